	.target	sm_80

	.elftype	@"ET_EXEC"


//--------------------- .note.nv.tkinfo           --------------------------
	.section	.note.nv.tkinfo,"",@"SHT_NOTE"
	.sectionflags	@"SHF_NOTE_NV_TKINFO"
	.tkinfo
        /*0018*/ 	.word	0x00000002
        /*0030*/ 	.string	""
        /*0030*/ 	.string	"ptxas"
        /*0030*/ 	.string	"Cuda compilation tools, release 13.0, V13.0.88"
        /*0030*/ 	.string	"Build cuda_13.0.r13.0/compiler.36424714_0"
        /*0030*/ 	.string	"-arch sm_80 -m 64 "



//--------------------- .note.nv.cuinfo           --------------------------
	.section	.note.nv.cuinfo,"",@"SHT_NOTE"
	.sectionflags	@"SHF_NOTE_NV_CUINFO"
        /*0018*/ 	.short	0x0002
        /*001a*/ 	.short	0x0050
        /*001c*/ 	.short	0x0082
	.zero		2


//--------------------- .nv.info                  --------------------------
	.section	.nv.info,"",@"SHT_CUDA_INFO"
	.align	4


	//----- nvinfo : EIATTR_REGCOUNT
	.align		4
        /*0000*/ 	.byte	0x04, 0x2f
        /*0002*/ 	.short	(.L_12 - .L_11)
	.align		4
.L_11:
        /*0004*/ 	.word	index@(_ZN7cutlass13device_kernelIN5flash19enable_sm80_to_sm89INS1_16FlashAttnFwdSm80INS1_25CollectiveMainloopFwdSm80ILi8ELi2ELb0EN4cute5tupleIJNS5_1CILi128EEENS7_ILi64EEENS7_ILi192EEEEEELi192ENS_6half_tEfNS_4arch4Sm80ELb1ELb0ELb1ELb1ELb0ELb1ELb1ELb1EEENS1_21CollectiveEpilogueFwdINS6_IJS8_SA_S9_EEENS6_IJNS7_ILi1EEESI_SI_EEESC_SE_Li256ELb1ELb1ELb1ELb0EEENS1_36VarlenDynamicPersistentTileSchedulerILi128ELi64ELi256ELi256ELb1ELb1ELb0ELb1ELb1ELb1EEEEEEEEEvNT_6ParamsE)
        /*0008*/ 	.word	0x000000ff


	//----- nvinfo : EIATTR_FRAME_SIZE
	.align		4
.L_12:
        /*000c*/ 	.byte	0x04, 0x11
        /*000e*/ 	.short	(.L_14 - .L_13)
	.align		4
.L_13:
        /*0010*/ 	.word	index@($__internal_51_$__cuda_sm70_votesync_ballot)
        /*0014*/ 	.word	0x00000000


	//----- nvinfo : EIATTR_FRAME_SIZE
	.align		4
.L_14:
        /*0018*/ 	.byte	0x04, 0x11
        /*001a*/ 	.short	(.L_16 - .L_15)
	.align		4
.L_15:
        /*001c*/ 	.word	index@($__internal_50_$__cuda_sm70_shflsync_up_p)
        /*0020*/ 	.word	0x00000000


	//----- nvinfo : EIATTR_FRAME_SIZE
	.align		4
.L_16:
        /*0024*/ 	.byte	0x04, 0x11
        /*0026*/ 	.short	(.L_18 - .L_17)
	.align		4
.L_17:
        /*0028*/ 	.word	index@($__internal_49_$__cuda_sm70_shflsync_idx_p)
        /*002c*/ 	.word	0x00000000


	//----- nvinfo : EIATTR_FRAME_SIZE
	.align		4
.L_18:
        /*0030*/ 	.byte	0x04, 0x11
        /*0032*/ 	.short	(.L_20 - .L_19)
	.align		4
.L_19:
        /*0034*/ 	.word	index@($__internal_48_$__cuda_sm70_shflsync_bfly_p)
        /*0038*/ 	.word	0x00000000


	//----- nvinfo : EIATTR_FRAME_SIZE
	.align		4
.L_20:
        /*003c*/ 	.byte	0x04, 0x11
        /*003e*/ 	.short	(.L_22 - .L_21)
	.align		4
.L_21:
        /*0040*/ 	.word	index@(_ZN7cutlass13device_kernelIN5flash19enable_sm80_to_sm89INS1_16FlashAttnFwdSm80INS1_25CollectiveMainloopFwdSm80ILi8ELi2ELb0EN4cute5tupleIJNS5_1CILi128EEENS7_ILi64EEENS7_ILi192EEEEEELi192ENS_6half_tEfNS_4arch4Sm80ELb1ELb0ELb1ELb1ELb0ELb1ELb1ELb1EEENS1_21CollectiveEpilogueFwdINS6_IJS8_SA_S9_EEENS6_IJNS7_ILi1EEESI_SI_EEESC_SE_Li256ELb1ELb1ELb1ELb0EEENS1_36VarlenDynamicPersistentTileSchedulerILi128ELi64ELi256ELi256ELb1ELb1ELb0ELb1ELb1ELb1EEEEEEEEEvNT_6ParamsE)
        /*0044*/ 	.word	0x00000000


	//----- nvinfo : EIATTR_REGCOUNT
	.align		4
.L_22:
        /*0048*/ 	.byte	0x04, 0x2f
        /*004a*/ 	.short	(.L_24 - .L_23)
	.align		4
.L_23:
        /*004c*/ 	.word	index@(_ZN7cutlass13device_kernelIN5flash19enable_sm80_to_sm89INS1_16FlashAttnFwdSm80INS1_25CollectiveMainloopFwdSm80ILi8ELi2ELb0EN4cute5tupleIJNS5_1CILi128EEENS7_ILi64EEENS7_ILi192EEEEEELi192ENS_6half_tEfNS_4arch4Sm80ELb1ELb0ELb1ELb1ELb0ELb0ELb1ELb1EEENS1_21CollectiveEpilogueFwdINS6_IJS8_SA_S9_EEENS6_IJNS7_ILi1EEESI_SI_EEESC_SE_Li256ELb1ELb1ELb1ELb0EEENS1_36VarlenDynamicPersistentTileSchedulerILi128ELi64ELi256ELi256ELb1ELb1ELb0ELb1ELb1ELb1EEEEEEEEEvNT_6ParamsE)
        /*0050*/ 	.word	0x000000ff


	//----- nvinfo : EIATTR_FRAME_SIZE
	.align		4
.L_24:
        /*0054*/ 	.byte	0x04, 0x11
        /*0056*/ 	.short	(.L_26 - .L_25)
	.align		4
.L_25:
        /*0058*/ 	.word	index@($__internal_47_$__cuda_sm70_votesync_ballot)
        /*005c*/ 	.word	0x00000000


	//----- nvinfo : EIATTR_FRAME_SIZE
	.align		4
.L_26:
        /*0060*/ 	.byte	0x04, 0x11
        /*0062*/ 	.short	(.L_28 - .L_27)
	.align		4
.L_27:
        /*0064*/ 	.word	index@($__internal_46_$__cuda_sm70_shflsync_up_p)
        /*0068*/ 	.word	0x00000000


	//----- nvinfo : EIATTR_FRAME_SIZE
	.align		4
.L_28:
        /*006c*/ 	.byte	0x04, 0x11
        /*006e*/ 	.short	(.L_30 - .L_29)
	.align		4
.L_29:
        /*0070*/ 	.word	index@($__internal_45_$__cuda_sm70_shflsync_idx_p)
        /*0074*/ 	.word	0x00000000


	//----- nvinfo : EIATTR_FRAME_SIZE
	.align		4
.L_30:
        /*0078*/ 	.byte	0x04, 0x11
        /*007a*/ 	.short	(.L_32 - .L_31)
	.align		4
.L_31:
        /*007c*/ 	.word	index@($__internal_44_$__cuda_sm70_shflsync_bfly_p)
        /*0080*/ 	.word	0x00000000


	//----- nvinfo : EIATTR_FRAME_SIZE
	.align		4
.L_32:
        /*0084*/ 	.byte	0x04, 0x11
        /*0086*/ 	.short	(.L_34 - .L_33)
	.align		4
.L_33:
        /*0088*/ 	.word	index@(_ZN7cutlass13device_kernelIN5flash19enable_sm80_to_sm89INS1_16FlashAttnFwdSm80INS1_25CollectiveMainloopFwdSm80ILi8ELi2ELb0EN4cute5tupleIJNS5_1CILi128EEENS7_ILi64EEENS7_ILi192EEEEEELi192ENS_6half_tEfNS_4arch4Sm80ELb1ELb0ELb1ELb1ELb0ELb0ELb1ELb1EEENS1_21CollectiveEpilogueFwdINS6_IJS8_SA_S9_EEENS6_IJNS7_ILi1EEESI_SI_EEESC_SE_Li256ELb1ELb1ELb1ELb0EEENS1_36VarlenDynamicPersistentTileSchedulerILi128ELi64ELi256ELi256ELb1ELb1ELb0ELb1ELb1ELb1EEEEEEEEEvNT_6ParamsE)
        /*008c*/ 	.word	0x00000000


	//----- nvinfo : EIATTR_REGCOUNT
	.align		4
.L_34:
        /*0090*/ 	.byte	0x04, 0x2f
        /*0092*/ 	.short	(.L_36 - .L_35)
	.align		4
.L_35:
        /*0094*/ 	.word	index@(_ZN7cutlass13device_kernelIN5flash19enable_sm80_to_sm89INS1_16FlashAttnFwdSm80INS1_25CollectiveMainloopFwdSm80ILi8ELi2ELb1EN4cute5tupleIJNS5_1CILi128EEENS7_ILi96EEENS7_ILi192EEEEEELi192ENS_6half_tEfNS_4arch4Sm80ELb1ELb0ELb1ELb0ELb0ELb0ELb1ELb1EEENS1_21CollectiveEpilogueFwdINS6_IJS8_SA_S9_EEENS6_IJNS7_ILi1EEESI_SI_EEESC_SE_Li256ELb0ELb1ELb1ELb0EEENS1_30DynamicPersistentTileSchedulerILi256ELi256ELb1ELb1ELb0EEEEEEEEEvNT_6ParamsE)
        /*0098*/ 	.word	0x000000ff


	//----- nvinfo : EIATTR_FRAME_SIZE
	.align		4
.L_36:
        /*009c*/ 	.byte	0x04, 0x11
        /*009e*/ 	.short	(.L_38 - .L_37)
	.align		4
.L_37:
        /*00a0*/ 	.word	index@($__internal_43_$__cuda_sm70_shflsync_idx_p)
        /*00a4*/ 	.word	0x00000000


	//----- nvinfo : EIATTR_FRAME_SIZE
	.align		4
.L_38:
        /*00a8*/ 	.byte	0x04, 0x11
        /*00aa*/ 	.short	(.L_40 - .L_39)
	.align		4
.L_39:
        /*00ac*/ 	.word	index@($__internal_42_$__cuda_sm70_shflsync_bfly_p)
        /*00b0*/ 	.word	0x00000000


	//----- nvinfo : EIATTR_FRAME_SIZE
	.align		4
.L_40:
        /*00b4*/ 	.byte	0x04, 0x11
        /*00b6*/ 	.short	(.L_42 - .L_41)
	.align		4
.L_41:
        /*00b8*/ 	.word	index@(_ZN7cutlass13device_kernelIN5flash19enable_sm80_to_sm89INS1_16FlashAttnFwdSm80INS1_25CollectiveMainloopFwdSm80ILi8ELi2ELb1EN4cute5tupleIJNS5_1CILi128EEENS7_ILi96EEENS7_ILi192EEEEEELi192ENS_6half_tEfNS_4arch4Sm80ELb1ELb0ELb1ELb0ELb0ELb0ELb1ELb1EEENS1_21CollectiveEpilogueFwdINS6_IJS8_SA_S9_EEENS6_IJNS7_ILi1EEESI_SI_EEESC_SE_Li256ELb0ELb1ELb1ELb0EEENS1_30DynamicPersistentTileSchedulerILi256ELi256ELb1ELb1ELb0EEEEEEEEEvNT_6ParamsE)
        /*00bc*/ 	.word	0x00000088


	//----- nvinfo : EIATTR_REGCOUNT
	.align		4
.L_42:
        /*00c0*/ 	.byte	0x04, 0x2f
        /*00c2*/ 	.short	(.L_44 - .L_43)
	.align		4
.L_43:
        /*00c4*/ 	.word	index@(_ZN7cutlass13device_kernelIN5flash19enable_sm80_to_sm89INS1_16FlashAttnFwdSm80INS1_25CollectiveMainloopFwdSm80ILi8ELi2ELb0EN4cute5tupleIJNS5_1CILi128EEENS7_ILi64EEENS7_ILi192EEEEEELi192ENS_6half_tEfNS_4arch4Sm80ELb0ELb1ELb1ELb1ELb0ELb1ELb1ELb1EEENS1_21CollectiveEpilogueFwdINS6_IJS8_SA_S9_EEENS6_IJNS7_ILi1EEESI_SI_EEESC_SE_Li256ELb1ELb1ELb1ELb0EEENS1_36VarlenDynamicPersistentTileSchedulerILi128ELi64ELi256ELi256ELb1ELb1ELb0ELb1ELb0ELb1EEEEEEEEEvNT_6ParamsE)
        /*00c8*/ 	.word	0x000000ff


	//----- nvinfo : EIATTR_FRAME_SIZE
	.align		4
.L_44:
        /*00cc*/ 	.byte	0x04, 0x11
        /*00ce*/ 	.short	(.L_46 - .L_45)
	.align		4
.L_45:
        /*00d0*/ 	.word	index@($__internal_41_$__cuda_sm70_votesync_ballot)
        /*00d4*/ 	.word	0x00000000


	//----- nvinfo : EIATTR_FRAME_SIZE
	.align		4
.L_46:
        /*00d8*/ 	.byte	0x04, 0x11
        /*00da*/ 	.short	(.L_48 - .L_47)
	.align		4
.L_47:
        /*00dc*/ 	.word	index@($__internal_40_$__cuda_sm70_shflsync_up_p)
        /*00e0*/ 	.word	0x00000000


	//----- nvinfo : EIATTR_FRAME_SIZE
	.align		4
.L_48:
        /*00e4*/ 	.byte	0x04, 0x11
        /*00e6*/ 	.short	(.L_50 - .L_49)
	.align		4
.L_49:
        /*00e8*/ 	.word	index@($__internal_39_$__cuda_sm70_shflsync_idx_p)
        /*00ec*/ 	.word	0x00000000


	//----- nvinfo : EIATTR_FRAME_SIZE
	.align		4
.L_50:
        /*00f0*/ 	.byte	0x04, 0x11
        /*00f2*/ 	.short	(.L_52 - .L_51)
	.align		4
.L_51:
        /*00f4*/ 	.word	index@($__internal_38_$__cuda_sm70_shflsync_bfly_p)
        /*00f8*/ 	.word	0x00000000


	//----- nvinfo : EIATTR_FRAME_SIZE
	.align		4
.L_52:
        /*00fc*/ 	.byte	0x04, 0x11
        /*00fe*/ 	.short	(.L_54 - .L_53)
	.align		4
.L_53:
        /*0100*/ 	.word	index@(_ZN7cutlass13device_kernelIN5flash19enable_sm80_to_sm89INS1_16FlashAttnFwdSm80INS1_25CollectiveMainloopFwdSm80ILi8ELi2ELb0EN4cute5tupleIJNS5_1CILi128EEENS7_ILi64EEENS7_ILi192EEEEEELi192ENS_6half_tEfNS_4arch4Sm80ELb0ELb1ELb1ELb1ELb0ELb1ELb1ELb1EEENS1_21CollectiveEpilogueFwdINS6_IJS8_SA_S9_EEENS6_IJNS7_ILi1EEESI_SI_EEESC_SE_Li256ELb1ELb1ELb1ELb0EEENS1_36VarlenDynamicPersistentTileSchedulerILi128ELi64ELi256ELi256ELb1ELb1ELb0ELb1ELb0ELb1EEEEEEEEEvNT_6ParamsE)
        /*0104*/ 	.word	0x00000000


	//----- nvinfo : EIATTR_REGCOUNT
	.align		4
.L_54:
        /*0108*/ 	.byte	0x04, 0x2f
        /*010a*/ 	.short	(.L_56 - .L_55)
	.align		4
.L_55:
        /*010c*/ 	.word	index@(_ZN7cutlass13device_kernelIN5flash19enable_sm80_to_sm89INS1_16FlashAttnFwdSm80INS1_25CollectiveMainloopFwdSm80ILi8ELi2ELb0EN4cute5tupleIJNS5_1CILi128EEENS7_ILi64EEENS7_ILi192EEEEEELi192ENS_6half_tEfNS_4arch4Sm80ELb0ELb1ELb1ELb1ELb0ELb0ELb1ELb1EEENS1_21CollectiveEpilogueFwdINS6_IJS8_SA_S9_EEENS6_IJNS7_ILi1EEESI_SI_EEESC_SE_Li256ELb1ELb1ELb1ELb0EEENS1_36VarlenDynamicPersistentTileSchedulerILi128ELi64ELi256ELi256ELb1ELb1ELb0ELb1ELb0ELb1EEEEEEEEEvNT_6ParamsE)
        /*0110*/ 	.word	0x000000ff


	//----- nvinfo : EIATTR_FRAME_SIZE
	.align		4
.L_56:
        /*0114*/ 	.byte	0x04, 0x11
        /*0116*/ 	.short	(.L_58 - .L_57)
	.align		4
.L_57:
        /*0118*/ 	.word	index@($__internal_37_$__cuda_sm70_votesync_ballot)
        /*011c*/ 	.word	0x00000000


	//----- nvinfo : EIATTR_FRAME_SIZE
	.align		4
.L_58:
        /*0120*/ 	.byte	0x04, 0x11
        /*0122*/ 	.short	(.L_60 - .L_59)
	.align		4
.L_59:
        /*0124*/ 	.word	index@($__internal_36_$__cuda_sm70_shflsync_up_p)
        /*0128*/ 	.word	0x00000000


	//----- nvinfo : EIATTR_FRAME_SIZE
	.align		4
.L_60:
        /*012c*/ 	.byte	0x04, 0x11
        /*012e*/ 	.short	(.L_62 - .L_61)
	.align		4
.L_61:
        /*0130*/ 	.word	index@($__internal_35_$__cuda_sm70_shflsync_idx_p)
        /*0134*/ 	.word	0x00000000


	//----- nvinfo : EIATTR_FRAME_SIZE
	.align		4
.L_62:
        /*0138*/ 	.byte	0x04, 0x11
        /*013a*/ 	.short	(.L_64 - .L_63)
	.align		4
.L_63:
        /*013c*/ 	.word	index@($__internal_34_$__cuda_sm70_shflsync_bfly_p)
        /*0140*/ 	.word	0x00000000


	//----- nvinfo : EIATTR_FRAME_SIZE
	.align		4
.L_64:
        /*0144*/ 	.byte	0x04, 0x11
        /*0146*/ 	.short	(.L_66 - .L_65)
	.align		4
.L_65:
        /*0148*/ 	.word	index@(_ZN7cutlass13device_kernelIN5flash19enable_sm80_to_sm89INS1_16FlashAttnFwdSm80INS1_25CollectiveMainloopFwdSm80ILi8ELi2ELb0EN4cute5tupleIJNS5_1CILi128EEENS7_ILi64EEENS7_ILi192EEEEEELi192ENS_6half_tEfNS_4arch4Sm80ELb0ELb1ELb1ELb1ELb0ELb0ELb1ELb1EEENS1_21CollectiveEpilogueFwdINS6_IJS8_SA_S9_EEENS6_IJNS7_ILi1EEESI_SI_EEESC_SE_Li256ELb1ELb1ELb1ELb0EEENS1_36VarlenDynamicPersistentTileSchedulerILi128ELi64ELi256ELi256ELb1ELb1ELb0ELb1ELb0ELb1EEEEEEEEEvNT_6ParamsE)
        /*014c*/ 	.word	0x00000038


	//----- nvinfo : EIATTR_REGCOUNT
	.align		4
.L_66:
        /*0150*/ 	.byte	0x04, 0x2f
        /*0152*/ 	.short	(.L_68 - .L_67)
	.align		4
.L_67:
        /*0154*/ 	.word	index@(_ZN7cutlass13device_kernelIN5flash19enable_sm80_to_sm89INS1_16FlashAttnFwdSm80INS1_25CollectiveMainloopFwdSm80ILi8ELi2ELb0EN4cute5tupleIJNS5_1CILi128EEENS7_ILi64EEENS7_ILi192EEEEEELi192ENS_6half_tEfNS_4arch4Sm80ELb0ELb1ELb1ELb0ELb0ELb0ELb1ELb1EEENS1_21CollectiveEpilogueFwdINS6_IJS8_SA_S9_EEENS6_IJNS7_ILi1EEESI_SI_EEESC_SE_Li256ELb0ELb1ELb1ELb0EEENS1_19SingleTileSchedulerILb0ELb1ELb1ELi128EEEEEEEEEvNT_6ParamsE)
        /*0158*/ 	.word	0x000000f4


	//----- nvinfo : EIATTR_FRAME_SIZE
	.align		4
.L_68:
        /*015c*/ 	.byte	0x04, 0x11
        /*015e*/ 	.short	(.L_70 - .L_69)
	.align		4
.L_69:
        /*0160*/ 	.word	index@(_ZN7cutlass13device_kernelIN5flash19enable_sm80_to_sm89INS1_16FlashAttnFwdSm80INS1_25CollectiveMainloopFwdSm80ILi8ELi2ELb0EN4cute5tupleIJNS5_1CILi128EEENS7_ILi64EEENS7_ILi192EEEEEELi192ENS_6half_tEfNS_4arch4Sm80ELb0ELb1ELb1ELb0ELb0ELb0ELb1ELb1EEENS1_21CollectiveEpilogueFwdINS6_IJS8_SA_S9_EEENS6_IJNS7_ILi1EEESI_SI_EEESC_SE_Li256ELb0ELb1ELb1ELb0EEENS1_19SingleTileSchedulerILb0ELb1ELb1ELi128EEEEEEEEEvNT_6ParamsE)
        /*0164*/ 	.word	0x00000000


	//----- nvinfo : EIATTR_REGCOUNT
	.align		4
.L_70:
        /*0168*/ 	.byte	0x04, 0x2f
        /*016a*/ 	.short	(.L_72 - .L_71)
	.align		4
.L_71:
        /*016c*/ 	.word	index@(_ZN7cutlass13device_kernelIN5flash19enable_sm80_to_sm89INS1_16FlashAttnFwdSm80INS1_25CollectiveMainloopFwdSm80ILi8ELi2ELb0EN4cute5tupleIJNS5_1CILi128EEENS7_ILi64EEENS7_ILi192EEEEEELi192ENS_6half_tEfNS_4arch4Sm80ELb0ELb0ELb1ELb1ELb0ELb1ELb1ELb1EEENS1_21CollectiveEpilogueFwdINS6_IJS8_SA_S9_EEENS6_IJNS7_ILi1EEESI_SI_EEESC_SE_Li256ELb1ELb1ELb1ELb0EEENS1_36VarlenDynamicPersistentTileSchedulerILi128ELi64ELi256ELi256ELb1ELb1ELb0ELb0ELb1ELb1EEEEEEEEEvNT_6ParamsE)
        /*0170*/ 	.word	0x000000fc


	//----- nvinfo : EIATTR_FRAME_SIZE
	.align		4
.L_72:
        /*0174*/ 	.byte	0x04, 0x11
        /*0176*/ 	.short	(.L_74 - .L_73)
	.align		4
.L_73:
        /*0178*/ 	.word	index@($__internal_33_$__cuda_sm70_votesync_ballot)
        /*017c*/ 	.word	0x00000000


	//----- nvinfo : EIATTR_FRAME_SIZE
	.align		4
.L_74:
        /*0180*/ 	.byte	0x04, 0x11
        /*0182*/ 	.short	(.L_76 - .L_75)
	.align		4
.L_75:
        /*0184*/ 	.word	index@($__internal_32_$__cuda_sm70_shflsync_up_p)
        /*0188*/ 	.word	0x00000000


	//----- nvinfo : EIATTR_FRAME_SIZE
	.align		4
.L_76:
        /*018c*/ 	.byte	0x04, 0x11
        /*018e*/ 	.short	(.L_78 - .L_77)
	.align		4
.L_77:
        /*0190*/ 	.word	index@($__internal_31_$__cuda_sm70_shflsync_idx_p)
        /*0194*/ 	.word	0x00000000


	//----- nvinfo : EIATTR_FRAME_SIZE
	.align		4
.L_78:
        /*0198*/ 	.byte	0x04, 0x11
        /*019a*/ 	.short	(.L_80 - .L_79)
	.align		4
.L_79:
        /*019c*/ 	.word	index@($__internal_30_$__cuda_sm70_shflsync_bfly_p)
        /*01a0*/ 	.word	0x00000000


	//----- nvinfo : EIATTR_FRAME_SIZE
	.align		4
.L_80:
        /*01a4*/ 	.byte	0x04, 0x11
        /*01a6*/ 	.short	(.L_82 - .L_81)
	.align		4
.L_81:
        /*01a8*/ 	.word	index@(_ZN7cutlass13device_kernelIN5flash19enable_sm80_to_sm89INS1_16FlashAttnFwdSm80INS1_25CollectiveMainloopFwdSm80ILi8ELi2ELb0EN4cute5tupleIJNS5_1CILi128EEENS7_ILi64EEENS7_ILi192EEEEEELi192ENS_6half_tEfNS_4arch4Sm80ELb0ELb0ELb1ELb1ELb0ELb1ELb1ELb1EEENS1_21CollectiveEpilogueFwdINS6_IJS8_SA_S9_EEENS6_IJNS7_ILi1EEESI_SI_EEESC_SE_Li256ELb1ELb1ELb1ELb0EEENS1_36VarlenDynamicPersistentTileSchedulerILi128ELi64ELi256ELi256ELb1ELb1ELb0ELb0ELb1ELb1EEEEEEEEEvNT_6ParamsE)
        /*01ac*/ 	.word	0x00000000


	//----- nvinfo : EIATTR_REGCOUNT
	.align		4
.L_82:
        /*01b0*/ 	.byte	0x04, 0x2f
        /*01b2*/ 	.short	(.L_84 - .L_83)
	.align		4
.L_83:
        /*01b4*/ 	.word	index@(_ZN7cutlass13device_kernelIN5flash19enable_sm80_to_sm89INS1_16FlashAttnFwdSm80INS1_25CollectiveMainloopFwdSm80ILi8ELi2ELb0EN4cute5tupleIJNS5_1CILi128EEENS7_ILi64EEENS7_ILi192EEEEEELi192ENS_6half_tEfNS_4arch4Sm80ELb0ELb0ELb1ELb1ELb0ELb0ELb1ELb1EEENS1_21CollectiveEpilogueFwdINS6_IJS8_SA_S9_EEENS6_IJNS7_ILi1EEESI_SI_EEESC_SE_Li256ELb1ELb1ELb1ELb0EEENS1_36VarlenDynamicPersistentTileSchedulerILi128ELi64ELi256ELi256ELb1ELb1ELb0ELb0ELb1ELb1EEEEEEEEEvNT_6ParamsE)
        /*01b8*/ 	.word	0x000000ff


	//----- nvinfo : EIATTR_FRAME_SIZE
	.align		4
.L_84:
        /*01bc*/ 	.byte	0x04, 0x11
        /*01be*/ 	.short	(.L_86 - .L_85)
	.align		4
.L_85:
        /*01c0*/ 	.word	index@($__internal_29_$__cuda_sm70_votesync_ballot)
        /*01c4*/ 	.word	0x00000000


	//----- nvinfo : EIATTR_FRAME_SIZE
	.align		4
.L_86:
        /*01c8*/ 	.byte	0x04, 0x11
        /*01ca*/ 	.short	(.L_88 - .L_87)
	.align		4
.L_87:
        /*01cc*/ 	.word	index@($__internal_28_$__cuda_sm70_shflsync_up_p)
        /*01d0*/ 	.word	0x00000000


	//----- nvinfo : EIATTR_FRAME_SIZE
	.align		4
.L_88:
        /*01d4*/ 	.byte	0x04, 0x11
        /*01d6*/ 	.short	(.L_90 - .L_89)
	.align		4
.L_89:
        /*01d8*/ 	.word	index@($__internal_27_$__cuda_sm70_shflsync_idx_p)
        /*01dc*/ 	.word	0x00000000


	//----- nvinfo : EIATTR_FRAME_SIZE
	.align		4
.L_90:
        /*01e0*/ 	.byte	0x04, 0x11
        /*01e2*/ 	.short	(.L_92 - .L_91)
	.align		4
.L_91:
        /*01e4*/ 	.word	index@($__internal_26_$__cuda_sm70_shflsync_bfly_p)
        /*01e8*/ 	.word	0x00000000


	//----- nvinfo : EIATTR_FRAME_SIZE
	.align		4
.L_92:
        /*01ec*/ 	.byte	0x04, 0x11
        /*01ee*/ 	.short	(.L_94 - .L_93)
	.align		4
.L_93:
        /*01f0*/ 	.word	index@(_ZN7cutlass13device_kernelIN5flash19enable_sm80_to_sm89INS1_16FlashAttnFwdSm80INS1_25CollectiveMainloopFwdSm80ILi8ELi2ELb0EN4cute5tupleIJNS5_1CILi128EEENS7_ILi64EEENS7_ILi192EEEEEELi192ENS_6half_tEfNS_4arch4Sm80ELb0ELb0ELb1ELb1ELb0ELb0ELb1ELb1EEENS1_21CollectiveEpilogueFwdINS6_IJS8_SA_S9_EEENS6_IJNS7_ILi1EEESI_SI_EEESC_SE_Li256ELb1ELb1ELb1ELb0EEENS1_36VarlenDynamicPersistentTileSchedulerILi128ELi64ELi256ELi256ELb1ELb1ELb0ELb0ELb1ELb1EEEEEEEEEvNT_6ParamsE)
        /*01f4*/ 	.word	0x00000038


	//----- nvinfo : EIATTR_REGCOUNT
	.align		4
.L_94:
        /*01f8*/ 	.byte	0x04, 0x2f
        /*01fa*/ 	.short	(.L_96 - .L_95)
	.align		4
.L_95:
        /*01fc*/ 	.word	index@(_ZN7cutlass13device_kernelIN5flash19enable_sm80_to_sm89INS1_16FlashAttnFwdSm80INS1_25CollectiveMainloopFwdSm80ILi8ELi2ELb1EN4cute5tupleIJNS5_1CILi128EEENS7_ILi96EEENS7_ILi192EEEEEELi192ENS_6half_tEfNS_4arch4Sm80ELb0ELb0ELb1ELb0ELb0ELb0ELb1ELb1EEENS1_21CollectiveEpilogueFwdINS6_IJS8_SA_S9_EEENS6_IJNS7_ILi1EEESI_SI_EEESC_SE_Li256ELb0ELb1ELb1ELb0EEENS1_19SingleTileSchedulerILb0ELb1ELb1ELi128EEEEEEEEEvNT_6ParamsE)
        /*0200*/ 	.word	0x000000ff


	//----- nvinfo : EIATTR_FRAME_SIZE
	.align		4
.L_96:
        /*0204*/ 	.byte	0x04, 0x11
        /*0206*/ 	.short	(.L_98 - .L_97)
	.align		4
.L_97:
        /*0208*/ 	.word	index@(_ZN7cutlass13device_kernelIN5flash19enable_sm80_to_sm89INS1_16FlashAttnFwdSm80INS1_25CollectiveMainloopFwdSm80ILi8ELi2ELb1EN4cute5tupleIJNS5_1CILi128EEENS7_ILi96EEENS7_ILi192EEEEEELi192ENS_6half_tEfNS_4arch4Sm80ELb0ELb0ELb1ELb0ELb0ELb0ELb1ELb1EEENS1_21CollectiveEpilogueFwdINS6_IJS8_SA_S9_EEENS6_IJNS7_ILi1EEESI_SI_EEESC_SE_Li256ELb0ELb1ELb1ELb0EEENS1_19SingleTileSchedulerILb0ELb1ELb1ELi128EEEEEEEEEvNT_6ParamsE)
        /*020c*/ 	.word	0x00000038


	//----- nvinfo : EIATTR_REGCOUNT
	.align		4
.L_98:
        /*0210*/ 	.byte	0x04, 0x2f
        /*0212*/ 	.short	(.L_100 - .L_99)
	.align		4
.L_99:
        /*0214*/ 	.word	index@(_ZN7cutlass13device_kernelIN5flash19enable_sm80_to_sm89INS1_16FlashAttnFwdSm80INS1_25CollectiveMainloopFwdSm80ILi8ELi1ELb0EN4cute5tupleIJNS5_1CILi128EEENS7_ILi64EEENS7_ILi192EEEEEELi192ENS_6half_tEfNS_4arch4Sm80ELb1ELb0ELb1ELb1ELb0ELb1ELb1ELb1EEENS1_21CollectiveEpilogueFwdINS6_IJS8_SA_S9_EEENS6_IJNS7_ILi1EEESI_SI_EEESC_SE_Li256ELb1ELb1ELb1ELb0EEENS1_36VarlenDynamicPersistentTileSchedulerILi128ELi64ELi256ELi256ELb1ELb1ELb0ELb1ELb1ELb1EEEEEEEEEvNT_6ParamsE)
        /*0218*/ 	.word	0x000000ff


	//----- nvinfo : EIATTR_FRAME_SIZE
	.align		4
.L_100:
        /*021c*/ 	.byte	0x04, 0x11
        /*021e*/ 	.short	(.L_102 - .L_101)
	.align		4
.L_101:
        /*0220*/ 	.word	index@($__internal_25_$__cuda_sm70_votesync_ballot)
        /*0224*/ 	.word	0x00000000


	//----- nvinfo : EIATTR_FRAME_SIZE
	.align		4
.L_102:
        /*0228*/ 	.byte	0x04, 0x11
        /*022a*/ 	.short	(.L_104 - .L_103)
	.align		4
.L_103:
        /*022c*/ 	.word	index@($__internal_24_$__cuda_sm70_shflsync_up_p)
        /*0230*/ 	.word	0x00000000


	//----- nvinfo : EIATTR_FRAME_SIZE
	.align		4
.L_104:
        /*0234*/ 	.byte	0x04, 0x11
        /*0236*/ 	.short	(.L_106 - .L_105)
	.align		4
.L_105:
        /*0238*/ 	.word	index@($__internal_23_$__cuda_sm70_shflsync_idx_p)
        /*023c*/ 	.word	0x00000000


	//----- nvinfo : EIATTR_FRAME_SIZE
	.align		4
.L_106:
        /*0240*/ 	.byte	0x04, 0x11
        /*0242*/ 	.short	(.L_108 - .L_107)
	.align		4
.L_107:
        /*0244*/ 	.word	index@($__internal_22_$__cuda_sm70_shflsync_bfly_p)
        /*0248*/ 	.word	0x00000000


	//----- nvinfo : EIATTR_FRAME_SIZE
	.align		4
.L_108:
        /*024c*/ 	.byte	0x04, 0x11
        /*024e*/ 	.short	(.L_110 - .L_109)
	.align		4
.L_109:
        /*0250*/ 	.word	index@(_ZN7cutlass13device_kernelIN5flash19enable_sm80_to_sm89INS1_16FlashAttnFwdSm80INS1_25CollectiveMainloopFwdSm80ILi8ELi1ELb0EN4cute5tupleIJNS5_1CILi128EEENS7_ILi64EEENS7_ILi192EEEEEELi192ENS_6half_tEfNS_4arch4Sm80ELb1ELb0ELb1ELb1ELb0ELb1ELb1ELb1EEENS1_21CollectiveEpilogueFwdINS6_IJS8_SA_S9_EEENS6_IJNS7_ILi1EEESI_SI_EEESC_SE_Li256ELb1ELb1ELb1ELb0EEENS1_36VarlenDynamicPersistentTileSchedulerILi128ELi64ELi256ELi256ELb1ELb1ELb0ELb1ELb1ELb1EEEEEEEEEvNT_6ParamsE)
        /*0254*/ 	.word	0x00000050


	//----- nvinfo : EIATTR_REGCOUNT
	.align		4
.L_110:
        /*0258*/ 	.byte	0x04, 0x2f
        /*025a*/ 	.short	(.L_112 - .L_111)
	.align		4
.L_111:
        /*025c*/ 	.word	index@(_ZN7cutlass13device_kernelIN5flash19enable_sm80_to_sm89INS1_16FlashAttnFwdSm80INS1_25CollectiveMainloopFwdSm80ILi8ELi1ELb0EN4cute5tupleIJNS5_1CILi128EEENS7_ILi64EEENS7_ILi192EEEEEELi192ENS_6half_tEfNS_4arch4Sm80ELb1ELb0ELb1ELb1ELb0ELb0ELb1ELb1EEENS1_21CollectiveEpilogueFwdINS6_IJS8_SA_S9_EEENS6_IJNS7_ILi1EEESI_SI_EEESC_SE_Li256ELb1ELb1ELb1ELb0EEENS1_36VarlenDynamicPersistentTileSchedulerILi128ELi64ELi256ELi256ELb1ELb1ELb0ELb1ELb1ELb1EEEEEEEEEvNT_6ParamsE)
        /*0260*/ 	.word	0x000000ff


	//----- nvinfo : EIATTR_FRAME_SIZE
	.align		4
.L_112:
        /*0264*/ 	.byte	0x04, 0x11
        /*0266*/ 	.short	(.L_114 - .L_113)
	.align		4
.L_113:
        /*0268*/ 	.word	index@($__internal_21_$__cuda_sm70_votesync_ballot)
        /*026c*/ 	.word	0x00000000


	//----- nvinfo : EIATTR_FRAME_SIZE
	.align		4
.L_114:
        /*0270*/ 	.byte	0x04, 0x11
        /*0272*/ 	.short	(.L_116 - .L_115)
	.align		4
.L_115:
        /*0274*/ 	.word	index@($__internal_20_$__cuda_sm70_shflsync_up_p)
        /*0278*/ 	.word	0x00000000


	//----- nvinfo : EIATTR_FRAME_SIZE
	.align		4
.L_116:
        /*027c*/ 	.byte	0x04, 0x11
        /*027e*/ 	.short	(.L_118 - .L_117)
	.align		4
.L_117:
        /*0280*/ 	.word	index@($__internal_19_$__cuda_sm70_shflsync_idx_p)
        /*0284*/ 	.word	0x00000000


	//----- nvinfo : EIATTR_FRAME_SIZE
	.align		4
.L_118:
        /*0288*/ 	.byte	0x04, 0x11
        /*028a*/ 	.short	(.L_120 - .L_119)
	.align		4
.L_119:
        /*028c*/ 	.word	index@($__internal_18_$__cuda_sm70_shflsync_bfly_p)
        /*0290*/ 	.word	0x00000000


	//----- nvinfo : EIATTR_FRAME_SIZE
	.align		4
.L_120:
        /*0294*/ 	.byte	0x04, 0x11
        /*0296*/ 	.short	(.L_122 - .L_121)
	.align		4
.L_121:
        /*0298*/ 	.word	index@(_ZN7cutlass13device_kernelIN5flash19enable_sm80_to_sm89INS1_16FlashAttnFwdSm80INS1_25CollectiveMainloopFwdSm80ILi8ELi1ELb0EN4cute5tupleIJNS5_1CILi128EEENS7_ILi64EEENS7_ILi192EEEEEELi192ENS_6half_tEfNS_4arch4Sm80ELb1ELb0ELb1ELb1ELb0ELb0ELb1ELb1EEENS1_21CollectiveEpilogueFwdINS6_IJS8_SA_S9_EEENS6_IJNS7_ILi1EEESI_SI_EEESC_SE_Li256ELb1ELb1ELb1ELb0EEENS1_36VarlenDynamicPersistentTileSchedulerILi128ELi64ELi256ELi256ELb1ELb1ELb0ELb1ELb1ELb1EEEEEEEEEvNT_6ParamsE)
        /*029c*/ 	.word	0x00000050


	//----- nvinfo : EIATTR_REGCOUNT
	.align		4
.L_122:
        /*02a0*/ 	.byte	0x04, 0x2f
        /*02a2*/ 	.short	(.L_124 - .L_123)
	.align		4
.L_123:
        /*02a4*/ 	.word	index@(_ZN7cutlass13device_kernelIN5flash19enable_sm80_to_sm89INS1_16FlashAttnFwdSm80INS1_25CollectiveMainloopFwdSm80ILi8ELi1ELb1EN4cute5tupleIJNS5_1CILi128EEENS7_ILi96EEENS7_ILi192EEEEEELi192ENS_6half_tEfNS_4arch4Sm80ELb1ELb0ELb1ELb0ELb0ELb0ELb1ELb1EEENS1_21CollectiveEpilogueFwdINS6_IJS8_SA_S9_EEENS6_IJNS7_ILi1EEESI_SI_EEESC_SE_Li256ELb0ELb1ELb1ELb0EEENS1_30DynamicPersistentTileSchedulerILi256ELi256ELb1ELb1ELb0EEEEEEEEEvNT_6ParamsE)
        /*02a8*/ 	.word	0x000000ff


	//----- nvinfo : EIATTR_FRAME_SIZE
	.align		4
.L_124:
        /*02ac*/ 	.byte	0x04, 0x11
        /*02ae*/ 	.short	(.L_126 - .L_125)
	.align		4
.L_125:
        /*02b0*/ 	.word	index@($__internal_17_$__cuda_sm70_shflsync_idx_p)
        /*02b4*/ 	.word	0x00000000


	//----- nvinfo : EIATTR_FRAME_SIZE
	.align		4
.L_126:
        /*02b8*/ 	.byte	0x04, 0x11
        /*02ba*/ 	.short	(.L_128 - .L_127)
	.align		4
.L_127:
        /*02bc*/ 	.word	index@($__internal_16_$__cuda_sm70_shflsync_bfly_p)
        /*02c0*/ 	.word	0x00000000


	//----- nvinfo : EIATTR_FRAME_SIZE
	.align		4
.L_128:
        /*02c4*/ 	.byte	0x04, 0x11
        /*02c6*/ 	.short	(.L_130 - .L_129)
	.align		4
.L_129:
        /*02c8*/ 	.word	index@(_ZN7cutlass13device_kernelIN5flash19enable_sm80_to_sm89INS1_16FlashAttnFwdSm80INS1_25CollectiveMainloopFwdSm80ILi8ELi1ELb1EN4cute5tupleIJNS5_1CILi128EEENS7_ILi96EEENS7_ILi192EEEEEELi192ENS_6half_tEfNS_4arch4Sm80ELb1ELb0ELb1ELb0ELb0ELb0ELb1ELb1EEENS1_21CollectiveEpilogueFwdINS6_IJS8_SA_S9_EEENS6_IJNS7_ILi1EEESI_SI_EEESC_SE_Li256ELb0ELb1ELb1ELb0EEENS1_30DynamicPersistentTileSchedulerILi256ELi256ELb1ELb1ELb0EEEEEEEEEvNT_6ParamsE)
        /*02cc*/ 	.word	0x000000a8


	//----- nvinfo : EIATTR_REGCOUNT
	.align		4
.L_130:
        /*02d0*/ 	.byte	0x04, 0x2f
        /*02d2*/ 	.short	(.L_132 - .L_131)
	.align		4
.L_131:
        /*02d4*/ 	.word	index@(_ZN7cutlass13device_kernelIN5flash19enable_sm80_to_sm89INS1_16FlashAttnFwdSm80INS1_25CollectiveMainloopFwdSm80ILi8ELi1ELb0EN4cute5tupleIJNS5_1CILi128EEENS7_ILi64EEENS7_ILi192EEEEEELi192ENS_6half_tEfNS_4arch4Sm80ELb0ELb1ELb1ELb1ELb0ELb1ELb1ELb1EEENS1_21CollectiveEpilogueFwdINS6_IJS8_SA_S9_EEENS6_IJNS7_ILi1EEESI_SI_EEESC_SE_Li256ELb1ELb1ELb1ELb0EEENS1_36VarlenDynamicPersistentTileSchedulerILi128ELi64ELi256ELi256ELb1ELb1ELb0ELb1ELb0ELb1EEEEEEEEEvNT_6ParamsE)
        /*02d8*/ 	.word	0x000000ff


	//----- nvinfo : EIATTR_FRAME_SIZE
	.align		4
.L_132:
        /*02dc*/ 	.byte	0x04, 0x11
        /*02de*/ 	.short	(.L_134 - .L_133)
	.align		4
.L_133:
        /*02e0*/ 	.word	index@($__internal_15_$__cuda_sm70_votesync_ballot)
        /*02e4*/ 	.word	0x00000000


	//----- nvinfo : EIATTR_FRAME_SIZE
	.align		4
.L_134:
        /*02e8*/ 	.byte	0x04, 0x11
        /*02ea*/ 	.short	(.L_136 - .L_135)
	.align		4
.L_135:
        /*02ec*/ 	.word	index@($__internal_14_$__cuda_sm70_shflsync_up_p)
        /*02f0*/ 	.word	0x00000000


	//----- nvinfo : EIATTR_FRAME_SIZE
	.align		4
.L_136:
        /*02f4*/ 	.byte	0x04, 0x11
        /*02f6*/ 	.short	(.L_138 - .L_137)
	.align		4
.L_137:
        /*02f8*/ 	.word	index@($__internal_13_$__cuda_sm70_shflsync_idx_p)
        /*02fc*/ 	.word	0x00000000


	//----- nvinfo : EIATTR_FRAME_SIZE
	.align		4
.L_138:
        /*0300*/ 	.byte	0x04, 0x11
        /*0302*/ 	.short	(.L_140 - .L_139)
	.align		4
.L_139:
        /*0304*/ 	.word	index@($__internal_12_$__cuda_sm70_shflsync_bfly_p)
        /*0308*/ 	.word	0x00000000


	//----- nvinfo : EIATTR_FRAME_SIZE
	.align		4
.L_140:
        /*030c*/ 	.byte	0x04, 0x11
        /*030e*/ 	.short	(.L_142 - .L_141)
	.align		4
.L_141:
        /*0310*/ 	.word	index@(_ZN7cutlass13device_kernelIN5flash19enable_sm80_to_sm89INS1_16FlashAttnFwdSm80INS1_25CollectiveMainloopFwdSm80ILi8ELi1ELb0EN4cute5tupleIJNS5_1CILi128EEENS7_ILi64EEENS7_ILi192EEEEEELi192ENS_6half_tEfNS_4arch4Sm80ELb0ELb1ELb1ELb1ELb0ELb1ELb1ELb1EEENS1_21CollectiveEpilogueFwdINS6_IJS8_SA_S9_EEENS6_IJNS7_ILi1EEESI_SI_EEESC_SE_Li256ELb1ELb1ELb1ELb0EEENS1_36VarlenDynamicPersistentTileSchedulerILi128ELi64ELi256ELi256ELb1ELb1ELb0ELb1ELb0ELb1EEEEEEEEEvNT_6ParamsE)
        /*0314*/ 	.word	0x00000058


	//----- nvinfo : EIATTR_REGCOUNT
	.align		4
.L_142:
        /*0318*/ 	.byte	0x04, 0x2f
        /*031a*/ 	.short	(.L_144 - .L_143)
	.align		4
.L_143:
        /*031c*/ 	.word	index@(_ZN7cutlass13device_kernelIN5flash19enable_sm80_to_sm89INS1_16FlashAttnFwdSm80INS1_25CollectiveMainloopFwdSm80ILi8ELi1ELb0EN4cute5tupleIJNS5_1CILi128EEENS7_ILi64EEENS7_ILi192EEEEEELi192ENS_6half_tEfNS_4arch4Sm80ELb0ELb1ELb1ELb1ELb0ELb0ELb1ELb1EEENS1_21CollectiveEpilogueFwdINS6_IJS8_SA_S9_EEENS6_IJNS7_ILi1EEESI_SI_EEESC_SE_Li256ELb1ELb1ELb1ELb0EEENS1_36VarlenDynamicPersistentTileSchedulerILi128ELi64ELi256ELi256ELb1ELb1ELb0ELb1ELb0ELb1EEEEEEEEEvNT_6ParamsE)
        /*0320*/ 	.word	0x000000ff


	//----- nvinfo : EIATTR_FRAME_SIZE
	.align		4
.L_144:
        /*0324*/ 	.byte	0x04, 0x11
        /*0326*/ 	.short	(.L_146 - .L_145)
	.align		4
.L_145:
        /*0328*/ 	.word	index@($__internal_11_$__cuda_sm70_votesync_ballot)
        /*032c*/ 	.word	0x00000000


	//----- nvinfo : EIATTR_FRAME_SIZE
	.align		4
.L_146:
        /*0330*/ 	.byte	0x04, 0x11
        /*0332*/ 	.short	(.L_148 - .L_147)
	.align		4
.L_147:
        /*0334*/ 	.word	index@($__internal_10_$__cuda_sm70_shflsync_up_p)
        /*0338*/ 	.word	0x00000000


	//----- nvinfo : EIATTR_FRAME_SIZE
	.align		4
.L_148:
        /*033c*/ 	.byte	0x04, 0x11
        /*033e*/ 	.short	(.L_150 - .L_149)
	.align		4
.L_149:
        /*0340*/ 	.word	index@($__internal_9_$__cuda_sm70_shflsync_idx_p)
        /*0344*/ 	.word	0x00000000


	//----- nvinfo : EIATTR_FRAME_SIZE
	.align		4
.L_150:
        /*0348*/ 	.byte	0x04, 0x11
        /*034a*/ 	.short	(.L_152 - .L_151)
	.align		4
.L_151:
        /*034c*/ 	.word	index@($__internal_8_$__cuda_sm70_shflsync_bfly_p)
        /*0350*/ 	.word	0x00000000


	//----- nvinfo : EIATTR_FRAME_SIZE
	.align		4
.L_152:
        /*0354*/ 	.byte	0x04, 0x11
        /*0356*/ 	.short	(.L_154 - .L_153)
	.align		4
.L_153:
        /*0358*/ 	.word	index@(_ZN7cutlass13device_kernelIN5flash19enable_sm80_to_sm89INS1_16FlashAttnFwdSm80INS1_25CollectiveMainloopFwdSm80ILi8ELi1ELb0EN4cute5tupleIJNS5_1CILi128EEENS7_ILi64EEENS7_ILi192EEEEEELi192ENS_6half_tEfNS_4arch4Sm80ELb0ELb1ELb1ELb1ELb0ELb0ELb1ELb1EEENS1_21CollectiveEpilogueFwdINS6_IJS8_SA_S9_EEENS6_IJNS7_ILi1EEESI_SI_EEESC_SE_Li256ELb1ELb1ELb1ELb0EEENS1_36VarlenDynamicPersistentTileSchedulerILi128ELi64ELi256ELi256ELb1ELb1ELb0ELb1ELb0ELb1EEEEEEEEEvNT_6ParamsE)
        /*035c*/ 	.word	0x00000040


	//----- nvinfo : EIATTR_REGCOUNT
	.align		4
.L_154:
        /*0360*/ 	.byte	0x04, 0x2f
        /*0362*/ 	.short	(.L_156 - .L_155)
	.align		4
.L_155:
        /*0364*/ 	.word	index@(_ZN7cutlass13device_kernelIN5flash19enable_sm80_to_sm89INS1_16FlashAttnFwdSm80INS1_25CollectiveMainloopFwdSm80ILi8ELi1ELb0EN4cute5tupleIJNS5_1CILi128EEENS7_ILi64EEENS7_ILi192EEEEEELi192ENS_6half_tEfNS_4arch4Sm80ELb0ELb1ELb1ELb0ELb0ELb0ELb1ELb1EEENS1_21CollectiveEpilogueFwdINS6_IJS8_SA_S9_EEENS6_IJNS7_ILi1EEESI_SI_EEESC_SE_Li256ELb0ELb1ELb1ELb0EEENS1_19SingleTileSchedulerILb0ELb1ELb1ELi128EEEEEEEEEvNT_6ParamsE)
        /*0368*/ 	.word	0x000000ff


	//----- nvinfo : EIATTR_FRAME_SIZE
	.align		4
.L_156:
        /*036c*/ 	.byte	0x04, 0x11
        /*036e*/ 	.short	(.L_158 - .L_157)
	.align		4
.L_157:
        /*0370*/ 	.word	index@(_ZN7cutlass13device_kernelIN5flash19enable_sm80_to_sm89INS1_16FlashAttnFwdSm80INS1_25CollectiveMainloopFwdSm80ILi8ELi1ELb0EN4cute5tupleIJNS5_1CILi128EEENS7_ILi64EEENS7_ILi192EEEEEELi192ENS_6half_tEfNS_4arch4Sm80ELb0ELb1ELb1ELb0ELb0ELb0ELb1ELb1EEENS1_21CollectiveEpilogueFwdINS6_IJS8_SA_S9_EEENS6_IJNS7_ILi1EEESI_SI_EEESC_SE_Li256ELb0ELb1ELb1ELb0EEENS1_19SingleTileSchedulerILb0ELb1ELb1ELi128EEEEEEEEEvNT_6ParamsE)
        /*0374*/ 	.word	0x00000000


	//----- nvinfo : EIATTR_REGCOUNT
	.align		4
.L_158:
        /*0378*/ 	.byte	0x04, 0x2f
        /*037a*/ 	.short	(.L_160 - .L_159)
	.align		4
.L_159:
        /*037c*/ 	.word	index@(_ZN7cutlass13device_kernelIN5flash19enable_sm80_to_sm89INS1_16FlashAttnFwdSm80INS1_25CollectiveMainloopFwdSm80ILi8ELi1ELb0EN4cute5tupleIJNS5_1CILi128EEENS7_ILi64EEENS7_ILi192EEEEEELi192ENS_6half_tEfNS_4arch4Sm80ELb0ELb0ELb1ELb1ELb0ELb1ELb1ELb1EEENS1_21CollectiveEpilogueFwdINS6_IJS8_SA_S9_EEENS6_IJNS7_ILi1EEESI_SI_EEESC_SE_Li256ELb1ELb1ELb1ELb0EEENS1_36VarlenDynamicPersistentTileSchedulerILi128ELi64ELi256ELi256ELb1ELb1ELb0ELb0ELb1ELb1EEEEEEEEEvNT_6ParamsE)
        /*0380*/ 	.word	0x000000ff


	//----- nvinfo : EIATTR_FRAME_SIZE
	.align		4
.L_160:
        /*0384*/ 	.byte	0x04, 0x11
        /*0386*/ 	.short	(.L_162 - .L_161)
	.align		4
.L_161:
        /*0388*/ 	.word	index@($__internal_7_$__cuda_sm70_votesync_ballot)
        /*038c*/ 	.word	0x00000000


	//----- nvinfo : EIATTR_FRAME_SIZE
	.align		4
.L_162:
        /*0390*/ 	.byte	0x04, 0x11
        /*0392*/ 	.short	(.L_164 - .L_163)
	.align		4
.L_163:
        /*0394*/ 	.word	index@($__internal_6_$__cuda_sm70_shflsync_up_p)
        /*0398*/ 	.word	0x00000000


	//----- nvinfo : EIATTR_FRAME_SIZE
	.align		4
.L_164:
        /*039c*/ 	.byte	0x04, 0x11
        /*039e*/ 	.short	(.L_166 - .L_165)
	.align		4
.L_165:
        /*03a0*/ 	.word	index@($__internal_5_$__cuda_sm70_shflsync_idx_p)
        /*03a4*/ 	.word	0x00000000


	//----- nvinfo : EIATTR_FRAME_SIZE
	.align		4
.L_166:
        /*03a8*/ 	.byte	0x04, 0x11
        /*03aa*/ 	.short	(.L_168 - .L_167)
	.align		4
.L_167:
        /*03ac*/ 	.word	index@($__internal_4_$__cuda_sm70_shflsync_bfly_p)
        /*03b0*/ 	.word	0x00000000


	//----- nvinfo : EIATTR_FRAME_SIZE
	.align		4
.L_168:
        /*03b4*/ 	.byte	0x04, 0x11
        /*03b6*/ 	.short	(.L_170 - .L_169)
	.align		4
.L_169:
        /*03b8*/ 	.word	index@(_ZN7cutlass13device_kernelIN5flash19enable_sm80_to_sm89INS1_16FlashAttnFwdSm80INS1_25CollectiveMainloopFwdSm80ILi8ELi1ELb0EN4cute5tupleIJNS5_1CILi128EEENS7_ILi64EEENS7_ILi192EEEEEELi192ENS_6half_tEfNS_4arch4Sm80ELb0ELb0ELb1ELb1ELb0ELb1ELb1ELb1EEENS1_21CollectiveEpilogueFwdINS6_IJS8_SA_S9_EEENS6_IJNS7_ILi1EEESI_SI_EEESC_SE_Li256ELb1ELb1ELb1ELb0EEENS1_36VarlenDynamicPersistentTileSchedulerILi128ELi64ELi256ELi256ELb1ELb1ELb0ELb0ELb1ELb1EEEEEEEEEvNT_6ParamsE)
        /*03bc*/ 	.word	0x00000058


	//----- nvinfo : EIATTR_REGCOUNT
	.align		4
.L_170:
        /*03c0*/ 	.byte	0x04, 0x2f
        /*03c2*/ 	.short	(.L_172 - .L_171)
	.align		4
.L_171:
        /*03c4*/ 	.word	index@(_ZN7cutlass13device_kernelIN5flash19enable_sm80_to_sm89INS1_16FlashAttnFwdSm80INS1_25CollectiveMainloopFwdSm80ILi8ELi1ELb0EN4cute5tupleIJNS5_1CILi128EEENS7_ILi64EEENS7_ILi192EEEEEELi192ENS_6half_tEfNS_4arch4Sm80ELb0ELb0ELb1ELb1ELb0ELb0ELb1ELb1EEENS1_21CollectiveEpilogueFwdINS6_IJS8_SA_S9_EEENS6_IJNS7_ILi1EEESI_SI_EEESC_SE_Li256ELb1ELb1ELb1ELb0EEENS1_36VarlenDynamicPersistentTileSchedulerILi128ELi64ELi256ELi256ELb1ELb1ELb0ELb0ELb1ELb1EEEEEEEEEvNT_6ParamsE)
        /*03c8*/ 	.word	0x000000ff


	//----- nvinfo : EIATTR_FRAME_SIZE
	.align		4
.L_172:
        /*03cc*/ 	.byte	0x04, 0x11
        /*03ce*/ 	.short	(.L_174 - .L_173)
	.align		4
.L_173:
        /*03d0*/ 	.word	index@($__internal_3_$__cuda_sm70_votesync_ballot)
        /*03d4*/ 	.word	0x00000000


	//----- nvinfo : EIATTR_FRAME_SIZE
	.align		4
.L_174:
        /*03d8*/ 	.byte	0x04, 0x11
        /*03da*/ 	.short	(.L_176 - .L_175)
	.align		4
.L_175:
        /*03dc*/ 	.word	index@($__internal_2_$__cuda_sm70_shflsync_up_p)
        /*03e0*/ 	.word	0x00000000


	//----- nvinfo : EIATTR_FRAME_SIZE
	.align		4
.L_176:
        /*03e4*/ 	.byte	0x04, 0x11
        /*03e6*/ 	.short	(.L_178 - .L_177)
	.align		4
.L_177:
        /*03e8*/ 	.word	index@($__internal_1_$__cuda_sm70_shflsync_idx_p)
        /*03ec*/ 	.word	0x00000000


	//----- nvinfo : EIATTR_FRAME_SIZE
	.align		4
.L_178:
        /*03f0*/ 	.byte	0x04, 0x11
        /*03f2*/ 	.short	(.L_180 - .L_179)
	.align		4
.L_179:
        /*03f4*/ 	.word	index@($__internal_0_$__cuda_sm70_shflsync_bfly_p)
        /*03f8*/ 	.word	0x00000000


	//----- nvinfo : EIATTR_FRAME_SIZE
	.align		4
.L_180:
        /*03fc*/ 	.byte	0x04, 0x11
        /*03fe*/ 	.short	(.L_182 - .L_181)
	.align		4
.L_181:
        /*0400*/ 	.word	index@(_ZN7cutlass13device_kernelIN5flash19enable_sm80_to_sm89INS1_16FlashAttnFwdSm80INS1_25CollectiveMainloopFwdSm80ILi8ELi1ELb0EN4cute5tupleIJNS5_1CILi128EEENS7_ILi64EEENS7_ILi192EEEEEELi192ENS_6half_tEfNS_4arch4Sm80ELb0ELb0ELb1ELb1ELb0ELb0ELb1ELb1EEENS1_21CollectiveEpilogueFwdINS6_IJS8_SA_S9_EEENS6_IJNS7_ILi1EEESI_SI_EEESC_SE_Li256ELb1ELb1ELb1ELb0EEENS1_36VarlenDynamicPersistentTileSchedulerILi128ELi64ELi256ELi256ELb1ELb1ELb0ELb0ELb1ELb1EEEEEEEEEvNT_6ParamsE)
        /*0404*/ 	.word	0x00000040


	//----- nvinfo : EIATTR_REGCOUNT
	.align		4
.L_182:
        /*0408*/ 	.byte	0x04, 0x2f
        /*040a*/ 	.short	(.L_184 - .L_183)
	.align		4
.L_183:
        /*040c*/ 	.word	index@(_ZN7cutlass13device_kernelIN5flash19enable_sm80_to_sm89INS1_16FlashAttnFwdSm80INS1_25CollectiveMainloopFwdSm80ILi8ELi1ELb1EN4cute5tupleIJNS5_1CILi128EEENS7_ILi96EEENS7_ILi192EEEEEELi192ENS_6half_tEfNS_4arch4Sm80ELb0ELb0ELb1ELb0ELb0ELb0ELb1ELb1EEENS1_21CollectiveEpilogueFwdINS6_IJS8_SA_S9_EEENS6_IJNS7_ILi1EEESI_SI_EEESC_SE_Li256ELb0ELb1ELb1ELb0EEENS1_19SingleTileSchedulerILb0ELb1ELb1ELi128EEEEEEEEEvNT_6ParamsE)
        /*0410*/ 	.word	0x000000ff


	//----- nvinfo : EIATTR_FRAME_SIZE
	.align		4
.L_184:
        /*0414*/ 	.byte	0x04, 0x11
        /*0416*/ 	.short	(.L_186 - .L_185)
	.align		4
.L_185:
        /*0418*/ 	.word	index@(_ZN7cutlass13device_kernelIN5flash19enable_sm80_to_sm89INS1_16FlashAttnFwdSm80INS1_25CollectiveMainloopFwdSm80ILi8ELi1ELb1EN4cute5tupleIJNS5_1CILi128EEENS7_ILi96EEENS7_ILi192EEEEEELi192ENS_6half_tEfNS_4arch4Sm80ELb0ELb0ELb1ELb0ELb0ELb0ELb1ELb1EEENS1_21CollectiveEpilogueFwdINS6_IJS8_SA_S9_EEENS6_IJNS7_ILi1EEESI_SI_EEESC_SE_Li256ELb0ELb1ELb1ELb0EEENS1_19SingleTileSchedulerILb0ELb1ELb1ELi128EEEEEEEEEvNT_6ParamsE)
        /*041c*/ 	.word	0x00000048


	//----- nvinfo : EIATTR_MIN_STACK_SIZE
	.align		4
.L_186:
        /*0420*/ 	.byte	0x04, 0x12
        /*0422*/ 	.short	(.L_188 - .L_187)
	.align		4
.L_187:
        /*0424*/ 	.word	index@(_ZN7cutlass13device_kernelIN5flash19enable_sm80_to_sm89INS1_16FlashAttnFwdSm80INS1_25CollectiveMainloopFwdSm80ILi8ELi1ELb1EN4cute5tupleIJNS5_1CILi128EEENS7_ILi96EEENS7_ILi192EEEEEELi192ENS_6half_tEfNS_4arch4Sm80ELb0ELb0ELb1ELb0ELb0ELb0ELb1ELb1EEENS1_21CollectiveEpilogueFwdINS6_IJS8_SA_S9_EEENS6_IJNS7_ILi1EEESI_SI_EEESC_SE_Li256ELb0ELb1ELb1ELb0EEENS1_19SingleTileSchedulerILb0ELb1ELb1ELi128EEEEEEEEEvNT_6ParamsE)
        /*0428*/ 	.word	0x00000048


	//----- nvinfo : EIATTR_MIN_STACK_SIZE
	.align		4
.L_188:
        /*042c*/ 	.byte	0x04, 0x12
        /*042e*/ 	.short	(.L_190 - .L_189)
	.align		4
.L_189:
        /*0430*/ 	.word	index@(_ZN7cutlass13device_kernelIN5flash19enable_sm80_to_sm89INS1_16FlashAttnFwdSm80INS1_25CollectiveMainloopFwdSm80ILi8ELi1ELb0EN4cute5tupleIJNS5_1CILi128EEENS7_ILi64EEENS7_ILi192EEEEEELi192ENS_6half_tEfNS_4arch4Sm80ELb0ELb0ELb1ELb1ELb0ELb0ELb1ELb1EEENS1_21CollectiveEpilogueFwdINS6_IJS8_SA_S9_EEENS6_IJNS7_ILi1EEESI_SI_EEESC_SE_Li256ELb1ELb1ELb1ELb0EEENS1_36VarlenDynamicPersistentTileSchedulerILi128ELi64ELi256ELi256ELb1ELb1ELb0ELb0ELb1ELb1EEEEEEEEEvNT_6ParamsE)
        /*0434*/ 	.word	0x00000040


	//----- nvinfo : EIATTR_MIN_STACK_SIZE
	.align		4
.L_190:
        /*0438*/ 	.byte	0x04, 0x12
        /*043a*/ 	.short	(.L_192 - .L_191)
	.align		4
.L_191:
        /*043c*/ 	.word	index@(_ZN7cutlass13device_kernelIN5flash19enable_sm80_to_sm89INS1_16FlashAttnFwdSm80INS1_25CollectiveMainloopFwdSm80ILi8ELi1ELb0EN4cute5tupleIJNS5_1CILi128EEENS7_ILi64EEENS7_ILi192EEEEEELi192ENS_6half_tEfNS_4arch4Sm80ELb0ELb0ELb1ELb1ELb0ELb1ELb1ELb1EEENS1_21CollectiveEpilogueFwdINS6_IJS8_SA_S9_EEENS6_IJNS7_ILi1EEESI_SI_EEESC_SE_Li256ELb1ELb1ELb1ELb0EEENS1_36VarlenDynamicPersistentTileSchedulerILi128ELi64ELi256ELi256ELb1ELb1ELb0ELb0ELb1ELb1EEEEEEEEEvNT_6ParamsE)
        /*0440*/ 	.word	0x00000058


	//----- nvinfo : EIATTR_MIN_STACK_SIZE
	.align		4
.L_192:
        /*0444*/ 	.byte	0x04, 0x12
        /*0446*/ 	.short	(.L_194 - .L_193)
	.align		4
.L_193:
        /*0448*/ 	.word	index@(_ZN7cutlass13device_kernelIN5flash19enable_sm80_to_sm89INS1_16FlashAttnFwdSm80INS1_25CollectiveMainloopFwdSm80ILi8ELi1ELb0EN4cute5tupleIJNS5_1CILi128EEENS7_ILi64EEENS7_ILi192EEEEEELi192ENS_6half_tEfNS_4arch4Sm80ELb0ELb1ELb1ELb0ELb0ELb0ELb1ELb1EEENS1_21CollectiveEpilogueFwdINS6_IJS8_SA_S9_EEENS6_IJNS7_ILi1EEESI_SI_EEESC_SE_Li256ELb0ELb1ELb1ELb0EEENS1_19SingleTileSchedulerILb0ELb1ELb1ELi128EEEEEEEEEvNT_6ParamsE)
        /*044c*/ 	.word	0x00000000


	//----- nvinfo : EIATTR_MIN_STACK_SIZE
	.align		4
.L_194:
        /*0450*/ 	.byte	0x04, 0x12
        /*0452*/ 	.short	(.L_196 - .L_195)
	.align		4
.L_195:
        /*0454*/ 	.word	index@(_ZN7cutlass13device_kernelIN5flash19enable_sm80_to_sm89INS1_16FlashAttnFwdSm80INS1_25CollectiveMainloopFwdSm80ILi8ELi1ELb0EN4cute5tupleIJNS5_1CILi128EEENS7_ILi64EEENS7_ILi192EEEEEELi192ENS_6half_tEfNS_4arch4Sm80ELb0ELb1ELb1ELb1ELb0ELb0ELb1ELb1EEENS1_21CollectiveEpilogueFwdINS6_IJS8_SA_S9_EEENS6_IJNS7_ILi1EEESI_SI_EEESC_SE_Li256ELb1ELb1ELb1ELb0EEENS1_36VarlenDynamicPersistentTileSchedulerILi128ELi64ELi256ELi256ELb1ELb1ELb0ELb1ELb0ELb1EEEEEEEEEvNT_6ParamsE)
        /*0458*/ 	.word	0x00000040


	//----- nvinfo : EIATTR_MIN_STACK_SIZE
	.align		4
.L_196:
        /*045c*/ 	.byte	0x04, 0x12
        /*045e*/ 	.short	(.L_198 - .L_197)
	.align		4
.L_197:
        /*0460*/ 	.word	index@(_ZN7cutlass13device_kernelIN5flash19enable_sm80_to_sm89INS1_16FlashAttnFwdSm80INS1_25CollectiveMainloopFwdSm80ILi8ELi1ELb0EN4cute5tupleIJNS5_1CILi128EEENS7_ILi64EEENS7_ILi192EEEEEELi192ENS_6half_tEfNS_4arch4Sm80ELb0ELb1ELb1ELb1ELb0ELb1ELb1ELb1EEENS1_21CollectiveEpilogueFwdINS6_IJS8_SA_S9_EEENS6_IJNS7_ILi1EEESI_SI_EEESC_SE_Li256ELb1ELb1ELb1ELb0EEENS1_36VarlenDynamicPersistentTileSchedulerILi128ELi64ELi256ELi256ELb1ELb1ELb0ELb1ELb0ELb1EEEEEEEEEvNT_6ParamsE)
        /*0464*/ 	.word	0x00000058


	//----- nvinfo : EIATTR_MIN_STACK_SIZE
	.align		4
.L_198:
        /*0468*/ 	.byte	0x04, 0x12
        /*046a*/ 	.short	(.L_200 - .L_199)
	.align		4
.L_199:
        /*046c*/ 	.word	index@(_ZN7cutlass13device_kernelIN5flash19enable_sm80_to_sm89INS1_16FlashAttnFwdSm80INS1_25CollectiveMainloopFwdSm80ILi8ELi1ELb1EN4cute5tupleIJNS5_1CILi128EEENS7_ILi96EEENS7_ILi192EEEEEELi192ENS_6half_tEfNS_4arch4Sm80ELb1ELb0ELb1ELb0ELb0ELb0ELb1ELb1EEENS1_21CollectiveEpilogueFwdINS6_IJS8_SA_S9_EEENS6_IJNS7_ILi1EEESI_SI_EEESC_SE_Li256ELb0ELb1ELb1ELb0EEENS1_30DynamicPersistentTileSchedulerILi256ELi256ELb1ELb1ELb0EEEEEEEEEvNT_6ParamsE)
        /*0470*/ 	.word	0x000000a8


	//----- nvinfo : EIATTR_MIN_STACK_SIZE
	.align		4
.L_200:
        /*0474*/ 	.byte	0x04, 0x12
        /*0476*/ 	.short	(.L_202 - .L_201)
	.align		4
.L_201:
        /*0478*/ 	.word	index@(_ZN7cutlass13device_kernelIN5flash19enable_sm80_to_sm89INS1_16FlashAttnFwdSm80INS1_25CollectiveMainloopFwdSm80ILi8ELi1ELb0EN4cute5tupleIJNS5_1CILi128EEENS7_ILi64EEENS7_ILi192EEEEEELi192ENS_6half_tEfNS_4arch4Sm80ELb1ELb0ELb1ELb1ELb0ELb0ELb1ELb1EEENS1_21CollectiveEpilogueFwdINS6_IJS8_SA_S9_EEENS6_IJNS7_ILi1EEESI_SI_EEESC_SE_Li256ELb1ELb1ELb1ELb0EEENS1_36VarlenDynamicPersistentTileSchedulerILi128ELi64ELi256ELi256ELb1ELb1ELb0ELb1ELb1ELb1EEEEEEEEEvNT_6ParamsE)
        /*047c*/ 	.word	0x00000050


	//----- nvinfo : EIATTR_MIN_STACK_SIZE
	.align		4
.L_202:
        /*0480*/ 	.byte	0x04, 0x12
        /*0482*/ 	.short	(.L_204 - .L_203)
	.align		4
.L_203:
        /*0484*/ 	.word	index@(_ZN7cutlass13device_kernelIN5flash19enable_sm80_to_sm89INS1_16FlashAttnFwdSm80INS1_25CollectiveMainloopFwdSm80ILi8ELi1ELb0EN4cute5tupleIJNS5_1CILi128EEENS7_ILi64EEENS7_ILi192EEEEEELi192ENS_6half_tEfNS_4arch4Sm80ELb1ELb0ELb1ELb1ELb0ELb1ELb1ELb1EEENS1_21CollectiveEpilogueFwdINS6_IJS8_SA_S9_EEENS6_IJNS7_ILi1EEESI_SI_EEESC_SE_Li256ELb1ELb1ELb1ELb0EEENS1_36VarlenDynamicPersistentTileSchedulerILi128ELi64ELi256ELi256ELb1ELb1ELb0ELb1ELb1ELb1EEEEEEEEEvNT_6ParamsE)
        /*0488*/ 	.word	0x00000050


	//----- nvinfo : EIATTR_MIN_STACK_SIZE
	.align		4
.L_204:
        /*048c*/ 	.byte	0x04, 0x12
        /*048e*/ 	.short	(.L_206 - .L_205)
	.align		4
.L_205:
        /*0490*/ 	.word	index@(_ZN7cutlass13device_kernelIN5flash19enable_sm80_to_sm89INS1_16FlashAttnFwdSm80INS1_25CollectiveMainloopFwdSm80ILi8ELi2ELb1EN4cute5tupleIJNS5_1CILi128EEENS7_ILi96EEENS7_ILi192EEEEEELi192ENS_6half_tEfNS_4arch4Sm80ELb0ELb0ELb1ELb0ELb0ELb0ELb1ELb1EEENS1_21CollectiveEpilogueFwdINS6_IJS8_SA_S9_EEENS6_IJNS7_ILi1EEESI_SI_EEESC_SE_Li256ELb0ELb1ELb1ELb0EEENS1_19SingleTileSchedulerILb0ELb1ELb1ELi128EEEEEEEEEvNT_6ParamsE)
        /*0494*/ 	.word	0x00000038


	//----- nvinfo : EIATTR_MIN_STACK_SIZE
	.align		4
.L_206:
        /*0498*/ 	.byte	0x04, 0x12
        /*049a*/ 	.short	(.L_208 - .L_207)
	.align		4
.L_207:
        /*049c*/ 	.word	index@(_ZN7cutlass13device_kernelIN5flash19enable_sm80_to_sm89INS1_16FlashAttnFwdSm80INS1_25CollectiveMainloopFwdSm80ILi8ELi2ELb0EN4cute5tupleIJNS5_1CILi128EEENS7_ILi64EEENS7_ILi192EEEEEELi192ENS_6half_tEfNS_4arch4Sm80ELb0ELb0ELb1ELb1ELb0ELb0ELb1ELb1EEENS1_21CollectiveEpilogueFwdINS6_IJS8_SA_S9_EEENS6_IJNS7_ILi1EEESI_SI_EEESC_SE_Li256ELb1ELb1ELb1ELb0EEENS1_36VarlenDynamicPersistentTileSchedulerILi128ELi64ELi256ELi256ELb1ELb1ELb0ELb0ELb1ELb1EEEEEEEEEvNT_6ParamsE)
        /*04a0*/ 	.word	0x00000038


	//----- nvinfo : EIATTR_MIN_STACK_SIZE
	.align		4
.L_208:
        /*04a4*/ 	.byte	0x04, 0x12
        /*04a6*/ 	.short	(.L_210 - .L_209)
	.align		4
.L_209:
        /*04a8*/ 	.word	index@(_ZN7cutlass13device_kernelIN5flash19enable_sm80_to_sm89INS1_16FlashAttnFwdSm80INS1_25CollectiveMainloopFwdSm80ILi8ELi2ELb0EN4cute5tupleIJNS5_1CILi128EEENS7_ILi64EEENS7_ILi192EEEEEELi192ENS_6half_tEfNS_4arch4Sm80ELb0ELb0ELb1ELb1ELb0ELb1ELb1ELb1EEENS1_21CollectiveEpilogueFwdINS6_IJS8_SA_S9_EEENS6_IJNS7_ILi1EEESI_SI_EEESC_SE_Li256ELb1ELb1ELb1ELb0EEENS1_36VarlenDynamicPersistentTileSchedulerILi128ELi64ELi256ELi256ELb1ELb1ELb0ELb0ELb1ELb1EEEEEEEEEvNT_6ParamsE)
        /*04ac*/ 	.word	0x00000000


	//----- nvinfo : EIATTR_MIN_STACK_SIZE
	.align		4
.L_210:
        /*04b0*/ 	.byte	0x04, 0x12
        /*04b2*/ 	.short	(.L_212 - .L_211)
	.align		4
.L_211:
        /*04b4*/ 	.word	index@(_ZN7cutlass13device_kernelIN5flash19enable_sm80_to_sm89INS1_16FlashAttnFwdSm80INS1_25CollectiveMainloopFwdSm80ILi8ELi2ELb0EN4cute5tupleIJNS5_1CILi128EEENS7_ILi64EEENS7_ILi192EEEEEELi192ENS_6half_tEfNS_4arch4Sm80ELb0ELb1ELb1ELb0ELb0ELb0ELb1ELb1EEENS1_21CollectiveEpilogueFwdINS6_IJS8_SA_S9_EEENS6_IJNS7_ILi1EEESI_SI_EEESC_SE_Li256ELb0ELb1ELb1ELb0EEENS1_19SingleTileSchedulerILb0ELb1ELb1ELi128EEEEEEEEEvNT_6ParamsE)
        /*04b8*/ 	.word	0x00000000


	//----- nvinfo : EIATTR_MIN_STACK_SIZE
	.align		4
.L_212:
        /*04bc*/ 	.byte	0x04, 0x12
        /*04be*/ 	.short	(.L_214 - .L_213)
	.align		4
.L_213:
        /*04c0*/ 	.word	index@(_ZN7cutlass13device_kernelIN5flash19enable_sm80_to_sm89INS1_16FlashAttnFwdSm80INS1_25CollectiveMainloopFwdSm80ILi8ELi2ELb0EN4cute5tupleIJNS5_1CILi128EEENS7_ILi64EEENS7_ILi192EEEEEELi192ENS_6half_tEfNS_4arch4Sm80ELb0ELb1ELb1ELb1ELb0ELb0ELb1ELb1EEENS1_21CollectiveEpilogueFwdINS6_IJS8_SA_S9_EEENS6_IJNS7_ILi1EEESI_SI_EEESC_SE_Li256ELb1ELb1ELb1ELb0EEENS1_36VarlenDynamicPersistentTileSchedulerILi128ELi64ELi256ELi256ELb1ELb1ELb0ELb1ELb0ELb1EEEEEEEEEvNT_6ParamsE)
        /*04c4*/ 	.word	0x00000038


	//----- nvinfo : EIATTR_MIN_STACK_SIZE
	.align		4
.L_214:
        /*04c8*/ 	.byte	0x04, 0x12
        /*04ca*/ 	.short	(.L_216 - .L_215)
	.align		4
.L_215:
        /*04cc*/ 	.word	index@(_ZN7cutlass13device_kernelIN5flash19enable_sm80_to_sm89INS1_16FlashAttnFwdSm80INS1_25CollectiveMainloopFwdSm80ILi8ELi2ELb0EN4cute5tupleIJNS5_1CILi128EEENS7_ILi64EEENS7_ILi192EEEEEELi192ENS_6half_tEfNS_4arch4Sm80ELb0ELb1ELb1ELb1ELb0ELb1ELb1ELb1EEENS1_21CollectiveEpilogueFwdINS6_IJS8_SA_S9_EEENS6_IJNS7_ILi1EEESI_SI_EEESC_SE_Li256ELb1ELb1ELb1ELb0EEENS1_36VarlenDynamicPersistentTileSchedulerILi128ELi64ELi256ELi256ELb1ELb1ELb0ELb1ELb0ELb1EEEEEEEEEvNT_6ParamsE)
        /*04d0*/ 	.word	0x00000000


	//----- nvinfo : EIATTR_MIN_STACK_SIZE
	.align		4
.L_216:
        /*04d4*/ 	.byte	0x04, 0x12
        /*04d6*/ 	.short	(.L_218 - .L_217)
	.align		4
.L_217:
        /*04d8*/ 	.word	index@(_ZN7cutlass13device_kernelIN5flash19enable_sm80_to_sm89INS1_16FlashAttnFwdSm80INS1_25CollectiveMainloopFwdSm80ILi8ELi2ELb1EN4cute5tupleIJNS5_1CILi128EEENS7_ILi96EEENS7_ILi192EEEEEELi192ENS_6half_tEfNS_4arch4Sm80ELb1ELb0ELb1ELb0ELb0ELb0ELb1ELb1EEENS1_21CollectiveEpilogueFwdINS6_IJS8_SA_S9_EEENS6_IJNS7_ILi1EEESI_SI_EEESC_SE_Li256ELb0ELb1ELb1ELb0EEENS1_30DynamicPersistentTileSchedulerILi256ELi256ELb1ELb1ELb0EEEEEEEEEvNT_6ParamsE)
        /*04dc*/ 	.word	0x00000088


	//----- nvinfo : EIATTR_MIN_STACK_SIZE
	.align		4
.L_218:
        /*04e0*/ 	.byte	0x04, 0x12
        /*04e2*/ 	.short	(.L_220 - .L_219)
	.align		4
.L_219:
        /*04e4*/ 	.word	index@(_ZN7cutlass13device_kernelIN5flash19enable_sm80_to_sm89INS1_16FlashAttnFwdSm80INS1_25CollectiveMainloopFwdSm80ILi8ELi2ELb0EN4cute5tupleIJNS5_1CILi128EEENS7_ILi64EEENS7_ILi192EEEEEELi192ENS_6half_tEfNS_4arch4Sm80ELb1ELb0ELb1ELb1ELb0ELb0ELb1ELb1EEENS1_21CollectiveEpilogueFwdINS6_IJS8_SA_S9_EEENS6_IJNS7_ILi1EEESI_SI_EEESC_SE_Li256ELb1ELb1ELb1ELb0EEENS1_36VarlenDynamicPersistentTileSchedulerILi128ELi64ELi256ELi256ELb1ELb1ELb0ELb1ELb1ELb1EEEEEEEEEvNT_6ParamsE)
        /*04e8*/ 	.word	0x00000000


	//----- nvinfo : EIATTR_MIN_STACK_SIZE
	.align		4
.L_220:
        /*04ec*/ 	.byte	0x04, 0x12
        /*04ee*/ 	.short	(.L_222 - .L_221)
	.align		4
.L_221:
        /*04f0*/ 	.word	index@(_ZN7cutlass13device_kernelIN5flash19enable_sm80_to_sm89INS1_16FlashAttnFwdSm80INS1_25CollectiveMainloopFwdSm80ILi8ELi2ELb0EN4cute5tupleIJNS5_1CILi128EEENS7_ILi64EEENS7_ILi192EEEEEELi192ENS_6half_tEfNS_4arch4Sm80ELb1ELb0ELb1ELb1ELb0ELb1ELb1ELb1EEENS1_21CollectiveEpilogueFwdINS6_IJS8_SA_S9_EEENS6_IJNS7_ILi1EEESI_SI_EEESC_SE_Li256ELb1ELb1ELb1ELb0EEENS1_36VarlenDynamicPersistentTileSchedulerILi128ELi64ELi256ELi256ELb1ELb1ELb0ELb1ELb1ELb1EEEEEEEEEvNT_6ParamsE)
        /*04f4*/ 	.word	0x00000000
.L_222:


//--------------------- .nv.info._ZN7cutlass13device_kernelIN5flash19enable_sm80_to_sm89INS1_16FlashAttnFwdSm80INS1_25CollectiveMainloopFwdSm80ILi8ELi1ELb1EN4cute5tupleIJNS5_1CILi128EEENS7_ILi96EEENS7_ILi192EEEEEELi192ENS_6half_tEfNS_4arch4Sm80ELb0ELb0ELb1ELb0ELb0ELb0ELb1ELb1EEENS1_21CollectiveEpilogueFwdINS6_IJS8_SA_S9_EEENS6_IJNS7_ILi1EEESI_SI_EEESC_SE_Li256ELb0ELb1ELb1ELb0EEENS1_19SingleTileSchedulerILb0ELb1ELb1ELi128EEEEEEEEEvNT_6ParamsE --------------------------
	.section	.nv.info._ZN7cutlass13device_kernelIN5flash19enable_sm80_to_sm89INS1_16FlashAttnFwdSm80INS1_25CollectiveMainloopFwdSm80ILi8ELi1ELb1EN4cute5tupleIJNS5_1CILi128EEENS7_ILi96EEENS7_ILi192EEEEEELi192ENS_6half_tEfNS_4arch4Sm80ELb0ELb0ELb1ELb0ELb0ELb0ELb1ELb1EEENS1_21CollectiveEpilogueFwdINS6_IJS8_SA_S9_EEENS6_IJNS7_ILi1EEESI_SI_EEESC_SE_Li256ELb0ELb1ELb1ELb0EEENS1_19SingleTileSchedulerILb0ELb1ELb1ELi128EEEEEEEEEvNT_6ParamsE,"",@"SHT_CUDA_INFO"
	.sectionflags	@""
	.align	4


	//----- nvinfo : EIATTR_CUDA_API_VERSION
	.align		4
        /*0000*/ 	.byte	0x04, 0x37
        /*0002*/ 	.short	(.L_224 - .L_223)
.L_223:
        /*0004*/ 	.word	0x00000082


	//----- nvinfo : EIATTR_SW2861232_WAR
	.align		4
.L_224:
        /*0008*/ 	.byte	0x01, 0x35
	.zero		2


	//----- nvinfo : EIATTR_PARAM_CBANK
	.align		4
        /*000c*/ 	.byte	0x04, 0x0a
        /*000e*/ 	.short	(.L_226 - .L_225)
	.align		4
.L_225:
        /*0010*/ 	.word	index@(.nv.constant0._ZN7cutlass13device_kernelIN5flash19enable_sm80_to_sm89INS1_16FlashAttnFwdSm80INS1_25CollectiveMainloopFwdSm80ILi8ELi1ELb1EN4cute5tupleIJNS5_1CILi128EEENS7_ILi96EEENS7_ILi192EEEEEELi192ENS_6half_tEfNS_4arch4Sm80ELb0ELb0ELb1ELb0ELb0ELb0ELb1ELb1EEENS1_21CollectiveEpilogueFwdINS6_IJS8_SA_S9_EEENS6_IJNS7_ILi1EEESI_SI_EEESC_SE_Li256ELb0ELb1ELb1ELb0EEENS1_19SingleTileSchedulerILb0ELb1ELb1ELi128EEEEEEEEEvNT_6ParamsE)
        /*0014*/ 	.short	0x0160
        /*0016*/ 	.short	0x0418


	//----- nvinfo : EIATTR_CBANK_PARAM_SIZE
	.align		4
.L_226:
        /*0018*/ 	.byte	0x03, 0x19
        /*001a*/ 	.short	0x0418


	//----- nvinfo : EIATTR_KPARAM_INFO
	.align		4
        /*001c*/ 	.byte	0x04, 0x17
        /*001e*/ 	.short	(.L_228 - .L_227)
.L_227:
        /*0020*/ 	.word	0x00000000
        /*0024*/ 	.short	0x0000
        /*0026*/ 	.short	0x0000
        /*0028*/ 	.byte	0x00, 0xf0, 0x61, 0x10


	//----- nvinfo : EIATTR_MAXREG_COUNT
	.align		4
.L_228:
        /*002c*/ 	.byte	0x03, 0x1b
        /*002e*/ 	.short	0x00ff


	//----- nvinfo : EIATTR_NUM_BARRIERS
	.align		4
        /*0030*/ 	.byte	0x02, 0x4c
        /*0032*/ 	.byte	0x02
	.zero		1


	//----- nvinfo : EIATTR_ANNOTATIONS
	.align		4
        /*0034*/ 	.byte	0x04, 0x55
        /*0036*/ 	.short	(.L_230 - .L_229)


	//   ....[0]....
.L_229:
        /*0038*/ 	.word	0x00000001
        /*003c*/ 	.byte	0x70, 0x11, 0x00, 0x00, 0x01, 0x00, 0x00, 0x00, 0xe0, 0x13, 0x00, 0x00, 0x01, 0x00, 0x00, 0x00
        /* <DEDUP_REMOVED lines=12> */
        /*010c*/ 	.byte	0x10, 0xa1, 0x00, 0x00, 0x01, 0x00, 0x00, 0x00, 0x20, 0xa1, 0x00, 0x00


	//----- nvinfo : EIATTR_MERCURY_ISA_VERSION
	.align		4
.L_230:
        /*0118*/ 	.byte	0x03, 0x5f
        /*011a*/ 	.short	0x0000


	//----- nvinfo : EIATTR_COOP_GROUP_MASK_REGIDS
	.align		4
        /*011c*/ 	.byte	0x04, 0x29
        /*011e*/ 	.short	(.L_232 - .L_231)


	//   ....[0]....
.L_231:
        /*0120*/ 	.word	0xffffffff


	//   ....[1]....
        /*0124*/ 	.word	0xffffffff


	//   ....[2]....
        /*0128*/ 	.word	0xffffffff


	//   ....[3]....
        /*012c*/ 	.word	0xffffffff


	//   ....[4]....
        /*0130*/ 	.word	0xffffffff


	//   ....[5]....
        /*0134*/ 	.word	0xffffffff


	//   ....[6]....
        /*0138*/ 	.word	0xffffffff


	//   ....[7]....
        /*013c*/ 	.word	0xffffffff


	//   ....[8]....
        /*0140*/ 	.word	0xffffffff


	//   ....[9]....
        /*0144*/ 	.word	0xffffffff


	//   ....[10]....
        /*0148*/ 	.word	0xffffffff


	//   ....[11]....
        /*014c*/ 	.word	0xffffffff


	//   ....[12]....
        /*0150*/ 	.word	0xffffffff


	//   ....[13]....
        /*0154*/ 	.word	0xffffffff


	//   ....[14]....
        /*0158*/ 	.word	0xffffffff


	//   ....[15]....
        /*015c*/ 	.word	0xffffffff


	//   ....[16]....
        /*0160*/ 	.word	0xffffffff


	//   ....[17]....
        /*0164*/ 	.word	0xffffffff


	//   ....[18]....
        /*0168*/ 	.word	0xffffffff


	//   ....[19]....
        /*016c*/ 	.word	0xffffffff


	//   ....[20]....
        /*0170*/ 	.word	0xffffffff


	//   ....[21]....
        /*0174*/ 	.word	0xffffffff


	//   ....[22]....
        /*0178*/ 	.word	0xffffffff


	//   ....[23]....
        /*017c*/ 	.word	0xffffffff


	//   ....[24]....
        /*0180*/ 	.word	0xffffffff


	//   ....[25]....
        /*0184*/ 	.word	0xffffffff


	//   ....[26]....
        /*0188*/ 	.word	0xffffffff


	//   ....[27]....
        /*018c*/ 	.word	0xffffffff


	//   ....[28]....
        /*0190*/ 	.word	0xffffffff


	//----- nvinfo : EIATTR_COOP_GROUP_INSTR_OFFSETS
	.align		4
.L_232:
        /*0194*/ 	.byte	0x04, 0x28
        /*0196*/ 	.short	(.L_234 - .L_233)


	//   ....[0]....
.L_233:
        /*0198*/ 	.word	0x00000060


	//   ....[1]....
        /*019c*/ 	.word	0x00000d80


	//   ....[2]....
        /*01a0*/ 	.word	0x00000db0


	//   ....[3]....
        /*01a4*/ 	.word	0x00000e90


	//   ....[4]....
        /*01a8*/ 	.word	0x00000ed0


	//   ....[5]....
        /*01ac*/ 	.word	0x00000f90


	//   ....[6]....
        /*01b0*/ 	.word	0x00000fc0


	//   ....[7]....
        /*01b4*/ 	.word	0x00001000


	//   ....[8]....
        /*01b8*/ 	.word	0x00001020


	//   ....[9]....
        /*01bc*/ 	.word	0x00003d30


	//   ....[10]....
        /*01c0*/ 	.word	0x00003e00


	//   ....[11]....
        /*01c4*/ 	.word	0x00003e10


	//   ....[12]....
        /*01c8*/ 	.word	0x00003e60


	//   ....[13]....
        /*01cc*/ 	.word	0x00007b50


	//   ....[14]....
        /*01d0*/ 	.word	0x00007bb0


	//   ....[15]....
        /*01d4*/ 	.word	0x00007bd0


	//   ....[16]....
        /*01d8*/ 	.word	0x00007bf0


	//   ....[17]....
        /*01dc*/ 	.word	0x0000a160


	//   ....[18]....
        /*01e0*/ 	.word	0x0000a170


	//   ....[19]....
        /*01e4*/ 	.word	0x0000a1a0


	//   ....[20]....
        /*01e8*/ 	.word	0x0000a1c0


	//   ....[21]....
        /*01ec*/ 	.word	0x0000aea0


	//   ....[22]....
        /*01f0*/ 	.word	0x0000aee0


	//   ....[23]....
        /*01f4*/ 	.word	0x0000af10


	//   ....[24]....
        /*01f8*/ 	.word	0x0000af40


	//   ....[25]....
        /*01fc*/ 	.word	0x0000b030


	//   ....[26]....
        /*0200*/ 	.word	0x0000b040


	//   ....[27]....
        /*0204*/ 	.word	0x0000b950


	//   ....[28]....
        /*0208*/ 	.word	0x0000b960


	//----- nvinfo : EIATTR_EXIT_INSTR_OFFSETS
	.align		4
.L_234:
        /*020c*/ 	.byte	0x04, 0x1c
        /*020e*/ 	.short	(.L_236 - .L_235)


	//   ....[0]....
.L_235:
        /*0210*/ 	.word	0x000001c0


	//   ....[1]....
        /*0214*/ 	.word	0x0000b970


	//   ....[2]....
        /*0218*/ 	.word	0x0000c210


	//   ....[3]....
        /*021c*/ 	.word	0x0000c260


	//   ....[4]....
        /*0220*/ 	.word	0x0000c290


	//   ....[5]....
        /*0224*/ 	.word	0x0000c2f0


	//   ....[6]....
        /*0228*/ 	.word	0x0000c580


	//----- nvinfo : EIATTR_CTAIDZ_USED
	.align		4
.L_236:
        /*022c*/ 	.byte	0x01, 0x04
	.zero		2


	//----- nvinfo : EIATTR_MAX_THREADS
	.align		4
        /*0230*/ 	.byte	0x04, 0x05
        /*0232*/ 	.short	(.L_238 - .L_237)
.L_237:
        /*0234*/ 	.word	0x00000100
        /*0238*/ 	.word	0x00000001
        /*023c*/ 	.word	0x00000001


	//----- nvinfo : EIATTR_CRS_STACK_SIZE
	.align		4
.L_238:
        /*0240*/ 	.byte	0x04, 0x1e
        /*0242*/ 	.short	(.L_240 - .L_239)
.L_239:
        /*0244*/ 	.word	0x00000000
.L_240:


//--------------------- .nv.info._ZN7cutlass13device_kernelIN5flash19enable_sm80_to_sm89INS1_16FlashAttnFwdSm80INS1_25CollectiveMainloopFwdSm80ILi8ELi1ELb0EN4cute5tupleIJNS5_1CILi128EEENS7_ILi64EEENS7_ILi192EEEEEELi192ENS_6half_tEfNS_4arch4Sm80ELb0ELb0ELb1ELb1ELb0ELb0ELb1ELb1EEENS1_21CollectiveEpilogueFwdINS6_IJS8_SA_S9_EEENS6_IJNS7_ILi1EEESI_SI_EEESC_SE_Li256ELb1ELb1ELb1ELb0EEENS1_36VarlenDynamicPersistentTileSchedulerILi128ELi64ELi256ELi256ELb1ELb1ELb0ELb0ELb1ELb1EEEEEEEEEvNT_6ParamsE --------------------------
	.section	.nv.info._ZN7cutlass13device_kernelIN5flash19enable_sm80_to_sm89INS1_16FlashAttnFwdSm80INS1_25CollectiveMainloopFwdSm80ILi8ELi1ELb0EN4cute5tupleIJNS5_1CILi128EEENS7_ILi64EEENS7_ILi192EEEEEELi192ENS_6half_tEfNS_4arch4Sm80ELb0ELb0ELb1ELb1ELb0ELb0ELb1ELb1EEENS1_21CollectiveEpilogueFwdINS6_IJS8_SA_S9_EEENS6_IJNS7_ILi1EEESI_SI_EEESC_SE_Li256ELb1ELb1ELb1ELb0EEENS1_36VarlenDynamicPersistentTileSchedulerILi128ELi64ELi256ELi256ELb1ELb1ELb0ELb0ELb1ELb1EEEEEEEEEvNT_6ParamsE,"",@"SHT_CUDA_INFO"
	.sectionflags	@""
	.align	4


	//----- nvinfo : EIATTR_CUDA_API_VERSION
	.align		4
        /*0000*/ 	.byte	0x04, 0x37
        /*0002*/ 	.short	(.L_242 - .L_241)
.L_241:
        /*0004*/ 	.word	0x00000082


	//----- nvinfo : EIATTR_SW2861232_WAR
	.align		4
.L_242:
        /*0008*/ 	.byte	0x01, 0x35
	.zero		2


	//----- nvinfo : EIATTR_PARAM_CBANK
	.align		4
        /*000c*/ 	.byte	0x04, 0x0a
        /*000e*/ 	.short	(.L_244 - .L_243)
	.align		4
.L_243:
        /*0010*/ 	.word	index@(.nv.constant0._ZN7cutlass13device_kernelIN5flash19enable_sm80_to_sm89INS1_16FlashAttnFwdSm80INS1_25CollectiveMainloopFwdSm80ILi8ELi1ELb0EN4cute5tupleIJNS5_1CILi128EEENS7_ILi64EEENS7_ILi192EEEEEELi192ENS_6half_tEfNS_4arch4Sm80ELb0ELb0ELb1ELb1ELb0ELb0ELb1ELb1EEENS1_21CollectiveEpilogueFwdINS6_IJS8_SA_S9_EEENS6_IJNS7_ILi1EEESI_SI_EEESC_SE_Li256ELb1ELb1ELb1ELb0EEENS1_36VarlenDynamicPersistentTileSchedulerILi128ELi64ELi256ELi256ELb1ELb1ELb0ELb0ELb1ELb1EEEEEEEEEvNT_6ParamsE)
        /*0014*/ 	.short	0x0160
        /*0016*/ 	.short	0x0438


	//----- nvinfo : EIATTR_CBANK_PARAM_SIZE
	.align		4
.L_244:
        /*0018*/ 	.byte	0x03, 0x19
        /*001a*/ 	.short	0x0438


	//----- nvinfo : EIATTR_KPARAM_INFO
	.align		4
        /*001c*/ 	.byte	0x04, 0x17
        /*001e*/ 	.short	(.L_246 - .L_245)
.L_245:
        /*0020*/ 	.word	0x00000000
        /*0024*/ 	.short	0x0000
        /*0026*/ 	.short	0x0000
        /*0028*/ 	.byte	0x00, 0xf0, 0xe1, 0x10


	//----- nvinfo : EIATTR_MAXREG_COUNT
	.align		4
.L_246:
        /*002c*/ 	.byte	0x03, 0x1b
        /*002e*/ 	.short	0x00ff


	//----- nvinfo : EIATTR_NUM_BARRIERS
	.align		4
        /*0030*/ 	.byte	0x02, 0x4c
        /*0032*/ 	.byte	0x06
	.zero		1


	//----- nvinfo : EIATTR_ANNOTATIONS
	.align		4
        /*0034*/ 	.byte	0x04, 0x55
        /*0036*/ 	.short	(.L_248 - .L_247)


	//   ....[0]....
.L_247:
        /* <DEDUP_REMOVED lines=25> */


	//----- nvinfo : EIATTR_MERCURY_ISA_VERSION
	.align		4
.L_248:
        /*01b8*/ 	.byte	0x03, 0x5f
        /*01ba*/ 	.short	0x0000


	//----- nvinfo : EIATTR_INT_WARP_WIDE_INSTR_OFFSETS
	.align		4
        /*01bc*/ 	.byte	0x04, 0x31
        /*01be*/ 	.short	(.L_250 - .L_249)


	//   ....[0]....
.L_249:
        /*01c0*/ 	.word	0x000089a0


	//   ....[1]....
        /*01c4*/ 	.word	0x00008a20


	//----- nvinfo : EIATTR_COOP_GROUP_MASK_REGIDS
	.align		4
.L_250:
        /*01c8*/ 	.byte	0x04, 0x29
        /*01ca*/ 	.short	(.L_252 - .L_251)


	//   ....[0]....
.L_251:
        /*01cc*/ 	.word	0xffffffff


	//   ....[1]....
        /*01d0*/ 	.word	0xffffffff


	//   ....[2]....
        /*01d4*/ 	.word	0xffffffff


	//   ....[3]....
        /*01d8*/ 	.word	0xffffffff


	//   ....[4]....
        /*01dc*/ 	.word	0xffffffff


	//   ....[5]....
        /*01e0*/ 	.word	0xffffffff


	//   ....[6]....
        /*01e4*/ 	.word	0xffffffff


	//   ....[7]....
        /*01e8*/ 	.word	0xffffffff


	//   ....[8]....
        /*01ec*/ 	.word	0xffffffff


	//   ....[9]....
        /*01f0*/ 	.word	0xffffffff


	//   ....[10]....
        /*01f4*/ 	.word	0xffffffff


	//   ....[11]....
        /*01f8*/ 	.word	0xffffffff


	//   ....[12]....
        /*01fc*/ 	.word	0xffffffff


	//   ....[13]....
        /*0200*/ 	.word	0xffffffff


	//   ....[14]....
        /*0204*/ 	.word	0xffffffff


	//   ....[15]....
        /*0208*/ 	.word	0xffffffff


	//   ....[16]....
        /*020c*/ 	.word	0xffffffff


	//   ....[17]....
        /*0210*/ 	.word	0xffffffff


	//   ....[18]....
        /*0214*/ 	.word	0xffffffff


	//   ....[19]....
        /*0218*/ 	.word	0xffffffff


	//   ....[20]....
        /*021c*/ 	.word	0xffffffff


	//   ....[21]....
        /*0220*/ 	.word	0xffffffff


	//   ....[22]....
        /*0224*/ 	.word	0xffffffff


	//   ....[23]....
        /*0228*/ 	.word	0xffffffff


	//   ....[24]....
        /*022c*/ 	.word	0xffffffff


	//   ....[25]....
        /*0230*/ 	.word	0xffffffff


	//   ....[26]....
        /*0234*/ 	.word	0xffffffff


	//   ....[27]....
        /*0238*/ 	.word	0xffffffff


	//   ....[28]....
        /*023c*/ 	.word	0xffffffff


	//   ....[29]....
        /*0240*/ 	.word	0xffffffff


	//   ....[30]....
        /*0244*/ 	.word	0xffffffff


	//   ....[31]....
        /*0248*/ 	.word	0xffffffff


	//   ....[32]....
        /*024c*/ 	.word	0xffffffff


	//   ....[33]....
        /*0250*/ 	.word	0xffffffff


	//   ....[34]....
        /*0254*/ 	.word	0xffffffff


	//   ....[35]....
        /*0258*/ 	.word	0xffffffff


	//   ....[36]....
        /*025c*/ 	.word	0xffffffff


	//   ....[37]....
        /*0260*/ 	.word	0xffffffff


	//   ....[38]....
        /*0264*/ 	.word	0xffffffff


	//   ....[39]....
        /*0268*/ 	.word	0xffffffff


	//   ....[40]....
        /*026c*/ 	.word	0xffffffff


	//   ....[41]....
        /*0270*/ 	.word	0xffffffff


	//   ....[42]....
        /*0274*/ 	.word	0xffffffff


	//   ....[43]....
        /*0278*/ 	.word	0xffffffff


	//   ....[44]....
        /*027c*/ 	.word	0xffffffff


	//   ....[45]....
        /*0280*/ 	.word	0xffffffff


	//   ....[46]....
        /*0284*/ 	.word	0xffffffff


	//   ....[47]....
        /*0288*/ 	.word	0xffffffff


	//   ....[48]....
        /*028c*/ 	.word	0xffffffff


	//   ....[49]....
        /*0290*/ 	.word	0xffffffff


	//   ....[50]....
        /*0294*/ 	.word	0xffffffff


	//   ....[51]....
        /*0298*/ 	.word	0xffffffff


	//   ....[52]....
        /*029c*/ 	.word	0xffffffff


	//   ....[53]....
        /*02a0*/ 	.word	0xffffffff


	//   ....[54]....
        /*02a4*/ 	.word	0xffffffff


	//   ....[55]....
        /*02a8*/ 	.word	0xffffffff


	//   ....[56]....
        /*02ac*/ 	.word	0xffffffff


	//   ....[57]....
        /*02b0*/ 	.word	0xffffffff


	//   ....[58]....
        /*02b4*/ 	.word	0xffffffff


	//   ....[59]....
        /*02b8*/ 	.word	0xffffffff


	//   ....[60]....
        /*02bc*/ 	.word	0xffffffff


	//   ....[61]....
        /*02c0*/ 	.word	0xffffffff


	//   ....[62]....
        /*02c4*/ 	.word	0xffffffff


	//   ....[63]....
        /*02c8*/ 	.word	0xffffffff


	//   ....[64]....
        /*02cc*/ 	.word	0xffffffff


	//   ....[65]....
        /*02d0*/ 	.word	0xffffffff


	//   ....[66]....
        /*02d4*/ 	.word	0xffffffff


	//   ....[67]....
        /*02d8*/ 	.word	0xffffffff


	//   ....[68]....
        /*02dc*/ 	.word	0xffffffff


	//   ....[69]....
        /*02e0*/ 	.word	0xffffffff


	//   ....[70]....
        /*02e4*/ 	.word	0xffffffff


	//   ....[71]....
        /*02e8*/ 	.word	0xffffffff


	//   ....[72]....
        /*02ec*/ 	.word	0xffffffff


	//   ....[73]....
        /*02f0*/ 	.word	0xffffffff


	//   ....[74]....
        /*02f4*/ 	.word	0xffffffff


	//   ....[75]....
        /*02f8*/ 	.word	0xffffffff


	//   ....[76]....
        /*02fc*/ 	.word	0xffffffff


	//   ....[77]....
        /*0300*/ 	.word	0xffffffff


	//   ....[78]....
        /*0304*/ 	.word	0xffffffff


	//   ....[79]....
        /*0308*/ 	.word	0xffffffff


	//   ....[80]....
        /*030c*/ 	.word	0xffffffff


	//   ....[81]....
        /*0310*/ 	.word	0xffffffff


	//   ....[82]....
        /*0314*/ 	.word	0xffffffff


	//   ....[83]....
        /*0318*/ 	.word	0xffffffff


	//   ....[84]....
        /*031c*/ 	.word	0xffffffff


	//   ....[85]....
        /*0320*/ 	.word	0xffffffff


	//   ....[86]....
        /*0324*/ 	.word	0xffffffff


	//   ....[87]....
        /*0328*/ 	.word	0xffffffff


	//   ....[88]....
        /*032c*/ 	.word	0xffffffff


	//   ....[89]....
        /*0330*/ 	.word	0xffffffff


	//   ....[90]....
        /*0334*/ 	.word	0xffffffff


	//   ....[91]....
        /*0338*/ 	.word	0xffffffff


	//   ....[92]....
        /*033c*/ 	.word	0xffffffff


	//   ....[93]....
        /*0340*/ 	.word	0xffffffff


	//   ....[94]....
        /*0344*/ 	.word	0xffffffff


	//   ....[95]....
        /*0348*/ 	.word	0xffffffff


	//   ....[96]....
        /*034c*/ 	.word	0xffffffff


	//   ....[97]....
        /*0350*/ 	.word	0xffffffff


	//   ....[98]....
        /*0354*/ 	.word	0xffffffff


	//   ....[99]....
        /*0358*/ 	.word	0xffffffff


	//   ....[100]....
        /*035c*/ 	.word	0xffffffff


	//   ....[101]....
        /*0360*/ 	.word	0xffffffff


	//   ....[102]....
        /*0364*/ 	.word	0xffffffff


	//   ....[103]....
        /*0368*/ 	.word	0xffffffff


	//   ....[104]....
        /*036c*/ 	.word	0xffffffff


	//   ....[105]....
        /*0370*/ 	.word	0xffffffff


	//   ....[106]....
        /*0374*/ 	.word	0xffffffff


	//   ....[107]....
        /*0378*/ 	.word	0xffffffff


	//   ....[108]....
        /*037c*/ 	.word	0xffffffff


	//   ....[109]....
        /*0380*/ 	.word	0xffffffff


	//   ....[110]....
        /*0384*/ 	.word	0xffffffff


	//   ....[111]....
        /*0388*/ 	.word	0xffffffff


	//   ....[112]....
        /*038c*/ 	.word	0xffffffff


	//   ....[113]....
        /*0390*/ 	.word	0xffffffff


	//   ....[114]....
        /*0394*/ 	.word	0xffffffff


	//   ....[115]....
        /*0398*/ 	.word	0xffffffff


	//   ....[116]....
        /*039c*/ 	.word	0xffffffff


	//   ....[117]....
        /*03a0*/ 	.word	0xffffffff


	//   ....[118]....
        /*03a4*/ 	.word	0xffffffff


	//   ....[119]....
        /*03a8*/ 	.word	0xffffffff


	//   ....[120]....
        /*03ac*/ 	.word	0xffffffff


	//   ....[121]....
        /*03b0*/ 	.word	0xffffffff


	//   ....[122]....
        /*03b4*/ 	.word	0xffffffff


	//   ....[123]....
        /*03b8*/ 	.word	0xffffffff


	//   ....[124]....
        /*03bc*/ 	.word	0xffffffff


	//   ....[125]....
        /*03c0*/ 	.word	0xffffffff


	//   ....[126]....
        /*03c4*/ 	.word	0xffffffff


	//   ....[127]....
        /*03c8*/ 	.word	0xffffffff


	//   ....[128]....
        /*03cc*/ 	.word	0xffffffff


	//   ....[129]....
        /*03d0*/ 	.word	0xffffffff


	//   ....[130]....
        /*03d4*/ 	.word	0xffffffff


	//   ....[131]....
        /*03d8*/ 	.word	0xffffffff


	//   ....[132]....
        /*03dc*/ 	.word	0xffffffff


	//   ....[133]....
        /*03e0*/ 	.word	0xffffffff


	//   ....[134]....
        /*03e4*/ 	.word	0xffffffff


	//   ....[135]....
        /*03e8*/ 	.word	0xffffffff


	//   ....[136]....
        /*03ec*/ 	.word	0xffffffff


	//   ....[137]....
        /*03f0*/ 	.word	0xffffffff


	//   ....[138]....
        /*03f4*/ 	.word	0xffffffff


	//----- nvinfo : EIATTR_COOP_GROUP_INSTR_OFFSETS
	.align		4
.L_252:
        /*03f8*/ 	.byte	0x04, 0x28
        /*03fa*/ 	.short	(.L_254 - .L_253)


	//   ....[0]....
.L_253:
        /*03fc*/ 	.word	0x00000050


	//   ....[1]....
        /*0400*/ 	.word	0x000001e0


	//   ....[2]....
        /*0404*/ 	.word	0x00000210


	//   ....[3]....
        /*0408*/ 	.word	0x00000240


	//   ....[4]....
        /*040c*/ 	.word	0x00000270


	//   ....[5]....
        /*0410*/ 	.word	0x000002a0


	//   ....[6]....
        /*0414*/ 	.word	0x000002d0


	//   ....[7]....
        /*0418*/ 	.word	0x00000440


	//   ....[8]....
        /*041c*/ 	.word	0x00000480


	//   ....[9]....
        /*0420*/ 	.word	0x000004b0


	//   ....[10]....
        /*0424*/ 	.word	0x000004e0


	//   ....[11]....
        /*0428*/ 	.word	0x00000510


	//   ....[12]....
        /*042c*/ 	.word	0x00000540


	//   ....[13]....
        /*0430*/ 	.word	0x000005d0


	//   ....[14]....
        /*0434*/ 	.word	0x00000600


	//   ....[15]....
        /*0438*/ 	.word	0x00000610


	//   ....[16]....
        /*043c*/ 	.word	0x00000680


	//   ....[17]....
        /*0440*/ 	.word	0x00002420


	//   ....[18]....
        /*0444*/ 	.word	0x00002440


	//   ....[19]....
        /*0448*/ 	.word	0x00002580


	//   ....[20]....
        /*044c*/ 	.word	0x00002590


	//   ....[21]....
        /*0450*/ 	.word	0x000026d0


	//   ....[22]....
        /*0454*/ 	.word	0x000026f0


	//   ....[23]....
        /*0458*/ 	.word	0x00002830


	//   ....[24]....
        /*045c*/ 	.word	0x00002840


	//   ....[25]....
        /*0460*/ 	.word	0x00004270


	//   ....[26]....
        /*0464*/ 	.word	0x00004310


	//   ....[27]....
        /*0468*/ 	.word	0x00004330


	//   ....[28]....
        /*046c*/ 	.word	0x00004350


	//   ....[29]....
        /*0470*/ 	.word	0x00006790


	//   ....[30]....
        /*0474*/ 	.word	0x000067b0


	//   ....[31]....
        /*0478*/ 	.word	0x000067d0


	//   ....[32]....
        /*047c*/ 	.word	0x000067f0


	//   ....[33]....
        /*0480*/ 	.word	0x00008190


	//   ....[34]....
        /*0484*/ 	.word	0x000081a0


	//   ....[35]....
        /*0488*/ 	.word	0x000081d0


	//   ....[36]....
        /*048c*/ 	.word	0x000081e0


	//   ....[37]....
        /*0490*/ 	.word	0x00009620


	//   ....[38]....
        /*0494*/ 	.word	0x00009640


	//   ....[39]....
        /*0498*/ 	.word	0x00009650


	//   ....[40]....
        /*049c*/ 	.word	0x00009660


	//   ....[41]....
        /*04a0*/ 	.word	0x00009a20


	//   ....[42]....
        /*04a4*/ 	.word	0x00009a40


	//   ....[43]....
        /*04a8*/ 	.word	0x00009b70


	//   ....[44]....
        /*04ac*/ 	.word	0x00009b80


	//   ....[45]....
        /*04b0*/ 	.word	0x00009cc0


	//   ....[46]....
        /*04b4*/ 	.word	0x00009ce0


	//   ....[47]....
        /*04b8*/ 	.word	0x00009e20


	//   ....[48]....
        /*04bc*/ 	.word	0x00009e30


	//   ....[49]....
        /*04c0*/ 	.word	0x0000a160


	//   ....[50]....
        /*04c4*/ 	.word	0x0000a180


	//   ....[51]....
        /*04c8*/ 	.word	0x0000ab30


	//   ....[52]....
        /*04cc*/ 	.word	0x0000ab40


	//   ....[53]....
        /*04d0*/ 	.word	0x0000ba20


	//   ....[54]....
        /*04d4*/ 	.word	0x0000ba40


	//   ....[55]....
        /*04d8*/ 	.word	0x0000bb80


	//   ....[56]....
        /*04dc*/ 	.word	0x0000bb90


	//   ....[57]....
        /*04e0*/ 	.word	0x0000bcd0


	//   ....[58]....
        /*04e4*/ 	.word	0x0000bcf0


	//   ....[59]....
        /*04e8*/ 	.word	0x0000be30


	//   ....[60]....
        /*04ec*/ 	.word	0x0000be40


	//   ....[61]....
        /*04f0*/ 	.word	0x0000c020


	//   ....[62]....
        /*04f4*/ 	.word	0x0000c040


	//   ....[63]....
        /*04f8*/ 	.word	0x0000c160


	//   ....[64]....
        /*04fc*/ 	.word	0x0000c1a0


	//   ....[65]....
        /*0500*/ 	.word	0x0000c1d0


	//   ....[66]....
        /*0504*/ 	.word	0x0000c200


	//   ....[67]....
        /*0508*/ 	.word	0x0000c230


	//   ....[68]....
        /*050c*/ 	.word	0x0000c260


	//   ....[69]....
        /*0510*/ 	.word	0x0000c3b0


	//   ....[70]....
        /*0514*/ 	.word	0x0000c3f0


	//   ....[71]....
        /*0518*/ 	.word	0x0000c420


	//   ....[72]....
        /*051c*/ 	.word	0x0000c450


	//   ....[73]....
        /*0520*/ 	.word	0x0000c480


	//   ....[74]....
        /*0524*/ 	.word	0x0000c4b0


	//   ....[75]....
        /*0528*/ 	.word	0x0000c540


	//   ....[76]....
        /*052c*/ 	.word	0x0000c570


	//   ....[77]....
        /*0530*/ 	.word	0x0000c580


	//   ....[78]....
        /*0534*/ 	.word	0x0000c5e0


	//   ....[79]....
        /*0538*/ 	.word	0x0000cb20


	//   ....[80]....
        /*053c*/ 	.word	0x0000cb80


	//   ....[81]....
        /*0540*/ 	.word	0x0000cbd0


	//   ....[82]....
        /*0544*/ 	.word	0x0000cc20


	//   ....[83]....
        /*0548*/ 	.word	0x0000cc70


	//   ....[84]....
        /*054c*/ 	.word	0x0000cce0


	//   ....[85]....
        /*0550*/ 	.word	0x0000cd20


	//   ....[86]....
        /*0554*/ 	.word	0x0000cd90


	//   ....[87]....
        /*0558*/ 	.word	0x0000ce00


	//   ....[88]....
        /*055c*/ 	.word	0x0000ce60


	//   ....[89]....
        /*0560*/ 	.word	0x0000ced0


	//   ....[90]....
        /*0564*/ 	.word	0x0000cf40


	//   ....[91]....
        /*0568*/ 	.word	0x0000cfa0


	//   ....[92]....
        /*056c*/ 	.word	0x0000d000


	//   ....[93]....
        /*0570*/ 	.word	0x0000d060


	//   ....[94]....
        /*0574*/ 	.word	0x0000d0d0


	//   ....[95]....
        /*0578*/ 	.word	0x0000d130


	//   ....[96]....
        /*057c*/ 	.word	0x0000d190


	//   ....[97]....
        /*0580*/ 	.word	0x0000d200


	//   ....[98]....
        /*0584*/ 	.word	0x0000d250


	//   ....[99]....
        /*0588*/ 	.word	0x0000d2a0


	//   ....[100]....
        /*058c*/ 	.word	0x0000d2f0


	//   ....[101]....
        /*0590*/ 	.word	0x0000d360


	//   ....[102]....
        /*0594*/ 	.word	0x0000d3d0


	//   ....[103]....
        /*0598*/ 	.word	0x0000d430


	//   ....[104]....
        /*059c*/ 	.word	0x0000d490


	//   ....[105]....
        /*05a0*/ 	.word	0x0000d4f0


	//   ....[106]....
        /*05a4*/ 	.word	0x0000d560


	//   ....[107]....
        /*05a8*/ 	.word	0x0000d5c0


	//   ....[108]....
        /*05ac*/ 	.word	0x0000d620


	//   ....[109]....
        /*05b0*/ 	.word	0x0000d680


	//   ....[110]....
        /*05b4*/ 	.word	0x0000d6f0


	//   ....[111]....
        /*05b8*/ 	.word	0x0000d750


	//   ....[112]....
        /*05bc*/ 	.word	0x0000d7b0


	//   ....[113]....
        /*05c0*/ 	.word	0x0000d810


	//   ....[114]....
        /*05c4*/ 	.word	0x0000d880


	//   ....[115]....
        /*05c8*/ 	.word	0x0000d8e0


	//   ....[116]....
        /*05cc*/ 	.word	0x0000d940


	//   ....[117]....
        /*05d0*/ 	.word	0x0000d9a0


	//   ....[118]....
        /*05d4*/ 	.word	0x0000da10


	//   ....[119]....
        /*05d8*/ 	.word	0x0000da70


	//   ....[120]....
        /*05dc*/ 	.word	0x0000dad0


	//   ....[121]....
        /*05e0*/ 	.word	0x0000db30


	//   ....[122]....
        /*05e4*/ 	.word	0x0000dba0


	//   ....[123]....
        /*05e8*/ 	.word	0x0000dbf0


	//   ....[124]....
        /*05ec*/ 	.word	0x0000dc30


	//   ....[125]....
        /*05f0*/ 	.word	0x0000dc80


	//   ....[126]....
        /*05f4*/ 	.word	0x0000dcd0


	//   ....[127]....
        /*05f8*/ 	.word	0x0000dd20


	//   ....[128]....
        /*05fc*/ 	.word	0x0000dd90


	//   ....[129]....
        /*0600*/ 	.word	0x0000ddd0


	//   ....[130]....
        /*0604*/ 	.word	0x0000de20


	//   ....[131]....
        /*0608*/ 	.word	0x0000de70


	//   ....[132]....
        /*060c*/ 	.word	0x0000dec0


	//   ....[133]....
        /*0610*/ 	.word	0x0000df10


	//   ....[134]....
        /*0614*/ 	.word	0x0000df80


	//   ....[135]....
        /*0618*/ 	.word	0x0000dfc0


	//   ....[136]....
        /*061c*/ 	.word	0x0000e030


	//   ....[137]....
        /*0620*/ 	.word	0x0000e090


	//   ....[138]....
        /*0624*/ 	.word	0x0000e0f0


	//----- nvinfo : EIATTR_EXIT_INSTR_OFFSETS
	.align		4
.L_254:
        /*0628*/ 	.byte	0x04, 0x1c
        /*062a*/ 	.short	(.L_256 - .L_255)


	//   ....[0]....
.L_255:
        /*062c*/ 	.word	0x00000b40


	//   ....[1]....
        /*0630*/ 	.word	0x0000cae0


	//----- nvinfo : EIATTR_MAX_THREADS
	.align		4
.L_256:
        /*0634*/ 	.byte	0x04, 0x05
        /*0636*/ 	.short	(.L_258 - .L_257)
.L_257:
        /*0638*/ 	.word	0x00000100
        /*063c*/ 	.word	0x00000001
        /*0640*/ 	.word	0x00000001


	//----- nvinfo : EIATTR_CRS_STACK_SIZE
	.align		4
.L_258:
        /*0644*/ 	.byte	0x04, 0x1e
        /*0646*/ 	.short	(.L_260 - .L_259)
.L_259:
        /*0648*/ 	.word	0x00000000
.L_260:


//--------------------- .nv.info._ZN7cutlass13device_kernelIN5flash19enable_sm80_to_sm89INS1_16FlashAttnFwdSm80INS1_25CollectiveMainloopFwdSm80ILi8ELi1ELb0EN4cute5tupleIJNS5_1CILi128EEENS7_ILi64EEENS7_ILi192EEEEEELi192ENS_6half_tEfNS_4arch4Sm80ELb0ELb0ELb1ELb1ELb0ELb1ELb1ELb1EEENS1_21CollectiveEpilogueFwdINS6_IJS8_SA_S9_EEENS6_IJNS7_ILi1EEESI_SI_EEESC_SE_Li256ELb1ELb1ELb1ELb0EEENS1_36VarlenDynamicPersistentTileSchedulerILi128ELi64ELi256ELi256ELb1ELb1ELb0ELb0ELb1ELb1EEEEEEEEEvNT_6ParamsE --------------------------
	.section	.nv.info._ZN7cutlass13device_kernelIN5flash19enable_sm80_to_sm89INS1_16FlashAttnFwdSm80INS1_25CollectiveMainloopFwdSm80ILi8ELi1ELb0EN4cute5tupleIJNS5_1CILi128EEENS7_ILi64EEENS7_ILi192EEEEEELi192ENS_6half_tEfNS_4arch4Sm80ELb0ELb0ELb1ELb1ELb0ELb1ELb1ELb1EEENS1_21CollectiveEpilogueFwdINS6_IJS8_SA_S9_EEENS6_IJNS7_ILi1EEESI_SI_EEESC_SE_Li256ELb1ELb1ELb1ELb0EEENS1_36VarlenDynamicPersistentTileSchedulerILi128ELi64ELi256ELi256ELb1ELb1ELb0ELb0ELb1ELb1EEEEEEEEEvNT_6ParamsE,"",@"SHT_CUDA_INFO"
	.sectionflags	@""
	.align	4


	//----- nvinfo : EIATTR_CUDA_API_VERSION
	.align		4
        /*0000*/ 	.byte	0x04, 0x37
        /*0002*/ 	.short	(.L_262 - .L_261)
.L_261:
        /*0004*/ 	.word	0x00000082


	//----- nvinfo : EIATTR_SW2861232_WAR
	.align		4
.L_262:
        /*0008*/ 	.byte	0x01, 0x35
	.zero		2


	//----- nvinfo : EIATTR_PARAM_CBANK
	.align		4
        /*000c*/ 	.byte	0x04, 0x0a
        /*000e*/ 	.short	(.L_264 - .L_263)
	.align		4
.L_263:
        /*0010*/ 	.word	index@(.nv.constant0._ZN7cutlass13device_kernelIN5flash19enable_sm80_to_sm89INS1_16FlashAttnFwdSm80INS1_25CollectiveMainloopFwdSm80ILi8ELi1ELb0EN4cute5tupleIJNS5_1CILi128EEENS7_ILi64EEENS7_ILi192EEEEEELi192ENS_6half_tEfNS_4arch4Sm80ELb0ELb0ELb1ELb1ELb0ELb1ELb1ELb1EEENS1_21CollectiveEpilogueFwdINS6_IJS8_SA_S9_EEENS6_IJNS7_ILi1EEESI_SI_EEESC_SE_Li256ELb1ELb1ELb1ELb0EEENS1_36VarlenDynamicPersistentTileSchedulerILi128ELi64ELi256ELi256ELb1ELb1ELb0ELb0ELb1ELb1EEEEEEEEEvNT_6ParamsE)
        /*0014*/ 	.short	0x0160
        /*0016*/ 	.short	0x0438


	//----- nvinfo : EIATTR_CBANK_PARAM_SIZE
	.align		4
.L_264:
        /*0018*/ 	.byte	0x03, 0x19
        /*001a*/ 	.short	0x0438


	//----- nvinfo : EIATTR_KPARAM_INFO
	.align		4
        /*001c*/ 	.byte	0x04, 0x17
        /*001e*/ 	.short	(.L_266 - .L_265)
.L_265:
        /*0020*/ 	.word	0x00000000
        /*0024*/ 	.short	0x0000
        /*0026*/ 	.short	0x0000
        /*0028*/ 	.byte	0x00, 0xf0, 0xe1, 0x10


	//----- nvinfo : EIATTR_MAXREG_COUNT
	.align		4
.L_266:
        /*002c*/ 	.byte	0x03, 0x1b
        /*002e*/ 	.short	0x00ff


	//----- nvinfo : EIATTR_NUM_BARRIERS
	.align		4
        /*0030*/ 	.byte	0x02, 0x4c
        /*0032*/ 	.byte	0x06
	.zero		1


	//----- nvinfo : EIATTR_ANNOTATIONS
	.align		4
        /*0034*/ 	.byte	0x04, 0x55
        /*0036*/ 	.short	(.L_268 - .L_267)


	//   ....[0]....
.L_267:
        /* <DEDUP_REMOVED lines=30> */
        /*020c*/ 	.byte	0x80, 0x71, 0x01, 0x00


	//----- nvinfo : EIATTR_MERCURY_ISA_VERSION
	.align		4
.L_268:
        /*0210*/ 	.byte	0x03, 0x5f
        /*0212*/ 	.short	0x0000


	//----- nvinfo : EIATTR_INT_WARP_WIDE_INSTR_OFFSETS
	.align		4
        /*0214*/ 	.byte	0x04, 0x31
        /*0216*/ 	.short	(.L_270 - .L_269)


	//   ....[0]....
.L_269:
        /*0218*/ 	.word	0x00013b70


	//   ....[1]....
        /*021c*/ 	.word	0x00013bf0


	//----- nvinfo : EIATTR_COOP_GROUP_MASK_REGIDS
	.align		4
.L_270:
        /*0220*/ 	.byte	0x04, 0x29
        /*0222*/ 	.short	(.L_272 - .L_271)


	//   ....[0]....
.L_271:
        /*0224*/ 	.word	0xffffffff


	//   ....[1]....
        /*0228*/ 	.word	0xffffffff


	//   ....[2]....
        /*022c*/ 	.word	0xffffffff


	//   ....[3]....
        /*0230*/ 	.word	0xffffffff


	//   ....[4]....
        /*0234*/ 	.word	0xffffffff


	//   ....[5]....
        /*0238*/ 	.word	0xffffffff


	//   ....[6]....
        /*023c*/ 	.word	0xffffffff


	//   ....[7]....
        /*0240*/ 	.word	0xffffffff


	//   ....[8]....
        /*0244*/ 	.word	0xffffffff


	//   ....[9]....
        /*0248*/ 	.word	0xffffffff


	//   ....[10]....
        /*024c*/ 	.word	0xffffffff


	//   ....[11]....
        /*0250*/ 	.word	0xffffffff


	//   ....[12]....
        /*0254*/ 	.word	0xffffffff


	//   ....[13]....
        /*0258*/ 	.word	0xffffffff


	//   ....[14]....
        /*025c*/ 	.word	0xffffffff


	//   ....[15]....
        /*0260*/ 	.word	0xffffffff


	//   ....[16]....
        /*0264*/ 	.word	0xffffffff


	//   ....[17]....
        /*0268*/ 	.word	0xffffffff


	//   ....[18]....
        /*026c*/ 	.word	0xffffffff


	//   ....[19]....
        /*0270*/ 	.word	0xffffffff


	//   ....[20]....
        /*0274*/ 	.word	0xffffffff


	//   ....[21]....
        /*0278*/ 	.word	0xffffffff


	//   ....[22]....
        /*027c*/ 	.word	0xffffffff


	//   ....[23]....
        /*0280*/ 	.word	0xffffffff


	//   ....[24]....
        /*0284*/ 	.word	0xffffffff


	//   ....[25]....
        /*0288*/ 	.word	0xffffffff


	//   ....[26]....
        /*028c*/ 	.word	0xffffffff


	//   ....[27]....
        /*0290*/ 	.word	0xffffffff


	//   ....[28]....
        /*0294*/ 	.word	0xffffffff


	//   ....[29]....
        /*0298*/ 	.word	0xffffffff


	//   ....[30]....
        /*029c*/ 	.word	0xffffffff


	//   ....[31]....
        /*02a0*/ 	.word	0xffffffff


	//   ....[32]....
        /*02a4*/ 	.word	0xffffffff


	//   ....[33]....
        /*02a8*/ 	.word	0xffffffff


	//   ....[34]....
        /*02ac*/ 	.word	0xffffffff


	//   ....[35]....
        /*02b0*/ 	.word	0xffffffff


	//   ....[36]....
        /*02b4*/ 	.word	0xffffffff


	//   ....[37]....
        /*02b8*/ 	.word	0xffffffff


	//   ....[38]....
        /*02bc*/ 	.word	0xffffffff


	//   ....[39]....
        /*02c0*/ 	.word	0xffffffff


	//   ....[40]....
        /*02c4*/ 	.word	0xffffffff


	//   ....[41]....
        /*02c8*/ 	.word	0xffffffff


	//   ....[42]....
        /*02cc*/ 	.word	0xffffffff


	//   ....[43]....
        /*02d0*/ 	.word	0xffffffff


	//   ....[44]....
        /*02d4*/ 	.word	0xffffffff


	//   ....[45]....
        /*02d8*/ 	.word	0xffffffff


	//   ....[46]....
        /*02dc*/ 	.word	0xffffffff


	//   ....[47]....
        /*02e0*/ 	.word	0xffffffff


	//   ....[48]....
        /*02e4*/ 	.word	0xffffffff


	//   ....[49]....
        /*02e8*/ 	.word	0xffffffff


	//   ....[50]....
        /*02ec*/ 	.word	0xffffffff


	//   ....[51]....
        /*02f0*/ 	.word	0xffffffff


	//   ....[52]....
        /*02f4*/ 	.word	0xffffffff


	//   ....[53]....
        /*02f8*/ 	.word	0xffffffff


	//   ....[54]....
        /*02fc*/ 	.word	0xffffffff


	//   ....[55]....
        /*0300*/ 	.word	0xffffffff


	//   ....[56]....
        /*0304*/ 	.word	0xffffffff


	//   ....[57]....
        /*0308*/ 	.word	0xffffffff


	//   ....[58]....
        /*030c*/ 	.word	0xffffffff


	//   ....[59]....
        /*0310*/ 	.word	0xffffffff


	//   ....[60]....
        /*0314*/ 	.word	0xffffffff


	//   ....[61]....
        /*0318*/ 	.word	0xffffffff


	//   ....[62]....
        /*031c*/ 	.word	0xffffffff


	//   ....[63]....
        /*0320*/ 	.word	0xffffffff


	//   ....[64]....
        /*0324*/ 	.word	0xffffffff


	//   ....[65]....
        /*0328*/ 	.word	0xffffffff


	//   ....[66]....
        /*032c*/ 	.word	0xffffffff


	//   ....[67]....
        /*0330*/ 	.word	0xffffffff


	//   ....[68]....
        /*0334*/ 	.word	0xffffffff


	//   ....[69]....
        /*0338*/ 	.word	0xffffffff


	//   ....[70]....
        /*033c*/ 	.word	0xffffffff


	//   ....[71]....
        /*0340*/ 	.word	0xffffffff


	//   ....[72]....
        /*0344*/ 	.word	0xffffffff


	//   ....[73]....
        /*0348*/ 	.word	0xffffffff


	//   ....[74]....
        /*034c*/ 	.word	0xffffffff


	//   ....[75]....
        /*0350*/ 	.word	0xffffffff


	//   ....[76]....
        /*0354*/ 	.word	0xffffffff


	//   ....[77]....
        /*0358*/ 	.word	0xffffffff


	//   ....[78]....
        /*035c*/ 	.word	0xffffffff


	//   ....[79]....
        /*0360*/ 	.word	0xffffffff


	//   ....[80]....
        /*0364*/ 	.word	0xffffffff


	//   ....[81]....
        /*0368*/ 	.word	0xffffffff


	//   ....[82]....
        /*036c*/ 	.word	0xffffffff


	//   ....[83]....
        /*0370*/ 	.word	0xffffffff


	//   ....[84]....
        /*0374*/ 	.word	0xffffffff


	//   ....[85]....
        /*0378*/ 	.word	0xffffffff


	//   ....[86]....
        /*037c*/ 	.word	0xffffffff


	//   ....[87]....
        /*0380*/ 	.word	0xffffffff


	//   ....[88]....
        /*0384*/ 	.word	0xffffffff


	//   ....[89]....
        /*0388*/ 	.word	0xffffffff


	//   ....[90]....
        /*038c*/ 	.word	0xffffffff


	//   ....[91]....
        /*0390*/ 	.word	0xffffffff


	//   ....[92]....
        /*0394*/ 	.word	0xffffffff


	//   ....[93]....
        /*0398*/ 	.word	0xffffffff


	//   ....[94]....
        /*039c*/ 	.word	0xffffffff


	//   ....[95]....
        /*03a0*/ 	.word	0xffffffff


	//   ....[96]....
        /*03a4*/ 	.word	0xffffffff


	//   ....[97]....
        /*03a8*/ 	.word	0xffffffff


	//   ....[98]....
        /*03ac*/ 	.word	0xffffffff


	//   ....[99]....
        /*03b0*/ 	.word	0xffffffff


	//   ....[100]....
        /*03b4*/ 	.word	0xffffffff


	//   ....[101]....
        /*03b8*/ 	.word	0xffffffff


	//   ....[102]....
        /*03bc*/ 	.word	0xffffffff


	//   ....[103]....
        /*03c0*/ 	.word	0xffffffff


	//   ....[104]....
        /*03c4*/ 	.word	0xffffffff


	//   ....[105]....
        /*03c8*/ 	.word	0xffffffff


	//   ....[106]....
        /*03cc*/ 	.word	0xffffffff


	//   ....[107]....
        /*03d0*/ 	.word	0xffffffff


	//   ....[108]....
        /*03d4*/ 	.word	0xffffffff


	//   ....[109]....
        /*03d8*/ 	.word	0xffffffff


	//   ....[110]....
        /*03dc*/ 	.word	0xffffffff


	//   ....[111]....
        /*03e0*/ 	.word	0xffffffff


	//   ....[112]....
        /*03e4*/ 	.word	0xffffffff


	//   ....[113]....
        /*03e8*/ 	.word	0xffffffff


	//   ....[114]....
        /*03ec*/ 	.word	0xffffffff


	//   ....[115]....
        /*03f0*/ 	.word	0xffffffff


	//   ....[116]....
        /*03f4*/ 	.word	0xffffffff


	//   ....[117]....
        /*03f8*/ 	.word	0xffffffff


	//   ....[118]....
        /*03fc*/ 	.word	0xffffffff


	//   ....[119]....
        /*0400*/ 	.word	0xffffffff


	//   ....[120]....
        /*0404*/ 	.word	0xffffffff


	//   ....[121]....
        /*0408*/ 	.word	0xffffffff


	//   ....[122]....
        /*040c*/ 	.word	0xffffffff


	//   ....[123]....
        /*0410*/ 	.word	0xffffffff


	//   ....[124]....
        /*0414*/ 	.word	0xffffffff


	//   ....[125]....
        /*0418*/ 	.word	0xffffffff


	//   ....[126]....
        /*041c*/ 	.word	0xffffffff


	//   ....[127]....
        /*0420*/ 	.word	0xffffffff


	//   ....[128]....
        /*0424*/ 	.word	0xffffffff


	//   ....[129]....
        /*0428*/ 	.word	0xffffffff


	//   ....[130]....
        /*042c*/ 	.word	0xffffffff


	//   ....[131]....
        /*0430*/ 	.word	0xffffffff


	//   ....[132]....
        /*0434*/ 	.word	0xffffffff


	//   ....[133]....
        /*0438*/ 	.word	0xffffffff


	//   ....[134]....
        /*043c*/ 	.word	0xffffffff


	//   ....[135]....
        /*0440*/ 	.word	0xffffffff


	//   ....[136]....
        /*0444*/ 	.word	0xffffffff


	//   ....[137]....
        /*0448*/ 	.word	0xffffffff


	//   ....[138]....
        /*044c*/ 	.word	0xffffffff


	//   ....[139]....
        /*0450*/ 	.word	0xffffffff


	//   ....[140]....
        /*0454*/ 	.word	0xffffffff


	//   ....[141]....
        /*0458*/ 	.word	0xffffffff


	//   ....[142]....
        /*045c*/ 	.word	0xffffffff


	//   ....[143]....
        /*0460*/ 	.word	0xffffffff


	//   ....[144]....
        /*0464*/ 	.word	0xffffffff


	//   ....[145]....
        /*0468*/ 	.word	0xffffffff


	//   ....[146]....
        /*046c*/ 	.word	0xffffffff


	//----- nvinfo : EIATTR_COOP_GROUP_INSTR_OFFSETS
	.align		4
.L_272:
        /*0470*/ 	.byte	0x04, 0x28
        /*0472*/ 	.short	(.L_274 - .L_273)


	//   ....[0]....
.L_273:
        /*0474*/ 	.word	0x00000050


	//   ....[1]....
        /*0478*/ 	.word	0x000001f0


	//   ....[2]....
        /*047c*/ 	.word	0x00000220


	//   ....[3]....
        /*0480*/ 	.word	0x00000250


	//   ....[4]....
        /*0484*/ 	.word	0x00000280


	//   ....[5]....
        /*0488*/ 	.word	0x000002b0


	//   ....[6]....
        /*048c*/ 	.word	0x000002e0


	//   ....[7]....
        /*0490*/ 	.word	0x00000450


	//   ....[8]....
        /*0494*/ 	.word	0x00000490


	//   ....[9]....
        /*0498*/ 	.word	0x000004c0


	//   ....[10]....
        /*049c*/ 	.word	0x000004f0


	//   ....[11]....
        /*04a0*/ 	.word	0x00000520


	//   ....[12]....
        /*04a4*/ 	.word	0x00000550


	//   ....[13]....
        /*04a8*/ 	.word	0x000005e0


	//   ....[14]....
        /*04ac*/ 	.word	0x00000610


	//   ....[15]....
        /*04b0*/ 	.word	0x00000630


	//   ....[16]....
        /*04b4*/ 	.word	0x00000690


	//   ....[17]....
        /*04b8*/ 	.word	0x00007a20


	//   ....[18]....
        /*04bc*/ 	.word	0x00007a40


	//   ....[19]....
        /*04c0*/ 	.word	0x00007b90


	//   ....[20]....
        /*04c4*/ 	.word	0x00007ba0


	//   ....[21]....
        /*04c8*/ 	.word	0x00007cd0


	//   ....[22]....
        /*04cc*/ 	.word	0x00007cf0


	//   ....[23]....
        /*04d0*/ 	.word	0x00007e20


	//   ....[24]....
        /*04d4*/ 	.word	0x00007e30


	//   ....[25]....
        /*04d8*/ 	.word	0x00008310


	//   ....[26]....
        /*04dc*/ 	.word	0x00008350


	//   ....[27]....
        /*04e0*/ 	.word	0x00008390


	//   ....[28]....
        /*04e4*/ 	.word	0x000083d0


	//   ....[29]....
        /*04e8*/ 	.word	0x0000adc0


	//   ....[30]....
        /*04ec*/ 	.word	0x0000ae00


	//   ....[31]....
        /*04f0*/ 	.word	0x0000ae40


	//   ....[32]....
        /*04f4*/ 	.word	0x0000ae80


	//   ....[33]....
        /*04f8*/ 	.word	0x0000f2b0


	//   ....[34]....
        /*04fc*/ 	.word	0x0000f340


	//   ....[35]....
        /*0500*/ 	.word	0x0000f360


	//   ....[36]....
        /*0504*/ 	.word	0x0000f380


	//   ....[37]....
        /*0508*/ 	.word	0x00011940


	//   ....[38]....
        /*050c*/ 	.word	0x00011960


	//   ....[39]....
        /*0510*/ 	.word	0x00011980


	//   ....[40]....
        /*0514*/ 	.word	0x000119a0


	//   ....[41]....
        /*0518*/ 	.word	0x00013360


	//   ....[42]....
        /*051c*/ 	.word	0x00013370


	//   ....[43]....
        /*0520*/ 	.word	0x000133a0


	//   ....[44]....
        /*0524*/ 	.word	0x000133b0


	//   ....[45]....
        /*0528*/ 	.word	0x00014900


	//   ....[46]....
        /*052c*/ 	.word	0x00014910


	//   ....[47]....
        /*0530*/ 	.word	0x00014930


	//   ....[48]....
        /*0534*/ 	.word	0x00014950


	//   ....[49]....
        /*0538*/ 	.word	0x00014d20


	//   ....[50]....
        /*053c*/ 	.word	0x00014d40


	//   ....[51]....
        /*0540*/ 	.word	0x00014e90


	//   ....[52]....
        /*0544*/ 	.word	0x00014ea0


	//   ....[53]....
        /*0548*/ 	.word	0x00014fd0


	//   ....[54]....
        /*054c*/ 	.word	0x00014ff0


	//   ....[55]....
        /*0550*/ 	.word	0x00015120


	//   ....[56]....
        /*0554*/ 	.word	0x00015130


	//   ....[57]....
        /*0558*/ 	.word	0x00015460


	//   ....[58]....
        /*055c*/ 	.word	0x00015480


	//   ....[59]....
        /*0560*/ 	.word	0x00015e60


	//   ....[60]....
        /*0564*/ 	.word	0x00015e70


	//   ....[61]....
        /*0568*/ 	.word	0x00016c50


	//   ....[62]....
        /*056c*/ 	.word	0x00016c70


	//   ....[63]....
        /*0570*/ 	.word	0x00016dd0


	//   ....[64]....
        /*0574*/ 	.word	0x00016de0


	//   ....[65]....
        /*0578*/ 	.word	0x00016f10


	//   ....[66]....
        /*057c*/ 	.word	0x00016f30


	//   ....[67]....
        /*0580*/ 	.word	0x00017060


	//   ....[68]....
        /*0584*/ 	.word	0x00017070


	//   ....[69]....
        /*0588*/ 	.word	0x00017240


	//   ....[70]....
        /*058c*/ 	.word	0x00017260


	//   ....[71]....
        /*0590*/ 	.word	0x00017380


	//   ....[72]....
        /*0594*/ 	.word	0x000173c0


	//   ....[73]....
        /*0598*/ 	.word	0x000173f0


	//   ....[74]....
        /*059c*/ 	.word	0x00017420


	//   ....[75]....
        /*05a0*/ 	.word	0x00017450


	//   ....[76]....
        /*05a4*/ 	.word	0x00017480


	//   ....[77]....
        /*05a8*/ 	.word	0x000175d0


	//   ....[78]....
        /*05ac*/ 	.word	0x00017610


	//   ....[79]....
        /*05b0*/ 	.word	0x00017640


	//   ....[80]....
        /*05b4*/ 	.word	0x00017670


	//   ....[81]....
        /*05b8*/ 	.word	0x000176a0


	//   ....[82]....
        /*05bc*/ 	.word	0x000176d0


	//   ....[83]....
        /*05c0*/ 	.word	0x00017760


	//   ....[84]....
        /*05c4*/ 	.word	0x00017790


	//   ....[85]....
        /*05c8*/ 	.word	0x000177a0


	//   ....[86]....
        /*05cc*/ 	.word	0x00017800


	//   ....[87]....
        /*05d0*/ 	.word	0x00017d30


	//   ....[88]....
        /*05d4*/ 	.word	0x00017d90


	//   ....[89]....
        /*05d8*/ 	.word	0x00017df0


	//   ....[90]....
        /*05dc*/ 	.word	0x00017e50


	//   ....[91]....
        /*05e0*/ 	.word	0x00017eb0


	//   ....[92]....
        /*05e4*/ 	.word	0x00017f20


	//   ....[93]....
        /*05e8*/ 	.word	0x00017f60


	//   ....[94]....
        /*05ec*/ 	.word	0x00017fd0


	//   ....[95]....
        /*05f0*/ 	.word	0x00018040


	//   ....[96]....
        /*05f4*/ 	.word	0x000180a0


	//   ....[97]....
        /*05f8*/ 	.word	0x00018110


	//   ....[98]....
        /*05fc*/ 	.word	0x00018180


	//   ....[99]....
        /*0600*/ 	.word	0x000181e0


	//   ....[100]....
        /*0604*/ 	.word	0x00018240


	//   ....[101]....
        /*0608*/ 	.word	0x000182a0


	//   ....[102]....
        /*060c*/ 	.word	0x00018310


	//   ....[103]....
        /*0610*/ 	.word	0x00018370


	//   ....[104]....
        /*0614*/ 	.word	0x000183d0


	//   ....[105]....
        /*0618*/ 	.word	0x00018440


	//   ....[106]....
        /*061c*/ 	.word	0x00018490


	//   ....[107]....
        /*0620*/ 	.word	0x000184e0


	//   ....[108]....
        /*0624*/ 	.word	0x00018530


	//   ....[109]....
        /*0628*/ 	.word	0x000185a0


	//   ....[110]....
        /*062c*/ 	.word	0x00018610


	//   ....[111]....
        /*0630*/ 	.word	0x00018670


	//   ....[112]....
        /*0634*/ 	.word	0x000186d0


	//   ....[113]....
        /*0638*/ 	.word	0x00018730


	//   ....[114]....
        /*063c*/ 	.word	0x000187a0


	//   ....[115]....
        /*0640*/ 	.word	0x00018800


	//   ....[116]....
        /*0644*/ 	.word	0x00018860


	//   ....[117]....
        /*0648*/ 	.word	0x000188c0


	//   ....[118]....
        /*064c*/ 	.word	0x00018930


	//   ....[119]....
        /*0650*/ 	.word	0x00018990


	//   ....[120]....
        /*0654*/ 	.word	0x000189f0


	//   ....[121]....
        /*0658*/ 	.word	0x00018a50


	//   ....[122]....
        /*065c*/ 	.word	0x00018ac0


	//   ....[123]....
        /*0660*/ 	.word	0x00018b20


	//   ....[124]....
        /*0664*/ 	.word	0x00018b80


	//   ....[125]....
        /*0668*/ 	.word	0x00018be0


	//   ....[126]....
        /*066c*/ 	.word	0x00018c50


	//   ....[127]....
        /*0670*/ 	.word	0x00018cb0


	//   ....[128]....
        /*0674*/ 	.word	0x00018d10


	//   ....[129]....
        /*0678*/ 	.word	0x00018d70


	//   ....[130]....
        /*067c*/ 	.word	0x00018de0


	//   ....[131]....
        /*0680*/ 	.word	0x00018e40


	//   ....[132]....
        /*0684*/ 	.word	0x00018e90


	//   ....[133]....
        /*0688*/ 	.word	0x00018ef0


	//   ....[134]....
        /*068c*/ 	.word	0x00018f50


	//   ....[135]....
        /*0690*/ 	.word	0x00018fb0


	//   ....[136]....
        /*0694*/ 	.word	0x00019020


	//   ....[137]....
        /*0698*/ 	.word	0x00019060


	//   ....[138]....
        /*069c*/ 	.word	0x000190b0


	//   ....[139]....
        /*06a0*/ 	.word	0x00019100


	//   ....[140]....
        /*06a4*/ 	.word	0x00019160


	//   ....[141]....
        /*06a8*/ 	.word	0x000191c0


	//   ....[142]....
        /*06ac*/ 	.word	0x00019230


	//   ....[143]....
        /*06b0*/ 	.word	0x00019270


	//   ....[144]....
        /*06b4*/ 	.word	0x000192e0


	//   ....[145]....
        /*06b8*/ 	.word	0x00019340


	//   ....[146]....
        /*06bc*/ 	.word	0x000193a0


	//----- nvinfo : EIATTR_EXIT_INSTR_OFFSETS
	.align		4
.L_274:
        /*06c0*/ 	.byte	0x04, 0x1c
        /*06c2*/ 	.short	(.L_276 - .L_275)


	//   ....[0]....
.L_275:
        /*06c4*/ 	.word	0x00000b50


	//   ....[1]....
        /*06c8*/ 	.word	0x00017cf0


	//----- nvinfo : EIATTR_MAX_THREADS
	.align		4
.L_276:
        /*06cc*/ 	.byte	0x04, 0x05
        /*06ce*/ 	.short	(.L_278 - .L_277)
.L_277:
        /*06d0*/ 	.word	0x00000100
        /*06d4*/ 	.word	0x00000001
        /*06d8*/ 	.word	0x00000001


	//----- nvinfo : EIATTR_CRS_STACK_SIZE
	.align		4
.L_278:
        /*06dc*/ 	.byte	0x04, 0x1e
        /*06de*/ 	.short	(.L_280 - .L_279)
.L_279:
        /*06e0*/ 	.word	0x00000000
.L_280:


//--------------------- .nv.info._ZN7cutlass13device_kernelIN5flash19enable_sm80_to_sm89INS1_16FlashAttnFwdSm80INS1_25CollectiveMainloopFwdSm80ILi8ELi1ELb0EN4cute5tupleIJNS5_1CILi128EEENS7_ILi64EEENS7_ILi192EEEEEELi192ENS_6half_tEfNS_4arch4Sm80ELb0ELb1ELb1ELb0ELb0ELb0ELb1ELb1EEENS1_21CollectiveEpilogueFwdINS6_IJS8_SA_S9_EEENS6_IJNS7_ILi1EEESI_SI_EEESC_SE_Li256ELb0ELb1ELb1ELb0EEENS1_19SingleTileSchedulerILb0ELb1ELb1ELi128EEEEEEEEEvNT_6ParamsE --------------------------
	.section	.nv.info._ZN7cutlass13device_kernelIN5flash19enable_sm80_to_sm89INS1_16FlashAttnFwdSm80INS1_25CollectiveMainloopFwdSm80ILi8ELi1ELb0EN4cute5tupleIJNS5_1CILi128EEENS7_ILi64EEENS7_ILi192EEEEEELi192ENS_6half_tEfNS_4arch4Sm80ELb0ELb1ELb1ELb0ELb0ELb0ELb1ELb1EEENS1_21CollectiveEpilogueFwdINS6_IJS8_SA_S9_EEENS6_IJNS7_ILi1EEESI_SI_EEESC_SE_Li256ELb0ELb1ELb1ELb0EEENS1_19SingleTileSchedulerILb0ELb1ELb1ELi128EEEEEEEEEvNT_6ParamsE,"",@"SHT_CUDA_INFO"
	.sectionflags	@""
	.align	4


	//----- nvinfo : EIATTR_CUDA_API_VERSION
	.align		4
        /*0000*/ 	.byte	0x04, 0x37
        /*0002*/ 	.short	(.L_282 - .L_281)
.L_281:
        /*0004*/ 	.word	0x00000082


	//----- nvinfo : EIATTR_SW2861232_WAR
	.align		4
.L_282:
        /*0008*/ 	.byte	0x01, 0x35
	.zero		2


	//----- nvinfo : EIATTR_PARAM_CBANK
	.align		4
        /*000c*/ 	.byte	0x04, 0x0a
        /*000e*/ 	.short	(.L_284 - .L_283)
	.align		4
.L_283:
        /*0010*/ 	.word	index@(.nv.constant0._ZN7cutlass13device_kernelIN5flash19enable_sm80_to_sm89INS1_16FlashAttnFwdSm80INS1_25CollectiveMainloopFwdSm80ILi8ELi1ELb0EN4cute5tupleIJNS5_1CILi128EEENS7_ILi64EEENS7_ILi192EEEEEELi192ENS_6half_tEfNS_4arch4Sm80ELb0ELb1ELb1ELb0ELb0ELb0ELb1ELb1EEENS1_21CollectiveEpilogueFwdINS6_IJS8_SA_S9_EEENS6_IJNS7_ILi1EEESI_SI_EEESC_SE_Li256ELb0ELb1ELb1ELb0EEENS1_19SingleTileSchedulerILb0ELb1ELb1ELi128EEEEEEEEEvNT_6ParamsE)
        /*0014*/ 	.short	0x0160
        /*0016*/ 	.short	0x0418


	//----- nvinfo : EIATTR_CBANK_PARAM_SIZE
	.align		4
.L_284:
        /*0018*/ 	.byte	0x03, 0x19
        /*001a*/ 	.short	0x0418


	//----- nvinfo : EIATTR_KPARAM_INFO
	.align		4
        /*001c*/ 	.byte	0x04, 0x17
        /*001e*/ 	.short	(.L_286 - .L_285)
.L_285:
        /*0020*/ 	.word	0x00000000
        /*0024*/ 	.short	0x0000
        /*0026*/ 	.short	0x0000
        /*0028*/ 	.byte	0x00, 0xf0, 0x61, 0x10


	//----- nvinfo : EIATTR_MAXREG_COUNT
	.align		4
.L_286:
        /*002c*/ 	.byte	0x03, 0x1b
        /*002e*/ 	.short	0x00ff


	//----- nvinfo : EIATTR_NUM_BARRIERS
	.align		4
        /*0030*/ 	.byte	0x02, 0x4c
        /*0032*/ 	.byte	0x02
	.zero		1


	//----- nvinfo : EIATTR_MERCURY_ISA_VERSION
	.align		4
        /*0034*/ 	.byte	0x03, 0x5f
        /*0036*/ 	.short	0x0000


	//----- nvinfo : EIATTR_COOP_GROUP_MASK_REGIDS
	.align		4
        /*0038*/ 	.byte	0x04, 0x29
        /*003a*/ 	.short	(.L_288 - .L_287)


	//   ....[0]....
.L_287:
        /*003c*/ 	.word	0xffffffff


	//   ....[1]....
        /*0040*/ 	.word	0xffffffff


	//   ....[2]....
        /*0044*/ 	.word	0xffffffff


	//   ....[3]....
        /*0048*/ 	.word	0xffffffff


	//   ....[4]....
        /*004c*/ 	.word	0xffffffff


	//   ....[5]....
        /*0050*/ 	.word	0xffffffff


	//   ....[6]....
        /*0054*/ 	.word	0xffffffff


	//   ....[7]....
        /*0058*/ 	.word	0xffffffff


	//   ....[8]....
        /*005c*/ 	.word	0xffffffff


	//   ....[9]....
        /*0060*/ 	.word	0xffffffff


	//   ....[10]....
        /*0064*/ 	.word	0xffffffff


	//   ....[11]....
        /*0068*/ 	.word	0xffffffff


	//   ....[12]....
        /*006c*/ 	.word	0xffffffff


	//   ....[13]....
        /*0070*/ 	.word	0xffffffff


	//   ....[14]....
        /*0074*/ 	.word	0xffffffff


	//   ....[15]....
        /*0078*/ 	.word	0xffffffff


	//   ....[16]....
        /*007c*/ 	.word	0xffffffff


	//   ....[17]....
        /*0080*/ 	.word	0xffffffff


	//   ....[18]....
        /*0084*/ 	.word	0xffffffff


	//   ....[19]....
        /*0088*/ 	.word	0xffffffff


	//   ....[20]....
        /*008c*/ 	.word	0xffffffff


	//   ....[21]....
        /*0090*/ 	.word	0xffffffff


	//   ....[22]....
        /*0094*/ 	.word	0xffffffff


	//   ....[23]....
        /*0098*/ 	.word	0xffffffff


	//   ....[24]....
        /*009c*/ 	.word	0xffffffff


	//   ....[25]....
        /*00a0*/ 	.word	0xffffffff


	//   ....[26]....
        /*00a4*/ 	.word	0xffffffff


	//   ....[27]....
        /*00a8*/ 	.word	0xffffffff


	//   ....[28]....
        /*00ac*/ 	.word	0xffffffff


	//   ....[29]....
        /*00b0*/ 	.word	0xffffffff


	//   ....[30]....
        /*00b4*/ 	.word	0xffffffff


	//   ....[31]....
        /*00b8*/ 	.word	0xffffffff


	//   ....[32]....
        /*00bc*/ 	.word	0xffffffff


	//   ....[33]....
        /*00c0*/ 	.word	0xffffffff


	//   ....[34]....
        /*00c4*/ 	.word	0xffffffff


	//   ....[35]....
        /*00c8*/ 	.word	0xffffffff


	//   ....[36]....
        /*00cc*/ 	.word	0xffffffff


	//   ....[37]....
        /*00d0*/ 	.word	0xffffffff


	//   ....[38]....
        /*00d4*/ 	.word	0xffffffff


	//   ....[39]....
        /*00d8*/ 	.word	0xffffffff


	//   ....[40]....
        /*00dc*/ 	.word	0xffffffff


	//   ....[41]....
        /*00e0*/ 	.word	0xffffffff


	//   ....[42]....
        /*00e4*/ 	.word	0xffffffff


	//----- nvinfo : EIATTR_COOP_GROUP_INSTR_OFFSETS
	.align		4
.L_288:
        /*00e8*/ 	.byte	0x04, 0x28
        /*00ea*/ 	.short	(.L_290 - .L_289)


	//   ....[0]....
.L_289:
        /*00ec*/ 	.word	0x00000050


	//   ....[1]....
        /*00f0*/ 	.word	0x00001360


	//   ....[2]....
        /*00f4*/ 	.word	0x00001450


	//   ....[3]....
        /*00f8*/ 	.word	0x00001710


	//   ....[4]....
        /*00fc*/ 	.word	0x00001740


	//   ....[5]....
        /*0100*/ 	.word	0x00001880


	//   ....[6]....
        /*0104*/ 	.word	0x000018b0


	//   ....[7]....
        /*0108*/ 	.word	0x000019e0


	//   ....[8]....
        /*010c*/ 	.word	0x00001a20


	//   ....[9]....
        /*0110*/ 	.word	0x00003030


	//   ....[10]....
        /*0114*/ 	.word	0x00003410


	//   ....[11]....
        /*0118*/ 	.word	0x00004000


	//   ....[12]....
        /*011c*/ 	.word	0x00004160


	//   ....[13]....
        /*0120*/ 	.word	0x00004170


	//   ....[14]....
        /*0124*/ 	.word	0x000041c0


	//   ....[15]....
        /*0128*/ 	.word	0x00006690


	//   ....[16]....
        /*012c*/ 	.word	0x00006a50


	//   ....[17]....
        /*0130*/ 	.word	0x000072a0


	//   ....[18]....
        /*0134*/ 	.word	0x00007470


	//   ....[19]....
        /*0138*/ 	.word	0x000074c0


	//   ....[20]....
        /*013c*/ 	.word	0x00007550


	//   ....[21]....
        /*0140*/ 	.word	0x0000a2f0


	//   ....[22]....
        /*0144*/ 	.word	0x0000a310


	//   ....[23]....
        /*0148*/ 	.word	0x0000a330


	//   ....[24]....
        /*014c*/ 	.word	0x0000a350


	//   ....[25]....
        /*0150*/ 	.word	0x0000d110


	//   ....[26]....
        /*0154*/ 	.word	0x0000d4a0


	//   ....[27]....
        /*0158*/ 	.word	0x0000dc20


	//   ....[28]....
        /*015c*/ 	.word	0x0000de00


	//   ....[29]....
        /*0160*/ 	.word	0x0000de40


	//   ....[30]....
        /*0164*/ 	.word	0x0000dec0


	//   ....[31]....
        /*0168*/ 	.word	0x0000f590


	//   ....[32]....
        /*016c*/ 	.word	0x0000f5c0


	//   ....[33]....
        /*0170*/ 	.word	0x0000f600


	//   ....[34]....
        /*0174*/ 	.word	0x0000f610


	//   ....[35]....
        /*0178*/ 	.word	0x00010320


	//   ....[36]....
        /*017c*/ 	.word	0x00010360


	//   ....[37]....
        /*0180*/ 	.word	0x00010380


	//   ....[38]....
        /*0184*/ 	.word	0x000103b0


	//   ....[39]....
        /*0188*/ 	.word	0x00010420


	//   ....[40]....
        /*018c*/ 	.word	0x00010490


	//   ....[41]....
        /*0190*/ 	.word	0x00010da0


	//   ....[42]....
        /*0194*/ 	.word	0x00010db0


	//----- nvinfo : EIATTR_EXIT_INSTR_OFFSETS
	.align		4
.L_290:
        /*0198*/ 	.byte	0x04, 0x1c
        /*019a*/ 	.short	(.L_292 - .L_291)


	//   ....[0]....
.L_291:
        /*019c*/ 	.word	0x000001b0


	//   ....[1]....
        /*01a0*/ 	.word	0x00010dc0


	//   ....[2]....
        /*01a4*/ 	.word	0x00011660


	//   ....[3]....
        /*01a8*/ 	.word	0x000116b0


	//   ....[4]....
        /*01ac*/ 	.word	0x000116e0


	//   ....[5]....
        /*01b0*/ 	.word	0x00011740


	//   ....[6]....
        /*01b4*/ 	.word	0x000119d0


	//----- nvinfo : EIATTR_CTAIDZ_USED
	.align		4
.L_292:
        /*01b8*/ 	.byte	0x01, 0x04
	.zero		2


	//----- nvinfo : EIATTR_MAX_THREADS
	.align		4
        /*01bc*/ 	.byte	0x04, 0x05
        /*01be*/ 	.short	(.L_294 - .L_293)
.L_293:
        /*01c0*/ 	.word	0x00000100
        /*01c4*/ 	.word	0x00000001
        /*01c8*/ 	.word	0x00000001


	//----- nvinfo : EIATTR_CRS_STACK_SIZE
	.align		4
.L_294:
        /*01cc*/ 	.byte	0x04, 0x1e
        /*01ce*/ 	.short	(.L_296 - .L_295)
.L_295:
        /*01d0*/ 	.word	0x00000000
.L_296:


//--------------------- .nv.info._ZN7cutlass13device_kernelIN5flash19enable_sm80_to_sm89INS1_16FlashAttnFwdSm80INS1_25CollectiveMainloopFwdSm80ILi8ELi1ELb0EN4cute5tupleIJNS5_1CILi128EEENS7_ILi64EEENS7_ILi192EEEEEELi192ENS_6half_tEfNS_4arch4Sm80ELb0ELb1ELb1ELb1ELb0ELb0ELb1ELb1EEENS1_21CollectiveEpilogueFwdINS6_IJS8_SA_S9_EEENS6_IJNS7_ILi1EEESI_SI_EEESC_SE_Li256ELb1ELb1ELb1ELb0EEENS1_36VarlenDynamicPersistentTileSchedulerILi128ELi64ELi256ELi256ELb1ELb1ELb0ELb1ELb0ELb1EEEEEEEEEvNT_6ParamsE --------------------------
	.section	.nv.info._ZN7cutlass13device_kernelIN5flash19enable_sm80_to_sm89INS1_16FlashAttnFwdSm80INS1_25CollectiveMainloopFwdSm80ILi8ELi1ELb0EN4cute5tupleIJNS5_1CILi128EEENS7_ILi64EEENS7_ILi192EEEEEELi192ENS_6half_tEfNS_4arch4Sm80ELb0ELb1ELb1ELb1ELb0ELb0ELb1ELb1EEENS1_21CollectiveEpilogueFwdINS6_IJS8_SA_S9_EEENS6_IJNS7_ILi1EEESI_SI_EEESC_SE_Li256ELb1ELb1ELb1ELb0EEENS1_36VarlenDynamicPersistentTileSchedulerILi128ELi64ELi256ELi256ELb1ELb1ELb0ELb1ELb0ELb1EEEEEEEEEvNT_6ParamsE,"",@"SHT_CUDA_INFO"
	.sectionflags	@""
	.align	4


	//----- nvinfo : EIATTR_CUDA_API_VERSION
	.align		4
        /*0000*/ 	.byte	0x04, 0x37
        /*0002*/ 	.short	(.L_298 - .L_297)
.L_297:
        /*0004*/ 	.word	0x00000082


	//----- nvinfo : EIATTR_SW2861232_WAR
	.align		4
.L_298:
        /*0008*/ 	.byte	0x01, 0x35
	.zero		2


	//----- nvinfo : EIATTR_PARAM_CBANK
	.align		4
        /*000c*/ 	.byte	0x04, 0x0a
        /*000e*/ 	.short	(.L_300 - .L_299)
	.align		4
.L_299:
        /*0010*/ 	.word	index@(.nv.constant0._ZN7cutlass13device_kernelIN5flash19enable_sm80_to_sm89INS1_16FlashAttnFwdSm80INS1_25CollectiveMainloopFwdSm80ILi8ELi1ELb0EN4cute5tupleIJNS5_1CILi128EEENS7_ILi64EEENS7_ILi192EEEEEELi192ENS_6half_tEfNS_4arch4Sm80ELb0ELb1ELb1ELb1ELb0ELb0ELb1ELb1EEENS1_21CollectiveEpilogueFwdINS6_IJS8_SA_S9_EEENS6_IJNS7_ILi1EEESI_SI_EEESC_SE_Li256ELb1ELb1ELb1ELb0EEENS1_36VarlenDynamicPersistentTileSchedulerILi128ELi64ELi256ELi256ELb1ELb1ELb0ELb1ELb0ELb1EEEEEEEEEvNT_6ParamsE)
        /*0014*/ 	.short	0x0160
        /*0016*/ 	.short	0x0438


	//----- nvinfo : EIATTR_CBANK_PARAM_SIZE
	.align		4
.L_300:
        /*0018*/ 	.byte	0x03, 0x19
        /*001a*/ 	.short	0x0438


	//----- nvinfo : EIATTR_KPARAM_INFO
	.align		4
        /*001c*/ 	.byte	0x04, 0x17
        /*001e*/ 	.short	(.L_302 - .L_301)
.L_301:
        /*0020*/ 	.word	0x00000000
        /*0024*/ 	.short	0x0000
        /*0026*/ 	.short	0x0000
        /*0028*/ 	.byte	0x00, 0xf0, 0xe1, 0x10


	//----- nvinfo : EIATTR_MAXREG_COUNT
	.align		4
.L_302:
        /*002c*/ 	.byte	0x03, 0x1b
        /*002e*/ 	.short	0x00ff


	//----- nvinfo : EIATTR_NUM_BARRIERS
	.align		4
        /*0030*/ 	.byte	0x02, 0x4c
        /*0032*/ 	.byte	0x06
	.zero		1


	//----- nvinfo : EIATTR_ANNOTATIONS
	.align		4
        /*0034*/ 	.byte	0x04, 0x55
        /*0036*/ 	.short	(.L_304 - .L_303)


	//   ....[0]....
.L_303:
        /* <DEDUP_REMOVED lines=31> */


	//----- nvinfo : EIATTR_MERCURY_ISA_VERSION
	.align		4
.L_304:
        /*0210*/ 	.byte	0x03, 0x5f
        /*0212*/ 	.short	0x0000


	//----- nvinfo : EIATTR_INT_WARP_WIDE_INSTR_OFFSETS
	.align		4
        /*0214*/ 	.byte	0x04, 0x31
        /*0216*/ 	.short	(.L_306 - .L_305)


	//   ....[0]....
.L_305:
        /*0218*/ 	.word	0x00010ec0


	//   ....[1]....
        /*021c*/ 	.word	0x00010f40


	//----- nvinfo : EIATTR_COOP_GROUP_MASK_REGIDS
	.align		4
.L_306:
        /*0220*/ 	.byte	0x04, 0x29
        /*0222*/ 	.short	(.L_308 - .L_307)


	//   ....[0]....
.L_307:
        /*0224*/ 	.word	0xffffffff


	//   ....[1]....
        /*0228*/ 	.word	0xffffffff


	//   ....[2]....
        /*022c*/ 	.word	0xffffffff


	//   ....[3]....
        /*0230*/ 	.word	0xffffffff


	//   ....[4]....
        /*0234*/ 	.word	0xffffffff


	//   ....[5]....
        /*0238*/ 	.word	0xffffffff


	//   ....[6]....
        /*023c*/ 	.word	0xffffffff


	//   ....[7]....
        /*0240*/ 	.word	0xffffffff


	//   ....[8]....
        /*0244*/ 	.word	0xffffffff


	//   ....[9]....
        /*0248*/ 	.word	0xffffffff


	//   ....[10]....
        /*024c*/ 	.word	0xffffffff


	//   ....[11]....
        /*0250*/ 	.word	0xffffffff


	//   ....[12]....
        /*0254*/ 	.word	0xffffffff


	//   ....[13]....
        /*0258*/ 	.word	0xffffffff


	//   ....[14]....
        /*025c*/ 	.word	0xffffffff


	//   ....[15]....
        /*0260*/ 	.word	0xffffffff


	//   ....[16]....
        /*0264*/ 	.word	0xffffffff


	//   ....[17]....
        /*0268*/ 	.word	0xffffffff


	//   ....[18]....
        /*026c*/ 	.word	0xffffffff


	//   ....[19]....
        /*0270*/ 	.word	0xffffffff


	//   ....[20]....
        /*0274*/ 	.word	0xffffffff


	//   ....[21]....
        /*0278*/ 	.word	0xffffffff


	//   ....[22]....
        /*027c*/ 	.word	0xffffffff


	//   ....[23]....
        /*0280*/ 	.word	0xffffffff


	//   ....[24]....
        /*0284*/ 	.word	0xffffffff


	//   ....[25]....
        /*0288*/ 	.word	0xffffffff


	//   ....[26]....
        /*028c*/ 	.word	0xffffffff


	//   ....[27]....
        /*0290*/ 	.word	0xffffffff


	//   ....[28]....
        /*0294*/ 	.word	0xffffffff


	//   ....[29]....
        /*0298*/ 	.word	0xffffffff


	//   ....[30]....
        /*029c*/ 	.word	0xffffffff


	//   ....[31]....
        /*02a0*/ 	.word	0xffffffff


	//   ....[32]....
        /*02a4*/ 	.word	0xffffffff


	//   ....[33]....
        /*02a8*/ 	.word	0xffffffff


	//   ....[34]....
        /*02ac*/ 	.word	0xffffffff


	//   ....[35]....
        /*02b0*/ 	.word	0xffffffff


	//   ....[36]....
        /*02b4*/ 	.word	0xffffffff


	//   ....[37]....
        /*02b8*/ 	.word	0xffffffff


	//   ....[38]....
        /*02bc*/ 	.word	0xffffffff


	//   ....[39]....
        /*02c0*/ 	.word	0xffffffff


	//   ....[40]....
        /*02c4*/ 	.word	0xffffffff


	//   ....[41]....
        /*02c8*/ 	.word	0xffffffff


	//   ....[42]....
        /*02cc*/ 	.word	0xffffffff


	//   ....[43]....
        /*02d0*/ 	.word	0xffffffff


	//   ....[44]....
        /*02d4*/ 	.word	0xffffffff


	//   ....[45]....
        /*02d8*/ 	.word	0xffffffff


	//   ....[46]....
        /*02dc*/ 	.word	0xffffffff


	//   ....[47]....
        /*02e0*/ 	.word	0xffffffff


	//   ....[48]....
        /*02e4*/ 	.word	0xffffffff


	//   ....[49]....
        /*02e8*/ 	.word	0xffffffff


	//   ....[50]....
        /*02ec*/ 	.word	0xffffffff


	//   ....[51]....
        /*02f0*/ 	.word	0xffffffff


	//   ....[52]....
        /*02f4*/ 	.word	0xffffffff


	//   ....[53]....
        /*02f8*/ 	.word	0xffffffff


	//   ....[54]....
        /*02fc*/ 	.word	0xffffffff


	//   ....[55]....
        /*0300*/ 	.word	0xffffffff


	//   ....[56]....
        /*0304*/ 	.word	0xffffffff


	//   ....[57]....
        /*0308*/ 	.word	0xffffffff


	//   ....[58]....
        /*030c*/ 	.word	0xffffffff


	//   ....[59]....
        /*0310*/ 	.word	0xffffffff


	//   ....[60]....
        /*0314*/ 	.word	0xffffffff


	//   ....[61]....
        /*0318*/ 	.word	0xffffffff


	//   ....[62]....
        /*031c*/ 	.word	0xffffffff


	//   ....[63]....
        /*0320*/ 	.word	0xffffffff


	//   ....[64]....
        /*0324*/ 	.word	0xffffffff


	//   ....[65]....
        /*0328*/ 	.word	0xffffffff


	//   ....[66]....
        /*032c*/ 	.word	0xffffffff


	//   ....[67]....
        /*0330*/ 	.word	0xffffffff


	//   ....[68]....
        /*0334*/ 	.word	0xffffffff


	//   ....[69]....
        /*0338*/ 	.word	0xffffffff


	//   ....[70]....
        /*033c*/ 	.word	0xffffffff


	//   ....[71]....
        /*0340*/ 	.word	0xffffffff


	//   ....[72]....
        /*0344*/ 	.word	0xffffffff


	//   ....[73]....
        /*0348*/ 	.word	0xffffffff


	//   ....[74]....
        /*034c*/ 	.word	0xffffffff


	//   ....[75]....
        /*0350*/ 	.word	0xffffffff


	//   ....[76]....
        /*0354*/ 	.word	0xffffffff


	//   ....[77]....
        /*0358*/ 	.word	0xffffffff


	//   ....[78]....
        /*035c*/ 	.word	0xffffffff


	//   ....[79]....
        /*0360*/ 	.word	0xffffffff


	//   ....[80]....
        /*0364*/ 	.word	0xffffffff


	//   ....[81]....
        /*0368*/ 	.word	0xffffffff


	//   ....[82]....
        /*036c*/ 	.word	0xffffffff


	//   ....[83]....
        /*0370*/ 	.word	0xffffffff


	//   ....[84]....
        /*0374*/ 	.word	0xffffffff


	//   ....[85]....
        /*0378*/ 	.word	0xffffffff


	//   ....[86]....
        /*037c*/ 	.word	0xffffffff


	//   ....[87]....
        /*0380*/ 	.word	0xffffffff


	//   ....[88]....
        /*0384*/ 	.word	0xffffffff


	//   ....[89]....
        /*0388*/ 	.word	0xffffffff


	//   ....[90]....
        /*038c*/ 	.word	0xffffffff


	//   ....[91]....
        /*0390*/ 	.word	0xffffffff


	//   ....[92]....
        /*0394*/ 	.word	0xffffffff


	//   ....[93]....
        /*0398*/ 	.word	0xffffffff


	//   ....[94]....
        /*039c*/ 	.word	0xffffffff


	//   ....[95]....
        /*03a0*/ 	.word	0xffffffff


	//   ....[96]....
        /*03a4*/ 	.word	0xffffffff


	//   ....[97]....
        /*03a8*/ 	.word	0xffffffff


	//   ....[98]....
        /*03ac*/ 	.word	0xffffffff


	//   ....[99]....
        /*03b0*/ 	.word	0xffffffff


	//   ....[100]....
        /*03b4*/ 	.word	0xffffffff


	//   ....[101]....
        /*03b8*/ 	.word	0xffffffff


	//   ....[102]....
        /*03bc*/ 	.word	0xffffffff


	//   ....[103]....
        /*03c0*/ 	.word	0xffffffff


	//   ....[104]....
        /*03c4*/ 	.word	0xffffffff


	//   ....[105]....
        /*03c8*/ 	.word	0xffffffff


	//   ....[106]....
        /*03cc*/ 	.word	0xffffffff


	//   ....[107]....
        /*03d0*/ 	.word	0xffffffff


	//   ....[108]....
        /*03d4*/ 	.word	0xffffffff


	//   ....[109]....
        /*03d8*/ 	.word	0xffffffff


	//   ....[110]....
        /*03dc*/ 	.word	0xffffffff


	//   ....[111]....
        /*03e0*/ 	.word	0xffffffff


	//   ....[112]....
        /*03e4*/ 	.word	0xffffffff


	//   ....[113]....
        /*03e8*/ 	.word	0xffffffff


	//   ....[114]....
        /*03ec*/ 	.word	0xffffffff


	//   ....[115]....
        /*03f0*/ 	.word	0xffffffff


	//   ....[116]....
        /*03f4*/ 	.word	0xffffffff


	//   ....[117]....
        /*03f8*/ 	.word	0xffffffff


	//   ....[118]....
        /*03fc*/ 	.word	0xffffffff


	//   ....[119]....
        /*0400*/ 	.word	0xffffffff


	//   ....[120]....
        /*0404*/ 	.word	0xffffffff


	//   ....[121]....
        /*0408*/ 	.word	0xffffffff


	//   ....[122]....
        /*040c*/ 	.word	0xffffffff


	//   ....[123]....
        /*0410*/ 	.word	0xffffffff


	//   ....[124]....
        /*0414*/ 	.word	0xffffffff


	//   ....[125]....
        /*0418*/ 	.word	0xffffffff


	//   ....[126]....
        /*041c*/ 	.word	0xffffffff


	//   ....[127]....
        /*0420*/ 	.word	0xffffffff


	//   ....[128]....
        /*0424*/ 	.word	0xffffffff


	//   ....[129]....
        /*0428*/ 	.word	0xffffffff


	//   ....[130]....
        /*042c*/ 	.word	0xffffffff


	//   ....[131]....
        /*0430*/ 	.word	0xffffffff


	//   ....[132]....
        /*0434*/ 	.word	0xffffffff


	//   ....[133]....
        /*0438*/ 	.word	0xffffffff


	//   ....[134]....
        /*043c*/ 	.word	0xffffffff


	//   ....[135]....
        /*0440*/ 	.word	0xffffffff


	//   ....[136]....
        /*0444*/ 	.word	0xffffffff


	//   ....[137]....
        /*0448*/ 	.word	0xffffffff


	//   ....[138]....
        /*044c*/ 	.word	0xffffffff


	//   ....[139]....
        /*0450*/ 	.word	0xffffffff


	//   ....[140]....
        /*0454*/ 	.word	0xffffffff


	//   ....[141]....
        /*0458*/ 	.word	0xffffffff


	//   ....[142]....
        /*045c*/ 	.word	0xffffffff


	//   ....[143]....
        /*0460*/ 	.word	0xffffffff


	//   ....[144]....
        /*0464*/ 	.word	0xffffffff


	//   ....[145]....
        /*0468*/ 	.word	0xffffffff


	//   ....[146]....
        /*046c*/ 	.word	0xffffffff


	//   ....[147]....
        /*0470*/ 	.word	0xffffffff


	//   ....[148]....
        /*0474*/ 	.word	0xffffffff


	//   ....[149]....
        /*0478*/ 	.word	0xffffffff


	//   ....[150]....
        /*047c*/ 	.word	0xffffffff


	//   ....[151]....
        /*0480*/ 	.word	0xffffffff


	//   ....[152]....
        /*0484*/ 	.word	0xffffffff


	//----- nvinfo : EIATTR_COOP_GROUP_INSTR_OFFSETS
	.align		4
.L_308:
        /*0488*/ 	.byte	0x04, 0x28
        /*048a*/ 	.short	(.L_310 - .L_309)


	//   ....[0]....
.L_309:
        /*048c*/ 	.word	0x00000050


	//   ....[1]....
        /*0490*/ 	.word	0x000001e0


	//   ....[2]....
        /*0494*/ 	.word	0x00000210


	//   ....[3]....
        /*0498*/ 	.word	0x00000240


	//   ....[4]....
        /*049c*/ 	.word	0x00000270


	//   ....[5]....
        /*04a0*/ 	.word	0x000002a0


	//   ....[6]....
        /*04a4*/ 	.word	0x000002d0


	//   ....[7]....
        /*04a8*/ 	.word	0x00000430


	//   ....[8]....
        /*04ac*/ 	.word	0x00000470


	//   ....[9]....
        /*04b0*/ 	.word	0x000004a0


	//   ....[10]....
        /*04b4*/ 	.word	0x000004d0


	//   ....[11]....
        /*04b8*/ 	.word	0x00000500


	//   ....[12]....
        /*04bc*/ 	.word	0x00000530


	//   ....[13]....
        /*04c0*/ 	.word	0x000005c0


	//   ....[14]....
        /*04c4*/ 	.word	0x00000600


	//   ....[15]....
        /*04c8*/ 	.word	0x00000620


	//   ....[16]....
        /*04cc*/ 	.word	0x00000680


	//   ....[17]....
        /*04d0*/ 	.word	0x00002bd0


	//   ....[18]....
        /*04d4*/ 	.word	0x00002bf0


	//   ....[19]....
        /*04d8*/ 	.word	0x00002d90


	//   ....[20]....
        /*04dc*/ 	.word	0x00002da0


	//   ....[21]....
        /*04e0*/ 	.word	0x00002f40


	//   ....[22]....
        /*04e4*/ 	.word	0x00002f60


	//   ....[23]....
        /*04e8*/ 	.word	0x00003100


	//   ....[24]....
        /*04ec*/ 	.word	0x00003110


	//   ....[25]....
        /*04f0*/ 	.word	0x00004750


	//   ....[26]....
        /*04f4*/ 	.word	0x00004930


	//   ....[27]....
        /*04f8*/ 	.word	0x00005060


	//   ....[28]....
        /*04fc*/ 	.word	0x00005320


	//   ....[29]....
        /*0500*/ 	.word	0x00005330


	//   ....[30]....
        /*0504*/ 	.word	0x00005380


	//   ....[31]....
        /*0508*/ 	.word	0x00007a50


	//   ....[32]....
        /*050c*/ 	.word	0x00007c90


	//   ....[33]....
        /*0510*/ 	.word	0x000084d0


	//   ....[34]....
        /*0514*/ 	.word	0x00008630


	//   ....[35]....
        /*0518*/ 	.word	0x000086a0


	//   ....[36]....
        /*051c*/ 	.word	0x00008740


	//   ....[37]....
        /*0520*/ 	.word	0x0000b3a0


	//   ....[38]....
        /*0524*/ 	.word	0x0000b3c0


	//   ....[39]....
        /*0528*/ 	.word	0x0000b3f0


	//   ....[40]....
        /*052c*/ 	.word	0x0000b450


	//   ....[41]....
        /*0530*/ 	.word	0x0000e290


	//   ....[42]....
        /*0534*/ 	.word	0x0000e4d0


	//   ....[43]....
        /*0538*/ 	.word	0x0000ed10


	//   ....[44]....
        /*053c*/ 	.word	0x0000ee70


	//   ....[45]....
        /*0540*/ 	.word	0x0000eee0


	//   ....[46]....
        /*0544*/ 	.word	0x0000ef80


	//   ....[47]....
        /*0548*/ 	.word	0x000106a0


	//   ....[48]....
        /*054c*/ 	.word	0x000106d0


	//   ....[49]....
        /*0550*/ 	.word	0x000106e0


	//   ....[50]....
        /*0554*/ 	.word	0x00010710


	//   ....[51]....
        /*0558*/ 	.word	0x00011b30


	//   ....[52]....
        /*055c*/ 	.word	0x00011b50


	//   ....[53]....
        /*0560*/ 	.word	0x00011b60


	//   ....[54]....
        /*0564*/ 	.word	0x00011b70


	//   ....[55]....
        /*0568*/ 	.word	0x00011f30


	//   ....[56]....
        /*056c*/ 	.word	0x00011f50


	//   ....[57]....
        /*0570*/ 	.word	0x00012090


	//   ....[58]....
        /*0574*/ 	.word	0x000120a0


	//   ....[59]....
        /*0578*/ 	.word	0x000121f0


	//   ....[60]....
        /*057c*/ 	.word	0x00012210


	//   ....[61]....
        /*0580*/ 	.word	0x00012360


	//   ....[62]....
        /*0584*/ 	.word	0x00012370


	//   ....[63]....
        /*0588*/ 	.word	0x000126b0


	//   ....[64]....
        /*058c*/ 	.word	0x000126d0


	//   ....[65]....
        /*0590*/ 	.word	0x00013030


	//   ....[66]....
        /*0594*/ 	.word	0x00013040


	//   ....[67]....
        /*0598*/ 	.word	0x00013e20


	//   ....[68]....
        /*059c*/ 	.word	0x00013e40


	//   ....[69]....
        /*05a0*/ 	.word	0x00013f90


	//   ....[70]....
        /*05a4*/ 	.word	0x00013fa0


	//   ....[71]....
        /*05a8*/ 	.word	0x000140f0


	//   ....[72]....
        /*05ac*/ 	.word	0x00014110


	//   ....[73]....
        /*05b0*/ 	.word	0x00014260


	//   ....[74]....
        /*05b4*/ 	.word	0x00014270


	//   ....[75]....
        /*05b8*/ 	.word	0x00014460


	//   ....[76]....
        /*05bc*/ 	.word	0x00014480


	//   ....[77]....
        /*05c0*/ 	.word	0x000145a0


	//   ....[78]....
        /*05c4*/ 	.word	0x000145e0


	//   ....[79]....
        /*05c8*/ 	.word	0x00014610


	//   ....[80]....
        /*05cc*/ 	.word	0x00014640


	//   ....[81]....
        /*05d0*/ 	.word	0x00014670


	//   ....[82]....
        /*05d4*/ 	.word	0x000146a0


	//   ....[83]....
        /*05d8*/ 	.word	0x000147f0


	//   ....[84]....
        /*05dc*/ 	.word	0x00014830


	//   ....[85]....
        /*05e0*/ 	.word	0x00014860


	//   ....[86]....
        /*05e4*/ 	.word	0x00014890


	//   ....[87]....
        /*05e8*/ 	.word	0x000148c0


	//   ....[88]....
        /*05ec*/ 	.word	0x000148f0


	//   ....[89]....
        /*05f0*/ 	.word	0x00014980


	//   ....[90]....
        /*05f4*/ 	.word	0x000149c0


	//   ....[91]....
        /*05f8*/ 	.word	0x000149d0


	//   ....[92]....
        /*05fc*/ 	.word	0x00014a30


	//   ....[93]....
        /*0600*/ 	.word	0x000153e0


	//   ....[94]....
        /*0604*/ 	.word	0x00015440


	//   ....[95]....
        /*0608*/ 	.word	0x00015490


	//   ....[96]....
        /*060c*/ 	.word	0x000154e0


	//   ....[97]....
        /*0610*/ 	.word	0x00015530


	//   ....[98]....
        /*0614*/ 	.word	0x000155a0


	//   ....[99]....
        /*0618*/ 	.word	0x000155e0


	//   ....[100]....
        /*061c*/ 	.word	0x00015650


	//   ....[101]....
        /*0620*/ 	.word	0x000156c0


	//   ....[102]....
        /*0624*/ 	.word	0x00015720


	//   ....[103]....
        /*0628*/ 	.word	0x00015790


	//   ....[104]....
        /*062c*/ 	.word	0x00015800


	//   ....[105]....
        /*0630*/ 	.word	0x00015860


	//   ....[106]....
        /*0634*/ 	.word	0x000158c0


	//   ....[107]....
        /*0638*/ 	.word	0x00015920


	//   ....[108]....
        /*063c*/ 	.word	0x00015990


	//   ....[109]....
        /*0640*/ 	.word	0x000159f0


	//   ....[110]....
        /*0644*/ 	.word	0x00015a50


	//   ....[111]....
        /*0648*/ 	.word	0x00015aa0


	//   ....[112]....
        /*064c*/ 	.word	0x00015b00


	//   ....[113]....
        /*0650*/ 	.word	0x00015b50


	//   ....[114]....
        /*0654*/ 	.word	0x00015ba0


	//   ....[115]....
        /*0658*/ 	.word	0x00015c10


	//   ....[116]....
        /*065c*/ 	.word	0x00015c80


	//   ....[117]....
        /*0660*/ 	.word	0x00015ce0


	//   ....[118]....
        /*0664*/ 	.word	0x00015d40


	//   ....[119]....
        /*0668*/ 	.word	0x00015da0


	//   ....[120]....
        /*066c*/ 	.word	0x00015e10


	//   ....[121]....
        /*0670*/ 	.word	0x00015e70


	//   ....[122]....
        /*0674*/ 	.word	0x00015ed0


	//   ....[123]....
        /*0678*/ 	.word	0x00015f30


	//   ....[124]....
        /*067c*/ 	.word	0x00015fa0


	//   ....[125]....
        /*0680*/ 	.word	0x00016000


	//   ....[126]....
        /*0684*/ 	.word	0x00016060


	//   ....[127]....
        /*0688*/ 	.word	0x000160c0


	//   ....[128]....
        /*068c*/ 	.word	0x00016130


	//   ....[129]....
        /*0690*/ 	.word	0x00016190


	//   ....[130]....
        /*0694*/ 	.word	0x000161f0


	//   ....[131]....
        /*0698*/ 	.word	0x00016250


	//   ....[132]....
        /*069c*/ 	.word	0x000162c0


	//   ....[133]....
        /*06a0*/ 	.word	0x00016320


	//   ....[134]....
        /*06a4*/ 	.word	0x00016380


	//   ....[135]....
        /*06a8*/ 	.word	0x000163e0


	//   ....[136]....
        /*06ac*/ 	.word	0x00016450


	//   ....[137]....
        /*06b0*/ 	.word	0x000164a0


	//   ....[138]....
        /*06b4*/ 	.word	0x000164e0


	//   ....[139]....
        /*06b8*/ 	.word	0x00016530


	//   ....[140]....
        /*06bc*/ 	.word	0x00016580


	//   ....[141]....
        /*06c0*/ 	.word	0x000165d0


	//   ....[142]....
        /*06c4*/ 	.word	0x00016640


	//   ....[143]....
        /*06c8*/ 	.word	0x00016680


	//   ....[144]....
        /*06cc*/ 	.word	0x000166d0


	//   ....[145]....
        /*06d0*/ 	.word	0x00016720


	//   ....[146]....
        /*06d4*/ 	.word	0x00016770


	//   ....[147]....
        /*06d8*/ 	.word	0x000167c0


	//   ....[148]....
        /*06dc*/ 	.word	0x00016830


	//   ....[149]....
        /*06e0*/ 	.word	0x00016870


	//   ....[150]....
        /*06e4*/ 	.word	0x000168e0


	//   ....[151]....
        /*06e8*/ 	.word	0x00016940


	//   ....[152]....
        /*06ec*/ 	.word	0x000169a0


	//----- nvinfo : EIATTR_EXIT_INSTR_OFFSETS
	.align		4
.L_310:
        /*06f0*/ 	.byte	0x04, 0x1c
        /*06f2*/ 	.short	(.L_312 - .L_311)


	//   ....[0]....
.L_311:
        /*06f4*/ 	.word	0x00000fe0


	//   ....[1]....
        /*06f8*/ 	.word	0x000153a0


	//----- nvinfo : EIATTR_MAX_THREADS
	.align		4
.L_312:
        /*06fc*/ 	.byte	0x04, 0x05
        /*06fe*/ 	.short	(.L_314 - .L_313)
.L_313:
        /*0700*/ 	.word	0x00000100
        /*0704*/ 	.word	0x00000001
        /*0708*/ 	.word	0x00000001


	//----- nvinfo : EIATTR_CRS_STACK_SIZE
	.align		4
.L_314:
        /*070c*/ 	.byte	0x04, 0x1e
        /*070e*/ 	.short	(.L_316 - .L_315)
.L_315:
        /*0710*/ 	.word	0x00000000
.L_316:


//--------------------- .nv.info._ZN7cutlass13device_kernelIN5flash19enable_sm80_to_sm89INS1_16FlashAttnFwdSm80INS1_25CollectiveMainloopFwdSm80ILi8ELi1ELb0EN4cute5tupleIJNS5_1CILi128EEENS7_ILi64EEENS7_ILi192EEEEEELi192ENS_6half_tEfNS_4arch4Sm80ELb0ELb1ELb1ELb1ELb0ELb1ELb1ELb1EEENS1_21CollectiveEpilogueFwdINS6_IJS8_SA_S9_EEENS6_IJNS7_ILi1EEESI_SI_EEESC_SE_Li256ELb1ELb1ELb1ELb0EEENS1_36VarlenDynamicPersistentTileSchedulerILi128ELi64ELi256ELi256ELb1ELb1ELb0ELb1ELb0ELb1EEEEEEEEEvNT_6ParamsE --------------------------
	.section	.nv.info._ZN7cutlass13device_kernelIN5flash19enable_sm80_to_sm89INS1_16FlashAttnFwdSm80INS1_25CollectiveMainloopFwdSm80ILi8ELi1ELb0EN4cute5tupleIJNS5_1CILi128EEENS7_ILi64EEENS7_ILi192EEEEEELi192ENS_6half_tEfNS_4arch4Sm80ELb0ELb1ELb1ELb1ELb0ELb1ELb1ELb1EEENS1_21CollectiveEpilogueFwdINS6_IJS8_SA_S9_EEENS6_IJNS7_ILi1EEESI_SI_EEESC_SE_Li256ELb1ELb1ELb1ELb0EEENS1_36VarlenDynamicPersistentTileSchedulerILi128ELi64ELi256ELi256ELb1ELb1ELb0ELb1ELb0ELb1EEEEEEEEEvNT_6ParamsE,"",@"SHT_CUDA_INFO"
	.sectionflags	@""
	.align	4


	//----- nvinfo : EIATTR_CUDA_API_VERSION
	.align		4
        /*0000*/ 	.byte	0x04, 0x37
        /*0002*/ 	.short	(.L_318 - .L_317)
.L_317:
        /*0004*/ 	.word	0x00000082


	//----- nvinfo : EIATTR_SW2861232_WAR
	.align		4
.L_318:
        /*0008*/ 	.byte	0x01, 0x35
	.zero		2


	//----- nvinfo : EIATTR_PARAM_CBANK
	.align		4
        /*000c*/ 	.byte	0x04, 0x0a
        /*000e*/ 	.short	(.L_320 - .L_319)
	.align		4
.L_319:
        /*0010*/ 	.word	index@(.nv.constant0._ZN7cutlass13device_kernelIN5flash19enable_sm80_to_sm89INS1_16FlashAttnFwdSm80INS1_25CollectiveMainloopFwdSm80ILi8ELi1ELb0EN4cute5tupleIJNS5_1CILi128EEENS7_ILi64EEENS7_ILi192EEEEEELi192ENS_6half_tEfNS_4arch4Sm80ELb0ELb1ELb1ELb1ELb0ELb1ELb1ELb1EEENS1_21CollectiveEpilogueFwdINS6_IJS8_SA_S9_EEENS6_IJNS7_ILi1EEESI_SI_EEESC_SE_Li256ELb1ELb1ELb1ELb0EEENS1_36VarlenDynamicPersistentTileSchedulerILi128ELi64ELi256ELi256ELb1ELb1ELb0ELb1ELb0ELb1EEEEEEEEEvNT_6ParamsE)
        /*0014*/ 	.short	0x0160
        /*0016*/ 	.short	0x0438


	//----- nvinfo : EIATTR_CBANK_PARAM_SIZE
	.align		4
.L_320:
        /*0018*/ 	.byte	0x03, 0x19
        /*001a*/ 	.short	0x0438


	//----- nvinfo : EIATTR_KPARAM_INFO
	.align		4
        /*001c*/ 	.byte	0x04, 0x17
        /*001e*/ 	.short	(.L_322 - .L_321)
.L_321:
        /*0020*/ 	.word	0x00000000
        /*0024*/ 	.short	0x0000
        /*0026*/ 	.short	0x0000
        /*0028*/ 	.byte	0x00, 0xf0, 0xe1, 0x10


	//----- nvinfo : EIATTR_MAXREG_COUNT
	.align		4
.L_322:
        /*002c*/ 	.byte	0x03, 0x1b
        /*002e*/ 	.short	0x00ff


	//----- nvinfo : EIATTR_NUM_BARRIERS
	.align		4
        /*0030*/ 	.byte	0x02, 0x4c
        /*0032*/ 	.byte	0x06
	.zero		1


	//----- nvinfo : EIATTR_ANNOTATIONS
	.align		4
        /*0034*/ 	.byte	0x04, 0x55
        /*0036*/ 	.short	(.L_324 - .L_323)


	//   ....[0]....
.L_323:
        /* <DEDUP_REMOVED lines=57> */


	//----- nvinfo : EIATTR_MERCURY_ISA_VERSION
	.align		4
.L_324:
        /*03b8*/ 	.byte	0x03, 0x5f
        /*03ba*/ 	.short	0x0000


	//----- nvinfo : EIATTR_INT_WARP_WIDE_INSTR_OFFSETS
	.align		4
        /*03bc*/ 	.byte	0x04, 0x31
        /*03be*/ 	.short	(.L_326 - .L_325)


	//   ....[0]....
.L_325:
        /*03c0*/ 	.word	0x0001d540


	//   ....[1]....
        /*03c4*/ 	.word	0x0001d5c0


	//----- nvinfo : EIATTR_COOP_GROUP_MASK_REGIDS
	.align		4
.L_326:
        /*03c8*/ 	.byte	0x04, 0x29
        /*03ca*/ 	.short	(.L_328 - .L_327)


	//   ....[0]....
.L_327:
        /*03cc*/ 	.word	0xffffffff


	//   ....[1]....
        /*03d0*/ 	.word	0xffffffff


	//   ....[2]....
        /*03d4*/ 	.word	0xffffffff


	//   ....[3]....
        /*03d8*/ 	.word	0xffffffff


	//   ....[4]....
        /*03dc*/ 	.word	0xffffffff


	//   ....[5]....
        /*03e0*/ 	.word	0xffffffff


	//   ....[6]....
        /*03e4*/ 	.word	0xffffffff


	//   ....[7]....
        /*03e8*/ 	.word	0xffffffff


	//   ....[8]....
        /*03ec*/ 	.word	0xffffffff


	//   ....[9]....
        /*03f0*/ 	.word	0xffffffff


	//   ....[10]....
        /*03f4*/ 	.word	0xffffffff


	//   ....[11]....
        /*03f8*/ 	.word	0xffffffff


	//   ....[12]....
        /*03fc*/ 	.word	0xffffffff


	//   ....[13]....
        /*0400*/ 	.word	0xffffffff


	//   ....[14]....
        /*0404*/ 	.word	0xffffffff


	//   ....[15]....
        /*0408*/ 	.word	0xffffffff


	//   ....[16]....
        /*040c*/ 	.word	0xffffffff


	//   ....[17]....
        /*0410*/ 	.word	0xffffffff


	//   ....[18]....
        /*0414*/ 	.word	0xffffffff


	//   ....[19]....
        /*0418*/ 	.word	0xffffffff


	//   ....[20]....
        /*041c*/ 	.word	0xffffffff


	//   ....[21]....
        /*0420*/ 	.word	0xffffffff


	//   ....[22]....
        /*0424*/ 	.word	0xffffffff


	//   ....[23]....
        /*0428*/ 	.word	0xffffffff


	//   ....[24]....
        /*042c*/ 	.word	0xffffffff


	//   ....[25]....
        /*0430*/ 	.word	0xffffffff


	//   ....[26]....
        /*0434*/ 	.word	0xffffffff


	//   ....[27]....
        /*0438*/ 	.word	0xffffffff


	//   ....[28]....
        /*043c*/ 	.word	0xffffffff


	//   ....[29]....
        /*0440*/ 	.word	0xffffffff


	//   ....[30]....
        /*0444*/ 	.word	0xffffffff


	//   ....[31]....
        /*0448*/ 	.word	0xffffffff


	//   ....[32]....
        /*044c*/ 	.word	0xffffffff


	//   ....[33]....
        /*0450*/ 	.word	0xffffffff


	//   ....[34]....
        /*0454*/ 	.word	0xffffffff


	//   ....[35]....
        /*0458*/ 	.word	0xffffffff


	//   ....[36]....
        /*045c*/ 	.word	0xffffffff


	//   ....[37]....
        /*0460*/ 	.word	0xffffffff


	//   ....[38]....
        /*0464*/ 	.word	0xffffffff


	//   ....[39]....
        /*0468*/ 	.word	0xffffffff


	//   ....[40]....
        /*046c*/ 	.word	0xffffffff


	//   ....[41]....
        /*0470*/ 	.word	0xffffffff


	//   ....[42]....
        /*0474*/ 	.word	0xffffffff


	//   ....[43]....
        /*0478*/ 	.word	0xffffffff


	//   ....[44]....
        /*047c*/ 	.word	0xffffffff


	//   ....[45]....
        /*0480*/ 	.word	0xffffffff


	//   ....[46]....
        /*0484*/ 	.word	0xffffffff


	//   ....[47]....
        /*0488*/ 	.word	0xffffffff


	//   ....[48]....
        /*048c*/ 	.word	0xffffffff


	//   ....[49]....
        /*0490*/ 	.word	0xffffffff


	//   ....[50]....
        /*0494*/ 	.word	0xffffffff


	//   ....[51]....
        /*0498*/ 	.word	0xffffffff


	//   ....[52]....
        /*049c*/ 	.word	0xffffffff


	//   ....[53]....
        /*04a0*/ 	.word	0xffffffff


	//   ....[54]....
        /*04a4*/ 	.word	0xffffffff


	//   ....[55]....
        /*04a8*/ 	.word	0xffffffff


	//   ....[56]....
        /*04ac*/ 	.word	0xffffffff


	//   ....[57]....
        /*04b0*/ 	.word	0xffffffff


	//   ....[58]....
        /*04b4*/ 	.word	0xffffffff


	//   ....[59]....
        /*04b8*/ 	.word	0xffffffff


	//   ....[60]....
        /*04bc*/ 	.word	0xffffffff


	//   ....[61]....
        /*04c0*/ 	.word	0xffffffff


	//   ....[62]....
        /*04c4*/ 	.word	0xffffffff


	//   ....[63]....
        /*04c8*/ 	.word	0xffffffff


	//   ....[64]....
        /*04cc*/ 	.word	0xffffffff


	//   ....[65]....
        /*04d0*/ 	.word	0xffffffff


	//   ....[66]....
        /*04d4*/ 	.word	0xffffffff


	//   ....[67]....
        /*04d8*/ 	.word	0xffffffff


	//   ....[68]....
        /*04dc*/ 	.word	0xffffffff


	//   ....[69]....
        /*04e0*/ 	.word	0xffffffff


	//   ....[70]....
        /*04e4*/ 	.word	0xffffffff


	//   ....[71]....
        /*04e8*/ 	.word	0xffffffff


	//   ....[72]....
        /*04ec*/ 	.word	0xffffffff


	//   ....[73]....
        /*04f0*/ 	.word	0xffffffff


	//   ....[74]....
        /*04f4*/ 	.word	0xffffffff


	//   ....[75]....
        /*04f8*/ 	.word	0xffffffff


	//   ....[76]....
        /*04fc*/ 	.word	0xffffffff


	//   ....[77]....
        /*0500*/ 	.word	0xffffffff


	//   ....[78]....
        /*0504*/ 	.word	0xffffffff


	//   ....[79]....
        /*0508*/ 	.word	0xffffffff


	//   ....[80]....
        /*050c*/ 	.word	0xffffffff


	//   ....[81]....
        /*0510*/ 	.word	0xffffffff


	//   ....[82]....
        /*0514*/ 	.word	0xffffffff


	//   ....[83]....
        /*0518*/ 	.word	0xffffffff


	//   ....[84]....
        /*051c*/ 	.word	0xffffffff


	//   ....[85]....
        /*0520*/ 	.word	0xffffffff


	//   ....[86]....
        /*0524*/ 	.word	0xffffffff


	//   ....[87]....
        /*0528*/ 	.word	0xffffffff


	//   ....[88]....
        /*052c*/ 	.word	0xffffffff


	//   ....[89]....
        /*0530*/ 	.word	0xffffffff


	//   ....[90]....
        /*0534*/ 	.word	0xffffffff


	//   ....[91]....
        /*0538*/ 	.word	0xffffffff


	//   ....[92]....
        /*053c*/ 	.word	0xffffffff


	//   ....[93]....
        /*0540*/ 	.word	0xffffffff


	//   ....[94]....
        /*0544*/ 	.word	0xffffffff


	//   ....[95]....
        /*0548*/ 	.word	0xffffffff


	//   ....[96]....
        /*054c*/ 	.word	0xffffffff


	//   ....[97]....
        /*0550*/ 	.word	0xffffffff


	//   ....[98]....
        /*0554*/ 	.word	0xffffffff


	//   ....[99]....
        /*0558*/ 	.word	0xffffffff


	//   ....[100]....
        /*055c*/ 	.word	0xffffffff


	//   ....[101]....
        /*0560*/ 	.word	0xffffffff


	//   ....[102]....
        /*0564*/ 	.word	0xffffffff


	//   ....[103]....
        /*0568*/ 	.word	0xffffffff


	//   ....[104]....
        /*056c*/ 	.word	0xffffffff


	//   ....[105]....
        /*0570*/ 	.word	0xffffffff


	//   ....[106]....
        /*0574*/ 	.word	0xffffffff


	//   ....[107]....
        /*0578*/ 	.word	0xffffffff


	//   ....[108]....
        /*057c*/ 	.word	0xffffffff


	//   ....[109]....
        /*0580*/ 	.word	0xffffffff


	//   ....[110]....
        /*0584*/ 	.word	0xffffffff


	//   ....[111]....
        /*0588*/ 	.word	0xffffffff


	//   ....[112]....
        /*058c*/ 	.word	0xffffffff


	//   ....[113]....
        /*0590*/ 	.word	0xffffffff


	//   ....[114]....
        /*0594*/ 	.word	0xffffffff


	//   ....[115]....
        /*0598*/ 	.word	0xffffffff


	//   ....[116]....
        /*059c*/ 	.word	0xffffffff


	//   ....[117]....
        /*05a0*/ 	.word	0xffffffff


	//   ....[118]....
        /*05a4*/ 	.word	0xffffffff


	//   ....[119]....
        /*05a8*/ 	.word	0xffffffff


	//   ....[120]....
        /*05ac*/ 	.word	0xffffffff


	//   ....[121]....
        /*05b0*/ 	.word	0xffffffff


	//   ....[122]....
        /*05b4*/ 	.word	0xffffffff


	//   ....[123]....
        /*05b8*/ 	.word	0xffffffff


	//   ....[124]....
        /*05bc*/ 	.word	0xffffffff


	//   ....[125]....
        /*05c0*/ 	.word	0xffffffff


	//   ....[126]....
        /*05c4*/ 	.word	0xffffffff


	//   ....[127]....
        /*05c8*/ 	.word	0xffffffff


	//   ....[128]....
        /*05cc*/ 	.word	0xffffffff


	//   ....[129]....
        /*05d0*/ 	.word	0xffffffff


	//   ....[130]....
        /*05d4*/ 	.word	0xffffffff


	//   ....[131]....
        /*05d8*/ 	.word	0xffffffff


	//   ....[132]....
        /*05dc*/ 	.word	0xffffffff


	//   ....[133]....
        /*05e0*/ 	.word	0xffffffff


	//   ....[134]....
        /*05e4*/ 	.word	0xffffffff


	//   ....[135]....
        /*05e8*/ 	.word	0xffffffff


	//   ....[136]....
        /*05ec*/ 	.word	0xffffffff


	//   ....[137]....
        /*05f0*/ 	.word	0xffffffff


	//   ....[138]....
        /*05f4*/ 	.word	0xffffffff


	//   ....[139]....
        /*05f8*/ 	.word	0xffffffff


	//   ....[140]....
        /*05fc*/ 	.word	0xffffffff


	//   ....[141]....
        /*0600*/ 	.word	0xffffffff


	//   ....[142]....
        /*0604*/ 	.word	0xffffffff


	//   ....[143]....
        /*0608*/ 	.word	0xffffffff


	//   ....[144]....
        /*060c*/ 	.word	0xffffffff


	//   ....[145]....
        /*0610*/ 	.word	0xffffffff


	//   ....[146]....
        /*0614*/ 	.word	0xffffffff


	//   ....[147]....
        /*0618*/ 	.word	0xffffffff


	//   ....[148]....
        /*061c*/ 	.word	0xffffffff


	//   ....[149]....
        /*0620*/ 	.word	0xffffffff


	//   ....[150]....
        /*0624*/ 	.word	0xffffffff


	//   ....[151]....
        /*0628*/ 	.word	0xffffffff


	//   ....[152]....
        /*062c*/ 	.word	0xffffffff


	//   ....[153]....
        /*0630*/ 	.word	0xffffffff


	//   ....[154]....
        /*0634*/ 	.word	0xffffffff


	//   ....[155]....
        /*0638*/ 	.word	0xffffffff


	//   ....[156]....
        /*063c*/ 	.word	0xffffffff


	//   ....[157]....
        /*0640*/ 	.word	0xffffffff


	//   ....[158]....
        /*0644*/ 	.word	0xffffffff


	//   ....[159]....
        /*0648*/ 	.word	0xffffffff


	//   ....[160]....
        /*064c*/ 	.word	0xffffffff


	//   ....[161]....
        /*0650*/ 	.word	0xffffffff


	//   ....[162]....
        /*0654*/ 	.word	0xffffffff


	//   ....[163]....
        /*0658*/ 	.word	0xffffffff


	//   ....[164]....
        /*065c*/ 	.word	0xffffffff


	//   ....[165]....
        /*0660*/ 	.word	0xffffffff


	//   ....[166]....
        /*0664*/ 	.word	0xffffffff


	//   ....[167]....
        /*0668*/ 	.word	0xffffffff


	//   ....[168]....
        /*066c*/ 	.word	0xffffffff


	//----- nvinfo : EIATTR_COOP_GROUP_INSTR_OFFSETS
	.align		4
.L_328:
        /*0670*/ 	.byte	0x04, 0x28
        /*0672*/ 	.short	(.L_330 - .L_329)


	//   ....[0]....
.L_329:
        /*0674*/ 	.word	0x00000050


	//   ....[1]....
        /*0678*/ 	.word	0x00000210


	//   ....[2]....
        /*067c*/ 	.word	0x00000240


	//   ....[3]....
        /*0680*/ 	.word	0x00000270


	//   ....[4]....
        /*0684*/ 	.word	0x000002a0


	//   ....[5]....
        /*0688*/ 	.word	0x000002d0


	//   ....[6]....
        /*068c*/ 	.word	0x00000300


	//   ....[7]....
        /*0690*/ 	.word	0x00000470


	//   ....[8]....
        /*0694*/ 	.word	0x000004b0


	//   ....[9]....
        /*0698*/ 	.word	0x000004e0


	//   ....[10]....
        /*069c*/ 	.word	0x00000510


	//   ....[11]....
        /*06a0*/ 	.word	0x00000540


	//   ....[12]....
        /*06a4*/ 	.word	0x00000570


	//   ....[13]....
        /*06a8*/ 	.word	0x00000600


	//   ....[14]....
        /*06ac*/ 	.word	0x00000650


	//   ....[15]....
        /*06b0*/ 	.word	0x00000670


	//   ....[16]....
        /*06b4*/ 	.word	0x000006d0


	//   ....[17]....
        /*06b8*/ 	.word	0x00008590


	//   ....[18]....
        /*06bc*/ 	.word	0x000085b0


	//   ....[19]....
        /*06c0*/ 	.word	0x00008730


	//   ....[20]....
        /*06c4*/ 	.word	0x00008740


	//   ....[21]....
        /*06c8*/ 	.word	0x000088a0


	//   ....[22]....
        /*06cc*/ 	.word	0x000088c0


	//   ....[23]....
        /*06d0*/ 	.word	0x00008a20


	//   ....[24]....
        /*06d4*/ 	.word	0x00008a30


	//   ....[25]....
        /*06d8*/ 	.word	0x00009190


	//   ....[26]....
        /*06dc*/ 	.word	0x000091b0


	//   ....[27]....
        /*06e0*/ 	.word	0x000091c0


	//   ....[28]....
        /*06e4*/ 	.word	0x000091d0


	//   ....[29]....
        /*06e8*/ 	.word	0x00009640


	//   ....[30]....
        /*06ec*/ 	.word	0x000098b0


	//   ....[31]....
        /*06f0*/ 	.word	0x000098f0


	//   ....[32]....
        /*06f4*/ 	.word	0x00009910


	//   ....[33]....
        /*06f8*/ 	.word	0x0000c4a0


	//   ....[34]....
        /*06fc*/ 	.word	0x0000c540


	//   ....[35]....
        /*0700*/ 	.word	0x0000c560


	//   ....[36]....
        /*0704*/ 	.word	0x0000c570


	//   ....[37]....
        /*0708*/ 	.word	0x0000c890


	//   ....[38]....
        /*070c*/ 	.word	0x0000ca60


	//   ....[39]....
        /*0710*/ 	.word	0x0000caa0


	//   ....[40]....
        /*0714*/ 	.word	0x0000cae0


	//   ....[41]....
        /*0718*/ 	.word	0x00010b70


	//   ....[42]....
        /*071c*/ 	.word	0x00010d40


	//   ....[43]....
        /*0720*/ 	.word	0x000115d0


	//   ....[44]....
        /*0724*/ 	.word	0x00011730


	//   ....[45]....
        /*0728*/ 	.word	0x00011740


	//   ....[46]....
        /*072c*/ 	.word	0x00011790


	//   ....[47]....
        /*0730*/ 	.word	0x00014040


	//   ....[48]....
        /*0734*/ 	.word	0x00014280


	//   ....[49]....
        /*0738*/ 	.word	0x00014ac0


	//   ....[50]....
        /*073c*/ 	.word	0x00014c20


	//   ....[51]....
        /*0740*/ 	.word	0x00014c90


	//   ....[52]....
        /*0744*/ 	.word	0x00014d30


	//   ....[53]....
        /*0748*/ 	.word	0x000179d0


	//   ....[54]....
        /*074c*/ 	.word	0x000179f0


	//   ....[55]....
        /*0750*/ 	.word	0x00017a20


	//   ....[56]....
        /*0754*/ 	.word	0x00017a80


	//   ....[57]....
        /*0758*/ 	.word	0x0001a900


	//   ....[58]....
        /*075c*/ 	.word	0x0001ab40


	//   ....[59]....
        /*0760*/ 	.word	0x0001b380


	//   ....[60]....
        /*0764*/ 	.word	0x0001b4e0


	//   ....[61]....
        /*0768*/ 	.word	0x0001b550


	//   ....[62]....
        /*076c*/ 	.word	0x0001b5f0


	//   ....[63]....
        /*0770*/ 	.word	0x0001cd10


	//   ....[64]....
        /*0774*/ 	.word	0x0001cd40


	//   ....[65]....
        /*0778*/ 	.word	0x0001cd50


	//   ....[66]....
        /*077c*/ 	.word	0x0001cd80


	//   ....[67]....
        /*0780*/ 	.word	0x0001e2c0


	//   ....[68]....
        /*0784*/ 	.word	0x0001e2d0


	//   ....[69]....
        /*0788*/ 	.word	0x0001e2f0


	//   ....[70]....
        /*078c*/ 	.word	0x0001e310


	//   ....[71]....
        /*0790*/ 	.word	0x0001e6d0


	//   ....[72]....
        /*0794*/ 	.word	0x0001e6f0


	//   ....[73]....
        /*0798*/ 	.word	0x0001e850


	//   ....[74]....
        /*079c*/ 	.word	0x0001e860


	//   ....[75]....
        /*07a0*/ 	.word	0x0001e9a0


	//   ....[76]....
        /*07a4*/ 	.word	0x0001e9c0


	//   ....[77]....
        /*07a8*/ 	.word	0x0001eb00


	//   ....[78]....
        /*07ac*/ 	.word	0x0001eb10


	//   ....[79]....
        /*07b0*/ 	.word	0x0001ee50


	//   ....[80]....
        /*07b4*/ 	.word	0x0001ee70


	//   ....[81]....
        /*07b8*/ 	.word	0x0001f7b0


	//   ....[82]....
        /*07bc*/ 	.word	0x0001f7c0


	//   ....[83]....
        /*07c0*/ 	.word	0x00020580


	//   ....[84]....
        /*07c4*/ 	.word	0x000205a0


	//   ....[85]....
        /*07c8*/ 	.word	0x00020710


	//   ....[86]....
        /*07cc*/ 	.word	0x00020720


	//   ....[87]....
        /*07d0*/ 	.word	0x00020860


	//   ....[88]....
        /*07d4*/ 	.word	0x00020880


	//   ....[89]....
        /*07d8*/ 	.word	0x000209c0


	//   ....[90]....
        /*07dc*/ 	.word	0x000209d0


	//   ....[91]....
        /*07e0*/ 	.word	0x00020bd0


	//   ....[92]....
        /*07e4*/ 	.word	0x00020bf0


	//   ....[93]....
        /*07e8*/ 	.word	0x00020d20


	//   ....[94]....
        /*07ec*/ 	.word	0x00020d60


	//   ....[95]....
        /*07f0*/ 	.word	0x00020d90


	//   ....[96]....
        /*07f4*/ 	.word	0x00020dc0


	//   ....[97]....
        /*07f8*/ 	.word	0x00020df0


	//   ....[98]....
        /*07fc*/ 	.word	0x00020e20


	//   ....[99]....
        /*0800*/ 	.word	0x00020f80


	//   ....[100]....
        /*0804*/ 	.word	0x00020fc0


	//   ....[101]....
        /*0808*/ 	.word	0x00020ff0


	//   ....[102]....
        /*080c*/ 	.word	0x00021020


	//   ....[103]....
        /*0810*/ 	.word	0x00021050


	//   ....[104]....
        /*0814*/ 	.word	0x00021080


	//   ....[105]....
        /*0818*/ 	.word	0x00021110


	//   ....[106]....
        /*081c*/ 	.word	0x00021170


	//   ....[107]....
        /*0820*/ 	.word	0x00021180


	//   ....[108]....
        /*0824*/ 	.word	0x000211e0


	//   ....[109]....
        /*0828*/ 	.word	0x00021c30


	//   ....[110]....
        /*082c*/ 	.word	0x00021c90


	//   ....[111]....
        /*0830*/ 	.word	0x00021cf0


	//   ....[112]....
        /*0834*/ 	.word	0x00021d50


	//   ....[113]....
        /*0838*/ 	.word	0x00021db0


	//   ....[114]....
        /*083c*/ 	.word	0x00021e20


	//   ....[115]....
        /*0840*/ 	.word	0x00021e70


	//   ....[116]....
        /*0844*/ 	.word	0x00021ee0


	//   ....[117]....
        /*0848*/ 	.word	0x00021f50


	//   ....[118]....
        /*084c*/ 	.word	0x00021fb0


	//   ....[119]....
        /*0850*/ 	.word	0x00022020


	//   ....[120]....
        /*0854*/ 	.word	0x00022090


	//   ....[121]....
        /*0858*/ 	.word	0x00022100


	//   ....[122]....
        /*085c*/ 	.word	0x00022160


	//   ....[123]....
        /*0860*/ 	.word	0x000221d0


	//   ....[124]....
        /*0864*/ 	.word	0x00022240


	//   ....[125]....
        /*0868*/ 	.word	0x000222b0


	//   ....[126]....
        /*086c*/ 	.word	0x00022310


	//   ....[127]....
        /*0870*/ 	.word	0x00022370


	//   ....[128]....
        /*0874*/ 	.word	0x000223d0


	//   ....[129]....
        /*0878*/ 	.word	0x00022420


	//   ....[130]....
        /*087c*/ 	.word	0x00022470


	//   ....[131]....
        /*0880*/ 	.word	0x000224e0


	//   ....[132]....
        /*0884*/ 	.word	0x00022550


	//   ....[133]....
        /*0888*/ 	.word	0x000225c0


	//   ....[134]....
        /*088c*/ 	.word	0x00022620


	//   ....[135]....
        /*0890*/ 	.word	0x00022690


	//   ....[136]....
        /*0894*/ 	.word	0x00022700


	//   ....[137]....
        /*0898*/ 	.word	0x00022770


	//   ....[138]....
        /*089c*/ 	.word	0x000227d0


	//   ....[139]....
        /*08a0*/ 	.word	0x00022840


	//   ....[140]....
        /*08a4*/ 	.word	0x000228b0


	//   ....[141]....
        /*08a8*/ 	.word	0x00022920


	//   ....[142]....
        /*08ac*/ 	.word	0x00022980


	//   ....[143]....
        /*08b0*/ 	.word	0x000229f0


	//   ....[144]....
        /*08b4*/ 	.word	0x00022a60


	//   ....[145]....
        /*08b8*/ 	.word	0x00022ad0


	//   ....[146]....
        /*08bc*/ 	.word	0x00022b30


	//   ....[147]....
        /*08c0*/ 	.word	0x00022ba0


	//   ....[148]....
        /*08c4*/ 	.word	0x00022c10


	//   ....[149]....
        /*08c8*/ 	.word	0x00022c80


	//   ....[150]....
        /*08cc*/ 	.word	0x00022ce0


	//   ....[151]....
        /*08d0*/ 	.word	0x00022d50


	//   ....[152]....
        /*08d4*/ 	.word	0x00022dc0


	//   ....[153]....
        /*08d8*/ 	.word	0x00022e20


	//   ....[154]....
        /*08dc*/ 	.word	0x00022e70


	//   ....[155]....
        /*08e0*/ 	.word	0x00022ed0


	//   ....[156]....
        /*08e4*/ 	.word	0x00022f30


	//   ....[157]....
        /*08e8*/ 	.word	0x00022f90


	//   ....[158]....
        /*08ec*/ 	.word	0x00023000


	//   ....[159]....
        /*08f0*/ 	.word	0x00023050


	//   ....[160]....
        /*08f4*/ 	.word	0x000230a0


	//   ....[161]....
        /*08f8*/ 	.word	0x000230f0


	//   ....[162]....
        /*08fc*/ 	.word	0x00023150


	//   ....[163]....
        /*0900*/ 	.word	0x000231b0


	//   ....[164]....
        /*0904*/ 	.word	0x00023220


	//   ....[165]....
        /*0908*/ 	.word	0x00023270


	//   ....[166]....
        /*090c*/ 	.word	0x000232e0


	//   ....[167]....
        /*0910*/ 	.word	0x00023340


	//   ....[168]....
        /*0914*/ 	.word	0x000233b0


	//----- nvinfo : EIATTR_EXIT_INSTR_OFFSETS
	.align		4
.L_330:
        /*0918*/ 	.byte	0x04, 0x1c
        /*091a*/ 	.short	(.L_332 - .L_331)


	//   ....[0]....
.L_331:
        /*091c*/ 	.word	0x000010f0


	//   ....[1]....
        /*0920*/ 	.word	0x00021bf0


	//----- nvinfo : EIATTR_MAX_THREADS
	.align		4
.L_332:
        /*0924*/ 	.byte	0x04, 0x05
        /*0926*/ 	.short	(.L_334 - .L_333)
.L_333:
        /*0928*/ 	.word	0x00000100
        /*092c*/ 	.word	0x00000001
        /*0930*/ 	.word	0x00000001


	//----- nvinfo : EIATTR_CRS_STACK_SIZE
	.align		4
.L_334:
        /*0934*/ 	.byte	0x04, 0x1e
        /*0936*/ 	.short	(.L_336 - .L_335)
.L_335:
        /*0938*/ 	.word	0x00000000
.L_336:


//--------------------- .nv.info._ZN7cutlass13device_kernelIN5flash19enable_sm80_to_sm89INS1_16FlashAttnFwdSm80INS1_25CollectiveMainloopFwdSm80ILi8ELi1ELb1EN4cute5tupleIJNS5_1CILi128EEENS7_ILi96EEENS7_ILi192EEEEEELi192ENS_6half_tEfNS_4arch4Sm80ELb1ELb0ELb1ELb0ELb0ELb0ELb1ELb1EEENS1_21CollectiveEpilogueFwdINS6_IJS8_SA_S9_EEENS6_IJNS7_ILi1EEESI_SI_EEESC_SE_Li256ELb0ELb1ELb1ELb0EEENS1_30DynamicPersistentTileSchedulerILi256ELi256ELb1ELb1ELb0EEEEEEEEEvNT_6ParamsE --------------------------
	.section	.nv.info._ZN7cutlass13device_kernelIN5flash19enable_sm80_to_sm89INS1_16FlashAttnFwdSm80INS1_25CollectiveMainloopFwdSm80ILi8ELi1ELb1EN4cute5tupleIJNS5_1CILi128EEENS7_ILi96EEENS7_ILi192EEEEEELi192ENS_6half_tEfNS_4arch4Sm80ELb1ELb0ELb1ELb0ELb0ELb0ELb1ELb1EEENS1_21CollectiveEpilogueFwdINS6_IJS8_SA_S9_EEENS6_IJNS7_ILi1EEESI_SI_EEESC_SE_Li256ELb0ELb1ELb1ELb0EEENS1_30DynamicPersistentTileSchedulerILi256ELi256ELb1ELb1ELb0EEEEEEEEEvNT_6ParamsE,"",@"SHT_CUDA_INFO"
	.sectionflags	@""
	.align	4


	//----- nvinfo : EIATTR_CUDA_API_VERSION
	.align		4
        /*0000*/ 	.byte	0x04, 0x37
        /*0002*/ 	.short	(.L_338 - .L_337)
.L_337:
        /*0004*/ 	.word	0x00000082


	//----- nvinfo : EIATTR_SW2861232_WAR
	.align		4
.L_338:
        /*0008*/ 	.byte	0x01, 0x35
	.zero		2


	//----- nvinfo : EIATTR_PARAM_CBANK
	.align		4
        /*000c*/ 	.byte	0x04, 0x0a
        /*000e*/ 	.short	(.L_340 - .L_339)
	.align		4
.L_339:
        /*0010*/ 	.word	index@(.nv.constant0._ZN7cutlass13device_kernelIN5flash19enable_sm80_to_sm89INS1_16FlashAttnFwdSm80INS1_25CollectiveMainloopFwdSm80ILi8ELi1ELb1EN4cute5tupleIJNS5_1CILi128EEENS7_ILi96EEENS7_ILi192EEEEEELi192ENS_6half_tEfNS_4arch4Sm80ELb1ELb0ELb1ELb0ELb0ELb0ELb1ELb1EEENS1_21CollectiveEpilogueFwdINS6_IJS8_SA_S9_EEENS6_IJNS7_ILi1EEESI_SI_EEESC_SE_Li256ELb0ELb1ELb1ELb0EEENS1_30DynamicPersistentTileSchedulerILi256ELi256ELb1ELb1ELb0EEEEEEEEEvNT_6ParamsE)
        /*0014*/ 	.short	0x0160
        /*0016*/ 	.short	0x0428


	//----- nvinfo : EIATTR_CBANK_PARAM_SIZE
	.align		4
.L_340:
        /*0018*/ 	.byte	0x03, 0x19
        /*001a*/ 	.short	0x0428


	//----- nvinfo : EIATTR_KPARAM_INFO
	.align		4
        /*001c*/ 	.byte	0x04, 0x17
        /*001e*/ 	.short	(.L_342 - .L_341)
.L_341:
        /*0020*/ 	.word	0x00000000
        /*0024*/ 	.short	0x0000
        /*0026*/ 	.short	0x0000
        /*0028*/ 	.byte	0x00, 0xf0, 0xa1, 0x10


	//----- nvinfo : EIATTR_MAXREG_COUNT
	.align		4
.L_342:
        /*002c*/ 	.byte	0x03, 0x1b
        /*002e*/ 	.short	0x00ff


	//----- nvinfo : EIATTR_NUM_BARRIERS
	.align		4
        /*0030*/ 	.byte	0x02, 0x4c
        /*0032*/ 	.byte	0x06
	.zero		1


	//----- nvinfo : EIATTR_ANNOTATIONS
	.align		4
        /*0034*/ 	.byte	0x04, 0x55
        /*0036*/ 	.short	(.L_344 - .L_343)


	//   ....[0]....
.L_343:
        /* <DEDUP_REMOVED lines=62> */


	//----- nvinfo : EIATTR_MERCURY_ISA_VERSION
	.align		4
.L_344:
        /*0408*/ 	.byte	0x03, 0x5f
        /*040a*/ 	.short	0x0000


	//----- nvinfo : EIATTR_INT_WARP_WIDE_INSTR_OFFSETS
	.align		4
        /*040c*/ 	.byte	0x04, 0x31
        /*040e*/ 	.short	(.L_346 - .L_345)


	//   ....[0]....
.L_345:
        /*0410*/ 	.word	0x00010520


	//   ....[1]....
        /*0414*/ 	.word	0x000105a0


	//----- nvinfo : EIATTR_COOP_GROUP_MASK_REGIDS
	.align		4
.L_346:
        /*0418*/ 	.byte	0x04, 0x29
        /*041a*/ 	.short	(.L_348 - .L_347)


	//   ....[0]....
.L_347:
        /*041c*/ 	.word	0xffffffff


	//   ....[1]....
        /*0420*/ 	.word	0xffffffff


	//   ....[2]....
        /*0424*/ 	.word	0xffffffff


	//   ....[3]....
        /*0428*/ 	.word	0xffffffff


	//   ....[4]....
        /*042c*/ 	.word	0xffffffff


	//   ....[5]....
        /*0430*/ 	.word	0xffffffff


	//   ....[6]....
        /*0434*/ 	.word	0xffffffff


	//   ....[7]....
        /*0438*/ 	.word	0xffffffff


	//   ....[8]....
        /*043c*/ 	.word	0xffffffff


	//   ....[9]....
        /*0440*/ 	.word	0xffffffff


	//   ....[10]....
        /*0444*/ 	.word	0xffffffff


	//   ....[11]....
        /*0448*/ 	.word	0xffffffff


	//   ....[12]....
        /*044c*/ 	.word	0xffffffff


	//   ....[13]....
        /*0450*/ 	.word	0xffffffff


	//   ....[14]....
        /*0454*/ 	.word	0xffffffff


	//   ....[15]....
        /*0458*/ 	.word	0xffffffff


	//   ....[16]....
        /*045c*/ 	.word	0xffffffff


	//   ....[17]....
        /*0460*/ 	.word	0xffffffff


	//   ....[18]....
        /*0464*/ 	.word	0xffffffff


	//   ....[19]....
        /*0468*/ 	.word	0xffffffff


	//   ....[20]....
        /*046c*/ 	.word	0xffffffff


	//   ....[21]....
        /*0470*/ 	.word	0xffffffff


	//   ....[22]....
        /*0474*/ 	.word	0xffffffff


	//   ....[23]....
        /*0478*/ 	.word	0xffffffff


	//   ....[24]....
        /*047c*/ 	.word	0xffffffff


	//   ....[25]....
        /*0480*/ 	.word	0xffffffff


	//   ....[26]....
        /*0484*/ 	.word	0xffffffff


	//   ....[27]....
        /*0488*/ 	.word	0xffffffff


	//   ....[28]....
        /*048c*/ 	.word	0xffffffff


	//   ....[29]....
        /*0490*/ 	.word	0xffffffff


	//   ....[30]....
        /*0494*/ 	.word	0xffffffff


	//   ....[31]....
        /*0498*/ 	.word	0xffffffff


	//   ....[32]....
        /*049c*/ 	.word	0xffffffff


	//   ....[33]....
        /*04a0*/ 	.word	0xffffffff


	//   ....[34]....
        /*04a4*/ 	.word	0xffffffff


	//   ....[35]....
        /*04a8*/ 	.word	0xffffffff


	//   ....[36]....
        /*04ac*/ 	.word	0xffffffff


	//   ....[37]....
        /*04b0*/ 	.word	0xffffffff


	//   ....[38]....
        /*04b4*/ 	.word	0xffffffff


	//   ....[39]....
        /*04b8*/ 	.word	0xffffffff


	//   ....[40]....
        /*04bc*/ 	.word	0xffffffff


	//   ....[41]....
        /*04c0*/ 	.word	0xffffffff


	//   ....[42]....
        /*04c4*/ 	.word	0xffffffff


	//   ....[43]....
        /*04c8*/ 	.word	0xffffffff


	//   ....[44]....
        /*04cc*/ 	.word	0xffffffff


	//----- nvinfo : EIATTR_COOP_GROUP_INSTR_OFFSETS
	.align		4
.L_348:
        /*04d0*/ 	.byte	0x04, 0x28
        /*04d2*/ 	.short	(.L_350 - .L_349)


	//   ....[0]....
.L_349:
        /*04d4*/ 	.word	0x00000050


	//   ....[1]....
        /*04d8*/ 	.word	0x00000060


	//   ....[2]....
        /*04dc*/ 	.word	0x000018c0


	//   ....[3]....
        /*04e0*/ 	.word	0x000018d0


	//   ....[4]....
        /*04e4*/ 	.word	0x00001990


	//   ....[5]....
        /*04e8*/ 	.word	0x000019b0


	//   ....[6]....
        /*04ec*/ 	.word	0x000019c0


	//   ....[7]....
        /*04f0*/ 	.word	0x000019d0


	//   ....[8]....
        /*04f4*/ 	.word	0x000019e0


	//   ....[9]....
        /*04f8*/ 	.word	0x00001a00


	//   ....[10]....
        /*04fc*/ 	.word	0x000039d0


	//   ....[11]....
        /*0500*/ 	.word	0x000039e0


	//   ....[12]....
        /*0504*/ 	.word	0x00004230


	//   ....[13]....
        /*0508*/ 	.word	0x000043e0


	//   ....[14]....
        /*050c*/ 	.word	0x00004430


	//   ....[15]....
        /*0510*/ 	.word	0x000044a0


	//   ....[16]....
        /*0514*/ 	.word	0x00007770


	//   ....[17]....
        /*0518*/ 	.word	0x00008ae0


	//   ....[18]....
        /*051c*/ 	.word	0x00008c20


	//   ....[19]....
        /*0520*/ 	.word	0x00009180


	//   ....[20]....
        /*0524*/ 	.word	0x00009260


	//   ....[21]....
        /*0528*/ 	.word	0x000092d0


	//   ....[22]....
        /*052c*/ 	.word	0x0000d620


	//   ....[23]....
        /*0530*/ 	.word	0x0000d670


	//   ....[24]....
        /*0534*/ 	.word	0x0000d690


	//   ....[25]....
        /*0538*/ 	.word	0x0000d6b0


	//   ....[26]....
        /*053c*/ 	.word	0x0000fcd0


	//   ....[27]....
        /*0540*/ 	.word	0x0000fd20


	//   ....[28]....
        /*0544*/ 	.word	0x0000fd40


	//   ....[29]....
        /*0548*/ 	.word	0x0000fd60


	//   ....[30]....
        /*054c*/ 	.word	0x000106f0


	//   ....[31]....
        /*0550*/ 	.word	0x00010b40


	//   ....[32]....
        /*0554*/ 	.word	0x00010b50


	//   ....[33]....
        /*0558*/ 	.word	0x00010b80


	//   ....[34]....
        /*055c*/ 	.word	0x00010ba0


	//   ....[35]....
        /*0560*/ 	.word	0x00010ca0


	//   ....[36]....
        /*0564*/ 	.word	0x00010d00


	//   ....[37]....
        /*0568*/ 	.word	0x000115b0


	//   ....[38]....
        /*056c*/ 	.word	0x000115c0


	//   ....[39]....
        /*0570*/ 	.word	0x00011f40


	//   ....[40]....
        /*0574*/ 	.word	0x00012020


	//   ....[41]....
        /*0578*/ 	.word	0x00012080


	//   ....[42]....
        /*057c*/ 	.word	0x000120d0


	//   ....[43]....
        /*0580*/ 	.word	0x00012130


	//   ....[44]....
        /*0584*/ 	.word	0x00012180


	//----- nvinfo : EIATTR_EXIT_INSTR_OFFSETS
	.align		4
.L_350:
        /*0588*/ 	.byte	0x04, 0x1c
        /*058a*/ 	.short	(.L_352 - .L_351)


	//   ....[0]....
.L_351:
        /*058c*/ 	.word	0x000000b0


	//   ....[1]....
        /*0590*/ 	.word	0x00011fe0


	//----- nvinfo : EIATTR_MAX_THREADS
	.align		4
.L_352:
        /*0594*/ 	.byte	0x04, 0x05
        /*0596*/ 	.short	(.L_354 - .L_353)
.L_353:
        /*0598*/ 	.word	0x00000100
        /*059c*/ 	.word	0x00000001
        /*05a0*/ 	.word	0x00000001


	//----- nvinfo : EIATTR_CRS_STACK_SIZE
	.align		4
.L_354:
        /*05a4*/ 	.byte	0x04, 0x1e
        /*05a6*/ 	.short	(.L_356 - .L_355)
.L_355:
        /*05a8*/ 	.word	0x00000000
.L_356:


//--------------------- .nv.info._ZN7cutlass13device_kernelIN5flash19enable_sm80_to_sm89INS1_16FlashAttnFwdSm80INS1_25CollectiveMainloopFwdSm80ILi8ELi1ELb0EN4cute5tupleIJNS5_1CILi128EEENS7_ILi64EEENS7_ILi192EEEEEELi192ENS_6half_tEfNS_4arch4Sm80ELb1ELb0ELb1ELb1ELb0ELb0ELb1ELb1EEENS1_21CollectiveEpilogueFwdINS6_IJS8_SA_S9_EEENS6_IJNS7_ILi1EEESI_SI_EEESC_SE_Li256ELb1ELb1ELb1ELb0EEENS1_36VarlenDynamicPersistentTileSchedulerILi128ELi64ELi256ELi256ELb1ELb1ELb0ELb1ELb1ELb1EEEEEEEEEvNT_6ParamsE --------------------------
	.section	.nv.info._ZN7cutlass13device_kernelIN5flash19enable_sm80_to_sm89INS1_16FlashAttnFwdSm80INS1_25CollectiveMainloopFwdSm80ILi8ELi1ELb0EN4cute5tupleIJNS5_1CILi128EEENS7_ILi64EEENS7_ILi192EEEEEELi192ENS_6half_tEfNS_4arch4Sm80ELb1ELb0ELb1ELb1ELb0ELb0ELb1ELb1EEENS1_21CollectiveEpilogueFwdINS6_IJS8_SA_S9_EEENS6_IJNS7_ILi1EEESI_SI_EEESC_SE_Li256ELb1ELb1ELb1ELb0EEENS1_36VarlenDynamicPersistentTileSchedulerILi128ELi64ELi256ELi256ELb1ELb1ELb0ELb1ELb1ELb1EEEEEEEEEvNT_6ParamsE,"",@"SHT_CUDA_INFO"
	.sectionflags	@""
	.align	4


	//----- nvinfo : EIATTR_CUDA_API_VERSION
	.align		4
        /*0000*/ 	.byte	0x04, 0x37
        /*0002*/ 	.short	(.L_358 - .L_357)
.L_357:
        /*0004*/ 	.word	0x00000082


	//----- nvinfo : EIATTR_SW2861232_WAR
	.align		4
.L_358:
        /*0008*/ 	.byte	0x01, 0x35
	.zero		2


	//----- nvinfo : EIATTR_PARAM_CBANK
	.align		4
        /*000c*/ 	.byte	0x04, 0x0a
        /*000e*/ 	.short	(.L_360 - .L_359)
	.align		4
.L_359:
        /*0010*/ 	.word	index@(.nv.constant0._ZN7cutlass13device_kernelIN5flash19enable_sm80_to_sm89INS1_16FlashAttnFwdSm80INS1_25CollectiveMainloopFwdSm80ILi8ELi1ELb0EN4cute5tupleIJNS5_1CILi128EEENS7_ILi64EEENS7_ILi192EEEEEELi192ENS_6half_tEfNS_4arch4Sm80ELb1ELb0ELb1ELb1ELb0ELb0ELb1ELb1EEENS1_21CollectiveEpilogueFwdINS6_IJS8_SA_S9_EEENS6_IJNS7_ILi1EEESI_SI_EEESC_SE_Li256ELb1ELb1ELb1ELb0EEENS1_36VarlenDynamicPersistentTileSchedulerILi128ELi64ELi256ELi256ELb1ELb1ELb0ELb1ELb1ELb1EEEEEEEEEvNT_6ParamsE)
        /*0014*/ 	.short	0x0160
        /*0016*/ 	.short	0x0438


	//----- nvinfo : EIATTR_CBANK_PARAM_SIZE
	.align		4
.L_360:
        /*0018*/ 	.byte	0x03, 0x19
        /*001a*/ 	.short	0x0438


	//----- nvinfo : EIATTR_KPARAM_INFO
	.align		4
        /*001c*/ 	.byte	0x04, 0x17
        /*001e*/ 	.short	(.L_362 - .L_361)
.L_361:
        /*0020*/ 	.word	0x00000000
        /*0024*/ 	.short	0x0000
        /*0026*/ 	.short	0x0000
        /*0028*/ 	.byte	0x00, 0xf0, 0xe1, 0x10


	//----- nvinfo : EIATTR_MAXREG_COUNT
	.align		4
.L_362:
        /*002c*/ 	.byte	0x03, 0x1b
        /*002e*/ 	.short	0x00ff


	//----- nvinfo : EIATTR_NUM_BARRIERS
	.align		4
        /*0030*/ 	.byte	0x02, 0x4c
        /*0032*/ 	.byte	0x06
	.zero		1


	//----- nvinfo : EIATTR_ANNOTATIONS
	.align		4
        /*0034*/ 	.byte	0x04, 0x55
        /*0036*/ 	.short	(.L_364 - .L_363)


	//   ....[0]....
.L_363:
        /* <DEDUP_REMOVED lines=37> */


	//----- nvinfo : EIATTR_MERCURY_ISA_VERSION
	.align		4
.L_364:
        /*0270*/ 	.byte	0x03, 0x5f
        /*0272*/ 	.short	0x0000


	//----- nvinfo : EIATTR_INT_WARP_WIDE_INSTR_OFFSETS
	.align		4
        /*0274*/ 	.byte	0x04, 0x31
        /*0276*/ 	.short	(.L_366 - .L_365)


	//   ....[0]....
.L_365:
        /*0278*/ 	.word	0x0000c540


	//   ....[1]....
        /*027c*/ 	.word	0x0000c5c0


	//----- nvinfo : EIATTR_COOP_GROUP_MASK_REGIDS
	.align		4
.L_366:
        /*0280*/ 	.byte	0x04, 0x29
        /*0282*/ 	.short	(.L_368 - .L_367)


	//   ....[0]....
.L_367:
        /*0284*/ 	.word	0xffffffff


	//   ....[1]....
        /*0288*/ 	.word	0xffffffff


	//   ....[2]....
        /*028c*/ 	.word	0xffffffff


	//   ....[3]....
        /*0290*/ 	.word	0xffffffff


	//   ....[4]....
        /*0294*/ 	.word	0xffffffff


	//   ....[5]....
        /*0298*/ 	.word	0xffffffff


	//   ....[6]....
        /*029c*/ 	.word	0xffffffff


	//   ....[7]....
        /*02a0*/ 	.word	0xffffffff


	//   ....[8]....
        /*02a4*/ 	.word	0xffffffff


	//   ....[9]....
        /*02a8*/ 	.word	0xffffffff


	//   ....[10]....
        /*02ac*/ 	.word	0xffffffff


	//   ....[11]....
        /*02b0*/ 	.word	0xffffffff


	//   ....[12]....
        /*02b4*/ 	.word	0xffffffff


	//   ....[13]....
        /*02b8*/ 	.word	0xffffffff


	//   ....[14]....
        /*02bc*/ 	.word	0xffffffff


	//   ....[15]....
        /*02c0*/ 	.word	0xffffffff


	//   ....[16]....
        /*02c4*/ 	.word	0xffffffff


	//   ....[17]....
        /*02c8*/ 	.word	0xffffffff


	//   ....[18]....
        /*02cc*/ 	.word	0xffffffff


	//   ....[19]....
        /*02d0*/ 	.word	0xffffffff


	//   ....[20]....
        /*02d4*/ 	.word	0xffffffff


	//   ....[21]....
        /*02d8*/ 	.word	0xffffffff


	//   ....[22]....
        /*02dc*/ 	.word	0xffffffff


	//   ....[23]....
        /*02e0*/ 	.word	0xffffffff


	//   ....[24]....
        /*02e4*/ 	.word	0xffffffff


	//   ....[25]....
        /*02e8*/ 	.word	0xffffffff


	//   ....[26]....
        /*02ec*/ 	.word	0xffffffff


	//   ....[27]....
        /*02f0*/ 	.word	0xffffffff


	//   ....[28]....
        /*02f4*/ 	.word	0xffffffff


	//   ....[29]....
        /*02f8*/ 	.word	0xffffffff


	//   ....[30]....
        /*02fc*/ 	.word	0xffffffff


	//   ....[31]....
        /*0300*/ 	.word	0xffffffff


	//   ....[32]....
        /*0304*/ 	.word	0xffffffff


	//   ....[33]....
        /*0308*/ 	.word	0xffffffff


	//   ....[34]....
        /*030c*/ 	.word	0xffffffff


	//   ....[35]....
        /*0310*/ 	.word	0xffffffff


	//   ....[36]....
        /*0314*/ 	.word	0xffffffff


	//   ....[37]....
        /*0318*/ 	.word	0xffffffff


	//   ....[38]....
        /*031c*/ 	.word	0xffffffff


	//   ....[39]....
        /*0320*/ 	.word	0xffffffff


	//   ....[40]....
        /*0324*/ 	.word	0xffffffff


	//   ....[41]....
        /*0328*/ 	.word	0xffffffff


	//   ....[42]....
        /*032c*/ 	.word	0xffffffff


	//   ....[43]....
        /*0330*/ 	.word	0xffffffff


	//   ....[44]....
        /*0334*/ 	.word	0xffffffff


	//   ....[45]....
        /*0338*/ 	.word	0xffffffff


	//   ....[46]....
        /*033c*/ 	.word	0xffffffff


	//   ....[47]....
        /*0340*/ 	.word	0xffffffff


	//   ....[48]....
        /*0344*/ 	.word	0xffffffff


	//   ....[49]....
        /*0348*/ 	.word	0xffffffff


	//   ....[50]....
        /*034c*/ 	.word	0xffffffff


	//   ....[51]....
        /*0350*/ 	.word	0xffffffff


	//   ....[52]....
        /*0354*/ 	.word	0xffffffff


	//   ....[53]....
        /*0358*/ 	.word	0xffffffff


	//   ....[54]....
        /*035c*/ 	.word	0xffffffff


	//   ....[55]....
        /*0360*/ 	.word	0xffffffff


	//   ....[56]....
        /*0364*/ 	.word	0xffffffff


	//   ....[57]....
        /*0368*/ 	.word	0xffffffff


	//   ....[58]....
        /*036c*/ 	.word	0xffffffff


	//   ....[59]....
        /*0370*/ 	.word	0xffffffff


	//   ....[60]....
        /*0374*/ 	.word	0xffffffff


	//   ....[61]....
        /*0378*/ 	.word	0xffffffff


	//   ....[62]....
        /*037c*/ 	.word	0xffffffff


	//   ....[63]....
        /*0380*/ 	.word	0xffffffff


	//   ....[64]....
        /*0384*/ 	.word	0xffffffff


	//   ....[65]....
        /*0388*/ 	.word	0xffffffff


	//   ....[66]....
        /*038c*/ 	.word	0xffffffff


	//   ....[67]....
        /*0390*/ 	.word	0xffffffff


	//   ....[68]....
        /*0394*/ 	.word	0xffffffff


	//   ....[69]....
        /*0398*/ 	.word	0xffffffff


	//   ....[70]....
        /*039c*/ 	.word	0xffffffff


	//   ....[71]....
        /*03a0*/ 	.word	0xffffffff


	//   ....[72]....
        /*03a4*/ 	.word	0xffffffff


	//   ....[73]....
        /*03a8*/ 	.word	0xffffffff


	//   ....[74]....
        /*03ac*/ 	.word	0xffffffff


	//   ....[75]....
        /*03b0*/ 	.word	0xffffffff


	//   ....[76]....
        /*03b4*/ 	.word	0xffffffff


	//   ....[77]....
        /*03b8*/ 	.word	0xffffffff


	//   ....[78]....
        /*03bc*/ 	.word	0xffffffff


	//   ....[79]....
        /*03c0*/ 	.word	0xffffffff


	//   ....[80]....
        /*03c4*/ 	.word	0xffffffff


	//   ....[81]....
        /*03c8*/ 	.word	0xffffffff


	//   ....[82]....
        /*03cc*/ 	.word	0xffffffff


	//   ....[83]....
        /*03d0*/ 	.word	0xffffffff


	//   ....[84]....
        /*03d4*/ 	.word	0xffffffff


	//   ....[85]....
        /*03d8*/ 	.word	0xffffffff


	//   ....[86]....
        /*03dc*/ 	.word	0xffffffff


	//   ....[87]....
        /*03e0*/ 	.word	0xffffffff


	//   ....[88]....
        /*03e4*/ 	.word	0xffffffff


	//   ....[89]....
        /*03e8*/ 	.word	0xffffffff


	//   ....[90]....
        /*03ec*/ 	.word	0xffffffff


	//   ....[91]....
        /*03f0*/ 	.word	0xffffffff


	//   ....[92]....
        /*03f4*/ 	.word	0xffffffff


	//   ....[93]....
        /*03f8*/ 	.word	0xffffffff


	//   ....[94]....
        /*03fc*/ 	.word	0xffffffff


	//   ....[95]....
        /*0400*/ 	.word	0xffffffff


	//   ....[96]....
        /*0404*/ 	.word	0xffffffff


	//   ....[97]....
        /*0408*/ 	.word	0xffffffff


	//   ....[98]....
        /*040c*/ 	.word	0xffffffff


	//   ....[99]....
        /*0410*/ 	.word	0xffffffff


	//   ....[100]....
        /*0414*/ 	.word	0xffffffff


	//   ....[101]....
        /*0418*/ 	.word	0xffffffff


	//   ....[102]....
        /*041c*/ 	.word	0xffffffff


	//   ....[103]....
        /*0420*/ 	.word	0xffffffff


	//   ....[104]....
        /*0424*/ 	.word	0xffffffff


	//   ....[105]....
        /*0428*/ 	.word	0xffffffff


	//   ....[106]....
        /*042c*/ 	.word	0xffffffff


	//   ....[107]....
        /*0430*/ 	.word	0xffffffff


	//   ....[108]....
        /*0434*/ 	.word	0xffffffff


	//   ....[109]....
        /*0438*/ 	.word	0xffffffff


	//   ....[110]....
        /*043c*/ 	.word	0xffffffff


	//   ....[111]....
        /*0440*/ 	.word	0xffffffff


	//   ....[112]....
        /*0444*/ 	.word	0xffffffff


	//   ....[113]....
        /*0448*/ 	.word	0xffffffff


	//   ....[114]....
        /*044c*/ 	.word	0xffffffff


	//   ....[115]....
        /*0450*/ 	.word	0xffffffff


	//   ....[116]....
        /*0454*/ 	.word	0xffffffff


	//   ....[117]....
        /*0458*/ 	.word	0xffffffff


	//   ....[118]....
        /*045c*/ 	.word	0xffffffff


	//   ....[119]....
        /*0460*/ 	.word	0xffffffff


	//   ....[120]....
        /*0464*/ 	.word	0xffffffff


	//   ....[121]....
        /*0468*/ 	.word	0xffffffff


	//   ....[122]....
        /*046c*/ 	.word	0xffffffff


	//   ....[123]....
        /*0470*/ 	.word	0xffffffff


	//   ....[124]....
        /*0474*/ 	.word	0xffffffff


	//   ....[125]....
        /*0478*/ 	.word	0xffffffff


	//   ....[126]....
        /*047c*/ 	.word	0xffffffff


	//   ....[127]....
        /*0480*/ 	.word	0xffffffff


	//   ....[128]....
        /*0484*/ 	.word	0xffffffff


	//   ....[129]....
        /*0488*/ 	.word	0xffffffff


	//   ....[130]....
        /*048c*/ 	.word	0xffffffff


	//   ....[131]....
        /*0490*/ 	.word	0xffffffff


	//   ....[132]....
        /*0494*/ 	.word	0xffffffff


	//   ....[133]....
        /*0498*/ 	.word	0xffffffff


	//   ....[134]....
        /*049c*/ 	.word	0xffffffff


	//   ....[135]....
        /*04a0*/ 	.word	0xffffffff


	//   ....[136]....
        /*04a4*/ 	.word	0xffffffff


	//   ....[137]....
        /*04a8*/ 	.word	0xffffffff


	//   ....[138]....
        /*04ac*/ 	.word	0xffffffff


	//   ....[139]....
        /*04b0*/ 	.word	0xffffffff


	//   ....[140]....
        /*04b4*/ 	.word	0xffffffff


	//   ....[141]....
        /*04b8*/ 	.word	0xffffffff


	//   ....[142]....
        /*04bc*/ 	.word	0xffffffff


	//   ....[143]....
        /*04c0*/ 	.word	0xffffffff


	//   ....[144]....
        /*04c4*/ 	.word	0xffffffff


	//   ....[145]....
        /*04c8*/ 	.word	0xffffffff


	//   ....[146]....
        /*04cc*/ 	.word	0xffffffff


	//----- nvinfo : EIATTR_COOP_GROUP_INSTR_OFFSETS
	.align		4
.L_368:
        /*04d0*/ 	.byte	0x04, 0x28
        /*04d2*/ 	.short	(.L_370 - .L_369)


	//   ....[0]....
.L_369:
        /*04d4*/ 	.word	0x00000050


	//   ....[1]....
        /*04d8*/ 	.word	0x000001e0


	//   ....[2]....
        /*04dc*/ 	.word	0x00000210


	//   ....[3]....
        /*04e0*/ 	.word	0x00000240


	//   ....[4]....
        /*04e4*/ 	.word	0x00000270


	//   ....[5]....
        /*04e8*/ 	.word	0x000002a0


	//   ....[6]....
        /*04ec*/ 	.word	0x000002d0


	//   ....[7]....
        /*04f0*/ 	.word	0x00000430


	//   ....[8]....
        /*04f4*/ 	.word	0x00000470


	//   ....[9]....
        /*04f8*/ 	.word	0x000004a0


	//   ....[10]....
        /*04fc*/ 	.word	0x000004d0


	//   ....[11]....
        /*0500*/ 	.word	0x00000500


	//   ....[12]....
        /*0504*/ 	.word	0x00000530


	//   ....[13]....
        /*0508*/ 	.word	0x000005c0


	//   ....[14]....
        /*050c*/ 	.word	0x00000600


	//   ....[15]....
        /*0510*/ 	.word	0x00000620


	//   ....[16]....
        /*0514*/ 	.word	0x00000680


	//   ....[17]....
        /*0518*/ 	.word	0x00002900


	//   ....[18]....
        /*051c*/ 	.word	0x00002920


	//   ....[19]....
        /*0520*/ 	.word	0x00002a90


	//   ....[20]....
        /*0524*/ 	.word	0x00002aa0


	//   ....[21]....
        /*0528*/ 	.word	0x00002c10


	//   ....[22]....
        /*052c*/ 	.word	0x00002c30


	//   ....[23]....
        /*0530*/ 	.word	0x00002da0


	//   ....[24]....
        /*0534*/ 	.word	0x00002db0


	//   ....[25]....
        /*0538*/ 	.word	0x000043c0


	//   ....[26]....
        /*053c*/ 	.word	0x000043d0


	//   ....[27]....
        /*0540*/ 	.word	0x000049b0


	//   ....[28]....
        /*0544*/ 	.word	0x00004a90


	//   ....[29]....
        /*0548*/ 	.word	0x00004aa0


	//   ....[30]....
        /*054c*/ 	.word	0x00004ad0


	//   ....[31]....
        /*0550*/ 	.word	0x00006ca0


	//   ....[32]....
        /*0554*/ 	.word	0x00006cb0


	//   ....[33]....
        /*0558*/ 	.word	0x000073a0


	//   ....[34]....
        /*055c*/ 	.word	0x00007530


	//   ....[35]....
        /*0560*/ 	.word	0x00007580


	//   ....[36]....
        /*0564*/ 	.word	0x00007690


	//   ....[37]....
        /*0568*/ 	.word	0x0000a2e0


	//   ....[38]....
        /*056c*/ 	.word	0x0000a300


	//   ....[39]....
        /*0570*/ 	.word	0x0000a320


	//   ....[40]....
        /*0574*/ 	.word	0x0000a340


	//   ....[41]....
        /*0578*/ 	.word	0x0000bd20


	//   ....[42]....
        /*057c*/ 	.word	0x0000bd50


	//   ....[43]....
        /*0580*/ 	.word	0x0000bd60


	//   ....[44]....
        /*0584*/ 	.word	0x0000bd90


	//   ....[45]....
        /*0588*/ 	.word	0x0000d1d0


	//   ....[46]....
        /*058c*/ 	.word	0x0000d1f0


	//   ....[47]....
        /*0590*/ 	.word	0x0000d210


	//   ....[48]....
        /*0594*/ 	.word	0x0000d220


	//   ....[49]....
        /*0598*/ 	.word	0x0000d5e0


	//   ....[50]....
        /*059c*/ 	.word	0x0000d600


	//   ....[51]....
        /*05a0*/ 	.word	0x0000d740


	//   ....[52]....
        /*05a4*/ 	.word	0x0000d750


	//   ....[53]....
        /*05a8*/ 	.word	0x0000d8a0


	//   ....[54]....
        /*05ac*/ 	.word	0x0000d8c0


	//   ....[55]....
        /*05b0*/ 	.word	0x0000da10


	//   ....[56]....
        /*05b4*/ 	.word	0x0000da20


	//   ....[57]....
        /*05b8*/ 	.word	0x0000dd70


	//   ....[58]....
        /*05bc*/ 	.word	0x0000dd90


	//   ....[59]....
        /*05c0*/ 	.word	0x0000e6f0


	//   ....[60]....
        /*05c4*/ 	.word	0x0000e700


	//   ....[61]....
        /*05c8*/ 	.word	0x0000f530


	//   ....[62]....
        /*05cc*/ 	.word	0x0000f550


	//   ....[63]....
        /*05d0*/ 	.word	0x0000f6a0


	//   ....[64]....
        /*05d4*/ 	.word	0x0000f6b0


	//   ....[65]....
        /*05d8*/ 	.word	0x0000f800


	//   ....[66]....
        /*05dc*/ 	.word	0x0000f820


	//   ....[67]....
        /*05e0*/ 	.word	0x0000f970


	//   ....[68]....
        /*05e4*/ 	.word	0x0000f980


	//   ....[69]....
        /*05e8*/ 	.word	0x0000fb70


	//   ....[70]....
        /*05ec*/ 	.word	0x0000fb90


	//   ....[71]....
        /*05f0*/ 	.word	0x0000fcb0


	//   ....[72]....
        /*05f4*/ 	.word	0x0000fcf0


	//   ....[73]....
        /*05f8*/ 	.word	0x0000fd20


	//   ....[74]....
        /*05fc*/ 	.word	0x0000fd50


	//   ....[75]....
        /*0600*/ 	.word	0x0000fd80


	//   ....[76]....
        /*0604*/ 	.word	0x0000fdb0


	//   ....[77]....
        /*0608*/ 	.word	0x0000ff00


	//   ....[78]....
        /*060c*/ 	.word	0x0000ff40


	//   ....[79]....
        /*0610*/ 	.word	0x0000ff70


	//   ....[80]....
        /*0614*/ 	.word	0x0000ffa0


	//   ....[81]....
        /*0618*/ 	.word	0x0000ffd0


	//   ....[82]....
        /*061c*/ 	.word	0x00010000


	//   ....[83]....
        /*0620*/ 	.word	0x00010090


	//   ....[84]....
        /*0624*/ 	.word	0x000100d0


	//   ....[85]....
        /*0628*/ 	.word	0x000100e0


	//   ....[86]....
        /*062c*/ 	.word	0x00010140


	//   ....[87]....
        /*0630*/ 	.word	0x00010af0


	//   ....[88]....
        /*0634*/ 	.word	0x00010b50


	//   ....[89]....
        /*0638*/ 	.word	0x00010ba0


	//   ....[90]....
        /*063c*/ 	.word	0x00010bf0


	//   ....[91]....
        /*0640*/ 	.word	0x00010c40


	//   ....[92]....
        /*0644*/ 	.word	0x00010cb0


	//   ....[93]....
        /*0648*/ 	.word	0x00010cf0


	//   ....[94]....
        /*064c*/ 	.word	0x00010d60


	//   ....[95]....
        /*0650*/ 	.word	0x00010dd0


	//   ....[96]....
        /*0654*/ 	.word	0x00010e30


	//   ....[97]....
        /*0658*/ 	.word	0x00010ea0


	//   ....[98]....
        /*065c*/ 	.word	0x00010f10


	//   ....[99]....
        /*0660*/ 	.word	0x00010f70


	//   ....[100]....
        /*0664*/ 	.word	0x00010fd0


	//   ....[101]....
        /*0668*/ 	.word	0x00011030


	//   ....[102]....
        /*066c*/ 	.word	0x000110a0


	//   ....[103]....
        /*0670*/ 	.word	0x00011100


	//   ....[104]....
        /*0674*/ 	.word	0x00011160


	//   ....[105]....
        /*0678*/ 	.word	0x000111b0


	//   ....[106]....
        /*067c*/ 	.word	0x00011210


	//   ....[107]....
        /*0680*/ 	.word	0x00011260


	//   ....[108]....
        /*0684*/ 	.word	0x000112b0


	//   ....[109]....
        /*0688*/ 	.word	0x00011320


	//   ....[110]....
        /*068c*/ 	.word	0x00011390


	//   ....[111]....
        /*0690*/ 	.word	0x000113f0


	//   ....[112]....
        /*0694*/ 	.word	0x00011450


	//   ....[113]....
        /*0698*/ 	.word	0x000114b0


	//   ....[114]....
        /*069c*/ 	.word	0x00011520


	//   ....[115]....
        /*06a0*/ 	.word	0x00011580


	//   ....[116]....
        /*06a4*/ 	.word	0x000115e0


	//   ....[117]....
        /*06a8*/ 	.word	0x00011640


	//   ....[118]....
        /*06ac*/ 	.word	0x000116b0


	//   ....[119]....
        /*06b0*/ 	.word	0x00011710


	//   ....[120]....
        /*06b4*/ 	.word	0x00011770


	//   ....[121]....
        /*06b8*/ 	.word	0x000117d0


	//   ....[122]....
        /*06bc*/ 	.word	0x00011840


	//   ....[123]....
        /*06c0*/ 	.word	0x000118a0


	//   ....[124]....
        /*06c4*/ 	.word	0x00011900


	//   ....[125]....
        /*06c8*/ 	.word	0x00011960


	//   ....[126]....
        /*06cc*/ 	.word	0x000119d0


	//   ....[127]....
        /*06d0*/ 	.word	0x00011a30


	//   ....[128]....
        /*06d4*/ 	.word	0x00011a90


	//   ....[129]....
        /*06d8*/ 	.word	0x00011af0


	//   ....[130]....
        /*06dc*/ 	.word	0x00011b60


	//   ....[131]....
        /*06e0*/ 	.word	0x00011bb0


	//   ....[132]....
        /*06e4*/ 	.word	0x00011bf0


	//   ....[133]....
        /*06e8*/ 	.word	0x00011c40


	//   ....[134]....
        /*06ec*/ 	.word	0x00011c90


	//   ....[135]....
        /*06f0*/ 	.word	0x00011ce0


	//   ....[136]....
        /*06f4*/ 	.word	0x00011d50


	//   ....[137]....
        /*06f8*/ 	.word	0x00011d90


	//   ....[138]....
        /*06fc*/ 	.word	0x00011de0


	//   ....[139]....
        /*0700*/ 	.word	0x00011e30


	//   ....[140]....
        /*0704*/ 	.word	0x00011e80


	//   ....[141]....
        /*0708*/ 	.word	0x00011ed0


	//   ....[142]....
        /*070c*/ 	.word	0x00011f40


	//   ....[143]....
        /*0710*/ 	.word	0x00011f80


	//   ....[144]....
        /*0714*/ 	.word	0x00011ff0


	//   ....[145]....
        /*0718*/ 	.word	0x00012050


	//   ....[146]....
        /*071c*/ 	.word	0x000120b0


	//----- nvinfo : EIATTR_EXIT_INSTR_OFFSETS
	.align		4
.L_370:
        /*0720*/ 	.byte	0x04, 0x1c
        /*0722*/ 	.short	(.L_372 - .L_371)


	//   ....[0]....
.L_371:
        /*0724*/ 	.word	0x00000fe0


	//   ....[1]....
        /*0728*/ 	.word	0x00010ab0


	//----- nvinfo : EIATTR_MAX_THREADS
	.align		4
.L_372:
        /*072c*/ 	.byte	0x04, 0x05
        /*072e*/ 	.short	(.L_374 - .L_373)
.L_373:
        /*0730*/ 	.word	0x00000100
        /*0734*/ 	.word	0x00000001
        /*0738*/ 	.word	0x00000001


	//----- nvinfo : EIATTR_CRS_STACK_SIZE
	.align		4
.L_374:
        /*073c*/ 	.byte	0x04, 0x1e
        /*073e*/ 	.short	(.L_376 - .L_375)
.L_375:
        /*0740*/ 	.word	0x00000000
.L_376:


//--------------------- .nv.info._ZN7cutlass13device_kernelIN5flash19enable_sm80_to_sm89INS1_16FlashAttnFwdSm80INS1_25CollectiveMainloopFwdSm80ILi8ELi1ELb0EN4cute5tupleIJNS5_1CILi128EEENS7_ILi64EEENS7_ILi192EEEEEELi192ENS_6half_tEfNS_4arch4Sm80ELb1ELb0ELb1ELb1ELb0ELb1ELb1ELb1EEENS1_21CollectiveEpilogueFwdINS6_IJS8_SA_S9_EEENS6_IJNS7_ILi1EEESI_SI_EEESC_SE_Li256ELb1ELb1ELb1ELb0EEENS1_36VarlenDynamicPersistentTileSchedulerILi128ELi64ELi256ELi256ELb1ELb1ELb0ELb1ELb1ELb1EEEEEEEEEvNT_6ParamsE --------------------------
	.section	.nv.info._ZN7cutlass13device_kernelIN5flash19enable_sm80_to_sm89INS1_16FlashAttnFwdSm80INS1_25CollectiveMainloopFwdSm80ILi8ELi1ELb0EN4cute5tupleIJNS5_1CILi128EEENS7_ILi64EEENS7_ILi192EEEEEELi192ENS_6half_tEfNS_4arch4Sm80ELb1ELb0ELb1ELb1ELb0ELb1ELb1ELb1EEENS1_21CollectiveEpilogueFwdINS6_IJS8_SA_S9_EEENS6_IJNS7_ILi1EEESI_SI_EEESC_SE_Li256ELb1ELb1ELb1ELb0EEENS1_36VarlenDynamicPersistentTileSchedulerILi128ELi64ELi256ELi256ELb1ELb1ELb0ELb1ELb1ELb1EEEEEEEEEvNT_6ParamsE,"",@"SHT_CUDA_INFO"
	.sectionflags	@""
	.align	4


	//----- nvinfo : EIATTR_CUDA_API_VERSION
	.align		4
        /*0000*/ 	.byte	0x04, 0x37
        /*0002*/ 	.short	(.L_378 - .L_377)
.L_377:
        /*0004*/ 	.word	0x00000082


	//----- nvinfo : EIATTR_SW2861232_WAR
	.align		4
.L_378:
        /*0008*/ 	.byte	0x01, 0x35
	.zero		2


	//----- nvinfo : EIATTR_PARAM_CBANK
	.align		4
        /*000c*/ 	.byte	0x04, 0x0a
        /*000e*/ 	.short	(.L_380 - .L_379)
	.align		4
.L_379:
        /*0010*/ 	.word	index@(.nv.constant0._ZN7cutlass13device_kernelIN5flash19enable_sm80_to_sm89INS1_16FlashAttnFwdSm80INS1_25CollectiveMainloopFwdSm80ILi8ELi1ELb0EN4cute5tupleIJNS5_1CILi128EEENS7_ILi64EEENS7_ILi192EEEEEELi192ENS_6half_tEfNS_4arch4Sm80ELb1ELb0ELb1ELb1ELb0ELb1ELb1ELb1EEENS1_21CollectiveEpilogueFwdINS6_IJS8_SA_S9_EEENS6_IJNS7_ILi1EEESI_SI_EEESC_SE_Li256ELb1ELb1ELb1ELb0EEENS1_36VarlenDynamicPersistentTileSchedulerILi128ELi64ELi256ELi256ELb1ELb1ELb0ELb1ELb1ELb1EEEEEEEEEvNT_6ParamsE)
        /*0014*/ 	.short	0x0160
        /*0016*/ 	.short	0x0438


	//----- nvinfo : EIATTR_CBANK_PARAM_SIZE
	.align		4
.L_380:
        /*0018*/ 	.byte	0x03, 0x19
        /*001a*/ 	.short	0x0438


	//----- nvinfo : EIATTR_KPARAM_INFO
	.align		4
        /*001c*/ 	.byte	0x04, 0x17
        /*001e*/ 	.short	(.L_382 - .L_381)
.L_381:
        /*0020*/ 	.word	0x00000000
        /*0024*/ 	.short	0x0000
        /*0026*/ 	.short	0x0000
        /*0028*/ 	.byte	0x00, 0xf0, 0xe1, 0x10


	//----- nvinfo : EIATTR_MAXREG_COUNT
	.align		4
.L_382:
        /*002c*/ 	.byte	0x03, 0x1b
        /*002e*/ 	.short	0x00ff


	//----- nvinfo : EIATTR_NUM_BARRIERS
	.align		4
        /*0030*/ 	.byte	0x02, 0x4c
        /*0032*/ 	.byte	0x06
	.zero		1


	//----- nvinfo : EIATTR_ANNOTATIONS
	.align		4
        /*0034*/ 	.byte	0x04, 0x55
        /*0036*/ 	.short	(.L_384 - .L_383)


	//   ....[0]....
.L_383:
        /* <DEDUP_REMOVED lines=32> */


	//----- nvinfo : EIATTR_MERCURY_ISA_VERSION
	.align		4
.L_384:
        /*0228*/ 	.byte	0x03, 0x5f
        /*022a*/ 	.short	0x0000


	//----- nvinfo : EIATTR_INT_WARP_WIDE_INSTR_OFFSETS
	.align		4
        /*022c*/ 	.byte	0x04, 0x31
        /*022e*/ 	.short	(.L_386 - .L_385)


	//   ....[0]....
.L_385:
        /*0230*/ 	.word	0x00018790


	//   ....[1]....
        /*0234*/ 	.word	0x00018810


	//----- nvinfo : EIATTR_COOP_GROUP_MASK_REGIDS
	.align		4
.L_386:
        /*0238*/ 	.byte	0x04, 0x29
        /*023a*/ 	.short	(.L_388 - .L_387)


	//   ....[0]....
.L_387:
        /*023c*/ 	.word	0xffffffff


	//   ....[1]....
        /*0240*/ 	.word	0xffffffff


	//   ....[2]....
        /*0244*/ 	.word	0xffffffff


	//   ....[3]....
        /*0248*/ 	.word	0xffffffff


	//   ....[4]....
        /*024c*/ 	.word	0xffffffff


	//   ....[5]....
        /*0250*/ 	.word	0xffffffff


	//   ....[6]....
        /*0254*/ 	.word	0xffffffff


	//   ....[7]....
        /*0258*/ 	.word	0xffffffff


	//   ....[8]....
        /*025c*/ 	.word	0xffffffff


	//   ....[9]....
        /*0260*/ 	.word	0xffffffff


	//   ....[10]....
        /*0264*/ 	.word	0xffffffff


	//   ....[11]....
        /*0268*/ 	.word	0xffffffff


	//   ....[12]....
        /*026c*/ 	.word	0xffffffff


	//   ....[13]....
        /*0270*/ 	.word	0xffffffff


	//   ....[14]....
        /*0274*/ 	.word	0xffffffff


	//   ....[15]....
        /*0278*/ 	.word	0xffffffff


	//   ....[16]....
        /*027c*/ 	.word	0xffffffff


	//   ....[17]....
        /*0280*/ 	.word	0xffffffff


	//   ....[18]....
        /*0284*/ 	.word	0xffffffff


	//   ....[19]....
        /*0288*/ 	.word	0xffffffff


	//   ....[20]....
        /*028c*/ 	.word	0xffffffff


	//   ....[21]....
        /*0290*/ 	.word	0xffffffff


	//   ....[22]....
        /*0294*/ 	.word	0xffffffff


	//   ....[23]....
        /*0298*/ 	.word	0xffffffff


	//   ....[24]....
        /*029c*/ 	.word	0xffffffff


	//   ....[25]....
        /*02a0*/ 	.word	0xffffffff


	//   ....[26]....
        /*02a4*/ 	.word	0xffffffff


	//   ....[27]....
        /*02a8*/ 	.word	0xffffffff


	//   ....[28]....
        /*02ac*/ 	.word	0xffffffff


	//   ....[29]....
        /*02b0*/ 	.word	0xffffffff


	//   ....[30]....
        /*02b4*/ 	.word	0xffffffff


	//   ....[31]....
        /*02b8*/ 	.word	0xffffffff


	//   ....[32]....
        /*02bc*/ 	.word	0xffffffff


	//   ....[33]....
        /*02c0*/ 	.word	0xffffffff


	//   ....[34]....
        /*02c4*/ 	.word	0xffffffff


	//   ....[35]....
        /*02c8*/ 	.word	0xffffffff


	//   ....[36]....
        /*02cc*/ 	.word	0xffffffff


	//   ....[37]....
        /*02d0*/ 	.word	0xffffffff


	//   ....[38]....
        /*02d4*/ 	.word	0xffffffff


	//   ....[39]....
        /*02d8*/ 	.word	0xffffffff


	//   ....[40]....
        /*02dc*/ 	.word	0xffffffff


	//   ....[41]....
        /*02e0*/ 	.word	0xffffffff


	//   ....[42]....
        /*02e4*/ 	.word	0xffffffff


	//   ....[43]....
        /*02e8*/ 	.word	0xffffffff


	//   ....[44]....
        /*02ec*/ 	.word	0xffffffff


	//   ....[45]....
        /*02f0*/ 	.word	0xffffffff


	//   ....[46]....
        /*02f4*/ 	.word	0xffffffff


	//   ....[47]....
        /*02f8*/ 	.word	0xffffffff


	//   ....[48]....
        /*02fc*/ 	.word	0xffffffff


	//   ....[49]....
        /*0300*/ 	.word	0xffffffff


	//   ....[50]....
        /*0304*/ 	.word	0xffffffff


	//   ....[51]....
        /*0308*/ 	.word	0xffffffff


	//   ....[52]....
        /*030c*/ 	.word	0xffffffff


	//   ....[53]....
        /*0310*/ 	.word	0xffffffff


	//   ....[54]....
        /*0314*/ 	.word	0xffffffff


	//   ....[55]....
        /*0318*/ 	.word	0xffffffff


	//   ....[56]....
        /*031c*/ 	.word	0xffffffff


	//   ....[57]....
        /*0320*/ 	.word	0xffffffff


	//   ....[58]....
        /*0324*/ 	.word	0xffffffff


	//   ....[59]....
        /*0328*/ 	.word	0xffffffff


	//   ....[60]....
        /*032c*/ 	.word	0xffffffff


	//   ....[61]....
        /*0330*/ 	.word	0xffffffff


	//   ....[62]....
        /*0334*/ 	.word	0xffffffff


	//   ....[63]....
        /*0338*/ 	.word	0xffffffff


	//   ....[64]....
        /*033c*/ 	.word	0xffffffff


	//   ....[65]....
        /*0340*/ 	.word	0xffffffff


	//   ....[66]....
        /*0344*/ 	.word	0xffffffff


	//   ....[67]....
        /*0348*/ 	.word	0xffffffff


	//   ....[68]....
        /*034c*/ 	.word	0xffffffff


	//   ....[69]....
        /*0350*/ 	.word	0xffffffff


	//   ....[70]....
        /*0354*/ 	.word	0xffffffff


	//   ....[71]....
        /*0358*/ 	.word	0xffffffff


	//   ....[72]....
        /*035c*/ 	.word	0xffffffff


	//   ....[73]....
        /*0360*/ 	.word	0xffffffff


	//   ....[74]....
        /*0364*/ 	.word	0xffffffff


	//   ....[75]....
        /*0368*/ 	.word	0xffffffff


	//   ....[76]....
        /*036c*/ 	.word	0xffffffff


	//   ....[77]....
        /*0370*/ 	.word	0xffffffff


	//   ....[78]....
        /*0374*/ 	.word	0xffffffff


	//   ....[79]....
        /*0378*/ 	.word	0xffffffff


	//   ....[80]....
        /*037c*/ 	.word	0xffffffff


	//   ....[81]....
        /*0380*/ 	.word	0xffffffff


	//   ....[82]....
        /*0384*/ 	.word	0xffffffff


	//   ....[83]....
        /*0388*/ 	.word	0xffffffff


	//   ....[84]....
        /*038c*/ 	.word	0xffffffff


	//   ....[85]....
        /*0390*/ 	.word	0xffffffff


	//   ....[86]....
        /*0394*/ 	.word	0xffffffff


	//   ....[87]....
        /*0398*/ 	.word	0xffffffff


	//   ....[88]....
        /*039c*/ 	.word	0xffffffff


	//   ....[89]....
        /*03a0*/ 	.word	0xffffffff


	//   ....[90]....
        /*03a4*/ 	.word	0xffffffff


	//   ....[91]....
        /*03a8*/ 	.word	0xffffffff


	//   ....[92]....
        /*03ac*/ 	.word	0xffffffff


	//   ....[93]....
        /*03b0*/ 	.word	0xffffffff


	//   ....[94]....
        /*03b4*/ 	.word	0xffffffff


	//   ....[95]....
        /*03b8*/ 	.word	0xffffffff


	//   ....[96]....
        /*03bc*/ 	.word	0xffffffff


	//   ....[97]....
        /*03c0*/ 	.word	0xffffffff


	//   ....[98]....
        /*03c4*/ 	.word	0xffffffff


	//   ....[99]....
        /*03c8*/ 	.word	0xffffffff


	//   ....[100]....
        /*03cc*/ 	.word	0xffffffff


	//   ....[101]....
        /*03d0*/ 	.word	0xffffffff


	//   ....[102]....
        /*03d4*/ 	.word	0xffffffff


	//   ....[103]....
        /*03d8*/ 	.word	0xffffffff


	//   ....[104]....
        /*03dc*/ 	.word	0xffffffff


	//   ....[105]....
        /*03e0*/ 	.word	0xffffffff


	//   ....[106]....
        /*03e4*/ 	.word	0xffffffff


	//   ....[107]....
        /*03e8*/ 	.word	0xffffffff


	//   ....[108]....
        /*03ec*/ 	.word	0xffffffff


	//   ....[109]....
        /*03f0*/ 	.word	0xffffffff


	//   ....[110]....
        /*03f4*/ 	.word	0xffffffff


	//   ....[111]....
        /*03f8*/ 	.word	0xffffffff


	//   ....[112]....
        /*03fc*/ 	.word	0xffffffff


	//   ....[113]....
        /*0400*/ 	.word	0xffffffff


	//   ....[114]....
        /*0404*/ 	.word	0xffffffff


	//   ....[115]....
        /*0408*/ 	.word	0xffffffff


	//   ....[116]....
        /*040c*/ 	.word	0xffffffff


	//   ....[117]....
        /*0410*/ 	.word	0xffffffff


	//   ....[118]....
        /*0414*/ 	.word	0xffffffff


	//   ....[119]....
        /*0418*/ 	.word	0xffffffff


	//   ....[120]....
        /*041c*/ 	.word	0xffffffff


	//   ....[121]....
        /*0420*/ 	.word	0xffffffff


	//   ....[122]....
        /*0424*/ 	.word	0xffffffff


	//   ....[123]....
        /*0428*/ 	.word	0xffffffff


	//   ....[124]....
        /*042c*/ 	.word	0xffffffff


	//   ....[125]....
        /*0430*/ 	.word	0xffffffff


	//   ....[126]....
        /*0434*/ 	.word	0xffffffff


	//   ....[127]....
        /*0438*/ 	.word	0xffffffff


	//   ....[128]....
        /*043c*/ 	.word	0xffffffff


	//   ....[129]....
        /*0440*/ 	.word	0xffffffff


	//   ....[130]....
        /*0444*/ 	.word	0xffffffff


	//   ....[131]....
        /*0448*/ 	.word	0xffffffff


	//   ....[132]....
        /*044c*/ 	.word	0xffffffff


	//   ....[133]....
        /*0450*/ 	.word	0xffffffff


	//   ....[134]....
        /*0454*/ 	.word	0xffffffff


	//   ....[135]....
        /*0458*/ 	.word	0xffffffff


	//   ....[136]....
        /*045c*/ 	.word	0xffffffff


	//   ....[137]....
        /*0460*/ 	.word	0xffffffff


	//   ....[138]....
        /*0464*/ 	.word	0xffffffff


	//   ....[139]....
        /*0468*/ 	.word	0xffffffff


	//   ....[140]....
        /*046c*/ 	.word	0xffffffff


	//   ....[141]....
        /*0470*/ 	.word	0xffffffff


	//   ....[142]....
        /*0474*/ 	.word	0xffffffff


	//   ....[143]....
        /*0478*/ 	.word	0xffffffff


	//   ....[144]....
        /*047c*/ 	.word	0xffffffff


	//   ....[145]....
        /*0480*/ 	.word	0xffffffff


	//   ....[146]....
        /*0484*/ 	.word	0xffffffff


	//   ....[147]....
        /*0488*/ 	.word	0xffffffff


	//   ....[148]....
        /*048c*/ 	.word	0xffffffff


	//   ....[149]....
        /*0490*/ 	.word	0xffffffff


	//   ....[150]....
        /*0494*/ 	.word	0xffffffff


	//   ....[151]....
        /*0498*/ 	.word	0xffffffff


	//   ....[152]....
        /*049c*/ 	.word	0xffffffff


	//   ....[153]....
        /*04a0*/ 	.word	0xffffffff


	//   ....[154]....
        /*04a4*/ 	.word	0xffffffff


	//   ....[155]....
        /*04a8*/ 	.word	0xffffffff


	//   ....[156]....
        /*04ac*/ 	.word	0xffffffff


	//   ....[157]....
        /*04b0*/ 	.word	0xffffffff


	//   ....[158]....
        /*04b4*/ 	.word	0xffffffff


	//   ....[159]....
        /*04b8*/ 	.word	0xffffffff


	//   ....[160]....
        /*04bc*/ 	.word	0xffffffff


	//   ....[161]....
        /*04c0*/ 	.word	0xffffffff


	//   ....[162]....
        /*04c4*/ 	.word	0xffffffff


	//----- nvinfo : EIATTR_COOP_GROUP_INSTR_OFFSETS
	.align		4
.L_388:
        /*04c8*/ 	.byte	0x04, 0x28
        /*04ca*/ 	.short	(.L_390 - .L_389)


	//   ....[0]....
.L_389:
        /*04cc*/ 	.word	0x00000050


	//   ....[1]....
        /*04d0*/ 	.word	0x000001f0


	//   ....[2]....
        /*04d4*/ 	.word	0x00000220


	//   ....[3]....
        /*04d8*/ 	.word	0x00000250


	//   ....[4]....
        /*04dc*/ 	.word	0x00000280


	//   ....[5]....
        /*04e0*/ 	.word	0x000002b0


	//   ....[6]....
        /*04e4*/ 	.word	0x000002e0


	//   ....[7]....
        /*04e8*/ 	.word	0x00000450


	//   ....[8]....
        /*04ec*/ 	.word	0x00000490


	//   ....[9]....
        /*04f0*/ 	.word	0x000004c0


	//   ....[10]....
        /*04f4*/ 	.word	0x000004f0


	//   ....[11]....
        /*04f8*/ 	.word	0x00000520


	//   ....[12]....
        /*04fc*/ 	.word	0x00000550


	//   ....[13]....
        /*0500*/ 	.word	0x000005e0


	//   ....[14]....
        /*0504*/ 	.word	0x00000620


	//   ....[15]....
        /*0508*/ 	.word	0x00000640


	//   ....[16]....
        /*050c*/ 	.word	0x000006a0


	//   ....[17]....
        /*0510*/ 	.word	0x00007ee0


	//   ....[18]....
        /*0514*/ 	.word	0x00007f00


	//   ....[19]....
        /*0518*/ 	.word	0x00008060


	//   ....[20]....
        /*051c*/ 	.word	0x00008070


	//   ....[21]....
        /*0520*/ 	.word	0x000081a0


	//   ....[22]....
        /*0524*/ 	.word	0x000081c0


	//   ....[23]....
        /*0528*/ 	.word	0x000082f0


	//   ....[24]....
        /*052c*/ 	.word	0x00008300


	//   ....[25]....
        /*0530*/ 	.word	0x000089f0


	//   ....[26]....
        /*0534*/ 	.word	0x00008a30


	//   ....[27]....
        /*0538*/ 	.word	0x00008a70


	//   ....[28]....
        /*053c*/ 	.word	0x00008a80


	//   ....[29]....
        /*0540*/ 	.word	0x00008ef0


	//   ....[30]....
        /*0544*/ 	.word	0x00009160


	//   ....[31]....
        /*0548*/ 	.word	0x000091a0


	//   ....[32]....
        /*054c*/ 	.word	0x000091b0


	//   ....[33]....
        /*0550*/ 	.word	0x0000bcc0


	//   ....[34]....
        /*0554*/ 	.word	0x0000bd90


	//   ....[35]....
        /*0558*/ 	.word	0x0000bdd0


	//   ....[36]....
        /*055c*/ 	.word	0x0000be10


	//   ....[37]....
        /*0560*/ 	.word	0x0000c0c0


	//   ....[38]....
        /*0564*/ 	.word	0x0000c330


	//   ....[39]....
        /*0568*/ 	.word	0x0000c370


	//   ....[40]....
        /*056c*/ 	.word	0x0000c3b0


	//   ....[41]....
        /*0570*/ 	.word	0x00010450


	//   ....[42]....
        /*0574*/ 	.word	0x00010460


	//   ....[43]....
        /*0578*/ 	.word	0x00010a40


	//   ....[44]....
        /*057c*/ 	.word	0x00010b20


	//   ....[45]....
        /*0580*/ 	.word	0x00010b30


	//   ....[46]....
        /*0584*/ 	.word	0x00010b60


	//   ....[47]....
        /*0588*/ 	.word	0x00012ed0


	//   ....[48]....
        /*058c*/ 	.word	0x00012ee0


	//   ....[49]....
        /*0590*/ 	.word	0x000135c0


	//   ....[50]....
        /*0594*/ 	.word	0x00013760


	//   ....[51]....
        /*0598*/ 	.word	0x000137b0


	//   ....[52]....
        /*059c*/ 	.word	0x000138d0


	//   ....[53]....
        /*05a0*/ 	.word	0x00016520


	//   ....[54]....
        /*05a4*/ 	.word	0x00016540


	//   ....[55]....
        /*05a8*/ 	.word	0x00016560


	//   ....[56]....
        /*05ac*/ 	.word	0x00016580


	//   ....[57]....
        /*05b0*/ 	.word	0x00017f70


	//   ....[58]....
        /*05b4*/ 	.word	0x00017fa0


	//   ....[59]....
        /*05b8*/ 	.word	0x00017fb0


	//   ....[60]....
        /*05bc*/ 	.word	0x00017fe0


	//   ....[61]....
        /*05c0*/ 	.word	0x00019520


	//   ....[62]....
        /*05c4*/ 	.word	0x00019530


	//   ....[63]....
        /*05c8*/ 	.word	0x00019550


	//   ....[64]....
        /*05cc*/ 	.word	0x00019570


	//   ....[65]....
        /*05d0*/ 	.word	0x00019930


	//   ....[66]....
        /*05d4*/ 	.word	0x00019950


	//   ....[67]....
        /*05d8*/ 	.word	0x00019aa0


	//   ....[68]....
        /*05dc*/ 	.word	0x00019ab0


	//   ....[69]....
        /*05e0*/ 	.word	0x00019be0


	//   ....[70]....
        /*05e4*/ 	.word	0x00019c00


	//   ....[71]....
        /*05e8*/ 	.word	0x00019d30


	//   ....[72]....
        /*05ec*/ 	.word	0x00019d40


	//   ....[73]....
        /*05f0*/ 	.word	0x0001a070


	//   ....[74]....
        /*05f4*/ 	.word	0x0001a090


	//   ....[75]....
        /*05f8*/ 	.word	0x0001a9d0


	//   ....[76]....
        /*05fc*/ 	.word	0x0001a9e0


	//   ....[77]....
        /*0600*/ 	.word	0x0001b7c0


	//   ....[78]....
        /*0604*/ 	.word	0x0001b7e0


	//   ....[79]....
        /*0608*/ 	.word	0x0001b940


	//   ....[80]....
        /*060c*/ 	.word	0x0001b950


	//   ....[81]....
        /*0610*/ 	.word	0x0001ba80


	//   ....[82]....
        /*0614*/ 	.word	0x0001baa0


	//   ....[83]....
        /*0618*/ 	.word	0x0001bbd0


	//   ....[84]....
        /*061c*/ 	.word	0x0001bbe0


	//   ....[85]....
        /*0620*/ 	.word	0x0001bdb0


	//   ....[86]....
        /*0624*/ 	.word	0x0001bdd0


	//   ....[87]....
        /*0628*/ 	.word	0x0001bef0


	//   ....[88]....
        /*062c*/ 	.word	0x0001bf30


	//   ....[89]....
        /*0630*/ 	.word	0x0001bf60


	//   ....[90]....
        /*0634*/ 	.word	0x0001bf90


	//   ....[91]....
        /*0638*/ 	.word	0x0001bfc0


	//   ....[92]....
        /*063c*/ 	.word	0x0001bff0


	//   ....[93]....
        /*0640*/ 	.word	0x0001c140


	//   ....[94]....
        /*0644*/ 	.word	0x0001c180


	//   ....[95]....
        /*0648*/ 	.word	0x0001c1b0


	//   ....[96]....
        /*064c*/ 	.word	0x0001c1e0


	//   ....[97]....
        /*0650*/ 	.word	0x0001c210


	//   ....[98]....
        /*0654*/ 	.word	0x0001c240


	//   ....[99]....
        /*0658*/ 	.word	0x0001c2d0


	//   ....[100]....
        /*065c*/ 	.word	0x0001c310


	//   ....[101]....
        /*0660*/ 	.word	0x0001c320


	//   ....[102]....
        /*0664*/ 	.word	0x0001c380


	//   ....[103]....
        /*0668*/ 	.word	0x0001cd20


	//   ....[104]....
        /*066c*/ 	.word	0x0001cd80


	//   ....[105]....
        /*0670*/ 	.word	0x0001cde0


	//   ....[106]....
        /*0674*/ 	.word	0x0001ce40


	//   ....[107]....
        /*0678*/ 	.word	0x0001cea0


	//   ....[108]....
        /*067c*/ 	.word	0x0001cf10


	//   ....[109]....
        /*0680*/ 	.word	0x0001cf60


	//   ....[110]....
        /*0684*/ 	.word	0x0001cfd0


	//   ....[111]....
        /*0688*/ 	.word	0x0001d040


	//   ....[112]....
        /*068c*/ 	.word	0x0001d0a0


	//   ....[113]....
        /*0690*/ 	.word	0x0001d110


	//   ....[114]....
        /*0694*/ 	.word	0x0001d180


	//   ....[115]....
        /*0698*/ 	.word	0x0001d1f0


	//   ....[116]....
        /*069c*/ 	.word	0x0001d250


	//   ....[117]....
        /*06a0*/ 	.word	0x0001d2c0


	//   ....[118]....
        /*06a4*/ 	.word	0x0001d330


	//   ....[119]....
        /*06a8*/ 	.word	0x0001d3a0


	//   ....[120]....
        /*06ac*/ 	.word	0x0001d400


	//   ....[121]....
        /*06b0*/ 	.word	0x0001d460


	//   ....[122]....
        /*06b4*/ 	.word	0x0001d4c0


	//   ....[123]....
        /*06b8*/ 	.word	0x0001d510


	//   ....[124]....
        /*06bc*/ 	.word	0x0001d560


	//   ....[125]....
        /*06c0*/ 	.word	0x0001d5d0


	//   ....[126]....
        /*06c4*/ 	.word	0x0001d640


	//   ....[127]....
        /*06c8*/ 	.word	0x0001d6b0


	//   ....[128]....
        /*06cc*/ 	.word	0x0001d710


	//   ....[129]....
        /*06d0*/ 	.word	0x0001d780


	//   ....[130]....
        /*06d4*/ 	.word	0x0001d7f0


	//   ....[131]....
        /*06d8*/ 	.word	0x0001d860


	//   ....[132]....
        /*06dc*/ 	.word	0x0001d8c0


	//   ....[133]....
        /*06e0*/ 	.word	0x0001d930


	//   ....[134]....
        /*06e4*/ 	.word	0x0001d9a0


	//   ....[135]....
        /*06e8*/ 	.word	0x0001da10


	//   ....[136]....
        /*06ec*/ 	.word	0x0001da70


	//   ....[137]....
        /*06f0*/ 	.word	0x0001dae0


	//   ....[138]....
        /*06f4*/ 	.word	0x0001db50


	//   ....[139]....
        /*06f8*/ 	.word	0x0001dbc0


	//   ....[140]....
        /*06fc*/ 	.word	0x0001dc20


	//   ....[141]....
        /*0700*/ 	.word	0x0001dc90


	//   ....[142]....
        /*0704*/ 	.word	0x0001dd00


	//   ....[143]....
        /*0708*/ 	.word	0x0001dd70


	//   ....[144]....
        /*070c*/ 	.word	0x0001ddd0


	//   ....[145]....
        /*0710*/ 	.word	0x0001de40


	//   ....[146]....
        /*0714*/ 	.word	0x0001deb0


	//   ....[147]....
        /*0718*/ 	.word	0x0001df10


	//   ....[148]....
        /*071c*/ 	.word	0x0001df60


	//   ....[149]....
        /*0720*/ 	.word	0x0001dfc0


	//   ....[150]....
        /*0724*/ 	.word	0x0001e020


	//   ....[151]....
        /*0728*/ 	.word	0x0001e080


	//   ....[152]....
        /*072c*/ 	.word	0x0001e0f0


	//   ....[153]....
        /*0730*/ 	.word	0x0001e140


	//   ....[154]....
        /*0734*/ 	.word	0x0001e190


	//   ....[155]....
        /*0738*/ 	.word	0x0001e1e0


	//   ....[156]....
        /*073c*/ 	.word	0x0001e240


	//   ....[157]....
        /*0740*/ 	.word	0x0001e2a0


	//   ....[158]....
        /*0744*/ 	.word	0x0001e310


	//   ....[159]....
        /*0748*/ 	.word	0x0001e360


	//   ....[160]....
        /*074c*/ 	.word	0x0001e3d0


	//   ....[161]....
        /*0750*/ 	.word	0x0001e430


	//   ....[162]....
        /*0754*/ 	.word	0x0001e4a0


	//----- nvinfo : EIATTR_EXIT_INSTR_OFFSETS
	.align		4
.L_390:
        /*0758*/ 	.byte	0x04, 0x1c
        /*075a*/ 	.short	(.L_392 - .L_391)


	//   ....[0]....
.L_391:
        /*075c*/ 	.word	0x00001000


	//   ....[1]....
        /*0760*/ 	.word	0x0001cce0


	//----- nvinfo : EIATTR_MAX_THREADS
	.align		4
.L_392:
        /*0764*/ 	.byte	0x04, 0x05
        /*0766*/ 	.short	(.L_394 - .L_393)
.L_393:
        /*0768*/ 	.word	0x00000100
        /*076c*/ 	.word	0x00000001
        /*0770*/ 	.word	0x00000001


	//----- nvinfo : EIATTR_CRS_STACK_SIZE
	.align		4
.L_394:
        /*0774*/ 	.byte	0x04, 0x1e
        /*0776*/ 	.short	(.L_396 - .L_395)
.L_395:
        /*0778*/ 	.word	0x00000000
.L_396:


//--------------------- .nv.info._ZN7cutlass13device_kernelIN5flash19enable_sm80_to_sm89INS1_16FlashAttnFwdSm80INS1_25CollectiveMainloopFwdSm80ILi8ELi2ELb1EN4cute5tupleIJNS5_1CILi128EEENS7_ILi96EEENS7_ILi192EEEEEELi192ENS_6half_tEfNS_4arch4Sm80ELb0ELb0ELb1ELb0ELb0ELb0ELb1ELb1EEENS1_21CollectiveEpilogueFwdINS6_IJS8_SA_S9_EEENS6_IJNS7_ILi1EEESI_SI_EEESC_SE_Li256ELb0ELb1ELb1ELb0EEENS1_19SingleTileSchedulerILb0ELb1ELb1ELi128EEEEEEEEEvNT_6ParamsE --------------------------
	.section	.nv.info._ZN7cutlass13device_kernelIN5flash19enable_sm80_to_sm89INS1_16FlashAttnFwdSm80INS1_25CollectiveMainloopFwdSm80ILi8ELi2ELb1EN4cute5tupleIJNS5_1CILi128EEENS7_ILi96EEENS7_ILi192EEEEEELi192ENS_6half_tEfNS_4arch4Sm80ELb0ELb0ELb1ELb0ELb0ELb0ELb1ELb1EEENS1_21CollectiveEpilogueFwdINS6_IJS8_SA_S9_EEENS6_IJNS7_ILi1EEESI_SI_EEESC_SE_Li256ELb0ELb1ELb1ELb0EEENS1_19SingleTileSchedulerILb0ELb1ELb1ELi128EEEEEEEEEvNT_6ParamsE,"",@"SHT_CUDA_INFO"
	.sectionflags	@""
	.align	4


	//----- nvinfo : EIATTR_CUDA_API_VERSION
	.align		4
        /*0000*/ 	.byte	0x04, 0x37
        /*0002*/ 	.short	(.L_398 - .L_397)
.L_397:
        /*0004*/ 	.word	0x00000082


	//----- nvinfo : EIATTR_SW2861232_WAR
	.align		4
.L_398:
        /*0008*/ 	.byte	0x01, 0x35
	.zero		2


	//----- nvinfo : EIATTR_PARAM_CBANK
	.align		4
        /*000c*/ 	.byte	0x04, 0x0a
        /*000e*/ 	.short	(.L_400 - .L_399)
	.align		4
.L_399:
        /*0010*/ 	.word	index@(.nv.constant0._ZN7cutlass13device_kernelIN5flash19enable_sm80_to_sm89INS1_16FlashAttnFwdSm80INS1_25CollectiveMainloopFwdSm80ILi8ELi2ELb1EN4cute5tupleIJNS5_1CILi128EEENS7_ILi96EEENS7_ILi192EEEEEELi192ENS_6half_tEfNS_4arch4Sm80ELb0ELb0ELb1ELb0ELb0ELb0ELb1ELb1EEENS1_21CollectiveEpilogueFwdINS6_IJS8_SA_S9_EEENS6_IJNS7_ILi1EEESI_SI_EEESC_SE_Li256ELb0ELb1ELb1ELb0EEENS1_19SingleTileSchedulerILb0ELb1ELb1ELi128EEEEEEEEEvNT_6ParamsE)
        /*0014*/ 	.short	0x0160
        /*0016*/ 	.short	0x0418


	//----- nvinfo : EIATTR_CBANK_PARAM_SIZE
	.align		4
.L_400:
        /*0018*/ 	.byte	0x03, 0x19
        /*001a*/ 	.short	0x0418


	//----- nvinfo : EIATTR_KPARAM_INFO
	.align		4
        /*001c*/ 	.byte	0x04, 0x17
        /*001e*/ 	.short	(.L_402 - .L_401)
.L_401:
        /*0020*/ 	.word	0x00000000
        /*0024*/ 	.short	0x0000
        /*0026*/ 	.short	0x0000
        /*0028*/ 	.byte	0x00, 0xf0, 0x61, 0x10


	//----- nvinfo : EIATTR_MAXREG_COUNT
	.align		4
.L_402:
        /*002c*/ 	.byte	0x03, 0x1b
        /*002e*/ 	.short	0x00ff


	//----- nvinfo : EIATTR_NUM_BARRIERS
	.align		4
        /*0030*/ 	.byte	0x02, 0x4c
        /*0032*/ 	.byte	0x02
	.zero		1


	//----- nvinfo : EIATTR_ANNOTATIONS
	.align		4
        /*0034*/ 	.byte	0x04, 0x55
        /*0036*/ 	.short	(.L_404 - .L_403)


	//   ....[0]....
.L_403:
        /* <DEDUP_REMOVED lines=12> */


	//----- nvinfo : EIATTR_MERCURY_ISA_VERSION
	.align		4
.L_404:
        /*00e8*/ 	.byte	0x03, 0x5f
        /*00ea*/ 	.short	0x0000


	//----- nvinfo : EIATTR_COOP_GROUP_MASK_REGIDS
	.align		4
        /*00ec*/ 	.byte	0x04, 0x29
        /*00ee*/ 	.short	(.L_406 - .L_405)


	//   ....[0]....
.L_405:
        /*00f0*/ 	.word	0xffffffff


	//   ....[1]....
        /*00f4*/ 	.word	0xffffffff


	//   ....[2]....
        /*00f8*/ 	.word	0xffffffff


	//   ....[3]....
        /*00fc*/ 	.word	0xffffffff


	//   ....[4]....
        /*0100*/ 	.word	0xffffffff


	//   ....[5]....
        /*0104*/ 	.word	0xffffffff


	//   ....[6]....
        /*0108*/ 	.word	0xffffffff


	//   ....[7]....
        /*010c*/ 	.word	0xffffffff


	//   ....[8]....
        /*0110*/ 	.word	0xffffffff


	//   ....[9]....
        /*0114*/ 	.word	0xffffffff


	//   ....[10]....
        /*0118*/ 	.word	0xffffffff


	//   ....[11]....
        /*011c*/ 	.word	0xffffffff


	//   ....[12]....
        /*0120*/ 	.word	0xffffffff


	//   ....[13]....
        /*0124*/ 	.word	0xffffffff


	//   ....[14]....
        /*0128*/ 	.word	0xffffffff


	//   ....[15]....
        /*012c*/ 	.word	0xffffffff


	//   ....[16]....
        /*0130*/ 	.word	0xffffffff


	//   ....[17]....
        /*0134*/ 	.word	0xffffffff


	//   ....[18]....
        /*0138*/ 	.word	0xffffffff


	//   ....[19]....
        /*013c*/ 	.word	0xffffffff


	//   ....[20]....
        /*0140*/ 	.word	0xffffffff


	//   ....[21]....
        /*0144*/ 	.word	0xffffffff


	//   ....[22]....
        /*0148*/ 	.word	0xffffffff


	//   ....[23]....
        /*014c*/ 	.word	0xffffffff


	//   ....[24]....
        /*0150*/ 	.word	0xffffffff


	//   ....[25]....
        /*0154*/ 	.word	0xffffffff


	//   ....[26]....
        /*0158*/ 	.word	0xffffffff


	//   ....[27]....
        /*015c*/ 	.word	0xffffffff


	//   ....[28]....
        /*0160*/ 	.word	0xffffffff


	//----- nvinfo : EIATTR_COOP_GROUP_INSTR_OFFSETS
	.align		4
.L_406:
        /*0164*/ 	.byte	0x04, 0x28
        /*0166*/ 	.short	(.L_408 - .L_407)


	//   ....[0]....
.L_407:
        /*0168*/ 	.word	0x00000060


	//   ....[1]....
        /*016c*/ 	.word	0x00000ec0


	//   ....[2]....
        /*0170*/ 	.word	0x00000f00


	//   ....[3]....
        /*0174*/ 	.word	0x00000f90


	//   ....[4]....
        /*0178*/ 	.word	0x00001060


	//   ....[5]....
        /*017c*/ 	.word	0x00001180


	//   ....[6]....
        /*0180*/ 	.word	0x000011c0


	//   ....[7]....
        /*0184*/ 	.word	0x000012a0


	//   ....[8]....
        /*0188*/ 	.word	0x00001320


	//   ....[9]....
        /*018c*/ 	.word	0x00003d20


	//   ....[10]....
        /*0190*/ 	.word	0x00003de0


	//   ....[11]....
        /*0194*/ 	.word	0x00003df0


	//   ....[12]....
        /*0198*/ 	.word	0x00003e40


	//   ....[13]....
        /*019c*/ 	.word	0x00007aa0


	//   ....[14]....
        /*01a0*/ 	.word	0x00007b30


	//   ....[15]....
        /*01a4*/ 	.word	0x00007db0


	//   ....[16]....
        /*01a8*/ 	.word	0x00007e00


	//   ....[17]....
        /*01ac*/ 	.word	0x0000a1d0


	//   ....[18]....
        /*01b0*/ 	.word	0x0000a1e0


	//   ....[19]....
        /*01b4*/ 	.word	0x0000a210


	//   ....[20]....
        /*01b8*/ 	.word	0x0000a230


	//   ....[21]....
        /*01bc*/ 	.word	0x0000af10


	//   ....[22]....
        /*01c0*/ 	.word	0x0000af50


	//   ....[23]....
        /*01c4*/ 	.word	0x0000af80


	//   ....[24]....
        /*01c8*/ 	.word	0x0000afb0


	//   ....[25]....
        /*01cc*/ 	.word	0x0000b0a0


	//   ....[26]....
        /*01d0*/ 	.word	0x0000b0b0


	//   ....[27]....
        /*01d4*/ 	.word	0x0000b9c0


	//   ....[28]....
        /*01d8*/ 	.word	0x0000b9d0


	//----- nvinfo : EIATTR_EXIT_INSTR_OFFSETS
	.align		4
.L_408:
        /*01dc*/ 	.byte	0x04, 0x1c
        /*01de*/ 	.short	(.L_410 - .L_409)


	//   ....[0]....
.L_409:
        /*01e0*/ 	.word	0x000001c0


	//   ....[1]....
        /*01e4*/ 	.word	0x0000b9e0


	//   ....[2]....
        /*01e8*/ 	.word	0x0000c280


	//   ....[3]....
        /*01ec*/ 	.word	0x0000c2d0


	//   ....[4]....
        /*01f0*/ 	.word	0x0000c300


	//   ....[5]....
        /*01f4*/ 	.word	0x0000c360


	//   ....[6]....
        /*01f8*/ 	.word	0x0000c5f0


	//----- nvinfo : EIATTR_CTAIDZ_USED
	.align		4
.L_410:
        /*01fc*/ 	.byte	0x01, 0x04
	.zero		2


	//----- nvinfo : EIATTR_MAX_THREADS
	.align		4
        /*0200*/ 	.byte	0x04, 0x05
        /*0202*/ 	.short	(.L_412 - .L_411)
.L_411:
        /*0204*/ 	.word	0x00000100
        /*0208*/ 	.word	0x00000001
        /*020c*/ 	.word	0x00000001


	//----- nvinfo : EIATTR_CRS_STACK_SIZE
	.align		4
.L_412:
        /*0210*/ 	.byte	0x04, 0x1e
        /*0212*/ 	.short	(.L_414 - .L_413)
.L_413:
        /*0214*/ 	.word	0x00000000
.L_414:


//--------------------- .nv.info._ZN7cutlass13device_kernelIN5flash19enable_sm80_to_sm89INS1_16FlashAttnFwdSm80INS1_25CollectiveMainloopFwdSm80ILi8ELi2ELb0EN4cute5tupleIJNS5_1CILi128EEENS7_ILi64EEENS7_ILi192EEEEEELi192ENS_6half_tEfNS_4arch4Sm80ELb0ELb0ELb1ELb1ELb0ELb0ELb1ELb1EEENS1_21CollectiveEpilogueFwdINS6_IJS8_SA_S9_EEENS6_IJNS7_ILi1EEESI_SI_EEESC_SE_Li256ELb1ELb1ELb1ELb0EEENS1_36VarlenDynamicPersistentTileSchedulerILi128ELi64ELi256ELi256ELb1ELb1ELb0ELb0ELb1ELb1EEEEEEEEEvNT_6ParamsE --------------------------
	.section	.nv.info._ZN7cutlass13device_kernelIN5flash19enable_sm80_to_sm89INS1_16FlashAttnFwdSm80INS1_25CollectiveMainloopFwdSm80ILi8ELi2ELb0EN4cute5tupleIJNS5_1CILi128EEENS7_ILi64EEENS7_ILi192EEEEEELi192ENS_6half_tEfNS_4arch4Sm80ELb0ELb0ELb1ELb1ELb0ELb0ELb1ELb1EEENS1_21CollectiveEpilogueFwdINS6_IJS8_SA_S9_EEENS6_IJNS7_ILi1EEESI_SI_EEESC_SE_Li256ELb1ELb1ELb1ELb0EEENS1_36VarlenDynamicPersistentTileSchedulerILi128ELi64ELi256ELi256ELb1ELb1ELb0ELb0ELb1ELb1EEEEEEEEEvNT_6ParamsE,"",@"SHT_CUDA_INFO"
	.sectionflags	@""
	.align	4


	//----- nvinfo : EIATTR_CUDA_API_VERSION
	.align		4
        /*0000*/ 	.byte	0x04, 0x37
        /*0002*/ 	.short	(.L_416 - .L_415)
.L_415:
        /*0004*/ 	.word	0x00000082


	//----- nvinfo : EIATTR_SW2861232_WAR
	.align		4
.L_416:
        /*0008*/ 	.byte	0x01, 0x35
	.zero		2


	//----- nvinfo : EIATTR_PARAM_CBANK
	.align		4
        /*000c*/ 	.byte	0x04, 0x0a
        /*000e*/ 	.short	(.L_418 - .L_417)
	.align		4
.L_417:
        /*0010*/ 	.word	index@(.nv.constant0._ZN7cutlass13device_kernelIN5flash19enable_sm80_to_sm89INS1_16FlashAttnFwdSm80INS1_25CollectiveMainloopFwdSm80ILi8ELi2ELb0EN4cute5tupleIJNS5_1CILi128EEENS7_ILi64EEENS7_ILi192EEEEEELi192ENS_6half_tEfNS_4arch4Sm80ELb0ELb0ELb1ELb1ELb0ELb0ELb1ELb1EEENS1_21CollectiveEpilogueFwdINS6_IJS8_SA_S9_EEENS6_IJNS7_ILi1EEESI_SI_EEESC_SE_Li256ELb1ELb1ELb1ELb0EEENS1_36VarlenDynamicPersistentTileSchedulerILi128ELi64ELi256ELi256ELb1ELb1ELb0ELb0ELb1ELb1EEEEEEEEEvNT_6ParamsE)
        /*0014*/ 	.short	0x0160
        /*0016*/ 	.short	0x0438


	//----- nvinfo : EIATTR_CBANK_PARAM_SIZE
	.align		4
.L_418:
        /*0018*/ 	.byte	0x03, 0x19
        /*001a*/ 	.short	0x0438


	//----- nvinfo : EIATTR_KPARAM_INFO
	.align		4
        /*001c*/ 	.byte	0x04, 0x17
        /*001e*/ 	.short	(.L_420 - .L_419)
.L_419:
        /*0020*/ 	.word	0x00000000
        /*0024*/ 	.short	0x0000
        /*0026*/ 	.short	0x0000
        /*0028*/ 	.byte	0x00, 0xf0, 0xe1, 0x10


	//----- nvinfo : EIATTR_MAXREG_COUNT
	.align		4
.L_420:
        /*002c*/ 	.byte	0x03, 0x1b
        /*002e*/ 	.short	0x00ff


	//----- nvinfo : EIATTR_NUM_BARRIERS
	.align		4
        /*0030*/ 	.byte	0x02, 0x4c
        /*0032*/ 	.byte	0x06
	.zero		1


	//----- nvinfo : EIATTR_ANNOTATIONS
	.align		4
        /*0034*/ 	.byte	0x04, 0x55
        /*0036*/ 	.short	(.L_422 - .L_421)


	//   ....[0]....
.L_421:
        /* <DEDUP_REMOVED lines=15> */


	//----- nvinfo : EIATTR_MERCURY_ISA_VERSION
	.align		4
.L_422:
        /*0118*/ 	.byte	0x03, 0x5f
        /*011a*/ 	.short	0x0000


	//----- nvinfo : EIATTR_INT_WARP_WIDE_INSTR_OFFSETS
	.align		4
        /*011c*/ 	.byte	0x04, 0x31
        /*011e*/ 	.short	(.L_424 - .L_423)


	//   ....[0]....
.L_423:
        /*0120*/ 	.word	0x00008990


	//   ....[1]....
        /*0124*/ 	.word	0x00008a10


	//----- nvinfo : EIATTR_COOP_GROUP_MASK_REGIDS
	.align		4
.L_424:
        /*0128*/ 	.byte	0x04, 0x29
        /*012a*/ 	.short	(.L_426 - .L_425)


	//   ....[0]....
.L_425:
        /*012c*/ 	.word	0xffffffff


	//   ....[1]....
        /*0130*/ 	.word	0xffffffff


	//   ....[2]....
        /*0134*/ 	.word	0xffffffff


	//   ....[3]....
        /*0138*/ 	.word	0xffffffff


	//   ....[4]....
        /*013c*/ 	.word	0xffffffff


	//   ....[5]....
        /*0140*/ 	.word	0xffffffff


	//   ....[6]....
        /*0144*/ 	.word	0xffffffff


	//   ....[7]....
        /*0148*/ 	.word	0xffffffff


	//   ....[8]....
        /*014c*/ 	.word	0xffffffff


	//   ....[9]....
        /*0150*/ 	.word	0xffffffff


	//   ....[10]....
        /*0154*/ 	.word	0xffffffff


	//   ....[11]....
        /*0158*/ 	.word	0xffffffff


	//   ....[12]....
        /*015c*/ 	.word	0xffffffff


	//   ....[13]....
        /*0160*/ 	.word	0xffffffff


	//   ....[14]....
        /*0164*/ 	.word	0xffffffff


	//   ....[15]....
        /*0168*/ 	.word	0xffffffff


	//   ....[16]....
        /*016c*/ 	.word	0xffffffff


	//   ....[17]....
        /*0170*/ 	.word	0xffffffff


	//   ....[18]....
        /*0174*/ 	.word	0xffffffff


	//   ....[19]....
        /*0178*/ 	.word	0xffffffff


	//   ....[20]....
        /*017c*/ 	.word	0xffffffff


	//   ....[21]....
        /*0180*/ 	.word	0xffffffff


	//   ....[22]....
        /*0184*/ 	.word	0xffffffff


	//   ....[23]....
        /*0188*/ 	.word	0xffffffff


	//   ....[24]....
        /*018c*/ 	.word	0xffffffff


	//   ....[25]....
        /*0190*/ 	.word	0xffffffff


	//   ....[26]....
        /*0194*/ 	.word	0xffffffff


	//   ....[27]....
        /*0198*/ 	.word	0xffffffff


	//   ....[28]....
        /*019c*/ 	.word	0xffffffff


	//   ....[29]....
        /*01a0*/ 	.word	0xffffffff


	//   ....[30]....
        /*01a4*/ 	.word	0xffffffff


	//   ....[31]....
        /*01a8*/ 	.word	0xffffffff


	//   ....[32]....
        /*01ac*/ 	.word	0xffffffff


	//   ....[33]....
        /*01b0*/ 	.word	0xffffffff


	//   ....[34]....
        /*01b4*/ 	.word	0xffffffff


	//   ....[35]....
        /*01b8*/ 	.word	0xffffffff


	//   ....[36]....
        /*01bc*/ 	.word	0xffffffff


	//   ....[37]....
        /*01c0*/ 	.word	0xffffffff


	//   ....[38]....
        /*01c4*/ 	.word	0xffffffff


	//   ....[39]....
        /*01c8*/ 	.word	0xffffffff


	//   ....[40]....
        /*01cc*/ 	.word	0xffffffff


	//   ....[41]....
        /*01d0*/ 	.word	0xffffffff


	//   ....[42]....
        /*01d4*/ 	.word	0xffffffff


	//   ....[43]....
        /*01d8*/ 	.word	0xffffffff


	//   ....[44]....
        /*01dc*/ 	.word	0xffffffff


	//   ....[45]....
        /*01e0*/ 	.word	0xffffffff


	//   ....[46]....
        /*01e4*/ 	.word	0xffffffff


	//   ....[47]....
        /*01e8*/ 	.word	0xffffffff


	//   ....[48]....
        /*01ec*/ 	.word	0xffffffff


	//   ....[49]....
        /*01f0*/ 	.word	0xffffffff


	//   ....[50]....
        /*01f4*/ 	.word	0xffffffff


	//   ....[51]....
        /*01f8*/ 	.word	0xffffffff


	//   ....[52]....
        /*01fc*/ 	.word	0xffffffff


	//   ....[53]....
        /*0200*/ 	.word	0xffffffff


	//   ....[54]....
        /*0204*/ 	.word	0xffffffff


	//   ....[55]....
        /*0208*/ 	.word	0xffffffff


	//   ....[56]....
        /*020c*/ 	.word	0xffffffff


	//   ....[57]....
        /*0210*/ 	.word	0xffffffff


	//   ....[58]....
        /*0214*/ 	.word	0xffffffff


	//   ....[59]....
        /*0218*/ 	.word	0xffffffff


	//   ....[60]....
        /*021c*/ 	.word	0xffffffff


	//   ....[61]....
        /*0220*/ 	.word	0xffffffff


	//   ....[62]....
        /*0224*/ 	.word	0xffffffff


	//   ....[63]....
        /*0228*/ 	.word	0xffffffff


	//   ....[64]....
        /*022c*/ 	.word	0xffffffff


	//   ....[65]....
        /*0230*/ 	.word	0xffffffff


	//   ....[66]....
        /*0234*/ 	.word	0xffffffff


	//   ....[67]....
        /*0238*/ 	.word	0xffffffff


	//   ....[68]....
        /*023c*/ 	.word	0xffffffff


	//   ....[69]....
        /*0240*/ 	.word	0xffffffff


	//   ....[70]....
        /*0244*/ 	.word	0xffffffff


	//   ....[71]....
        /*0248*/ 	.word	0xffffffff


	//   ....[72]....
        /*024c*/ 	.word	0xffffffff


	//   ....[73]....
        /*0250*/ 	.word	0xffffffff


	//   ....[74]....
        /*0254*/ 	.word	0xffffffff


	//   ....[75]....
        /*0258*/ 	.word	0xffffffff


	//   ....[76]....
        /*025c*/ 	.word	0xffffffff


	//   ....[77]....
        /*0260*/ 	.word	0xffffffff


	//   ....[78]....
        /*0264*/ 	.word	0xffffffff


	//   ....[79]....
        /*0268*/ 	.word	0xffffffff


	//   ....[80]....
        /*026c*/ 	.word	0xffffffff


	//   ....[81]....
        /*0270*/ 	.word	0xffffffff


	//   ....[82]....
        /*0274*/ 	.word	0xffffffff


	//   ....[83]....
        /*0278*/ 	.word	0xffffffff


	//   ....[84]....
        /*027c*/ 	.word	0xffffffff


	//   ....[85]....
        /*0280*/ 	.word	0xffffffff


	//   ....[86]....
        /*0284*/ 	.word	0xffffffff


	//   ....[87]....
        /*0288*/ 	.word	0xffffffff


	//   ....[88]....
        /*028c*/ 	.word	0xffffffff


	//   ....[89]....
        /*0290*/ 	.word	0xffffffff


	//   ....[90]....
        /*0294*/ 	.word	0xffffffff


	//   ....[91]....
        /*0298*/ 	.word	0xffffffff


	//   ....[92]....
        /*029c*/ 	.word	0xffffffff


	//   ....[93]....
        /*02a0*/ 	.word	0xffffffff


	//   ....[94]....
        /*02a4*/ 	.word	0xffffffff


	//   ....[95]....
        /*02a8*/ 	.word	0xffffffff


	//   ....[96]....
        /*02ac*/ 	.word	0xffffffff


	//   ....[97]....
        /*02b0*/ 	.word	0xffffffff


	//   ....[98]....
        /*02b4*/ 	.word	0xffffffff


	//   ....[99]....
        /*02b8*/ 	.word	0xffffffff


	//   ....[100]....
        /*02bc*/ 	.word	0xffffffff


	//   ....[101]....
        /*02c0*/ 	.word	0xffffffff


	//   ....[102]....
        /*02c4*/ 	.word	0xffffffff


	//   ....[103]....
        /*02c8*/ 	.word	0xffffffff


	//   ....[104]....
        /*02cc*/ 	.word	0xffffffff


	//   ....[105]....
        /*02d0*/ 	.word	0xffffffff


	//   ....[106]....
        /*02d4*/ 	.word	0xffffffff


	//   ....[107]....
        /*02d8*/ 	.word	0xffffffff


	//   ....[108]....
        /*02dc*/ 	.word	0xffffffff


	//   ....[109]....
        /*02e0*/ 	.word	0xffffffff


	//   ....[110]....
        /*02e4*/ 	.word	0xffffffff


	//   ....[111]....
        /*02e8*/ 	.word	0xffffffff


	//   ....[112]....
        /*02ec*/ 	.word	0xffffffff


	//   ....[113]....
        /*02f0*/ 	.word	0xffffffff


	//   ....[114]....
        /*02f4*/ 	.word	0xffffffff


	//   ....[115]....
        /*02f8*/ 	.word	0xffffffff


	//   ....[116]....
        /*02fc*/ 	.word	0xffffffff


	//   ....[117]....
        /*0300*/ 	.word	0xffffffff


	//   ....[118]....
        /*0304*/ 	.word	0xffffffff


	//   ....[119]....
        /*0308*/ 	.word	0xffffffff


	//   ....[120]....
        /*030c*/ 	.word	0xffffffff


	//   ....[121]....
        /*0310*/ 	.word	0xffffffff


	//   ....[122]....
        /*0314*/ 	.word	0xffffffff


	//   ....[123]....
        /*0318*/ 	.word	0xffffffff


	//   ....[124]....
        /*031c*/ 	.word	0xffffffff


	//   ....[125]....
        /*0320*/ 	.word	0xffffffff


	//   ....[126]....
        /*0324*/ 	.word	0xffffffff


	//   ....[127]....
        /*0328*/ 	.word	0xffffffff


	//   ....[128]....
        /*032c*/ 	.word	0xffffffff


	//   ....[129]....
        /*0330*/ 	.word	0xffffffff


	//   ....[130]....
        /*0334*/ 	.word	0xffffffff


	//   ....[131]....
        /*0338*/ 	.word	0xffffffff


	//   ....[132]....
        /*033c*/ 	.word	0xffffffff


	//   ....[133]....
        /*0340*/ 	.word	0xffffffff


	//   ....[134]....
        /*0344*/ 	.word	0xffffffff


	//   ....[135]....
        /*0348*/ 	.word	0xffffffff


	//   ....[136]....
        /*034c*/ 	.word	0xffffffff


	//   ....[137]....
        /*0350*/ 	.word	0xffffffff


	//   ....[138]....
        /*0354*/ 	.word	0xffffffff


	//----- nvinfo : EIATTR_COOP_GROUP_INSTR_OFFSETS
	.align		4
.L_426:
        /*0358*/ 	.byte	0x04, 0x28
        /*035a*/ 	.short	(.L_428 - .L_427)


	//   ....[0]....
.L_427:
        /*035c*/ 	.word	0x00000050


	//   ....[1]....
        /*0360*/ 	.word	0x000001e0


	//   ....[2]....
        /*0364*/ 	.word	0x00000210


	//   ....[3]....
        /*0368*/ 	.word	0x00000240


	//   ....[4]....
        /*036c*/ 	.word	0x00000270


	//   ....[5]....
        /*0370*/ 	.word	0x000002a0


	//   ....[6]....
        /*0374*/ 	.word	0x000002d0


	//   ....[7]....
        /*0378*/ 	.word	0x00000440


	//   ....[8]....
        /*037c*/ 	.word	0x00000480


	//   ....[9]....
        /*0380*/ 	.word	0x000004b0


	//   ....[10]....
        /*0384*/ 	.word	0x000004e0


	//   ....[11]....
        /*0388*/ 	.word	0x00000510


	//   ....[12]....
        /*038c*/ 	.word	0x00000540


	//   ....[13]....
        /*0390*/ 	.word	0x000005d0


	//   ....[14]....
        /*0394*/ 	.word	0x00000600


	//   ....[15]....
        /*0398*/ 	.word	0x00000620


	//   ....[16]....
        /*039c*/ 	.word	0x00000680


	//   ....[17]....
        /*03a0*/ 	.word	0x00002170


	//   ....[18]....
        /*03a4*/ 	.word	0x00002190


	//   ....[19]....
        /*03a8*/ 	.word	0x000022c0


	//   ....[20]....
        /*03ac*/ 	.word	0x000022d0


	//   ....[21]....
        /*03b0*/ 	.word	0x00002400


	//   ....[22]....
        /*03b4*/ 	.word	0x00002420


	//   ....[23]....
        /*03b8*/ 	.word	0x00002550


	//   ....[24]....
        /*03bc*/ 	.word	0x00002560


	//   ....[25]....
        /*03c0*/ 	.word	0x00004110


	//   ....[26]....
        /*03c4*/ 	.word	0x000041a0


	//   ....[27]....
        /*03c8*/ 	.word	0x000041c0


	//   ....[28]....
        /*03cc*/ 	.word	0x000041e0


	//   ....[29]....
        /*03d0*/ 	.word	0x000066d0


	//   ....[30]....
        /*03d4*/ 	.word	0x00006760


	//   ....[31]....
        /*03d8*/ 	.word	0x000067b0


	//   ....[32]....
        /*03dc*/ 	.word	0x000067e0


	//   ....[33]....
        /*03e0*/ 	.word	0x00008180


	//   ....[34]....
        /*03e4*/ 	.word	0x000081b0


	//   ....[35]....
        /*03e8*/ 	.word	0x000081c0


	//   ....[36]....
        /*03ec*/ 	.word	0x000081f0


	//   ....[37]....
        /*03f0*/ 	.word	0x000095e0


	//   ....[38]....
        /*03f4*/ 	.word	0x000095f0


	//   ....[39]....
        /*03f8*/ 	.word	0x00009610


	//   ....[40]....
        /*03fc*/ 	.word	0x00009620


	//   ....[41]....
        /*0400*/ 	.word	0x000099a0


	//   ....[42]....
        /*0404*/ 	.word	0x000099c0


	//   ....[43]....
        /*0408*/ 	.word	0x00009ae0


	//   ....[44]....
        /*040c*/ 	.word	0x00009af0


	//   ....[45]....
        /*0410*/ 	.word	0x00009c20


	//   ....[46]....
        /*0414*/ 	.word	0x00009c40


	//   ....[47]....
        /*0418*/ 	.word	0x00009d70


	//   ....[48]....
        /*041c*/ 	.word	0x00009d80


	//   ....[49]....
        /*0420*/ 	.word	0x0000a0a0


	//   ....[50]....
        /*0424*/ 	.word	0x0000a0c0


	//   ....[51]....
        /*0428*/ 	.word	0x0000aa30


	//   ....[52]....
        /*042c*/ 	.word	0x0000aa40


	//   ....[53]....
        /*0430*/ 	.word	0x0000b7f0


	//   ....[54]....
        /*0434*/ 	.word	0x0000b810


	//   ....[55]....
        /*0438*/ 	.word	0x0000b940


	//   ....[56]....
        /*043c*/ 	.word	0x0000b950


	//   ....[57]....
        /*0440*/ 	.word	0x0000ba80


	//   ....[58]....
        /*0444*/ 	.word	0x0000baa0


	//   ....[59]....
        /*0448*/ 	.word	0x0000bbd0


	//   ....[60]....
        /*044c*/ 	.word	0x0000bbe0


	//   ....[61]....
        /*0450*/ 	.word	0x0000bda0


	//   ....[62]....
        /*0454*/ 	.word	0x0000bdc0


	//   ....[63]....
        /*0458*/ 	.word	0x0000bee0


	//   ....[64]....
        /*045c*/ 	.word	0x0000bf20


	//   ....[65]....
        /*0460*/ 	.word	0x0000bf50


	//   ....[66]....
        /*0464*/ 	.word	0x0000bf80


	//   ....[67]....
        /*0468*/ 	.word	0x0000bfb0


	//   ....[68]....
        /*046c*/ 	.word	0x0000bfe0


	//   ....[69]....
        /*0470*/ 	.word	0x0000c130


	//   ....[70]....
        /*0474*/ 	.word	0x0000c170


	//   ....[71]....
        /*0478*/ 	.word	0x0000c1a0


	//   ....[72]....
        /*047c*/ 	.word	0x0000c1d0


	//   ....[73]....
        /*0480*/ 	.word	0x0000c200


	//   ....[74]....
        /*0484*/ 	.word	0x0000c230


	//   ....[75]....
        /*0488*/ 	.word	0x0000c2c0


	//   ....[76]....
        /*048c*/ 	.word	0x0000c2f0


	//   ....[77]....
        /*0490*/ 	.word	0x0000c300


	//   ....[78]....
        /*0494*/ 	.word	0x0000c360


	//   ....[79]....
        /*0498*/ 	.word	0x0000c890


	//   ....[80]....
        /*049c*/ 	.word	0x0000c8f0


	//   ....[81]....
        /*04a0*/ 	.word	0x0000c940


	//   ....[82]....
        /*04a4*/ 	.word	0x0000c990


	//   ....[83]....
        /*04a8*/ 	.word	0x0000c9e0


	//   ....[84]....
        /*04ac*/ 	.word	0x0000ca50


	//   ....[85]....
        /*04b0*/ 	.word	0x0000ca90


	//   ....[86]....
        /*04b4*/ 	.word	0x0000cb00


	//   ....[87]....
        /*04b8*/ 	.word	0x0000cb70


	//   ....[88]....
        /*04bc*/ 	.word	0x0000cbd0


	//   ....[89]....
        /*04c0*/ 	.word	0x0000cc40


	//   ....[90]....
        /*04c4*/ 	.word	0x0000ccb0


	//   ....[91]....
        /*04c8*/ 	.word	0x0000cd10


	//   ....[92]....
        /*04cc*/ 	.word	0x0000cd70


	//   ....[93]....
        /*04d0*/ 	.word	0x0000cdd0


	//   ....[94]....
        /*04d4*/ 	.word	0x0000ce40


	//   ....[95]....
        /*04d8*/ 	.word	0x0000cea0


	//   ....[96]....
        /*04dc*/ 	.word	0x0000cf00


	//   ....[97]....
        /*04e0*/ 	.word	0x0000cf50


	//   ....[98]....
        /*04e4*/ 	.word	0x0000cfb0


	//   ....[99]....
        /*04e8*/ 	.word	0x0000d000


	//   ....[100]....
        /*04ec*/ 	.word	0x0000d050


	//   ....[101]....
        /*04f0*/ 	.word	0x0000d0c0


	//   ....[102]....
        /*04f4*/ 	.word	0x0000d130


	//   ....[103]....
        /*04f8*/ 	.word	0x0000d190


	//   ....[104]....
        /*04fc*/ 	.word	0x0000d1f0


	//   ....[105]....
        /*0500*/ 	.word	0x0000d250


	//   ....[106]....
        /*0504*/ 	.word	0x0000d2c0


	//   ....[107]....
        /*0508*/ 	.word	0x0000d320


	//   ....[108]....
        /*050c*/ 	.word	0x0000d380


	//   ....[109]....
        /*0510*/ 	.word	0x0000d3e0


	//   ....[110]....
        /*0514*/ 	.word	0x0000d450


	//   ....[111]....
        /*0518*/ 	.word	0x0000d4b0


	//   ....[112]....
        /*051c*/ 	.word	0x0000d510


	//   ....[113]....
        /*0520*/ 	.word	0x0000d570


	//   ....[114]....
        /*0524*/ 	.word	0x0000d5e0


	//   ....[115]....
        /*0528*/ 	.word	0x0000d640


	//   ....[116]....
        /*052c*/ 	.word	0x0000d6a0


	//   ....[117]....
        /*0530*/ 	.word	0x0000d700


	//   ....[118]....
        /*0534*/ 	.word	0x0000d770


	//   ....[119]....
        /*0538*/ 	.word	0x0000d7d0


	//   ....[120]....
        /*053c*/ 	.word	0x0000d830


	//   ....[121]....
        /*0540*/ 	.word	0x0000d890


	//   ....[122]....
        /*0544*/ 	.word	0x0000d900


	//   ....[123]....
        /*0548*/ 	.word	0x0000d950


	//   ....[124]....
        /*054c*/ 	.word	0x0000d990


	//   ....[125]....
        /*0550*/ 	.word	0x0000d9e0


	//   ....[126]....
        /*0554*/ 	.word	0x0000da30


	//   ....[127]....
        /*0558*/ 	.word	0x0000da80


	//   ....[128]....
        /*055c*/ 	.word	0x0000daf0


	//   ....[129]....
        /*0560*/ 	.word	0x0000db30


	//   ....[130]....
        /*0564*/ 	.word	0x0000db80


	//   ....[131]....
        /*0568*/ 	.word	0x0000dbd0


	//   ....[132]....
        /*056c*/ 	.word	0x0000dc20


	//   ....[133]....
        /*0570*/ 	.word	0x0000dc70


	//   ....[134]....
        /*0574*/ 	.word	0x0000dce0


	//   ....[135]....
        /*0578*/ 	.word	0x0000dd20


	//   ....[136]....
        /*057c*/ 	.word	0x0000dd90


	//   ....[137]....
        /*0580*/ 	.word	0x0000ddf0


	//   ....[138]....
        /*0584*/ 	.word	0x0000de50


	//----- nvinfo : EIATTR_EXIT_INSTR_OFFSETS
	.align		4
.L_428:
        /*0588*/ 	.byte	0x04, 0x1c
        /*058a*/ 	.short	(.L_430 - .L_429)


	//   ....[0]....
.L_429:
        /*058c*/ 	.word	0x00000b40


	//   ....[1]....
        /*0590*/ 	.word	0x0000c850


	//----- nvinfo : EIATTR_MAX_THREADS
	.align		4
.L_430:
        /*0594*/ 	.byte	0x04, 0x05
        /*0596*/ 	.short	(.L_432 - .L_431)
.L_431:
        /*0598*/ 	.word	0x00000100
        /*059c*/ 	.word	0x00000001
        /*05a0*/ 	.word	0x00000001


	//----- nvinfo : EIATTR_CRS_STACK_SIZE
	.align		4
.L_432:
        /*05a4*/ 	.byte	0x04, 0x1e
        /*05a6*/ 	.short	(.L_434 - .L_433)
.L_433:
        /*05a8*/ 	.word	0x00000000
.L_434:


//--------------------- .nv.info._ZN7cutlass13device_kernelIN5flash19enable_sm80_to_sm89INS1_16FlashAttnFwdSm80INS1_25CollectiveMainloopFwdSm80ILi8ELi2ELb0EN4cute5tupleIJNS5_1CILi128EEENS7_ILi64EEENS7_ILi192EEEEEELi192ENS_6half_tEfNS_4arch4Sm80ELb0ELb0ELb1ELb1ELb0ELb1ELb1ELb1EEENS1_21CollectiveEpilogueFwdINS6_IJS8_SA_S9_EEENS6_IJNS7_ILi1EEESI_SI_EEESC_SE_Li256ELb1ELb1ELb1ELb0EEENS1_36VarlenDynamicPersistentTileSchedulerILi128ELi64ELi256ELi256ELb1ELb1ELb0ELb0ELb1ELb1EEEEEEEEEvNT_6ParamsE --------------------------
	.section	.nv.info._ZN7cutlass13device_kernelIN5flash19enable_sm80_to_sm89INS1_16FlashAttnFwdSm80INS1_25CollectiveMainloopFwdSm80ILi8ELi2ELb0EN4cute5tupleIJNS5_1CILi128EEENS7_ILi64EEENS7_ILi192EEEEEELi192ENS_6half_tEfNS_4arch4Sm80ELb0ELb0ELb1ELb1ELb0ELb1ELb1ELb1EEENS1_21CollectiveEpilogueFwdINS6_IJS8_SA_S9_EEENS6_IJNS7_ILi1EEESI_SI_EEESC_SE_Li256ELb1ELb1ELb1ELb0EEENS1_36VarlenDynamicPersistentTileSchedulerILi128ELi64ELi256ELi256ELb1ELb1ELb0ELb0ELb1ELb1EEEEEEEEEvNT_6ParamsE,"",@"SHT_CUDA_INFO"
	.sectionflags	@""
	.align	4


	//----- nvinfo : EIATTR_CUDA_API_VERSION
	.align		4
        /*0000*/ 	.byte	0x04, 0x37
        /*0002*/ 	.short	(.L_436 - .L_435)
.L_435:
        /*0004*/ 	.word	0x00000082


	//----- nvinfo : EIATTR_SW2861232_WAR
	.align		4
.L_436:
        /*0008*/ 	.byte	0x01, 0x35
	.zero		2


	//----- nvinfo : EIATTR_PARAM_CBANK
	.align		4
        /*000c*/ 	.byte	0x04, 0x0a
        /*000e*/ 	.short	(.L_438 - .L_437)
	.align		4
.L_437:
        /*0010*/ 	.word	index@(.nv.constant0._ZN7cutlass13device_kernelIN5flash19enable_sm80_to_sm89INS1_16FlashAttnFwdSm80INS1_25CollectiveMainloopFwdSm80ILi8ELi2ELb0EN4cute5tupleIJNS5_1CILi128EEENS7_ILi64EEENS7_ILi192EEEEEELi192ENS_6half_tEfNS_4arch4Sm80ELb0ELb0ELb1ELb1ELb0ELb1ELb1ELb1EEENS1_21CollectiveEpilogueFwdINS6_IJS8_SA_S9_EEENS6_IJNS7_ILi1EEESI_SI_EEESC_SE_Li256ELb1ELb1ELb1ELb0EEENS1_36VarlenDynamicPersistentTileSchedulerILi128ELi64ELi256ELi256ELb1ELb1ELb0ELb0ELb1ELb1EEEEEEEEEvNT_6ParamsE)
        /*0014*/ 	.short	0x0160
        /*0016*/ 	.short	0x0438


	//----- nvinfo : EIATTR_CBANK_PARAM_SIZE
	.align		4
.L_438:
        /*0018*/ 	.byte	0x03, 0x19
        /*001a*/ 	.short	0x0438


	//----- nvinfo : EIATTR_KPARAM_INFO
	.align		4
        /*001c*/ 	.byte	0x04, 0x17
        /*001e*/ 	.short	(.L_440 - .L_439)
.L_439:
        /*0020*/ 	.word	0x00000000
        /*0024*/ 	.short	0x0000
        /*0026*/ 	.short	0x0000
        /*0028*/ 	.byte	0x00, 0xf0, 0xe1, 0x10


	//----- nvinfo : EIATTR_MAXREG_COUNT
	.align		4
.L_440:
        /*002c*/ 	.byte	0x03, 0x1b
        /*002e*/ 	.short	0x00ff


	//----- nvinfo : EIATTR_NUM_BARRIERS
	.align		4
        /*0030*/ 	.byte	0x02, 0x4c
        /*0032*/ 	.byte	0x06
	.zero		1


	//----- nvinfo : EIATTR_MERCURY_ISA_VERSION
	.align		4
        /*0034*/ 	.byte	0x03, 0x5f
        /*0036*/ 	.short	0x0000


	//----- nvinfo : EIATTR_INT_WARP_WIDE_INSTR_OFFSETS
	.align		4
        /*0038*/ 	.byte	0x04, 0x31
        /*003a*/ 	.short	(.L_442 - .L_441)


	//   ....[0]....
.L_441:
        /*003c*/ 	.word	0x000136e0


	//   ....[1]....
        /*0040*/ 	.word	0x00013780


	//----- nvinfo : EIATTR_COOP_GROUP_MASK_REGIDS
	.align		4
.L_442:
        /*0044*/ 	.byte	0x04, 0x29
        /*0046*/ 	.short	(.L_444 - .L_443)


	//   ....[0]....
.L_443:
        /*0048*/ 	.word	0xffffffff


	//   ....[1]....
        /*004c*/ 	.word	0xffffffff


	//   ....[2]....
        /*0050*/ 	.word	0xffffffff


	//   ....[3]....
        /*0054*/ 	.word	0xffffffff


	//   ....[4]....
        /*0058*/ 	.word	0xffffffff


	//   ....[5]....
        /*005c*/ 	.word	0xffffffff


	//   ....[6]....
        /*0060*/ 	.word	0xffffffff


	//   ....[7]....
        /*0064*/ 	.word	0xffffffff


	//   ....[8]....
        /*0068*/ 	.word	0xffffffff


	//   ....[9]....
        /*006c*/ 	.word	0xffffffff


	//   ....[10]....
        /*0070*/ 	.word	0xffffffff


	//   ....[11]....
        /*0074*/ 	.word	0xffffffff


	//   ....[12]....
        /*0078*/ 	.word	0xffffffff


	//   ....[13]....
        /*007c*/ 	.word	0xffffffff


	//   ....[14]....
        /*0080*/ 	.word	0xffffffff


	//   ....[15]....
        /*0084*/ 	.word	0xffffffff


	//   ....[16]....
        /*0088*/ 	.word	0xffffffff


	//   ....[17]....
        /*008c*/ 	.word	0xffffffff


	//   ....[18]....
        /*0090*/ 	.word	0xffffffff


	//   ....[19]....
        /*0094*/ 	.word	0xffffffff


	//   ....[20]....
        /*0098*/ 	.word	0xffffffff


	//   ....[21]....
        /*009c*/ 	.word	0xffffffff


	//   ....[22]....
        /*00a0*/ 	.word	0xffffffff


	//   ....[23]....
        /*00a4*/ 	.word	0xffffffff


	//   ....[24]....
        /*00a8*/ 	.word	0xffffffff


	//   ....[25]....
        /*00ac*/ 	.word	0xffffffff


	//   ....[26]....
        /*00b0*/ 	.word	0xffffffff


	//   ....[27]....
        /*00b4*/ 	.word	0xffffffff


	//   ....[28]....
        /*00b8*/ 	.word	0xffffffff


	//   ....[29]....
        /*00bc*/ 	.word	0xffffffff


	//   ....[30]....
        /*00c0*/ 	.word	0xffffffff


	//   ....[31]....
        /*00c4*/ 	.word	0xffffffff


	//   ....[32]....
        /*00c8*/ 	.word	0xffffffff


	//   ....[33]....
        /*00cc*/ 	.word	0xffffffff


	//   ....[34]....
        /*00d0*/ 	.word	0xffffffff


	//   ....[35]....
        /*00d4*/ 	.word	0xffffffff


	//   ....[36]....
        /*00d8*/ 	.word	0xffffffff


	//   ....[37]....
        /*00dc*/ 	.word	0xffffffff


	//   ....[38]....
        /*00e0*/ 	.word	0xffffffff


	//   ....[39]....
        /*00e4*/ 	.word	0xffffffff


	//   ....[40]....
        /*00e8*/ 	.word	0xffffffff


	//   ....[41]....
        /*00ec*/ 	.word	0xffffffff


	//   ....[42]....
        /*00f0*/ 	.word	0xffffffff


	//   ....[43]....
        /*00f4*/ 	.word	0xffffffff


	//   ....[44]....
        /*00f8*/ 	.word	0xffffffff


	//   ....[45]....
        /*00fc*/ 	.word	0xffffffff


	//   ....[46]....
        /*0100*/ 	.word	0xffffffff


	//   ....[47]....
        /*0104*/ 	.word	0xffffffff


	//   ....[48]....
        /*0108*/ 	.word	0xffffffff


	//   ....[49]....
        /*010c*/ 	.word	0xffffffff


	//   ....[50]....
        /*0110*/ 	.word	0xffffffff


	//   ....[51]....
        /*0114*/ 	.word	0xffffffff


	//   ....[52]....
        /*0118*/ 	.word	0xffffffff


	//   ....[53]....
        /*011c*/ 	.word	0xffffffff


	//   ....[54]....
        /*0120*/ 	.word	0xffffffff


	//   ....[55]....
        /*0124*/ 	.word	0xffffffff


	//   ....[56]....
        /*0128*/ 	.word	0xffffffff


	//   ....[57]....
        /*012c*/ 	.word	0xffffffff


	//   ....[58]....
        /*0130*/ 	.word	0xffffffff


	//   ....[59]....
        /*0134*/ 	.word	0xffffffff


	//   ....[60]....
        /*0138*/ 	.word	0xffffffff


	//   ....[61]....
        /*013c*/ 	.word	0xffffffff


	//   ....[62]....
        /*0140*/ 	.word	0xffffffff


	//   ....[63]....
        /*0144*/ 	.word	0xffffffff


	//   ....[64]....
        /*0148*/ 	.word	0xffffffff


	//   ....[65]....
        /*014c*/ 	.word	0xffffffff


	//   ....[66]....
        /*0150*/ 	.word	0xffffffff


	//   ....[67]....
        /*0154*/ 	.word	0xffffffff


	//   ....[68]....
        /*0158*/ 	.word	0xffffffff


	//   ....[69]....
        /*015c*/ 	.word	0xffffffff


	//   ....[70]....
        /*0160*/ 	.word	0xffffffff


	//   ....[71]....
        /*0164*/ 	.word	0xffffffff


	//   ....[72]....
        /*0168*/ 	.word	0xffffffff


	//   ....[73]....
        /*016c*/ 	.word	0xffffffff


	//   ....[74]....
        /*0170*/ 	.word	0xffffffff


	//   ....[75]....
        /*0174*/ 	.word	0xffffffff


	//   ....[76]....
        /*0178*/ 	.word	0xffffffff


	//   ....[77]....
        /*017c*/ 	.word	0xffffffff


	//   ....[78]....
        /*0180*/ 	.word	0xffffffff


	//   ....[79]....
        /*0184*/ 	.word	0xffffffff


	//   ....[80]....
        /*0188*/ 	.word	0xffffffff


	//   ....[81]....
        /*018c*/ 	.word	0xffffffff


	//   ....[82]....
        /*0190*/ 	.word	0xffffffff


	//   ....[83]....
        /*0194*/ 	.word	0xffffffff


	//   ....[84]....
        /*0198*/ 	.word	0xffffffff


	//   ....[85]....
        /*019c*/ 	.word	0xffffffff


	//   ....[86]....
        /*01a0*/ 	.word	0xffffffff


	//   ....[87]....
        /*01a4*/ 	.word	0xffffffff


	//   ....[88]....
        /*01a8*/ 	.word	0xffffffff


	//   ....[89]....
        /*01ac*/ 	.word	0xffffffff


	//   ....[90]....
        /*01b0*/ 	.word	0xffffffff


	//   ....[91]....
        /*01b4*/ 	.word	0xffffffff


	//   ....[92]....
        /*01b8*/ 	.word	0xffffffff


	//   ....[93]....
        /*01bc*/ 	.word	0xffffffff


	//   ....[94]....
        /*01c0*/ 	.word	0xffffffff


	//   ....[95]....
        /*01c4*/ 	.word	0xffffffff


	//   ....[96]....
        /*01c8*/ 	.word	0xffffffff


	//   ....[97]....
        /*01cc*/ 	.word	0xffffffff


	//   ....[98]....
        /*01d0*/ 	.word	0xffffffff


	//   ....[99]....
        /*01d4*/ 	.word	0xffffffff


	//   ....[100]....
        /*01d8*/ 	.word	0xffffffff


	//   ....[101]....
        /*01dc*/ 	.word	0xffffffff


	//   ....[102]....
        /*01e0*/ 	.word	0xffffffff


	//   ....[103]....
        /*01e4*/ 	.word	0xffffffff


	//   ....[104]....
        /*01e8*/ 	.word	0xffffffff


	//   ....[105]....
        /*01ec*/ 	.word	0xffffffff


	//   ....[106]....
        /*01f0*/ 	.word	0xffffffff


	//   ....[107]....
        /*01f4*/ 	.word	0xffffffff


	//   ....[108]....
        /*01f8*/ 	.word	0xffffffff


	//   ....[109]....
        /*01fc*/ 	.word	0xffffffff


	//   ....[110]....
        /*0200*/ 	.word	0xffffffff


	//   ....[111]....
        /*0204*/ 	.word	0xffffffff


	//   ....[112]....
        /*0208*/ 	.word	0xffffffff


	//   ....[113]....
        /*020c*/ 	.word	0xffffffff


	//   ....[114]....
        /*0210*/ 	.word	0xffffffff


	//   ....[115]....
        /*0214*/ 	.word	0xffffffff


	//   ....[116]....
        /*0218*/ 	.word	0xffffffff


	//   ....[117]....
        /*021c*/ 	.word	0xffffffff


	//   ....[118]....
        /*0220*/ 	.word	0xffffffff


	//   ....[119]....
        /*0224*/ 	.word	0xffffffff


	//   ....[120]....
        /*0228*/ 	.word	0xffffffff


	//   ....[121]....
        /*022c*/ 	.word	0xffffffff


	//   ....[122]....
        /*0230*/ 	.word	0xffffffff


	//   ....[123]....
        /*0234*/ 	.word	0xffffffff


	//   ....[124]....
        /*0238*/ 	.word	0xffffffff


	//   ....[125]....
        /*023c*/ 	.word	0xffffffff


	//   ....[126]....
        /*0240*/ 	.word	0xffffffff


	//   ....[127]....
        /*0244*/ 	.word	0xffffffff


	//   ....[128]....
        /*0248*/ 	.word	0xffffffff


	//   ....[129]....
        /*024c*/ 	.word	0xffffffff


	//   ....[130]....
        /*0250*/ 	.word	0xffffffff


	//   ....[131]....
        /*0254*/ 	.word	0xffffffff


	//   ....[132]....
        /*0258*/ 	.word	0xffffffff


	//   ....[133]....
        /*025c*/ 	.word	0xffffffff


	//   ....[134]....
        /*0260*/ 	.word	0xffffffff


	//   ....[135]....
        /*0264*/ 	.word	0xffffffff


	//   ....[136]....
        /*0268*/ 	.word	0xffffffff


	//   ....[137]....
        /*026c*/ 	.word	0xffffffff


	//   ....[138]....
        /*0270*/ 	.word	0xffffffff


	//   ....[139]....
        /*0274*/ 	.word	0xffffffff


	//   ....[140]....
        /*0278*/ 	.word	0xffffffff


	//   ....[141]....
        /*027c*/ 	.word	0xffffffff


	//   ....[142]....
        /*0280*/ 	.word	0xffffffff


	//   ....[143]....
        /*0284*/ 	.word	0xffffffff


	//   ....[144]....
        /*0288*/ 	.word	0xffffffff


	//   ....[145]....
        /*028c*/ 	.word	0xffffffff


	//   ....[146]....
        /*0290*/ 	.word	0xffffffff


	//----- nvinfo : EIATTR_COOP_GROUP_INSTR_OFFSETS
	.align		4
.L_444:
        /*0294*/ 	.byte	0x04, 0x28
        /*0296*/ 	.short	(.L_446 - .L_445)


	//   ....[0]....
.L_445:
        /*0298*/ 	.word	0x00000080


	//   ....[1]....
        /*029c*/ 	.word	0x00000210


	//   ....[2]....
        /*02a0*/ 	.word	0x00000240


	//   ....[3]....
        /*02a4*/ 	.word	0x00000270


	//   ....[4]....
        /*02a8*/ 	.word	0x000002a0


	//   ....[5]....
        /*02ac*/ 	.word	0x000002d0


	//   ....[6]....
        /*02b0*/ 	.word	0x00000300


	//   ....[7]....
        /*02b4*/ 	.word	0x00000460


	//   ....[8]....
        /*02b8*/ 	.word	0x000004a0


	//   ....[9]....
        /*02bc*/ 	.word	0x000004d0


	//   ....[10]....
        /*02c0*/ 	.word	0x00000500


	//   ....[11]....
        /*02c4*/ 	.word	0x00000530


	//   ....[12]....
        /*02c8*/ 	.word	0x00000560


	//   ....[13]....
        /*02cc*/ 	.word	0x000005f0


	//   ....[14]....
        /*02d0*/ 	.word	0x00000620


	//   ....[15]....
        /*02d4*/ 	.word	0x00000640


	//   ....[16]....
        /*02d8*/ 	.word	0x000006a0


	//   ....[17]....
        /*02dc*/ 	.word	0x00007400


	//   ....[18]....
        /*02e0*/ 	.word	0x00007420


	//   ....[19]....
        /*02e4*/ 	.word	0x00007570


	//   ....[20]....
        /*02e8*/ 	.word	0x00007580


	//   ....[21]....
        /*02ec*/ 	.word	0x000076b0


	//   ....[22]....
        /*02f0*/ 	.word	0x000076d0


	//   ....[23]....
        /*02f4*/ 	.word	0x00007800


	//   ....[24]....
        /*02f8*/ 	.word	0x00007810


	//   ....[25]....
        /*02fc*/ 	.word	0x000080a0


	//   ....[26]....
        /*0300*/ 	.word	0x000080e0


	//   ....[27]....
        /*0304*/ 	.word	0x00008120


	//   ....[28]....
        /*0308*/ 	.word	0x00008160


	//   ....[29]....
        /*030c*/ 	.word	0x0000ab00


	//   ....[30]....
        /*0310*/ 	.word	0x0000ab50


	//   ....[31]....
        /*0314*/ 	.word	0x0000ab90


	//   ....[32]....
        /*0318*/ 	.word	0x0000abd0


	//   ....[33]....
        /*031c*/ 	.word	0x0000ef10


	//   ....[34]....
        /*0320*/ 	.word	0x0000ef60


	//   ....[35]....
        /*0324*/ 	.word	0x0000ef80


	//   ....[36]....
        /*0328*/ 	.word	0x0000efb0


	//   ....[37]....
        /*032c*/ 	.word	0x00011480


	//   ....[38]....
        /*0330*/ 	.word	0x000114b0


	//   ....[39]....
        /*0334*/ 	.word	0x000114d0


	//   ....[40]....
        /*0338*/ 	.word	0x000114f0


	//   ....[41]....
        /*033c*/ 	.word	0x00012ed0


	//   ....[42]....
        /*0340*/ 	.word	0x00012f00


	//   ....[43]....
        /*0344*/ 	.word	0x00012f10


	//   ....[44]....
        /*0348*/ 	.word	0x00012f40


	//   ....[45]....
        /*034c*/ 	.word	0x000144f0


	//   ....[46]....
        /*0350*/ 	.word	0x00014520


	//   ....[47]....
        /*0354*/ 	.word	0x00014550


	//   ....[48]....
        /*0358*/ 	.word	0x00014560


	//   ....[49]....
        /*035c*/ 	.word	0x000148c0


	//   ....[50]....
        /*0360*/ 	.word	0x000148e0


	//   ....[51]....
        /*0364*/ 	.word	0x00014a30


	//   ....[52]....
        /*0368*/ 	.word	0x00014a40


	//   ....[53]....
        /*036c*/ 	.word	0x00014b70


	//   ....[54]....
        /*0370*/ 	.word	0x00014b90


	//   ....[55]....
        /*0374*/ 	.word	0x00014cc0


	//   ....[56]....
        /*0378*/ 	.word	0x00014cd0


	//   ....[57]....
        /*037c*/ 	.word	0x00014ff0


	//   ....[58]....
        /*0380*/ 	.word	0x00015010


	//   ....[59]....
        /*0384*/ 	.word	0x00015980


	//   ....[60]....
        /*0388*/ 	.word	0x00015990


	//   ....[61]....
        /*038c*/ 	.word	0x00016700


	//   ....[62]....
        /*0390*/ 	.word	0x00016720


	//   ....[63]....
        /*0394*/ 	.word	0x00016880


	//   ....[64]....
        /*0398*/ 	.word	0x00016890


	//   ....[65]....
        /*039c*/ 	.word	0x000169c0


	//   ....[66]....
        /*03a0*/ 	.word	0x000169e0


	//   ....[67]....
        /*03a4*/ 	.word	0x00016b10


	//   ....[68]....
        /*03a8*/ 	.word	0x00016b20


	//   ....[69]....
        /*03ac*/ 	.word	0x00016cd0


	//   ....[70]....
        /*03b0*/ 	.word	0x00016cf0


	//   ....[71]....
        /*03b4*/ 	.word	0x00016e10


	//   ....[72]....
        /*03b8*/ 	.word	0x00016e50


	//   ....[73]....
        /*03bc*/ 	.word	0x00016e80


	//   ....[74]....
        /*03c0*/ 	.word	0x00016eb0


	//   ....[75]....
        /*03c4*/ 	.word	0x00016ee0


	//   ....[76]....
        /*03c8*/ 	.word	0x00016f10


	//   ....[77]....
        /*03cc*/ 	.word	0x00017060


	//   ....[78]....
        /*03d0*/ 	.word	0x000170a0


	//   ....[79]....
        /*03d4*/ 	.word	0x000170d0


	//   ....[80]....
        /*03d8*/ 	.word	0x00017100


	//   ....[81]....
        /*03dc*/ 	.word	0x00017130


	//   ....[82]....
        /*03e0*/ 	.word	0x00017160


	//   ....[83]....
        /*03e4*/ 	.word	0x000171f0


	//   ....[84]....
        /*03e8*/ 	.word	0x00017220


	//   ....[85]....
        /*03ec*/ 	.word	0x00017230


	//   ....[86]....
        /*03f0*/ 	.word	0x00017290


	//   ....[87]....
        /*03f4*/ 	.word	0x00017760


	//   ....[88]....
        /*03f8*/ 	.word	0x000177a0


	//   ....[89]....
        /*03fc*/ 	.word	0x000177f0


	//   ....[90]....
        /*0400*/ 	.word	0x00017840


	//   ....[91]....
        /*0404*/ 	.word	0x00017890


	//   ....[92]....
        /*0408*/ 	.word	0x00017900


	//   ....[93]....
        /*040c*/ 	.word	0x00017940


	//   ....[94]....
        /*0410*/ 	.word	0x000179a0


	//   ....[95]....
        /*0414*/ 	.word	0x00017a10


	//   ....[96]....
        /*0418*/ 	.word	0x00017a70


	//   ....[97]....
        /*041c*/ 	.word	0x00017ae0


	//   ....[98]....
        /*0420*/ 	.word	0x00017b50


	//   ....[99]....
        /*0424*/ 	.word	0x00017bb0


	//   ....[100]....
        /*0428*/ 	.word	0x00017c10


	//   ....[101]....
        /*042c*/ 	.word	0x00017c70


	//   ....[102]....
        /*0430*/ 	.word	0x00017ce0


	//   ....[103]....
        /*0434*/ 	.word	0x00017d40


	//   ....[104]....
        /*0438*/ 	.word	0x00017da0


	//   ....[105]....
        /*043c*/ 	.word	0x00017de0


	//   ....[106]....
        /*0440*/ 	.word	0x00017e20


	//   ....[107]....
        /*0444*/ 	.word	0x00017e70


	//   ....[108]....
        /*0448*/ 	.word	0x00017ec0


	//   ....[109]....
        /*044c*/ 	.word	0x00017f20


	//   ....[110]....
        /*0450*/ 	.word	0x00017f90


	//   ....[111]....
        /*0454*/ 	.word	0x00017ff0


	//   ....[112]....
        /*0458*/ 	.word	0x00018050


	//   ....[113]....
        /*045c*/ 	.word	0x000180b0


	//   ....[114]....
        /*0460*/ 	.word	0x00018120


	//   ....[115]....
        /*0464*/ 	.word	0x00018180


	//   ....[116]....
        /*0468*/ 	.word	0x000181e0


	//   ....[117]....
        /*046c*/ 	.word	0x00018240


	//   ....[118]....
        /*0470*/ 	.word	0x000182b0


	//   ....[119]....
        /*0474*/ 	.word	0x00018310


	//   ....[120]....
        /*0478*/ 	.word	0x00018370


	//   ....[121]....
        /*047c*/ 	.word	0x000183d0


	//   ....[122]....
        /*0480*/ 	.word	0x00018440


	//   ....[123]....
        /*0484*/ 	.word	0x000184a0


	//   ....[124]....
        /*0488*/ 	.word	0x00018500


	//   ....[125]....
        /*048c*/ 	.word	0x00018560


	//   ....[126]....
        /*0490*/ 	.word	0x000185d0


	//   ....[127]....
        /*0494*/ 	.word	0x00018630


	//   ....[128]....
        /*0498*/ 	.word	0x00018690


	//   ....[129]....
        /*049c*/ 	.word	0x000186f0


	//   ....[130]....
        /*04a0*/ 	.word	0x00018760


	//   ....[131]....
        /*04a4*/ 	.word	0x000187b0


	//   ....[132]....
        /*04a8*/ 	.word	0x000187f0


	//   ....[133]....
        /*04ac*/ 	.word	0x00018840


	//   ....[134]....
        /*04b0*/ 	.word	0x00018890


	//   ....[135]....
        /*04b4*/ 	.word	0x000188e0


	//   ....[136]....
        /*04b8*/ 	.word	0x00018950


	//   ....[137]....
        /*04bc*/ 	.word	0x000189a0


	//   ....[138]....
        /*04c0*/ 	.word	0x000189f0


	//   ....[139]....
        /*04c4*/ 	.word	0x00018a40


	//   ....[140]....
        /*04c8*/ 	.word	0x00018a90


	//   ....[141]....
        /*04cc*/ 	.word	0x00018ae0


	//   ....[142]....
        /*04d0*/ 	.word	0x00018b50


	//   ....[143]....
        /*04d4*/ 	.word	0x00018b90


	//   ....[144]....
        /*04d8*/ 	.word	0x00018bf0


	//   ....[145]....
        /*04dc*/ 	.word	0x00018c50


	//   ....[146]....
        /*04e0*/ 	.word	0x00018cb0


	//----- nvinfo : EIATTR_EXIT_INSTR_OFFSETS
	.align		4
.L_446:
        /*04e4*/ 	.byte	0x04, 0x1c
        /*04e6*/ 	.short	(.L_448 - .L_447)


	//   ....[0]....
.L_447:
        /*04e8*/ 	.word	0x00000af0


	//   ....[1]....
        /*04ec*/ 	.word	0x00017730


	//----- nvinfo : EIATTR_MAX_THREADS
	.align		4
.L_448:
        /*04f0*/ 	.byte	0x04, 0x05
        /*04f2*/ 	.short	(.L_450 - .L_449)
.L_449:
        /*04f4*/ 	.word	0x00000100
        /*04f8*/ 	.word	0x00000001
        /*04fc*/ 	.word	0x00000001


	//----- nvinfo : EIATTR_CRS_STACK_SIZE
	.align		4
.L_450:
        /*0500*/ 	.byte	0x04, 0x1e
        /*0502*/ 	.short	(.L_452 - .L_451)
.L_451:
        /*0504*/ 	.word	0x00000000
.L_452:


//--------------------- .nv.info._ZN7cutlass13device_kernelIN5flash19enable_sm80_to_sm89INS1_16FlashAttnFwdSm80INS1_25CollectiveMainloopFwdSm80ILi8ELi2ELb0EN4cute5tupleIJNS5_1CILi128EEENS7_ILi64EEENS7_ILi192EEEEEELi192ENS_6half_tEfNS_4arch4Sm80ELb0ELb1ELb1ELb0ELb0ELb0ELb1ELb1EEENS1_21CollectiveEpilogueFwdINS6_IJS8_SA_S9_EEENS6_IJNS7_ILi1EEESI_SI_EEESC_SE_Li256ELb0ELb1ELb1ELb0EEENS1_19SingleTileSchedulerILb0ELb1ELb1ELi128EEEEEEEEEvNT_6ParamsE --------------------------
	.section	.nv.info._ZN7cutlass13device_kernelIN5flash19enable_sm80_to_sm89INS1_16FlashAttnFwdSm80INS1_25CollectiveMainloopFwdSm80ILi8ELi2ELb0EN4cute5tupleIJNS5_1CILi128EEENS7_ILi64EEENS7_ILi192EEEEEELi192ENS_6half_tEfNS_4arch4Sm80ELb0ELb1ELb1ELb0ELb0ELb0ELb1ELb1EEENS1_21CollectiveEpilogueFwdINS6_IJS8_SA_S9_EEENS6_IJNS7_ILi1EEESI_SI_EEESC_SE_Li256ELb0ELb1ELb1ELb0EEENS1_19SingleTileSchedulerILb0ELb1ELb1ELi128EEEEEEEEEvNT_6ParamsE,"",@"SHT_CUDA_INFO"
	.sectionflags	@""
	.align	4


	//----- nvinfo : EIATTR_CUDA_API_VERSION
	.align		4
        /*0000*/ 	.byte	0x04, 0x37
        /*0002*/ 	.short	(.L_454 - .L_453)
.L_453:
        /*0004*/ 	.word	0x00000082


	//----- nvinfo : EIATTR_SW2861232_WAR
	.align		4
.L_454:
        /*0008*/ 	.byte	0x01, 0x35
	.zero		2


	//----- nvinfo : EIATTR_PARAM_CBANK
	.align		4
        /*000c*/ 	.byte	0x04, 0x0a
        /*000e*/ 	.short	(.L_456 - .L_455)
	.align		4
.L_455:
        /*0010*/ 	.word	index@(.nv.constant0._ZN7cutlass13device_kernelIN5flash19enable_sm80_to_sm89INS1_16FlashAttnFwdSm80INS1_25CollectiveMainloopFwdSm80ILi8ELi2ELb0EN4cute5tupleIJNS5_1CILi128EEENS7_ILi64EEENS7_ILi192EEEEEELi192ENS_6half_tEfNS_4arch4Sm80ELb0ELb1ELb1ELb0ELb0ELb0ELb1ELb1EEENS1_21CollectiveEpilogueFwdINS6_IJS8_SA_S9_EEENS6_IJNS7_ILi1EEESI_SI_EEESC_SE_Li256ELb0ELb1ELb1ELb0EEENS1_19SingleTileSchedulerILb0ELb1ELb1ELi128EEEEEEEEEvNT_6ParamsE)
        /*0014*/ 	.short	0x0160
        /*0016*/ 	.short	0x0418


	//----- nvinfo : EIATTR_CBANK_PARAM_SIZE
	.align		4
.L_456:
        /*0018*/ 	.byte	0x03, 0x19
        /*001a*/ 	.short	0x0418


	//----- nvinfo : EIATTR_KPARAM_INFO
	.align		4
        /*001c*/ 	.byte	0x04, 0x17
        /*001e*/ 	.short	(.L_458 - .L_457)
.L_457:
        /*0020*/ 	.word	0x00000000
        /*0024*/ 	.short	0x0000
        /*0026*/ 	.short	0x0000
        /*0028*/ 	.byte	0x00, 0xf0, 0x61, 0x10


	//----- nvinfo : EIATTR_MAXREG_COUNT
	.align		4
.L_458:
        /*002c*/ 	.byte	0x03, 0x1b
        /*002e*/ 	.short	0x00ff


	//----- nvinfo : EIATTR_NUM_BARRIERS
	.align		4
        /*0030*/ 	.byte	0x02, 0x4c
        /*0032*/ 	.byte	0x02
	.zero		1


	//----- nvinfo : EIATTR_MERCURY_ISA_VERSION
	.align		4
        /*0034*/ 	.byte	0x03, 0x5f
        /*0036*/ 	.short	0x0000


	//----- nvinfo : EIATTR_COOP_GROUP_MASK_REGIDS
	.align		4
        /*0038*/ 	.byte	0x04, 0x29
        /*003a*/ 	.short	(.L_460 - .L_459)


	//   ....[0]....
.L_459:
        /*003c*/ 	.word	0xffffffff


	//   ....[1]....
        /*0040*/ 	.word	0xffffffff


	//   ....[2]....
        /*0044*/ 	.word	0xffffffff


	//   ....[3]....
        /*0048*/ 	.word	0xffffffff


	//   ....[4]....
        /*004c*/ 	.word	0xffffffff


	//   ....[5]....
        /*0050*/ 	.word	0xffffffff


	//   ....[6]....
        /*0054*/ 	.word	0xffffffff


	//   ....[7]....
        /*0058*/ 	.word	0xffffffff


	//   ....[8]....
        /*005c*/ 	.word	0xffffffff


	//   ....[9]....
        /*0060*/ 	.word	0xffffffff


	//   ....[10]....
        /*0064*/ 	.word	0xffffffff


	//   ....[11]....
        /*0068*/ 	.word	0xffffffff


	//   ....[12]....
        /*006c*/ 	.word	0xffffffff


	//   ....[13]....
        /*0070*/ 	.word	0xffffffff


	//   ....[14]....
        /*0074*/ 	.word	0xffffffff


	//   ....[15]....
        /*0078*/ 	.word	0xffffffff


	//   ....[16]....
        /*007c*/ 	.word	0xffffffff


	//   ....[17]....
        /*0080*/ 	.word	0xffffffff


	//   ....[18]....
        /*0084*/ 	.word	0xffffffff


	//   ....[19]....
        /*0088*/ 	.word	0xffffffff


	//   ....[20]....
        /*008c*/ 	.word	0xffffffff


	//   ....[21]....
        /*0090*/ 	.word	0xffffffff


	//   ....[22]....
        /*0094*/ 	.word	0xffffffff


	//   ....[23]....
        /*0098*/ 	.word	0xffffffff


	//   ....[24]....
        /*009c*/ 	.word	0xffffffff


	//   ....[25]....
        /*00a0*/ 	.word	0xffffffff


	//   ....[26]....
        /*00a4*/ 	.word	0xffffffff


	//   ....[27]....
        /*00a8*/ 	.word	0xffffffff


	//   ....[28]....
        /*00ac*/ 	.word	0xffffffff


	//   ....[29]....
        /*00b0*/ 	.word	0xffffffff


	//   ....[30]....
        /*00b4*/ 	.word	0xffffffff


	//   ....[31]....
        /*00b8*/ 	.word	0xffffffff


	//   ....[32]....
        /*00bc*/ 	.word	0xffffffff


	//   ....[33]....
        /*00c0*/ 	.word	0xffffffff


	//   ....[34]....
        /*00c4*/ 	.word	0xffffffff


	//   ....[35]....
        /*00c8*/ 	.word	0xffffffff


	//   ....[36]....
        /*00cc*/ 	.word	0xffffffff


	//   ....[37]....
        /*00d0*/ 	.word	0xffffffff


	//   ....[38]....
        /*00d4*/ 	.word	0xffffffff


	//   ....[39]....
        /*00d8*/ 	.word	0xffffffff


	//   ....[40]....
        /*00dc*/ 	.word	0xffffffff


	//   ....[41]....
        /*00e0*/ 	.word	0xffffffff


	//   ....[42]....
        /*00e4*/ 	.word	0xffffffff


	//----- nvinfo : EIATTR_COOP_GROUP_INSTR_OFFSETS
	.align		4
.L_460:
        /*00e8*/ 	.byte	0x04, 0x28
        /*00ea*/ 	.short	(.L_462 - .L_461)


	//   ....[0]....
.L_461:
        /*00ec*/ 	.word	0x00000050


	//   ....[1]....
        /*00f0*/ 	.word	0x000013e0


	//   ....[2]....
        /*00f4*/ 	.word	0x00001410


	//   ....[3]....
        /*00f8*/ 	.word	0x00001730


	//   ....[4]....
        /*00fc*/ 	.word	0x00001760


	//   ....[5]....
        /*0100*/ 	.word	0x000018b0


	//   ....[6]....
        /*0104*/ 	.word	0x000018e0


	//   ....[7]....
        /*0108*/ 	.word	0x00001a20


	//   ....[8]....
        /*010c*/ 	.word	0x00001a60


	//   ....[9]....
        /*0110*/ 	.word	0x00002ff0


	//   ....[10]....
        /*0114*/ 	.word	0x00003320


	//   ....[11]....
        /*0118*/ 	.word	0x00003f30


	//   ....[12]....
        /*011c*/ 	.word	0x00004070


	//   ....[13]....
        /*0120*/ 	.word	0x00004080


	//   ....[14]....
        /*0124*/ 	.word	0x000040d0


	//   ....[15]....
        /*0128*/ 	.word	0x000063a0


	//   ....[16]....
        /*012c*/ 	.word	0x00006830


	//   ....[17]....
        /*0130*/ 	.word	0x000071b0


	//   ....[18]....
        /*0134*/ 	.word	0x000072b0


	//   ....[19]....
        /*0138*/ 	.word	0x000072c0


	//   ....[20]....
        /*013c*/ 	.word	0x000072e0


	//   ....[21]....
        /*0140*/ 	.word	0x0000a440


	//   ....[22]....
        /*0144*/ 	.word	0x0000a490


	//   ....[23]....
        /*0148*/ 	.word	0x0000a4a0


	//   ....[24]....
        /*014c*/ 	.word	0x0000a4c0


	//   ....[25]....
        /*0150*/ 	.word	0x0000cf10


	//   ....[26]....
        /*0154*/ 	.word	0x0000d3f0


	//   ....[27]....
        /*0158*/ 	.word	0x0000dcf0


	//   ....[28]....
        /*015c*/ 	.word	0x0000de50


	//   ....[29]....
        /*0160*/ 	.word	0x0000de60


	//   ....[30]....
        /*0164*/ 	.word	0x0000dec0


	//   ....[31]....
        /*0168*/ 	.word	0x0000f910


	//   ....[32]....
        /*016c*/ 	.word	0x0000f940


	//   ....[33]....
        /*0170*/ 	.word	0x0000f980


	//   ....[34]....
        /*0174*/ 	.word	0x0000f990


	//   ....[35]....
        /*0178*/ 	.word	0x000106b0


	//   ....[36]....
        /*017c*/ 	.word	0x00010700


	//   ....[37]....
        /*0180*/ 	.word	0x00010730


	//   ....[38]....
        /*0184*/ 	.word	0x00010760


	//   ....[39]....
        /*0188*/ 	.word	0x000107d0


	//   ....[40]....
        /*018c*/ 	.word	0x00010820


	//   ....[41]....
        /*0190*/ 	.word	0x00011120


	//   ....[42]....
        /*0194*/ 	.word	0x00011130


	//----- nvinfo : EIATTR_EXIT_INSTR_OFFSETS
	.align		4
.L_462:
        /*0198*/ 	.byte	0x04, 0x1c
        /*019a*/ 	.short	(.L_464 - .L_463)


	//   ....[0]....
.L_463:
        /*019c*/ 	.word	0x000001b0


	//   ....[1]....
        /*01a0*/ 	.word	0x00011140


	//   ....[2]....
        /*01a4*/ 	.word	0x000119e0


	//   ....[3]....
        /*01a8*/ 	.word	0x00011a30


	//   ....[4]....
        /*01ac*/ 	.word	0x00011a60


	//   ....[5]....
        /*01b0*/ 	.word	0x00011ac0


	//   ....[6]....
        /*01b4*/ 	.word	0x00011d50


	//----- nvinfo : EIATTR_CTAIDZ_USED
	.align		4
.L_464:
        /*01b8*/ 	.byte	0x01, 0x04
	.zero		2


	//----- nvinfo : EIATTR_MAX_THREADS
	.align		4
        /*01bc*/ 	.byte	0x04, 0x05
        /*01be*/ 	.short	(.L_466 - .L_465)
.L_465:
        /*01c0*/ 	.word	0x00000100
        /*01c4*/ 	.word	0x00000001
        /*01c8*/ 	.word	0x00000001


	//----- nvinfo : EIATTR_CRS_STACK_SIZE
	.align		4
.L_466:
        /*01cc*/ 	.byte	0x04, 0x1e
        /*01ce*/ 	.short	(.L_468 - .L_467)
.L_467:
        /*01d0*/ 	.word	0x00000000
.L_468:


//--------------------- .nv.info._ZN7cutlass13device_kernelIN5flash19enable_sm80_to_sm89INS1_16FlashAttnFwdSm80INS1_25CollectiveMainloopFwdSm80ILi8ELi2ELb0EN4cute5tupleIJNS5_1CILi128EEENS7_ILi64EEENS7_ILi192EEEEEELi192ENS_6half_tEfNS_4arch4Sm80ELb0ELb1ELb1ELb1ELb0ELb0ELb1ELb1EEENS1_21CollectiveEpilogueFwdINS6_IJS8_SA_S9_EEENS6_IJNS7_ILi1EEESI_SI_EEESC_SE_Li256ELb1ELb1ELb1ELb0EEENS1_36VarlenDynamicPersistentTileSchedulerILi128ELi64ELi256ELi256ELb1ELb1ELb0ELb1ELb0ELb1EEEEEEEEEvNT_6ParamsE --------------------------
	.section	.nv.info._ZN7cutlass13device_kernelIN5flash19enable_sm80_to_sm89INS1_16FlashAttnFwdSm80INS1_25CollectiveMainloopFwdSm80ILi8ELi2ELb0EN4cute5tupleIJNS5_1CILi128EEENS7_ILi64EEENS7_ILi192EEEEEELi192ENS_6half_tEfNS_4arch4Sm80ELb0ELb1ELb1ELb1ELb0ELb0ELb1ELb1EEENS1_21CollectiveEpilogueFwdINS6_IJS8_SA_S9_EEENS6_IJNS7_ILi1EEESI_SI_EEESC_SE_Li256ELb1ELb1ELb1ELb0EEENS1_36VarlenDynamicPersistentTileSchedulerILi128ELi64ELi256ELi256ELb1ELb1ELb0ELb1ELb0ELb1EEEEEEEEEvNT_6ParamsE,"",@"SHT_CUDA_INFO"
	.sectionflags	@""
	.align	4


	//----- nvinfo : EIATTR_CUDA_API_VERSION
	.align		4
        /*0000*/ 	.byte	0x04, 0x37
        /*0002*/ 	.short	(.L_470 - .L_469)
.L_469:
        /*0004*/ 	.word	0x00000082


	//----- nvinfo : EIATTR_SW2861232_WAR
	.align		4
.L_470:
        /*0008*/ 	.byte	0x01, 0x35
	.zero		2


	//----- nvinfo : EIATTR_PARAM_CBANK
	.align		4
        /*000c*/ 	.byte	0x04, 0x0a
        /*000e*/ 	.short	(.L_472 - .L_471)
	.align		4
.L_471:
        /*0010*/ 	.word	index@(.nv.constant0._ZN7cutlass13device_kernelIN5flash19enable_sm80_to_sm89INS1_16FlashAttnFwdSm80INS1_25CollectiveMainloopFwdSm80ILi8ELi2ELb0EN4cute5tupleIJNS5_1CILi128EEENS7_ILi64EEENS7_ILi192EEEEEELi192ENS_6half_tEfNS_4arch4Sm80ELb0ELb1ELb1ELb1ELb0ELb0ELb1ELb1EEENS1_21CollectiveEpilogueFwdINS6_IJS8_SA_S9_EEENS6_IJNS7_ILi1EEESI_SI_EEESC_SE_Li256ELb1ELb1ELb1ELb0EEENS1_36VarlenDynamicPersistentTileSchedulerILi128ELi64ELi256ELi256ELb1ELb1ELb0ELb1ELb0ELb1EEEEEEEEEvNT_6ParamsE)
        /*0014*/ 	.short	0x0160
        /*0016*/ 	.short	0x0438


	//----- nvinfo : EIATTR_CBANK_PARAM_SIZE
	.align		4
.L_472:
        /*0018*/ 	.byte	0x03, 0x19
        /*001a*/ 	.short	0x0438


	//----- nvinfo : EIATTR_KPARAM_INFO
	.align		4
        /*001c*/ 	.byte	0x04, 0x17
        /*001e*/ 	.short	(.L_474 - .L_473)
.L_473:
        /*0020*/ 	.word	0x00000000
        /*0024*/ 	.short	0x0000
        /*0026*/ 	.short	0x0000
        /*0028*/ 	.byte	0x00, 0xf0, 0xe1, 0x10


	//----- nvinfo : EIATTR_MAXREG_COUNT
	.align		4
.L_474:
        /*002c*/ 	.byte	0x03, 0x1b
        /*002e*/ 	.short	0x00ff


	//----- nvinfo : EIATTR_NUM_BARRIERS
	.align		4
        /*0030*/ 	.byte	0x02, 0x4c
        /*0032*/ 	.byte	0x06
	.zero		1


	//----- nvinfo : EIATTR_ANNOTATIONS
	.align		4
        /*0034*/ 	.byte	0x04, 0x55
        /*0036*/ 	.short	(.L_476 - .L_475)


	//   ....[0]....
.L_475:
        /* <DEDUP_REMOVED lines=15> */


	//----- nvinfo : EIATTR_MERCURY_ISA_VERSION
	.align		4
.L_476:
        /*0118*/ 	.byte	0x03, 0x5f
        /*011a*/ 	.short	0x0000


	//----- nvinfo : EIATTR_INT_WARP_WIDE_INSTR_OFFSETS
	.align		4
        /*011c*/ 	.byte	0x04, 0x31
        /*011e*/ 	.short	(.L_478 - .L_477)


	//   ....[0]....
.L_477:
        /*0120*/ 	.word	0x00010bc0


	//   ....[1]....
        /*0124*/ 	.word	0x00010c40


	//----- nvinfo : EIATTR_COOP_GROUP_MASK_REGIDS
	.align		4
.L_478:
        /*0128*/ 	.byte	0x04, 0x29
        /*012a*/ 	.short	(.L_480 - .L_479)


	//   ....[0]....
.L_479:
        /*012c*/ 	.word	0xffffffff


	//   ....[1]....
        /*0130*/ 	.word	0xffffffff


	//   ....[2]....
        /*0134*/ 	.word	0xffffffff


	//   ....[3]....
        /*0138*/ 	.word	0xffffffff


	//   ....[4]....
        /*013c*/ 	.word	0xffffffff


	//   ....[5]....
        /*0140*/ 	.word	0xffffffff


	//   ....[6]....
        /*0144*/ 	.word	0xffffffff


	//   ....[7]....
        /*0148*/ 	.word	0xffffffff


	//   ....[8]....
        /*014c*/ 	.word	0xffffffff


	//   ....[9]....
        /*0150*/ 	.word	0xffffffff


	//   ....[10]....
        /*0154*/ 	.word	0xffffffff


	//   ....[11]....
        /*0158*/ 	.word	0xffffffff


	//   ....[12]....
        /*015c*/ 	.word	0xffffffff


	//   ....[13]....
        /*0160*/ 	.word	0xffffffff


	//   ....[14]....
        /*0164*/ 	.word	0xffffffff


	//   ....[15]....
        /*0168*/ 	.word	0xffffffff


	//   ....[16]....
        /*016c*/ 	.word	0xffffffff


	//   ....[17]....
        /*0170*/ 	.word	0xffffffff


	//   ....[18]....
        /*0174*/ 	.word	0xffffffff


	//   ....[19]....
        /*0178*/ 	.word	0xffffffff


	//   ....[20]....
        /*017c*/ 	.word	0xffffffff


	//   ....[21]....
        /*0180*/ 	.word	0xffffffff


	//   ....[22]....
        /*0184*/ 	.word	0xffffffff


	//   ....[23]....
        /*0188*/ 	.word	0xffffffff


	//   ....[24]....
        /*018c*/ 	.word	0xffffffff


	//   ....[25]....
        /*0190*/ 	.word	0xffffffff


	//   ....[26]....
        /*0194*/ 	.word	0xffffffff


	//   ....[27]....
        /*0198*/ 	.word	0xffffffff


	//   ....[28]....
        /*019c*/ 	.word	0xffffffff


	//   ....[29]....
        /*01a0*/ 	.word	0xffffffff


	//   ....[30]....
        /*01a4*/ 	.word	0xffffffff


	//   ....[31]....
        /*01a8*/ 	.word	0xffffffff


	//   ....[32]....
        /*01ac*/ 	.word	0xffffffff


	//   ....[33]....
        /*01b0*/ 	.word	0xffffffff


	//   ....[34]....
        /*01b4*/ 	.word	0xffffffff


	//   ....[35]....
        /*01b8*/ 	.word	0xffffffff


	//   ....[36]....
        /*01bc*/ 	.word	0xffffffff


	//   ....[37]....
        /*01c0*/ 	.word	0xffffffff


	//   ....[38]....
        /*01c4*/ 	.word	0xffffffff


	//   ....[39]....
        /*01c8*/ 	.word	0xffffffff


	//   ....[40]....
        /*01cc*/ 	.word	0xffffffff


	//   ....[41]....
        /*01d0*/ 	.word	0xffffffff


	//   ....[42]....
        /*01d4*/ 	.word	0xffffffff


	//   ....[43]....
        /*01d8*/ 	.word	0xffffffff


	//   ....[44]....
        /*01dc*/ 	.word	0xffffffff


	//   ....[45]....
        /*01e0*/ 	.word	0xffffffff


	//   ....[46]....
        /*01e4*/ 	.word	0xffffffff


	//   ....[47]....
        /*01e8*/ 	.word	0xffffffff


	//   ....[48]....
        /*01ec*/ 	.word	0xffffffff


	//   ....[49]....
        /*01f0*/ 	.word	0xffffffff


	//   ....[50]....
        /*01f4*/ 	.word	0xffffffff


	//   ....[51]....
        /*01f8*/ 	.word	0xffffffff


	//   ....[52]....
        /*01fc*/ 	.word	0xffffffff


	//   ....[53]....
        /*0200*/ 	.word	0xffffffff


	//   ....[54]....
        /*0204*/ 	.word	0xffffffff


	//   ....[55]....
        /*0208*/ 	.word	0xffffffff


	//   ....[56]....
        /*020c*/ 	.word	0xffffffff


	//   ....[57]....
        /*0210*/ 	.word	0xffffffff


	//   ....[58]....
        /*0214*/ 	.word	0xffffffff


	//   ....[59]....
        /*0218*/ 	.word	0xffffffff


	//   ....[60]....
        /*021c*/ 	.word	0xffffffff


	//   ....[61]....
        /*0220*/ 	.word	0xffffffff


	//   ....[62]....
        /*0224*/ 	.word	0xffffffff


	//   ....[63]....
        /*0228*/ 	.word	0xffffffff


	//   ....[64]....
        /*022c*/ 	.word	0xffffffff


	//   ....[65]....
        /*0230*/ 	.word	0xffffffff


	//   ....[66]....
        /*0234*/ 	.word	0xffffffff


	//   ....[67]....
        /*0238*/ 	.word	0xffffffff


	//   ....[68]....
        /*023c*/ 	.word	0xffffffff


	//   ....[69]....
        /*0240*/ 	.word	0xffffffff


	//   ....[70]....
        /*0244*/ 	.word	0xffffffff


	//   ....[71]....
        /*0248*/ 	.word	0xffffffff


	//   ....[72]....
        /*024c*/ 	.word	0xffffffff


	//   ....[73]....
        /*0250*/ 	.word	0xffffffff


	//   ....[74]....
        /*0254*/ 	.word	0xffffffff


	//   ....[75]....
        /*0258*/ 	.word	0xffffffff


	//   ....[76]....
        /*025c*/ 	.word	0xffffffff


	//   ....[77]....
        /*0260*/ 	.word	0xffffffff


	//   ....[78]....
        /*0264*/ 	.word	0xffffffff


	//   ....[79]....
        /*0268*/ 	.word	0xffffffff


	//   ....[80]....
        /*026c*/ 	.word	0xffffffff


	//   ....[81]....
        /*0270*/ 	.word	0xffffffff


	//   ....[82]....
        /*0274*/ 	.word	0xffffffff


	//   ....[83]....
        /*0278*/ 	.word	0xffffffff


	//   ....[84]....
        /*027c*/ 	.word	0xffffffff


	//   ....[85]....
        /*0280*/ 	.word	0xffffffff


	//   ....[86]....
        /*0284*/ 	.word	0xffffffff


	//   ....[87]....
        /*0288*/ 	.word	0xffffffff


	//   ....[88]....
        /*028c*/ 	.word	0xffffffff


	//   ....[89]....
        /*0290*/ 	.word	0xffffffff


	//   ....[90]....
        /*0294*/ 	.word	0xffffffff


	//   ....[91]....
        /*0298*/ 	.word	0xffffffff


	//   ....[92]....
        /*029c*/ 	.word	0xffffffff


	//   ....[93]....
        /*02a0*/ 	.word	0xffffffff


	//   ....[94]....
        /*02a4*/ 	.word	0xffffffff


	//   ....[95]....
        /*02a8*/ 	.word	0xffffffff


	//   ....[96]....
        /*02ac*/ 	.word	0xffffffff


	//   ....[97]....
        /*02b0*/ 	.word	0xffffffff


	//   ....[98]....
        /*02b4*/ 	.word	0xffffffff


	//   ....[99]....
        /*02b8*/ 	.word	0xffffffff


	//   ....[100]....
        /*02bc*/ 	.word	0xffffffff


	//   ....[101]....
        /*02c0*/ 	.word	0xffffffff


	//   ....[102]....
        /*02c4*/ 	.word	0xffffffff


	//   ....[103]....
        /*02c8*/ 	.word	0xffffffff


	//   ....[104]....
        /*02cc*/ 	.word	0xffffffff


	//   ....[105]....
        /*02d0*/ 	.word	0xffffffff


	//   ....[106]....
        /*02d4*/ 	.word	0xffffffff


	//   ....[107]....
        /*02d8*/ 	.word	0xffffffff


	//   ....[108]....
        /*02dc*/ 	.word	0xffffffff


	//   ....[109]....
        /*02e0*/ 	.word	0xffffffff


	//   ....[110]....
        /*02e4*/ 	.word	0xffffffff


	//   ....[111]....
        /*02e8*/ 	.word	0xffffffff


	//   ....[112]....
        /*02ec*/ 	.word	0xffffffff


	//   ....[113]....
        /*02f0*/ 	.word	0xffffffff


	//   ....[114]....
        /*02f4*/ 	.word	0xffffffff


	//   ....[115]....
        /*02f8*/ 	.word	0xffffffff


	//   ....[116]....
        /*02fc*/ 	.word	0xffffffff


	//   ....[117]....
        /*0300*/ 	.word	0xffffffff


	//   ....[118]....
        /*0304*/ 	.word	0xffffffff


	//   ....[119]....
        /*0308*/ 	.word	0xffffffff


	//   ....[120]....
        /*030c*/ 	.word	0xffffffff


	//   ....[121]....
        /*0310*/ 	.word	0xffffffff


	//   ....[122]....
        /*0314*/ 	.word	0xffffffff


	//   ....[123]....
        /*0318*/ 	.word	0xffffffff


	//   ....[124]....
        /*031c*/ 	.word	0xffffffff


	//   ....[125]....
        /*0320*/ 	.word	0xffffffff


	//   ....[126]....
        /*0324*/ 	.word	0xffffffff


	//   ....[127]....
        /*0328*/ 	.word	0xffffffff


	//   ....[128]....
        /*032c*/ 	.word	0xffffffff


	//   ....[129]....
        /*0330*/ 	.word	0xffffffff


	//   ....[130]....
        /*0334*/ 	.word	0xffffffff


	//   ....[131]....
        /*0338*/ 	.word	0xffffffff


	//   ....[132]....
        /*033c*/ 	.word	0xffffffff


	//   ....[133]....
        /*0340*/ 	.word	0xffffffff


	//   ....[134]....
        /*0344*/ 	.word	0xffffffff


	//   ....[135]....
        /*0348*/ 	.word	0xffffffff


	//   ....[136]....
        /*034c*/ 	.word	0xffffffff


	//   ....[137]....
        /*0350*/ 	.word	0xffffffff


	//   ....[138]....
        /*0354*/ 	.word	0xffffffff


	//   ....[139]....
        /*0358*/ 	.word	0xffffffff


	//   ....[140]....
        /*035c*/ 	.word	0xffffffff


	//   ....[141]....
        /*0360*/ 	.word	0xffffffff


	//   ....[142]....
        /*0364*/ 	.word	0xffffffff


	//   ....[143]....
        /*0368*/ 	.word	0xffffffff


	//   ....[144]....
        /*036c*/ 	.word	0xffffffff


	//   ....[145]....
        /*0370*/ 	.word	0xffffffff


	//   ....[146]....
        /*0374*/ 	.word	0xffffffff


	//   ....[147]....
        /*0378*/ 	.word	0xffffffff


	//   ....[148]....
        /*037c*/ 	.word	0xffffffff


	//   ....[149]....
        /*0380*/ 	.word	0xffffffff


	//   ....[150]....
        /*0384*/ 	.word	0xffffffff


	//   ....[151]....
        /*0388*/ 	.word	0xffffffff


	//   ....[152]....
        /*038c*/ 	.word	0xffffffff


	//----- nvinfo : EIATTR_COOP_GROUP_INSTR_OFFSETS
	.align		4
.L_480:
        /*0390*/ 	.byte	0x04, 0x28
        /*0392*/ 	.short	(.L_482 - .L_481)


	//   ....[0]....
.L_481:
        /*0394*/ 	.word	0x00000050


	//   ....[1]....
        /*0398*/ 	.word	0x000001e0


	//   ....[2]....
        /*039c*/ 	.word	0x00000210


	//   ....[3]....
        /*03a0*/ 	.word	0x00000240


	//   ....[4]....
        /*03a4*/ 	.word	0x00000270


	//   ....[5]....
        /*03a8*/ 	.word	0x000002a0


	//   ....[6]....
        /*03ac*/ 	.word	0x000002d0


	//   ....[7]....
        /*03b0*/ 	.word	0x00000430


	//   ....[8]....
        /*03b4*/ 	.word	0x00000470


	//   ....[9]....
        /*03b8*/ 	.word	0x000004a0


	//   ....[10]....
        /*03bc*/ 	.word	0x000004d0


	//   ....[11]....
        /*03c0*/ 	.word	0x00000500


	//   ....[12]....
        /*03c4*/ 	.word	0x00000530


	//   ....[13]....
        /*03c8*/ 	.word	0x000005c0


	//   ....[14]....
        /*03cc*/ 	.word	0x00000600


	//   ....[15]....
        /*03d0*/ 	.word	0x00000620


	//   ....[16]....
        /*03d4*/ 	.word	0x00000680


	//   ....[17]....
        /*03d8*/ 	.word	0x00002970


	//   ....[18]....
        /*03dc*/ 	.word	0x00002990


	//   ....[19]....
        /*03e0*/ 	.word	0x00002ad0


	//   ....[20]....
        /*03e4*/ 	.word	0x00002ae0


	//   ....[21]....
        /*03e8*/ 	.word	0x00002c20


	//   ....[22]....
        /*03ec*/ 	.word	0x00002c40


	//   ....[23]....
        /*03f0*/ 	.word	0x00002d80


	//   ....[24]....
        /*03f4*/ 	.word	0x00002d90


	//   ....[25]....
        /*03f8*/ 	.word	0x00004510


	//   ....[26]....
        /*03fc*/ 	.word	0x00004750


	//   ....[27]....
        /*0400*/ 	.word	0x00005010


	//   ....[28]....
        /*0404*/ 	.word	0x00005180


	//   ....[29]....
        /*0408*/ 	.word	0x00005190


	//   ....[30]....
        /*040c*/ 	.word	0x000051e0


	//   ....[31]....
        /*0410*/ 	.word	0x000076f0


	//   ....[32]....
        /*0414*/ 	.word	0x00007920


	//   ....[33]....
        /*0418*/ 	.word	0x00008000


	//   ....[34]....
        /*041c*/ 	.word	0x000081c0


	//   ....[35]....
        /*0420*/ 	.word	0x000083e0


	//   ....[36]....
        /*0424*/ 	.word	0x00008420


	//   ....[37]....
        /*0428*/ 	.word	0x0000b170


	//   ....[38]....
        /*042c*/ 	.word	0x0000b200


	//   ....[39]....
        /*0430*/ 	.word	0x0000b250


	//   ....[40]....
        /*0434*/ 	.word	0x0000b280


	//   ....[41]....
        /*0438*/ 	.word	0x0000dd20


	//   ....[42]....
        /*043c*/ 	.word	0x0000df50


	//   ....[43]....
        /*0440*/ 	.word	0x0000e630


	//   ....[44]....
        /*0444*/ 	.word	0x0000e7f0


	//   ....[45]....
        /*0448*/ 	.word	0x0000ea10


	//   ....[46]....
        /*044c*/ 	.word	0x0000ea50


	//   ....[47]....
        /*0450*/ 	.word	0x000103a0


	//   ....[48]....
        /*0454*/ 	.word	0x000103d0


	//   ....[49]....
        /*0458*/ 	.word	0x000103e0


	//   ....[50]....
        /*045c*/ 	.word	0x00010410


	//   ....[51]....
        /*0460*/ 	.word	0x00011820


	//   ....[52]....
        /*0464*/ 	.word	0x00011830


	//   ....[53]....
        /*0468*/ 	.word	0x00011840


	//   ....[54]....
        /*046c*/ 	.word	0x00011850


	//   ....[55]....
        /*0470*/ 	.word	0x00011c20


	//   ....[56]....
        /*0474*/ 	.word	0x00011c40


	//   ....[57]....
        /*0478*/ 	.word	0x00011d60


	//   ....[58]....
        /*047c*/ 	.word	0x00011d70


	//   ....[59]....
        /*0480*/ 	.word	0x00011ea0


	//   ....[60]....
        /*0484*/ 	.word	0x00011ec0


	//   ....[61]....
        /*0488*/ 	.word	0x00011ff0


	//   ....[62]....
        /*048c*/ 	.word	0x00012000


	//   ....[63]....
        /*0490*/ 	.word	0x00012320


	//   ....[64]....
        /*0494*/ 	.word	0x00012340


	//   ....[65]....
        /*0498*/ 	.word	0x00012c80


	//   ....[66]....
        /*049c*/ 	.word	0x00012c90


	//   ....[67]....
        /*04a0*/ 	.word	0x00013a00


	//   ....[68]....
        /*04a4*/ 	.word	0x00013a20


	//   ....[69]....
        /*04a8*/ 	.word	0x00013b50


	//   ....[70]....
        /*04ac*/ 	.word	0x00013b60


	//   ....[71]....
        /*04b0*/ 	.word	0x00013c90


	//   ....[72]....
        /*04b4*/ 	.word	0x00013cb0


	//   ....[73]....
        /*04b8*/ 	.word	0x00013de0


	//   ....[74]....
        /*04bc*/ 	.word	0x00013df0


	//   ....[75]....
        /*04c0*/ 	.word	0x00013fc0


	//   ....[76]....
        /*04c4*/ 	.word	0x00013fe0


	//   ....[77]....
        /*04c8*/ 	.word	0x00014100


	//   ....[78]....
        /*04cc*/ 	.word	0x00014140


	//   ....[79]....
        /*04d0*/ 	.word	0x00014170


	//   ....[80]....
        /*04d4*/ 	.word	0x000141a0


	//   ....[81]....
        /*04d8*/ 	.word	0x000141d0


	//   ....[82]....
        /*04dc*/ 	.word	0x00014200


	//   ....[83]....
        /*04e0*/ 	.word	0x00014350


	//   ....[84]....
        /*04e4*/ 	.word	0x00014390


	//   ....[85]....
        /*04e8*/ 	.word	0x000143c0


	//   ....[86]....
        /*04ec*/ 	.word	0x000143f0


	//   ....[87]....
        /*04f0*/ 	.word	0x00014420


	//   ....[88]....
        /*04f4*/ 	.word	0x00014450


	//   ....[89]....
        /*04f8*/ 	.word	0x000144e0


	//   ....[90]....
        /*04fc*/ 	.word	0x00014520


	//   ....[91]....
        /*0500*/ 	.word	0x00014530


	//   ....[92]....
        /*0504*/ 	.word	0x00014590


	//   ....[93]....
        /*0508*/ 	.word	0x00014f50


	//   ....[94]....
        /*050c*/ 	.word	0x00014fb0


	//   ....[95]....
        /*0510*/ 	.word	0x00015000


	//   ....[96]....
        /*0514*/ 	.word	0x00015050


	//   ....[97]....
        /*0518*/ 	.word	0x000150a0


	//   ....[98]....
        /*051c*/ 	.word	0x00015110


	//   ....[99]....
        /*0520*/ 	.word	0x00015150


	//   ....[100]....
        /*0524*/ 	.word	0x000151c0


	//   ....[101]....
        /*0528*/ 	.word	0x00015230


	//   ....[102]....
        /*052c*/ 	.word	0x00015290


	//   ....[103]....
        /*0530*/ 	.word	0x00015300


	//   ....[104]....
        /*0534*/ 	.word	0x00015370


	//   ....[105]....
        /*0538*/ 	.word	0x000153d0


	//   ....[106]....
        /*053c*/ 	.word	0x00015430


	//   ....[107]....
        /*0540*/ 	.word	0x00015490


	//   ....[108]....
        /*0544*/ 	.word	0x00015500


	//   ....[109]....
        /*0548*/ 	.word	0x00015560


	//   ....[110]....
        /*054c*/ 	.word	0x000155c0


	//   ....[111]....
        /*0550*/ 	.word	0x00015610


	//   ....[112]....
        /*0554*/ 	.word	0x00015670


	//   ....[113]....
        /*0558*/ 	.word	0x000156c0


	//   ....[114]....
        /*055c*/ 	.word	0x00015710


	//   ....[115]....
        /*0560*/ 	.word	0x00015780


	//   ....[116]....
        /*0564*/ 	.word	0x000157f0


	//   ....[117]....
        /*0568*/ 	.word	0x00015850


	//   ....[118]....
        /*056c*/ 	.word	0x000158b0


	//   ....[119]....
        /*0570*/ 	.word	0x00015910


	//   ....[120]....
        /*0574*/ 	.word	0x00015980


	//   ....[121]....
        /*0578*/ 	.word	0x000159e0


	//   ....[122]....
        /*057c*/ 	.word	0x00015a40


	//   ....[123]....
        /*0580*/ 	.word	0x00015aa0


	//   ....[124]....
        /*0584*/ 	.word	0x00015b10


	//   ....[125]....
        /*0588*/ 	.word	0x00015b70


	//   ....[126]....
        /*058c*/ 	.word	0x00015bd0


	//   ....[127]....
        /*0590*/ 	.word	0x00015c30


	//   ....[128]....
        /*0594*/ 	.word	0x00015ca0


	//   ....[129]....
        /*0598*/ 	.word	0x00015d00


	//   ....[130]....
        /*059c*/ 	.word	0x00015d60


	//   ....[131]....
        /*05a0*/ 	.word	0x00015dc0


	//   ....[132]....
        /*05a4*/ 	.word	0x00015e30


	//   ....[133]....
        /*05a8*/ 	.word	0x00015e90


	//   ....[134]....
        /*05ac*/ 	.word	0x00015ef0


	//   ....[135]....
        /*05b0*/ 	.word	0x00015f50


	//   ....[136]....
        /*05b4*/ 	.word	0x00015fc0


	//   ....[137]....
        /*05b8*/ 	.word	0x00016010


	//   ....[138]....
        /*05bc*/ 	.word	0x00016050


	//   ....[139]....
        /*05c0*/ 	.word	0x000160a0


	//   ....[140]....
        /*05c4*/ 	.word	0x000160f0


	//   ....[141]....
        /*05c8*/ 	.word	0x00016140


	//   ....[142]....
        /*05cc*/ 	.word	0x000161b0


	//   ....[143]....
        /*05d0*/ 	.word	0x000161f0


	//   ....[144]....
        /*05d4*/ 	.word	0x00016240


	//   ....[145]....
        /*05d8*/ 	.word	0x00016290


	//   ....[146]....
        /*05dc*/ 	.word	0x000162e0


	//   ....[147]....
        /*05e0*/ 	.word	0x00016330


	//   ....[148]....
        /*05e4*/ 	.word	0x000163a0


	//   ....[149]....
        /*05e8*/ 	.word	0x000163e0


	//   ....[150]....
        /*05ec*/ 	.word	0x00016450


	//   ....[151]....
        /*05f0*/ 	.word	0x000164b0


	//   ....[152]....
        /*05f4*/ 	.word	0x00016510


	//----- nvinfo : EIATTR_EXIT_INSTR_OFFSETS
	.align		4
.L_482:
        /*05f8*/ 	.byte	0x04, 0x1c
        /*05fa*/ 	.short	(.L_484 - .L_483)


	//   ....[0]....
.L_483:
        /*05fc*/ 	.word	0x00000fe0


	//   ....[1]....
        /*0600*/ 	.word	0x00014f10


	//----- nvinfo : EIATTR_MAX_THREADS
	.align		4
.L_484:
        /*0604*/ 	.byte	0x04, 0x05
        /*0606*/ 	.short	(.L_486 - .L_485)
.L_485:
        /*0608*/ 	.word	0x00000100
        /*060c*/ 	.word	0x00000001
        /*0610*/ 	.word	0x00000001


	//----- nvinfo : EIATTR_CRS_STACK_SIZE
	.align		4
.L_486:
        /*0614*/ 	.byte	0x04, 0x1e
        /*0616*/ 	.short	(.L_488 - .L_487)
.L_487:
        /*0618*/ 	.word	0x00000000
.L_488:


//--------------------- .nv.info._ZN7cutlass13device_kernelIN5flash19enable_sm80_to_sm89INS1_16FlashAttnFwdSm80INS1_25CollectiveMainloopFwdSm80ILi8ELi2ELb0EN4cute5tupleIJNS5_1CILi128EEENS7_ILi64EEENS7_ILi192EEEEEELi192ENS_6half_tEfNS_4arch4Sm80ELb0ELb1ELb1ELb1ELb0ELb1ELb1ELb1EEENS1_21CollectiveEpilogueFwdINS6_IJS8_SA_S9_EEENS6_IJNS7_ILi1EEESI_SI_EEESC_SE_Li256ELb1ELb1ELb1ELb0EEENS1_36VarlenDynamicPersistentTileSchedulerILi128ELi64ELi256ELi256ELb1ELb1ELb0ELb1ELb0ELb1EEEEEEEEEvNT_6ParamsE --------------------------
	.section	.nv.info._ZN7cutlass13device_kernelIN5flash19enable_sm80_to_sm89INS1_16FlashAttnFwdSm80INS1_25CollectiveMainloopFwdSm80ILi8ELi2ELb0EN4cute5tupleIJNS5_1CILi128EEENS7_ILi64EEENS7_ILi192EEEEEELi192ENS_6half_tEfNS_4arch4Sm80ELb0ELb1ELb1ELb1ELb0ELb1ELb1ELb1EEENS1_21CollectiveEpilogueFwdINS6_IJS8_SA_S9_EEENS6_IJNS7_ILi1EEESI_SI_EEESC_SE_Li256ELb1ELb1ELb1ELb0EEENS1_36VarlenDynamicPersistentTileSchedulerILi128ELi64ELi256ELi256ELb1ELb1ELb0ELb1ELb0ELb1EEEEEEEEEvNT_6ParamsE,"",@"SHT_CUDA_INFO"
	.sectionflags	@""
	.align	4


	//----- nvinfo : EIATTR_CUDA_API_VERSION
	.align		4
        /*0000*/ 	.byte	0x04, 0x37
        /*0002*/ 	.short	(.L_490 - .L_489)
.L_489:
        /*0004*/ 	.word	0x00000082


	//----- nvinfo : EIATTR_SW2861232_WAR
	.align		4
.L_490:
        /*0008*/ 	.byte	0x01, 0x35
	.zero		2


	//----- nvinfo : EIATTR_PARAM_CBANK
	.align		4
        /*000c*/ 	.byte	0x04, 0x0a
        /*000e*/ 	.short	(.L_492 - .L_491)
	.align		4
.L_491:
        /*0010*/ 	.word	index@(.nv.constant0._ZN7cutlass13device_kernelIN5flash19enable_sm80_to_sm89INS1_16FlashAttnFwdSm80INS1_25CollectiveMainloopFwdSm80ILi8ELi2ELb0EN4cute5tupleIJNS5_1CILi128EEENS7_ILi64EEENS7_ILi192EEEEEELi192ENS_6half_tEfNS_4arch4Sm80ELb0ELb1ELb1ELb1ELb0ELb1ELb1ELb1EEENS1_21CollectiveEpilogueFwdINS6_IJS8_SA_S9_EEENS6_IJNS7_ILi1EEESI_SI_EEESC_SE_Li256ELb1ELb1ELb1ELb0EEENS1_36VarlenDynamicPersistentTileSchedulerILi128ELi64ELi256ELi256ELb1ELb1ELb0ELb1ELb0ELb1EEEEEEEEEvNT_6ParamsE)
        /*0014*/ 	.short	0x0160
        /*0016*/ 	.short	0x0438


	//----- nvinfo : EIATTR_CBANK_PARAM_SIZE
	.align		4
.L_492:
        /*0018*/ 	.byte	0x03, 0x19
        /*001a*/ 	.short	0x0438


	//----- nvinfo : EIATTR_KPARAM_INFO
	.align		4
        /*001c*/ 	.byte	0x04, 0x17
        /*001e*/ 	.short	(.L_494 - .L_493)
.L_493:
        /*0020*/ 	.word	0x00000000
        /*0024*/ 	.short	0x0000
        /*0026*/ 	.short	0x0000
        /*0028*/ 	.byte	0x00, 0xf0, 0xe1, 0x10


	//----- nvinfo : EIATTR_MAXREG_COUNT
	.align		4
.L_494:
        /*002c*/ 	.byte	0x03, 0x1b
        /*002e*/ 	.short	0x00ff


	//----- nvinfo : EIATTR_NUM_BARRIERS
	.align		4
        /*0030*/ 	.byte	0x02, 0x4c
        /*0032*/ 	.byte	0x06
	.zero		1


	//----- nvinfo : EIATTR_MERCURY_ISA_VERSION
	.align		4
        /*0034*/ 	.byte	0x03, 0x5f
        /*0036*/ 	.short	0x0000


	//----- nvinfo : EIATTR_INT_WARP_WIDE_INSTR_OFFSETS
	.align		4
        /*0038*/ 	.byte	0x04, 0x31
        /*003a*/ 	.short	(.L_496 - .L_495)


	//   ....[0]....
.L_495:
        /*003c*/ 	.word	0x0001cc00


	//   ....[1]....
        /*0040*/ 	.word	0x0001cca0


	//----- nvinfo : EIATTR_COOP_GROUP_MASK_REGIDS
	.align		4
.L_496:
        /*0044*/ 	.byte	0x04, 0x29
        /*0046*/ 	.short	(.L_498 - .L_497)


	//   ....[0]....
.L_497:
        /*0048*/ 	.word	0xffffffff


	//   ....[1]....
        /*004c*/ 	.word	0xffffffff


	//   ....[2]....
        /*0050*/ 	.word	0xffffffff


	//   ....[3]....
        /*0054*/ 	.word	0xffffffff


	//   ....[4]....
        /*0058*/ 	.word	0xffffffff


	//   ....[5]....
        /*005c*/ 	.word	0xffffffff


	//   ....[6]....
        /*0060*/ 	.word	0xffffffff


	//   ....[7]....
        /*0064*/ 	.word	0xffffffff


	//   ....[8]....
        /*0068*/ 	.word	0xffffffff


	//   ....[9]....
        /*006c*/ 	.word	0xffffffff


	//   ....[10]....
        /*0070*/ 	.word	0xffffffff


	//   ....[11]....
        /*0074*/ 	.word	0xffffffff


	//   ....[12]....
        /*0078*/ 	.word	0xffffffff


	//   ....[13]....
        /*007c*/ 	.word	0xffffffff


	//   ....[14]....
        /*0080*/ 	.word	0xffffffff


	//   ....[15]....
        /*0084*/ 	.word	0xffffffff


	//   ....[16]....
        /*0088*/ 	.word	0xffffffff


	//   ....[17]....
        /*008c*/ 	.word	0xffffffff


	//   ....[18]....
        /*0090*/ 	.word	0xffffffff


	//   ....[19]....
        /*0094*/ 	.word	0xffffffff


	//   ....[20]....
        /*0098*/ 	.word	0xffffffff


	//   ....[21]....
        /*009c*/ 	.word	0xffffffff


	//   ....[22]....
        /*00a0*/ 	.word	0xffffffff


	//   ....[23]....
        /*00a4*/ 	.word	0xffffffff


	//   ....[24]....
        /*00a8*/ 	.word	0xffffffff


	//   ....[25]....
        /*00ac*/ 	.word	0xffffffff


	//   ....[26]....
        /*00b0*/ 	.word	0xffffffff


	//   ....[27]....
        /*00b4*/ 	.word	0xffffffff


	//   ....[28]....
        /*00b8*/ 	.word	0xffffffff


	//   ....[29]....
        /*00bc*/ 	.word	0xffffffff


	//   ....[30]....
        /*00c0*/ 	.word	0xffffffff


	//   ....[31]....
        /*00c4*/ 	.word	0xffffffff


	//   ....[32]....
        /*00c8*/ 	.word	0xffffffff


	//   ....[33]....
        /*00cc*/ 	.word	0xffffffff


	//   ....[34]....
        /*00d0*/ 	.word	0xffffffff


	//   ....[35]....
        /*00d4*/ 	.word	0xffffffff


	//   ....[36]....
        /*00d8*/ 	.word	0xffffffff


	//   ....[37]....
        /*00dc*/ 	.word	0xffffffff


	//   ....[38]....
        /*00e0*/ 	.word	0xffffffff


	//   ....[39]....
        /*00e4*/ 	.word	0xffffffff


	//   ....[40]....
        /*00e8*/ 	.word	0xffffffff


	//   ....[41]....
        /*00ec*/ 	.word	0xffffffff


	//   ....[42]....
        /*00f0*/ 	.word	0xffffffff


	//   ....[43]....
        /*00f4*/ 	.word	0xffffffff


	//   ....[44]....
        /*00f8*/ 	.word	0xffffffff


	//   ....[45]....
        /*00fc*/ 	.word	0xffffffff


	//   ....[46]....
        /*0100*/ 	.word	0xffffffff


	//   ....[47]....
        /*0104*/ 	.word	0xffffffff


	//   ....[48]....
        /*0108*/ 	.word	0xffffffff


	//   ....[49]....
        /*010c*/ 	.word	0xffffffff


	//   ....[50]....
        /*0110*/ 	.word	0xffffffff


	//   ....[51]....
        /*0114*/ 	.word	0xffffffff


	//   ....[52]....
        /*0118*/ 	.word	0xffffffff


	//   ....[53]....
        /*011c*/ 	.word	0xffffffff


	//   ....[54]....
        /*0120*/ 	.word	0xffffffff


	//   ....[55]....
        /*0124*/ 	.word	0xffffffff


	//   ....[56]....
        /*0128*/ 	.word	0xffffffff


	//   ....[57]....
        /*012c*/ 	.word	0xffffffff


	//   ....[58]....
        /*0130*/ 	.word	0xffffffff


	//   ....[59]....
        /*0134*/ 	.word	0xffffffff


	//   ....[60]....
        /*0138*/ 	.word	0xffffffff


	//   ....[61]....
        /*013c*/ 	.word	0xffffffff


	//   ....[62]....
        /*0140*/ 	.word	0xffffffff


	//   ....[63]....
        /*0144*/ 	.word	0xffffffff


	//   ....[64]....
        /*0148*/ 	.word	0xffffffff


	//   ....[65]....
        /*014c*/ 	.word	0xffffffff


	//   ....[66]....
        /*0150*/ 	.word	0xffffffff


	//   ....[67]....
        /*0154*/ 	.word	0xffffffff


	//   ....[68]....
        /*0158*/ 	.word	0xffffffff


	//   ....[69]....
        /*015c*/ 	.word	0xffffffff


	//   ....[70]....
        /*0160*/ 	.word	0xffffffff


	//   ....[71]....
        /*0164*/ 	.word	0xffffffff


	//   ....[72]....
        /*0168*/ 	.word	0xffffffff


	//   ....[73]....
        /*016c*/ 	.word	0xffffffff


	//   ....[74]....
        /*0170*/ 	.word	0xffffffff


	//   ....[75]....
        /*0174*/ 	.word	0xffffffff


	//   ....[76]....
        /*0178*/ 	.word	0xffffffff


	//   ....[77]....
        /*017c*/ 	.word	0xffffffff


	//   ....[78]....
        /*0180*/ 	.word	0xffffffff


	//   ....[79]....
        /*0184*/ 	.word	0xffffffff


	//   ....[80]....
        /*0188*/ 	.word	0xffffffff


	//   ....[81]....
        /*018c*/ 	.word	0xffffffff


	//   ....[82]....
        /*0190*/ 	.word	0xffffffff


	//   ....[83]....
        /*0194*/ 	.word	0xffffffff


	//   ....[84]....
        /*0198*/ 	.word	0xffffffff


	//   ....[85]....
        /*019c*/ 	.word	0xffffffff


	//   ....[86]....
        /*01a0*/ 	.word	0xffffffff


	//   ....[87]....
        /*01a4*/ 	.word	0xffffffff


	//   ....[88]....
        /*01a8*/ 	.word	0xffffffff


	//   ....[89]....
        /*01ac*/ 	.word	0xffffffff


	//   ....[90]....
        /*01b0*/ 	.word	0xffffffff


	//   ....[91]....
        /*01b4*/ 	.word	0xffffffff


	//   ....[92]....
        /*01b8*/ 	.word	0xffffffff


	//   ....[93]....
        /*01bc*/ 	.word	0xffffffff


	//   ....[94]....
        /*01c0*/ 	.word	0xffffffff


	//   ....[95]....
        /*01c4*/ 	.word	0xffffffff


	//   ....[96]....
        /*01c8*/ 	.word	0xffffffff


	//   ....[97]....
        /*01cc*/ 	.word	0xffffffff


	//   ....[98]....
        /*01d0*/ 	.word	0xffffffff


	//   ....[99]....
        /*01d4*/ 	.word	0xffffffff


	//   ....[100]....
        /*01d8*/ 	.word	0xffffffff


	//   ....[101]....
        /*01dc*/ 	.word	0xffffffff


	//   ....[102]....
        /*01e0*/ 	.word	0xffffffff


	//   ....[103]....
        /*01e4*/ 	.word	0xffffffff


	//   ....[104]....
        /*01e8*/ 	.word	0xffffffff


	//   ....[105]....
        /*01ec*/ 	.word	0xffffffff


	//   ....[106]....
        /*01f0*/ 	.word	0xffffffff


	//   ....[107]....
        /*01f4*/ 	.word	0xffffffff


	//   ....[108]....
        /*01f8*/ 	.word	0xffffffff


	//   ....[109]....
        /*01fc*/ 	.word	0xffffffff


	//   ....[110]....
        /*0200*/ 	.word	0xffffffff


	//   ....[111]....
        /*0204*/ 	.word	0xffffffff


	//   ....[112]....
        /*0208*/ 	.word	0xffffffff


	//   ....[113]....
        /*020c*/ 	.word	0xffffffff


	//   ....[114]....
        /*0210*/ 	.word	0xffffffff


	//   ....[115]....
        /*0214*/ 	.word	0xffffffff


	//   ....[116]....
        /*0218*/ 	.word	0xffffffff


	//   ....[117]....
        /*021c*/ 	.word	0xffffffff


	//   ....[118]....
        /*0220*/ 	.word	0xffffffff


	//   ....[119]....
        /*0224*/ 	.word	0xffffffff


	//   ....[120]....
        /*0228*/ 	.word	0xffffffff


	//   ....[121]....
        /*022c*/ 	.word	0xffffffff


	//   ....[122]....
        /*0230*/ 	.word	0xffffffff


	//   ....[123]....
        /*0234*/ 	.word	0xffffffff


	//   ....[124]....
        /*0238*/ 	.word	0xffffffff


	//   ....[125]....
        /*023c*/ 	.word	0xffffffff


	//   ....[126]....
        /*0240*/ 	.word	0xffffffff


	//   ....[127]....
        /*0244*/ 	.word	0xffffffff


	//   ....[128]....
        /*0248*/ 	.word	0xffffffff


	//   ....[129]....
        /*024c*/ 	.word	0xffffffff


	//   ....[130]....
        /*0250*/ 	.word	0xffffffff


	//   ....[131]....
        /*0254*/ 	.word	0xffffffff


	//   ....[132]....
        /*0258*/ 	.word	0xffffffff


	//   ....[133]....
        /*025c*/ 	.word	0xffffffff


	//   ....[134]....
        /*0260*/ 	.word	0xffffffff


	//   ....[135]....
        /*0264*/ 	.word	0xffffffff


	//   ....[136]....
        /*0268*/ 	.word	0xffffffff


	//   ....[137]....
        /*026c*/ 	.word	0xffffffff


	//   ....[138]....
        /*0270*/ 	.word	0xffffffff


	//   ....[139]....
        /*0274*/ 	.word	0xffffffff


	//   ....[140]....
        /*0278*/ 	.word	0xffffffff


	//   ....[141]....
        /*027c*/ 	.word	0xffffffff


	//   ....[142]....
        /*0280*/ 	.word	0xffffffff


	//   ....[143]....
        /*0284*/ 	.word	0xffffffff


	//   ....[144]....
        /*0288*/ 	.word	0xffffffff


	//   ....[145]....
        /*028c*/ 	.word	0xffffffff


	//   ....[146]....
        /*0290*/ 	.word	0xffffffff


	//   ....[147]....
        /*0294*/ 	.word	0xffffffff


	//   ....[148]....
        /*0298*/ 	.word	0xffffffff


	//   ....[149]....
        /*029c*/ 	.word	0xffffffff


	//   ....[150]....
        /*02a0*/ 	.word	0xffffffff


	//   ....[151]....
        /*02a4*/ 	.word	0xffffffff


	//   ....[152]....
        /*02a8*/ 	.word	0xffffffff


	//   ....[153]....
        /*02ac*/ 	.word	0xffffffff


	//   ....[154]....
        /*02b0*/ 	.word	0xffffffff


	//   ....[155]....
        /*02b4*/ 	.word	0xffffffff


	//   ....[156]....
        /*02b8*/ 	.word	0xffffffff


	//   ....[157]....
        /*02bc*/ 	.word	0xffffffff


	//   ....[158]....
        /*02c0*/ 	.word	0xffffffff


	//   ....[159]....
        /*02c4*/ 	.word	0xffffffff


	//   ....[160]....
        /*02c8*/ 	.word	0xffffffff


	//   ....[161]....
        /*02cc*/ 	.word	0xffffffff


	//   ....[162]....
        /*02d0*/ 	.word	0xffffffff


	//   ....[163]....
        /*02d4*/ 	.word	0xffffffff


	//   ....[164]....
        /*02d8*/ 	.word	0xffffffff


	//   ....[165]....
        /*02dc*/ 	.word	0xffffffff


	//   ....[166]....
        /*02e0*/ 	.word	0xffffffff


	//   ....[167]....
        /*02e4*/ 	.word	0xffffffff


	//   ....[168]....
        /*02e8*/ 	.word	0xffffffff


	//----- nvinfo : EIATTR_COOP_GROUP_INSTR_OFFSETS
	.align		4
.L_498:
        /*02ec*/ 	.byte	0x04, 0x28
        /*02ee*/ 	.short	(.L_500 - .L_499)


	//   ....[0]....
.L_499:
        /*02f0*/ 	.word	0x00000080


	//   ....[1]....
        /*02f4*/ 	.word	0x00000210


	//   ....[2]....
        /*02f8*/ 	.word	0x00000240


	//   ....[3]....
        /*02fc*/ 	.word	0x00000270


	//   ....[4]....
        /*0300*/ 	.word	0x000002a0


	//   ....[5]....
        /*0304*/ 	.word	0x000002d0


	//   ....[6]....
        /*0308*/ 	.word	0x00000300


	//   ....[7]....
        /*030c*/ 	.word	0x00000460


	//   ....[8]....
        /*0310*/ 	.word	0x000004a0


	//   ....[9]....
        /*0314*/ 	.word	0x000004d0


	//   ....[10]....
        /*0318*/ 	.word	0x00000500


	//   ....[11]....
        /*031c*/ 	.word	0x00000530


	//   ....[12]....
        /*0320*/ 	.word	0x00000560


	//   ....[13]....
        /*0324*/ 	.word	0x000005f0


	//   ....[14]....
        /*0328*/ 	.word	0x00000630


	//   ....[15]....
        /*032c*/ 	.word	0x00000650


	//   ....[16]....
        /*0330*/ 	.word	0x000006b0


	//   ....[17]....
        /*0334*/ 	.word	0x00007ff0


	//   ....[18]....
        /*0338*/ 	.word	0x00008010


	//   ....[19]....
        /*033c*/ 	.word	0x00008160


	//   ....[20]....
        /*0340*/ 	.word	0x00008170


	//   ....[21]....
        /*0344*/ 	.word	0x000082a0


	//   ....[22]....
        /*0348*/ 	.word	0x000082c0


	//   ....[23]....
        /*034c*/ 	.word	0x000083f0


	//   ....[24]....
        /*0350*/ 	.word	0x00008400


	//   ....[25]....
        /*0354*/ 	.word	0x00008d80


	//   ....[26]....
        /*0358*/ 	.word	0x00008e40


	//   ....[27]....
        /*035c*/ 	.word	0x00008e90


	//   ....[28]....
        /*0360*/ 	.word	0x00008ed0


	//   ....[29]....
        /*0364*/ 	.word	0x00009330


	//   ....[30]....
        /*0368*/ 	.word	0x00009370


	//   ....[31]....
        /*036c*/ 	.word	0x000093c0


	//   ....[32]....
        /*0370*/ 	.word	0x00009430


	//   ....[33]....
        /*0374*/ 	.word	0x0000c250


	//   ....[34]....
        /*0378*/ 	.word	0x0000c290


	//   ....[35]....
        /*037c*/ 	.word	0x0000c2e0


	//   ....[36]....
        /*0380*/ 	.word	0x0000c320


	//   ....[37]....
        /*0384*/ 	.word	0x0000c590


	//   ....[38]....
        /*0388*/ 	.word	0x0000c5d0


	//   ....[39]....
        /*038c*/ 	.word	0x0000c690


	//   ....[40]....
        /*0390*/ 	.word	0x0000c710


	//   ....[41]....
        /*0394*/ 	.word	0x00010430


	//   ....[42]....
        /*0398*/ 	.word	0x00010800


	//   ....[43]....
        /*039c*/ 	.word	0x000112c0


	//   ....[44]....
        /*03a0*/ 	.word	0x000112e0


	//   ....[45]....
        /*03a4*/ 	.word	0x00011300


	//   ....[46]....
        /*03a8*/ 	.word	0x00011320


	//   ....[47]....
        /*03ac*/ 	.word	0x000135f0


	//   ....[48]....
        /*03b0*/ 	.word	0x000139d0


	//   ....[49]....
        /*03b4*/ 	.word	0x00014240


	//   ....[50]....
        /*03b8*/ 	.word	0x000143b0


	//   ....[51]....
        /*03bc*/ 	.word	0x000143c0


	//   ....[52]....
        /*03c0*/ 	.word	0x00014440


	//   ....[53]....
        /*03c4*/ 	.word	0x00017270


	//   ....[54]....
        /*03c8*/ 	.word	0x000172a0


	//   ....[55]....
        /*03cc*/ 	.word	0x000172c0


	//   ....[56]....
        /*03d0*/ 	.word	0x000172e0


	//   ....[57]....
        /*03d4*/ 	.word	0x00019b90


	//   ....[58]....
        /*03d8*/ 	.word	0x0001a120


	//   ....[59]....
        /*03dc*/ 	.word	0x0001a850


	//   ....[60]....
        /*03e0*/ 	.word	0x0001a9c0


	//   ....[61]....
        /*03e4*/ 	.word	0x0001aa00


	//   ....[62]....
        /*03e8*/ 	.word	0x0001aa80


	//   ....[63]....
        /*03ec*/ 	.word	0x0001c400


	//   ....[64]....
        /*03f0*/ 	.word	0x0001c430


	//   ....[65]....
        /*03f4*/ 	.word	0x0001c440


	//   ....[66]....
        /*03f8*/ 	.word	0x0001c470


	//   ....[67]....
        /*03fc*/ 	.word	0x0001d9c0


	//   ....[68]....
        /*0400*/ 	.word	0x0001d9f0


	//   ....[69]....
        /*0404*/ 	.word	0x0001da10


	//   ....[70]....
        /*0408*/ 	.word	0x0001da30


	//   ....[71]....
        /*040c*/ 	.word	0x0001dde0


	//   ....[72]....
        /*0410*/ 	.word	0x0001de00


	//   ....[73]....
        /*0414*/ 	.word	0x0001df50


	//   ....[74]....
        /*0418*/ 	.word	0x0001df60


	//   ....[75]....
        /*041c*/ 	.word	0x0001e090


	//   ....[76]....
        /*0420*/ 	.word	0x0001e0b0


	//   ....[77]....
        /*0424*/ 	.word	0x0001e1e0


	//   ....[78]....
        /*0428*/ 	.word	0x0001e1f0


	//   ....[79]....
        /*042c*/ 	.word	0x0001e510


	//   ....[80]....
        /*0430*/ 	.word	0x0001e530


	//   ....[81]....
        /*0434*/ 	.word	0x0001ee70


	//   ....[82]....
        /*0438*/ 	.word	0x0001ee80


	//   ....[83]....
        /*043c*/ 	.word	0x0001fbe0


	//   ....[84]....
        /*0440*/ 	.word	0x0001fc00


	//   ....[85]....
        /*0444*/ 	.word	0x0001fd60


	//   ....[86]....
        /*0448*/ 	.word	0x0001fd70


	//   ....[87]....
        /*044c*/ 	.word	0x0001fea0


	//   ....[88]....
        /*0450*/ 	.word	0x0001fec0


	//   ....[89]....
        /*0454*/ 	.word	0x0001fff0


	//   ....[90]....
        /*0458*/ 	.word	0x00020000


	//   ....[91]....
        /*045c*/ 	.word	0x000201b0


	//   ....[92]....
        /*0460*/ 	.word	0x000201d0


	//   ....[93]....
        /*0464*/ 	.word	0x000202f0


	//   ....[94]....
        /*0468*/ 	.word	0x00020330


	//   ....[95]....
        /*046c*/ 	.word	0x00020360


	//   ....[96]....
        /*0470*/ 	.word	0x00020390


	//   ....[97]....
        /*0474*/ 	.word	0x000203c0


	//   ....[98]....
        /*0478*/ 	.word	0x000203f0


	//   ....[99]....
        /*047c*/ 	.word	0x00020540


	//   ....[100]....
        /*0480*/ 	.word	0x00020580


	//   ....[101]....
        /*0484*/ 	.word	0x000205b0


	//   ....[102]....
        /*0488*/ 	.word	0x000205e0


	//   ....[103]....
        /*048c*/ 	.word	0x00020610


	//   ....[104]....
        /*0490*/ 	.word	0x00020640


	//   ....[105]....
        /*0494*/ 	.word	0x000206d0


	//   ....[106]....
        /*0498*/ 	.word	0x00020710


	//   ....[107]....
        /*049c*/ 	.word	0x00020720


	//   ....[108]....
        /*04a0*/ 	.word	0x00020780


	//   ....[109]....
        /*04a4*/ 	.word	0x00021060


	//   ....[110]....
        /*04a8*/ 	.word	0x000210a0


	//   ....[111]....
        /*04ac*/ 	.word	0x000210f0


	//   ....[112]....
        /*04b0*/ 	.word	0x00021140


	//   ....[113]....
        /*04b4*/ 	.word	0x00021190


	//   ....[114]....
        /*04b8*/ 	.word	0x00021200


	//   ....[115]....
        /*04bc*/ 	.word	0x00021240


	//   ....[116]....
        /*04c0*/ 	.word	0x00021290


	//   ....[117]....
        /*04c4*/ 	.word	0x000212f0


	//   ....[118]....
        /*04c8*/ 	.word	0x00021350


	//   ....[119]....
        /*04cc*/ 	.word	0x000213c0


	//   ....[120]....
        /*04d0*/ 	.word	0x00021430


	//   ....[121]....
        /*04d4*/ 	.word	0x00021490


	//   ....[122]....
        /*04d8*/ 	.word	0x000214f0


	//   ....[123]....
        /*04dc*/ 	.word	0x00021550


	//   ....[124]....
        /*04e0*/ 	.word	0x000215c0


	//   ....[125]....
        /*04e4*/ 	.word	0x00021620


	//   ....[126]....
        /*04e8*/ 	.word	0x00021680


	//   ....[127]....
        /*04ec*/ 	.word	0x000216d0


	//   ....[128]....
        /*04f0*/ 	.word	0x00021710


	//   ....[129]....
        /*04f4*/ 	.word	0x00021760


	//   ....[130]....
        /*04f8*/ 	.word	0x000217b0


	//   ....[131]....
        /*04fc*/ 	.word	0x00021810


	//   ....[132]....
        /*0500*/ 	.word	0x00021880


	//   ....[133]....
        /*0504*/ 	.word	0x000218e0


	//   ....[134]....
        /*0508*/ 	.word	0x00021940


	//   ....[135]....
        /*050c*/ 	.word	0x000219a0


	//   ....[136]....
        /*0510*/ 	.word	0x00021a10


	//   ....[137]....
        /*0514*/ 	.word	0x00021a70


	//   ....[138]....
        /*0518*/ 	.word	0x00021ad0


	//   ....[139]....
        /*051c*/ 	.word	0x00021b30


	//   ....[140]....
        /*0520*/ 	.word	0x00021ba0


	//   ....[141]....
        /*0524*/ 	.word	0x00021c10


	//   ....[142]....
        /*0528*/ 	.word	0x00021c70


	//   ....[143]....
        /*052c*/ 	.word	0x00021ce0


	//   ....[144]....
        /*0530*/ 	.word	0x00021d50


	//   ....[145]....
        /*0534*/ 	.word	0x00021db0


	//   ....[146]....
        /*0538*/ 	.word	0x00021e10


	//   ....[147]....
        /*053c*/ 	.word	0x00021e70


	//   ....[148]....
        /*0540*/ 	.word	0x00021ee0


	//   ....[149]....
        /*0544*/ 	.word	0x00021f40


	//   ....[150]....
        /*0548*/ 	.word	0x00021fa0


	//   ....[151]....
        /*054c*/ 	.word	0x00022000


	//   ....[152]....
        /*0550*/ 	.word	0x00022070


	//   ....[153]....
        /*0554*/ 	.word	0x000220c0


	//   ....[154]....
        /*0558*/ 	.word	0x00022100


	//   ....[155]....
        /*055c*/ 	.word	0x00022150


	//   ....[156]....
        /*0560*/ 	.word	0x000221a0


	//   ....[157]....
        /*0564*/ 	.word	0x000221f0


	//   ....[158]....
        /*0568*/ 	.word	0x00022260


	//   ....[159]....
        /*056c*/ 	.word	0x000222b0


	//   ....[160]....
        /*0570*/ 	.word	0x00022300


	//   ....[161]....
        /*0574*/ 	.word	0x00022350


	//   ....[162]....
        /*0578*/ 	.word	0x000223a0


	//   ....[163]....
        /*057c*/ 	.word	0x000223f0


	//   ....[164]....
        /*0580*/ 	.word	0x00022460


	//   ....[165]....
        /*0584*/ 	.word	0x000224a0


	//   ....[166]....
        /*0588*/ 	.word	0x000224f0


	//   ....[167]....
        /*058c*/ 	.word	0x00022540


	//   ....[168]....
        /*0590*/ 	.word	0x000225a0


	//----- nvinfo : EIATTR_EXIT_INSTR_OFFSETS
	.align		4
.L_500:
        /*0594*/ 	.byte	0x04, 0x1c
        /*0596*/ 	.short	(.L_502 - .L_501)


	//   ....[0]....
.L_501:
        /*0598*/ 	.word	0x00000f20


	//   ....[1]....
        /*059c*/ 	.word	0x00021030


	//----- nvinfo : EIATTR_MAX_THREADS
	.align		4
.L_502:
        /*05a0*/ 	.byte	0x04, 0x05
        /*05a2*/ 	.short	(.L_504 - .L_503)
.L_503:
        /*05a4*/ 	.word	0x00000100
        /*05a8*/ 	.word	0x00000001
        /*05ac*/ 	.word	0x00000001


	//----- nvinfo : EIATTR_CRS_STACK_SIZE
	.align		4
.L_504:
        /*05b0*/ 	.byte	0x04, 0x1e
        /*05b2*/ 	.short	(.L_506 - .L_505)
.L_505:
        /*05b4*/ 	.word	0x00000000
.L_506:


//--------------------- .nv.info._ZN7cutlass13device_kernelIN5flash19enable_sm80_to_sm89INS1_16FlashAttnFwdSm80INS1_25CollectiveMainloopFwdSm80ILi8ELi2ELb1EN4cute5tupleIJNS5_1CILi128EEENS7_ILi96EEENS7_ILi192EEEEEELi192ENS_6half_tEfNS_4arch4Sm80ELb1ELb0ELb1ELb0ELb0ELb0ELb1ELb1EEENS1_21CollectiveEpilogueFwdINS6_IJS8_SA_S9_EEENS6_IJNS7_ILi1EEESI_SI_EEESC_SE_Li256ELb0ELb1ELb1ELb0EEENS1_30DynamicPersistentTileSchedulerILi256ELi256ELb1ELb1ELb0EEEEEEEEEvNT_6ParamsE --------------------------
	.section	.nv.info._ZN7cutlass13device_kernelIN5flash19enable_sm80_to_sm89INS1_16FlashAttnFwdSm80INS1_25CollectiveMainloopFwdSm80ILi8ELi2ELb1EN4cute5tupleIJNS5_1CILi128EEENS7_ILi96EEENS7_ILi192EEEEEELi192ENS_6half_tEfNS_4arch4Sm80ELb1ELb0ELb1ELb0ELb0ELb0ELb1ELb1EEENS1_21CollectiveEpilogueFwdINS6_IJS8_SA_S9_EEENS6_IJNS7_ILi1EEESI_SI_EEESC_SE_Li256ELb0ELb1ELb1ELb0EEENS1_30DynamicPersistentTileSchedulerILi256ELi256ELb1ELb1ELb0EEEEEEEEEvNT_6ParamsE,"",@"SHT_CUDA_INFO"
	.sectionflags	@""
	.align	4


	//----- nvinfo : EIATTR_CUDA_API_VERSION
	.align		4
        /*0000*/ 	.byte	0x04, 0x37
        /*0002*/ 	.short	(.L_508 - .L_507)
.L_507:
        /*0004*/ 	.word	0x00000082


	//----- nvinfo : EIATTR_SW2861232_WAR
	.align		4
.L_508:
        /*0008*/ 	.byte	0x01, 0x35
	.zero		2


	//----- nvinfo : EIATTR_PARAM_CBANK
	.align		4
        /*000c*/ 	.byte	0x04, 0x0a
        /*000e*/ 	.short	(.L_510 - .L_509)
	.align		4
.L_509:
        /*0010*/ 	.word	index@(.nv.constant0._ZN7cutlass13device_kernelIN5flash19enable_sm80_to_sm89INS1_16FlashAttnFwdSm80INS1_25CollectiveMainloopFwdSm80ILi8ELi2ELb1EN4cute5tupleIJNS5_1CILi128EEENS7_ILi96EEENS7_ILi192EEEEEELi192ENS_6half_tEfNS_4arch4Sm80ELb1ELb0ELb1ELb0ELb0ELb0ELb1ELb1EEENS1_21CollectiveEpilogueFwdINS6_IJS8_SA_S9_EEENS6_IJNS7_ILi1EEESI_SI_EEESC_SE_Li256ELb0ELb1ELb1ELb0EEENS1_30DynamicPersistentTileSchedulerILi256ELi256ELb1ELb1ELb0EEEEEEEEEvNT_6ParamsE)
        /*0014*/ 	.short	0x0160
        /*0016*/ 	.short	0x0428


	//----- nvinfo : EIATTR_CBANK_PARAM_SIZE
	.align		4
.L_510:
        /*0018*/ 	.byte	0x03, 0x19
        /*001a*/ 	.short	0x0428


	//----- nvinfo : EIATTR_KPARAM_INFO
	.align		4
        /*001c*/ 	.byte	0x04, 0x17
        /*001e*/ 	.short	(.L_512 - .L_511)
.L_511:
        /*0020*/ 	.word	0x00000000
        /*0024*/ 	.short	0x0000
        /*0026*/ 	.short	0x0000
        /*0028*/ 	.byte	0x00, 0xf0, 0xa1, 0x10


	//----- nvinfo : EIATTR_MAXREG_COUNT
	.align		4
.L_512:
        /*002c*/ 	.byte	0x03, 0x1b
        /*002e*/ 	.short	0x00ff


	//----- nvinfo : EIATTR_NUM_BARRIERS
	.align		4
        /*0030*/ 	.byte	0x02, 0x4c
        /*0032*/ 	.byte	0x06
	.zero		1


	//----- nvinfo : EIATTR_ANNOTATIONS
	.align		4
        /*0034*/ 	.byte	0x04, 0x55
        /*0036*/ 	.short	(.L_514 - .L_513)


	//   ....[0]....
.L_513:
        /* <DEDUP_REMOVED lines=58> */


	//----- nvinfo : EIATTR_MERCURY_ISA_VERSION
	.align		4
.L_514:
        /*03c0*/ 	.byte	0x03, 0x5f
        /*03c2*/ 	.short	0x0000


	//----- nvinfo : EIATTR_INT_WARP_WIDE_INSTR_OFFSETS
	.align		4
        /*03c4*/ 	.byte	0x04, 0x31
        /*03c6*/ 	.short	(.L_516 - .L_515)


	//   ....[0]....
.L_515:
        /*03c8*/ 	.word	0x0000f510


	//   ....[1]....
        /*03cc*/ 	.word	0x0000f590


	//----- nvinfo : EIATTR_COOP_GROUP_MASK_REGIDS
	.align		4
.L_516:
        /*03d0*/ 	.byte	0x04, 0x29
        /*03d2*/ 	.short	(.L_518 - .L_517)


	//   ....[0]....
.L_517:
        /*03d4*/ 	.word	0xffffffff


	//   ....[1]....
        /*03d8*/ 	.word	0xffffffff


	//   ....[2]....
        /*03dc*/ 	.word	0xffffffff


	//   ....[3]....
        /*03e0*/ 	.word	0xffffffff


	//   ....[4]....
        /*03e4*/ 	.word	0xffffffff


	//   ....[5]....
        /*03e8*/ 	.word	0xffffffff


	//   ....[6]....
        /*03ec*/ 	.word	0xffffffff


	//   ....[7]....
        /*03f0*/ 	.word	0xffffffff


	//   ....[8]....
        /*03f4*/ 	.word	0xffffffff


	//   ....[9]....
        /*03f8*/ 	.word	0xffffffff


	//   ....[10]....
        /*03fc*/ 	.word	0xffffffff


	//   ....[11]....
        /*0400*/ 	.word	0xffffffff


	//   ....[12]....
        /*0404*/ 	.word	0xffffffff


	//   ....[13]....
        /*0408*/ 	.word	0xffffffff


	//   ....[14]....
        /*040c*/ 	.word	0xffffffff


	//   ....[15]....
        /*0410*/ 	.word	0xffffffff


	//   ....[16]....
        /*0414*/ 	.word	0xffffffff


	//   ....[17]....
        /*0418*/ 	.word	0xffffffff


	//   ....[18]....
        /*041c*/ 	.word	0xffffffff


	//   ....[19]....
        /*0420*/ 	.word	0xffffffff


	//   ....[20]....
        /*0424*/ 	.word	0xffffffff


	//   ....[21]....
        /*0428*/ 	.word	0xffffffff


	//   ....[22]....
        /*042c*/ 	.word	0xffffffff


	//   ....[23]....
        /*0430*/ 	.word	0xffffffff


	//   ....[24]....
        /*0434*/ 	.word	0xffffffff


	//   ....[25]....
        /*0438*/ 	.word	0xffffffff


	//   ....[26]....
        /*043c*/ 	.word	0xffffffff


	//   ....[27]....
        /*0440*/ 	.word	0xffffffff


	//   ....[28]....
        /*0444*/ 	.word	0xffffffff


	//   ....[29]....
        /*0448*/ 	.word	0xffffffff


	//   ....[30]....
        /*044c*/ 	.word	0xffffffff


	//   ....[31]....
        /*0450*/ 	.word	0xffffffff


	//   ....[32]....
        /*0454*/ 	.word	0xffffffff


	//   ....[33]....
        /*0458*/ 	.word	0xffffffff


	//   ....[34]....
        /*045c*/ 	.word	0xffffffff


	//   ....[35]....
        /*0460*/ 	.word	0xffffffff


	//   ....[36]....
        /*0464*/ 	.word	0xffffffff


	//   ....[37]....
        /*0468*/ 	.word	0xffffffff


	//   ....[38]....
        /*046c*/ 	.word	0xffffffff


	//   ....[39]....
        /*0470*/ 	.word	0xffffffff


	//   ....[40]....
        /*0474*/ 	.word	0xffffffff


	//   ....[41]....
        /*0478*/ 	.word	0xffffffff


	//   ....[42]....
        /*047c*/ 	.word	0xffffffff


	//   ....[43]....
        /*0480*/ 	.word	0xffffffff


	//----- nvinfo : EIATTR_COOP_GROUP_INSTR_OFFSETS
	.align		4
.L_518:
        /*0484*/ 	.byte	0x04, 0x28
        /*0486*/ 	.short	(.L_520 - .L_519)


	//   ....[0]....
.L_519:
        /*0488*/ 	.word	0x00000050


	//   ....[1]....
        /*048c*/ 	.word	0x00001610


	//   ....[2]....
        /*0490*/ 	.word	0x00001620


	//   ....[3]....
        /*0494*/ 	.word	0x00001650


	//   ....[4]....
        /*0498*/ 	.word	0x00001680


	//   ....[5]....
        /*049c*/ 	.word	0x00001810


	//   ....[6]....
        /*04a0*/ 	.word	0x00001820


	//   ....[7]....
        /*04a4*/ 	.word	0x00001840


	//   ....[8]....
        /*04a8*/ 	.word	0x00001870


	//   ....[9]....
        /*04ac*/ 	.word	0x000036a0


	//   ....[10]....
        /*04b0*/ 	.word	0x000036b0


	//   ....[11]....
        /*04b4*/ 	.word	0x00004200


	//   ....[12]....
        /*04b8*/ 	.word	0x000043d0


	//   ....[13]....
        /*04bc*/ 	.word	0x00004410


	//   ....[14]....
        /*04c0*/ 	.word	0x00004480


	//   ....[15]....
        /*04c4*/ 	.word	0x000076d0


	//   ....[16]....
        /*04c8*/ 	.word	0x000076f0


	//   ....[17]....
        /*04cc*/ 	.word	0x000084c0


	//   ....[18]....
        /*04d0*/ 	.word	0x00008500


	//   ....[19]....
        /*04d4*/ 	.word	0x00008520


	//   ....[20]....
        /*04d8*/ 	.word	0x00008540


	//   ....[21]....
        /*04dc*/ 	.word	0x0000c5a0


	//   ....[22]....
        /*04e0*/ 	.word	0x0000c620


	//   ....[23]....
        /*04e4*/ 	.word	0x0000c780


	//   ....[24]....
        /*04e8*/ 	.word	0x0000c7c0


	//   ....[25]....
        /*04ec*/ 	.word	0x0000ecc0


	//   ....[26]....
        /*04f0*/ 	.word	0x0000ed10


	//   ....[27]....
        /*04f4*/ 	.word	0x0000ed30


	//   ....[28]....
        /*04f8*/ 	.word	0x0000ed50


	//   ....[29]....
        /*04fc*/ 	.word	0x0000f6e0


	//   ....[30]....
        /*0500*/ 	.word	0x0000fb60


	//   ....[31]....
        /*0504*/ 	.word	0x0000fb80


	//   ....[32]....
        /*0508*/ 	.word	0x0000fba0


	//   ....[33]....
        /*050c*/ 	.word	0x0000fbc0


	//   ....[34]....
        /*0510*/ 	.word	0x0000fcc0


	//   ....[35]....
        /*0514*/ 	.word	0x0000fd20


	//   ....[36]....
        /*0518*/ 	.word	0x000105b0


	//   ....[37]....
        /*051c*/ 	.word	0x000105c0


	//   ....[38]....
        /*0520*/ 	.word	0x00010f50


	//   ....[39]....
        /*0524*/ 	.word	0x00011030


	//   ....[40]....
        /*0528*/ 	.word	0x00011090


	//   ....[41]....
        /*052c*/ 	.word	0x000110e0


	//   ....[42]....
        /*0530*/ 	.word	0x00011140


	//   ....[43]....
        /*0534*/ 	.word	0x00011190


	//----- nvinfo : EIATTR_EXIT_INSTR_OFFSETS
	.align		4
.L_520:
        /*0538*/ 	.byte	0x04, 0x1c
        /*053a*/ 	.short	(.L_522 - .L_521)


	//   ....[0]....
.L_521:
        /*053c*/ 	.word	0x000000a0


	//   ....[1]....
        /*0540*/ 	.word	0x00010ff0


	//----- nvinfo : EIATTR_MAX_THREADS
	.align		4
.L_522:
        /*0544*/ 	.byte	0x04, 0x05
        /*0546*/ 	.short	(.L_524 - .L_523)
.L_523:
        /*0548*/ 	.word	0x00000100
        /*054c*/ 	.word	0x00000001
        /*0550*/ 	.word	0x00000001


	//----- nvinfo : EIATTR_CRS_STACK_SIZE
	.align		4
.L_524:
        /*0554*/ 	.byte	0x04, 0x1e
        /*0556*/ 	.short	(.L_526 - .L_525)
.L_525:
        /*0558*/ 	.word	0x00000000
.L_526:


//--------------------- .nv.info._ZN7cutlass13device_kernelIN5flash19enable_sm80_to_sm89INS1_16FlashAttnFwdSm80INS1_25CollectiveMainloopFwdSm80ILi8ELi2ELb0EN4cute5tupleIJNS5_1CILi128EEENS7_ILi64EEENS7_ILi192EEEEEELi192ENS_6half_tEfNS_4arch4Sm80ELb1ELb0ELb1ELb1ELb0ELb0ELb1ELb1EEENS1_21CollectiveEpilogueFwdINS6_IJS8_SA_S9_EEENS6_IJNS7_ILi1EEESI_SI_EEESC_SE_Li256ELb1ELb1ELb1ELb0EEENS1_36VarlenDynamicPersistentTileSchedulerILi128ELi64ELi256ELi256ELb1ELb1ELb0ELb1ELb1ELb1EEEEEEEEEvNT_6ParamsE --------------------------
	.section	.nv.info._ZN7cutlass13device_kernelIN5flash19enable_sm80_to_sm89INS1_16FlashAttnFwdSm80INS1_25CollectiveMainloopFwdSm80ILi8ELi2ELb0EN4cute5tupleIJNS5_1CILi128EEENS7_ILi64EEENS7_ILi192EEEEEELi192ENS_6half_tEfNS_4arch4Sm80ELb1ELb0ELb1ELb1ELb0ELb0ELb1ELb1EEENS1_21CollectiveEpilogueFwdINS6_IJS8_SA_S9_EEENS6_IJNS7_ILi1EEESI_SI_EEESC_SE_Li256ELb1ELb1ELb1ELb0EEENS1_36VarlenDynamicPersistentTileSchedulerILi128ELi64ELi256ELi256ELb1ELb1ELb0ELb1ELb1ELb1EEEEEEEEEvNT_6ParamsE,"",@"SHT_CUDA_INFO"
	.sectionflags	@""
	.align	4


	//----- nvinfo : EIATTR_CUDA_API_VERSION
	.align		4
        /*0000*/ 	.byte	0x04, 0x37
        /*0002*/ 	.short	(.L_528 - .L_527)
.L_527:
        /*0004*/ 	.word	0x00000082


	//----- nvinfo : EIATTR_SW2861232_WAR
	.align		4
.L_528:
        /*0008*/ 	.byte	0x01, 0x35
	.zero		2


	//----- nvinfo : EIATTR_PARAM_CBANK
	.align		4
        /*000c*/ 	.byte	0x04, 0x0a
        /*000e*/ 	.short	(.L_530 - .L_529)
	.align		4
.L_529:
        /*0010*/ 	.word	index@(.nv.constant0._ZN7cutlass13device_kernelIN5flash19enable_sm80_to_sm89INS1_16FlashAttnFwdSm80INS1_25CollectiveMainloopFwdSm80ILi8ELi2ELb0EN4cute5tupleIJNS5_1CILi128EEENS7_ILi64EEENS7_ILi192EEEEEELi192ENS_6half_tEfNS_4arch4Sm80ELb1ELb0ELb1ELb1ELb0ELb0ELb1ELb1EEENS1_21CollectiveEpilogueFwdINS6_IJS8_SA_S9_EEENS6_IJNS7_ILi1EEESI_SI_EEESC_SE_Li256ELb1ELb1ELb1ELb0EEENS1_36VarlenDynamicPersistentTileSchedulerILi128ELi64ELi256ELi256ELb1ELb1ELb0ELb1ELb1ELb1EEEEEEEEEvNT_6ParamsE)
        /*0014*/ 	.short	0x0160
        /*0016*/ 	.short	0x0438


	//----- nvinfo : EIATTR_CBANK_PARAM_SIZE
	.align		4
.L_530:
        /*0018*/ 	.byte	0x03, 0x19
        /*001a*/ 	.short	0x0438


	//----- nvinfo : EIATTR_KPARAM_INFO
	.align		4
        /*001c*/ 	.byte	0x04, 0x17
        /*001e*/ 	.short	(.L_532 - .L_531)
.L_531:
        /*0020*/ 	.word	0x00000000
        /*0024*/ 	.short	0x0000
        /*0026*/ 	.short	0x0000
        /*0028*/ 	.byte	0x00, 0xf0, 0xe1, 0x10


	//----- nvinfo : EIATTR_MAXREG_COUNT
	.align		4
.L_532:
        /*002c*/ 	.byte	0x03, 0x1b
        /*002e*/ 	.short	0x00ff


	//----- nvinfo : EIATTR_NUM_BARRIERS
	.align		4
        /*0030*/ 	.byte	0x02, 0x4c
        /*0032*/ 	.byte	0x06
	.zero		1


	//----- nvinfo : EIATTR_MERCURY_ISA_VERSION
	.align		4
        /*0034*/ 	.byte	0x03, 0x5f
        /*0036*/ 	.short	0x0000


	//----- nvinfo : EIATTR_INT_WARP_WIDE_INSTR_OFFSETS
	.align		4
        /*0038*/ 	.byte	0x04, 0x31
        /*003a*/ 	.short	(.L_534 - .L_533)


	//   ....[0]....
.L_533:
        /*003c*/ 	.word	0x0000c1e0


	//   ....[1]....
        /*0040*/ 	.word	0x0000c280


	//----- nvinfo : EIATTR_COOP_GROUP_MASK_REGIDS
	.align		4
.L_534:
        /*0044*/ 	.byte	0x04, 0x29
        /*0046*/ 	.short	(.L_536 - .L_535)


	//   ....[0]....
.L_535:
        /*0048*/ 	.word	0xffffffff


	//   ....[1]....
        /*004c*/ 	.word	0xffffffff


	//   ....[2]....
        /*0050*/ 	.word	0xffffffff


	//   ....[3]....
        /*0054*/ 	.word	0xffffffff


	//   ....[4]....
        /*0058*/ 	.word	0xffffffff


	//   ....[5]....
        /*005c*/ 	.word	0xffffffff


	//   ....[6]....
        /*0060*/ 	.word	0xffffffff


	//   ....[7]....
        /*0064*/ 	.word	0xffffffff


	//   ....[8]....
        /*0068*/ 	.word	0xffffffff


	//   ....[9]....
        /*006c*/ 	.word	0xffffffff


	//   ....[10]....
        /*0070*/ 	.word	0xffffffff


	//   ....[11]....
        /*0074*/ 	.word	0xffffffff


	//   ....[12]....
        /*0078*/ 	.word	0xffffffff


	//   ....[13]....
        /*007c*/ 	.word	0xffffffff


	//   ....[14]....
        /*0080*/ 	.word	0xffffffff


	//   ....[15]....
        /*0084*/ 	.word	0xffffffff


	//   ....[16]....
        /*0088*/ 	.word	0xffffffff


	//   ....[17]....
        /*008c*/ 	.word	0xffffffff


	//   ....[18]....
        /*0090*/ 	.word	0xffffffff


	//   ....[19]....
        /*0094*/ 	.word	0xffffffff


	//   ....[20]....
        /*0098*/ 	.word	0xffffffff


	//   ....[21]....
        /*009c*/ 	.word	0xffffffff


	//   ....[22]....
        /*00a0*/ 	.word	0xffffffff


	//   ....[23]....
        /*00a4*/ 	.word	0xffffffff


	//   ....[24]....
        /*00a8*/ 	.word	0xffffffff


	//   ....[25]....
        /*00ac*/ 	.word	0xffffffff


	//   ....[26]....
        /*00b0*/ 	.word	0xffffffff


	//   ....[27]....
        /*00b4*/ 	.word	0xffffffff


	//   ....[28]....
        /*00b8*/ 	.word	0xffffffff


	//   ....[29]....
        /*00bc*/ 	.word	0xffffffff


	//   ....[30]....
        /*00c0*/ 	.word	0xffffffff


	//   ....[31]....
        /*00c4*/ 	.word	0xffffffff


	//   ....[32]....
        /*00c8*/ 	.word	0xffffffff


	//   ....[33]....
        /*00cc*/ 	.word	0xffffffff


	//   ....[34]....
        /*00d0*/ 	.word	0xffffffff


	//   ....[35]....
        /*00d4*/ 	.word	0xffffffff


	//   ....[36]....
        /*00d8*/ 	.word	0xffffffff


	//   ....[37]....
        /*00dc*/ 	.word	0xffffffff


	//   ....[38]....
        /*00e0*/ 	.word	0xffffffff


	//   ....[39]....
        /*00e4*/ 	.word	0xffffffff


	//   ....[40]....
        /*00e8*/ 	.word	0xffffffff


	//   ....[41]....
        /*00ec*/ 	.word	0xffffffff


	//   ....[42]....
        /*00f0*/ 	.word	0xffffffff


	//   ....[43]....
        /*00f4*/ 	.word	0xffffffff


	//   ....[44]....
        /*00f8*/ 	.word	0xffffffff


	//   ....[45]....
        /*00fc*/ 	.word	0xffffffff


	//   ....[46]....
        /*0100*/ 	.word	0xffffffff


	//   ....[47]....
        /*0104*/ 	.word	0xffffffff


	//   ....[48]....
        /*0108*/ 	.word	0xffffffff


	//   ....[49]....
        /*010c*/ 	.word	0xffffffff


	//   ....[50]....
        /*0110*/ 	.word	0xffffffff


	//   ....[51]....
        /*0114*/ 	.word	0xffffffff


	//   ....[52]....
        /*0118*/ 	.word	0xffffffff


	//   ....[53]....
        /*011c*/ 	.word	0xffffffff


	//   ....[54]....
        /*0120*/ 	.word	0xffffffff


	//   ....[55]....
        /*0124*/ 	.word	0xffffffff


	//   ....[56]....
        /*0128*/ 	.word	0xffffffff


	//   ....[57]....
        /*012c*/ 	.word	0xffffffff


	//   ....[58]....
        /*0130*/ 	.word	0xffffffff


	//   ....[59]....
        /*0134*/ 	.word	0xffffffff


	//   ....[60]....
        /*0138*/ 	.word	0xffffffff


	//   ....[61]....
        /*013c*/ 	.word	0xffffffff


	//   ....[62]....
        /*0140*/ 	.word	0xffffffff


	//   ....[63]....
        /*0144*/ 	.word	0xffffffff


	//   ....[64]....
        /*0148*/ 	.word	0xffffffff


	//   ....[65]....
        /*014c*/ 	.word	0xffffffff


	//   ....[66]....
        /*0150*/ 	.word	0xffffffff


	//   ....[67]....
        /*0154*/ 	.word	0xffffffff


	//   ....[68]....
        /*0158*/ 	.word	0xffffffff


	//   ....[69]....
        /*015c*/ 	.word	0xffffffff


	//   ....[70]....
        /*0160*/ 	.word	0xffffffff


	//   ....[71]....
        /*0164*/ 	.word	0xffffffff


	//   ....[72]....
        /*0168*/ 	.word	0xffffffff


	//   ....[73]....
        /*016c*/ 	.word	0xffffffff


	//   ....[74]....
        /*0170*/ 	.word	0xffffffff


	//   ....[75]....
        /*0174*/ 	.word	0xffffffff


	//   ....[76]....
        /*0178*/ 	.word	0xffffffff


	//   ....[77]....
        /*017c*/ 	.word	0xffffffff


	//   ....[78]....
        /*0180*/ 	.word	0xffffffff


	//   ....[79]....
        /*0184*/ 	.word	0xffffffff


	//   ....[80]....
        /*0188*/ 	.word	0xffffffff


	//   ....[81]....
        /*018c*/ 	.word	0xffffffff


	//   ....[82]....
        /*0190*/ 	.word	0xffffffff


	//   ....[83]....
        /*0194*/ 	.word	0xffffffff


	//   ....[84]....
        /*0198*/ 	.word	0xffffffff


	//   ....[85]....
        /*019c*/ 	.word	0xffffffff


	//   ....[86]....
        /*01a0*/ 	.word	0xffffffff


	//   ....[87]....
        /*01a4*/ 	.word	0xffffffff


	//   ....[88]....
        /*01a8*/ 	.word	0xffffffff


	//   ....[89]....
        /*01ac*/ 	.word	0xffffffff


	//   ....[90]....
        /*01b0*/ 	.word	0xffffffff


	//   ....[91]....
        /*01b4*/ 	.word	0xffffffff


	//   ....[92]....
        /*01b8*/ 	.word	0xffffffff


	//   ....[93]....
        /*01bc*/ 	.word	0xffffffff


	//   ....[94]....
        /*01c0*/ 	.word	0xffffffff


	//   ....[95]....
        /*01c4*/ 	.word	0xffffffff


	//   ....[96]....
        /*01c8*/ 	.word	0xffffffff


	//   ....[97]....
        /*01cc*/ 	.word	0xffffffff


	//   ....[98]....
        /*01d0*/ 	.word	0xffffffff


	//   ....[99]....
        /*01d4*/ 	.word	0xffffffff


	//   ....[100]....
        /*01d8*/ 	.word	0xffffffff


	//   ....[101]....
        /*01dc*/ 	.word	0xffffffff


	//   ....[102]....
        /*01e0*/ 	.word	0xffffffff


	//   ....[103]....
        /*01e4*/ 	.word	0xffffffff


	//   ....[104]....
        /*01e8*/ 	.word	0xffffffff


	//   ....[105]....
        /*01ec*/ 	.word	0xffffffff


	//   ....[106]....
        /*01f0*/ 	.word	0xffffffff


	//   ....[107]....
        /*01f4*/ 	.word	0xffffffff


	//   ....[108]....
        /*01f8*/ 	.word	0xffffffff


	//   ....[109]....
        /*01fc*/ 	.word	0xffffffff


	//   ....[110]....
        /*0200*/ 	.word	0xffffffff


	//   ....[111]....
        /*0204*/ 	.word	0xffffffff


	//   ....[112]....
        /*0208*/ 	.word	0xffffffff


	//   ....[113]....
        /*020c*/ 	.word	0xffffffff


	//   ....[114]....
        /*0210*/ 	.word	0xffffffff


	//   ....[115]....
        /*0214*/ 	.word	0xffffffff


	//   ....[116]....
        /*0218*/ 	.word	0xffffffff


	//   ....[117]....
        /*021c*/ 	.word	0xffffffff


	//   ....[118]....
        /*0220*/ 	.word	0xffffffff


	//   ....[119]....
        /*0224*/ 	.word	0xffffffff


	//   ....[120]....
        /*0228*/ 	.word	0xffffffff


	//   ....[121]....
        /*022c*/ 	.word	0xffffffff


	//   ....[122]....
        /*0230*/ 	.word	0xffffffff


	//   ....[123]....
        /*0234*/ 	.word	0xffffffff


	//   ....[124]....
        /*0238*/ 	.word	0xffffffff


	//   ....[125]....
        /*023c*/ 	.word	0xffffffff


	//   ....[126]....
        /*0240*/ 	.word	0xffffffff


	//   ....[127]....
        /*0244*/ 	.word	0xffffffff


	//   ....[128]....
        /*0248*/ 	.word	0xffffffff


	//   ....[129]....
        /*024c*/ 	.word	0xffffffff


	//   ....[130]....
        /*0250*/ 	.word	0xffffffff


	//   ....[131]....
        /*0254*/ 	.word	0xffffffff


	//   ....[132]....
        /*0258*/ 	.word	0xffffffff


	//   ....[133]....
        /*025c*/ 	.word	0xffffffff


	//   ....[134]....
        /*0260*/ 	.word	0xffffffff


	//   ....[135]....
        /*0264*/ 	.word	0xffffffff


	//   ....[136]....
        /*0268*/ 	.word	0xffffffff


	//   ....[137]....
        /*026c*/ 	.word	0xffffffff


	//   ....[138]....
        /*0270*/ 	.word	0xffffffff


	//   ....[139]....
        /*0274*/ 	.word	0xffffffff


	//   ....[140]....
        /*0278*/ 	.word	0xffffffff


	//   ....[141]....
        /*027c*/ 	.word	0xffffffff


	//   ....[142]....
        /*0280*/ 	.word	0xffffffff


	//   ....[143]....
        /*0284*/ 	.word	0xffffffff


	//   ....[144]....
        /*0288*/ 	.word	0xffffffff


	//   ....[145]....
        /*028c*/ 	.word	0xffffffff


	//   ....[146]....
        /*0290*/ 	.word	0xffffffff


	//----- nvinfo : EIATTR_COOP_GROUP_INSTR_OFFSETS
	.align		4
.L_536:
        /*0294*/ 	.byte	0x04, 0x28
        /*0296*/ 	.short	(.L_538 - .L_537)


	//   ....[0]....
.L_537:
        /*0298*/ 	.word	0x00000080


	//   ....[1]....
        /*029c*/ 	.word	0x00000210


	//   ....[2]....
        /*02a0*/ 	.word	0x00000240


	//   ....[3]....
        /*02a4*/ 	.word	0x00000270


	//   ....[4]....
        /*02a8*/ 	.word	0x000002a0


	//   ....[5]....
        /*02ac*/ 	.word	0x000002d0


	//   ....[6]....
        /*02b0*/ 	.word	0x00000300


	//   ....[7]....
        /*02b4*/ 	.word	0x00000460


	//   ....[8]....
        /*02b8*/ 	.word	0x000004a0


	//   ....[9]....
        /*02bc*/ 	.word	0x000004d0


	//   ....[10]....
        /*02c0*/ 	.word	0x00000500


	//   ....[11]....
        /*02c4*/ 	.word	0x00000530


	//   ....[12]....
        /*02c8*/ 	.word	0x00000560


	//   ....[13]....
        /*02cc*/ 	.word	0x000005f0


	//   ....[14]....
        /*02d0*/ 	.word	0x00000630


	//   ....[15]....
        /*02d4*/ 	.word	0x00000650


	//   ....[16]....
        /*02d8*/ 	.word	0x000006b0


	//   ....[17]....
        /*02dc*/ 	.word	0x000024d0


	//   ....[18]....
        /*02e0*/ 	.word	0x000024f0


	//   ....[19]....
        /*02e4*/ 	.word	0x00002620


	//   ....[20]....
        /*02e8*/ 	.word	0x00002630


	//   ....[21]....
        /*02ec*/ 	.word	0x00002760


	//   ....[22]....
        /*02f0*/ 	.word	0x00002780


	//   ....[23]....
        /*02f4*/ 	.word	0x000028b0


	//   ....[24]....
        /*02f8*/ 	.word	0x000028c0


	//   ....[25]....
        /*02fc*/ 	.word	0x00003e20


	//   ....[26]....
        /*0300*/ 	.word	0x00003e50


	//   ....[27]....
        /*0304*/ 	.word	0x00004780


	//   ....[28]....
        /*0308*/ 	.word	0x00004810


	//   ....[29]....
        /*030c*/ 	.word	0x00004830


	//   ....[30]....
        /*0310*/ 	.word	0x00004850


	//   ....[31]....
        /*0314*/ 	.word	0x000069b0


	//   ....[32]....
        /*0318*/ 	.word	0x000069f0


	//   ....[33]....
        /*031c*/ 	.word	0x00007160


	//   ....[34]....
        /*0320*/ 	.word	0x00007280


	//   ....[35]....
        /*0324*/ 	.word	0x000072c0


	//   ....[36]....
        /*0328*/ 	.word	0x000073a0


	//   ....[37]....
        /*032c*/ 	.word	0x00009fa0


	//   ....[38]....
        /*0330*/ 	.word	0x00009fd0


	//   ....[39]....
        /*0334*/ 	.word	0x00009ff0


	//   ....[40]....
        /*0338*/ 	.word	0x0000a010


	//   ....[41]....
        /*033c*/ 	.word	0x0000b9e0


	//   ....[42]....
        /*0340*/ 	.word	0x0000ba10


	//   ....[43]....
        /*0344*/ 	.word	0x0000ba20


	//   ....[44]....
        /*0348*/ 	.word	0x0000ba50


	//   ....[45]....
        /*034c*/ 	.word	0x0000cd60


	//   ....[46]....
        /*0350*/ 	.word	0x0000cd80


	//   ....[47]....
        /*0354*/ 	.word	0x0000cda0


	//   ....[48]....
        /*0358*/ 	.word	0x0000cdb0


	//   ....[49]....
        /*035c*/ 	.word	0x0000d110


	//   ....[50]....
        /*0360*/ 	.word	0x0000d130


	//   ....[51]....
        /*0364*/ 	.word	0x0000d250


	//   ....[52]....
        /*0368*/ 	.word	0x0000d260


	//   ....[53]....
        /*036c*/ 	.word	0x0000d390


	//   ....[54]....
        /*0370*/ 	.word	0x0000d3b0


	//   ....[55]....
        /*0374*/ 	.word	0x0000d4e0


	//   ....[56]....
        /*0378*/ 	.word	0x0000d4f0


	//   ....[57]....
        /*037c*/ 	.word	0x0000d820


	//   ....[58]....
        /*0380*/ 	.word	0x0000d840


	//   ....[59]....
        /*0384*/ 	.word	0x0000e180


	//   ....[60]....
        /*0388*/ 	.word	0x0000e190


	//   ....[61]....
        /*038c*/ 	.word	0x0000eeb0


	//   ....[62]....
        /*0390*/ 	.word	0x0000eed0


	//   ....[63]....
        /*0394*/ 	.word	0x0000f000


	//   ....[64]....
        /*0398*/ 	.word	0x0000f010


	//   ....[65]....
        /*039c*/ 	.word	0x0000f140


	//   ....[66]....
        /*03a0*/ 	.word	0x0000f160


	//   ....[67]....
        /*03a4*/ 	.word	0x0000f290


	//   ....[68]....
        /*03a8*/ 	.word	0x0000f2a0


	//   ....[69]....
        /*03ac*/ 	.word	0x0000f450


	//   ....[70]....
        /*03b0*/ 	.word	0x0000f470


	//   ....[71]....
        /*03b4*/ 	.word	0x0000f590


	//   ....[72]....
        /*03b8*/ 	.word	0x0000f5d0


	//   ....[73]....
        /*03bc*/ 	.word	0x0000f600


	//   ....[74]....
        /*03c0*/ 	.word	0x0000f630


	//   ....[75]....
        /*03c4*/ 	.word	0x0000f660


	//   ....[76]....
        /*03c8*/ 	.word	0x0000f690


	//   ....[77]....
        /*03cc*/ 	.word	0x0000f7e0


	//   ....[78]....
        /*03d0*/ 	.word	0x0000f820


	//   ....[79]....
        /*03d4*/ 	.word	0x0000f850


	//   ....[80]....
        /*03d8*/ 	.word	0x0000f880


	//   ....[81]....
        /*03dc*/ 	.word	0x0000f8b0


	//   ....[82]....
        /*03e0*/ 	.word	0x0000f8e0


	//   ....[83]....
        /*03e4*/ 	.word	0x0000f970


	//   ....[84]....
        /*03e8*/ 	.word	0x0000f9b0


	//   ....[85]....
        /*03ec*/ 	.word	0x0000f9c0


	//   ....[86]....
        /*03f0*/ 	.word	0x0000fa20


	//   ....[87]....
        /*03f4*/ 	.word	0x00010320


	//   ....[88]....
        /*03f8*/ 	.word	0x00010380


	//   ....[89]....
        /*03fc*/ 	.word	0x000103d0


	//   ....[90]....
        /*0400*/ 	.word	0x00010420


	//   ....[91]....
        /*0404*/ 	.word	0x00010470


	//   ....[92]....
        /*0408*/ 	.word	0x000104e0


	//   ....[93]....
        /*040c*/ 	.word	0x00010520


	//   ....[94]....
        /*0410*/ 	.word	0x00010580


	//   ....[95]....
        /*0414*/ 	.word	0x000105f0


	//   ....[96]....
        /*0418*/ 	.word	0x00010660


	//   ....[97]....
        /*041c*/ 	.word	0x000106d0


	//   ....[98]....
        /*0420*/ 	.word	0x00010740


	//   ....[99]....
        /*0424*/ 	.word	0x000107b0


	//   ....[100]....
        /*0428*/ 	.word	0x00010810


	//   ....[101]....
        /*042c*/ 	.word	0x00010870


	//   ....[102]....
        /*0430*/ 	.word	0x000108e0


	//   ....[103]....
        /*0434*/ 	.word	0x00010940


	//   ....[104]....
        /*0438*/ 	.word	0x000109a0


	//   ....[105]....
        /*043c*/ 	.word	0x00010a00


	//   ....[106]....
        /*0440*/ 	.word	0x00010a60


	//   ....[107]....
        /*0444*/ 	.word	0x00010ab0


	//   ....[108]....
        /*0448*/ 	.word	0x00010b00


	//   ....[109]....
        /*044c*/ 	.word	0x00010b70


	//   ....[110]....
        /*0450*/ 	.word	0x00010be0


	//   ....[111]....
        /*0454*/ 	.word	0x00010c50


	//   ....[112]....
        /*0458*/ 	.word	0x00010cb0


	//   ....[113]....
        /*045c*/ 	.word	0x00010d10


	//   ....[114]....
        /*0460*/ 	.word	0x00010d80


	//   ....[115]....
        /*0464*/ 	.word	0x00010de0


	//   ....[116]....
        /*0468*/ 	.word	0x00010e40


	//   ....[117]....
        /*046c*/ 	.word	0x00010eb0


	//   ....[118]....
        /*0470*/ 	.word	0x00010f20


	//   ....[119]....
        /*0474*/ 	.word	0x00010f90


	//   ....[120]....
        /*0478*/ 	.word	0x00010ff0


	//   ....[121]....
        /*047c*/ 	.word	0x00011060


	//   ....[122]....
        /*0480*/ 	.word	0x000110d0


	//   ....[123]....
        /*0484*/ 	.word	0x00011140


	//   ....[124]....
        /*0488*/ 	.word	0x000111a0


	//   ....[125]....
        /*048c*/ 	.word	0x00011210


	//   ....[126]....
        /*0490*/ 	.word	0x00011280


	//   ....[127]....
        /*0494*/ 	.word	0x000112f0


	//   ....[128]....
        /*0498*/ 	.word	0x00011350


	//   ....[129]....
        /*049c*/ 	.word	0x000113c0


	//   ....[130]....
        /*04a0*/ 	.word	0x00011430


	//   ....[131]....
        /*04a4*/ 	.word	0x00011480


	//   ....[132]....
        /*04a8*/ 	.word	0x000114d0


	//   ....[133]....
        /*04ac*/ 	.word	0x00011520


	//   ....[134]....
        /*04b0*/ 	.word	0x00011570


	//   ....[135]....
        /*04b4*/ 	.word	0x000115c0


	//   ....[136]....
        /*04b8*/ 	.word	0x00011630


	//   ....[137]....
        /*04bc*/ 	.word	0x00011690


	//   ....[138]....
        /*04c0*/ 	.word	0x000116f0


	//   ....[139]....
        /*04c4*/ 	.word	0x00011740


	//   ....[140]....
        /*04c8*/ 	.word	0x00011790


	//   ....[141]....
        /*04cc*/ 	.word	0x000117e0


	//   ....[142]....
        /*04d0*/ 	.word	0x00011850


	//   ....[143]....
        /*04d4*/ 	.word	0x000118a0


	//   ....[144]....
        /*04d8*/ 	.word	0x00011900


	//   ....[145]....
        /*04dc*/ 	.word	0x00011960


	//   ....[146]....
        /*04e0*/ 	.word	0x000119c0


	//----- nvinfo : EIATTR_EXIT_INSTR_OFFSETS
	.align		4
.L_538:
        /*04e4*/ 	.byte	0x04, 0x1c
        /*04e6*/ 	.short	(.L_540 - .L_539)


	//   ....[0]....
.L_539:
        /*04e8*/ 	.word	0x00000f40


	//   ....[1]....
        /*04ec*/ 	.word	0x000102e0


	//----- nvinfo : EIATTR_MAX_THREADS
	.align		4
.L_540:
        /*04f0*/ 	.byte	0x04, 0x05
        /*04f2*/ 	.short	(.L_542 - .L_541)
.L_541:
        /*04f4*/ 	.word	0x00000100
        /*04f8*/ 	.word	0x00000001
        /*04fc*/ 	.word	0x00000001


	//----- nvinfo : EIATTR_CRS_STACK_SIZE
	.align		4
.L_542:
        /*0500*/ 	.byte	0x04, 0x1e
        /*0502*/ 	.short	(.L_544 - .L_543)
.L_543:
        /*0504*/ 	.word	0x00000000
.L_544:


//--------------------- .nv.info._ZN7cutlass13device_kernelIN5flash19enable_sm80_to_sm89INS1_16FlashAttnFwdSm80INS1_25CollectiveMainloopFwdSm80ILi8ELi2ELb0EN4cute5tupleIJNS5_1CILi128EEENS7_ILi64EEENS7_ILi192EEEEEELi192ENS_6half_tEfNS_4arch4Sm80ELb1ELb0ELb1ELb1ELb0ELb1ELb1ELb1EEENS1_21CollectiveEpilogueFwdINS6_IJS8_SA_S9_EEENS6_IJNS7_ILi1EEESI_SI_EEESC_SE_Li256ELb1ELb1ELb1ELb0EEENS1_36VarlenDynamicPersistentTileSchedulerILi128ELi64ELi256ELi256ELb1ELb1ELb0ELb1ELb1ELb1EEEEEEEEEvNT_6ParamsE --------------------------
	.section	.nv.info._ZN7cutlass13device_kernelIN5flash19enable_sm80_to_sm89INS1_16FlashAttnFwdSm80INS1_25CollectiveMainloopFwdSm80ILi8ELi2ELb0EN4cute5tupleIJNS5_1CILi128EEENS7_ILi64EEENS7_ILi192EEEEEELi192ENS_6half_tEfNS_4arch4Sm80ELb1ELb0ELb1ELb1ELb0ELb1ELb1ELb1EEENS1_21CollectiveEpilogueFwdINS6_IJS8_SA_S9_EEENS6_IJNS7_ILi1EEESI_SI_EEESC_SE_Li256ELb1ELb1ELb1ELb0EEENS1_36VarlenDynamicPersistentTileSchedulerILi128ELi64ELi256ELi256ELb1ELb1ELb0ELb1ELb1ELb1EEEEEEEEEvNT_6ParamsE,"",@"SHT_CUDA_INFO"
	.sectionflags	@""
	.align	4


	//----- nvinfo : EIATTR_CUDA_API_VERSION
	.align		4
        /*0000*/ 	.byte	0x04, 0x37
        /*0002*/ 	.short	(.L_546 - .L_545)
.L_545:
        /*0004*/ 	.word	0x00000082


	//----- nvinfo : EIATTR_SW2861232_WAR
	.align		4
.L_546:
        /*0008*/ 	.byte	0x01, 0x35
	.zero		2


	//----- nvinfo : EIATTR_PARAM_CBANK
	.align		4
        /*000c*/ 	.byte	0x04, 0x0a
        /*000e*/ 	.short	(.L_548 - .L_547)
	.align		4
.L_547:
        /*0010*/ 	.word	index@(.nv.constant0._ZN7cutlass13device_kernelIN5flash19enable_sm80_to_sm89INS1_16FlashAttnFwdSm80INS1_25CollectiveMainloopFwdSm80ILi8ELi2ELb0EN4cute5tupleIJNS5_1CILi128EEENS7_ILi64EEENS7_ILi192EEEEEELi192ENS_6half_tEfNS_4arch4Sm80ELb1ELb0ELb1ELb1ELb0ELb1ELb1ELb1EEENS1_21CollectiveEpilogueFwdINS6_IJS8_SA_S9_EEENS6_IJNS7_ILi1EEESI_SI_EEESC_SE_Li256ELb1ELb1ELb1ELb0EEENS1_36VarlenDynamicPersistentTileSchedulerILi128ELi64ELi256ELi256ELb1ELb1ELb0ELb1ELb1ELb1EEEEEEEEEvNT_6ParamsE)
        /*0014*/ 	.short	0x0160
        /*0016*/ 	.short	0x0438


	//----- nvinfo : EIATTR_CBANK_PARAM_SIZE
	.align		4
.L_548:
        /*0018*/ 	.byte	0x03, 0x19
        /*001a*/ 	.short	0x0438


	//----- nvinfo : EIATTR_KPARAM_INFO
	.align		4
        /*001c*/ 	.byte	0x04, 0x17
        /*001e*/ 	.short	(.L_550 - .L_549)
.L_549:
        /*0020*/ 	.word	0x00000000
        /*0024*/ 	.short	0x0000
        /*0026*/ 	.short	0x0000
        /*0028*/ 	.byte	0x00, 0xf0, 0xe1, 0x10


	//----- nvinfo : EIATTR_MAXREG_COUNT
	.align		4
.L_550:
        /*002c*/ 	.byte	0x03, 0x1b
        /*002e*/ 	.short	0x00ff


	//----- nvinfo : EIATTR_NUM_BARRIERS
	.align		4
        /*0030*/ 	.byte	0x02, 0x4c
        /*0032*/ 	.byte	0x06
	.zero		1


	//----- nvinfo : EIATTR_MERCURY_ISA_VERSION
	.align		4
        /*0034*/ 	.byte	0x03, 0x5f
        /*0036*/ 	.short	0x0000


	//----- nvinfo : EIATTR_INT_WARP_WIDE_INSTR_OFFSETS
	.align		4
        /*0038*/ 	.byte	0x04, 0x31
        /*003a*/ 	.short	(.L_552 - .L_551)


	//   ....[0]....
.L_551:
        /*003c*/ 	.word	0x00018290


	//   ....[1]....
        /*0040*/ 	.word	0x00018330


	//----- nvinfo : EIATTR_COOP_GROUP_MASK_REGIDS
	.align		4
.L_552:
        /*0044*/ 	.byte	0x04, 0x29
        /*0046*/ 	.short	(.L_554 - .L_553)


	//   ....[0]....
.L_553:
        /*0048*/ 	.word	0xffffffff


	//   ....[1]....
        /*004c*/ 	.word	0xffffffff


	//   ....[2]....
        /*0050*/ 	.word	0xffffffff


	//   ....[3]....
        /*0054*/ 	.word	0xffffffff


	//   ....[4]....
        /*0058*/ 	.word	0xffffffff


	//   ....[5]....
        /*005c*/ 	.word	0xffffffff


	//   ....[6]....
        /*0060*/ 	.word	0xffffffff


	//   ....[7]....
        /*0064*/ 	.word	0xffffffff


	//   ....[8]....
        /*0068*/ 	.word	0xffffffff


	//   ....[9]....
        /*006c*/ 	.word	0xffffffff


	//   ....[10]....
        /*0070*/ 	.word	0xffffffff


	//   ....[11]....
        /*0074*/ 	.word	0xffffffff


	//   ....[12]....
        /*0078*/ 	.word	0xffffffff


	//   ....[13]....
        /*007c*/ 	.word	0xffffffff


	//   ....[14]....
        /*0080*/ 	.word	0xffffffff


	//   ....[15]....
        /*0084*/ 	.word	0xffffffff


	//   ....[16]....
        /*0088*/ 	.word	0xffffffff


	//   ....[17]....
        /*008c*/ 	.word	0xffffffff


	//   ....[18]....
        /*0090*/ 	.word	0xffffffff


	//   ....[19]....
        /*0094*/ 	.word	0xffffffff


	//   ....[20]....
        /*0098*/ 	.word	0xffffffff


	//   ....[21]....
        /*009c*/ 	.word	0xffffffff


	//   ....[22]....
        /*00a0*/ 	.word	0xffffffff


	//   ....[23]....
        /*00a4*/ 	.word	0xffffffff


	//   ....[24]....
        /*00a8*/ 	.word	0xffffffff


	//   ....[25]....
        /*00ac*/ 	.word	0xffffffff


	//   ....[26]....
        /*00b0*/ 	.word	0xffffffff


	//   ....[27]....
        /*00b4*/ 	.word	0xffffffff


	//   ....[28]....
        /*00b8*/ 	.word	0xffffffff


	//   ....[29]....
        /*00bc*/ 	.word	0xffffffff


	//   ....[30]....
        /*00c0*/ 	.word	0xffffffff


	//   ....[31]....
        /*00c4*/ 	.word	0xffffffff


	//   ....[32]....
        /*00c8*/ 	.word	0xffffffff


	//   ....[33]....
        /*00cc*/ 	.word	0xffffffff


	//   ....[34]....
        /*00d0*/ 	.word	0xffffffff


	//   ....[35]....
        /*00d4*/ 	.word	0xffffffff


	//   ....[36]....
        /*00d8*/ 	.word	0xffffffff


	//   ....[37]....
        /*00dc*/ 	.word	0xffffffff


	//   ....[38]....
        /*00e0*/ 	.word	0xffffffff


	//   ....[39]....
        /*00e4*/ 	.word	0xffffffff


	//   ....[40]....
        /*00e8*/ 	.word	0xffffffff


	//   ....[41]....
        /*00ec*/ 	.word	0xffffffff


	//   ....[42]....
        /*00f0*/ 	.word	0xffffffff


	//   ....[43]....
        /*00f4*/ 	.word	0xffffffff


	//   ....[44]....
        /*00f8*/ 	.word	0xffffffff


	//   ....[45]....
        /*00fc*/ 	.word	0xffffffff


	//   ....[46]....
        /*0100*/ 	.word	0xffffffff


	//   ....[47]....
        /*0104*/ 	.word	0xffffffff


	//   ....[48]....
        /*0108*/ 	.word	0xffffffff


	//   ....[49]....
        /*010c*/ 	.word	0xffffffff


	//   ....[50]....
        /*0110*/ 	.word	0xffffffff


	//   ....[51]....
        /*0114*/ 	.word	0xffffffff


	//   ....[52]....
        /*0118*/ 	.word	0xffffffff


	//   ....[53]....
        /*011c*/ 	.word	0xffffffff


	//   ....[54]....
        /*0120*/ 	.word	0xffffffff


	//   ....[55]....
        /*0124*/ 	.word	0xffffffff


	//   ....[56]....
        /*0128*/ 	.word	0xffffffff


	//   ....[57]....
        /*012c*/ 	.word	0xffffffff


	//   ....[58]....
        /*0130*/ 	.word	0xffffffff


	//   ....[59]....
        /*0134*/ 	.word	0xffffffff


	//   ....[60]....
        /*0138*/ 	.word	0xffffffff


	//   ....[61]....
        /*013c*/ 	.word	0xffffffff


	//   ....[62]....
        /*0140*/ 	.word	0xffffffff


	//   ....[63]....
        /*0144*/ 	.word	0xffffffff


	//   ....[64]....
        /*0148*/ 	.word	0xffffffff


	//   ....[65]....
        /*014c*/ 	.word	0xffffffff


	//   ....[66]....
        /*0150*/ 	.word	0xffffffff


	//   ....[67]....
        /*0154*/ 	.word	0xffffffff


	//   ....[68]....
        /*0158*/ 	.word	0xffffffff


	//   ....[69]....
        /*015c*/ 	.word	0xffffffff


	//   ....[70]....
        /*0160*/ 	.word	0xffffffff


	//   ....[71]....
        /*0164*/ 	.word	0xffffffff


	//   ....[72]....
        /*0168*/ 	.word	0xffffffff


	//   ....[73]....
        /*016c*/ 	.word	0xffffffff


	//   ....[74]....
        /*0170*/ 	.word	0xffffffff


	//   ....[75]....
        /*0174*/ 	.word	0xffffffff


	//   ....[76]....
        /*0178*/ 	.word	0xffffffff


	//   ....[77]....
        /*017c*/ 	.word	0xffffffff


	//   ....[78]....
        /*0180*/ 	.word	0xffffffff


	//   ....[79]....
        /*0184*/ 	.word	0xffffffff


	//   ....[80]....
        /*0188*/ 	.word	0xffffffff


	//   ....[81]....
        /*018c*/ 	.word	0xffffffff


	//   ....[82]....
        /*0190*/ 	.word	0xffffffff


	//   ....[83]....
        /*0194*/ 	.word	0xffffffff


	//   ....[84]....
        /*0198*/ 	.word	0xffffffff


	//   ....[85]....
        /*019c*/ 	.word	0xffffffff


	//   ....[86]....
        /*01a0*/ 	.word	0xffffffff


	//   ....[87]....
        /*01a4*/ 	.word	0xffffffff


	//   ....[88]....
        /*01a8*/ 	.word	0xffffffff


	//   ....[89]....
        /*01ac*/ 	.word	0xffffffff


	//   ....[90]....
        /*01b0*/ 	.word	0xffffffff


	//   ....[91]....
        /*01b4*/ 	.word	0xffffffff


	//   ....[92]....
        /*01b8*/ 	.word	0xffffffff


	//   ....[93]....
        /*01bc*/ 	.word	0xffffffff


	//   ....[94]....
        /*01c0*/ 	.word	0xffffffff


	//   ....[95]....
        /*01c4*/ 	.word	0xffffffff


	//   ....[96]....
        /*01c8*/ 	.word	0xffffffff


	//   ....[97]....
        /*01cc*/ 	.word	0xffffffff


	//   ....[98]....
        /*01d0*/ 	.word	0xffffffff


	//   ....[99]....
        /*01d4*/ 	.word	0xffffffff


	//   ....[100]....
        /*01d8*/ 	.word	0xffffffff


	//   ....[101]....
        /*01dc*/ 	.word	0xffffffff


	//   ....[102]....
        /*01e0*/ 	.word	0xffffffff


	//   ....[103]....
        /*01e4*/ 	.word	0xffffffff


	//   ....[104]....
        /*01e8*/ 	.word	0xffffffff


	//   ....[105]....
        /*01ec*/ 	.word	0xffffffff


	//   ....[106]....
        /*01f0*/ 	.word	0xffffffff


	//   ....[107]....
        /*01f4*/ 	.word	0xffffffff


	//   ....[108]....
        /*01f8*/ 	.word	0xffffffff


	//   ....[109]....
        /*01fc*/ 	.word	0xffffffff


	//   ....[110]....
        /*0200*/ 	.word	0xffffffff


	//   ....[111]....
        /*0204*/ 	.word	0xffffffff


	//   ....[112]....
        /*0208*/ 	.word	0xffffffff


	//   ....[113]....
        /*020c*/ 	.word	0xffffffff


	//   ....[114]....
        /*0210*/ 	.word	0xffffffff


	//   ....[115]....
        /*0214*/ 	.word	0xffffffff


	//   ....[116]....
        /*0218*/ 	.word	0xffffffff


	//   ....[117]....
        /*021c*/ 	.word	0xffffffff


	//   ....[118]....
        /*0220*/ 	.word	0xffffffff


	//   ....[119]....
        /*0224*/ 	.word	0xffffffff


	//   ....[120]....
        /*0228*/ 	.word	0xffffffff


	//   ....[121]....
        /*022c*/ 	.word	0xffffffff


	//   ....[122]....
        /*0230*/ 	.word	0xffffffff


	//   ....[123]....
        /*0234*/ 	.word	0xffffffff


	//   ....[124]....
        /*0238*/ 	.word	0xffffffff


	//   ....[125]....
        /*023c*/ 	.word	0xffffffff


	//   ....[126]....
        /*0240*/ 	.word	0xffffffff


	//   ....[127]....
        /*0244*/ 	.word	0xffffffff


	//   ....[128]....
        /*0248*/ 	.word	0xffffffff


	//   ....[129]....
        /*024c*/ 	.word	0xffffffff


	//   ....[130]....
        /*0250*/ 	.word	0xffffffff


	//   ....[131]....
        /*0254*/ 	.word	0xffffffff


	//   ....[132]....
        /*0258*/ 	.word	0xffffffff


	//   ....[133]....
        /*025c*/ 	.word	0xffffffff


	//   ....[134]....
        /*0260*/ 	.word	0xffffffff


	//   ....[135]....
        /*0264*/ 	.word	0xffffffff


	//   ....[136]....
        /*0268*/ 	.word	0xffffffff


	//   ....[137]....
        /*026c*/ 	.word	0xffffffff


	//   ....[138]....
        /*0270*/ 	.word	0xffffffff


	//   ....[139]....
        /*0274*/ 	.word	0xffffffff


	//   ....[140]....
        /*0278*/ 	.word	0xffffffff


	//   ....[141]....
        /*027c*/ 	.word	0xffffffff


	//   ....[142]....
        /*0280*/ 	.word	0xffffffff


	//   ....[143]....
        /*0284*/ 	.word	0xffffffff


	//   ....[144]....
        /*0288*/ 	.word	0xffffffff


	//   ....[145]....
        /*028c*/ 	.word	0xffffffff


	//   ....[146]....
        /*0290*/ 	.word	0xffffffff


	//   ....[147]....
        /*0294*/ 	.word	0xffffffff


	//   ....[148]....
        /*0298*/ 	.word	0xffffffff


	//   ....[149]....
        /*029c*/ 	.word	0xffffffff


	//   ....[150]....
        /*02a0*/ 	.word	0xffffffff


	//   ....[151]....
        /*02a4*/ 	.word	0xffffffff


	//   ....[152]....
        /*02a8*/ 	.word	0xffffffff


	//   ....[153]....
        /*02ac*/ 	.word	0xffffffff


	//   ....[154]....
        /*02b0*/ 	.word	0xffffffff


	//   ....[155]....
        /*02b4*/ 	.word	0xffffffff


	//   ....[156]....
        /*02b8*/ 	.word	0xffffffff


	//   ....[157]....
        /*02bc*/ 	.word	0xffffffff


	//   ....[158]....
        /*02c0*/ 	.word	0xffffffff


	//   ....[159]....
        /*02c4*/ 	.word	0xffffffff


	//   ....[160]....
        /*02c8*/ 	.word	0xffffffff


	//   ....[161]....
        /*02cc*/ 	.word	0xffffffff


	//   ....[162]....
        /*02d0*/ 	.word	0xffffffff


	//----- nvinfo : EIATTR_COOP_GROUP_INSTR_OFFSETS
	.align		4
.L_554:
        /*02d4*/ 	.byte	0x04, 0x28
        /*02d6*/ 	.short	(.L_556 - .L_555)


	//   ....[0]....
.L_555:
        /*02d8*/ 	.word	0x00000080


	//   ....[1]....
        /*02dc*/ 	.word	0x00000210


	//   ....[2]....
        /*02e0*/ 	.word	0x00000240


	//   ....[3]....
        /*02e4*/ 	.word	0x00000270


	//   ....[4]....
        /*02e8*/ 	.word	0x000002a0


	//   ....[5]....
        /*02ec*/ 	.word	0x000002d0


	//   ....[6]....
        /*02f0*/ 	.word	0x00000300


	//   ....[7]....
        /*02f4*/ 	.word	0x00000460


	//   ....[8]....
        /*02f8*/ 	.word	0x000004a0


	//   ....[9]....
        /*02fc*/ 	.word	0x000004d0


	//   ....[10]....
        /*0300*/ 	.word	0x00000500


	//   ....[11]....
        /*0304*/ 	.word	0x00000530


	//   ....[12]....
        /*0308*/ 	.word	0x00000560


	//   ....[13]....
        /*030c*/ 	.word	0x000005f0


	//   ....[14]....
        /*0310*/ 	.word	0x00000630


	//   ....[15]....
        /*0314*/ 	.word	0x00000650


	//   ....[16]....
        /*0318*/ 	.word	0x000006b0


	//   ....[17]....
        /*031c*/ 	.word	0x00007a60


	//   ....[18]....
        /*0320*/ 	.word	0x00007a80


	//   ....[19]....
        /*0324*/ 	.word	0x00007bd0


	//   ....[20]....
        /*0328*/ 	.word	0x00007be0


	//   ....[21]....
        /*032c*/ 	.word	0x00007d10


	//   ....[22]....
        /*0330*/ 	.word	0x00007d30


	//   ....[23]....
        /*0334*/ 	.word	0x00007e60


	//   ....[24]....
        /*0338*/ 	.word	0x00007e70


	//   ....[25]....
        /*033c*/ 	.word	0x00008820


	//   ....[26]....
        /*0340*/ 	.word	0x000088e0


	//   ....[27]....
        /*0344*/ 	.word	0x00008930


	//   ....[28]....
        /*0348*/ 	.word	0x00008970


	//   ....[29]....
        /*034c*/ 	.word	0x00008df0


	//   ....[30]....
        /*0350*/ 	.word	0x00008e30


	//   ....[31]....
        /*0354*/ 	.word	0x00008e80


	//   ....[32]....
        /*0358*/ 	.word	0x00008ef0


	//   ....[33]....
        /*035c*/ 	.word	0x0000bd20


	//   ....[34]....
        /*0360*/ 	.word	0x0000bd60


	//   ....[35]....
        /*0364*/ 	.word	0x0000bda0


	//   ....[36]....
        /*0368*/ 	.word	0x0000bdc0


	//   ....[37]....
        /*036c*/ 	.word	0x0000c020


	//   ....[38]....
        /*0370*/ 	.word	0x0000c060


	//   ....[39]....
        /*0374*/ 	.word	0x0000c120


	//   ....[40]....
        /*0378*/ 	.word	0x0000c1a0


	//   ....[41]....
        /*037c*/ 	.word	0x0000fe50


	//   ....[42]....
        /*0380*/ 	.word	0x0000fe90


	//   ....[43]....
        /*0384*/ 	.word	0x00010730


	//   ....[44]....
        /*0388*/ 	.word	0x00010820


	//   ....[45]....
        /*038c*/ 	.word	0x00010860


	//   ....[46]....
        /*0390*/ 	.word	0x000108c0


	//   ....[47]....
        /*0394*/ 	.word	0x00012a20


	//   ....[48]....
        /*0398*/ 	.word	0x00012a50


	//   ....[49]....
        /*039c*/ 	.word	0x00013220


	//   ....[50]....
        /*03a0*/ 	.word	0x000132e0


	//   ....[51]....
        /*03a4*/ 	.word	0x00013310


	//   ....[52]....
        /*03a8*/ 	.word	0x000133a0


	//   ....[53]....
        /*03ac*/ 	.word	0x00016010


	//   ....[54]....
        /*03b0*/ 	.word	0x00016040


	//   ....[55]....
        /*03b4*/ 	.word	0x00016060


	//   ....[56]....
        /*03b8*/ 	.word	0x00016080


	//   ....[57]....
        /*03bc*/ 	.word	0x00017a80


	//   ....[58]....
        /*03c0*/ 	.word	0x00017ab0


	//   ....[59]....
        /*03c4*/ 	.word	0x00017ac0


	//   ....[60]....
        /*03c8*/ 	.word	0x00017af0


	//   ....[61]....
        /*03cc*/ 	.word	0x00019010


	//   ....[62]....
        /*03d0*/ 	.word	0x00019030


	//   ....[63]....
        /*03d4*/ 	.word	0x00019060


	//   ....[64]....
        /*03d8*/ 	.word	0x00019080


	//   ....[65]....
        /*03dc*/ 	.word	0x00019410


	//   ....[66]....
        /*03e0*/ 	.word	0x00019430


	//   ....[67]....
        /*03e4*/ 	.word	0x00019580


	//   ....[68]....
        /*03e8*/ 	.word	0x00019590


	//   ....[69]....
        /*03ec*/ 	.word	0x000196c0


	//   ....[70]....
        /*03f0*/ 	.word	0x000196e0


	//   ....[71]....
        /*03f4*/ 	.word	0x00019810


	//   ....[72]....
        /*03f8*/ 	.word	0x00019820


	//   ....[73]....
        /*03fc*/ 	.word	0x00019b40


	//   ....[74]....
        /*0400*/ 	.word	0x00019b60


	//   ....[75]....
        /*0404*/ 	.word	0x0001a490


	//   ....[76]....
        /*0408*/ 	.word	0x0001a4a0


	//   ....[77]....
        /*040c*/ 	.word	0x0001b210


	//   ....[78]....
        /*0410*/ 	.word	0x0001b230


	//   ....[79]....
        /*0414*/ 	.word	0x0001b390


	//   ....[80]....
        /*0418*/ 	.word	0x0001b3a0


	//   ....[81]....
        /*041c*/ 	.word	0x0001b4d0


	//   ....[82]....
        /*0420*/ 	.word	0x0001b4f0


	//   ....[83]....
        /*0424*/ 	.word	0x0001b620


	//   ....[84]....
        /*0428*/ 	.word	0x0001b630


	//   ....[85]....
        /*042c*/ 	.word	0x0001b7e0


	//   ....[86]....
        /*0430*/ 	.word	0x0001b800


	//   ....[87]....
        /*0434*/ 	.word	0x0001b920


	//   ....[88]....
        /*0438*/ 	.word	0x0001b960


	//   ....[89]....
        /*043c*/ 	.word	0x0001b990


	//   ....[90]....
        /*0440*/ 	.word	0x0001b9c0


	//   ....[91]....
        /*0444*/ 	.word	0x0001b9f0


	//   ....[92]....
        /*0448*/ 	.word	0x0001ba20


	//   ....[93]....
        /*044c*/ 	.word	0x0001bb70


	//   ....[94]....
        /*0450*/ 	.word	0x0001bbb0


	//   ....[95]....
        /*0454*/ 	.word	0x0001bbe0


	//   ....[96]....
        /*0458*/ 	.word	0x0001bc10


	//   ....[97]....
        /*045c*/ 	.word	0x0001bc40


	//   ....[98]....
        /*0460*/ 	.word	0x0001bc70


	//   ....[99]....
        /*0464*/ 	.word	0x0001bd00


	//   ....[100]....
        /*0468*/ 	.word	0x0001bd40


	//   ....[101]....
        /*046c*/ 	.word	0x0001bd50


	//   ....[102]....
        /*0470*/ 	.word	0x0001bdb0


	//   ....[103]....
        /*0474*/ 	.word	0x0001c6a0


	//   ....[104]....
        /*0478*/ 	.word	0x0001c6e0


	//   ....[105]....
        /*047c*/ 	.word	0x0001c730


	//   ....[106]....
        /*0480*/ 	.word	0x0001c780


	//   ....[107]....
        /*0484*/ 	.word	0x0001c7d0


	//   ....[108]....
        /*0488*/ 	.word	0x0001c840


	//   ....[109]....
        /*048c*/ 	.word	0x0001c880


	//   ....[110]....
        /*0490*/ 	.word	0x0001c8e0


	//   ....[111]....
        /*0494*/ 	.word	0x0001c950


	//   ....[112]....
        /*0498*/ 	.word	0x0001c9b0


	//   ....[113]....
        /*049c*/ 	.word	0x0001ca20


	//   ....[114]....
        /*04a0*/ 	.word	0x0001ca90


	//   ....[115]....
        /*04a4*/ 	.word	0x0001caf0


	//   ....[116]....
        /*04a8*/ 	.word	0x0001cb50


	//   ....[117]....
        /*04ac*/ 	.word	0x0001cbb0


	//   ....[118]....
        /*04b0*/ 	.word	0x0001cc20


	//   ....[119]....
        /*04b4*/ 	.word	0x0001cc80


	//   ....[120]....
        /*04b8*/ 	.word	0x0001cce0


	//   ....[121]....
        /*04bc*/ 	.word	0x0001cd30


	//   ....[122]....
        /*04c0*/ 	.word	0x0001cd80


	//   ....[123]....
        /*04c4*/ 	.word	0x0001cdd0


	//   ....[124]....
        /*04c8*/ 	.word	0x0001ce10


	//   ....[125]....
        /*04cc*/ 	.word	0x0001ce80


	//   ....[126]....
        /*04d0*/ 	.word	0x0001cef0


	//   ....[127]....
        /*04d4*/ 	.word	0x0001cf50


	//   ....[128]....
        /*04d8*/ 	.word	0x0001cfb0


	//   ....[129]....
        /*04dc*/ 	.word	0x0001d010


	//   ....[130]....
        /*04e0*/ 	.word	0x0001d080


	//   ....[131]....
        /*04e4*/ 	.word	0x0001d0e0


	//   ....[132]....
        /*04e8*/ 	.word	0x0001d140


	//   ....[133]....
        /*04ec*/ 	.word	0x0001d1a0


	//   ....[134]....
        /*04f0*/ 	.word	0x0001d210


	//   ....[135]....
        /*04f4*/ 	.word	0x0001d270


	//   ....[136]....
        /*04f8*/ 	.word	0x0001d2d0


	//   ....[137]....
        /*04fc*/ 	.word	0x0001d330


	//   ....[138]....
        /*0500*/ 	.word	0x0001d3a0


	//   ....[139]....
        /*0504*/ 	.word	0x0001d400


	//   ....[140]....
        /*0508*/ 	.word	0x0001d460


	//   ....[141]....
        /*050c*/ 	.word	0x0001d4c0


	//   ....[142]....
        /*0510*/ 	.word	0x0001d530


	//   ....[143]....
        /*0514*/ 	.word	0x0001d590


	//   ....[144]....
        /*0518*/ 	.word	0x0001d5f0


	//   ....[145]....
        /*051c*/ 	.word	0x0001d650


	//   ....[146]....
        /*0520*/ 	.word	0x0001d6c0


	//   ....[147]....
        /*0524*/ 	.word	0x0001d710


	//   ....[148]....
        /*0528*/ 	.word	0x0001d750


	//   ....[149]....
        /*052c*/ 	.word	0x0001d7a0


	//   ....[150]....
        /*0530*/ 	.word	0x0001d7f0


	//   ....[151]....
        /*0534*/ 	.word	0x0001d840


	//   ....[152]....
        /*0538*/ 	.word	0x0001d8b0


	//   ....[153]....
        /*053c*/ 	.word	0x0001d900


	//   ....[154]....
        /*0540*/ 	.word	0x0001d950


	//   ....[155]....
        /*0544*/ 	.word	0x0001d9a0


	//   ....[156]....
        /*0548*/ 	.word	0x0001d9f0


	//   ....[157]....
        /*054c*/ 	.word	0x0001da40


	//   ....[158]....
        /*0550*/ 	.word	0x0001dab0


	//   ....[159]....
        /*0554*/ 	.word	0x0001daf0


	//   ....[160]....
        /*0558*/ 	.word	0x0001db50


	//   ....[161]....
        /*055c*/ 	.word	0x0001dbb0


	//   ....[162]....
        /*0560*/ 	.word	0x0001dc10


	//----- nvinfo : EIATTR_EXIT_INSTR_OFFSETS
	.align		4
.L_556:
        /*0564*/ 	.byte	0x04, 0x1c
        /*0566*/ 	.short	(.L_558 - .L_557)


	//   ....[0]....
.L_557:
        /*0568*/ 	.word	0x00000f30


	//   ....[1]....
        /*056c*/ 	.word	0x0001c670


	//----- nvinfo : EIATTR_MAX_THREADS
	.align		4
.L_558:
        /*0570*/ 	.byte	0x04, 0x05
        /*0572*/ 	.short	(.L_560 - .L_559)
.L_559:
        /*0574*/ 	.word	0x00000100
        /*0578*/ 	.word	0x00000001
        /*057c*/ 	.word	0x00000001


	//----- nvinfo : EIATTR_CRS_STACK_SIZE
	.align		4
.L_560:
        /*0580*/ 	.byte	0x04, 0x1e
        /*0582*/ 	.short	(.L_562 - .L_561)
.L_561:
        /*0584*/ 	.word	0x00000000
.L_562:


//--------------------- .nv.callgraph             --------------------------
	.section	.nv.callgraph,"",@"SHT_CUDA_CALLGRAPH"
	.align	4
	.sectionentsize	8
	.align		4
        /*0000*/ 	.word	0x00000000
	.align		4
        /*0004*/ 	.word	0xffffffff
	.align		4
        /*0008*/ 	.word	0x00000000
	.align		4
        /*000c*/ 	.word	0xfffffffe
	.align		4
        /*0010*/ 	.word	0x00000000
	.align		4
        /*0014*/ 	.word	0xfffffffd
	.align		4
        /*0018*/ 	.word	0x00000000
	.align		4
        /*001c*/ 	.word	0xfffffffc


//--------------------- .nv.rel.action            --------------------------
	.section	.nv.rel.action,"",@"SHT_CUDA_RELOCINFO"
	.align	8
	.sectionentsize	8
        /*0000*/ 	.byte	0x73, 0x00, 0x00, 0x00, 0x00, 0x00, 0x00, 0x00, 0x00, 0x00, 0x00, 0x11, 0x25, 0x00, 0x05, 0x36


//--------------------- .nv.constant4             --------------------------
	.section	.nv.constant4,"a",@progbits
	.align	8
	.align		8
.nv.constant4:
        /*0000*/ 	.dword	_ZN80_INTERNAL_2d1af1fc_44_flash_fwd_hdim192_fp16_split_softcap_sm80_cu_8e232a79_34854cuda3std3__45__cpo5beginE
	.align		8
        /*0008*/ 	.dword	_ZN80_INTERNAL_2d1af1fc_44_flash_fwd_hdim192_fp16_split_softcap_sm80_cu_8e232a79_34854cuda3std3__45__cpo3endE
	.align		8
        /*0010*/ 	.dword	_ZN80_INTERNAL_2d1af1fc_44_flash_fwd_hdim192_fp16_split_softcap_sm80_cu_8e232a79_34854cuda3std3__45__cpo6cbeginE
	.align		8
        /*0018*/ 	.dword	_ZN80_INTERNAL_2d1af1fc_44_flash_fwd_hdim192_fp16_split_softcap_sm80_cu_8e232a79_34854cuda3std3__45__cpo4cendE
	.align		8
        /*0020*/ 	.dword	_ZN80_INTERNAL_2d1af1fc_44_flash_fwd_hdim192_fp16_split_softcap_sm80_cu_8e232a79_34854cuda3std3__482_GLOBAL__N__2d1af1fc_44_flash_fwd_hdim192_fp16_split_softcap_sm80_cu_8e232a79_34856ignoreE
	.align		8
        /*0028*/ 	.dword	_ZN80_INTERNAL_2d1af1fc_44_flash_fwd_hdim192_fp16_split_softcap_sm80_cu_8e232a79_34854cuda3std3__419piecewise_constructE
	.align		8
        /*0030*/ 	.dword	_ZN80_INTERNAL_2d1af1fc_44_flash_fwd_hdim192_fp16_split_softcap_sm80_cu_8e232a79_34854cuda3std3__48in_placeE
	.align		8
        /*0038*/ 	.dword	_ZN80_INTERNAL_2d1af1fc_44_flash_fwd_hdim192_fp16_split_softcap_sm80_cu_8e232a79_34854cuda3std6ranges3__45__cpo4swapE
	.align		8
        /*0040*/ 	.dword	_ZN80_INTERNAL_2d1af1fc_44_flash_fwd_hdim192_fp16_split_softcap_sm80_cu_8e232a79_34854cuda3std6ranges3__45__cpo9iter_moveE
	.align		8
        /*0048*/ 	.dword	_ZN80_INTERNAL_2d1af1fc_44_flash_fwd_hdim192_fp16_split_softcap_sm80_cu_8e232a79_34854cute7productE
	.align		8
        /*0050*/ 	.dword	_ZN80_INTERNAL_2d1af1fc_44_flash_fwd_hdim192_fp16_split_softcap_sm80_cu_8e232a79_34854cute1_E


//--------------------- .nv.constant0._ZN7cutlass13device_kernelIN5flash19enable_sm80_to_sm89INS1_16FlashAttnFwdSm80INS1_25CollectiveMainloopFwdSm80ILi8ELi1ELb1EN4cute5tupleIJNS5_1CILi128EEENS7_ILi96EEENS7_ILi192EEEEEELi192ENS_6half_tEfNS_4arch4Sm80ELb0ELb0ELb1ELb0ELb0ELb0ELb1ELb1EEENS1_21CollectiveEpilogueFwdINS6_IJS8_SA_S9_EEENS6_IJNS7_ILi1EEESI_SI_EEESC_SE_Li256ELb0ELb1ELb1ELb0EEENS1_19SingleTileSchedulerILb0ELb1ELb1ELi128EEEEEEEEEvNT_6ParamsE --------------------------
	.section	.nv.constant0._ZN7cutlass13device_kernelIN5flash19enable_sm80_to_sm89INS1_16FlashAttnFwdSm80INS1_25CollectiveMainloopFwdSm80ILi8ELi1ELb1EN4cute5tupleIJNS5_1CILi128EEENS7_ILi96EEENS7_ILi192EEEEEELi192ENS_6half_tEfNS_4arch4Sm80ELb0ELb0ELb1ELb0ELb0ELb0ELb1ELb1EEENS1_21CollectiveEpilogueFwdINS6_IJS8_SA_S9_EEENS6_IJNS7_ILi1EEESI_SI_EEESC_SE_Li256ELb0ELb1ELb1ELb0EEENS1_19SingleTileSchedulerILb0ELb1ELb1ELi128EEEEEEEEEvNT_6ParamsE,"a",@progbits
	.sectionflags	@""
	.align	4
.nv.constant0._ZN7cutlass13device_kernelIN5flash19enable_sm80_to_sm89INS1_16FlashAttnFwdSm80INS1_25CollectiveMainloopFwdSm80ILi8ELi1ELb1EN4cute5tupleIJNS5_1CILi128EEENS7_ILi96EEENS7_ILi192EEEEEELi192ENS_6half_tEfNS_4arch4Sm80ELb0ELb0ELb1ELb0ELb0ELb0ELb1ELb1EEENS1_21CollectiveEpilogueFwdINS6_IJS8_SA_S9_EEENS6_IJNS7_ILi1EEESI_SI_EEESC_SE_Li256ELb0ELb1ELb1ELb0EEENS1_19SingleTileSchedulerILb0ELb1ELb1ELi128EEEEEEEEEvNT_6ParamsE:
	.zero		1400


//--------------------- .nv.constant0._ZN7cutlass13device_kernelIN5flash19enable_sm80_to_sm89INS1_16FlashAttnFwdSm80INS1_25CollectiveMainloopFwdSm80ILi8ELi1ELb0EN4cute5tupleIJNS5_1CILi128EEENS7_ILi64EEENS7_ILi192EEEEEELi192ENS_6half_tEfNS_4arch4Sm80ELb0ELb0ELb1ELb1ELb0ELb0ELb1ELb1EEENS1_21CollectiveEpilogueFwdINS6_IJS8_SA_S9_EEENS6_IJNS7_ILi1EEESI_SI_EEESC_SE_Li256ELb1ELb1ELb1ELb0EEENS1_36VarlenDynamicPersistentTileSchedulerILi128ELi64ELi256ELi256ELb1ELb1ELb0ELb0ELb1ELb1EEEEEEEEEvNT_6ParamsE --------------------------
	.section	.nv.constant0._ZN7cutlass13device_kernelIN5flash19enable_sm80_to_sm89INS1_16FlashAttnFwdSm80INS1_25CollectiveMainloopFwdSm80ILi8ELi1ELb0EN4cute5tupleIJNS5_1CILi128EEENS7_ILi64EEENS7_ILi192EEEEEELi192ENS_6half_tEfNS_4arch4Sm80ELb0ELb0ELb1ELb1ELb0ELb0ELb1ELb1EEENS1_21CollectiveEpilogueFwdINS6_IJS8_SA_S9_EEENS6_IJNS7_ILi1EEESI_SI_EEESC_SE_Li256ELb1ELb1ELb1ELb0EEENS1_36VarlenDynamicPersistentTileSchedulerILi128ELi64ELi256ELi256ELb1ELb1ELb0ELb0ELb1ELb1EEEEEEEEEvNT_6ParamsE,"a",@progbits
	.sectionflags	@""
	.align	4
.nv.constant0._ZN7cutlass13device_kernelIN5flash19enable_sm80_to_sm89INS1_16FlashAttnFwdSm80INS1_25CollectiveMainloopFwdSm80ILi8ELi1ELb0EN4cute5tupleIJNS5_1CILi128EEENS7_ILi64EEENS7_ILi192EEEEEELi192ENS_6half_tEfNS_4arch4Sm80ELb0ELb0ELb1ELb1ELb0ELb0ELb1ELb1EEENS1_21CollectiveEpilogueFwdINS6_IJS8_SA_S9_EEENS6_IJNS7_ILi1EEESI_SI_EEESC_SE_Li256ELb1ELb1ELb1ELb0EEENS1_36VarlenDynamicPersistentTileSchedulerILi128ELi64ELi256ELi256ELb1ELb1ELb0ELb0ELb1ELb1EEEEEEEEEvNT_6ParamsE:
	.zero		1432


//--------------------- .nv.constant0._ZN7cutlass13device_kernelIN5flash19enable_sm80_to_sm89INS1_16FlashAttnFwdSm80INS1_25CollectiveMainloopFwdSm80ILi8ELi1ELb0EN4cute5tupleIJNS5_1CILi128EEENS7_ILi64EEENS7_ILi192EEEEEELi192ENS_6half_tEfNS_4arch4Sm80ELb0ELb0ELb1ELb1ELb0ELb1ELb1ELb1EEENS1_21CollectiveEpilogueFwdINS6_IJS8_SA_S9_EEENS6_IJNS7_ILi1EEESI_SI_EEESC_SE_Li256ELb1ELb1ELb1ELb0EEENS1_36VarlenDynamicPersistentTileSchedulerILi128ELi64ELi256ELi256ELb1ELb1ELb0ELb0ELb1ELb1EEEEEEEEEvNT_6ParamsE --------------------------
	.section	.nv.constant0._ZN7cutlass13device_kernelIN5flash19enable_sm80_to_sm89INS1_16FlashAttnFwdSm80INS1_25CollectiveMainloopFwdSm80ILi8ELi1ELb0EN4cute5tupleIJNS5_1CILi128EEENS7_ILi64EEENS7_ILi192EEEEEELi192ENS_6half_tEfNS_4arch4Sm80ELb0ELb0ELb1ELb1ELb0ELb1ELb1ELb1EEENS1_21CollectiveEpilogueFwdINS6_IJS8_SA_S9_EEENS6_IJNS7_ILi1EEESI_SI_EEESC_SE_Li256ELb1ELb1ELb1ELb0EEENS1_36VarlenDynamicPersistentTileSchedulerILi128ELi64ELi256ELi256ELb1ELb1ELb0ELb0ELb1ELb1EEEEEEEEEvNT_6ParamsE,"a",@progbits
	.sectionflags	@""
	.align	4
.nv.constant0._ZN7cutlass13device_kernelIN5flash19enable_sm80_to_sm89INS1_16FlashAttnFwdSm80INS1_25CollectiveMainloopFwdSm80ILi8ELi1ELb0EN4cute5tupleIJNS5_1CILi128EEENS7_ILi64EEENS7_ILi192EEEEEELi192ENS_6half_tEfNS_4arch4Sm80ELb0ELb0ELb1ELb1ELb0ELb1ELb1ELb1EEENS1_21CollectiveEpilogueFwdINS6_IJS8_SA_S9_EEENS6_IJNS7_ILi1EEESI_SI_EEESC_SE_Li256ELb1ELb1ELb1ELb0EEENS1_36VarlenDynamicPersistentTileSchedulerILi128ELi64ELi256ELi256ELb1ELb1ELb0ELb0ELb1ELb1EEEEEEEEEvNT_6ParamsE:
	.zero		1432


//--------------------- .nv.constant0._ZN7cutlass13device_kernelIN5flash19enable_sm80_to_sm89INS1_16FlashAttnFwdSm80INS1_25CollectiveMainloopFwdSm80ILi8ELi1ELb0EN4cute5tupleIJNS5_1CILi128EEENS7_ILi64EEENS7_ILi192EEEEEELi192ENS_6half_tEfNS_4arch4Sm80ELb0ELb1ELb1ELb0ELb0ELb0ELb1ELb1EEENS1_21CollectiveEpilogueFwdINS6_IJS8_SA_S9_EEENS6_IJNS7_ILi1EEESI_SI_EEESC_SE_Li256ELb0ELb1ELb1ELb0EEENS1_19SingleTileSchedulerILb0ELb1ELb1ELi128EEEEEEEEEvNT_6ParamsE --------------------------
	.section	.nv.constant0._ZN7cutlass13device_kernelIN5flash19enable_sm80_to_sm89INS1_16FlashAttnFwdSm80INS1_25CollectiveMainloopFwdSm80ILi8ELi1ELb0EN4cute5tupleIJNS5_1CILi128EEENS7_ILi64EEENS7_ILi192EEEEEELi192ENS_6half_tEfNS_4arch4Sm80ELb0ELb1ELb1ELb0ELb0ELb0ELb1ELb1EEENS1_21CollectiveEpilogueFwdINS6_IJS8_SA_S9_EEENS6_IJNS7_ILi1EEESI_SI_EEESC_SE_Li256ELb0ELb1ELb1ELb0EEENS1_19SingleTileSchedulerILb0ELb1ELb1ELi128EEEEEEEEEvNT_6ParamsE,"a",@progbits
	.sectionflags	@""
	.align	4
.nv.constant0._ZN7cutlass13device_kernelIN5flash19enable_sm80_to_sm89INS1_16FlashAttnFwdSm80INS1_25CollectiveMainloopFwdSm80ILi8ELi1ELb0EN4cute5tupleIJNS5_1CILi128EEENS7_ILi64EEENS7_ILi192EEEEEELi192ENS_6half_tEfNS_4arch4Sm80ELb0ELb1ELb1ELb0ELb0ELb0ELb1ELb1EEENS1_21CollectiveEpilogueFwdINS6_IJS8_SA_S9_EEENS6_IJNS7_ILi1EEESI_SI_EEESC_SE_Li256ELb0ELb1ELb1ELb0EEENS1_19SingleTileSchedulerILb0ELb1ELb1ELi128EEEEEEEEEvNT_6ParamsE:
	.zero		1400


//--------------------- .nv.constant0._ZN7cutlass13device_kernelIN5flash19enable_sm80_to_sm89INS1_16FlashAttnFwdSm80INS1_25CollectiveMainloopFwdSm80ILi8ELi1ELb0EN4cute5tupleIJNS5_1CILi128EEENS7_ILi64EEENS7_ILi192EEEEEELi192ENS_6half_tEfNS_4arch4Sm80ELb0ELb1ELb1ELb1ELb0ELb0ELb1ELb1EEENS1_21CollectiveEpilogueFwdINS6_IJS8_SA_S9_EEENS6_IJNS7_ILi1EEESI_SI_EEESC_SE_Li256ELb1ELb1ELb1ELb0EEENS1_36VarlenDynamicPersistentTileSchedulerILi128ELi64ELi256ELi256ELb1ELb1ELb0ELb1ELb0ELb1EEEEEEEEEvNT_6ParamsE --------------------------
	.section	.nv.constant0._ZN7cutlass13device_kernelIN5flash19enable_sm80_to_sm89INS1_16FlashAttnFwdSm80INS1_25CollectiveMainloopFwdSm80ILi8ELi1ELb0EN4cute5tupleIJNS5_1CILi128EEENS7_ILi64EEENS7_ILi192EEEEEELi192ENS_6half_tEfNS_4arch4Sm80ELb0ELb1ELb1ELb1ELb0ELb0ELb1ELb1EEENS1_21CollectiveEpilogueFwdINS6_IJS8_SA_S9_EEENS6_IJNS7_ILi1EEESI_SI_EEESC_SE_Li256ELb1ELb1ELb1ELb0EEENS1_36VarlenDynamicPersistentTileSchedulerILi128ELi64ELi256ELi256ELb1ELb1ELb0ELb1ELb0ELb1EEEEEEEEEvNT_6ParamsE,"a",@progbits
	.sectionflags	@""
	.align	4
.nv.constant0._ZN7cutlass13device_kernelIN5flash19enable_sm80_to_sm89INS1_16FlashAttnFwdSm80INS1_25CollectiveMainloopFwdSm80ILi8ELi1ELb0EN4cute5tupleIJNS5_1CILi128EEENS7_ILi64EEENS7_ILi192EEEEEELi192ENS_6half_tEfNS_4arch4Sm80ELb0ELb1ELb1ELb1ELb0ELb0ELb1ELb1EEENS1_21CollectiveEpilogueFwdINS6_IJS8_SA_S9_EEENS6_IJNS7_ILi1EEESI_SI_EEESC_SE_Li256ELb1ELb1ELb1ELb0EEENS1_36VarlenDynamicPersistentTileSchedulerILi128ELi64ELi256ELi256ELb1ELb1ELb0ELb1ELb0ELb1EEEEEEEEEvNT_6ParamsE:
	.zero		1432


//--------------------- .nv.constant0._ZN7cutlass13device_kernelIN5flash19enable_sm80_to_sm89INS1_16FlashAttnFwdSm80INS1_25CollectiveMainloopFwdSm80ILi8ELi1ELb0EN4cute5tupleIJNS5_1CILi128EEENS7_ILi64EEENS7_ILi192EEEEEELi192ENS_6half_tEfNS_4arch4Sm80ELb0ELb1ELb1ELb1ELb0ELb1ELb1ELb1EEENS1_21CollectiveEpilogueFwdINS6_IJS8_SA_S9_EEENS6_IJNS7_ILi1EEESI_SI_EEESC_SE_Li256ELb1ELb1ELb1ELb0EEENS1_36VarlenDynamicPersistentTileSchedulerILi128ELi64ELi256ELi256ELb1ELb1ELb0ELb1ELb0ELb1EEEEEEEEEvNT_6ParamsE --------------------------
	.section	.nv.constant0._ZN7cutlass13device_kernelIN5flash19enable_sm80_to_sm89INS1_16FlashAttnFwdSm80INS1_25CollectiveMainloopFwdSm80ILi8ELi1ELb0EN4cute5tupleIJNS5_1CILi128EEENS7_ILi64EEENS7_ILi192EEEEEELi192ENS_6half_tEfNS_4arch4Sm80ELb0ELb1ELb1ELb1ELb0ELb1ELb1ELb1EEENS1_21CollectiveEpilogueFwdINS6_IJS8_SA_S9_EEENS6_IJNS7_ILi1EEESI_SI_EEESC_SE_Li256ELb1ELb1ELb1ELb0EEENS1_36VarlenDynamicPersistentTileSchedulerILi128ELi64ELi256ELi256ELb1ELb1ELb0ELb1ELb0ELb1EEEEEEEEEvNT_6ParamsE,"a",@progbits
	.sectionflags	@""
	.align	4
.nv.constant0._ZN7cutlass13device_kernelIN5flash19enable_sm80_to_sm89INS1_16FlashAttnFwdSm80INS1_25CollectiveMainloopFwdSm80ILi8ELi1ELb0EN4cute5tupleIJNS5_1CILi128EEENS7_ILi64EEENS7_ILi192EEEEEELi192ENS_6half_tEfNS_4arch4Sm80ELb0ELb1ELb1ELb1ELb0ELb1ELb1ELb1EEENS1_21CollectiveEpilogueFwdINS6_IJS8_SA_S9_EEENS6_IJNS7_ILi1EEESI_SI_EEESC_SE_Li256ELb1ELb1ELb1ELb0EEENS1_36VarlenDynamicPersistentTileSchedulerILi128ELi64ELi256ELi256ELb1ELb1ELb0ELb1ELb0ELb1EEEEEEEEEvNT_6ParamsE:
	.zero		1432


//--------------------- .nv.constant0._ZN7cutlass13device_kernelIN5flash19enable_sm80_to_sm89INS1_16FlashAttnFwdSm80INS1_25CollectiveMainloopFwdSm80ILi8ELi1ELb1EN4cute5tupleIJNS5_1CILi128EEENS7_ILi96EEENS7_ILi192EEEEEELi192ENS_6half_tEfNS_4arch4Sm80ELb1ELb0ELb1ELb0ELb0ELb0ELb1ELb1EEENS1_21CollectiveEpilogueFwdINS6_IJS8_SA_S9_EEENS6_IJNS7_ILi1EEESI_SI_EEESC_SE_Li256ELb0ELb1ELb1ELb0EEENS1_30DynamicPersistentTileSchedulerILi256ELi256ELb1ELb1ELb0EEEEEEEEEvNT_6ParamsE --------------------------
	.section	.nv.constant0._ZN7cutlass13device_kernelIN5flash19enable_sm80_to_sm89INS1_16FlashAttnFwdSm80INS1_25CollectiveMainloopFwdSm80ILi8ELi1ELb1EN4cute5tupleIJNS5_1CILi128EEENS7_ILi96EEENS7_ILi192EEEEEELi192ENS_6half_tEfNS_4arch4Sm80ELb1ELb0ELb1ELb0ELb0ELb0ELb1ELb1EEENS1_21CollectiveEpilogueFwdINS6_IJS8_SA_S9_EEENS6_IJNS7_ILi1EEESI_SI_EEESC_SE_Li256ELb0ELb1ELb1ELb0EEENS1_30DynamicPersistentTileSchedulerILi256ELi256ELb1ELb1ELb0EEEEEEEEEvNT_6ParamsE,"a",@progbits
	.sectionflags	@""
	.align	4
.nv.constant0._ZN7cutlass13device_kernelIN5flash19enable_sm80_to_sm89INS1_16FlashAttnFwdSm80INS1_25CollectiveMainloopFwdSm80ILi8ELi1ELb1EN4cute5tupleIJNS5_1CILi128EEENS7_ILi96EEENS7_ILi192EEEEEELi192ENS_6half_tEfNS_4arch4Sm80ELb1ELb0ELb1ELb0ELb0ELb0ELb1ELb1EEENS1_21CollectiveEpilogueFwdINS6_IJS8_SA_S9_EEENS6_IJNS7_ILi1EEESI_SI_EEESC_SE_Li256ELb0ELb1ELb1ELb0EEENS1_30DynamicPersistentTileSchedulerILi256ELi256ELb1ELb1ELb0EEEEEEEEEvNT_6ParamsE:
	.zero		1416


//--------------------- .nv.constant0._ZN7cutlass13device_kernelIN5flash19enable_sm80_to_sm89INS1_16FlashAttnFwdSm80INS1_25CollectiveMainloopFwdSm80ILi8ELi1ELb0EN4cute5tupleIJNS5_1CILi128EEENS7_ILi64EEENS7_ILi192EEEEEELi192ENS_6half_tEfNS_4arch4Sm80ELb1ELb0ELb1ELb1ELb0ELb0ELb1ELb1EEENS1_21CollectiveEpilogueFwdINS6_IJS8_SA_S9_EEENS6_IJNS7_ILi1EEESI_SI_EEESC_SE_Li256ELb1ELb1ELb1ELb0EEENS1_36VarlenDynamicPersistentTileSchedulerILi128ELi64ELi256ELi256ELb1ELb1ELb0ELb1ELb1ELb1EEEEEEEEEvNT_6ParamsE --------------------------
	.section	.nv.constant0._ZN7cutlass13device_kernelIN5flash19enable_sm80_to_sm89INS1_16FlashAttnFwdSm80INS1_25CollectiveMainloopFwdSm80ILi8ELi1ELb0EN4cute5tupleIJNS5_1CILi128EEENS7_ILi64EEENS7_ILi192EEEEEELi192ENS_6half_tEfNS_4arch4Sm80ELb1ELb0ELb1ELb1ELb0ELb0ELb1ELb1EEENS1_21CollectiveEpilogueFwdINS6_IJS8_SA_S9_EEENS6_IJNS7_ILi1EEESI_SI_EEESC_SE_Li256ELb1ELb1ELb1ELb0EEENS1_36VarlenDynamicPersistentTileSchedulerILi128ELi64ELi256ELi256ELb1ELb1ELb0ELb1ELb1ELb1EEEEEEEEEvNT_6ParamsE,"a",@progbits
	.sectionflags	@""
	.align	4
.nv.constant0._ZN7cutlass13device_kernelIN5flash19enable_sm80_to_sm89INS1_16FlashAttnFwdSm80INS1_25CollectiveMainloopFwdSm80ILi8ELi1ELb0EN4cute5tupleIJNS5_1CILi128EEENS7_ILi64EEENS7_ILi192EEEEEELi192ENS_6half_tEfNS_4arch4Sm80ELb1ELb0ELb1ELb1ELb0ELb0ELb1ELb1EEENS1_21CollectiveEpilogueFwdINS6_IJS8_SA_S9_EEENS6_IJNS7_ILi1EEESI_SI_EEESC_SE_Li256ELb1ELb1ELb1ELb0EEENS1_36VarlenDynamicPersistentTileSchedulerILi128ELi64ELi256ELi256ELb1ELb1ELb0ELb1ELb1ELb1EEEEEEEEEvNT_6ParamsE:
	.zero		1432


//--------------------- .nv.constant0._ZN7cutlass13device_kernelIN5flash19enable_sm80_to_sm89INS1_16FlashAttnFwdSm80INS1_25CollectiveMainloopFwdSm80ILi8ELi1ELb0EN4cute5tupleIJNS5_1CILi128EEENS7_ILi64EEENS7_ILi192EEEEEELi192ENS_6half_tEfNS_4arch4Sm80ELb1ELb0ELb1ELb1ELb0ELb1ELb1ELb1EEENS1_21CollectiveEpilogueFwdINS6_IJS8_SA_S9_EEENS6_IJNS7_ILi1EEESI_SI_EEESC_SE_Li256ELb1ELb1ELb1ELb0EEENS1_36VarlenDynamicPersistentTileSchedulerILi128ELi64ELi256ELi256ELb1ELb1ELb0ELb1ELb1ELb1EEEEEEEEEvNT_6ParamsE --------------------------
	.section	.nv.constant0._ZN7cutlass13device_kernelIN5flash19enable_sm80_to_sm89INS1_16FlashAttnFwdSm80INS1_25CollectiveMainloopFwdSm80ILi8ELi1ELb0EN4cute5tupleIJNS5_1CILi128EEENS7_ILi64EEENS7_ILi192EEEEEELi192ENS_6half_tEfNS_4arch4Sm80ELb1ELb0ELb1ELb1ELb0ELb1ELb1ELb1EEENS1_21CollectiveEpilogueFwdINS6_IJS8_SA_S9_EEENS6_IJNS7_ILi1EEESI_SI_EEESC_SE_Li256ELb1ELb1ELb1ELb0EEENS1_36VarlenDynamicPersistentTileSchedulerILi128ELi64ELi256ELi256ELb1ELb1ELb0ELb1ELb1ELb1EEEEEEEEEvNT_6ParamsE,"a",@progbits
	.sectionflags	@""
	.align	4
.nv.constant0._ZN7cutlass13device_kernelIN5flash19enable_sm80_to_sm89INS1_16FlashAttnFwdSm80INS1_25CollectiveMainloopFwdSm80ILi8ELi1ELb0EN4cute5tupleIJNS5_1CILi128EEENS7_ILi64EEENS7_ILi192EEEEEELi192ENS_6half_tEfNS_4arch4Sm80ELb1ELb0ELb1ELb1ELb0ELb1ELb1ELb1EEENS1_21CollectiveEpilogueFwdINS6_IJS8_SA_S9_EEENS6_IJNS7_ILi1EEESI_SI_EEESC_SE_Li256ELb1ELb1ELb1ELb0EEENS1_36VarlenDynamicPersistentTileSchedulerILi128ELi64ELi256ELi256ELb1ELb1ELb0ELb1ELb1ELb1EEEEEEEEEvNT_6ParamsE:
	.zero		1432


//--------------------- .nv.constant0._ZN7cutlass13device_kernelIN5flash19enable_sm80_to_sm89INS1_16FlashAttnFwdSm80INS1_25CollectiveMainloopFwdSm80ILi8ELi2ELb1EN4cute5tupleIJNS5_1CILi128EEENS7_ILi96EEENS7_ILi192EEEEEELi192ENS_6half_tEfNS_4arch4Sm80ELb0ELb0ELb1ELb0ELb0ELb0ELb1ELb1EEENS1_21CollectiveEpilogueFwdINS6_IJS8_SA_S9_EEENS6_IJNS7_ILi1EEESI_SI_EEESC_SE_Li256ELb0ELb1ELb1ELb0EEENS1_19SingleTileSchedulerILb0ELb1ELb1ELi128EEEEEEEEEvNT_6ParamsE --------------------------
	.section	.nv.constant0._ZN7cutlass13device_kernelIN5flash19enable_sm80_to_sm89INS1_16FlashAttnFwdSm80INS1_25CollectiveMainloopFwdSm80ILi8ELi2ELb1EN4cute5tupleIJNS5_1CILi128EEENS7_ILi96EEENS7_ILi192EEEEEELi192ENS_6half_tEfNS_4arch4Sm80ELb0ELb0ELb1ELb0ELb0ELb0ELb1ELb1EEENS1_21CollectiveEpilogueFwdINS6_IJS8_SA_S9_EEENS6_IJNS7_ILi1EEESI_SI_EEESC_SE_Li256ELb0ELb1ELb1ELb0EEENS1_19SingleTileSchedulerILb0ELb1ELb1ELi128EEEEEEEEEvNT_6ParamsE,"a",@progbits
	.sectionflags	@""
	.align	4
.nv.constant0._ZN7cutlass13device_kernelIN5flash19enable_sm80_to_sm89INS1_16FlashAttnFwdSm80INS1_25CollectiveMainloopFwdSm80ILi8ELi2ELb1EN4cute5tupleIJNS5_1CILi128EEENS7_ILi96EEENS7_ILi192EEEEEELi192ENS_6half_tEfNS_4arch4Sm80ELb0ELb0ELb1ELb0ELb0ELb0ELb1ELb1EEENS1_21CollectiveEpilogueFwdINS6_IJS8_SA_S9_EEENS6_IJNS7_ILi1EEESI_SI_EEESC_SE_Li256ELb0ELb1ELb1ELb0EEENS1_19SingleTileSchedulerILb0ELb1ELb1ELi128EEEEEEEEEvNT_6ParamsE:
	.zero		1400


//--------------------- .nv.constant0._ZN7cutlass13device_kernelIN5flash19enable_sm80_to_sm89INS1_16FlashAttnFwdSm80INS1_25CollectiveMainloopFwdSm80ILi8ELi2ELb0EN4cute5tupleIJNS5_1CILi128EEENS7_ILi64EEENS7_ILi192EEEEEELi192ENS_6half_tEfNS_4arch4Sm80ELb0ELb0ELb1ELb1ELb0ELb0ELb1ELb1EEENS1_21CollectiveEpilogueFwdINS6_IJS8_SA_S9_EEENS6_IJNS7_ILi1EEESI_SI_EEESC_SE_Li256ELb1ELb1ELb1ELb0EEENS1_36VarlenDynamicPersistentTileSchedulerILi128ELi64ELi256ELi256ELb1ELb1ELb0ELb0ELb1ELb1EEEEEEEEEvNT_6ParamsE --------------------------
	.section	.nv.constant0._ZN7cutlass13device_kernelIN5flash19enable_sm80_to_sm89INS1_16FlashAttnFwdSm80INS1_25CollectiveMainloopFwdSm80ILi8ELi2ELb0EN4cute5tupleIJNS5_1CILi128EEENS7_ILi64EEENS7_ILi192EEEEEELi192ENS_6half_tEfNS_4arch4Sm80ELb0ELb0ELb1ELb1ELb0ELb0ELb1ELb1EEENS1_21CollectiveEpilogueFwdINS6_IJS8_SA_S9_EEENS6_IJNS7_ILi1EEESI_SI_EEESC_SE_Li256ELb1ELb1ELb1ELb0EEENS1_36VarlenDynamicPersistentTileSchedulerILi128ELi64ELi256ELi256ELb1ELb1ELb0ELb0ELb1ELb1EEEEEEEEEvNT_6ParamsE,"a",@progbits
	.sectionflags	@""
	.align	4
.nv.constant0._ZN7cutlass13device_kernelIN5flash19enable_sm80_to_sm89INS1_16FlashAttnFwdSm80INS1_25CollectiveMainloopFwdSm80ILi8ELi2ELb0EN4cute5tupleIJNS5_1CILi128EEENS7_ILi64EEENS7_ILi192EEEEEELi192ENS_6half_tEfNS_4arch4Sm80ELb0ELb0ELb1ELb1ELb0ELb0ELb1ELb1EEENS1_21CollectiveEpilogueFwdINS6_IJS8_SA_S9_EEENS6_IJNS7_ILi1EEESI_SI_EEESC_SE_Li256ELb1ELb1ELb1ELb0EEENS1_36VarlenDynamicPersistentTileSchedulerILi128ELi64ELi256ELi256ELb1ELb1ELb0ELb0ELb1ELb1EEEEEEEEEvNT_6ParamsE:
	.zero		1432


//--------------------- .nv.constant0._ZN7cutlass13device_kernelIN5flash19enable_sm80_to_sm89INS1_16FlashAttnFwdSm80INS1_25CollectiveMainloopFwdSm80ILi8ELi2ELb0EN4cute5tupleIJNS5_1CILi128EEENS7_ILi64EEENS7_ILi192EEEEEELi192ENS_6half_tEfNS_4arch4Sm80ELb0ELb0ELb1ELb1ELb0ELb1ELb1ELb1EEENS1_21CollectiveEpilogueFwdINS6_IJS8_SA_S9_EEENS6_IJNS7_ILi1EEESI_SI_EEESC_SE_Li256ELb1ELb1ELb1ELb0EEENS1_36VarlenDynamicPersistentTileSchedulerILi128ELi64ELi256ELi256ELb1ELb1ELb0ELb0ELb1ELb1EEEEEEEEEvNT_6ParamsE --------------------------
	.section	.nv.constant0._ZN7cutlass13device_kernelIN5flash19enable_sm80_to_sm89INS1_16FlashAttnFwdSm80INS1_25CollectiveMainloopFwdSm80ILi8ELi2ELb0EN4cute5tupleIJNS5_1CILi128EEENS7_ILi64EEENS7_ILi192EEEEEELi192ENS_6half_tEfNS_4arch4Sm80ELb0ELb0ELb1ELb1ELb0ELb1ELb1ELb1EEENS1_21CollectiveEpilogueFwdINS6_IJS8_SA_S9_EEENS6_IJNS7_ILi1EEESI_SI_EEESC_SE_Li256ELb1ELb1ELb1ELb0EEENS1_36VarlenDynamicPersistentTileSchedulerILi128ELi64ELi256ELi256ELb1ELb1ELb0ELb0ELb1ELb1EEEEEEEEEvNT_6ParamsE,"a",@progbits
	.sectionflags	@""
	.align	4
.nv.constant0._ZN7cutlass13device_kernelIN5flash19enable_sm80_to_sm89INS1_16FlashAttnFwdSm80INS1_25CollectiveMainloopFwdSm80ILi8ELi2ELb0EN4cute5tupleIJNS5_1CILi128EEENS7_ILi64EEENS7_ILi192EEEEEELi192ENS_6half_tEfNS_4arch4Sm80ELb0ELb0ELb1ELb1ELb0ELb1ELb1ELb1EEENS1_21CollectiveEpilogueFwdINS6_IJS8_SA_S9_EEENS6_IJNS7_ILi1EEESI_SI_EEESC_SE_Li256ELb1ELb1ELb1ELb0EEENS1_36VarlenDynamicPersistentTileSchedulerILi128ELi64ELi256ELi256ELb1ELb1ELb0ELb0ELb1ELb1EEEEEEEEEvNT_6ParamsE:
	.zero		1432


//--------------------- .nv.constant0._ZN7cutlass13device_kernelIN5flash19enable_sm80_to_sm89INS1_16FlashAttnFwdSm80INS1_25CollectiveMainloopFwdSm80ILi8ELi2ELb0EN4cute5tupleIJNS5_1CILi128EEENS7_ILi64EEENS7_ILi192EEEEEELi192ENS_6half_tEfNS_4arch4Sm80ELb0ELb1ELb1ELb0ELb0ELb0ELb1ELb1EEENS1_21CollectiveEpilogueFwdINS6_IJS8_SA_S9_EEENS6_IJNS7_ILi1EEESI_SI_EEESC_SE_Li256ELb0ELb1ELb1ELb0EEENS1_19SingleTileSchedulerILb0ELb1ELb1ELi128EEEEEEEEEvNT_6ParamsE --------------------------
	.section	.nv.constant0._ZN7cutlass13device_kernelIN5flash19enable_sm80_to_sm89INS1_16FlashAttnFwdSm80INS1_25CollectiveMainloopFwdSm80ILi8ELi2ELb0EN4cute5tupleIJNS5_1CILi128EEENS7_ILi64EEENS7_ILi192EEEEEELi192ENS_6half_tEfNS_4arch4Sm80ELb0ELb1ELb1ELb0ELb0ELb0ELb1ELb1EEENS1_21CollectiveEpilogueFwdINS6_IJS8_SA_S9_EEENS6_IJNS7_ILi1EEESI_SI_EEESC_SE_Li256ELb0ELb1ELb1ELb0EEENS1_19SingleTileSchedulerILb0ELb1ELb1ELi128EEEEEEEEEvNT_6ParamsE,"a",@progbits
	.sectionflags	@""
	.align	4
.nv.constant0._ZN7cutlass13device_kernelIN5flash19enable_sm80_to_sm89INS1_16FlashAttnFwdSm80INS1_25CollectiveMainloopFwdSm80ILi8ELi2ELb0EN4cute5tupleIJNS5_1CILi128EEENS7_ILi64EEENS7_ILi192EEEEEELi192ENS_6half_tEfNS_4arch4Sm80ELb0ELb1ELb1ELb0ELb0ELb0ELb1ELb1EEENS1_21CollectiveEpilogueFwdINS6_IJS8_SA_S9_EEENS6_IJNS7_ILi1EEESI_SI_EEESC_SE_Li256ELb0ELb1ELb1ELb0EEENS1_19SingleTileSchedulerILb0ELb1ELb1ELi128EEEEEEEEEvNT_6ParamsE:
	.zero		1400


//--------------------- .nv.constant0._ZN7cutlass13device_kernelIN5flash19enable_sm80_to_sm89INS1_16FlashAttnFwdSm80INS1_25CollectiveMainloopFwdSm80ILi8ELi2ELb0EN4cute5tupleIJNS5_1CILi128EEENS7_ILi64EEENS7_ILi192EEEEEELi192ENS_6half_tEfNS_4arch4Sm80ELb0ELb1ELb1ELb1ELb0ELb0ELb1ELb1EEENS1_21CollectiveEpilogueFwdINS6_IJS8_SA_S9_EEENS6_IJNS7_ILi1EEESI_SI_EEESC_SE_Li256ELb1ELb1ELb1ELb0EEENS1_36VarlenDynamicPersistentTileSchedulerILi128ELi64ELi256ELi256ELb1ELb1ELb0ELb1ELb0ELb1EEEEEEEEEvNT_6ParamsE --------------------------
	.section	.nv.constant0._ZN7cutlass13device_kernelIN5flash19enable_sm80_to_sm89INS1_16FlashAttnFwdSm80INS1_25CollectiveMainloopFwdSm80ILi8ELi2ELb0EN4cute5tupleIJNS5_1CILi128EEENS7_ILi64EEENS7_ILi192EEEEEELi192ENS_6half_tEfNS_4arch4Sm80ELb0ELb1ELb1ELb1ELb0ELb0ELb1ELb1EEENS1_21CollectiveEpilogueFwdINS6_IJS8_SA_S9_EEENS6_IJNS7_ILi1EEESI_SI_EEESC_SE_Li256ELb1ELb1ELb1ELb0EEENS1_36VarlenDynamicPersistentTileSchedulerILi128ELi64ELi256ELi256ELb1ELb1ELb0ELb1ELb0ELb1EEEEEEEEEvNT_6ParamsE,"a",@progbits
	.sectionflags	@""
	.align	4
.nv.constant0._ZN7cutlass13device_kernelIN5flash19enable_sm80_to_sm89INS1_16FlashAttnFwdSm80INS1_25CollectiveMainloopFwdSm80ILi8ELi2ELb0EN4cute5tupleIJNS5_1CILi128EEENS7_ILi64EEENS7_ILi192EEEEEELi192ENS_6half_tEfNS_4arch4Sm80ELb0ELb1ELb1ELb1ELb0ELb0ELb1ELb1EEENS1_21CollectiveEpilogueFwdINS6_IJS8_SA_S9_EEENS6_IJNS7_ILi1EEESI_SI_EEESC_SE_Li256ELb1ELb1ELb1ELb0EEENS1_36VarlenDynamicPersistentTileSchedulerILi128ELi64ELi256ELi256ELb1ELb1ELb0ELb1ELb0ELb1EEEEEEEEEvNT_6ParamsE:
	.zero		1432


//--------------------- .nv.constant0._ZN7cutlass13device_kernelIN5flash19enable_sm80_to_sm89INS1_16FlashAttnFwdSm80INS1_25CollectiveMainloopFwdSm80ILi8ELi2ELb0EN4cute5tupleIJNS5_1CILi128EEENS7_ILi64EEENS7_ILi192EEEEEELi192ENS_6half_tEfNS_4arch4Sm80ELb0ELb1ELb1ELb1ELb0ELb1ELb1ELb1EEENS1_21CollectiveEpilogueFwdINS6_IJS8_SA_S9_EEENS6_IJNS7_ILi1EEESI_SI_EEESC_SE_Li256ELb1ELb1ELb1ELb0EEENS1_36VarlenDynamicPersistentTileSchedulerILi128ELi64ELi256ELi256ELb1ELb1ELb0ELb1ELb0ELb1EEEEEEEEEvNT_6ParamsE --------------------------
	.section	.nv.constant0._ZN7cutlass13device_kernelIN5flash19enable_sm80_to_sm89INS1_16FlashAttnFwdSm80INS1_25CollectiveMainloopFwdSm80ILi8ELi2ELb0EN4cute5tupleIJNS5_1CILi128EEENS7_ILi64EEENS7_ILi192EEEEEELi192ENS_6half_tEfNS_4arch4Sm80ELb0ELb1ELb1ELb1ELb0ELb1ELb1ELb1EEENS1_21CollectiveEpilogueFwdINS6_IJS8_SA_S9_EEENS6_IJNS7_ILi1EEESI_SI_EEESC_SE_Li256ELb1ELb1ELb1ELb0EEENS1_36VarlenDynamicPersistentTileSchedulerILi128ELi64ELi256ELi256ELb1ELb1ELb0ELb1ELb0ELb1EEEEEEEEEvNT_6ParamsE,"a",@progbits
	.sectionflags	@""
	.align	4
.nv.constant0._ZN7cutlass13device_kernelIN5flash19enable_sm80_to_sm89INS1_16FlashAttnFwdSm80INS1_25CollectiveMainloopFwdSm80ILi8ELi2ELb0EN4cute5tupleIJNS5_1CILi128EEENS7_ILi64EEENS7_ILi192EEEEEELi192ENS_6half_tEfNS_4arch4Sm80ELb0ELb1ELb1ELb1ELb0ELb1ELb1ELb1EEENS1_21CollectiveEpilogueFwdINS6_IJS8_SA_S9_EEENS6_IJNS7_ILi1EEESI_SI_EEESC_SE_Li256ELb1ELb1ELb1ELb0EEENS1_36VarlenDynamicPersistentTileSchedulerILi128ELi64ELi256ELi256ELb1ELb1ELb0ELb1ELb0ELb1EEEEEEEEEvNT_6ParamsE:
	.zero		1432


//--------------------- .nv.constant0._ZN7cutlass13device_kernelIN5flash19enable_sm80_to_sm89INS1_16FlashAttnFwdSm80INS1_25CollectiveMainloopFwdSm80ILi8ELi2ELb1EN4cute5tupleIJNS5_1CILi128EEENS7_ILi96EEENS7_ILi192EEEEEELi192ENS_6half_tEfNS_4arch4Sm80ELb1ELb0ELb1ELb0ELb0ELb0ELb1ELb1EEENS1_21CollectiveEpilogueFwdINS6_IJS8_SA_S9_EEENS6_IJNS7_ILi1EEESI_SI_EEESC_SE_Li256ELb0ELb1ELb1ELb0EEENS1_30DynamicPersistentTileSchedulerILi256ELi256ELb1ELb1ELb0EEEEEEEEEvNT_6ParamsE --------------------------
	.section	.nv.constant0._ZN7cutlass13device_kernelIN5flash19enable_sm80_to_sm89INS1_16FlashAttnFwdSm80INS1_25CollectiveMainloopFwdSm80ILi8ELi2ELb1EN4cute5tupleIJNS5_1CILi128EEENS7_ILi96EEENS7_ILi192EEEEEELi192ENS_6half_tEfNS_4arch4Sm80ELb1ELb0ELb1ELb0ELb0ELb0ELb1ELb1EEENS1_21CollectiveEpilogueFwdINS6_IJS8_SA_S9_EEENS6_IJNS7_ILi1EEESI_SI_EEESC_SE_Li256ELb0ELb1ELb1ELb0EEENS1_30DynamicPersistentTileSchedulerILi256ELi256ELb1ELb1ELb0EEEEEEEEEvNT_6ParamsE,"a",@progbits
	.sectionflags	@""
	.align	4
.nv.constant0._ZN7cutlass13device_kernelIN5flash19enable_sm80_to_sm89INS1_16FlashAttnFwdSm80INS1_25CollectiveMainloopFwdSm80ILi8ELi2ELb1EN4cute5tupleIJNS5_1CILi128EEENS7_ILi96EEENS7_ILi192EEEEEELi192ENS_6half_tEfNS_4arch4Sm80ELb1ELb0ELb1ELb0ELb0ELb0ELb1ELb1EEENS1_21CollectiveEpilogueFwdINS6_IJS8_SA_S9_EEENS6_IJNS7_ILi1EEESI_SI_EEESC_SE_Li256ELb0ELb1ELb1ELb0EEENS1_30DynamicPersistentTileSchedulerILi256ELi256ELb1ELb1ELb0EEEEEEEEEvNT_6ParamsE:
	.zero		1416


//--------------------- .nv.constant0._ZN7cutlass13device_kernelIN5flash19enable_sm80_to_sm89INS1_16FlashAttnFwdSm80INS1_25CollectiveMainloopFwdSm80ILi8ELi2ELb0EN4cute5tupleIJNS5_1CILi128EEENS7_ILi64EEENS7_ILi192EEEEEELi192ENS_6half_tEfNS_4arch4Sm80ELb1ELb0ELb1ELb1ELb0ELb0ELb1ELb1EEENS1_21CollectiveEpilogueFwdINS6_IJS8_SA_S9_EEENS6_IJNS7_ILi1EEESI_SI_EEESC_SE_Li256ELb1ELb1ELb1ELb0EEENS1_36VarlenDynamicPersistentTileSchedulerILi128ELi64ELi256ELi256ELb1ELb1ELb0ELb1ELb1ELb1EEEEEEEEEvNT_6ParamsE --------------------------
	.section	.nv.constant0._ZN7cutlass13device_kernelIN5flash19enable_sm80_to_sm89INS1_16FlashAttnFwdSm80INS1_25CollectiveMainloopFwdSm80ILi8ELi2ELb0EN4cute5tupleIJNS5_1CILi128EEENS7_ILi64EEENS7_ILi192EEEEEELi192ENS_6half_tEfNS_4arch4Sm80ELb1ELb0ELb1ELb1ELb0ELb0ELb1ELb1EEENS1_21CollectiveEpilogueFwdINS6_IJS8_SA_S9_EEENS6_IJNS7_ILi1EEESI_SI_EEESC_SE_Li256ELb1ELb1ELb1ELb0EEENS1_36VarlenDynamicPersistentTileSchedulerILi128ELi64ELi256ELi256ELb1ELb1ELb0ELb1ELb1ELb1EEEEEEEEEvNT_6ParamsE,"a",@progbits
	.sectionflags	@""
	.align	4
.nv.constant0._ZN7cutlass13device_kernelIN5flash19enable_sm80_to_sm89INS1_16FlashAttnFwdSm80INS1_25CollectiveMainloopFwdSm80ILi8ELi2ELb0EN4cute5tupleIJNS5_1CILi128EEENS7_ILi64EEENS7_ILi192EEEEEELi192ENS_6half_tEfNS_4arch4Sm80ELb1ELb0ELb1ELb1ELb0ELb0ELb1ELb1EEENS1_21CollectiveEpilogueFwdINS6_IJS8_SA_S9_EEENS6_IJNS7_ILi1EEESI_SI_EEESC_SE_Li256ELb1ELb1ELb1ELb0EEENS1_36VarlenDynamicPersistentTileSchedulerILi128ELi64ELi256ELi256ELb1ELb1ELb0ELb1ELb1ELb1EEEEEEEEEvNT_6ParamsE:
	.zero		1432


//--------------------- .nv.constant0._ZN7cutlass13device_kernelIN5flash19enable_sm80_to_sm89INS1_16FlashAttnFwdSm80INS1_25CollectiveMainloopFwdSm80ILi8ELi2ELb0EN4cute5tupleIJNS5_1CILi128EEENS7_ILi64EEENS7_ILi192EEEEEELi192ENS_6half_tEfNS_4arch4Sm80ELb1ELb0ELb1ELb1ELb0ELb1ELb1ELb1EEENS1_21CollectiveEpilogueFwdINS6_IJS8_SA_S9_EEENS6_IJNS7_ILi1EEESI_SI_EEESC_SE_Li256ELb1ELb1ELb1ELb0EEENS1_36VarlenDynamicPersistentTileSchedulerILi128ELi64ELi256ELi256ELb1ELb1ELb0ELb1ELb1ELb1EEEEEEEEEvNT_6ParamsE --------------------------
	.section	.nv.constant0._ZN7cutlass13device_kernelIN5flash19enable_sm80_to_sm89INS1_16FlashAttnFwdSm80INS1_25CollectiveMainloopFwdSm80ILi8ELi2ELb0EN4cute5tupleIJNS5_1CILi128EEENS7_ILi64EEENS7_ILi192EEEEEELi192ENS_6half_tEfNS_4arch4Sm80ELb1ELb0ELb1ELb1ELb0ELb1ELb1ELb1EEENS1_21CollectiveEpilogueFwdINS6_IJS8_SA_S9_EEENS6_IJNS7_ILi1EEESI_SI_EEESC_SE_Li256ELb1ELb1ELb1ELb0EEENS1_36VarlenDynamicPersistentTileSchedulerILi128ELi64ELi256ELi256ELb1ELb1ELb0ELb1ELb1ELb1EEEEEEEEEvNT_6ParamsE,"a",@progbits
	.sectionflags	@""
	.align	4
.nv.constant0._ZN7cutlass13device_kernelIN5flash19enable_sm80_to_sm89INS1_16FlashAttnFwdSm80INS1_25CollectiveMainloopFwdSm80ILi8ELi2ELb0EN4cute5tupleIJNS5_1CILi128EEENS7_ILi64EEENS7_ILi192EEEEEELi192ENS_6half_tEfNS_4arch4Sm80ELb1ELb0ELb1ELb1ELb0ELb1ELb1ELb1EEENS1_21CollectiveEpilogueFwdINS6_IJS8_SA_S9_EEENS6_IJNS7_ILi1EEESI_SI_EEESC_SE_Li256ELb1ELb1ELb1ELb0EEENS1_36VarlenDynamicPersistentTileSchedulerILi128ELi64ELi256ELi256ELb1ELb1ELb0ELb1ELb1ELb1EEEEEEEEEvNT_6ParamsE:
	.zero		1432


//--------------------- .text._ZN7cutlass13device_kernelIN5flash19enable_sm80_to_sm89INS1_16FlashAttnFwdSm80INS1_25CollectiveMainloopFwdSm80ILi8ELi1ELb1EN4cute5tupleIJNS5_1CILi128EEENS7_ILi96EEENS7_ILi192EEEEEELi192ENS_6half_tEfNS_4arch4Sm80ELb0ELb0ELb1ELb0ELb0ELb0ELb1ELb1EEENS1_21CollectiveEpilogueFwdINS6_IJS8_SA_S9_EEENS6_IJNS7_ILi1EEESI_SI_EEESC_SE_Li256ELb0ELb1ELb1ELb0EEENS1_19SingleTileSchedulerILb0ELb1ELb1ELi128EEEEEEEEEvNT_6ParamsE --------------------------
	.section	.text._ZN7cutlass13device_kernelIN5flash19enable_sm80_to_sm89INS1_16FlashAttnFwdSm80INS1_25CollectiveMainloopFwdSm80ILi8ELi1ELb1EN4cute5tupleIJNS5_1CILi128EEENS7_ILi96EEENS7_ILi192EEEEEELi192ENS_6half_tEfNS_4arch4Sm80ELb0ELb0ELb1ELb0ELb0ELb0ELb1ELb1EEENS1_21CollectiveEpilogueFwdINS6_IJS8_SA_S9_EEENS6_IJNS7_ILi1EEESI_SI_EEESC_SE_Li256ELb0ELb1ELb1ELb0EEENS1_19SingleTileSchedulerILb0ELb1ELb1ELi128EEEEEEEEEvNT_6ParamsE,"ax",@progbits
	.sectioninfo	@"SHI_REGISTERS=255"
	.align	128
.text._ZN7cutlass13device_kernelIN5flash19enable_sm80_to_sm89INS1_16FlashAttnFwdSm80INS1_25CollectiveMainloopFwdSm80ILi8ELi1ELb1EN4cute5tupleIJNS5_1CILi128EEENS7_ILi96EEENS7_ILi192EEEEEELi192ENS_6half_tEfNS_4arch4Sm80ELb0ELb0ELb1ELb0ELb0ELb0ELb1ELb1EEENS1_21CollectiveEpilogueFwdINS6_IJS8_SA_S9_EEENS6_IJNS7_ILi1EEESI_SI_EEESC_SE_Li256ELb0ELb1ELb1ELb0EEENS1_19SingleTileSchedulerILb0ELb1ELb1ELi128EEEEEEEEEvNT_6ParamsE:
        .type           _ZN7cutlass13device_kernelIN5flash19enable_sm80_to_sm89INS1_16FlashAttnFwdSm80INS1_25CollectiveMainloopFwdSm80ILi8ELi1ELb1EN4cute5tupleIJNS5_1CILi128EEENS7_ILi96EEENS7_ILi192EEEEEELi192ENS_6half_tEfNS_4arch4Sm80ELb0ELb0ELb1ELb0ELb0ELb0ELb1ELb1EEENS1_21CollectiveEpilogueFwdINS6_IJS8_SA_S9_EEENS6_IJNS7_ILi1EEESI_SI_EEESC_SE_Li256ELb0ELb1ELb1ELb0EEENS1_19SingleTileSchedulerILb0ELb1ELb1ELi128EEEEEEEEEvNT_6ParamsE,@function
        .size           _ZN7cutlass13device_kernelIN5flash19enable_sm80_to_sm89INS1_16FlashAttnFwdSm80INS1_25CollectiveMainloopFwdSm80ILi8ELi1ELb1EN4cute5tupleIJNS5_1CILi128EEENS7_ILi96EEENS7_ILi192EEEEEELi192ENS_6half_tEfNS_4arch4Sm80ELb0ELb0ELb1ELb0ELb0ELb0ELb1ELb1EEENS1_21CollectiveEpilogueFwdINS6_IJS8_SA_S9_EEENS6_IJNS7_ILi1EEESI_SI_EEESC_SE_Li256ELb0ELb1ELb1ELb0EEENS1_19SingleTileSchedulerILb0ELb1ELb1ELi128EEEEEEEEEvNT_6ParamsE,(.L_x_2452 - _ZN7cutlass13device_kernelIN5flash19enable_sm80_to_sm89INS1_16FlashAttnFwdSm80INS1_25CollectiveMainloopFwdSm80ILi8ELi1ELb1EN4cute5tupleIJNS5_1CILi128EEENS7_ILi96EEENS7_ILi192EEEEEELi192ENS_6half_tEfNS_4arch4Sm80ELb0ELb0ELb1ELb0ELb0ELb0ELb1ELb1EEENS1_21CollectiveEpilogueFwdINS6_IJS8_SA_S9_EEENS6_IJNS7_ILi1EEESI_SI_EEESC_SE_Li256ELb0ELb1ELb1ELb0EEENS1_19SingleTileSchedulerILb0ELb1ELb1ELi128EEEEEEEEEvNT_6ParamsE)
        .other          _ZN7cutlass13device_kernelIN5flash19enable_sm80_to_sm89INS1_16FlashAttnFwdSm80INS1_25CollectiveMainloopFwdSm80ILi8ELi1ELb1EN4cute5tupleIJNS5_1CILi128EEENS7_ILi96EEENS7_ILi192EEEEEELi192ENS_6half_tEfNS_4arch4Sm80ELb0ELb0ELb1ELb0ELb0ELb0ELb1ELb1EEENS1_21CollectiveEpilogueFwdINS6_IJS8_SA_S9_EEENS6_IJNS7_ILi1EEESI_SI_EEESC_SE_Li256ELb0ELb1ELb1ELb0EEENS1_19SingleTileSchedulerILb0ELb1ELb1ELi128EEEEEEEEEvNT_6ParamsE,@"STO_CUDA_ENTRY STV_DEFAULT"
_ZN7cutlass13device_kernelIN5flash19enable_sm80_to_sm89INS1_16FlashAttnFwdSm80INS1_25CollectiveMainloopFwdSm80ILi8ELi1ELb1EN4cute5tupleIJNS5_1CILi128EEENS7_ILi96EEENS7_ILi192EEEEEELi192ENS_6half_tEfNS_4arch4Sm80ELb0ELb0ELb1ELb0ELb0ELb0ELb1ELb1EEENS1_21CollectiveEpilogueFwdINS6_IJS8_SA_S9_EEENS6_IJNS7_ILi1EEESI_SI_EEESC_SE_Li256ELb0ELb1ELb1ELb0EEENS1_19SingleTileSchedulerILb0ELb1ELb1ELi128EEEEEEEEEvNT_6ParamsE:
[----:B------:R-:W-:Y:S02]  /*0000*/  MOV R1, c[0x0][0x28] ;  /* 0x00000a0000017a02 */ /* 0x000fe40000000f00 */
[----:B------:R-:W1:Y:S01]  /*0010*/  S2R R152, SR_TID.X ;  /* 0x0000000000987919 */ /* 0x000e620000002100 */
[----:B------:R-:W2:Y:S01]  /*0020*/  S2UR UR6, SR_CTAID.Y ;  /* 0x00000000000679c3 */ /* 0x000ea20000002600 */
[----:B------:R-:W-:Y:S02]  /*0030*/  IADD3 R1, R1, -0x48, RZ ;  /* 0xffffffb801017810 */ /* 0x000fe40007ffe0ff */
[----:B------:R-:W3:Y:S01]  /*0040*/  S2R R18, SR_CTAID.Z ;  /* 0x0000000000127919 */ /* 0x000ee20000002700 */
[----:B-1----:R-:W-:-:S06]  /*0050*/  SHF.R.U32.HI R0, RZ, 0x5, R152 ;  /* 0x00000005ff007819 */ /* 0x002fcc0000011698 */
[----:B------:R-:W1:Y:S02]  /*0060*/  SHFL.IDX PT, R0, R0, RZ, 0x1f ;  /* 0x00001fff00007589 */ /* 0x000e6400000e0000 */
[----:B-1----:R-:W-:-:S13]  /*0070*/  ISETP.NE.AND P0, PT, R0, RZ, PT ;  /* 0x000000ff0000720c */ /* 0x002fda0003f05270 */
[----:B--2---:R-:W-:Y:S05]  /*0080*/  @!P0 BRA `(.L_x_0) ;  /* 0x0000009000008947 */ /* 0x004fea0003800000 */
[----:B---3--:R-:W-:Y:S01]  /*0090*/  MOV R0, c[0x0][0x550] ;  /* 0x0001540000007a02 */ /* 0x008fe20000000f00 */
[----:B------:R-:W-:-:S03]  /*00a0*/  UMOV UR9, UR6 ;  /* 0x0000000600097c82 */ /* 0x000fc60008000000 */
[----:B------:R-:W-:-:S13]  /*00b0*/  ISETP.NE.AND P0, PT, R0, 0x1, PT ;  /* 0x000000010000780c */ /* 0x000fda0003f05270 */
[----:B------:R-:W-:Y:S05]  /*00c0*/  @!P0 BRA `(.L_x_1) ;  /* 0x000000b000008947 */ /* 0x000fea0003800000 */
[----:B------:R-:W-:Y:S02]  /*00d0*/  ULDC UR4, c[0x0][0x554] ;  /* 0x0001550000047ab9 */ /* 0x000fe40000000800 */
[----:B------:R-:W-:Y:S02]  /*00e0*/  UIMAD.WIDE.U32 UR4, UR6, UR4, URZ ;  /* 0x00000004060472a5 */ /* 0x000fe4000f8e003f */
[----:B------:R-:W-:Y:S02]  /*00f0*/  ULDC UR9, c[0x0][0x558] ;  /* 0x0001560000097ab9 */ /* 0x000fe40000000800 */
[----:B------:R-:W-:Y:S01]  /*0100*/  USHF.R.U32.HI UR9, URZ, UR9, UR5 ;  /* 0x000000093f097299 */ /* 0x000fe20008011605 */
[----:B------:R-:W-:Y:S05]  /*0110*/  BRA `(.L_x_1) ;  /* 0x0000006000007947 */ /* 0x000fea0003800000 */
.L_x_0:
[----:B---3--:R-:W-:Y:S02]  /*0120*/  ULDC.64 UR4, c[0x0][0x550] ;  /* 0x0001540000047ab9 */ /* 0x008fe40000000a00 */
[----:B------:R-:W-:Y:S02]  /*0130*/  UISETP.NE.AND UP0, UPT, UR4, 0x1, UPT ;  /* 0x000000010400788c */ /* 0x000fe4000bf05270 */
[----:B------:R-:W-:-:S02]  /*0140*/  UIMAD.WIDE.U32 UR10, UR6, UR5, URZ ;  /* 0x00000005060a72a5 */ /* 0x000fc4000f8e003f */
[----:B------:R-:W-:Y:S02]  /*0150*/  ULDC UR4, c[0x0][0x558] ;  /* 0x0001560000047ab9 */ /* 0x000fe40000000800 */
[----:B------:R-:W-:-:S05]  /*0160*/  UMOV UR9, UR6 ;  /* 0x0000000600097c82 */ /* 0x000fca0008000000 */
[----:B------:R-:W-:-:S03]  /*0170*/  @UP0 USHF.R.U32.HI UR9, URZ, UR4, UR11 ;  /* 0x000000043f090299 */ /* 0x000fc6000801160b */
.L_x_1:
[----:B------:R-:W-:Y:S01]  /*0180*/  ISETP.GE.AND P0, PT, R18, RZ, PT ;  /* 0x000000ff1200720c */ /* 0x000fe20003f06270 */
[----:B------:R-:W-:Y:S02]  /*0190*/  UIADD3 UR5, -UR9, URZ, URZ ;  /* 0x0000003f09057290 */ /* 0x000fe4000fffe13f */
[----:B------:R-:W-:Y:S02]  /*01a0*/  ULDC UR4, c[0x0][0x550] ;  /* 0x0001540000047ab9 */ /* 0x000fe40000000800 */
[----:B------:R-:W-:-:S08]  /*01b0*/  UIMAD UR6, UR5, UR4, UR6 ;  /* 0x00000004050672a4 */ /* 0x000fd0000f8e0206 */
[----:B------:R-:W-:Y:S05]  /*01c0*/  @!P0 EXIT ;  /* 0x000000000000894d */ /* 0x000fea0003800000 */
[----:B------:R-:W-:Y:S02]  /*01d0*/  ULDC UR4, c[0x0][0x1d0] ;  /* 0x0000740000047ab9 */ /* 0x000fe40000000800 */
[----:B------:R-:W-:Y:S02]  /*01e0*/  UISETP.GE.AND UP0, UPT, UR4, 0x1, UPT ;  /* 0x000000010400788c */ /* 0x000fe4000bf06270 */
[----:B------:R-:W-:Y:S02]  /*01f0*/  UIADD3 UR10, UR4, 0x5f, URZ ;  /* 0x0000005f040a7890 */ /* 0x000fe4000fffe03f */
[----:B------:R-:W-:Y:S02]  /*0200*/  UMOV UR15, URZ ;  /* 0x0000003f000f7c82 */ /* 0x000fe40008000000 */
[----:B------:R-:W-:Y:S01]  /*0210*/  PLOP3.LUT P0, PT, PT, PT, UP0, 0x80, 0x0 ;  /* 0x000000000000781c */ /* 0x000fe20003f0f008 */
[----:B------:R-:W-:-:S04]  /*0220*/  UIMAD.WIDE UR10, UR10, 0x2aaaaaab, URZ ;  /* 0x2aaaaaab0a0a78a5 */ /* 0x000fc8000f8e023f */
[----:B------:R-:W-:-:S04]  /*0230*/  USHF.R.U32.HI UR12, URZ, 0x1f, UR11 ;  /* 0x0000001f3f0c7899 */ /* 0x000fc8000801160b */
[----:B------:R-:W-:-:S04]  /*0240*/  ULEA.HI.SX32 UR12, UR11, UR12, 0x1c ;  /* 0x0000000c0b0c7291 */ /* 0x000fc8000f8fe23f */
[----:B------:R-:W-:Y:S05]  /*0250*/  @!P0 BRA `(.L_x_2) ;  /* 0x0000023000008947 */ /* 0x000fea0003800000 */
[----:B------:R-:W-:Y:S02]  /*0260*/  USHF.R.U32.HI UR4, URZ, 0x10, UR6 ;  /* 0x000000103f047899 */ /* 0x000fe40008011606 */
[----:B------:R-:W-:Y:S02]  /*0270*/  ULDC UR5, c[0x0][0x338] ;  /* 0x0000ce0000057ab9 */ /* 0x000fe40000000800 */
[----:B------:R-:W-:Y:S02]  /*0280*/  UISETP.NE.AND UP0, UPT, UR4, URZ, UPT ;  /* 0x0000003f0400728c */ /* 0x000fe4000bf05270 */
[----:B------:R-:W-:Y:S02]  /*0290*/  UMOV UR14, URZ ;  /* 0x0000003f000e7c82 */ /* 0x000fe40008000000 */
[----:B------:R-:W-:-:S04]  /*02a0*/  USEL UR5, UR4, UR5, UP0 ;  /* 0x0000000504057287 */ /* 0x000fc80008000000 */
[----:B------:R-:W-:Y:S02]  /*02b0*/  UIADD3 UR11, UR12, -0x1, UR5 ;  /* 0xffffffff0c0b7890 */ /* 0x000fe4000fffe005 */
[----:B------:R-:W-:-:S05]  /*02c0*/  IMAD.U32 R3, RZ, RZ, UR5 ;  /* 0x00000005ff037e24 */ /* 0x000fca000f8e00ff */
[----:B------:R-:W-:-:S04]  /*02d0*/  IABS R0, R3 ;  /* 0x0000000300007213 */ /* 0x000fc80000000000 */
[----:B------:R-:W1:Y:S02]  /*02e0*/  R2UR UR10, R0 ;  /* 0x00000000000a73c2 */ /* 0x000e6400000e0000 */
[----:B-1----:R-:W1:Y:S08]  /*02f0*/  I2F.RP R0, UR10 ;  /* 0x0000000a00007d06 */ /* 0x002e700008209400 */
[----:B-1----:R-:W1:Y:S02]  /*0300*/  MUFU.RCP R0, R0 ;  /* 0x0000000000007308 */ /* 0x002e640000001000 */
[----:B-1----:R-:W-:-:S06]  /*0310*/  IADD3 R0, R0, 0xffffffe, RZ ;  /* 0x0ffffffe00007810 */ /* 0x002fcc0007ffe0ff */
[----:B------:R-:W1:Y:S02]  /*0320*/  F2I.FTZ.U32.TRUNC.NTZ R0, R0 ;  /* 0x0000000000007305 */ /* 0x000e64000021f000 */
[----:B-1----:R1:W2:Y:S02]  /*0330*/  R2UR UR15, R0 ;  /* 0x00000000000f73c2 */ /* 0x0022a400000e0000 */
[----:B-1----:R-:W-:Y:S01]  /*0340*/  IMAD.U32 R0, RZ, RZ, UR11 ;  /* 0x0000000bff007e24 */ /* 0x002fe2000f8e00ff */
[----:B--2---:R-:W-:Y:S02]  /*0350*/  UIADD3 UR4, URZ, -UR15, URZ ;  /* 0x8000000f3f047290 */ /* 0x004fe4000fffe03f */
[----:B------:R-:W-:Y:S02]  /*0360*/  ULOP3.LUT UR11, UR11, UR5, URZ, 0x3c, !UPT ;  /* 0x000000050b0b7292 */ /* 0x000fe4000f8e3c3f */
[----:B------:R-:W-:Y:S01]  /*0370*/  IABS R2, R0 ;  /* 0x0000000000027213 */ /* 0x000fe20000000000 */
[----:B------:R-:W-:Y:S01]  /*0380*/  UIMAD UR4, UR4, UR10, URZ ;  /* 0x0000000a040472a4 */ /* 0x000fe2000f8e023f */
[----:B------:R-:W-:-:S02]  /*0390*/  IABS R0, R3 ;  /* 0x0000000300007213 */ /* 0x000fc40000000000 */
[----:B------:R-:W1:Y:S01]  /*03a0*/  R2UR UR8, R2 ;  /* 0x00000000020873c2 */ /* 0x000e6200000e0000 */
[----:B------:R-:W-:Y:S02]  /*03b0*/  UIMAD.WIDE.U32 UR14, UR15, UR4, UR14 ;  /* 0x000000040f0e72a5 */ /* 0x000fe4000f8e000e */
[----:B------:R-:W-:-:S05]  /*03c0*/  IMAD.MOV R0, RZ, RZ, -R0 ;  /* 0x000000ffff007224 */ /* 0x000fca00078e0a00 */
[----:B------:R-:W2:Y:S01]  /*03d0*/  R2UR UR7, R0 ;  /* 0x00000000000773c2 */ /* 0x000ea200000e0000 */
[----:B-1----:R-:W-:-:S04]  /*03e0*/  UIMAD.WIDE.U32 UR14, UR15, UR8, URZ ;  /* 0x000000080f0e72a5 */ /* 0x002fc8000f8e003f */
[----:B--2---:R-:W-:-:S04]  /*03f0*/  UIMAD UR7, UR15, UR7, UR8 ;  /* 0x000000070f0772a4 */ /* 0x004fc8000f8e0208 */
[----:B------:R-:W-:-:S11]  /*0400*/  UISETP.GT.U32.AND UP0, UPT, UR10, UR7, UPT ;  /* 0x000000070a00728c */ /* 0x000fd6000bf04070 */
[----:B------:R-:W-:Y:S02]  /*0410*/  @!UP0 UIADD3 UR7, UR7, -UR10, URZ ;  /* 0x8000000a07078290 */ /* 0x000fe4000fffe03f */
[----:B------:R-:W-:Y:S02]  /*0420*/  @!UP0 UIADD3 UR15, UR15, 0x1, URZ ;  /* 0x000000010f0f8890 */ /* 0x000fe4000fffe03f */
[----:B------:R-:W-:Y:S02]  /*0430*/  UISETP.GE.U32.AND UP1, UPT, UR7, UR10, UPT ;  /* 0x0000000a0700728c */ /* 0x000fe4000bf26070 */
[----:B------:R-:W-:-:S09]  /*0440*/  UISETP.GE.AND UP0, UPT, UR11, URZ, UPT ;  /* 0x0000003f0b00728c */ /* 0x000fd2000bf06270 */
[----:B------:R-:W-:Y:S02]  /*0450*/  @UP1 UIADD3 UR15, UR15, 0x1, URZ ;  /* 0x000000010f0f1890 */ /* 0x000fe4000fffe03f */
[----:B------:R-:W-:Y:S02]  /*0460*/  UISETP.NE.AND UP1, UPT, UR5, URZ, UPT ;  /* 0x0000003f0500728c */ /* 0x000fe4000bf25270 */
[----:B------:R-:W-:-:S09]  /*0470*/  @!UP0 UIADD3 UR15, -UR15, URZ, URZ ;  /* 0x0000003f0f0f8290 */ /* 0x000fd2000fffe13f */
[----:B------:R-:W-:Y:S02]  /*0480*/  @!UP1 ULOP3.LUT UR15, URZ, UR5, URZ, 0x33, !UPT ;  /* 0x000000053f0f9292 */ /* 0x000fe4000f8e333f */
.L_x_2:
[----:B------:R-:W-:Y:S01]  /*0490*/  ULOP3.LUT UR8, UR6, 0xffff, URZ, 0xc0, !UPT ;  /* 0x0000ffff06087892 */ /* 0x000fe2000f8ec03f */
[----:B------:R-:W-:Y:S01]  /*04a0*/  PLOP3.LUT P2, PT, PT, PT, PT, 0x80, 0x0 ;  /* 0x000000000000781c */ /* 0x000fe20003f4f070 */
[----:B------:R-:W-:Y:S01]  /*04b0*/  ULDC.64 UR10, c[0x0][0x118] ;  /* 0x00004600000a7ab9 */ /* 0x000fe20000000a00 */
[----:B------:R-:W-:Y:S01]  /*04c0*/  CS2R R16, SRZ ;  /* 0x0000000000107805 */ /* 0x000fe2000001ff00 */
[----:B------:R-:W-:Y:S01]  /*04d0*/  UIMAD UR8, UR8, UR15, URZ ;  /* 0x0000000f080872a4 */ /* 0x000fe2000f8e023f */
[----:B------:R-:W-:Y:S01]  /*04e0*/  CS2R R98, SRZ ;  /* 0x0000000000627805 */ /* 0x000fe2000001ff00 */
[----:B------:R-:W-:Y:S01]  /*04f0*/  CS2R R96, SRZ ;  /* 0x0000000000607805 */ /* 0x000fe2000001ff00 */
[----:B------:R-:W-:Y:S01]  /*0500*/  CS2R R94, SRZ ;  /* 0x00000000005e7805 */ /* 0x000fe2000001ff00 */
[----:B------:R-:W-:Y:S01]  /*0510*/  UIADD3 UR15, UR8, UR15, URZ ;  /* 0x0000000f080f7290 */ /* 0x000fe2000fffe03f */
[----:B------:R-:W-:Y:S01]  /*0520*/  CS2R R92, SRZ ;  /* 0x00000000005c7805 */ /* 0x000fe2000001ff00 */
[----:B------:R-:W-:Y:S01]  /*0530*/  CS2R R90, SRZ ;  /* 0x00000000005a7805 */ /* 0x000fe2000001ff00 */
[----:B------:R-:W-:Y:S01]  /*0540*/  CS2R R88, SRZ ;  /* 0x0000000000587805 */ /* 0x000fe2000001ff00 */
[----:B------:R-:W-:Y:S01]  /*0550*/  UISETP.LT.AND UP0, UPT, UR12, UR15, UPT ;  /* 0x0000000f0c00728c */ /* 0x000fe2000bf01270 */
[----:B------:R-:W-:Y:S01]  /*0560*/  CS2R R86, SRZ ;  /* 0x0000000000567805 */ /* 0x000fe2000001ff00 */
[----:B------:R-:W-:Y:S01]  /*0570*/  CS2R R84, SRZ ;  /* 0x0000000000547805 */ /* 0x000fe2000001ff00 */
[----:B------:R-:W-:Y:S01]  /*0580*/  CS2R R82, SRZ ;  /* 0x0000000000527805 */ /* 0x000fe2000001ff00 */
[----:B------:R-:W-:Y:S01]  /*0590*/  USEL UR12, UR12, UR15, UP0 ;  /* 0x0000000f0c0c7287 */ /* 0x000fe20008000000 */
[----:B------:R-:W-:Y:S01]  /*05a0*/  CS2R R80, SRZ ;  /* 0x0000000000507805 */ /* 0x000fe2000001ff00 */
[----:B------:R-:W-:Y:S01]  /*05b0*/  CS2R R78, SRZ ;  /* 0x00000000004e7805 */ /* 0x000fe2000001ff00 */
[----:B------:R-:W-:Y:S01]  /*05c0*/  CS2R R76, SRZ ;  /* 0x00000000004c7805 */ /* 0x000fe2000001ff00 */
[----:B------:R-:W-:Y:S01]  /*05d0*/  UISETP.GT.AND UP0, UPT, UR12, UR8, UPT ;  /* 0x000000080c00728c */ /* 0x000fe2000bf04270 */
[----:B------:R-:W-:Y:S01]  /*05e0*/  CS2R R74, SRZ ;  /* 0x00000000004a7805 */ /* 0x000fe2000001ff00 */
[----:B------:R-:W-:Y:S01]  /*05f0*/  CS2R R72, SRZ ;  /* 0x0000000000487805 */ /* 0x000fe2000001ff00 */
[----:B------:R-:W-:Y:S01]  /*0600*/  CS2R R70, SRZ ;  /* 0x0000000000467805 */ /* 0x000fe2000001ff00 */
[----:B------:R-:W-:Y:S01]  /*0610*/  CS2R R68, SRZ ;  /* 0x0000000000447805 */ /* 0x000fe2000001ff00 */
[----:B------:R-:W-:Y:S01]  /*0620*/  CS2R R66, SRZ ;  /* 0x0000000000427805 */ /* 0x000fe2000001ff00 */
[----:B------:R-:W-:Y:S01]  /*0630*/  PLOP3.LUT P0, PT, PT, PT, UP0, 0x80, 0x0 ;  /* 0x000000000000781c */ /* 0x000fe20003f0f008 */
[----:B------:R-:W-:Y:S01]  /*0640*/  CS2R R64, SRZ ;  /* 0x0000000000407805 */ /* 0x000fe2000001ff00 */
        /* <DEDUP_REMOVED lines=30> */
[----:B------:R-:W-:Y:S05]  /*0830*/  @!P0 BRA `(.L_x_3) ;  /* 0x0000a0a000008947 */ /* 0x000fea0003800000 */
[----:B------:R-:W-:Y:S01]  /*0840*/  ISETP.NE.U32.AND P4, PT, RZ, c[0x0][0x340], PT ;  /* 0x0000d000ff007a0c */ /* 0x000fe20003f85070 */
[----:B------:R-:W1:Y:S01]  /*0850*/  S2R R9, SR_CTAID.X ;  /* 0x0000000000097919 */ /* 0x000e620000002500 */
[----:B------:R-:W-:Y:S01]  /*0860*/  SHF.R.S32.HI R29, RZ, 0x1f, R152 ;  /* 0x0000001fff1d7819 */ /* 0x000fe20000011498 */
[----:B------:R-:W-:Y:S01]  /*0870*/  USHF.R.S32.HI UR13, URZ, 0x1f, UR9 ;  /* 0x0000001f3f0d7899 */ /* 0x000fe20008011409 */
[----:B------:R-:W-:Y:S01]  /*0880*/  ISETP.NE.AND.EX P4, PT, RZ, c[0x0][0x344], PT, P4 ;  /* 0x0000d100ff007a0c */ /* 0x000fe20003f85340 */
[----:B------:R-:W-:-:S12]  /*0890*/  ULDC.64 UR4, c[0x0][0x1b8] ;  /* 0x00006e0000047ab9 */ /* 0x000fd80000000a00 */
[----:B------:R-:W-:-:S04]  /*08a0*/  @P4 IMAD.MOV.U32 R0, RZ, RZ, 0x4 ;  /* 0x00000004ff004424 */ /* 0x000fc800078e00ff */
[----:B------:R-:W-:-:S05]  /*08b0*/  @P4 IMAD.WIDE R2, R18, R0, c[0x0][0x340] ;  /* 0x0000d00012024625 */ /* 0x000fca00078e0200 */
[----:B------:R2:W3:Y:S01]  /*08c0*/  @P4 LDG.E R20, [R2.64] ;  /* 0x0000000a02144981 */ /* 0x0004e2000c1e1900 */
[----:B------:R-:W-:Y:S01]  /*08d0*/  IMAD.MOV.U32 R8, RZ, RZ, c[0x0][0x2c4] ;  /* 0x0000b100ff087624 */ /* 0x000fe200078e00ff */
[----:B------:R-:W-:Y:S01]  /*08e0*/  UIMAD.WIDE.U32 UR6, UR9, UR4, URZ ;  /* 0x00000004090672a5 */ /* 0x000fe2000f8e003f */
[----:B------:R-:W-:Y:S01]  /*08f0*/  SHF.R.S32.HI R11, RZ, 0x1f, R18 ;  /* 0x0000001fff0b7819 */ /* 0x000fe20000011412 */
[----:B------:R-:W-:Y:S01]  /*0900*/  UIMAD UR4, UR13, UR4, URZ ;  /* 0x000000040d0472a4 */ /* 0x000fe2000f8e023f */
[-C--:B------:R-:W-:Y:S01]  /*0910*/  LEA.HI R27, R29, R152.reuse, RZ, 0x4 ;  /* 0x000000981d1b7211 */ /* 0x080fe200078f20ff */
[----:B------:R-:W-:Y:S01]  /*0920*/  UMOV UR16, 0x60 ;  /* 0x0000006000107882 */ /* 0x000fe20000000000 */
[C---:B------:R-:W-:Y:S01]  /*0930*/  ISETP.NE.AND P0, PT, R8.reuse, 0x1, PT ;  /* 0x000000010800780c */ /* 0x040fe20003f05270 */
[----:B------:R-:W-:Y:S01]  /*0940*/  UIMAD UR4, UR9, UR5, UR4 ;  /* 0x00000005090472a4 */ /* 0x000fe2000f8e0204 */
[----:B------:R-:W-:Y:S01]  /*0950*/  IMAD R6, R11, c[0x0][0x1c0], RZ ;  /* 0x000070000b067a24 */ /* 0x000fe200078e02ff */
[CC--:B------:R-:W-:Y:S01]  /*0960*/  LEA.HI R10, R29.reuse, R152.reuse, RZ, 0x6 ;  /* 0x000000981d0a7211 */ /* 0x0c0fe200078f30ff */
[----:B------:R-:W-:Y:S01]  /*0970*/  IMAD R8, R8, c[0x0][0x168], RZ ;  /* 0x00005a0008087a24 */ /* 0x000fe200078e02ff */
[----:B------:R-:W-:Y:S01]  /*0980*/  UIADD3 UR4, UR7, UR4, URZ ;  /* 0x0000000407047290 */ /* 0x000fe2000fffe03f */
[----:B------:R-:W-:Y:S01]  /*0990*/  IMAD R6, R18, c[0x0][0x1c4], R6 ;  /* 0x0000710012067a24 */ /* 0x000fe200078e0206 */
[----:B------:R-:W-:Y:S01]  /*09a0*/  LEA.HI R117, R29, R152, RZ, 0x5 ;  /* 0x000000981d757211 */ /* 0x000fe200078f28ff */
[----:B------:R-:W-:-:S02]  /*09b0*/  IMAD.MOV.U32 R118, RZ, RZ, c[0x0][0x1e0] ;  /* 0x00007800ff767624 */ /* 0x000fc400078e00ff */
[----:B------:R-:W-:Y:S01]  /*09c0*/  IMAD.MOV.U32 R119, RZ, RZ, c[0x0][0x1e4] ;  /* 0x00007900ff777624 */ /* 0x000fe200078e00ff */
[----:B--2---:R-:W-:Y:S01]  /*09d0*/  LEA.HI R2, R29, R152, RZ, 0x3 ;  /* 0x000000981d027211 */ /* 0x004fe200078f18ff */
[----:B------:R-:W-:Y:S02]  /*09e0*/  IMAD.U32 R3, RZ, RZ, UR7 ;  /* 0x00000007ff037e24 */ /* 0x000fe4000f8e00ff */
[----:B------:R-:W-:Y:S01]  /*09f0*/  IMAD.U32 R3, RZ, RZ, UR4 ;  /* 0x00000004ff037e24 */ /* 0x000fe2000f8e00ff */
[----:B------:R-:W-:Y:S01]  /*0a00*/  LOP3.LUT R0, R2, 0xfffffff8, RZ, 0xc0, !PT ;  /* 0xfffffff802007812 */ /* 0x000fe200078ec0ff */
[----:B------:R-:W-:Y:S01]  /*0a10*/  ULDC.64 UR4, c[0x0][0x1e0] ;  /* 0x0000780000047ab9 */ /* 0x000fe20000000a00 */
[----:B------:R-:W-:Y:S01]  /*0a20*/  SHF.R.S32.HI R22, RZ, 0x3, R2 ;  /* 0x00000003ff167819 */ /* 0x000fe20000011402 */
[----:B------:R-:W-:Y:S01]  /*0a30*/  IMAD.U32 R2, RZ, RZ, UR6 ;  /* 0x00000006ff027e24 */ /* 0x000fe2000f8e00ff */
[----:B------:R-:W-:Y:S01]  /*0a40*/  UIMAD.WIDE.U32 UR14, UR16, UR4, URZ ;  /* 0x00000004100e72a5 */ /* 0x000fe2000f8e003f */
[----:B------:R-:W-:Y:S01]  /*0a50*/  IMAD.IADD R24, R152, 0x1, -R0 ;  /* 0x0000000198187824 */ /* 0x000fe200078e0a00 */
[----:B------:R-:W-:Y:S01]  /*0a60*/  SHF.R.S32.HI R28, RZ, 0x1f, R22 ;  /* 0x0000001fff1c7819 */ /* 0x000fe20000011416 */
[----:B------:R-:W-:Y:S01]  /*0a70*/  IMAD.WIDE.U32 R2, R18, c[0x0][0x1c0], R2 ;  /* 0x0000700012027a25 */ /* 0x000fe200078e0002 */
[----:B------:R-:W-:-:S02]  /*0a80*/  ULDC.64 UR6, c[0x0][0x1e8] ;  /* 0x00007a0000067ab9 */ /* 0x000fc40000000a00 */
[----:B------:R-:W-:Y:S01]  /*0a90*/  UIMAD UR6, UR13, UR6, URZ ;  /* 0x000000060d0672a4 */ /* 0x000fe2000f8e023f */
[----:B------:R-:W-:Y:S02]  /*0aa0*/  IMAD R0, R24, 0x20, R22 ;  /* 0x0000002018007824 */ /* 0x000fe400078e0216 */
[----:B------:R-:W-:Y:S01]  /*0ab0*/  IMAD.IADD R3, R3, 0x1, R6 ;  /* 0x0000000103037824 */ /* 0x000fe200078e0206 */
[----:B------:R-:W-:Y:S01]  /*0ac0*/  UIMAD UR6, UR9, UR7, UR6 ;  /* 0x00000007090672a4 */ /* 0x000fe2000f8e0206 */
[----:B-1----:R-:W-:Y:S01]  /*0ad0*/  IMAD R4, R9, 0x80, R0 ;  /* 0x0000008009047824 */ /* 0x002fe200078e0200 */
[----:B------:R-:W-:Y:S01]  /*0ae0*/  UIADD3 UR7, UR12, -0x1, URZ ;  /* 0xffffffff0c077890 */ /* 0x000fe2000fffe03f */
[----:B------:R-:W-:Y:S02]  /*0af0*/  IMAD.U32 R6, RZ, RZ, UR14 ;  /* 0x0000000eff067e24 */ /* 0x000fe4000f8e00ff */
[----:B------:R-:W-:Y:S01]  /*0b00*/  @P0 IMAD.HI.U32 R5, R4, c[0x0][0x2c8], RZ ;  /* 0x0000b20004050a27 */ /* 0x000fe200078e00ff */
[----:B------:R-:W-:-:S02]  /*0b10*/  USHF.R.S32.HI UR17, URZ, 0x1f, UR7 ;  /* 0x0000001f3f117899 */ /* 0x000fc40008011407 */
[----:B------:R-:W-:Y:S01]  /*0b20*/  UISETP.GT.AND UP0, UPT, UR7, UR8, UPT ;  /* 0x000000080700728c */ /* 0x000fe2000bf04270 */
[----:B------:R-:W-:Y:S01]  /*0b30*/  IMAD.MOV.U32 R0, RZ, RZ, R4 ;  /* 0x000000ffff007224 */ /* 0x000fe200078e0004 */
[----:B------:R-:W-:Y:S01]  /*0b40*/  @P0 SHF.R.U32.HI R0, RZ, c[0x0][0x2cc], R5 ;  /* 0x0000b300ff000a19 */ /* 0x000fe20000011605 */
[----:B------:R-:W-:Y:S02]  /*0b50*/  IMAD.MOV.U32 R116, RZ, RZ, R6 ;  /* 0x000000ffff747224 */ /* 0x000fe400078e0006 */
[----:B------:R-:W-:Y:S01]  /*0b60*/  IMAD.SHL.U32 R16, R24, 0x8, RZ ;  /* 0x0000000818107824 */ /* 0x000fe200078e00ff */
[--C-:B------:R-:W-:Y:S01]  /*0b70*/  SHF.R.S32.HI R7, RZ, 0x1f, R0.reuse ;  /* 0x0000001fff077819 */ /* 0x100fe20000011400 */
[----:B------:R-:W-:Y:S02]  /*0b80*/  IMAD.MOV R5, RZ, RZ, -R0 ;  /* 0x000000ffff057224 */ /* 0x000fe400078e0a00 */
[----:B------:R-:W-:Y:S01]  /*0b90*/  IMAD.WIDE.U32 R2, R0, c[0x0][0x1b0], R2 ;  /* 0x00006c0000027a25 */ /* 0x000fe200078e0002 */
[----:B------:R-:W-:-:S02]  /*0ba0*/  SHF.R.S32.HI R17, RZ, 0x1f, R16 ;  /* 0x0000001fff117819 */ /* 0x000fc40000011410 */
[C---:B------:R-:W-:Y:S01]  /*0bb0*/  IADD3 R23, R16.reuse, 0x40, RZ ;  /* 0x0000004010177810 */ /* 0x040fe20007ffe0ff */
[----:B------:R-:W-:Y:S01]  /*0bc0*/  IMAD R4, R5, c[0x0][0x2c4], R4 ;  /* 0x0000b10005047a24 */ /* 0x000fe200078e0204 */
[----:B------:R-:W-:Y:S01]  /*0bd0*/  IADD3 R26, R16, 0x80, RZ ;  /* 0x00000080101a7810 */ /* 0x000fe20007ffe0ff */
[----:B------:R-:W-:Y:S01]  /*0be0*/  IMAD R7, R7, c[0x0][0x1b0], RZ ;  /* 0x00006c0007077a24 */ /* 0x000fe200078e02ff */
[----:B------:R-:W-:Y:S01]  /*0bf0*/  BAR.SYNC.DEFER_BLOCKING 0x0 ;  /* 0x0000000000007b1d */ /* 0x000fe20000010000 */
[----:B------:R-:W-:Y:S02]  /*0c00*/  ISETP.GE.AND P5, PT, R23, c[0x0][0x198], PT ;  /* 0x0000660017007a0c */ /* 0x000fe40003fa6270 */
[----:B------:R-:W-:Y:S01]  /*0c10*/  IMAD R0, R0, c[0x0][0x1b4], R7 ;  /* 0x00006d0000007a24 */ /* 0x000fe200078e0207 */
[----:B------:R-:W-:Y:S01]  /*0c20*/  SHF.R.S32.HI R5, RZ, 0x1f, R4 ;  /* 0x0000001fff057819 */ /* 0x000fe20000011404 */
[----:B------:R-:W-:Y:S02]  /*0c30*/  IMAD.U32 R7, RZ, RZ, UR15 ;  /* 0x0000000fff077e24 */ /* 0x000fe4000f8e00ff */
[----:B------:R-:W-:-:S02]  /*0c40*/  IMAD.IADD R3, R3, 0x1, R0 ;  /* 0x0000000103037824 */ /* 0x000fc400078e0200 */
[----:B------:R-:W-:Y:S02]  /*0c50*/  IMAD R0, R5, c[0x0][0x1a8], RZ ;  /* 0x00006a0005007a24 */ /* 0x000fe400078e02ff */
[----:B------:R-:W-:-:S04]  /*0c60*/  IMAD.WIDE.U32 R2, R4, c[0x0][0x1a8], R2 ;  /* 0x00006a0004027a25 */ /* 0x000fc800078e0002 */
[----:B------:R-:W-:Y:S01]  /*0c70*/  IMAD R0, R4, c[0x0][0x1ac], R0 ;  /* 0x00006b0004007a24 */ /* 0x000fe200078e0200 */
[----:B------:R-:W-:Y:S01]  /*0c80*/  LEA R13, P3, R2, c[0x0][0x160], 0x1 ;  /* 0x00005800020d7a11 */ /* 0x000fe200078608ff */
[----:B------:R-:W-:Y:S01]  /*0c90*/  IMAD R7, R9, 0x80, R22 ;  /* 0x0000008009077824 */ /* 0x000fe200078e0216 */
[----:B------:R-:W-:Y:S01]  /*0ca0*/  SHF.R.S32.HI R9, RZ, 0x4, R27 ;  /* 0x00000004ff097819 */ /* 0x000fe2000001141b */
[----:B------:R-:W-:-:S03]  /*0cb0*/  IMAD.IADD R0, R3, 0x1, R0 ;  /* 0x0000000103007824 */ /* 0x000fc600078e0200 */
[C---:B------:R-:W-:Y:S02]  /*0cc0*/  IADD3 R6, R7.reuse, 0x20, RZ ;  /* 0x0000002007067810 */ /* 0x040fe40007ffe0ff */
[----:B------:R-:W-:Y:S01]  /*0cd0*/  LEA.HI.X R12, R2, c[0x0][0x164], R0, 0x1, P3 ;  /* 0x00005900020c7a11 */ /* 0x000fe200018f0c00 */
[----:B------:R-:W-:Y:S01]  /*0ce0*/  IMAD.SHL.U32 R0, R22, 0x40, RZ ;  /* 0x0000004016007824 */ /* 0x000fe200078e00ff */
[----:B------:R-:W-:Y:S01]  /*0cf0*/  ISETP.GE.AND P1, PT, R6, R8, PT ;  /* 0x000000080600720c */ /* 0x000fe20003f26270 */
[----:B------:R-:W-:Y:S01]  /*0d00*/  IMAD R2, R28, c[0x0][0x1e0], RZ ;  /* 0x000078001c027a24 */ /* 0x000fe200078e02ff */
[C---:B------:R-:W-:Y:S02]  /*0d10*/  IADD3 R5, R7.reuse, 0x40, RZ ;  /* 0x0000004007057810 */ /* 0x040fe40007ffe0ff */
[----:B------:R-:W-:Y:S02]  /*0d20*/  LOP3.LUT R0, R0, 0x1c0, RZ, 0xc0, !PT ;  /* 0x000001c000007812 */ /* 0x000fe400078ec0ff */
[----:B------:R-:W-:-:S02]  /*0d30*/  IADD3 R4, R7, 0x60, RZ ;  /* 0x0000006007047810 */ /* 0x000fc40007ffe0ff */
[----:B------:R-:W-:Y:S02]  /*0d40*/  SHF.R.U32.HI R6, RZ, 0x3, R0 ;  /* 0x00000003ff067819 */ /* 0x000fe40000011600 */
[----:B------:R-:W-:Y:S01]  /*0d50*/  LOP3.LUT R3, R0, 0x38, R16, 0xf8, !PT ;  /* 0x0000003800037812 */ /* 0x000fe200078ef810 */
[----:B------:R-:W-:Y:S01]  /*0d60*/  IMAD R0, R22, c[0x0][0x1e4], R2 ;  /* 0x0000790016007a24 */ /* 0x000fe200078e0202 */
[----:B------:R-:W-:Y:S01]  /*0d70*/  ISETP.GE.AND P6, PT, R7, R8, PT ;  /* 0x000000080700720c */ /* 0x000fe20003fc6270 */
[----:B------:R-:W-:Y:S01]  /*0d80*/  SHFL.IDX PT, R2, R13, RZ, 0x181f ;  /* 0x00181fff0d027589 */ /* 0x000fe200000e0000 */
[----:B------:R-:W-:Y:S02]  /*0d90*/  LOP3.LUT R7, R3, R6, RZ, 0x3c, !PT ;  /* 0x0000000603077212 */ /* 0x000fe400078e3cff */
[-C--:B------:R-:W-:Y:S01]  /*0da0*/  ISETP.GE.AND P2, PT, R5, R8.reuse, PT ;  /* 0x000000080500720c */ /* 0x080fe20003f46270 */
[----:B------:R-:W1:Y:S01]  /*0db0*/  SHFL.IDX PT, R3, R12, RZ, 0x181f ;  /* 0x00181fff0c037589 */ /* 0x000e6200000e0000 */
[----:B------:R-:W-:Y:S01]  /*0dc0*/  ISETP.GE.AND P0, PT, R4, R8, PT ;  /* 0x000000080400720c */ /* 0x000fe20003f06270 */
[----:B------:R-:W-:Y:S01]  /*0dd0*/  IMAD.WIDE.U32 R4, R22, c[0x0][0x1e0], R16 ;  /* 0x0000780016047a25 */ /* 0x000fe200078e0010 */
[----:B------:R-:W-:-:S02]  /*0de0*/  LEA.HI R8, R27, R9, RZ, 0x1 ;  /* 0x000000091b087211 */ /* 0x000fc400078f08ff */
[----:B------:R-:W-:Y:S01]  /*0df0*/  ISETP.GE.AND P3, PT, R16, c[0x0][0x198], PT ;  /* 0x0000660010007a0c */ /* 0x000fe20003f66270 */
[----:B------:R-:W-:Y:S01]  /*0e00*/  IMAD.IADD R5, R5, 0x1, R0 ;  /* 0x0000000105057824 */ /* 0x000fe200078e0200 */
[----:B------:R-:W-:Y:S01]  /*0e10*/  LOP3.LUT R6, R8, 0xfffffffe, RZ, 0xc0, !PT ;  /* 0xfffffffe08067812 */ /* 0x000fe200078ec0ff */
[----:B------:R-:W-:Y:S02]  /*0e20*/  IMAD.U32 R0, RZ, RZ, UR9 ;  /* 0x00000009ff007e24 */ /* 0x000fe4000f8e00ff */
[----:B------:R-:W-:Y:S02]  /*0e30*/  IMAD.SHL.U32 R8, R10, 0x8, RZ ;  /* 0x000000080a087824 */ /* 0x000fe400078e00ff */
[----:B------:R-:W-:Y:S01]  /*0e40*/  IMAD.WIDE.U32 R14, R0, c[0x0][0x1e8], R4 ;  /* 0x00007a00000e7a25 */ /* 0x000fe200078e0004 */
[----:B------:R-:W-:Y:S02]  /*0e50*/  @!P6 SHF.R.S32.HI R4, RZ, 0x1f, R23 ;  /* 0x0000001fff04e819 */ /* 0x000fe40000011417 */
[----:B------:R-:W-:Y:S01]  /*0e60*/  LOP3.LUT R8, R7, 0xfffffe00, R8, 0xf8, !PT ;  /* 0xfffffe0007087812 */ /* 0x000fe200078ef808 */
[----:B------:R-:W-:Y:S01]  /*0e70*/  IMAD.IADD R25, R9, 0x1, -R6 ;  /* 0x0000000109197824 */ /* 0x000fe200078e0a06 */
[----:B------:R-:W-:Y:S01]  /*0e80*/  @!P6 LEA.HI R10, R4, R23, RZ, 0x3 ;  /* 0x00000017040ae211 */ /* 0x000fe200078f18ff */
[----:B------:R-:W2:Y:S01]  /*0e90*/  SHFL.IDX PT, R6, R13, 0x1, 0x181f ;  /* 0x00381f000d067f89 */ /* 0x000ea200000e0000 */
[----:B------:R-:W-:Y:S01]  /*0ea0*/  @!P6 SHF.R.S32.HI R0, RZ, 0x1f, R26 ;  /* 0x0000001fff00e819 */ /* 0x000fe2000001141a */
[----:B------:R-:W-:Y:S01]  /*0eb0*/  IMAD.SHL.U32 R249, R8, 0x2, RZ ;  /* 0x0000000208f97824 */ /* 0x000fe200078e00ff */
[----:B------:R-:W-:Y:S01]  /*0ec0*/  @!P6 LOP3.LUT R10, R10, 0xfffffff8, RZ, 0xc0, !PT ;  /* 0xfffffff80a0ae812 */ /* 0x000fe200078ec0ff */
[----:B------:R-:W4:Y:S01]  /*0ed0*/  SHFL.IDX PT, R7, R12, 0x1, 0x181f ;  /* 0x00381f000c077f89 */ /* 0x000f2200000e0000 */
[----:B------:R-:W-:-:S04]  /*0ee0*/  @!P6 LEA.HI R0, R0, R26, RZ, 0x3 ;  /* 0x0000001a0000e211 */ /* 0x000fc800078f18ff */
[----:B------:R-:W-:-:S05]  /*0ef0*/  @!P6 LOP3.LUT R0, R0, 0xfffffff8, RZ, 0xc0, !PT ;  /* 0xfffffff80000e812 */ /* 0x000fca00078ec0ff */
[----:B-1----:R-:W-:Y:S01]  /*0f00*/  @!P6 IMAD.WIDE R8, R0, 0x2, R2 ;  /* 0x000000020008e825 */ /* 0x002fe200078e0202 */
[----:B------:R-:W-:-:S04]  /*0f10*/  @!P1 SHF.R.S32.HI R0, RZ, 0x1f, R26 ;  /* 0x0000001fff009819 */ /* 0x000fc8000001141a */
[----:B------:R-:W-:-:S04]  /*0f20*/  @!P1 LEA.HI R0, R0, R26, RZ, 0x3 ;  /* 0x0000001a00009211 */ /* 0x000fc800078f18ff */
[----:B------:R-:W-:Y:S02]  /*0f30*/  @!P1 LOP3.LUT R0, R0, 0xfffffff8, RZ, 0xc0, !PT ;  /* 0xfffffff800009812 */ /* 0x000fe400078ec0ff */
[----:B---3--:R-:W-:Y:S01]  /*0f40*/  @P4 SHF.R.S32.HI R21, RZ, 0x1f, R20 ;  /* 0x0000001fff154819 */ /* 0x008fe20000011414 */
[----:B------:R-:W-:Y:S02]  /*0f50*/  @!P4 IMAD.MOV.U32 R20, RZ, RZ, R18 ;  /* 0x000000ffff14c224 */ /* 0x000fe400078e0012 */
[----:B------:R-:W-:Y:S01]  /*0f60*/  @!P4 IMAD.MOV.U32 R21, RZ, RZ, R11 ;  /* 0x000000ffff15c224 */ /* 0x000fe200078e000b */
[----:B------:R-:W-:Y:S01]  /*0f70*/  @!P6 LEA R4, P4, R16, R2, 0x1 ;  /* 0x000000021004e211 */ /* 0x000fe200078808ff */
[----:B------:R-:W-:Y:S02]  /*0f80*/  @!P6 IMAD.WIDE R10, R10, 0x2, R2 ;  /* 0x000000020a0ae825 */ /* 0x000fe400078e0202 */
[----:B------:R-:W-:Y:S01]  /*0f90*/  SHFL.IDX PT, R2, R13, 0x3, 0x181f ;  /* 0x00781f000d027f89 */ /* 0x000fe200000e0000 */
[----:B------:R-:W-:-:S02]  /*0fa0*/  @!P6 LEA.HI.X R5, R16, R3, R17, 0x1, P4 ;  /* 0x000000031005e211 */ /* 0x000fc400020f0c11 */
[----:B------:R-:W-:Y:S01]  /*0fb0*/  ISETP.GE.AND P4, PT, R26, c[0x0][0x198], PT ;  /* 0x000066001a007a0c */ /* 0x000fe20003f86270 */
[----:B------:R-:W-:Y:S04]  /*0fc0*/  SHFL.IDX PT, R3, R12, 0x3, 0x181f ;  /* 0x00781f000c037f89 */ /* 0x000fe800000e0000 */
[----:B------:R1:W-:Y:S04]  /*0fd0*/  @!P6 LDGSTS.E.BYPASS.LTC128B.128 [R249+0x100], [R4.64], !P3 ;  /* 0x0010000004f9efae */ /* 0x0003e8000d901d4a */
[----:B------:R3:W-:Y:S04]  /*0fe0*/  @!P6 LDGSTS.E.BYPASS.LTC128B.128 [R249+0x4100], [R10.64], !P5 ;  /* 0x041000000af9efae */ /* 0x0007e8000e901d4a */
[----:B------:R2:W-:Y:S04]  /*0ff0*/  @!P6 LDGSTS.E.BYPASS.LTC128B.128 [R249+0x8100], [R8.64], !P4 ;  /* 0x0810000008f9efae */ /* 0x0005e8000e101d4a */
[----:B-1----:R1:W5:Y:S01]  /*1000*/  SHFL.IDX PT, R4, R13, 0x2, 0x181f ;  /* 0x00581f000d047f89 */ /* 0x00236200000e0000 */
[----:B---3--:R-:W-:-:S03]  /*1010*/  @!P1 SHF.R.S32.HI R10, RZ, 0x1f, R23 ;  /* 0x0000001fff0a9819 */ /* 0x008fc60000011417 */
[----:B------:R3:W5:Y:S01]  /*1020*/  SHFL.IDX PT, R5, R12, 0x2, 0x181f ;  /* 0x00581f000c057f89 */ /* 0x00076200000e0000 */
[----:B------:R-:W-:Y:S02]  /*1030*/  @!P1 LEA.HI R10, R10, R23, RZ, 0x3 ;  /* 0x000000170a0a9211 */ /* 0x000fe400078f18ff */
[----:B--2---:R-:W-:Y:S02]  /*1040*/  @!P1 LEA R8, P6, R16, R6, 0x1 ;  /* 0x0000000610089211 */ /* 0x004fe400078c08ff */
[----:B------:R-:W-:Y:S02]  /*1050*/  @!P1 LOP3.LUT R10, R10, 0xfffffff8, RZ, 0xc0, !PT ;  /* 0xfffffff80a0a9812 */ /* 0x000fe400078ec0ff */
[----:B----4-:R-:W-:-:S03]  /*1060*/  @!P1 LEA.HI.X R9, R16, R7, R17, 0x1, P6 ;  /* 0x0000000710099211 */ /* 0x010fc600030f0c11 */
[--C-:B------:R-:W-:Y:S02]  /*1070*/  @!P1 IMAD.WIDE R10, R10, 0x2, R6.reuse ;  /* 0x000000020a0a9825 */ /* 0x100fe400078e0206 */
[----:B------:R5:W-:Y:S02]  /*1080*/  @!P1 LDGSTS.E.BYPASS.LTC128B.128 [R249+0x1100], [R8.64], !P3 ;  /* 0x0110000008f99fae */ /* 0x000be4000d901d4a */
[----:B------:R-:W-:Y:S01]  /*1090*/  @!P1 IMAD.WIDE R6, R0, 0x2, R6 ;  /* 0x0000000200069825 */ /* 0x000fe200078e0206 */
[----:B------:R-:W-:Y:S01]  /*10a0*/  @!P0 SHF.R.S32.HI R0, RZ, 0x1f, R23 ;  /* 0x0000001fff008819 */ /* 0x000fe20000011417 */
[----:B------:R2:W-:Y:S01]  /*10b0*/  @!P1 LDGSTS.E.BYPASS.LTC128B.128 [R249+0x5100], [R10.64], !P5 ;  /* 0x051000000af99fae */ /* 0x0005e2000e901d4a */
[----:B-1----:R-:W-:Y:S01]  /*10c0*/  IADD3 R13, R15, UR6, RZ ;  /* 0x000000060f0d7c10 */ /* 0x002fe2000fffe0ff */
[----:B------:R-:W-:Y:S01]  /*10d0*/  UIMAD UR6, UR12, -0x60, UR16 ;  /* 0xffffffa00c0678a4 */ /* 0x000fe2000f8e0210 */
[----:B------:R-:W-:Y:S01]  /*10e0*/  @!P0 SHF.R.S32.HI R15, RZ, 0x1f, R26 ;  /* 0x0000001fff0f8819 */ /* 0x000fe2000001141a */
[----:B------:R1:W-:Y:S01]  /*10f0*/  @!P1 LDGSTS.E.BYPASS.LTC128B.128 [R249+0x9100], [R6.64], !P4 ;  /* 0x0910000006f99fae */ /* 0x0003e2000e101d4a */
[----:B---3--:R-:W-:Y:S01]  /*1100*/  IMAD.MOV.U32 R12, RZ, RZ, R14 ;  /* 0x000000ffff0c7224 */ /* 0x008fe200078e000e */
[----:B------:R-:W-:-:S03]  /*1110*/  UIMAD UR16, UR16, UR5, URZ ;  /* 0x00000005101072a4 */ /* 0x000fc6000f8e023f */
[----:B------:R-:W-:Y:S01]  /*1120*/  IMAD.WIDE.U32 R32, R20, c[0x0][0x1f0], R12 ;  /* 0x00007c0014207a25 */ /* 0x000fe200078e000c */
[----:B------:R-:W-:-:S03]  /*1130*/  UIADD3 UR16, UR15, UR16, URZ ;  /* 0x000000100f107290 */ /* 0x000fc6000fffe03f */
[----:B------:R-:W-:Y:S01]  /*1140*/  IMAD.MOV.U32 R120, RZ, RZ, R32 ;  /* 0x000000ffff787224 */ /* 0x000fe200078e0020 */
[----:B------:R-:W-:Y:S01]  /*1150*/  UIMAD UR4, UR16, UR7, URZ ;  /* 0x00000007100472a4 */ /* 0x000fe2000f8e023f */
[----:B------:R-:W-:Y:S01]  /*1160*/  IMAD.SHL.U32 R13, R119, 0x40, RZ ;  /* 0x00000040770d7824 */ /* 0x000fe200078e00ff */
[----:B------:R3:W-:Y:S02]  /*1170*/  STL.64 [R1+0x28], R32 ;  /* 0x0000282001007387 */ /* 0x0007e40000100a00 */
[----:B------:R-:W-:Y:S01]  /*1180*/  UIMAD UR4, UR17, UR14, UR4 ;  /* 0x0000000e110472a4 */ /* 0x000fe2000f8e0204 */
[----:B-----5:R-:W-:Y:S02]  /*1190*/  @!P2 LEA R8, P6, R16, R4, 0x1 ;  /* 0x000000041008a211 */ /* 0x020fe400078c08ff */
[----:B--2---:R-:W-:Y:S02]  /*11a0*/  @!P2 SHF.R.S32.HI R11, RZ, 0x1f, R23 ;  /* 0x0000001fff0ba819 */ /* 0x004fe40000011417 */
[----:B------:R-:W-:-:S02]  /*11b0*/  @!P2 SHF.R.S32.HI R10, RZ, 0x1f, R26 ;  /* 0x0000001fff0aa819 */ /* 0x000fc4000001141a */
[-C--:B------:R-:W-:Y:S02]  /*11c0*/  @!P2 LEA.HI R14, R11, R23.reuse, RZ, 0x3 ;  /* 0x000000170b0ea211 */ /* 0x080fe400078f18ff */
[-C--:B------:R-:W-:Y:S02]  /*11d0*/  @!P2 LEA.HI R11, R10, R26.reuse, RZ, 0x3 ;  /* 0x0000001a0a0ba211 */ /* 0x080fe400078f18ff */
[----:B------:R-:W-:Y:S02]  /*11e0*/  @!P0 LEA.HI R10, R0, R23, RZ, 0x3 ;  /* 0x00000017000a8211 */ /* 0x000fe400078f18ff */
[----:B------:R-:W-:Y:S02]  /*11f0*/  @!P0 LEA.HI R0, R15, R26, RZ, 0x3 ;  /* 0x0000001a0f008211 */ /* 0x000fe400078f18ff */
[----:B------:R-:W-:Y:S02]  /*1200*/  @!P2 LOP3.LUT R14, R14, 0xfffffff8, RZ, 0xc0, !PT ;  /* 0xfffffff80e0ea812 */ /* 0x000fe400078ec0ff */
[----:B------:R-:W-:-:S02]  /*1210*/  @!P2 LOP3.LUT R11, R11, 0xfffffff8, RZ, 0xc0, !PT ;  /* 0xfffffff80b0ba812 */ /* 0x000fc400078ec0ff */
[----:B------:R-:W-:Y:S01]  /*1220*/  @!P0 LOP3.LUT R18, R10, 0xfffffff8, RZ, 0xc0, !PT ;  /* 0xfffffff80a128812 */ /* 0x000fe200078ec0ff */
[--C-:B------:R-:W-:Y:S01]  /*1230*/  @!P2 IMAD.WIDE R14, R14, 0x2, R4.reuse ;  /* 0x000000020e0ea825 */ /* 0x100fe200078e0204 */
[----:B------:R-:W-:Y:S02]  /*1240*/  @!P0 LOP3.LUT R0, R0, 0xfffffff8, RZ, 0xc0, !PT ;  /* 0xfffffff800008812 */ /* 0x000fe400078ec0ff */
[C---:B-1----:R-:W-:Y:S01]  /*1250*/  @!P0 LEA R6, P1, R16.reuse, R2, 0x1 ;  /* 0x0000000210068211 */ /* 0x042fe200078208ff */
[----:B------:R-:W-:Y:S01]  /*1260*/  @!P2 IMAD.WIDE R10, R11, 0x2, R4 ;  /* 0x000000020b0aa825 */ /* 0x000fe200078e0204 */
[C-C-:B------:R-:W-:Y:S02]  /*1270*/  @!P2 LEA.HI.X R9, R16.reuse, R5, R17.reuse, 0x1, P6 ;  /* 0x000000051009a211 */ /* 0x140fe400030f0c11 */
[----:B------:R-:W-:Y:S01]  /*1280*/  @!P0 LEA.HI.X R7, R16, R3, R17, 0x1, P1 ;  /* 0x0000000310078211 */ /* 0x000fe200008f0c11 */
[--C-:B------:R-:W-:Y:S01]  /*1290*/  @!P0 IMAD.WIDE R4, R18, 0x2, R2.reuse ;  /* 0x0000000212048825 */ /* 0x100fe200078e0202 */
[----:B------:R-:W-:Y:S01]  /*12a0*/  ISETP.GE.AND P6, PT, R16, c[0x0][0x1d4], PT ;  /* 0x0000750010007a0c */ /* 0x000fe20003fc6270 */
[----:B------:R1:W-:Y:S02]  /*12b0*/  @!P2 LDGSTS.E.BYPASS.LTC128B.128 [R249+0x2100], [R8.64], !P3 ;  /* 0x0210000008f9afae */ /* 0x0003e4000d901d4a */
[----:B------:R-:W-:Y:S01]  /*12c0*/  @!P0 IMAD.WIDE R18, R0, 0x2, R2 ;  /* 0x0000000200128825 */ /* 0x000fe200078e0202 */
[----:B------:R-:W-:Y:S01]  /*12d0*/  LOP3.LUT R2, R27, 0xfffffff0, RZ, 0xc0, !PT ;  /* 0xfffffff01b027812 */ /* 0x000fe200078ec0ff */
[----:B------:R2:W-:Y:S02]  /*12e0*/  @!P2 LDGSTS.E.BYPASS.LTC128B.128 [R249+0x6100], [R14.64], !P5 ;  /* 0x061000000ef9afae */ /* 0x0005e4000e901d4a */
[----:B------:R-:W-:-:S02]  /*12f0*/  IMAD.U32 R0, RZ, RZ, UR6 ;  /* 0x00000006ff007e24 */ /* 0x000fc4000f8e00ff */
[----:B------:R4:W-:Y:S01]  /*1300*/  @!P2 LDGSTS.E.BYPASS.LTC128B.128 [R249+0xa100], [R10.64], !P4 ;  /* 0x0a1000000af9afae */ /* 0x0009e2000e101d4a */
[----:B------:R-:W-:-:S03]  /*1310*/  IMAD R3, R21, c[0x0][0x1f0], RZ ;  /* 0x00007c0015037a24 */ /* 0x000fc600078e02ff */
[----:B------:R5:W-:Y:S04]  /*1320*/  @!P0 LDGSTS.E.BYPASS.LTC128B.128 [R249+0x3100], [R6.64], !P3 ;  /* 0x0310000006f98fae */ /* 0x000be8000d901d4a */
[----:B------:R3:W-:Y:S01]  /*1330*/  @!P0 LDGSTS.E.BYPASS.LTC128B.128 [R249+0x7100], [R4.64], !P5 ;  /* 0x0710000004f98fae */ /* 0x0007e2000e901d4a */
[----:B------:R-:W-:-:S03]  /*1340*/  ISETP.GE.AND P5, PT, R23, c[0x0][0x1d4], PT ;  /* 0x0000750017007a0c */ /* 0x000fc60003fa6270 */
[----:B------:R5:W-:Y:S04]  /*1350*/  @!P0 LDGSTS.E.BYPASS.LTC128B.128 [R249+0xb100], [R18.64], !P4 ;  /* 0x0b10000012f98fae */ /* 0x000be8000e101d4a */
[----:B------:R-:W0:Y:S01]  /*1360*/  LDGDEPBAR ;  /* 0x00000000000079af */ /* 0x000e220000000000 */
[----:B-1----:R-:W-:Y:S01]  /*1370*/  IADD3 R9, R0, c[0x0][0x1d0], -R22 ;  /* 0x0000740000097a10 */ /* 0x002fe20007ffe816 */
[----:B------:R-:W-:-:S03]  /*1380*/  IMAD R0, R20, c[0x0][0x1f4], R3 ;  /* 0x00007d0014007a24 */ /* 0x000fc600078e0203 */
[----:B------:R-:W-:Y:S01]  /*1390*/  ISETP.GE.AND P3, PT, R9, 0x1, PT ;  /* 0x000000010900780c */ /* 0x000fe20003f66270 */
[----:B------:R-:W-:Y:S01]  /*13a0*/  IMAD.IADD R121, R33, 0x1, R0 ;  /* 0x0000000121797824 */ /* 0x000fe200078e0200 */
[C---:B------:R-:W-:Y:S01]  /*13b0*/  ISETP.GE.AND P1, PT, R9.reuse, 0x41, PT ;  /* 0x000000410900780c */ /* 0x040fe20003f26270 */
[----:B--2---:R-:W-:Y:S01]  /*13c0*/  IMAD.WIDE.U32 R14, R118, 0x40, RZ ;  /* 0x00000040760e7825 */ /* 0x004fe200078e00ff */
[----:B------:R-:W-:Y:S02]  /*13d0*/  ISETP.GE.AND P2, PT, R9, 0x21, PT ;  /* 0x000000210900780c */ /* 0x000fe40003f46270 */
[----:B------:R-:W-:Y:S01]  /*13e0*/  STL.64 [R1+0x20], R120 ;  /* 0x0000207801007387 */ /* 0x000fe20000100a00 */
[----:B----4-:R-:W-:Y:S02]  /*13f0*/  IMAD.SHL.U32 R11, R25, 0x8, RZ ;  /* 0x00000008190b7824 */ /* 0x010fe400078e00ff */
[----:B---3--:R-:W-:-:S05]  /*1400*/  IMAD.IADD R4, R152, 0x1, -R2 ;  /* 0x0000000198047824 */ /* 0x008fca00078e0a02 */
[----:B------:R-:W-:-:S04]  /*1410*/  SHF.R.S32.HI R2, RZ, 0x1f, R4 ;  /* 0x0000001fff027819 */ /* 0x000fc80000011404 */
[----:B------:R-:W-:Y:S01]  /*1420*/  LEA.HI R12, R2, R4, RZ, 0x3 ;  /* 0x00000004020c7211 */ /* 0x000fe200078f18ff */
[----:B------:R-:W-:-:S03]  /*1430*/  IMAD.WIDE.U32 R2, R116, UR7, R120 ;  /* 0x0000000774027c25 */ /* 0x000fc6000f8e0078 */
[----:B------:R-:W-:Y:S02]  /*1440*/  LOP3.LUT R0, R12, 0xfffffff8, RZ, 0xc0, !PT ;  /* 0xfffffff80c007812 */ /* 0x000fe400078ec0ff */
[----:B------:R-:W-:Y:S01]  /*1450*/  IADD3 R3, R3, UR4, RZ ;  /* 0x0000000403037c10 */ /* 0x000fe2000fffe0ff */
[----:B------:R-:W-:Y:S01]  /*1460*/  ULDC.64 UR4, c[0x0][0x210] ;  /* 0x0000840000047ab9 */ /* 0x000fe20000000a00 */
[----:B-----5:R-:W-:Y:S01]  /*1470*/  @P3 LEA R6, P4, R2, c[0x0][0x1c8], 0x1 ;  /* 0x0000720002063a11 */ /* 0x020fe200078808ff */
[----:B------:R-:W-:Y:S01]  /*1480*/  IMAD.IADD R10, R4, 0x1, -R0 ;  /* 0x00000001040a7824 */ /* 0x000fe200078e0a00 */
[----:B------:R-:W-:Y:S01]  /*1490*/  @P2 LEA R5, P0, R118, R2, 0x5 ;  /* 0x0000000276052211 */ /* 0x000fe200078028ff */
[----:B------:R-:W-:Y:S01]  /*14a0*/  UIMAD UR4, UR13, UR4, URZ ;  /* 0x000000040d0472a4 */ /* 0x000fe2000f8e023f */
[----:B------:R-:W-:Y:S01]  /*14b0*/  @P3 LEA.HI.X R7, R2, c[0x0][0x1cc], R3, 0x1, P4 ;  /* 0x0000730002073a11 */ /* 0x000fe200020f0c03 */
[----:B------:R-:W-:Y:S01]  /*14c0*/  IMAD.SHL.U32 R0, R10, 0x40, RZ ;  /* 0x000000400a007824 */ /* 0x000fe200078e00ff */
[----:B------:R-:W-:Y:S01]  /*14d0*/  @P1 IADD3 R8, P4, R2, R14, RZ ;  /* 0x0000000e02081210 */ /* 0x000fe20007f9e0ff */
[----:B------:R-:W-:Y:S01]  /*14e0*/  UIMAD UR4, UR9, UR5, UR4 ;  /* 0x00000005090472a4 */ /* 0x000fe2000f8e0204 */
[----:B------:R-:W-:Y:S01]  /*14f0*/  @P2 LEA.HI.X R2, R118, R3, R119, 0x5, P0 ;  /* 0x0000000376022211 */ /* 0x000fe200000f2c77 */
[----:B------:R1:W-:Y:S01]  /*1500*/  @P3 LDGSTS.E.BYPASS.LTC128B.128 [R249+0xc100], [R6.64], !P6 ;  /* 0x0c10000006f93fae */ /* 0x0003e2000f101d4a */
[----:B------:R-:W-:-:S02]  /*1510*/  @P1 IADD3.X R13, R3, R15, R13, P4, !PT ;  /* 0x0000000f030d1210 */ /* 0x000fc400027fe40d */
[----:B------:R-:W-:Y:S01]  /*1520*/  ISETP.GE.AND P4, PT, R26, c[0x0][0x1d4], PT ;  /* 0x000075001a007a0c */ /* 0x000fe20003f86270 */
[----:B------:R1:W-:Y:S01]  /*1530*/  @P3 LDGSTS.E.BYPASS.LTC128B.128 [R249+0xf100], [R6.64+0x80], !P5 ;  /* 0x0f10008006f93fae */ /* 0x0003e2000e901d4a */
[----:B------:R-:W-:Y:S02]  /*1540*/  LOP3.LUT R0, R0, 0x1c0, RZ, 0xc0, !PT ;  /* 0x000001c000007812 */ /* 0x000fe400078ec0ff */
[C---:B------:R-:W-:Y:S02]  /*1550*/  @P2 LEA R4, P0, R5.reuse, c[0x0][0x1c8], 0x1 ;  /* 0x0000720005042a11 */ /* 0x040fe400078008ff */
[----:B------:R-:W-:Y:S02]  /*1560*/  LOP3.LUT R3, R0, 0x8, R11, 0xf8, !PT ;  /* 0x0000000800037812 */ /* 0x000fe400078ef80b */
[----:B------:R-:W-:Y:S02]  /*1570*/  @P2 LEA.HI.X R5, R5, c[0x0][0x1cc], R2, 0x1, P0 ;  /* 0x0000730005052a11 */ /* 0x000fe400000f0c02 */
[----:B------:R-:W-:-:S02]  /*1580*/  SHF.R.U32.HI R0, RZ, 0x3, R0 ;  /* 0x00000003ff007819 */ /* 0x000fc40000011600 */
[----:B------:R-:W-:Y:S01]  /*1590*/  @P1 LEA R2, P0, R8, c[0x0][0x1c8], 0x1 ;  /* 0x0000720008021a11 */ /* 0x000fe200078008ff */
[----:B------:R1:W-:Y:S01]  /*15a0*/  @P3 LDGSTS.E.BYPASS.LTC128B.128 [R249+0x12100], [R6.64+0x100], !P4 ;  /* 0x1210010006f93fae */ /* 0x0003e2000e101d4a */
[----:B------:R-:W-:Y:S01]  /*15b0*/  LOP3.LUT R11, R3, R0, RZ, 0x3c, !PT ;  /* 0x00000000030b7212 */ /* 0x000fe200078e3cff */
[----:B------:R-:W-:Y:S01]  /*15c0*/  IMAD.SHL.U32 R0, R24, 0x40, RZ ;  /* 0x0000004018007824 */ /* 0x000fe200078e00ff */
[----:B------:R-:W-:Y:S01]  /*15d0*/  @P1 LEA.HI.X R3, R8, c[0x0][0x1cc], R13, 0x1, P0 ;  /* 0x0000730008031a11 */ /* 0x000fe200000f0c0d */
[----:B------:R2:W-:Y:S01]  /*15e0*/  @P2 LDGSTS.E.BYPASS.LTC128B.128 [R249+0xd100], [R4.64], !P6 ;  /* 0x0d10000004f92fae */ /* 0x0005e2000f101d4a */
[----:B------:R-:W-:Y:S02]  /*15f0*/  LOP3.LUT P0, RZ, R10, 0x2, RZ, 0xc0, !PT ;  /* 0x000000020aff7812 */ /* 0x000fe4000780c0ff */
[----:B------:R-:W-:Y:S01]  /*1600*/  LOP3.LUT R0, R0, 0x1c0, RZ, 0xc0, !PT ;  /* 0x000001c000007812 */ /* 0x000fe200078ec0ff */
[----:B------:R2:W-:Y:S01]  /*1610*/  @P2 LDGSTS.E.BYPASS.LTC128B.128 [R249+0x10100], [R4.64+0x80], !P5 ;  /* 0x1010008004f92fae */ /* 0x0005e2000e901d4a */
[----:B------:R-:W-:-:S03]  /*1620*/  SEL R8, RZ, 0x2, P5 ;  /* 0x00000002ff087807 */ /* 0x000fc60002800000 */
[----:B------:R2:W-:Y:S04]  /*1630*/  @P2 LDGSTS.E.BYPASS.LTC128B.128 [R249+0x13100], [R4.64+0x100], !P4 ;  /* 0x1310010004f92fae */ /* 0x0005e8000e101d4a */
[----:B------:R3:W-:Y:S04]  /*1640*/  @P1 LDGSTS.E.BYPASS.LTC128B.128 [R249+0xe100], [R2.64], !P6 ;  /* 0x0e10000002f91fae */ /* 0x0007e8000f101d4a */
[----:B------:R3:W-:Y:S04]  /*1650*/  @P1 LDGSTS.E.BYPASS.LTC128B.128 [R249+0x11100], [R2.64+0x80], !P5 ;  /* 0x1110008002f91fae */ /* 0x0007e8000e901d4a */
[----:B------:R3:W-:Y:S01]  /*1660*/  @P1 LDGSTS.E.BYPASS.LTC128B.128 [R249+0x14100], [R2.64+0x100], !P4 ;  /* 0x1410010002f91fae */ /* 0x0007e2000e101d4a */
[----:B------:R-:W-:Y:S01]  /*1670*/  LOP3.LUT P1, RZ, R10, 0x4, RZ, 0xc0, !PT ;  /* 0x000000040aff7812 */ /* 0x000fe2000782c0ff */
[----:B-1----:R-:W-:-:S02]  /*1680*/  IMAD.WIDE.U32 R6, R22, c[0x0][0x208], R16 ;  /* 0x0000820016067a25 */ /* 0x002fc400078e0010 */
[----:B------:R-:W0:Y:S02]  /*1690*/  LDGDEPBAR ;  /* 0x00000000000079af */ /* 0x000e240000000000 */
[----:B--2---:R-:W-:Y:S02]  /*16a0*/  IMAD.SHL.U32 R4, R12, 0x40, RZ ;  /* 0x000000400c047824 */ /* 0x004fe400078e00ff */
[----:B------:R-:W-:-:S03]  /*16b0*/  IMAD.SHL.U32 R5, R22, 0x8, RZ ;  /* 0x0000000816057824 */ /* 0x000fc600078e00ff */
[----:B------:R-:W-:Y:S01]  /*16c0*/  LOP3.LUT R4, R11, 0xfffffe00, R4, 0xf8, !PT ;  /* 0xfffffe000b047812 */ /* 0x000fe200078ef804 */
[----:B---3--:R-:W-:Y:S01]  /*16d0*/  IMAD.SHL.U32 R2, R117, 0x20, RZ ;  /* 0x0000002075027824 */ /* 0x008fe200078e00ff */
[----:B------:R-:W-:-:S04]  /*16e0*/  DEPBAR.LE SB0, 0x1 ;  /* 0x000080400000791a */ /* 0x000fc80000000000 */
[----:B------:R-:W-:Y:S02]  /*16f0*/  LOP3.LUT R2, R2, 0x7ffffc00, RZ, 0xc0, !PT ;  /* 0x7ffffc0002027812 */ /* 0x000fe400078ec0ff */
[----:B------:R-:W-:Y:S01]  /*1700*/  LOP3.LUT R3, R0, 0x8, R5, 0xf8, !PT ;  /* 0x0000000800037812 */ /* 0x000fe200078ef805 */
[----:B------:R-:W-:Y:S01]  /*1710*/  IMAD.MOV.U32 R5, RZ, RZ, 0x10 ;  /* 0x00000010ff057424 */ /* 0x000fe200078e00ff */
[----:B------:R-:W-:Y:S01]  /*1720*/  SHF.R.U32.HI R0, RZ, 0x3, R0 ;  /* 0x00000003ff007819 */ /* 0x000fe20000011600 */
[----:B------:R-:W-:Y:S02]  /*1730*/  IMAD.IADD R208, R4, 0x1, R2 ;  /* 0x0000000104d07824 */ /* 0x000fe400078e0202 */
[----:B------:R-:W-:Y:S01]  /*1740*/  IMAD.MOV.U32 R2, RZ, RZ, 0x20 ;  /* 0x00000020ff027424 */ /* 0x000fe200078e00ff */
[----:B------:R-:W-:Y:S02]  /*1750*/  SEL R5, R5, 0xfffffff0, !P0 ;  /* 0xfffffff005057807 */ /* 0x000fe40004000000 */
[C---:B------:R-:W-:Y:S01]  /*1760*/  LEA R216, R208.reuse, 0x100, 0x1 ;  /* 0x00000100d0d87811 */ /* 0x040fe200078e08ff */
[----:B------:R-:W-:Y:S01]  /*1770*/  IMAD.SHL.U32 R208, R208, 0x2, RZ ;  /* 0x00000002d0d07824 */ /* 0x000fe200078e00ff */
[----:B------:R-:W-:Y:S01]  /*1780*/  BAR.SYNC.DEFER_BLOCKING 0x0 ;  /* 0x0000000000007b1d */ /* 0x000fe20000010000 */
[----:B------:R-:W-:-:S02]  /*1790*/  SEL R2, R2, 0xffffffe0, !P1 ;  /* 0xffffffe002027807 */ /* 0x000fc40004800000 */
[--C-:B------:R-:W-:Y:S01]  /*17a0*/  IMAD R212, R5, 0x2, R216.reuse ;  /* 0x0000000205d47824 */ /* 0x100fe200078e02d8 */
[----:B------:R-:W-:Y:S01]  /*17b0*/  LOP3.LUT R0, R3, R0, RZ, 0x3c, !PT ;  /* 0x0000000003007212 */ /* 0x000fe200078e3cff */
[----:B------:R-:W-:Y:S01]  /*17c0*/  IMAD.U32 R3, RZ, RZ, UR9 ;  /* 0x00000009ff037e24 */ /* 0x000fe2000f8e00ff */
[----:B------:R-:W-:Y:S01]  /*17d0*/  LOP3.LUT P0, RZ, R24, 0x2, RZ, 0xc0, !PT ;  /* 0x0000000218ff7812 */ /* 0x000fe2000780c0ff */
[C---:B------:R-:W-:Y:S02]  /*17e0*/  IMAD R216, R2.reuse, 0x2, R216 ;  /* 0x0000000202d87824 */ /* 0x040fe400078e02d8 */
[----:B------:R-:W-:Y:S02]  /*17f0*/  IMAD R220, R2, 0x2, R212 ;  /* 0x0000000202dc7824 */ /* 0x000fe400078e02d4 */
[----:B------:R-:W-:-:S04]  /*1800*/  IMAD R0, R25, 0x200, R0 ;  /* 0x0000020019007824 */ /* 0x000fc800078e0200 */
[----:B------:R-:W-:Y:S02]  /*1810*/  IMAD.SHL.U32 R224, R0, 0x2, RZ ;  /* 0x0000000200e07824 */ /* 0x000fe400078e00ff */
[----:B------:R-:W-:-:S03]  /*1820*/  IMAD R0, R28, c[0x0][0x208], RZ ;  /* 0x000082001c007a24 */ /* 0x000fc600078e02ff */
[----:B------:R-:W-:Y:S01]  /*1830*/  IADD3 R231, R224, 0xc120, RZ ;  /* 0x0000c120e0e77810 */ /* 0x000fe20007ffe0ff */
[----:B------:R-:W-:Y:S01]  /*1840*/  IMAD R0, R22, c[0x0][0x20c], R0 ;  /* 0x0000830016007a24 */ /* 0x000fe200078e0200 */
[----:B------:R-:W-:Y:S03]  /*1850*/  LDSM.16.M88.4 R156, [R208+0x100] ;  /* 0x00010000d09c783b */ /* 0x000fe60000000200 */
[----:B------:R-:W-:Y:S01]  /*1860*/  IMAD.IADD R7, R7, 0x1, R0 ;  /* 0x0000000107077824 */ /* 0x000fe200078e0200 */
[----:B------:R-:W-:Y:S01]  /*1870*/  IADD3 R0, R224, 0xc100, RZ ;  /* 0x0000c100e0007810 */ /* 0x000fe20007ffe0ff */
[----:B------:R-:W-:Y:S02]  /*1880*/  LDSM.16.M88.4 R192, [R208+0x4100] ;  /* 0x00410000d0c0783b */ /* 0x000fe40000000200 */
[----:B------:R-:W-:Y:S01]  /*1890*/  IMAD.WIDE.U32 R6, R3, c[0x0][0x210], R6 ;  /* 0x0000840003067a25 */ /* 0x000fe200078e0006 */
[----:B------:R-:W-:Y:S01]  /*18a0*/  @P0 IADD3 R231, R0, -0x20, RZ ;  /* 0xffffffe000e70810 */ /* 0x000fe20007ffe0ff */
[----:B------:R-:W-:Y:S02]  /*18b0*/  LDSM.16.M88.4 R160, [R212] ;  /* 0x00000000d4a0783b */ /* 0x000fe40000000200 */
[----:B------:R-:W-:Y:S01]  /*18c0*/  IMAD R0, R21, c[0x0][0x218], RZ ;  /* 0x0000860015007a24 */ /* 0x000fe200078e02ff */
[----:B------:R-:W-:Y:S01]  /*18d0*/  IADD3 R7, R7, UR4, RZ ;  /* 0x0000000407077c10 */ /* 0x000fe2000fffe0ff */
[----:B------:R-:W-:Y:S01]  /*18e0*/  ULDC.64 UR4, c[0x0][0x208] ;  /* 0x0000820000047ab9 */ /* 0x000fe20000000a00 */
[----:B------:R-:W-:Y:S01]  /*18f0*/  LDSM.16.M88.4 R196, [R212+0x4000] ;  /* 0x00400000d4c4783b */ /* 0x000fe20000000200 */
[----:B------:R-:W-:Y:S01]  /*1900*/  UIMAD UR18, UR17, UR4, URZ ;  /* 0x00000004111272a4 */ /* 0x000fe2000f8e023f */
[C---:B------:R-:W-:Y:S01]  /*1910*/  IMAD R0, R20.reuse, c[0x0][0x21c], R0 ;  /* 0x0000870014007a24 */ /* 0x040fe200078e0200 */
[----:B------:R-:W-:Y:S01]  /*1920*/  UIMAD.WIDE.U32 UR20, UR7, UR4, URZ ;  /* 0x00000004071472a5 */ /* 0x000fe2000f8e003f */
[----:B------:R-:W-:Y:S01]  /*1930*/  LDSM.16.M88.4 R176, [R216] ;  /* 0x00000000d8b0783b */ /* 0x000fe20000000200 */
[----:B------:R-:W-:Y:S01]  /*1940*/  UIMAD UR18, UR7, UR5, UR18 ;  /* 0x00000005071272a4 */ /* 0x000fe2000f8e0212 */
[----:B------:R-:W-:Y:S01]  /*1950*/  IMAD.WIDE.U32 R32, R20, c[0x0][0x218], R6 ;  /* 0x0000860014207a25 */ /* 0x000fe200078e0006 */
[----:B------:R-:W-:Y:S01]  /*1960*/  USHF.L.U32 UR13, UR4, 0x6, URZ ;  /* 0x00000006040d7899 */ /* 0x000fe2000800063f */
[----:B------:R-:W-:Y:S01]  /*1970*/  LDSM.16.M88.4 R200, [R216+0x4000] ;  /* 0x00400000d8c8783b */ /* 0x000fe20000000200 */
[----:B------:R-:W-:Y:S01]  /*1980*/  UIADD3 UR18, UR21, UR18, URZ ;  /* 0x0000001215127290 */ /* 0x000fe2000fffe03f */
[----:B------:R-:W-:Y:S01]  /*1990*/  IMAD.IADD R31, R33, 0x1, R0 ;  /* 0x00000001211f7824 */ /* 0x000fe200078e0200 */
[----:B------:R-:W-:Y:S01]  /*19a0*/  UMOV UR17, 0x6 ;  /* 0x0000000600117882 */ /* 0x000fe20000000000 */
[----:B------:R-:W-:Y:S01]  /*19b0*/  LDSM.16.M88.4 R188, [R220] ;  /* 0x00000000dcbc783b */ /* 0x000fe20000000200 */
[----:B------:R-:W-:Y:S01]  /*19c0*/  IMAD.U32 R6, RZ, RZ, UR20 ;  /* 0x00000014ff067e24 */ /* 0x000fe2000f8e00ff */
[----:B------:R-:W-:Y:S01]  /*19d0*/  UIMAD UR18, UR18, 0x60, URZ ;  /* 0x00000060121278a4 */ /* 0x000fe2000f8e023f */
[----:B------:R-:W-:Y:S01]  /*19e0*/  IMAD.MOV.U32 R30, RZ, RZ, R32 ;  /* 0x000000ffff1e7224 */ /* 0x000fe200078e0020 */
[----:B------:R-:W-:Y:S01]  /*19f0*/  LDSM.16.M88.4 R204, [R220+0x4000] ;  /* 0x00400000dccc783b */ /* 0x000fe20000000200 */
[----:B------:R-:W-:Y:S01]  /*1a00*/  IMAD.U32 R16, RZ, RZ, UR13 ;  /* 0x0000000dff107e24 */ /* 0x000fe2000f8e00ff */
[----:B------:R-:W-:Y:S01]  /*1a10*/  USHF.L.U64.HI UR17, UR4, UR17, UR5 ;  /* 0x0000001104117299 */ /* 0x000fe20008010205 */
[----:B------:R-:W-:Y:S01]  /*1a20*/  IMAD.WIDE.U32 R10, R6, 0x60, R30 ;  /* 0x00000060060a7825 */ /* 0x000fe200078e001e */
[----:B------:R-:W-:Y:S01]  /*1a30*/  LDSM.16.M88.4 R208, [R208+0x8100] ;  /* 0x00810000d0d0783b */ /* 0x000fe20000000200 */
[----:B------:R-:W-:-:S02]  /*1a40*/  SEL R3, RZ, 0x4, P4 ;  /* 0x00000004ff037807 */ /* 0x000fc40002000000 */
[----:B------:R-:W-:Y:S01]  /*1a50*/  IMAD.U32 R7, RZ, RZ, UR21 ;  /* 0x00000015ff077e24 */ /* 0x000fe2000f8e00ff */
[----:B------:R-:W-:Y:S01]  /*1a60*/  LDSM.16.M88.4 R212, [R212+0x8000] ;  /* 0x00800000d4d4783b */ /* 0x000fe20000000200 */
[----:B------:R-:W-:Y:S02]  /*1a70*/  IADD3 R0, R11, UR18, RZ ;  /* 0x000000120b007c10 */ /* 0x000fe4000fffe0ff */
[C---:B------:R-:W-:Y:S01]  /*1a80*/  LEA R6, P0, R10.reuse, c[0x0][0x1f8], 0x1 ;  /* 0x00007e000a067a11 */ /* 0x040fe200078008ff */
[----:B------:R-:W-:Y:S01]  /*1a90*/  LDSM.16.M88.4 R216, [R216+0x8000] ;  /* 0x00800000d8d8783b */ /* 0x000fe20000000200 */
[----:B------:R-:W-:Y:S02]  /*1aa0*/  IADD3 R248, R231, 0x800, RZ ;  /* 0x00000800e7f87810 */ /* 0x000fe40007ffe0ff */
[----:B------:R-:W-:Y:S01]  /*1ab0*/  LEA.HI.X R7, R10, c[0x0][0x1fc], R0, 0x1, P0 ;  /* 0x00007f000a077a11 */ /* 0x000fe200000f0c00 */
[----:B------:R-:W-:Y:S01]  /*1ac0*/  LDSM.16.M88.4 R220, [R220+0x8000] ;  /* 0x00800000dcdc783b */ /* 0x000fe20000000200 */
[----:B------:R-:W-:-:S02]  /*1ad0*/  IADD3 R16, P1, P0, R16, 0x80, R6 ;  /* 0x0000008010107810 */ /* 0x000fc4000783e006 */
[----:B------:R-:W-:Y:S01]  /*1ae0*/  IADD3 R10, P2, R6, UR13, RZ ;  /* 0x0000000d060a7c10 */ /* 0x000fe2000ff5e0ff */
[----:B------:R-:W-:Y:S01]  /*1af0*/  BAR.SYNC.DEFER_BLOCKING 0x0 ;  /* 0x0000000000007b1d */ /* 0x000fe20000010000 */
[----:B------:R-:W-:Y:S02]  /*1b00*/  IADD3.X R17, RZ, UR17, R7, P1, P0 ;  /* 0x00000011ff117c10 */ /* 0x000fe40008fe0407 */
[----:B------:R-:W-:Y:S02]  /*1b10*/  IADD3.X R11, R7, UR17, RZ, P2, !PT ;  /* 0x00000011070b7c10 */ /* 0x000fe400097fe4ff */
[----:B------:R-:W-:Y:S01]  /*1b20*/  ISETP.LT.OR P2, PT, R9, 0x1, P6 ;  /* 0x000000010900780c */ /* 0x000fe20003741670 */
[----:B------:R-:W-:Y:S01]  /*1b30*/  STL.64 [R1+0x8], R32 ;  /* 0x0000082001007387 */ /* 0x000fe20000100a00 */
[C---:B------:R-:W-:Y:S02]  /*1b40*/  IADD3 R247, R231.reuse, 0x1000, RZ ;  /* 0x00001000e7f77810 */ /* 0x040fe40007ffe0ff */
[C---:B------:R-:W-:Y:S01]  /*1b50*/  IADD3 R246, R231.reuse, 0x1800, RZ ;  /* 0x00001800e7f67810 */ /* 0x040fe20007ffe0ff */
[----:B------:R-:W-:Y:S01]  /*1b60*/  STL.64 [R1], R30 ;  /* 0x0000001e01007387 */ /* 0x000fe20000100a00 */
[----:B------:R-:W-:-:S02]  /*1b70*/  IADD3 R245, R231, 0x2000, RZ ;  /* 0x00002000e7f57810 */ /* 0x000fc40007ffe0ff */
[C---:B------:R-:W-:Y:S02]  /*1b80*/  IADD3 R244, R231.reuse, 0x2800, RZ ;  /* 0x00002800e7f47810 */ /* 0x040fe40007ffe0ff */
[C---:B------:R-:W-:Y:S02]  /*1b90*/  IADD3 R243, R231.reuse, 0x3000, RZ ;  /* 0x00003000e7f37810 */ /* 0x040fe40007ffe0ff */
[C---:B------:R-:W-:Y:S02]  /*1ba0*/  IADD3 R242, R231.reuse, 0x3800, RZ ;  /* 0x00003800e7f27810 */ /* 0x040fe40007ffe0ff */
[C---:B------:R-:W-:Y:S02]  /*1bb0*/  IADD3 R241, R231.reuse, 0x4000, RZ ;  /* 0x00004000e7f17810 */ /* 0x040fe40007ffe0ff */
[C---:B------:R-:W-:Y:S02]  /*1bc0*/  IADD3 R240, R231.reuse, 0x4800, RZ ;  /* 0x00004800e7f07810 */ /* 0x040fe40007ffe0ff */
[----:B------:R-:W-:Y:S01]  /*1bd0*/  IADD3 R239, R231, 0x5000, RZ ;  /* 0x00005000e7ef7810 */ /* 0x000fe20007ffe0ff */
[----:B------:R-:W-:-:S04]  /*1be0*/  DEPBAR.LE SB0, 0x0 ;  /* 0x000080000000791a */ /* 0x000fc80000000000 */
[----:B------:R-:W-:Y:S01]  /*1bf0*/  BAR.SYNC.DEFER_BLOCKING 0x0 ;  /* 0x0000000000007b1d */ /* 0x000fe20000010000 */
[C---:B------:R-:W-:Y:S02]  /*1c00*/  IADD3 R238, R231.reuse, 0x5800, RZ ;  /* 0x00005800e7ee7810 */ /* 0x040fe40007ffe0ff */
[C---:B------:R-:W-:Y:S02]  /*1c10*/  IADD3 R237, R231.reuse, 0x6000, RZ ;  /* 0x00006000e7ed7810 */ /* 0x040fe40007ffe0ff */
[C---:B------:R-:W-:Y:S02]  /*1c20*/  IADD3 R236, R231.reuse, 0x6800, RZ ;  /* 0x00006800e7ec7810 */ /* 0x040fe40007ffe0ff */
[C---:B------:R-:W-:Y:S02]  /*1c30*/  IADD3 R235, R231.reuse, 0x7000, RZ ;  /* 0x00007000e7eb7810 */ /* 0x040fe40007ffe0ff */
[C---:B------:R-:W-:Y:S02]  /*1c40*/  IADD3 R234, R231.reuse, 0x7800, RZ ;  /* 0x00007800e7ea7810 */ /* 0x040fe40007ffe0ff */
[----:B------:R-:W-:-:S02]  /*1c50*/  IADD3 R233, R231, 0x8000, RZ ;  /* 0x00008000e7e97810 */ /* 0x000fc40007ffe0ff */
[----:B------:R-:W-:Y:S01]  /*1c60*/  IADD3 R232, R231, 0x8800, RZ ;  /* 0x00008800e7e87810 */ /* 0x000fe20007ffe0ff */
[----:B------:R-:W1:Y:S04]  /*1c70*/  LDSM.16.M88.4 R12, [R224+0xc100] ;  /* 0x00c10000e00c783b */ /* 0x000e680000000200 */
[----:B------:R-:W-:Y:S04]  /*1c80*/  LDSM.16.M88.4 R36, [R231] ;  /* 0x00000000e724783b */ /* 0x000fe80000000200 */
[----:B------:R-:W2:Y:S04]  /*1c90*/  LDSM.16.M88.4 R48, [R224+0xc900] ;  /* 0x00c90000e030783b */ /* 0x000ea80000000200 */
[----:B------:R-:W3:Y:S04]  /*1ca0*/  LDSM.16.M88.4 R60, [R231+0x800] ;  /* 0x00080000e73c783b */ /* 0x000ee80000000200 */
[----:B------:R-:W4:Y:S04]  /*1cb0*/  LDSM.16.M88.4 R40, [R224+0xd100] ;  /* 0x00d10000e028783b */ /* 0x000f280000000200 */
[----:B------:R-:W-:Y:S04]  /*1cc0*/  LDSM.16.M88.4 R52, [R224+0xe900] ;  /* 0x00e90000e034783b */ /* 0x000fe80000000200 */
[----:B------:R-:W-:Y:S04]  /*1cd0*/  LDSM.16.M88.4 R56, [R231+0x1000] ;  /* 0x00100000e738783b */ /* 0x000fe80000000200 */
[----:B------:R-:W-:Y:S04]  /*1ce0*/  LDSM.16.M88.4 R64, [R231+0x1800] ;  /* 0x00180000e740783b */ /* 0x000fe80000000200 */
[----:B------:R-:W-:Y:S04]  /*1cf0*/  LDSM.16.M88.4 R68, [R231+0x2000] ;  /* 0x00200000e744783b */ /* 0x000fe80000000200 */
[----:B------:R-:W-:Y:S01]  /*1d00*/  LDSM.16.M88.4 R84, [R231+0x2800] ;  /* 0x00280000e754783b */ /* 0x000fe20000000200 */
[C---:B-1----:R-:W-:Y:S07]  /*1d10*/  HMMA.16816.F32 R20, R156.reuse, R12, RZ ;  /* 0x0000000c9c14723c */ /* 0x042fee00000018ff */
[----:B------:R-:W-:Y:S01]  /*1d20*/  SEL R12, RZ, 0x1, P6 ;  /* 0x00000001ff0c7807 */ /* 0x000fe20003000000 */
[----:B------:R-:W-:Y:S03]  /*1d30*/  HMMA.16816.F32 R28, R156, R14, RZ ;  /* 0x0000000e9c1c723c */ /* 0x000fe600000018ff */
[----:B------:R-:W-:-:S04]  /*1d40*/  IADD3 R0, R3, R8, R12 ;  /* 0x0000000803007210 */ /* 0x000fc80007ffe00c */
[----:B------:R-:W-:Y:S01]  /*1d50*/  IMAD.U32 R14, RZ, RZ, UR13 ;  /* 0x0000000dff0e7e24 */ /* 0x000fe2000f8e00ff */
[----:B------:R-:W-:Y:S01]  /*1d60*/  LOP3.LUT P3, RZ, R0, 0x2, RZ, 0xc0, !PT ;  /* 0x0000000200ff7812 */ /* 0x000fe2000786c0ff */
[----:B--2---:R-:W-:Y:S03]  /*1d70*/  HMMA.16816.F32 R32, R156, R48, RZ ;  /* 0x000000309c20723c */ /* 0x004fe600000018ff */
[----:B------:R-:W-:-:S04]  /*1d80*/  IADD3 R14, P1, P0, R14, 0x100, R6 ;  /* 0x000001000e0e7810 */ /* 0x000fc8000783e006 */
[----:B------:R-:W-:Y:S01]  /*1d90*/  IADD3.X R15, RZ, UR17, R7, P1, P0 ;  /* 0x00000011ff0f7c10 */ /* 0x000fe20008fe0407 */
[----:B------:R-:W-:Y:S01]  /*1da0*/  HMMA.16816.F32 R92, R160, R36, R20 ;  /* 0x00000024a05c723c */ /* 0x000fe20000001814 */
[----:B------:R-:W-:Y:S01]  /*1db0*/  ISETP.LT.OR P1, PT, R9, 0x1, !P3 ;  /* 0x000000010900780c */ /* 0x000fe20005f21670 */
[----:B------:R-:W1:Y:S01]  /*1dc0*/  LDSM.16.M88.4 R20, [R224+0xd900] ;  /* 0x00d90000e014783b */ /* 0x000e620000000200 */
[----:B------:R-:W-:-:S04]  /*1dd0*/  IADD3 R12, P0, R10, UR13, RZ ;  /* 0x0000000d0a0c7c10 */ /* 0x000fc8000ff1e0ff */
[----:B------:R-:W-:Y:S01]  /*1de0*/  IADD3.X R13, R11, UR17, RZ, P0, !PT ;  /* 0x000000110b0d7c10 */ /* 0x000fe200087fe4ff */
[----:B------:R-:W-:Y:S01]  /*1df0*/  HMMA.16816.F32 R96, R160, R38, R28 ;  /* 0x00000026a060723c */ /* 0x000fe2000000181c */
[----:B------:R-:W-:Y:S01]  /*1e00*/  LOP3.LUT P0, RZ, R0, 0x4, RZ, 0xc0, !PT ;  /* 0x0000000400ff7812 */ /* 0x000fe2000780c0ff */
[----:B------:R-:W2:Y:S01]  /*1e10*/  LDSM.16.M88.4 R28, [R224+0xe100] ;  /* 0x00e10000e01c783b */ /* 0x000ea20000000200 */
[----:B------:R-:W-:-:S03]  /*1e20*/  IMAD.MOV.U32 R0, RZ, RZ, 0x40 ;  /* 0x00000040ff007424 */ /* 0x000fc600078e00ff */
[----:B------:R-:W-:Y:S01]  /*1e30*/  @!PT LDS RZ, [RZ] ;  /* 0x00000000fffff984 */ /* 0x000fe20000000800 */
[----:B------:R-:W-:Y:S01]  /*1e40*/  @!PT LDS RZ, [RZ] ;  /* 0x00000000fffff984 */ /* 0x000fe20000000800 */
[----:B------:R-:W-:Y:S01]  /*1e50*/  @!PT LDS RZ, [RZ] ;  /* 0x00000000fffff984 */ /* 0x000fe20000000800 */
[----:B------:R1:W-:Y:S01]  /*1e60*/  LDGSTS.E.BYPASS.LTC128B.128 [R249+0x100], [R6.64], !P2 ;  /* 0x0010000006f97fae */ /* 0x0003e2000d101d4a */
[C---:B------:R-:W-:Y:S01]  /*1e70*/  ISETP.LT.OR P2, PT, R9.reuse, 0x1, !P0 ;  /* 0x000000010900780c */ /* 0x040fe20004741670 */
[----:B---3--:R-:W-:Y:S02]  /*1e80*/  HMMA.16816.F32 R88, R160, R60, R32 ;  /* 0x0000003ca058723c */ /* 0x008fe40000001820 */
[----:B------:R3:W-:Y:S01]  /*1e90*/  LDGSTS.E.BYPASS.LTC128B.128 [R249+0x3100], [R6.64+0x80], !P1 ;  /* 0x0310008006f97fae */ /* 0x0007e2000c901d4a */
[----:B------:R-:W-:-:S05]  /*1ea0*/  ISETP.LT.OR P1, PT, R9, 0x21, P6 ;  /* 0x000000210900780c */ /* 0x000fca0003721670 */
[C---:B----4-:R-:W-:Y:S04]  /*1eb0*/  HMMA.16816.F32 R44, R156.reuse, R40, RZ ;  /* 0x000000289c2c723c */ /* 0x050fe800000018ff */
[----:B------:R3:W-:Y:S01]  /*1ec0*/  LDGSTS.E.BYPASS.LTC128B.128 [R249+0x6100], [R6.64+0x100], !P2 ;  /* 0x0610010006f97fae */ /* 0x0007e2000d101d4a */
[C---:B------:R-:W-:Y:S02]  /*1ed0*/  ISETP.LT.OR P2, PT, R9.reuse, 0x21, !P3 ;  /* 0x000000210900780c */ /* 0x040fe40005f41670 */
[C---:B------:R-:W-:Y:S01]  /*1ee0*/  ISETP.LT.OR P3, PT, R9.reuse, 0x41, !P3 ;  /* 0x000000410900780c */ /* 0x040fe20005f61670 */
[----:B------:R4:W-:Y:S01]  /*1ef0*/  LDGSTS.E.BYPASS.LTC128B.128 [R249+0x1100], [R10.64], !P1 ;  /* 0x011000000af97fae */ /* 0x0009e2000c901d4a */
[C---:B------:R-:W-:Y:S01]  /*1f00*/  ISETP.LT.OR P1, PT, R9.reuse, 0x21, !P0 ;  /* 0x000000210900780c */ /* 0x040fe20004721670 */
[----:B------:R-:W-:Y:S01]  /*1f10*/  HMMA.16816.F32 R40, R156, R42, RZ ;  /* 0x0000002a9c28723c */ /* 0x000fe200000018ff */
[----:B------:R-:W-:-:S07]  /*1f20*/  ISETP.LT.OR P0, PT, R9, 0x41, !P0 ;  /* 0x000000410900780c */ /* 0x000fce0004701670 */
[----:B------:R5:W-:Y:S01]  /*1f30*/  LDGSTS.E.BYPASS.LTC128B.128 [R249+0x4100], [R16.64], !P2 ;  /* 0x0410000010f97fae */ /* 0x000be2000d101d4a */
[----:B------:R-:W-:Y:S01]  /*1f40*/  LOP3.LUT P2, RZ, R24, 0x4, RZ, 0xc0, !PT ;  /* 0x0000000418ff7812 */ /* 0x000fe2000784c0ff */
[----:B-1----:R-:W-:Y:S02]  /*1f50*/  HMMA.16816.F32 R36, R156, R20, RZ ;  /* 0x000000149c24723c */ /* 0x002fe400000018ff */
[----:B------:R1:W-:Y:S01]  /*1f60*/  LDGSTS.E.BYPASS.LTC128B.128 [R249+0x7100], [R14.64], !P1 ;  /* 0x071000000ef97fae */ /* 0x0003e2000c901d4a */
[----:B------:R-:W-:Y:S02]  /*1f70*/  ISETP.LT.OR P1, PT, R9, 0x41, P6 ;  /* 0x000000410900780c */ /* 0x000fe40003721670 */
[----:B------:R-:W-:-:S03]  /*1f80*/  SEL R0, R0, 0xffffffc0, !P2 ;  /* 0xffffffc000007807 */ /* 0x000fc60005000000 */
[----:B------:R-:W-:Y:S02]  /*1f90*/  HMMA.16816.F32 R32, R156, R22, RZ ;  /* 0x000000169c20723c */ /* 0x000fe400000018ff */
[----:B------:R-:W-:Y:S02]  /*1fa0*/  IMAD.IADD R230, R224, 0x1, R0 ;  /* 0x00000001e0e67824 */ /* 0x000fe400078e0200 */
[----:B------:R-:W-:-:S04]  /*1fb0*/  IMAD.IADD R227, R0, 0x1, R231 ;  /* 0x0000000100e37824 */ /* 0x000fc800078e02e7 */
[C---:B--2---:R-:W-:Y:S01]  /*1fc0*/  HMMA.16816.F32 R20, R156.reuse, R28, RZ ;  /* 0x0000001c9c14723c */ /* 0x044fe200000018ff */
[----:B------:R1:W-:Y:S04]  /*1fd0*/  LDGSTS.E.BYPASS.LTC128B.128 [R249+0x2100], [R12.64], !P1 ;  /* 0x021000000cf97fae */ /* 0x0003e8000c901d4a */
[----:B------:R1:W-:Y:S03]  /*1fe0*/  LDGSTS.E.BYPASS.LTC128B.128 [R249+0x5100], [R12.64+0x80], !P3 ;  /* 0x051000800cf97fae */ /* 0x0003e6000d901d4a */
[----:B------:R-:W-:Y:S01]  /*1ff0*/  HMMA.16816.F32 R48, R156, R50, RZ ;  /* 0x000000329c30723c */ /* 0x000fe200000018ff */
[----:B------:R1:W-:Y:S01]  /*2000*/  LDGSTS.E.BYPASS.LTC128B.128 [R249+0x8100], [R12.64+0x100], !P0 ;  /* 0x081001000cf97fae */ /* 0x0003e2000c101d4a */
[----:B------:R-:W-:-:S03]  /*2010*/  PLOP3.LUT P0, PT, PT, PT, UP0, 0x80, 0x0 ;  /* 0x000000000000781c */ /* 0x000fc60003f0f008 */
[----:B------:R-:W2:Y:S03]  /*2020*/  LDSM.16.M88.4 R24, [R230+0xd100] ;  /* 0x00d10000e618783b */ /* 0x000ea60000000200 */
[C---:B-----5:R-:W-:Y:S01]  /*2030*/  HMMA.16816.F32 R16, R156.reuse, R30, RZ ;  /* 0x0000001e9c10723c */ /* 0x060fe200000018ff */
[----:B------:R-:W5:Y:S04]  /*2040*/  LDSM.16.M88.4 R72, [R230+0xc100] ;  /* 0x00c10000e648783b */ /* 0x000f680000000200 */
[----:B------:R-:W-:Y:S03]  /*2050*/  LDSM.16.M88.4 R76, [R230+0xc900] ;  /* 0x00c90000e64c783b */ /* 0x000fe60000000200 */
[C---:B----4-:R-:W-:Y:S01]  /*2060*/  HMMA.16816.F32 R8, R156.reuse, R52, RZ ;  /* 0x000000349c08723c */ /* 0x050fe200000018ff */
[----:B------:R-:W-:Y:S04]  /*2070*/  LDSM.16.M88.4 R108, [R227+0x1800] ;  /* 0x00180000e36c783b */ /* 0x000fe80000000200 */
[----:B------:R-:W-:Y:S03]  /*2080*/  LDSM.16.M88.4 R112, [R227+0x2000] ;  /* 0x00200000e370783b */ /* 0x000fe60000000200 */
[----:B------:R-:W-:Y:S01]  /*2090*/  HMMA.16816.F32 R52, R156, R54, RZ ;  /* 0x000000369c34723c */ /* 0x000fe200000018ff */
[----:B------:R-:W-:Y:S04]  /*20a0*/  LDSM.16.M88.4 R104, [R224+0xf100] ;  /* 0x00f10000e068783b */ /* 0x000fe80000000200 */
[----:B-1----:R-:W1:Y:S03]  /*20b0*/  LDSM.16.M88.4 R12, [R230+0xe100] ;  /* 0x00e10000e60c783b */ /* 0x002e660000000200 */
[C---:B------:R-:W-:Y:S01]  /*20c0*/  HMMA.16816.F32 R28, R160.reuse, R68, R20 ;  /* 0x00000044a01c723c */ /* 0x040fe20000001814 */
[----:B------:R-:W0:Y:S07]  /*20d0*/  LDGDEPBAR ;  /* 0x00000000000079af */ /* 0x000e2e0000000000 */
[C---:B------:R-:W-:Y:S08]  /*20e0*/  HMMA.16816.F32 R44, R160.reuse, R56, R44 ;  /* 0x00000038a02c723c */ /* 0x040ff0000000182c */
[C---:B------:R-:W-:Y:S08]  /*20f0*/  HMMA.16816.F32 R40, R160.reuse, R58, R40 ;  /* 0x0000003aa028723c */ /* 0x040ff00000001828 */
[C---:B------:R-:W-:Y:S01]  /*2100*/  HMMA.16816.F32 R20, R160.reuse, R70, R16 ;  /* 0x00000046a014723c */ /* 0x040fe20000001810 */
[----:B------:R-:W4:Y:S07]  /*2110*/  LDSM.16.M88.4 R16, [R230+0xd900] ;  /* 0x00d90000e610783b */ /* 0x000f2e0000000200 */
[C---:B------:R-:W-:Y:S01]  /*2120*/  HMMA.16816.F32 R80, R160.reuse, R62, R48 ;  /* 0x0000003ea050723c */ /* 0x040fe20000001830 */
[----:B------:R-:W1:Y:S04]  /*2130*/  LDSM.16.M88.4 R48, [R230+0xe900] ;  /* 0x00e90000e630783b */ /* 0x000e680000000200 */
[----:B------:R-:W-:Y:S03]  /*2140*/  LDSM.16.M88.4 R60, [R227] ;  /* 0x00000000e33c783b */ /* 0x000fe60000000200 */
[C---:B------:R-:W-:Y:S08]  /*2150*/  HMMA.16816.F32 R8, R160.reuse, R84, R8 ;  /* 0x00000054a008723c */ /* 0x040ff00000001808 */
[C---:B------:R-:W-:Y:S01]  /*2160*/  HMMA.16816.F32 R52, R160.reuse, R86, R52 ;  /* 0x00000056a034723c */ /* 0x040fe20000001834 */
[----:B------:R-:W1:Y:S07]  /*2170*/  LDSM.16.M88.4 R84, [R227+0x1000] ;  /* 0x00100000e354783b */ /* 0x000e6e0000000200 */
[C---:B------:R-:W-:Y:S08]  /*2180*/  HMMA.16816.F32 R36, R160.reuse, R64, R36 ;  /* 0x00000040a024723c */ /* 0x040ff00000001824 */
[----:B------:R-:W-:Y:S08]  /*2190*/  HMMA.16816.F32 R32, R160, R66, R32 ;  /* 0x00000042a020723c */ /* 0x000ff00000001820 */
[C---:B--2---:R-:W-:Y:S08]  /*21a0*/  HMMA.16816.F32 R44, R176.reuse, R24, R44 ;  /* 0x00000018b02c723c */ /* 0x044ff0000000182c */
[C---:B------:R-:W-:Y:S08]  /*21b0*/  HMMA.16816.F32 R40, R176.reuse, R26, R40 ;  /* 0x0000001ab028723c */ /* 0x040ff00000001828 */
[C---:B-----5:R-:W-:Y:S01]  /*21c0*/  HMMA.16816.F32 R56, R176.reuse, R72, R92 ;  /* 0x00000048b038723c */ /* 0x060fe2000000185c */
[----:B------:R-:W2:Y:S07]  /*21d0*/  LDSM.16.M88.4 R92, [R227+0x800] ;  /* 0x00080000e35c783b */ /* 0x000eae0000000200 */
[C---:B-1----:R-:W-:Y:S01]  /*21e0*/  HMMA.16816.F32 R24, R176.reuse, R14, R20 ;  /* 0x0000000eb018723c */ /* 0x042fe20000001814 */
[----:B------:R-:W1:Y:S07]  /*21f0*/  LDSM.16.M88.4 R20, [R227+0x2800] ;  /* 0x00280000e314783b */ /* 0x000e6e0000000200 */
[C---:B------:R-:W-:Y:S08]  /*2200*/  HMMA.16816.F32 R72, R176.reuse, R74, R96 ;  /* 0x0000004ab048723c */ /* 0x040ff00000001860 */
[C---:B----4-:R-:W-:Y:S08]  /*2210*/  HMMA.16816.F32 R36, R176.reuse, R16, R36 ;  /* 0x00000010b024723c */ /* 0x050ff00000001824 */
[C---:B------:R-:W-:Y:S08]  /*2220*/  HMMA.16816.F32 R32, R176.reuse, R18, R32 ;  /* 0x00000012b020723c */ /* 0x040ff00000001820 */
[C---:B------:R-:W-:Y:S08]  /*2230*/  HMMA.16816.F32 R68, R176.reuse, R76, R88 ;  /* 0x0000004cb044723c */ /* 0x040ff00000001858 */
[C---:B------:R-:W-:Y:S08]  /*2240*/  HMMA.16816.F32 R16, R176.reuse, R48, R8 ;  /* 0x00000030b010723c */ /* 0x040ff00000001808 */
[C---:B------:R-:W-:Y:S08]  /*2250*/  HMMA.16816.F32 R28, R176.reuse, R12, R28 ;  /* 0x0000000cb01c723c */ /* 0x040ff0000000181c */
[----:B------:R-:W-:Y:S01]  /*2260*/  HMMA.16816.F32 R12, R176, R50, R52 ;  /* 0x00000032b00c723c */ /* 0x000fe20000001834 */
[----:B------:R-:W4:Y:S07]  /*2270*/  LDSM.16.M88.4 R52, [R224+0x10100] ;  /* 0x01010000e034783b */ /* 0x000f2e0000000200 */
[C---:B------:R-:W-:Y:S01]  /*2280*/  HMMA.16816.F32 R88, R188.reuse, R84, R44 ;  /* 0x00000054bc58723c */ /* 0x040fe2000000182c */
[----:B------:R-:W5:Y:S07]  /*2290*/  LDSM.16.M88.4 R44, [R224+0xf900] ;  /* 0x00f90000e02c783b */ /* 0x000f6e0000000200 */
[----:B------:R-:W-:Y:S01]  /*22a0*/  HMMA.16816.F32 R84, R188, R86, R40 ;  /* 0x00000056bc54723c */ /* 0x000fe20000001828 */
[----:B------:R-:W1:Y:S07]  /*22b0*/  LDSM.16.M88.4 R40, [R224+0x11900] ;  /* 0x01190000e028783b */ /* 0x000e6e0000000200 */
[----:B------:R-:W-:Y:S08]  /*22c0*/  HMMA.16816.F32 R64, R176, R78, R80 ;  /* 0x0000004eb040723c */ /* 0x000ff00000001850 */
[C---:B------:R-:W-:Y:S08]  /*22d0*/  HMMA.16816.F32 R8, R188.reuse, R60, R56 ;  /* 0x0000003cbc08723c */ /* 0x040ff00000001838 */
[C---:B------:R-:W-:Y:S01]  /*22e0*/  HMMA.16816.F32 R100, R188.reuse, R62, R72 ;  /* 0x0000003ebc64723c */ /* 0x040fe20000001848 */
[----:B------:R-:W3:Y:S07]  /*22f0*/  LDSM.16.M88.4 R60, [R224+0x11100] ;  /* 0x01110000e03c783b */ /* 0x000eee0000000200 */
[C---:B--2---:R-:W-:Y:S08]  /*2300*/  HMMA.16816.F32 R96, R188.reuse, R92, R68 ;  /* 0x0000005cbc60723c */ /* 0x044ff00000001844 */
[C---:B------:R-:W-:Y:S01]  /*2310*/  HMMA.16816.F32 R80, R188.reuse, R108, R36 ;  /* 0x0000006cbc50723c */ /* 0x040fe20000001824 */
[----:B------:R-:W2:Y:S07]  /*2320*/  LDSM.16.M88.4 R36, [R231+0x3000] ;  /* 0x00300000e724783b */ /* 0x000eae0000000200 */
[C---:B-1----:R-:W-:Y:S08]  /*2330*/  HMMA.16816.F32 R56, R188.reuse, R20, R16 ;  /* 0x00000014bc38723c */ /* 0x042ff00000001810 */
[C---:B------:R-:W-:Y:S01]  /*2340*/  HMMA.16816.F32 R76, R188.reuse, R110, R32 ;  /* 0x0000006ebc4c723c */ /* 0x040fe20000001820 */
[----:B------:R-:W1:Y:S07]  /*2350*/  LDSM.16.M88.4 R108, [R231+0x3800] ;  /* 0x00380000e76c783b */ /* 0x000e6e0000000200 */
[C---:B------:R-:W-:Y:S01]  /*2360*/  HMMA.16816.F32 R92, R188.reuse, R94, R64 ;  /* 0x0000005ebc5c723c */ /* 0x040fe20000001840 */
[----:B------:R-:W1:Y:S07]  /*2370*/  LDSM.16.M88.4 R64, [R224+0x10900] ;  /* 0x01090000e040783b */ /* 0x000e6e0000000200 */
[C---:B------:R-:W-:Y:S08]  /*2380*/  HMMA.16816.F32 R72, R188.reuse, R112, R28 ;  /* 0x00000070bc48723c */ /* 0x040ff0000000181c */
[----:B------:R-:W-:Y:S08]  /*2390*/  HMMA.16816.F32 R68, R188, R114, R24 ;  /* 0x00000072bc44723c */ /* 0x000ff00000001818 */
[C---:B------:R-:W-:Y:S08]  /*23a0*/  HMMA.16816.F32 R32, R192.reuse, R104, R8 ;  /* 0x00000068c020723c */ /* 0x040ff00000001808 */
[----:B------:R-:W-:Y:S01]  /*23b0*/  HMMA.16816.F32 R28, R192, R106, R100 ;  /* 0x0000006ac01c723c */ /* 0x000fe20000001864 */
[----:B------:R-:W1:Y:S04]  /*23c0*/  LDSM.16.M88.4 R100, [R231+0x4000] ;  /* 0x00400000e764783b */ /* 0x000e680000000200 */
[----:B------:R-:W-:Y:S03]  /*23d0*/  LDSM.16.M88.4 R104, [R231+0x4800] ;  /* 0x00480000e768783b */ /* 0x000fe60000000200 */
[----:B------:R-:W-:Y:S08]  /*23e0*/  HMMA.16816.F32 R48, R188, R22, R12 ;  /* 0x00000016bc30723c */ /* 0x000ff0000000180c */
[C---:B----4-:R-:W-:Y:S08]  /*23f0*/  HMMA.16816.F32 R16, R192.reuse, R52, R88 ;  /* 0x00000034c010723c */ /* 0x050ff00000001858 */
[C---:B-----5:R-:W-:Y:S08]  /*2400*/  HMMA.16816.F32 R24, R192.reuse, R44, R96 ;  /* 0x0000002cc018723c */ /* 0x060ff00000001860 */
[C---:B------:R-:W-:Y:S01]  /*2410*/  HMMA.16816.F32 R12, R192.reuse, R54, R84 ;  /* 0x00000036c00c723c */ /* 0x040fe20000001854 */
[----:B------:R-:W4:Y:S07]  /*2420*/  LDSM.16.M88.4 R84, [R231+0x5000] ;  /* 0x00500000e754783b */ /* 0x000f2e0000000200 */
[C---:B------:R-:W-:Y:S01]  /*2430*/  HMMA.16816.F32 R88, R192.reuse, R40, R56 ;  /* 0x00000028c058723c */ /* 0x040fe20000001838 */
[----:B------:R-:W5:Y:S07]  /*2440*/  LDSM.16.M88.4 R56, [R230+0xf100] ;  /* 0x00f10000e638783b */ /* 0x000f6e0000000200 */
[C---:B------:R-:W-:Y:S08]  /*2450*/  HMMA.16816.F32 R20, R192.reuse, R46, R92 ;  /* 0x0000002ec014723c */ /* 0x040ff0000000185c */
[C---:B---3--:R-:W-:Y:S08]  /*2460*/  HMMA.16816.F32 R92, R192.reuse, R60, R72 ;  /* 0x0000003cc05c723c */ /* 0x048ff00000001848 */
[----:B------:R-:W-:Y:S08]  /*2470*/  HMMA.16816.F32 R96, R192, R62, R68 ;  /* 0x0000003ec060723c */ /* 0x000ff00000001844 */
[C---:B--2---:R-:W-:Y:S01]  /*2480*/  HMMA.16816.F32 R52, R196.reuse, R36, R32 ;  /* 0x00000024c434723c */ /* 0x044fe20000001820 */
[----:B------:R-:W-:Y:S07]  /*2490*/  LDSM.16.M88.4 R32, [R230+0x10100] ;  /* 0x01010000e620783b */ /* 0x000fee0000000200 */
[C---:B------:R-:W-:Y:S01]  /*24a0*/  HMMA.16816.F32 R60, R196.reuse, R38, R28 ;  /* 0x00000026c43c723c */ /* 0x040fe2000000181c */
[----:B------:R-:W-:Y:S04]  /*24b0*/  LDSM.16.M88.4 R28, [R230+0x10900] ;  /* 0x01090000e61c783b */ /* 0x000fe80000000200 */
[----:B------:R-:W-:Y:S03]  /*24c0*/  LDSM.16.M88.4 R36, [R230+0xf900] ;  /* 0x00f90000e624783b */ /* 0x000fe60000000200 */
[----:B-1----:R-:W-:Y:S01]  /*24d0*/  HMMA.16816.F32 R68, R196, R108, R24 ;  /* 0x0000006cc444723c */ /* 0x002fe20000001818 */
[----:B------:R-:W1:Y:S07]  /*24e0*/  LDSM.16.M88.4 R24, [R230+0x11100] ;  /* 0x01110000e618783b */ /* 0x000e6e0000000200 */
[C---:B------:R-:W-:Y:S08]  /*24f0*/  HMMA.16816.F32 R8, R192.reuse, R64, R80 ;  /* 0x00000040c008723c */ /* 0x040ff00000001850 */
[C---:B------:R-:W-:Y:S08]  /*2500*/  HMMA.16816.F32 R80, R192.reuse, R66, R76 ;  /* 0x00000042c050723c */ /* 0x040ff0000000184c */
[----:B------:R-:W-:Y:S01]  /*2510*/  HMMA.16816.F32 R76, R192, R42, R48 ;  /* 0x0000002ac04c723c */ /* 0x000fe20000001830 */
[----:B------:R-:W2:Y:S07]  /*2520*/  LDSM.16.M88.4 R48, [R231+0x5800] ;  /* 0x00580000e730783b */ /* 0x000eae0000000200 */
[C---:B------:R-:W-:Y:S08]  /*2530*/  HMMA.16816.F32 R44, R196.reuse, R102, R12 ;  /* 0x00000066c42c723c */ /* 0x040ff0000000180c */
[----:B----4-:R-:W-:Y:S08]  /*2540*/  HMMA.16816.F32 R12, R196, R84, R92 ;  /* 0x00000054c40c723c */ /* 0x010ff0000000185c */
[C---:B-----5:R-:W-:Y:S08]  /*2550*/  HMMA.16816.F32 R52, R200.reuse, R56, R52 ;  /* 0x00000038c834723c */ /* 0x060ff00000001834 */
[----:B------:R-:W-:Y:S01]  /*2560*/  HMMA.16816.F32 R60, R200, R58, R60 ;  /* 0x0000003ac83c723c */ /* 0x000fe2000000183c */
[----:B------:R-:W3:Y:S07]  /*2570*/  LDSM.16.M88.4 R56, [R227+0x3000] ;  /* 0x00300000e338783b */ /* 0x000eee0000000200 */
[C---:B------:R-:W-:Y:S08]  /*2580*/  HMMA.16816.F32 R72, R196.reuse, R110, R20 ;  /* 0x0000006ec448723c */ /* 0x040ff00000001814 */
[C---:B------:R-:W-:Y:S08]  /*2590*/  HMMA.16816.F32 R64, R196.reuse, R100, R16 ;  /* 0x00000064c440723c */ /* 0x040ff00000001810 */
[C---:B------:R-:W-:Y:S08]  /*25a0*/  HMMA.16816.F32 R20, R196.reuse, R104, R8 ;  /* 0x00000068c414723c */ /* 0x040ff00000001808 */
[C---:B------:R-:W-:Y:S01]  /*25b0*/  HMMA.16816.F32 R16, R196.reuse, R106, R80 ;  /* 0x0000006ac410723c */ /* 0x040fe20000001850 */
[----:B------:R-:W-:Y:S07]  /*25c0*/  LDSM.16.M88.4 R80, [R230+0x11900] ;  /* 0x01190000e650783b */ /* 0x000fee0000000200 */
[----:B------:R-:W-:Y:S08]  /*25d0*/  HMMA.16816.F32 R8, R196, R86, R96 ;  /* 0x00000056c408723c */ /* 0x000ff00000001860 */
[----:B-1----:R-:W-:Y:S01]  /*25e0*/  HMMA.16816.F32 R96, R200, R24, R12 ;  /* 0x00000018c860723c */ /* 0x002fe2000000180c */
[----:B------:R-:W1:Y:S07]  /*25f0*/  LDSM.16.M88.4 R12, [R224+0x12100] ;  /* 0x01210000e00c783b */ /* 0x000e6e0000000200 */
[C---:B--2---:R-:W-:Y:S08]  /*2600*/  HMMA.16816.F32 R40, R196.reuse, R48, R88 ;  /* 0x00000030c428723c */ /* 0x044ff00000001858 */
[----:B------:R-:W-:Y:S08]  /*2610*/  HMMA.16816.F32 R48, R196, R50, R76 ;  /* 0x00000032c430723c */ /* 0x000ff0000000184c */
[C---:B------:R-:W-:Y:S01]  /*2620*/  HMMA.16816.F32 R76, R200.reuse, R30, R16 ;  /* 0x0000001ec84c723c */ /* 0x040fe20000001810 */
[----:B------:R-:W2:Y:S07]  /*2630*/  LDSM.16.M88.4 R16, [R227+0x3800] ;  /* 0x00380000e310783b */ /* 0x000eae0000000200 */
[----:B------:R-:W-:Y:S01]  /*2640*/  HMMA.16816.F32 R92, R200, R26, R8 ;  /* 0x0000001ac85c723c */ /* 0x000fe20000001808 */
[----:B------:R-:W-:Y:S07]  /*2650*/  LDSM.16.M88.4 R24, [R227+0x4000] ;  /* 0x00400000e318783b */ /* 0x000fee0000000200 */
[----:B---3--:R-:W-:Y:S01]  /*2660*/  HMMA.16816.F32 R8, R204, R56, R52 ;  /* 0x00000038cc08723c */ /* 0x008fe20000001834 */
[----:B------:R-:W-:Y:S07]  /*2670*/  LDSM.16.M88.4 R52, [R231+0x6800] ;  /* 0x00680000e734783b */ /* 0x000fee0000000200 */
[C---:B------:R-:W-:Y:S01]  /*2680*/  HMMA.16816.F32 R88, R200.reuse, R28, R20 ;  /* 0x0000001cc858723c */ /* 0x040fe20000001814 */
[----:B------:R-:W3:Y:S07]  /*2690*/  LDSM.16.M88.4 R28, [R231+0x6000] ;  /* 0x00600000e71c783b */ /* 0x000eee0000000200 */
[----:B------:R-:W-:Y:S08]  /*26a0*/  HMMA.16816.F32 R68, R200, R36, R68 ;  /* 0x00000024c844723c */ /* 0x000ff00000001844 */
[----:B------:R-:W-:Y:S01]  /*26b0*/  HMMA.16816.F32 R20, R204, R58, R60 ;  /* 0x0000003acc14723c */ /* 0x000fe2000000183c */
[----:B------:R-:W-:Y:S07]  /*26c0*/  LDSM.16.M88.4 R60, [R227+0x6800] ;  /* 0x00680000e33c783b */ /* 0x000fee0000000200 */
[C---:B------:R-:W-:Y:S08]  /*26d0*/  HMMA.16816.F32 R64, R200.reuse, R32, R64 ;  /* 0x00000020c840723c */ /* 0x040ff00000001840 */
[----:B------:R-:W-:Y:S01]  /*26e0*/  HMMA.16816.F32 R44, R200, R34, R44 ;  /* 0x00000022c82c723c */ /* 0x000fe2000000182c */
[----:B------:R-:W4:Y:S07]  /*26f0*/  LDSM.16.M88.4 R32, [R224+0x12900] ;  /* 0x01290000e020783b */ /* 0x000f2e0000000200 */
[----:B-1----:R-:W-:Y:S08]  /*2700*/  HMMA.16816.F32 R8, R208, R12, R8 ;  /* 0x0000000cd008723c */ /* 0x002ff00000001808 */
[C---:B------:R-:W-:Y:S08]  /*2710*/  HMMA.16816.F32 R72, R200.reuse, R38, R72 ;  /* 0x00000026c848723c */ /* 0x040ff00000001848 */
[C---:B------:R-:W-:Y:S01]  /*2720*/  HMMA.16816.F32 R84, R200.reuse, R80, R40 ;  /* 0x00000050c854723c */ /* 0x040fe20000001828 */
[----:B------:R-:W1:Y:S07]  /*2730*/  LDSM.16.M88.4 R40, [R227+0x4800] ;  /* 0x00480000e328783b */ /* 0x000e6e0000000200 */
[----:B------:R-:W-:Y:S01]  /*2740*/  HMMA.16816.F32 R80, R200, R82, R48 ;  /* 0x00000052c850723c */ /* 0x000fe20000001830 */
[----:B------:R-:W5:Y:S07]  /*2750*/  LDSM.16.M88.4 R48, [R230+0x12100] ;  /* 0x01210000e630783b */ /* 0x000f6e0000000200 */
[----:B--2---:R-:W-:Y:S08]  /*2760*/  HMMA.16816.F32 R36, R204, R16, R68 ;  /* 0x00000010cc24723c */ /* 0x004ff00000001844 */
[----:B------:R-:W-:Y:S01]  /*2770*/  HMMA.16816.F32 R12, R208, R14, R20 ;  /* 0x0000000ed00c723c */ /* 0x000fe20000001814 */
[----:B------:R-:W-:Y:S07]  /*2780*/  LDSM.16.M88.4 R20, [R227+0x5800] ;  /* 0x00580000e314783b */ /* 0x000fee0000000200 */
[----:B---3--:R-:W-:Y:S08]  /*2790*/  HMMA.16816.F32 R8, R212, R28, R8 ;  /* 0x0000001cd408723c */ /* 0x008ff00000001808 */
[C---:B------:R-:W-:Y:S08]  /*27a0*/  HMMA.16816.F32 R56, R204.reuse, R18, R72 ;  /* 0x00000012cc38723c */ /* 0x040ff00000001848 */
[C---:B------:R-:W-:Y:S01]  /*27b0*/  HMMA.16816.F32 R68, R204.reuse, R24, R64 ;  /* 0x00000018cc44723c */ /* 0x040fe20000001840 */
[----:B------:R-:W-:Y:S07]  /*27c0*/  LDSM.16.M88.4 R64, [R227+0x6000] ;  /* 0x00600000e340783b */ /* 0x000fee0000000200 */
[----:B------:R-:W-:Y:S01]  /*27d0*/  HMMA.16816.F32 R72, R204, R26, R44 ;  /* 0x0000001acc48723c */ /* 0x000fe2000000182c */
[----:B------:R-:W2:Y:S04]  /*27e0*/  LDSM.16.M88.4 R24, [R227+0x5000] ;  /* 0x00500000e318783b */ /* 0x000ea80000000200 */
[----:B------:R-:W-:Y:S03]  /*27f0*/  LDSM.16.M88.4 R44, [R230+0x12900] ;  /* 0x01290000e62c783b */ /* 0x000fe60000000200 */
[----:B----4-:R-:W-:Y:S08]  /*2800*/  HMMA.16816.F32 R16, R208, R32, R36 ;  /* 0x00000020d010723c */ /* 0x010ff00000001824 */
[C---:B-1----:R-:W-:Y:S08]  /*2810*/  HMMA.16816.F32 R88, R204.reuse, R40, R88 ;  /* 0x00000028cc58723c */ /* 0x042ff00000001858 */
[----:B------:R-:W-:Y:S01]  /*2820*/  HMMA.16816.F32 R76, R204, R42, R76 ;  /* 0x0000002acc4c723c */ /* 0x000fe2000000184c */
[----:B------:R-:W1:Y:S07]  /*2830*/  LDSM.16.M88.4 R40, [R224+0x13100] ;  /* 0x01310000e028783b */ /* 0x000e6e0000000200 */
[----:B------:R-:W-:Y:S08]  /*2840*/  HMMA.16816.F32 R12, R212, R30, R12 ;  /* 0x0000001ed40c723c */ /* 0x000ff0000000180c */
[----:B-----5:R-:W-:Y:S08]  /*2850*/  HMMA.16816.F32 R8, R216, R48, R8 ;  /* 0x00000030d808723c */ /* 0x020ff00000001808 */
[----:B------:R-:W-:Y:S01]  /*2860*/  HMMA.16816.F32 R32, R208, R34, R56 ;  /* 0x00000022d020723c */ /* 0x000fe20000001838 */
[----:B------:R-:W-:Y:S07]  /*2870*/  LDSM.16.M88.4 R56, [R227+0x7000] ;  /* 0x00700000e338783b */ /* 0x000fee0000000200 */
[----:B------:R-:W-:Y:S08]  /*2880*/  HMMA.16816.F32 R28, R212, R52, R16 ;  /* 0x00000034d41c723c */ /* 0x000ff00000001810 */
[C---:B--2---:R-:W-:Y:S08]  /*2890*/  HMMA.16816.F32 R96, R204.reuse, R24, R96 ;  /* 0x00000018cc60723c */ /* 0x044ff00000001860 */
[----:B------:R-:W-:Y:S08]  /*28a0*/  HMMA.16816.F32 R92, R204, R26, R92 ;  /* 0x0000001acc5c723c */ /* 0x000ff0000000185c */
[----:B------:R-:W-:Y:S01]  /*28b0*/  HMMA.16816.F32 R24, R216, R50, R12 ;  /* 0x00000032d818723c */ /* 0x000fe2000000180c */
[----:B------:R-:W2:Y:S07]  /*28c0*/  LDSM.16.M88.4 R48, [R231+0x7000] ;  /* 0x00700000e730783b */ /* 0x000eae0000000200 */
[----:B------:R-:W-:Y:S08]  /*28d0*/  HMMA.16816.F32 R8, R220, R64, R8 ;  /* 0x00000040dc08723c */ /* 0x000ff00000001808 */
[C---:B------:R-:W-:Y:S08]  /*28e0*/  HMMA.16816.F32 R84, R204.reuse, R20, R84 ;  /* 0x00000014cc54723c */ /* 0x040ff00000001854 */
[----:B------:R-:W-:Y:S08]  /*28f0*/  HMMA.16816.F32 R80, R204, R22, R80 ;  /* 0x00000016cc50723c */ /* 0x000ff00000001850 */
[----:B-1----:R-:W-:Y:S01]  /*2900*/  HMMA.16816.F32 R20, R208, R40, R68 ;  /* 0x00000028d014723c */ /* 0x002fe20000001844 */
[----:B------:R-:W1:Y:S01]  /*2910*/  LDSM.16.M88.4 R68, [R224+0x13900] ;  /* 0x01390000e044783b */ /* 0x000e620000000200 */
[----:B------:R-:W-:-:S04]  /*2920*/  FMUL.FTZ R0, R8, c[0x0][0x320] ;  /* 0x0000c80008007a20 */ /* 0x000fc80000410000 */
[----:B------:R3:W4:Y:S02]  /*2930*/  MUFU.TANH R104, R0 ;  /* 0x0000000000687308 */ /* 0x0007240000002400 */
[----:B------:R-:W-:Y:S01]  /*2940*/  HMMA.16816.F32 R16, R212, R54, R32 ;  /* 0x00000036d410723c */ /* 0x000fe20000001820 */
[----:B------:R-:W5:Y:S07]  /*2950*/  LDSM.16.M88.4 R52, [R230+0x13100] ;  /* 0x01310000e634783b */ /* 0x000f6e0000000200 */
[----:B------:R-:W-:Y:S01]  /*2960*/  HMMA.16816.F32 R12, R216, R44, R28 ;  /* 0x0000002cd80c723c */ /* 0x000fe2000000181c */
[----:B---3--:R-:W-:-:S07]  /*2970*/  FMUL.FTZ R0, R9, c[0x0][0x320] ;  /* 0x0000c80009007a20 */ /* 0x008fce0000410000 */
[----:B------:R-:W-:Y:S01]  /*2980*/  HMMA.16816.F32 R36, R220, R66, R24 ;  /* 0x00000042dc24723c */ /* 0x000fe20000001818 */
[----:B------:R-:W-:Y:S01]  /*2990*/  LDSM.16.M88.4 R64, [R231+0x8000] ;  /* 0x00800000e740783b */ /* 0x000fe20000000200 */
[----:B------:R3:W1:Y:S06]  /*29a0*/  MUFU.TANH R103, R0 ;  /* 0x0000000000677308 */ /* 0x00066c0000002400 */
[----:B------:R-:W-:Y:S01]  /*29b0*/  HMMA.16816.F32 R32, R208, R42, R72 ;  /* 0x0000002ad020723c */ /* 0x000fe20000001848 */
[----:B------:R-:W4:Y:S07]  /*29c0*/  LDSM.16.M88.4 R40, [R231+0x7800] ;  /* 0x00780000e728783b */ /* 0x000f2e0000000200 */
[----:B--2---:R-:W-:Y:S01]  /*29d0*/  HMMA.16816.F32 R28, R212, R48, R20 ;  /* 0x00000030d41c723c */ /* 0x004fe20000001814 */
[----:B---3--:R-:W-:-:S04]  /*29e0*/  FMUL.FTZ R0, R10, c[0x0][0x320] ;  /* 0x0000c8000a007a20 */ /* 0x008fc80000410000 */
[----:B------:R2:W3:Y:S03]  /*29f0*/  MUFU.TANH R102, R0 ;  /* 0x0000000000667308 */ /* 0x0004e60000002400 */
[----:B------:R-:W-:Y:S01]  /*2a00*/  HMMA.16816.F32 R24, R216, R46, R16 ;  /* 0x0000002ed818723c */ /* 0x000fe20000001810 */
[----:B------:R-:W3:Y:S07]  /*2a10*/  LDSM.16.M88.4 R44, [R224+0x14100] ;  /* 0x01410000e02c783b */ /* 0x000eee0000000200 */
[----:B-1----:R-:W-:Y:S01]  /*2a20*/  HMMA.16816.F32 R20, R208, R68, R88 ;  /* 0x00000044d014723c */ /* 0x002fe20000001858 */
[----:B--2---:R-:W-:-:S07]  /*2a30*/  FMUL.FTZ R0, R11, c[0x0][0x320] ;  /* 0x0000c8000b007a20 */ /* 0x004fce0000410000 */
[----:B------:R-:W-:Y:S01]  /*2a40*/  HMMA.16816.F32 R8, R220, R60, R12 ;  /* 0x0000003cdc08723c */ /* 0x000fe2000000180c */
[----:B------:R1:W2:Y:S07]  /*2a50*/  MUFU.TANH R101, R0 ;  /* 0x0000000000657308 */ /* 0x0002ae0000002400 */
[----:B------:R-:W-:Y:S01]  /*2a60*/  HMMA.16816.F32 R16, R212, R50, R32 ;  /* 0x00000032d410723c */ /* 0x000fe20000001820 */
[----:B------:R-:W-:Y:S07]  /*2a70*/  LDSM.16.M88.4 R48, [R227+0x8000] ;  /* 0x00800000e330783b */ /* 0x000fee0000000200 */
[----:B-----5:R-:W-:Y:S01]  /*2a80*/  HMMA.16816.F32 R12, R216, R52, R28 ;  /* 0x00000034d80c723c */ /* 0x020fe2000000181c */
[----:B-1----:R-:W-:-:S04]  /*2a90*/  FMUL.FTZ R0, R36, c[0x0][0x320] ;  /* 0x0000c80024007a20 */ /* 0x002fc80000410000 */
[----:B------:R1:W1:Y:S03]  /*2aa0*/  MUFU.TANH R100, R0 ;  /* 0x0000000000647308 */ /* 0x0002660000002400 */
[----:B------:R-:W-:Y:S08]  /*2ab0*/  HMMA.16816.F32 R28, R208, R70, R76 ;  /* 0x00000046d01c723c */ /* 0x000ff0000000184c */
[----:B------:R-:W-:Y:S01]  /*2ac0*/  HMMA.16816.F32 R32, R220, R62, R24 ;  /* 0x0000003edc20723c */ /* 0x000fe20000001818 */
[----:B------:R-:W-:Y:S01]  /*2ad0*/  LDSM.16.M88.4 R60, [R227+0x7800] ;  /* 0x00780000e33c783b */ /* 0x000fe20000000200 */
[----:B-1----:R-:W-:-:S06]  /*2ae0*/  FMUL.FTZ R0, R37, c[0x0][0x320] ;  /* 0x0000c80025007a20 */ /* 0x002fcc0000410000 */
[----:B----4-:R-:W-:Y:S01]  /*2af0*/  HMMA.16816.F32 R24, R212, R40, R20 ;  /* 0x00000028d418723c */ /* 0x010fe20000001814 */
[----:B------:R1:W4:Y:S07]  /*2b00*/  MUFU.TANH R91, R0 ;  /* 0x00000000005b7308 */ /* 0x00032e0000002400 */
[----:B------:R-:W-:Y:S01]  /*2b10*/  HMMA.16816.F32 R20, R216, R54, R16 ;  /* 0x00000036d814723c */ /* 0x000fe20000001810 */
[----:B------:R-:W-:Y:S07]  /*2b20*/  LDSM.16.M88.4 R52, [R224+0x14900] ;  /* 0x01490000e034783b */ /* 0x000fee0000000200 */
[----:B------:R-:W-:Y:S01]  /*2b30*/  HMMA.16816.F32 R16, R212, R42, R28 ;  /* 0x0000002ad410723c */ /* 0x000fe2000000181c */
[----:B------:R-:W-:Y:S01]  /*2b40*/  LDSM.16.M88.4 R40, [R230+0x14100] ;  /* 0x01410000e628783b */ /* 0x000fe20000000200 */
[----:B-1----:R-:W-:-:S04]  /*2b50*/  FMUL.FTZ R0, R38, c[0x0][0x320] ;  /* 0x0000c80026007a20 */ /* 0x002fc80000410000 */
[----:B------:R1:W1:Y:S02]  /*2b60*/  MUFU.TANH R90, R0 ;  /* 0x00000000005a7308 */ /* 0x0002640000002400 */
[----:B------:R-:W-:Y:S08]  /*2b70*/  HMMA.16816.F32 R12, R220, R56, R12 ;  /* 0x00000038dc0c723c */ /* 0x000ff0000000180c */
[----:B---3--:R-:W-:Y:S01]  /*2b80*/  HMMA.16816.F32 R28, R208, R46, R92 ;  /* 0x0000002ed01c723c */ /* 0x008fe2000000185c */
[----:B-1----:R-:W-:-:S02]  /*2b90*/  FMUL.FTZ R0, R39, c[0x0][0x320] ;  /* 0x0000c80027007a20 */ /* 0x002fc40000410000 */
[----:B------:R-:W1:Y:S02]  /*2ba0*/  LDSM.16.M88.4 R36, [R230+0x13900] ;  /* 0x01390000e624783b */ /* 0x000e640000000200 */
[----:B------:R3:W1:Y:S11]  /*2bb0*/  MUFU.TANH R89, R0 ;  /* 0x0000000000597308 */ /* 0x0006760000002400 */
[----:B------:R-:W-:Y:S08]  /*2bc0*/  @!UPT UIADD3 URZ, URZ, URZ, URZ ;  /* 0x0000003f3f3ff290 */ /* 0x000ff0000fffe03f */
[----:B------:R-:W-:Y:S01]  /*2bd0*/  HMMA.16816.F32 R28, R212, R66, R28 ;  /* 0x00000042d41c723c */ /* 0x000fe2000000181c */
[----:B---3--:R-:W-:-:S04]  /*2be0*/  FMUL.FTZ R0, R8, c[0x0][0x320] ;  /* 0x0000c80008007a20 */ /* 0x008fc80000410000 */
[----:B------:R3:W1:Y:S02]  /*2bf0*/  MUFU.TANH R88, R0 ;  /* 0x0000000000587308 */ /* 0x0006640000002400 */
[----:B---3--:R-:W-:Y:S01]  /*2c00*/  FMUL.FTZ R0, R9, c[0x0][0x320] ;  /* 0x0000c80009007a20 */ /* 0x008fe20000410000 */
[C---:B-1----:R-:W-:Y:S05]  /*2c10*/  HMMA.16816.F32 R24, R216.reuse, R36, R24 ;  /* 0x00000024d818723c */ /* 0x042fea0000001818 */
[----:B------:R1:W3:Y:S03]  /*2c20*/  MUFU.TANH R76, R0 ;  /* 0x00000000004c7308 */ /* 0x0002e60000002400 */
[C---:B------:R-:W-:Y:S01]  /*2c30*/  HMMA.16816.F32 R16, R216.reuse, R38, R16 ;  /* 0x00000026d810723c */ /* 0x040fe20000001810 */
[----:B------:R-:W-:Y:S07]  /*2c40*/  LDSM.16.M88.4 R36, [R230+0x14900] ;  /* 0x01490000e624783b */ /* 0x000fee0000000200 */
[----:B------:R-:W-:Y:S01]  /*2c50*/  HMMA.16816.F32 R28, R216, R42, R28 ;  /* 0x0000002ad81c723c */ /* 0x000fe2000000181c */
[----:B-1----:R-:W-:-:S04]  /*2c60*/  FMUL.FTZ R0, R10, c[0x0][0x320] ;  /* 0x0000c8000a007a20 */ /* 0x002fc80000410000 */
[----:B------:R1:W1:Y:S03]  /*2c70*/  MUFU.TANH R75, R0 ;  /* 0x00000000004b7308 */ /* 0x0002660000002400 */
[----:B------:R-:W-:Y:S01]  /*2c80*/  HMMA.16816.F32 R24, R220, R60, R24 ;  /* 0x0000003cdc18723c */ /* 0x000fe20000001818 */
[----:B-1----:R-:W-:-:S07]  /*2c90*/  FMUL.FTZ R0, R11, c[0x0][0x320] ;  /* 0x0000c8000b007a20 */ /* 0x002fce0000410000 */
[----:B------:R-:W-:Y:S01]  /*2ca0*/  HMMA.16816.F32 R8, R208, R44, R96 ;  /* 0x0000002cd008723c */ /* 0x000fe20000001860 */
[----:B------:R-:W1:Y:S01]  /*2cb0*/  LDSM.16.M88.4 R44, [R231+0x8800] ;  /* 0x00880000e72c783b */ /* 0x000e620000000200 */
[----:B------:R5:W1:Y:S11]  /*2cc0*/  MUFU.TANH R74, R0 ;  /* 0x00000000004a7308 */ /* 0x000a760000002400 */
[----:B------:R-:W-:Y:S03]  /*2cd0*/  @!UPT UIADD3 URZ, URZ, URZ, URZ ;  /* 0x0000003f3f3ff290 */ /* 0x000fe6000fffe03f */
[----:B------:R-:W-:Y:S02]  /*2ce0*/  FMUL.FTZ R25, R25, c[0x0][0x320] ;  /* 0x0000c80019197a20 */ /* 0x000fe40000410000 */
[----:B------:R-:W-:Y:S02]  /*2cf0*/  FMUL.FTZ R26, R26, c[0x0][0x320] ;  /* 0x0000c8001a1a7a20 */ /* 0x000fe40000410000 */
[----:B------:R-:W-:Y:S02]  /*2d00*/  FMUL.FTZ R27, R27, c[0x0][0x320] ;  /* 0x0000c8001b1b7a20 */ /* 0x000fe40000410000 */
[----:B-----5:R-:W-:-:S04]  /*2d10*/  FMUL.FTZ R0, R32, c[0x0][0x320] ;  /* 0x0000c80020007a20 */ /* 0x020fc80000410000 */
[----:B------:R5:W1:Y:S01]  /*2d20*/  MUFU.TANH R73, R0 ;  /* 0x0000000000497308 */ /* 0x000a620000002400 */
[----:B------:R-:W-:Y:S01]  /*2d30*/  HMMA.16816.F32 R8, R212, R64, R8 ;  /* 0x00000040d408723c */ /* 0x000fe20000001808 */
[----:B-----5:R-:W-:-:S06]  /*2d40*/  FMUL.FTZ R0, R33, c[0x0][0x320] ;  /* 0x0000c80021007a20 */ /* 0x020fcc0000410000 */
[----:B------:R5:W1:Y:S11]  /*2d50*/  MUFU.TANH R72, R0 ;  /* 0x0000000000487308 */ /* 0x000a760000002400 */
[----:B------:R-:W-:Y:S06]  /*2d60*/  @!UPT UIADD3 URZ, URZ, URZ, URZ ;  /* 0x0000003f3f3ff290 */ /* 0x000fec000fffe03f */
[----:B------:R-:W-:Y:S01]  /*2d70*/  HMMA.16816.F32 R8, R216, R40, R8 ;  /* 0x00000028d808723c */ /* 0x000fe20000001808 */
[----:B-----5:R-:W-:-:S04]  /*2d80*/  FMUL.FTZ R0, R34, c[0x0][0x320] ;  /* 0x0000c80022007a20 */ /* 0x020fc80000410000 */
[----:B------:R5:W1:Y:S02]  /*2d90*/  MUFU.TANH R71, R0 ;  /* 0x0000000000477308 */ /* 0x000a640000002400 */
[----:B-----5:R-:W-:Y:S02]  /*2da0*/  FMUL.FTZ R0, R35, c[0x0][0x320] ;  /* 0x0000c80023007a20 */ /* 0x020fe40000410000 */
[----:B------:R-:W-:Y:S04]  /*2db0*/  HMMA.16816.F32 R32, R220, R58, R20 ;  /* 0x0000003adc20723c */ /* 0x000fe80000001814 */
[----:B------:R5:W1:Y:S04]  /*2dc0*/  MUFU.TANH R70, R0 ;  /* 0x0000000000467308 */ /* 0x000a680000002400 */
[----:B------:R-:W-:Y:S04]  /*2dd0*/  HMMA.16816.F32 R20, R208, R52, R84 ;  /* 0x00000034d014723c */ /* 0x000fe80000001854 */
[----:B------:R-:W1:Y:S01]  /*2de0*/  MUFU.TANH R53, R26 ;  /* 0x0000001a00357308 */ /* 0x000e620000002400 */
[----:B-----5:R-:W-:-:S07]  /*2df0*/  FMUL.FTZ R0, R12, c[0x0][0x320] ;  /* 0x0000c8000c007a20 */ /* 0x020fce0000410000 */
[----:B------:R-:W1:Y:S08]  /*2e00*/  MUFU.TANH R52, R27 ;  /* 0x0000001b00347308 */ /* 0x000e700000002400 */
[----:B------:R5:W1:Y:S02]  /*2e10*/  MUFU.TANH R69, R0 ;  /* 0x0000000000457308 */ /* 0x000a640000002400 */
[----:B-----5:R-:W-:-:S06]  /*2e20*/  FMUL.FTZ R0, R13, c[0x0][0x320] ;  /* 0x0000c8000d007a20 */ /* 0x020fcc0000410000 */
[----:B------:R5:W1:Y:S02]  /*2e30*/  MUFU.TANH R68, R0 ;  /* 0x0000000000447308 */ /* 0x000a640000002400 */
[----:B-----5:R-:W-:-:S06]  /*2e40*/  FMUL.FTZ R0, R14, c[0x0][0x320] ;  /* 0x0000c8000e007a20 */ /* 0x020fcc0000410000 */
[----:B------:R5:W1:Y:S02]  /*2e50*/  MUFU.TANH R65, R0 ;  /* 0x0000000000417308 */ /* 0x000a640000002400 */
[----:B-----5:R-:W-:Y:S02]  /*2e60*/  FMUL.FTZ R0, R15, c[0x0][0x320] ;  /* 0x0000c8000f007a20 */ /* 0x020fe40000410000 */
[----:B------:R-:W-:Y:S04]  /*2e70*/  HMMA.16816.F32 R12, R208, R54, R80 ;  /* 0x00000036d00c723c */ /* 0x000fe80000001850 */
[----:B------:R-:W1:Y:S08]  /*2e80*/  MUFU.TANH R54, R25 ;  /* 0x0000001900367308 */ /* 0x000e700000002400 */
[----:B------:R5:W1:Y:S02]  /*2e90*/  MUFU.TANH R64, R0 ;  /* 0x0000000000407308 */ /* 0x000a640000002400 */
[----:B-----5:R-:W-:-:S06]  /*2ea0*/  FMUL.FTZ R0, R32, c[0x0][0x320] ;  /* 0x0000c80020007a20 */ /* 0x020fcc0000410000 */
[----:B------:R5:W1:Y:S02]  /*2eb0*/  MUFU.TANH R60, R0 ;  /* 0x00000000003c7308 */ /* 0x000a640000002400 */
[----:B-----5:R-:W-:-:S06]  /*2ec0*/  FMUL.FTZ R0, R33, c[0x0][0x320] ;  /* 0x0000c80021007a20 */ /* 0x020fcc0000410000 */
[----:B------:R5:W1:Y:S02]  /*2ed0*/  MUFU.TANH R59, R0 ;  /* 0x00000000003b7308 */ /* 0x000a640000002400 */
[----:B-----5:R-:W-:-:S06]  /*2ee0*/  FMUL.FTZ R0, R34, c[0x0][0x320] ;  /* 0x0000c80022007a20 */ /* 0x020fcc0000410000 */
[----:B------:R5:W1:Y:S02]  /*2ef0*/  MUFU.TANH R58, R0 ;  /* 0x00000000003a7308 */ /* 0x000a640000002400 */
[----:B-----5:R-:W-:Y:S02]  /*2f00*/  FMUL.FTZ R0, R35, c[0x0][0x320] ;  /* 0x0000c80023007a20 */ /* 0x020fe40000410000 */
[----:B------:R-:W-:Y:S04]  /*2f10*/  HMMA.16816.F32 R32, R220, R62, R16 ;  /* 0x0000003edc20723c */ /* 0x000fe80000001810 */
[----:B------:R5:W2:Y:S04]  /*2f20*/  MUFU.TANH R57, R0 ;  /* 0x0000000000397308 */ /* 0x000aa80000002400 */
[----:B-1----:R-:W-:Y:S08]  /*2f30*/  HMMA.16816.F32 R16, R212, R44, R20 ;  /* 0x0000002cd410723c */ /* 0x002ff00000001814 */
[----:B------:R-:W-:Y:S01]  /*2f40*/  HMMA.16816.F32 R20, R220, R48, R8 ;  /* 0x00000030dc14723c */ /* 0x000fe20000001808 */
[----:B-----5:R-:W-:-:S02]  /*2f50*/  FMUL.FTZ R0, R24, c[0x0][0x320] ;  /* 0x0000c80018007a20 */ /* 0x020fc40000410000 */
[----:B------:R-:W1:Y:S01]  /*2f60*/  LDSM.16.M88.4 R24, [R227+0x8800] ;  /* 0x00880000e318783b */ /* 0x000e620000000200 */
[----:B------:R-:W-:-:S04]  /*2f70*/  DEPBAR.LE SB0, 0x0 ;  /* 0x000080000000791a */ /* 0x000fc80000000000 */
[----:B------:R-:W-:Y:S01]  /*2f80*/  HMMA.16816.F32 R8, R212, R46, R12 ;  /* 0x0000002ed408723c */ /* 0x000fe2000000180c */
[----:B------:R-:W-:Y:S01]  /*2f90*/  FMUL.FTZ R32, R32, c[0x0][0x320] ;  /* 0x0000c80020207a20 */ /* 0x000fe20000410000 */
[----:B------:R1:W1:Y:S01]  /*2fa0*/  MUFU.TANH R56, R0 ;  /* 0x0000000000387308 */ /* 0x0002620000002400 */
[----:B------:R-:W-:Y:S02]  /*2fb0*/  FMUL.FTZ R33, R33, c[0x0][0x320] ;  /* 0x0000c80021217a20 */ /* 0x000fe40000410000 */
[----:B------:R-:W-:Y:S02]  /*2fc0*/  FMUL.FTZ R34, R34, c[0x0][0x320] ;  /* 0x0000c80022227a20 */ /* 0x000fe40000410000 */
[----:B------:R-:W-:Y:S01]  /*2fd0*/  FMUL.FTZ R35, R35, c[0x0][0x320] ;  /* 0x0000c80023237a20 */ /* 0x000fe20000410000 */
[----:B------:R-:W-:Y:S02]  /*2fe0*/  HMMA.16816.F32 R12, R216, R36, R16 ;  /* 0x00000024d80c723c */ /* 0x000fe40000001810 */
[----:B------:R1:W1:Y:S06]  /*2ff0*/  MUFU.TANH R43, R32 ;  /* 0x00000020002b7308 */ /* 0x00026c0000002400 */
[----:B------:R-:W-:Y:S01]  /*3000*/  FMUL.FTZ R20, R20, c[0x0][0x320] ;  /* 0x0000c80014147a20 */ /* 0x000fe20000410000 */
[----:B------:R-:W-:Y:S01]  /*3010*/  HMMA.16816.F32 R16, R220, R50, R28 ;  /* 0x00000032dc10723c */ /* 0x000fe2000000181c */
[----:B------:R-:W-:Y:S01]  /*3020*/  FMUL.FTZ R21, R21, c[0x0][0x320] ;  /* 0x0000c80015157a20 */ /* 0x000fe20000410000 */
[----:B------:R1:W1:Y:S01]  /*3030*/  MUFU.TANH R42, R33 ;  /* 0x00000021002a7308 */ /* 0x0002620000002400 */
[----:B------:R-:W-:-:S02]  /*3040*/  FMUL.FTZ R22, R22, c[0x0][0x320] ;  /* 0x0000c80016167a20 */ /* 0x000fc40000410000 */
[----:B------:R-:W-:-:S03]  /*3050*/  FMUL.FTZ R23, R23, c[0x0][0x320] ;  /* 0x0000c80017177a20 */ /* 0x000fc60000410000 */
[----:B------:R-:W-:Y:S02]  /*3060*/  HMMA.16816.F32 R8, R216, R38, R8 ;  /* 0x00000026d808723c */ /* 0x000fe40000001808 */
[----:B------:R2:W2:Y:S08]  /*3070*/  MUFU.TANH R41, R34 ;  /* 0x0000002200297308 */ /* 0x0004b00000002400 */
[----:B------:R2:W2:Y:S01]  /*3080*/  MUFU.TANH R40, R35 ;  /* 0x0000002300287308 */ /* 0x0004a20000002400 */
[----:B-1----:R-:W-:Y:S05]  /*3090*/  HMMA.16816.F32 R12, R220, R24, R12 ;  /* 0x00000018dc0c723c */ /* 0x002fea000000180c */
[----:B------:R-:W-:-:S02]  /*30a0*/  FMUL.FTZ R16, R16, c[0x0][0x320] ;  /* 0x0000c80010107a20 */ /* 0x000fc40000410000 */
[----:B------:R-:W-:Y:S01]  /*30b0*/  FMUL.FTZ R17, R17, c[0x0][0x320] ;  /* 0x0000c80011117a20 */ /* 0x000fe20000410000 */
[----:B------:R1:W1:Y:S01]  /*30c0*/  MUFU.TANH R37, R20 ;  /* 0x0000001400257308 */ /* 0x0002620000002400 */
[----:B------:R-:W-:Y:S02]  /*30d0*/  FMUL.FTZ R18, R18, c[0x0][0x320] ;  /* 0x0000c80012127a20 */ /* 0x000fe40000410000 */
[----:B------:R-:W-:Y:S02]  /*30e0*/  FMUL.FTZ R19, R19, c[0x0][0x320] ;  /* 0x0000c80013137a20 */ /* 0x000fe40000410000 */
[----:B------:R-:W-:Y:S03]  /*30f0*/  HMMA.16816.F32 R8, R220, R26, R8 ;  /* 0x0000001adc08723c */ /* 0x000fe60000001808 */
[----:B------:R1:W1:Y:S08]  /*3100*/  MUFU.TANH R33, R16 ;  /* 0x0000001000217308 */ /* 0x0002700000002400 */
[----:B------:R-:W-:Y:S01]  /*3110*/  FMUL.FTZ R12, R12, c[0x0][0x320] ;  /* 0x0000c8000c0c7a20 */ /* 0x000fe20000410000 */
[----:B------:R1:W1:Y:S01]  /*3120*/  MUFU.TANH R32, R17 ;  /* 0x0000001100207308 */ /* 0x0002620000002400 */
[----:B------:R-:W-:-:S02]  /*3130*/  FMUL.FTZ R13, R13, c[0x0][0x320] ;  /* 0x0000c8000d0d7a20 */ /* 0x000fc40000410000 */
[----:B------:R-:W-:Y:S02]  /*3140*/  FMUL.FTZ R14, R14, c[0x0][0x320] ;  /* 0x0000c8000e0e7a20 */ /* 0x000fe40000410000 */
[----:B------:R-:W-:-:S03]  /*3150*/  FMUL.FTZ R15, R15, c[0x0][0x320] ;  /* 0x0000c8000f0f7a20 */ /* 0x000fc60000410000 */
[----:B------:R1:W1:Y:S04]  /*3160*/  MUFU.TANH R30, R18 ;  /* 0x00000012001e7308 */ /* 0x0002680000002400 */
[----:B------:R-:W-:Y:S02]  /*3170*/  FMUL.FTZ R8, R8, c[0x0][0x320] ;  /* 0x0000c80008087a20 */ /* 0x000fe40000410000 */
[----:B------:R-:W-:Y:S02]  /*3180*/  FMUL.FTZ R9, R9, c[0x0][0x320] ;  /* 0x0000c80009097a20 */ /* 0x000fe40000410000 */
[----:B------:R-:W-:Y:S01]  /*3190*/  FMUL.FTZ R10, R10, c[0x0][0x320] ;  /* 0x0000c8000a0a7a20 */ /* 0x000fe20000410000 */
[----:B------:R1:W1:Y:S01]  /*31a0*/  MUFU.TANH R31, R19 ;  /* 0x00000013001f7308 */ /* 0x0002620000002400 */
[----:B------:R-:W-:-:S07]  /*31b0*/  FMUL.FTZ R11, R11, c[0x0][0x320] ;  /* 0x0000c8000b0b7a20 */ /* 0x000fce0000410000 */
[----:B------:R1:W1:Y:S08]  /*31c0*/  MUFU.TANH R36, R21 ;  /* 0x0000001500247308 */ /* 0x0002700000002400 */
        /* <DEDUP_REMOVED lines=9> */
[----:B------:R1:W1:Y:S01]  /*3260*/  MUFU.TANH R24, R11 ;  /* 0x0000000b00187308 */ /* 0x0002620000002400 */
[----:B------:R-:W-:Y:S06]  /*3270*/  BAR.SYNC.DEFER_BLOCKING 0x0 ;  /* 0x0000000000007b1d */ /* 0x000fec0000010000 */
[----:B------:R-:W-:Y:S05]  /*3280*/  @!P0 BRA `(.L_x_4) ;  /* 0x000001e000008947 */ /* 0x000fea0003800000 */
[----:B--234-:R-:W-:Y:S01]  /*3290*/  UIADD3 UR5, UR12, -0x2, URZ ;  /* 0xfffffffe0c057890 */ /* 0x01cfe2000fffe03f */
[C---:B-1----:R-:W-:Y:S01]  /*32a0*/  IMAD.SHL.U32 R10, R118.reuse, 0x40, RZ ;  /* 0x00000040760a7824 */ /* 0x042fe200078e00ff */
[----:B------:R-:W-:-:S02]  /*32b0*/  SHF.L.U64.HI R3, R118, 0x6, R119 ;  /* 0x0000000676037819 */ /* 0x000fc40000010277 */
[----:B------:R-:W-:Y:S02]  /*32c0*/  USHF.R.S32.HI UR4, URZ, 0x1f, UR5 ;  /* 0x0000001f3f047899 */ /* 0x000fe40008011405 */
[----:B------:R-:W-:Y:S01]  /*32d0*/  UIMAD UR16, UR16, UR5, URZ ;  /* 0x00000005101072a4 */ /* 0x000fe2000f8e023f */
[----:B------:R-:W-:-:S03]  /*32e0*/  IMAD.WIDE.U32 R8, R116, UR5, R120 ;  /* 0x0000000574087c25 */ /* 0x000fc6000f8e0078 */
[----:B------:R-:W-:Y:S02]  /*32f0*/  UIMAD UR4, UR4, UR14, UR16 ;  /* 0x0000000e040472a4 */ /* 0x000fe4000f8e0210 */
[----:B------:R-:W-:-:S04]  /*3300*/  LEA R6, P2, R8, c[0x0][0x1c8], 0x1 ;  /* 0x0000720008067a11 */ /* 0x000fc800078408ff */
[----:B------:R-:W-:Y:S02]  /*3310*/  IADD3 R0, R9, UR4, RZ ;  /* 0x0000000409007c10 */ /* 0x000fe4000fffe0ff */
[----:B------:R-:W-:Y:S02]  /*3320*/  IADD3 R14, P1, P0, R10, 0x80, R6 ;  /* 0x000000800a0e7810 */ /* 0x000fe4000783e006 */
[----:B------:R-:W-:Y:S02]  /*3330*/  LEA.HI.X R7, R8, c[0x0][0x1cc], R0, 0x1, P2 ;  /* 0x0000730008077a11 */ /* 0x000fe400010f0c00 */
[C---:B------:R-:W-:Y:S02]  /*3340*/  IADD3 R8, P3, R10.reuse, R6, RZ ;  /* 0x000000060a087210 */ /* 0x040fe40007f7e0ff */
[C-C-:B------:R-:W-:Y:S01]  /*3350*/  IADD3.X R15, R3.reuse, RZ, R7.reuse, P1, P0 ;  /* 0x000000ff030f7210 */ /* 0x140fe20000fe0407 */
[----:B------:R-:W-:Y:S01]  /*3360*/  @!PT LDS RZ, [RZ] ;  /* 0x00000000fffff984 */ /* 0x000fe20000000800 */
[----:B------:R-:W-:Y:S01]  /*3370*/  @!PT LDS RZ, [RZ] ;  /* 0x00000000fffff984 */ /* 0x000fe20000000800 */
[----:B------:R-:W-:Y:S01]  /*3380*/  @!PT LDS RZ, [RZ] ;  /* 0x00000000fffff984 */ /* 0x000fe20000000800 */
[----:B------:R1:W-:Y:S01]  /*3390*/  LDGSTS.E.BYPASS.LTC128B.128 [R249+0xc100], [R6.64], !P6 ;  /* 0x0c10000006f97fae */ /* 0x0003e2000f101d4a */
[----:B------:R-:W-:Y:S01]  /*33a0*/  IADD3 R12, P2, P1, R10, 0x100, R6 ;  /* 0x000001000a0c7810 */ /* 0x000fe2000795e006 */
[C-C-:B------:R-:W-:Y:S01]  /*33b0*/  IMAD.X R9, R3.reuse, 0x1, R7.reuse, P3 ;  /* 0x0000000103097824 */ /* 0x140fe200018e0607 */
[----:B------:R-:W-:Y:S01]  /*33c0*/  IADD3 R10, P0, R8, R10, RZ ;  /* 0x0000000a080a7210 */ /* 0x000fe20007f1e0ff */
[----:B------:R1:W-:Y:S01]  /*33d0*/  LDGSTS.E.BYPASS.LTC128B.128 [R249+0xf100], [R6.64+0x80], !P5 ;  /* 0x0f10008006f97fae */ /* 0x0003e2000e901d4a */
[----:B------:R-:W-:-:S03]  /*33e0*/  IADD3.X R13, R3, RZ, R7, P2, P1 ;  /* 0x000000ff030d7210 */ /* 0x000fc600017e2407 */
[----:B------:R-:W-:Y:S01]  /*33f0*/  IMAD.X R11, R9, 0x1, R3, P0 ;  /* 0x00000001090b7824 */ /* 0x000fe200000e0603 */
[----:B------:R1:W-:Y:S04]  /*3400*/  LDGSTS.E.BYPASS.LTC128B.128 [R249+0x12100], [R6.64+0x100], !P4 ;  /* 0x1210010006f97fae */ /* 0x0003e8000e101d4a */
[----:B------:R1:W-:Y:S04]  /*3410*/  LDGSTS.E.BYPASS.LTC128B.128 [R249+0xd100], [R8.64], !P6 ;  /* 0x0d10000008f97fae */ /* 0x0003e8000f101d4a */
[----:B------:R1:W-:Y:S04]  /*3420*/  LDGSTS.E.BYPASS.LTC128B.128 [R249+0x10100], [R14.64], !P5 ;  /* 0x101000000ef97fae */ /* 0x0003e8000e901d4a */
[----:B------:R1:W-:Y:S04]  /*3430*/  LDGSTS.E.BYPASS.LTC128B.128 [R249+0x13100], [R12.64], !P4 ;  /* 0x131000000cf97fae */ /* 0x0003e8000e101d4a */
[----:B------:R1:W-:Y:S04]  /*3440*/  LDGSTS.E.BYPASS.LTC128B.128 [R249+0xe100], [R10.64], !P6 ;  /* 0x0e1000000af97fae */ /* 0x0003e8000f101d4a */
[----:B------:R1:W-:Y:S04]  /*3450*/  LDGSTS.E.BYPASS.LTC128B.128 [R249+0x11100], [R10.64+0x80], !P5 ;  /* 0x111000800af97fae */ /* 0x0003e8000e901d4a */
[----:B------:R1:W-:Y:S02]  /*3460*/  LDGSTS.E.BYPASS.LTC128B.128 [R249+0x14100], [R10.64+0x100], !P4 ;  /* 0x141001000af97fae */ /* 0x0003e4000e101d4a */
.L_x_4:
[----:B--234-:R-:W-:Y:S01]  /*3470*/  LOP3.LUT R0, R117, 0xffffffe0, RZ, 0xc0, !PT ;  /* 0xffffffe075007812 */ /* 0x01cfe200078ec0ff */
[----:B------:R-:W-:Y:S01]  /*3480*/  ULDC UR4, c[0x0][0x1d0] ;  /* 0x0000740000047ab9 */ /* 0x000fe20000000800 */
[----:B------:R-:W-:Y:S01]  /*3490*/  IMAD.SHL.U32 R225, R4, 0x2, RZ ;  /* 0x0000000204e17824 */ /* 0x000fe200078e00ff */
[----:B------:R-:W-:Y:S01]  /*34a0*/  UIADD3 UR4, UR6, UR4, URZ ;  /* 0x0000000406047290 */ /* 0x000fe2000fffe03f */
[----:B------:R-:W0:Y:S01]  /*34b0*/  LDGDEPBAR ;  /* 0x00000000000079af */ /* 0x000e220000000000 */
[----:B------:R-:W-:Y:S01]  /*34c0*/  IMAD.IADD R0, R152, 0x1, -R0 ;  /* 0x0000000198007824 */ /* 0x000fe200078e0a00 */
[----:B------:R-:W-:Y:S01]  /*34d0*/  UIADD3 UR14, UR12, -0x2, URZ ;  /* 0xfffffffe0c0e7890 */ /* 0x000fe2000fffe03f */
[----:B------:R-:W-:Y:S01]  /*34e0*/  IMAD R226, R5, 0x2, R225 ;  /* 0x0000000205e27824 */ /* 0x000fe200078e02e1 */
[C---:B------:R-:W-:Y:S01]  /*34f0*/  LEA R229, R2.reuse, R225, 0x1 ;  /* 0x000000e102e57211 */ /* 0x040fe200078e08ff */
[----:B-1----:R-:W-:Y:S01]  /*3500*/  IMAD.U32 R6, RZ, RZ, UR4 ;  /* 0x00000004ff067e24 */ /* 0x002fe2000f8e00ff */
[----:B------:R-:W-:Y:S01]  /*3510*/  SHF.R.S32.HI R3, RZ, 0x1f, R0 ;  /* 0x0000001fff037819 */ /* 0x000fe20000011400 */
[----:B------:R-:W-:Y:S01]  /*3520*/  IMAD R228, R2, 0x2, R226 ;  /* 0x0000000202e47824 */ /* 0x000fe200078e02e2 */
[----:B------:R-:W-:Y:S01]  /*3530*/  LDSM.16.MT88.4 R48, [R226+0x3100] ;  /* 0x00310000e230783b */ /* 0x000fe20000004200 */
[----:B------:R-:W-:Y:S01]  /*3540*/  UISETP.GE.AND UP0, UPT, UR14, UR8, UPT ;  /* 0x000000080e00728c */ /* 0x000fe2000bf06270 */
[----:B------:R-:W-:-:S02]  /*3550*/  LEA.HI R3, R3, R0, RZ, 0x2 ;  /* 0x0000000003037211 */ /* 0x000fc400078f10ff */
[----:B------:R-:W-:Y:S02]  /*3560*/  LDSM.16.MT88.4 R84, [R228+0x6100] ;  /* 0x00610000e454783b */ /* 0x000fe40000004200 */
[----:B------:R-:W-:Y:S02]  /*3570*/  LOP3.LUT R3, R3, 0x7ffffffc, RZ, 0xc0, !PT ;  /* 0x7ffffffc03037812 */ /* 0x000fe400078ec0ff */
[----:B------:R-:W-:Y:S03]  /*3580*/  LDSM.16.MT88.4 R96, [R225+0x3900] ;  /* 0x00390000e160783b */ /* 0x000fe60000004200 */
[----:B------:R-:W-:Y:S01]  /*3590*/  IMAD.IADD R0, R0, 0x1, -R3 ;  /* 0x0000000100007824 */ /* 0x000fe200078e0a03 */
[----:B------:R-:W-:Y:S03]  /*35a0*/  LDSM.16.MT88.4 R80, [R228+0x3900] ;  /* 0x00390000e450783b */ /* 0x000fe60000004200 */
[----:B------:R-:W-:Y:S01]  /*35b0*/  IMAD R0, R0, -0x2, R6 ;  /* 0xfffffffe00007824 */ /* 0x000fe200078e0206 */
[----:B------:R-:W-:Y:S04]  /*35c0*/  LDSM.16.MT88.4 R92, [R226+0x3900] ;  /* 0x00390000e25c783b */ /* 0x000fe80000004200 */
[----:B------:R-:W-:-:S02]  /*35d0*/  ISETP.GT.AND P3, PT, R0, RZ, PT ;  /* 0x000000ff0000720c */ /* 0x000fc40003f64270 */
[C---:B------:R-:W-:Y:S02]  /*35e0*/  ISETP.GT.AND P2, PT, R0.reuse, 0x1, PT ;  /* 0x000000010000780c */ /* 0x040fe40003f44270 */
[----:B------:R-:W-:Y:S02]  /*35f0*/  ISETP.GT.AND P1, PT, R0, 0x8, PT ;  /* 0x000000080000780c */ /* 0x000fe40003f24270 */
[----:B------:R-:W-:Y:S02]  /*3600*/  FSEL R7, R104, -INF , P3 ;  /* 0xff80000068077808 */ /* 0x000fe40001800000 */
[----:B------:R-:W-:Y:S02]  /*3610*/  FSEL R8, R103, -INF , P2 ;  /* 0xff80000067087808 */ /* 0x000fe40001000000 */
[----:B------:R-:W-:Y:S02]  /*3620*/  FSEL R9, R100, -INF , P1 ;  /* 0xff80000064097808 */ /* 0x000fe40000800000 */
[----:B------:R-:W-:-:S02]  /*3630*/  ISETP.GT.AND P0, PT, R0, 0x9, PT ;  /* 0x000000090000780c */ /* 0x000fc40003f04270 */
[----:B------:R-:W-:Y:S02]  /*3640*/  FMNMX.FTZ R100, R7, R8, !PT ;  /* 0x0000000807647209 */ /* 0x000fe40007810000 */
[----:B------:R-:W-:Y:S02]  /*3650*/  FSEL R14, R102, -INF , P3 ;  /* 0xff800000660e7808 */ /* 0x000fe40001800000 */
[----:B------:R-:W-:Y:S02]  /*3660*/  ISETP.GT.AND P3, PT, R0, 0x10, PT ;  /* 0x000000100000780c */ /* 0x000fe40003f64270 */
[----:B------:R-:W-:Y:S02]  /*3670*/  FSEL R10, R91, -INF , P0 ;  /* 0xff8000005b0a7808 */ /* 0x000fe40000000000 */
[----:B------:R-:W-:Y:S02]  /*3680*/  FMNMX.FTZ R100, R9, R100, !PT ;  /* 0x0000006409647209 */ /* 0x000fe40007810000 */
[----:B------:R-:W-:-:S02]  /*3690*/  FSEL R15, R101, -INF , P2 ;  /* 0xff800000650f7808 */ /* 0x000fc40001000000 */
[----:B------:R-:W-:Y:S02]  /*36a0*/  ISETP.GT.AND P2, PT, R0, 0x11, PT ;  /* 0x000000110000780c */ /* 0x000fe40003f44270 */
[----:B------:R-:W-:Y:S02]  /*36b0*/  FSEL R11, R88, -INF , P3 ;  /* 0xff800000580b7808 */ /* 0x000fe40001800000 */
[----:B------:R-:W-:Y:S02]  /*36c0*/  FMNMX.FTZ R100, R10, R100, !PT ;  /* 0x000000640a647209 */ /* 0x000fe40007810000 */
[----:B------:R-:W-:Y:S02]  /*36d0*/  FSEL R20, R90, -INF , P1 ;  /* 0xff8000005a147808 */ /* 0x000fe40000800000 */
[----:B------:R-:W-:Y:S02]  /*36e0*/  ISETP.GT.AND P1, PT, R0, 0x18, PT ;  /* 0x000000180000780c */ /* 0x000fe40003f24270 */
[----:B------:R-:W-:-:S02]  /*36f0*/  FSEL R13, R76, -INF , P2 ;  /* 0xff8000004c0d7808 */ /* 0x000fc40001000000 */
[----:B------:R-:W-:Y:S01]  /*3700*/  FMNMX.FTZ R100, R11, R100, !PT ;  /* 0x000000640b647209 */ /* 0x000fe20007810000 */
[----:B------:R-:W-:Y:S01]  /*3710*/  LDSM.16.MT88.4 R76, [R229+0x6100] ;  /* 0x00610000e54c783b */ /* 0x000fe20000004200 */
[----:B------:R-:W-:Y:S02]  /*3720*/  FSEL R21, R89, -INF , P0 ;  /* 0xff80000059157808 */ /* 0x000fe40000000000 */
[----:B------:R-:W-:Y:S01]  /*3730*/  ISETP.GT.AND P0, PT, R0, 0x19, PT ;  /* 0x000000190000780c */ /* 0x000fe20003f04270 */
[----:B------:R-:W-:Y:S01]  /*3740*/  LDSM.16.MT88.4 R88, [R229+0x3900] ;  /* 0x00390000e558783b */ /* 0x000fe20000004200 */
[----:B------:R-:W-:Y:S02]  /*3750*/  FSEL R23, R73, -INF , P1 ;  /* 0xff80000049177808 */ /* 0x000fe40000800000 */
[----:B------:R-:W-:Y:S02]  /*3760*/  FMNMX.FTZ R100, R13, R100, !PT ;  /* 0x000000640d647209 */ /* 0x000fe40007810000 */
[----:B------:R-:W-:-:S02]  /*3770*/  FSEL R28, R75, -INF , P3 ;  /* 0xff8000004b1c7808 */ /* 0x000fc40001800000 */
[----:B------:R-:W-:Y:S02]  /*3780*/  ISETP.GT.AND P3, PT, R0, 0x20, PT ;  /* 0x000000200000780c */ /* 0x000fe40003f64270 */
[----:B------:R-:W-:Y:S02]  /*3790*/  FSEL R22, R72, -INF , P0 ;  /* 0xff80000048167808 */ /* 0x000fe40000000000 */
[----:B------:R-:W-:Y:S02]  /*37a0*/  FMNMX.FTZ R100, R23, R100, !PT ;  /* 0x0000006417647209 */ /* 0x000fe40007810000 */
[----:B------:R-:W-:Y:S02]  /*37b0*/  FSEL R29, R74, -INF , P2 ;  /* 0xff8000004a1d7808 */ /* 0x000fe40001000000 */
[----:B------:R-:W-:Y:S01]  /*37c0*/  ISETP.GT.AND P2, PT, R0, 0x21, PT ;  /* 0x000000210000780c */ /* 0x000fe20003f44270 */
[----:B------:R-:W-:Y:S01]  /*37d0*/  LDSM.16.MT88.4 R72, [R226+0x6100] ;  /* 0x00610000e248783b */ /* 0x000fe20000004200 */
[----:B------:R-:W-:-:S02]  /*37e0*/  FSEL R104, R69, -INF , P3 ;  /* 0xff80000045687808 */ /* 0x000fc40001800000 */
[----:B------:R-:W-:Y:S02]  /*37f0*/  FMNMX.FTZ R100, R22, R100, !PT ;  /* 0x0000006416647209 */ /* 0x000fe40007810000 */
[----:B------:R-:W-:Y:S02]  /*3800*/  FSEL R44, R71, -INF , P1 ;  /* 0xff800000472c7808 */ /* 0x000fe40000800000 */
[----:B------:R-:W-:Y:S02]  /*3810*/  ISETP.GT.AND P1, PT, R0, 0x28, PT ;  /* 0x000000280000780c */ /* 0x000fe40003f24270 */
[----:B------:R-:W-:Y:S02]  /*3820*/  FSEL R103, R68, -INF , P2 ;  /* 0xff80000044677808 */ /* 0x000fe40001000000 */
[----:B------:R-:W-:Y:S02]  /*3830*/  FMNMX.FTZ R100, R104, R100, !PT ;  /* 0x0000006468647209 */ /* 0x000fe40007810000 */
[----:B------:R-:W-:-:S02]  /*3840*/  FMNMX.FTZ R3, R14, R15, !PT ;  /* 0x0000000f0e037209 */ /* 0x000fc40007810000 */
[----:B------:R-:W-:Y:S02]  /*3850*/  FSEL R45, R70, -INF , P0 ;  /* 0xff800000462d7808 */ /* 0x000fe40000000000 */
[----:B------:R-:W-:Y:S02]  /*3860*/  ISETP.GT.AND P0, PT, R0, 0x29, PT ;  /* 0x000000290000780c */ /* 0x000fe40003f04270 */
[----:B------:R-:W-:Y:S02]  /*3870*/  FSEL R102, R60, -INF , P1 ;  /* 0xff8000003c667808 */ /* 0x000fe40000800000 */
[----:B------:R-:W-:Y:S01]  /*3880*/  FMNMX.FTZ R100, R103, R100, !PT ;  /* 0x0000006467647209 */ /* 0x000fe20007810000 */
[----:B------:R-:W-:Y:S01]  /*3890*/  LDSM.16.MT88.4 R60, [R229+0x900] ;  /* 0x00090000e53c783b */ /* 0x000fe20000004200 */
[----:B------:R-:W-:Y:S02]  /*38a0*/  FMNMX.FTZ R3, R20, R3, !PT ;  /* 0x0000000314037209 */ /* 0x000fe40007810000 */
[----:B------:R-:W-:-:S02]  /*38b0*/  FSEL R106, R65, -INF , P3 ;  /* 0xff800000416a7808 */ /* 0x000fc40001800000 */
[----:B------:R-:W-:Y:S02]  /*38c0*/  ISETP.GT.AND P3, PT, R0, 0x30, PT ;  /* 0x000000300000780c */ /* 0x000fe40003f64270 */
[----:B------:R-:W-:Y:S02]  /*38d0*/  FSEL R101, R59, -INF , P0 ;  /* 0xff8000003b657808 */ /* 0x000fe40000000000 */
[----:B------:R-:W-:Y:S02]  /*38e0*/  FMNMX.FTZ R100, R102, R100, !PT ;  /* 0x0000006466647209 */ /* 0x000fe40007810000 */
[----:B------:R-:W-:Y:S02]  /*38f0*/  FMNMX.FTZ R3, R21, R3, !PT ;  /* 0x0000000315037209 */ /* 0x000fe40007810000 */
[----:B------:R-:W-:Y:S02]  /*3900*/  FSEL R105, R64, -INF , P2 ;  /* 0xff80000040697808 */ /* 0x000fe40001000000 */
[----:B------:R-:W-:Y:S01]  /*3910*/  ISETP.GT.AND P2, PT, R0, 0x31, PT ;  /* 0x000000310000780c */ /* 0x000fe20003f44270 */
[----:B------:R-:W-:Y:S01]  /*3920*/  LDSM.16.MT88.4 R64, [R225+0x6100] ;  /* 0x00610000e140783b */ /* 0x000fe20000004200 */
[----:B------:R-:W-:-:S02]  /*3930*/  FSEL R155, R56, -INF , P3 ;  /* 0xff800000389b7808 */ /* 0x000fc40001800000 */
[----:B------:R-:W-:Y:S02]  /*3940*/  FMNMX.FTZ R100, R101, R100, !PT ;  /* 0x0000006465647209 */ /* 0x000fe40007810000 */
[----:B------:R-:W-:Y:S02]  /*3950*/  FMNMX.FTZ R3, R28, R3, !PT ;  /* 0x000000031c037209 */ /* 0x000fe40007810000 */
[----:B------:R-:W-:Y:S02]  /*3960*/  FSEL R107, R58, -INF , P1 ;  /* 0xff8000003a6b7808 */ /* 0x000fe40000800000 */
[----:B------:R-:W-:Y:S02]  /*3970*/  ISETP.GT.AND P1, PT, R0, 0x38, PT ;  /* 0x000000380000780c */ /* 0x000fe40003f24270 */
[----:B------:R-:W-:Y:S02]  /*3980*/  FSEL R154, R54, -INF , P2 ;  /* 0xff800000369a7808 */ /* 0x000fe40001000000 */
[----:B------:R-:W-:-:S02]  /*3990*/  FMNMX.FTZ R100, R155, R100, !PT ;  /* 0x000000649b647209 */ /* 0x000fc40007810000 */
[----:B------:R-:W-:Y:S02]  /*39a0*/  FMNMX.FTZ R3, R29, R3, !PT ;  /* 0x000000031d037209 */ /* 0x000fe40007810000 */
[----:B------:R-:W-:Y:S02]  /*39b0*/  FSEL R112, R57, -INF , P0 ;  /* 0xff80000039707808 */ /* 0x000fe40000000000 */
[----:B------:R-:W-:Y:S01]  /*39c0*/  ISETP.GT.AND P0, PT, R0, 0x39, PT ;  /* 0x000000390000780c */ /* 0x000fe20003f04270 */
[----:B------:R-:W-:Y:S01]  /*39d0*/  LDSM.16.MT88.4 R56, [R229+0x3100] ;  /* 0x00310000e538783b */ /* 0x000fe20000004200 */
[----:B------:R-:W-:Y:S02]  /*39e0*/  FSEL R153, R43, -INF , P1 ;  /* 0xff8000002b997808 */ /* 0x000fe40000800000 */
[----:B------:R-:W-:Y:S02]  /*39f0*/  FMNMX.FTZ R100, R154, R100, !PT ;  /* 0x000000649a647209 */ /* 0x000fe40007810000 */
[----:B------:R-:W-:-:S02]  /*3a00*/  FMNMX.FTZ R3, R44, R3, !PT ;  /* 0x000000032c037209 */ /* 0x000fc40007810000 */
[----:B------:R-:W-:Y:S02]  /*3a10*/  FSEL R167, R53, -INF , P3 ;  /* 0xff80000035a77808 */ /* 0x000fe40001800000 */
[----:B------:R-:W-:Y:S02]  /*3a20*/  ISETP.GT.AND P3, PT, R0, 0x40, PT ;  /* 0x000000400000780c */ /* 0x000fe40003f64270 */
[----:B------:R-:W-:Y:S02]  /*3a30*/  FSEL R152, R42, -INF , P0 ;  /* 0xff8000002a987808 */ /* 0x000fe40000000000 */
[----:B------:R-:W-:Y:S02]  /*3a40*/  FMNMX.FTZ R100, R153, R100, !PT ;  /* 0x0000006499647209 */ /* 0x000fe40007810000 */
[----:B------:R-:W-:Y:S02]  /*3a50*/  FMNMX.FTZ R3, R45, R3, !PT ;  /* 0x000000032d037209 */ /* 0x000fe40007810000 */
[----:B------:R-:W-:-:S02]  /*3a60*/  FSEL R165, R52, -INF , P2 ;  /* 0xff80000034a57808 */ /* 0x000fc40001000000 */
[----:B------:R-:W-:Y:S01]  /*3a70*/  ISETP.GT.AND P2, PT, R0, 0x41, PT ;  /* 0x000000410000780c */ /* 0x000fe20003f44270 */
[----:B------:R-:W-:Y:S01]  /*3a80*/  LDSM.16.MT88.4 R52, [R229+0x100] ;  /* 0x00010000e534783b */ /* 0x000fe20000004200 */
[----:B------:R-:W-:Y:S02]  /*3a90*/  FSEL R171, R37, -INF , P3 ;  /* 0xff80000025ab7808 */ /* 0x000fe40001800000 */
[----:B------:R-:W-:Y:S02]  /*3aa0*/  FMNMX.FTZ R100, R152, R100, !PT ;  /* 0x0000006498647209 */ /* 0x000fe40007810000 */
[----:B------:R-:W-:Y:S02]  /*3ab0*/  FMNMX.FTZ R3, R106, R3, !PT ;  /* 0x000000036a037209 */ /* 0x000fe40007810000 */
[----:B------:R-:W-:Y:S02]  /*3ac0*/  FSEL R166, R41, -INF , P1 ;  /* 0xff80000029a67808 */ /* 0x000fe40000800000 */
[----:B------:R-:W-:-:S02]  /*3ad0*/  ISETP.GT.AND P1, PT, R0, 0x48, PT ;  /* 0x000000480000780c */ /* 0x000fc40003f24270 */
[----:B------:R-:W-:Y:S02]  /*3ae0*/  FSEL R170, R36, -INF , P2 ;  /* 0xff80000024aa7808 */ /* 0x000fe40001000000 */
[----:B------:R-:W-:Y:S02]  /*3af0*/  FMNMX.FTZ R100, R171, R100, !PT ;  /* 0x00000064ab647209 */ /* 0x000fe40007810000 */
[----:B------:R-:W-:Y:S02]  /*3b00*/  FMNMX.FTZ R3, R105, R3, !PT ;  /* 0x0000000369037209 */ /* 0x000fe40007810000 */
[----:B------:R-:W-:Y:S02]  /*3b10*/  FSEL R164, R40, -INF , P0 ;  /* 0xff80000028a47808 */ /* 0x000fe40000000000 */
[----:B------:R-:W-:Y:S02]  /*3b20*/  ISETP.GT.AND P0, PT, R0, 0x49, PT ;  /* 0x000000490000780c */ /* 0x000fe40003f04270 */
        /* <DEDUP_REMOVED lines=17> */
[----:B------:R-:W-:Y:S02]  /*3c40*/  FSEL R181, R18, -INF , P2 ;  /* 0xff80000012b57808 */ /* 0x000fe40001000000 */
[----:B------:R-:W-:Y:S02]  /*3c50*/  FMNMX.FTZ R100, R250, R100, !PT ;  /* 0x00000064fa647209 */ /* 0x000fe40007810000 */
[----:B------:R-:W-:-:S02]  /*3c60*/  ISETP.GT.AND P0, PT, R0, 0x59, PT ;  /* 0x000000590000780c */ /* 0x000fc40003f04270 */
[----:B------:R-:W-:Y:S02]  /*3c70*/  FMNMX.FTZ R0, R165, R3, !PT ;  /* 0x00000003a5007209 */ /* 0x000fe40007810000 */
[----:B------:R-:W-:Y:S02]  /*3c80*/  FSEL R47, R17, -INF , P1 ;  /* 0xff800000112f7808 */ /* 0x000fe40000800000 */
[----:B------:R-:W-:Y:S02]  /*3c90*/  FMNMX.FTZ R100, R181, R100, !PT ;  /* 0x00000064b5647209 */ /* 0x000fe40007810000 */
[----:B------:R-:W-:Y:S01]  /*3ca0*/  FMNMX.FTZ R0, R166, R0, !PT ;  /* 0x00000000a6007209 */ /* 0x000fe20007810000 */
[----:B------:R-:W-:Y:S01]  /*3cb0*/  IMAD.MOV.U32 R2, RZ, RZ, R47 ;  /* 0x000000ffff027224 */ /* 0x000fe200078e002f */
[----:B------:R-:W-:Y:S02]  /*3cc0*/  FSEL R111, R16, -INF , P0 ;  /* 0xff800000106f7808 */ /* 0x000fe40000000000 */
[----:B------:R-:W-:Y:S01]  /*3cd0*/  FMNMX.FTZ R100, R47, R100, !PT ;  /* 0x000000642f647209 */ /* 0x000fe20007810000 */
[----:B------:R-:W-:Y:S01]  /*3ce0*/  LDSM.16.MT88.4 R16, [R225+0x100] ;  /* 0x00010000e110783b */ /* 0x000fe20000004200 */
[----:B------:R-:W-:-:S02]  /*3cf0*/  FMNMX.FTZ R0, R164, R0, !PT ;  /* 0x00000000a4007209 */ /* 0x000fc40007810000 */
[----:B------:R-:W-:Y:S02]  /*3d00*/  FMNMX.FTZ R100, R111, R100, !PT ;  /* 0x000000646f647209 */ /* 0x000fe40007810000 */
[----:B------:R-:W-:Y:S02]  /*3d10*/  FMNMX.FTZ R0, R174, R0, !PT ;  /* 0x00000000ae007209 */ /* 0x000fe40007810000 */
[----:B------:R-:W-:Y:S01]  /*3d20*/  FSEL R180, R27, -INF , P3 ;  /* 0xff8000001bb47808 */ /* 0x000fe20001800000 */
[----:B------:R-:W1:Y:S01]  /*3d30*/  SHFL.BFLY PT, R3, R100, 0x2, 0x1f ;  /* 0x0c401f0064037f89 */ /* 0x000e6200000e0000 */
[----:B------:R-:W-:Y:S02]  /*3d40*/  FMNMX.FTZ R0, R173, R0, !PT ;  /* 0x00000000ad007209 */ /* 0x000fe40007810000 */
[----:B------:R-:W-:Y:S02]  /*3d50*/  FSEL R46, R26, -INF , P2 ;  /* 0xff8000001a2e7808 */ /* 0x000fe40001000000 */
[----:B------:R-:W-:-:S02]  /*3d60*/  FMNMX.FTZ R0, R172, R0, !PT ;  /* 0x00000000ac007209 */ /* 0x000fc40007810000 */
[----:B------:R-:W-:Y:S02]  /*3d70*/  FSEL R132, R25, -INF , P1 ;  /* 0xff80000019847808 */ /* 0x000fe40000800000 */
[----:B------:R-:W-:Y:S02]  /*3d80*/  FMNMX.FTZ R0, R175, R0, !PT ;  /* 0x00000000af007209 */ /* 0x000fe40007810000 */
[----:B------:R-:W-:Y:S02]  /*3d90*/  FSEL R114, R24, -INF , P0 ;  /* 0xff80000018727808 */ /* 0x000fe40000000000 */
[----:B------:R-:W-:Y:S01]  /*3da0*/  FMNMX.FTZ R0, R180, R0, !PT ;  /* 0x00000000b4007209 */ /* 0x000fe20007810000 */
[----:B------:R-:W-:Y:S03]  /*3db0*/  LDSM.16.MT88.4 R24, [R226+0x100] ;  /* 0x00010000e218783b */ /* 0x000fe60000004200 */
[----:B------:R-:W-:-:S04]  /*3dc0*/  FMNMX.FTZ R0, R46, R0, !PT ;  /* 0x000000002e007209 */ /* 0x000fc80007810000 */
[----:B------:R-:W-:Y:S02]  /*3dd0*/  FMNMX.FTZ R0, R132, R0, !PT ;  /* 0x0000000084007209 */ /* 0x000fe40007810000 */
[----:B-1----:R-:W-:Y:S02]  /*3de0*/  FMNMX.FTZ R100, R100, R3, !PT ;  /* 0x0000000364647209 */ /* 0x002fe40007810000 */
[----:B------:R-:W-:-:S03]  /*3df0*/  FMNMX.FTZ R3, R114, R0, !PT ;  /* 0x0000000072037209 */ /* 0x000fc60007810000 */
[----:B------:R-:W1:Y:S04]  /*3e00*/  SHFL.BFLY PT, R0, R100, 0x1, 0x1f ;  /* 0x0c201f0064007f89 */ /* 0x000e6800000e0000 */
[----:B------:R-:W2:Y:S01]  /*3e10*/  SHFL.BFLY PT, R6, R3, 0x2, 0x1f ;  /* 0x0c401f0003067f89 */ /* 0x000ea200000e0000 */
[----:B-1----:R-:W-:Y:S02]  /*3e20*/  FMNMX.FTZ R100, R100, R0, !PT ;  /* 0x0000000064647209 */ /* 0x002fe40007810000 */
[----:B--2---:R-:W-:-:S03]  /*3e30*/  FMNMX.FTZ R3, R3, R6, !PT ;  /* 0x0000000603037209 */ /* 0x004fc60007810000 */
[C---:B------:R-:W-:Y:S01]  /*3e40*/  FMUL.FTZ R12, R100.reuse, c[0x0][0x2d0] ;  /* 0x0000b400640c7a20 */ /* 0x040fe20000410000 */
[----:B------:R-:W-:Y:S01]  /*3e50*/  FSETP.NEU.FTZ.AND P0, PT, R100, -INF , PT ;  /* 0xff8000006400780b */ /* 0x000fe20003f1d000 */
[----:B------:R-:W1:Y:S03]  /*3e60*/  SHFL.BFLY PT, R6, R3, 0x1, 0x1f ;  /* 0x0c201f0003067f89 */ /* 0x000e6600000e0000 */
[----:B------:R-:W-:-:S05]  /*3e70*/  FSEL R12, R12, RZ, P0 ;  /* 0x000000ff0c0c7208 */ /* 0x000fca0000000000 */
[----:B------:R-:W-:-:S04]  /*3e80*/  FFMA.FTZ R0, R7, c[0x0][0x2d0], -R12 ;  /* 0x0000b40007007a23 */ /* 0x000fc8000001080c */
[----:B------:R2:W-:Y:S01]  /*3e90*/  MUFU.EX2 R108, R0 ;  /* 0x00000000006c7308 */ /* 0x0005e20000000800 */
[----:B-1----:R-:W-:Y:S01]  /*3ea0*/  FMNMX.FTZ R3, R3, R6, !PT ;  /* 0x0000000603037209 */ /* 0x002fe20007810000 */
[--C-:B------:R-:W-:Y:S02]  /*3eb0*/  FFMA.FTZ R6, R11, c[0x0][0x2d0], -R12.reuse ;  /* 0x0000b4000b067a23 */ /* 0x100fe4000001080c */
[----:B--2---:R-:W-:Y:S01]  /*3ec0*/  FFMA.FTZ R0, R8, c[0x0][0x2d0], -R12 ;  /* 0x0000b40008007a23 */ /* 0x004fe2000001080c */
[----:B------:R-:W-:-:S03]  /*3ed0*/  FSETP.NEU.FTZ.AND P0, PT, R3, -INF , PT ;  /* 0xff8000000300780b */ /* 0x000fc60003f1d000 */
[----:B------:R1:W-:Y:S08]  /*3ee0*/  MUFU.EX2 R182, R6 ;  /* 0x0000000600b67308 */ /* 0x0003f00000000800 */
[----:B------:R2:W3:Y:S01]  /*3ef0*/  MUFU.EX2 R185, R0 ;  /* 0x0000000000b97308 */ /* 0x0004e20000000800 */
[----:B-1----:R-:W-:-:S07]  /*3f00*/  FFMA.FTZ R6, R13, c[0x0][0x2d0], -R12 ;  /* 0x0000b4000d067a23 */ /* 0x002fce000001080c */
[----:B------:R-:W-:Y:S01]  /*3f10*/  MUFU.EX2 R251, R6 ;  /* 0x0000000600fb7308 */ /* 0x000fe20000000800 */
[----:B--2---:R-:W-:Y:S01]  /*3f20*/  FFMA.FTZ R0, R9, c[0x0][0x2d0], -R12 ;  /* 0x0000b40009007a23 */ /* 0x004fe2000001080c */
[----:B---3--:R-:W-:-:S06]  /*3f30*/  F2FP.PACK_AB R8, R185, R108 ;  /* 0x0000006cb908723e */ /* 0x008fcc00000000ff */
[----:B------:R1:W-:Y:S02]  /*3f40*/  MUFU.EX2 R187, R0 ;  /* 0x0000000000bb7308 */ /* 0x0003e40000000800 */
[----:B-1----:R-:W-:-:S06]  /*3f50*/  FFMA.FTZ R0, R10, c[0x0][0x2d0], -R12 ;  /* 0x0000b4000a007a23 */ /* 0x002fcc000001080c */
[----:B------:R1:W2:Y:S02]  /*3f60*/  MUFU.EX2 R38, R0 ;  /* 0x0000000000267308 */ /* 0x0002a40000000800 */
[----:B-1----:R-:W-:Y:S01]  /*3f70*/  FMUL.FTZ R0, R3, c[0x0][0x2d0] ;  /* 0x0000b40003007a20 */ /* 0x002fe20000410000 */
[----:B--2---:R-:W-:Y:S02]  /*3f80*/  MOV R13, R38 ;  /* 0x00000026000d7202 */ /* 0x004fe40000000f00 */
[----:B------:R-:W1:Y:S02]  /*3f90*/  LDSM.16.MT88.4 R36, [R225+0x900] ;  /* 0x00090000e124783b */ /* 0x000e640000004200 */
[----:B------:R-:W-:Y:S02]  /*3fa0*/  FSEL R0, R0, RZ, P0 ;  /* 0x000000ff00007208 */ /* 0x000fe40000000000 */
[----:B------:R-:W-:Y:S02]  /*3fb0*/  F2FP.PACK_AB R10, R13, R187 ;  /* 0x000000bb0d0a723e */ /* 0x000fe400000000ff */
[----:B------:R-:W-:Y:S01]  /*3fc0*/  PLOP3.LUT P0, PT, PT, PT, UP0, 0x80, 0x0 ;  /* 0x000000000000781c */ /* 0x000fe20003f0f008 */
[----:B------:R-:W-:-:S04]  /*3fd0*/  FFMA.FTZ R4, R14, c[0x0][0x2d0], -R0 ;  /* 0x0000b4000e047a23 */ /* 0x000fc80000010800 */
[----:B------:R2:W-:Y:S02]  /*3fe0*/  MUFU.EX2 R186, R4 ;  /* 0x0000000400ba7308 */ /* 0x0005e40000000800 */
[----:B--2---:R-:W-:Y:S01]  /*3ff0*/  FFMA.FTZ R4, R15, c[0x0][0x2d0], -R0 ;  /* 0x0000b4000f047a23 */ /* 0x004fe20000010800 */
[----:B------:R-:W-:-:S05]  /*4000*/  MOV R15, R46 ;  /* 0x0000002e000f7202 */ /* 0x000fca0000000f00 */
[----:B------:R2:W3:Y:S02]  /*4010*/  MUFU.EX2 R110, R4 ;  /* 0x00000004006e7308 */ /* 0x0004e40000000800 */
[----:B--2---:R-:W-:Y:S01]  /*4020*/  FFMA.FTZ R4, R20, c[0x0][0x2d0], -R0 ;  /* 0x0000b40014047a23 */ /* 0x004fe20000010800 */
[----:B---3--:R-:W-:-:S05]  /*4030*/  F2FP.PACK_AB R9, R110, R186 ;  /* 0x000000ba6e09723e */ /* 0x008fca00000000ff */
[----:B------:R2:W-:Y:S02]  /*4040*/  MUFU.EX2 R133, R4 ;  /* 0x0000000400857308 */ /* 0x0005e40000000800 */
[----:B--2---:R-:W-:-:S06]  /*4050*/  FFMA.FTZ R4, R21, c[0x0][0x2d0], -R0 ;  /* 0x0000b40015047a23 */ /* 0x004fcc0000010800 */
[----:B------:R2:W3:Y:S02]  /*4060*/  MUFU.EX2 R183, R4 ;  /* 0x0000000400b77308 */ /* 0x0004e40000000800 */
[----:B--2---:R-:W-:Y:S01]  /*4070*/  FFMA.FTZ R4, R23, c[0x0][0x2d0], -R12 ;  /* 0x0000b40017047a23 */ /* 0x004fe2000001080c */
[----:B---3--:R-:W-:-:S05]  /*4080*/  F2FP.PACK_AB R11, R183, R133 ;  /* 0x00000085b70b723e */ /* 0x008fca00000000ff */
[----:B------:R2:W-:Y:S02]  /*4090*/  MUFU.EX2 R14, R4 ;  /* 0x00000004000e7308 */ /* 0x0005e40000000800 */
[C---:B------:R-:W-:Y:S08]  /*40a0*/  HMMA.16816.F32 R40, R8.reuse, R16, RZ ;  /* 0x000000100828723c */ /* 0x040ff000000018ff */
[----:B------:R-:W-:Y:S01]  /*40b0*/  HMMA.16816.F32 R68, R8, R64, RZ ;  /* 0x000000400844723c */ /* 0x000fe200000018ff */
[----:B--2---:R-:W-:-:S04]  /*40c0*/  FFMA.FTZ R4, R22, c[0x0][0x2d0], -R12 ;  /* 0x0000b40016047a23 */ /* 0x004fc8000001080c */
[----:B------:R2:W3:Y:S03]  /*40d0*/  MUFU.EX2 R115, R4 ;  /* 0x0000000400737308 */ /* 0x0004e60000000800 */
[C---:B------:R-:W-:Y:S08]  /*40e0*/  HMMA.16816.F32 R20, R8.reuse, R24, RZ ;  /* 0x000000180814723c */ /* 0x040ff000000018ff */
[----:B------:R-:W-:Y:S01]  /*40f0*/  HMMA.16816.F32 R64, R8, R66, RZ ;  /* 0x000000420840723c */ /* 0x000fe200000018ff */
[----:B--2---:R-:W-:Y:S01]  /*4100*/  FFMA.FTZ R4, R28, c[0x0][0x2d0], -R0 ;  /* 0x0000b4001c047a23 */ /* 0x004fe20000010800 */
[----:B---3--:R-:W-:-:S03]  /*4110*/  F2FP.PACK_AB R6, R115, R14 ;  /* 0x0000000e7306723e */ /* 0x008fc600000000ff */
[----:B------:R2:W-:Y:S02]  /*4120*/  MUFU.EX2 R113, R4 ;  /* 0x0000000400717308 */ /* 0x0005e40000000800 */
[--C-:B--2---:R-:W-:Y:S02]  /*4130*/  FFMA.FTZ R4, R29, c[0x0][0x2d0], -R0.reuse ;  /* 0x0000b4001d047a23 */ /* 0x104fe40000010800 */
[C---:B------:R-:W-:Y:S04]  /*4140*/  HMMA.16816.F32 R28, R8.reuse, R18, RZ ;  /* 0x00000012081c723c */ /* 0x040fe800000018ff */
[----:B------:R2:W3:Y:S04]  /*4150*/  MUFU.EX2 R252, R4 ;  /* 0x0000000400fc7308 */ /* 0x0004e80000000800 */
[C---:B------:R-:W-:Y:S08]  /*4160*/  HMMA.16816.F32 R16, R8.reuse, R26, RZ ;  /* 0x0000001a0810723c */ /* 0x040ff000000018ff */
[----:B------:R-:W-:Y:S01]  /*4170*/  HMMA.16816.F32 R24, R8, R54, RZ ;  /* 0x000000360818723c */ /* 0x000fe200000018ff */
[----:B--2---:R-:W-:Y:S01]  /*4180*/  FFMA.FTZ R4, R44, c[0x0][0x2d0], -R0 ;  /* 0x0000b4002c047a23 */ /* 0x004fe20000010800 */
[----:B---3--:R-:W-:-:S03]  /*4190*/  F2FP.PACK_AB R5, R252, R113 ;  /* 0x00000071fc05723e */ /* 0x008fc600000000ff */
[----:B------:R2:W-:Y:S02]  /*41a0*/  MUFU.EX2 R184, R4 ;  /* 0x0000000400b87308 */ /* 0x0005e40000000800 */
[----:B--2---:R-:W-:Y:S02]  /*41b0*/  FFMA.FTZ R4, R45, c[0x0][0x2d0], -R0 ;  /* 0x0000b4002d047a23 */ /* 0x004fe40000010800 */
[----:B------:R-:W2:Y:S04]  /*41c0*/  LDSM.16.MT88.4 R44, [R228+0x100] ;  /* 0x00010000e42c783b */ /* 0x000ea80000004200 */
[----:B------:R3:W4:Y:S02]  /*41d0*/  MUFU.EX2 R109, R4 ;  /* 0x00000004006d7308 */ /* 0x0007240000000800 */
[----:B---3--:R-:W-:-:S02]  /*41e0*/  F2FP.PACK_AB R4, R251, R182 ;  /* 0x000000b6fb04723e */ /* 0x008fc400000000ff */
[----:B----4-:R-:W-:-:S07]  /*41f0*/  F2FP.PACK_AB R7, R109, R184 ;  /* 0x000000b86d07723e */ /* 0x010fce00000000ff */
[C---:B-1----:R-:W-:Y:S08]  /*4200*/  HMMA.16816.F32 R148, R4.reuse, R36, R40 ;  /* 0x000000240494723c */ /* 0x042ff00000001828 */
[C---:B------:R-:W-:Y:S01]  /*4210*/  HMMA.16816.F32 R144, R4.reuse, R38, R28 ;  /* 0x000000260490723c */ /* 0x040fe2000000181c */
[----:B------:R-:W1:Y:S07]  /*4220*/  LDSM.16.MT88.4 R36, [R225+0x3100] ;  /* 0x00310000e124783b */ /* 0x000e6e0000004200 */
[C---:B------:R-:W-:Y:S08]  /*4230*/  HMMA.16816.F32 R140, R4.reuse, R32, R20 ;  /* 0x00000020048c723c */ /* 0x040ff00000001814 */
[----:B------:R-:W-:Y:S01]  /*4240*/  HMMA.16816.F32 R136, R4, R34, R16 ;  /* 0x000000220488723c */ /* 0x000fe20000001810 */
[----:B------:R-:W3:Y:S07]  /*4250*/  LDSM.16.MT88.4 R32, [R228+0x900] ;  /* 0x00090000e420783b */ /* 0x000eee0000004200 */
[C---:B------:R-:W-:Y:S01]  /*4260*/  HMMA.16816.F32 R28, R8.reuse, R52, RZ ;  /* 0x00000034081c723c */ /* 0x040fe200000018ff */
[----:B------:R-:W4:Y:S07]  /*4270*/  LDSM.16.MT88.4 R52, [R228+0x3100] ;  /* 0x00310000e434783b */ /* 0x000f2e0000004200 */
[C---:B--2---:R-:W-:Y:S08]  /*4280*/  HMMA.16816.F32 R20, R8.reuse, R44, RZ ;  /* 0x0000002c0814723c */ /* 0x044ff000000018ff */
[C---:B------:R-:W-:Y:S08]  /*4290*/  HMMA.16816.F32 R16, R8.reuse, R46, RZ ;  /* 0x0000002e0810723c */ /* 0x040ff000000018ff */
[C---:B-1----:R-:W-:Y:S08]  /*42a0*/  HMMA.16816.F32 R44, R8.reuse, R36, RZ ;  /* 0x00000024082c723c */ /* 0x042ff000000018ff */
[----:B------:R-:W-:Y:S08]  /*42b0*/  HMMA.16816.F32 R40, R8, R38, RZ ;  /* 0x000000260828723c */ /* 0x000ff000000018ff */
[----:B---3--:R-:W-:Y:S08]  /*42c0*/  HMMA.16816.F32 R128, R4, R32, R20 ;  /* 0x000000200480723c */ /* 0x008ff00000001814 */
[----:B----4-:R-:W-:Y:S08]  /*42d0*/  HMMA.16816.F32 R20, R8, R52, RZ ;  /* 0x000000340814723c */ /* 0x010ff000000018ff */
[C---:B------:R-:W-:Y:S08]  /*42e0*/  HMMA.16816.F32 R120, R4.reuse, R60, R28 ;  /* 0x0000003c0478723c */ /* 0x040ff0000000181c */
[C---:B------:R-:W-:Y:S08]  /*42f0*/  HMMA.16816.F32 R124, R4.reuse, R62, R24 ;  /* 0x0000003e047c723c */ /* 0x040ff00000001818 */
[----:B------:R-:W-:Y:S08]  /*4300*/  HMMA.16816.F32 R116, R4, R34, R16 ;  /* 0x000000220474723c */ /* 0x000ff00000001810 */
[C---:B------:R-:W-:Y:S08]  /*4310*/  HMMA.16816.F32 R36, R8.reuse, R48, RZ ;  /* 0x000000300824723c */ /* 0x040ff000000018ff */
        /* <DEDUP_REMOVED lines=9> */
[----:B------:R-:W-:Y:S07]  /*43b0*/  HMMA.16816.F32 R76, R8, R86, RZ ;  /* 0x00000056084c723c */ /* 0x000fee00000018ff */
[----:B------:R-:W-:Y:S01]  /*43c0*/  IMAD.MOV.U32 R8, RZ, RZ, R133 ;  /* 0x000000ffff087224 */ /* 0x000fe200078e0085 */
[----:B------:R-:W-:Y:S01]  /*43d0*/  MOV R10, R111 ;  /* 0x0000006f000a7202 */ /* 0x000fe20000000f00 */
[----:B------:R-:W-:Y:S01]  /*43e0*/  IMAD.MOV.U32 R9, RZ, RZ, R132 ;  /* 0x000000ffff097224 */ /* 0x000fe200078e0084 */
[----:B------:R-:W-:Y:S01]  /*43f0*/  HMMA.16816.F32 R84, R4, R88, R28 ;  /* 0x000000580454723c */ /* 0x000fe2000000181c */
[----:B------:R-:W-:-:S06]  /*4400*/  IMAD.MOV.U32 R11, RZ, RZ, R110 ;  /* 0x000000ffff0b7224 */ /* 0x000fcc00078e006e */
[----:B------:R-:W-:Y:S01]  /*4410*/  MOV R29, R8 ;  /* 0x00000008001d7202 */ /* 0x000fe20000000f00 */
[----:B------:R-:W-:Y:S01]  /*4420*/  HMMA.16816.F32 R132, R4, R96, R44 ;  /* 0x000000600484723c */ /* 0x000fe2000000182c */
[----:B------:R-:W-:-:S06]  /*4430*/  IMAD.MOV.U32 R30, RZ, RZ, R9 ;  /* 0x000000ffff1e7224 */ /* 0x000fcc00078e0009 */
[----:B------:R-:W-:Y:S01]  /*4440*/  IMAD.MOV.U32 R46, RZ, RZ, R109 ;  /* 0x000000ffff2e7224 */ /* 0x000fe200078e006d */
[----:B------:R-:W-:Y:S01]  /*4450*/  MOV R47, R108 ;  /* 0x0000006c002f7202 */ /* 0x000fe20000000f00 */
[----:B------:R-:W-:Y:S01]  /*4460*/  HMMA.16816.F32 R88, R4, R90, R24 ;  /* 0x0000005a0458723c */ /* 0x000fe20000001818 */
[----:B------:R-:W1:Y:S01]  /*4470*/  LDSM.16.MT88.4 R24, [R228+0x6900] ;  /* 0x00690000e418783b */ /* 0x000e620000004200 */
[----:B------:R-:W-:Y:S02]  /*4480*/  IMAD.MOV.U32 R31, RZ, RZ, R46 ;  /* 0x000000ffff1f7224 */ /* 0x000fe400078e002e */
[----:B------:R-:W-:-:S04]  /*4490*/  IMAD.MOV.U32 R28, RZ, RZ, R47 ;  /* 0x000000ffff1c7224 */ /* 0x000fc800078e002f */
[C---:B------:R-:W-:Y:S08]  /*44a0*/  HMMA.16816.F32 R108, R4.reuse, R98, R40 ;  /* 0x00000062046c723c */ /* 0x040ff00000001828 */
[C---:B------:R-:W-:Y:S01]  /*44b0*/  HMMA.16816.F32 R40, R4.reuse, R80, R20 ;  /* 0x000000500428723c */ /* 0x040fe20000001814 */
[----:B------:R-:W2:Y:S06]  /*44c0*/  LDSM.16.MT88.4 R20, [R225+0x6900] ;  /* 0x00690000e114783b */ /* 0x000eac0000004200 */
[----:B------:R-:W-:Y:S01]  /*44d0*/  IMAD.MOV.U32 R80, RZ, RZ, R10 ;  /* 0x000000ffff507224 */ /* 0x000fe200078e000a */
[----:B------:R-:W-:Y:S01]  /*44e0*/  MOV R81, R11 ;  /* 0x0000000b00517202 */ /* 0x000fe20000000f00 */
[C---:B------:R-:W-:Y:S01]  /*44f0*/  HMMA.16816.F32 R96, R4.reuse, R92, R36 ;  /* 0x0000005c0460723c */ /* 0x040fe20000001824 */
[----:B------:R-:W3:Y:S07]  /*4500*/  LDSM.16.MT88.4 R8, [R229+0x6900] ;  /* 0x00690000e508783b */ /* 0x000eee0000004200 */
[C---:B------:R-:W-:Y:S01]  /*4510*/  HMMA.16816.F32 R36, R4.reuse, R82, R16 ;  /* 0x000000520424723c */ /* 0x040fe20000001810 */
[----:B------:R-:W4:Y:S06]  /*4520*/  LDSM.16.MT88.4 R16, [R226+0x6900] ;  /* 0x00690000e210783b */ /* 0x000f2c0000004200 */
[----:B------:R-:W-:Y:S01]  /*4530*/  IMAD.MOV.U32 R82, RZ, RZ, R2 ;  /* 0x000000ffff527224 */ /* 0x000fe200078e0002 */
[----:B------:R-:W-:Y:S01]  /*4540*/  HMMA.16816.F32 R92, R4, R94, R32 ;  /* 0x0000005e045c723c */ /* 0x000fe20000001820 */
[----:B------:R-:W-:-:S07]  /*4550*/  FFMA.FTZ R2, R104, c[0x0][0x2d0], -R12 ;  /* 0x0000b40068027a23 */ /* 0x000fce000001080c */
[C---:B-1----:R-:W-:Y:S08]  /*4560*/  HMMA.16816.F32 R32, R4.reuse, R24, R72 ;  /* 0x000000180420723c */ /* 0x042ff00000001848 */
[C---:B--2---:R-:W-:Y:S07]  /*4570*/  HMMA.16816.F32 R68, R4.reuse, R20, R68 ;  /* 0x000000140444723c */ /* 0x044fee0000001844 */
[----:B------:R-:W-:Y:S01]  /*4580*/  IMAD.MOV.U32 R20, RZ, RZ, R14 ;  /* 0x000000ffff147224 */ /* 0x000fe200078e000e */
[----:B------:R-:W-:Y:S01]  /*4590*/  MOV R21, R113 ;  /* 0x0000007100157202 */ /* 0x000fe20000000f00 */
[----:B------:R1:W-:Y:S01]  /*45a0*/  MUFU.EX2 R14, R2 ;  /* 0x00000002000e7308 */ /* 0x0003e20000000800 */
[C---:B---3--:R-:W-:Y:S07]  /*45b0*/  HMMA.16816.F32 R44, R4.reuse, R8, R52 ;  /* 0x00000008042c723c */ /* 0x048fee0000001834 */
[----:B------:R-:W-:Y:S01]  /*45c0*/  MOV R55, R28 ;  /* 0x0000001c00377202 */ /* 0x000fe20000000f00 */
[----:B------:R-:W-:Y:S01]  /*45d0*/  IMAD.MOV.U32 R54, RZ, RZ, R29 ;  /* 0x000000ffff367224 */ /* 0x000fe200078e001d */
[----:B------:R-:W-:Y:S01]  /*45e0*/  MOV R52, R31 ;  /* 0x0000001f00347202 */ /* 0x000fe20000000f00 */
[----:B------:R-:W-:Y:S01]  /*45f0*/  IMAD.MOV.U32 R53, RZ, RZ, R30 ;  /* 0x000000ffff357224 */ /* 0x000fe200078e001e */
[----:B------:R-:W-:Y:S01]  /*4600*/  HMMA.16816.F32 R64, R4, R22, R64 ;  /* 0x000000160440723c */ /* 0x000fe20000001840 */
[----:B-1----:R-:W-:-:S04]  /*4610*/  FFMA.FTZ R2, R103, c[0x0][0x2d0], -R12 ;  /* 0x0000b40067027a23 */ /* 0x002fc8000001080c */
[----:B------:R1:W2:Y:S03]  /*4620*/  MUFU.EX2 R83, R2 ;  /* 0x0000000200537308 */ /* 0x0002a60000000800 */
[C---:B------:R-:W-:Y:S01]  /*4630*/  HMMA.16816.F32 R28, R4.reuse, R26, R76 ;  /* 0x0000001a041c723c */ /* 0x040fe2000000184c */
[----:B------:R-:W3:Y:S06]  /*4640*/  LDSM.16.MT88.4 R24, [R225+0x1100] ;  /* 0x00110000e118783b */ /* 0x000eec0000004200 */
[----:B------:R-:W-:Y:S01]  /*4650*/  IMAD.MOV.U32 R76, RZ, RZ, R20 ;  /* 0x000000ffff4c7224 */ /* 0x000fe200078e0014 */
[----:B----4-:R-:W-:Y:S01]  /*4660*/  HMMA.16816.F32 R60, R4, R16, R60 ;  /* 0x00000010043c723c */ /* 0x010fe2000000183c */
[----:B------:R-:W-:Y:S01]  /*4670*/  IMAD.MOV.U32 R77, RZ, RZ, R21 ;  /* 0x000000ffff4d7224 */ /* 0x000fe200078e0015 */
[----:B------:R-:W-:Y:S01]  /*4680*/  MOV R78, R252 ;  /* 0x000000fc004e7202 */ /* 0x000fe20000000f00 */
[----:B------:R-:W-:Y:S01]  /*4690*/  LDSM.16.MT88.4 R20, [R226+0x1100] ;  /* 0x00110000e214783b */ /* 0x000fe20000004200 */
[----:B------:R-:W-:-:S02]  /*46a0*/  IMAD.MOV.U32 R79, RZ, RZ, R251 ;  /* 0x000000ffff4f7224 */ /* 0x000fc400078e00fb */
[----:B-1----:R-:W-:Y:S02]  /*46b0*/  FFMA.FTZ R2, R102, c[0x0][0x2d0], -R12 ;  /* 0x0000b40066027a23 */ /* 0x002fe4000001080c */
[C---:B------:R-:W-:Y:S01]  /*46c0*/  HMMA.16816.F32 R56, R4.reuse, R18, R56 ;  /* 0x000000120438723c */ /* 0x040fe20000001838 */
[----:B------:R-:W1:Y:S01]  /*46d0*/  LDSM.16.MT88.4 R16, [R229+0x1100] ;  /* 0x00110000e510783b */ /* 0x000e620000004200 */
[----:B------:R4:W-:Y:S06]  /*46e0*/  MUFU.EX2 R113, R2 ;  /* 0x0000000200717308 */ /* 0x0009ec0000000800 */
[----:B------:R-:W-:Y:S01]  /*46f0*/  HMMA.16816.F32 R48, R4, R10, R48 ;  /* 0x0000000a0430723c */ /* 0x000fe20000001830 */
[----:B------:R-:W5:Y:S06]  /*4700*/  LDSM.16.MT88.4 R8, [R228+0x1100] ;  /* 0x00110000e408783b */ /* 0x000f6c0000004200 */
[----:B------:R-:W-:-:S02]  /*4710*/  FFMA.FTZ R4, R107, c[0x0][0x2d0], -R0 ;  /* 0x0000b4006b047a23 */ /* 0x000fc40000010800 */
[----:B----4-:R-:W-:Y:S02]  /*4720*/  FFMA.FTZ R2, R101, c[0x0][0x2d0], -R12 ;  /* 0x0000b40065027a23 */ /* 0x010fe4000001080c */
[----:B------:R4:W-:Y:S01]  /*4730*/  MUFU.EX2 R251, R4 ;  /* 0x0000000400fb7308 */ /* 0x0009e20000000800 */
[----:B--2---:R-:W-:Y:S02]  /*4740*/  IMAD.MOV.U32 R101, RZ, RZ, R83 ;  /* 0x000000ffff657224 */ /* 0x004fe400078e0053 */
[----:B------:R-:W-:-:S05]  /*4750*/  IMAD.MOV.U32 R83, RZ, RZ, R80 ;  /* 0x000000ffff537224 */ /* 0x000fca00078e0050 */
[----:B------:R2:W1:Y:S01]  /*4760*/  MUFU.EX2 R80, R2 ;  /* 0x0000000200507308 */ /* 0x0004620000000800 */
[----:B----4-:R-:W-:Y:S01]  /*4770*/  F2FP.PACK_AB R4, R101, R14 ;  /* 0x0000000e6504723e */ /* 0x010fe200000000ff */
[----:B--2---:R-:W-:Y:S01]  /*4780*/  FFMA.FTZ R2, R106, c[0x0][0x2d0], -R0 ;  /* 0x0000b4006a027a23 */ /* 0x004fe20000010800 */
[----:B-1----:R-:W-:-:S05]  /*4790*/  F2FP.PACK_AB R6, R80, R113 ;  /* 0x000000715006723e */ /* 0x002fca00000000ff */
[----:B------:R1:W-:Y:S02]  /*47a0*/  MUFU.EX2 R103, R2 ;  /* 0x0000000200677308 */ /* 0x0003e40000000800 */
[----:B-1----:R-:W-:-:S06]  /*47b0*/  FFMA.FTZ R2, R105, c[0x0][0x2d0], -R0 ;  /* 0x0000b40069027a23 */ /* 0x002fcc0000010800 */
[----:B------:R1:W2:Y:S02]  /*47c0*/  MUFU.EX2 R102, R2 ;  /* 0x0000000200667308 */ /* 0x0002a40000000800 */
[----:B-1----:R-:W-:Y:S01]  /*47d0*/  FFMA.FTZ R2, R112, c[0x0][0x2d0], -R0 ;  /* 0x0000b40070027a23 */ /* 0x002fe20000010800 */
[----:B--2---:R-:W-:-:S05]  /*47e0*/  F2FP.PACK_AB R5, R102, R103 ;  /* 0x000000676605723e */ /* 0x004fca00000000ff */
[----:B------:R-:W1:Y:S02]  /*47f0*/  MUFU.EX2 R252, R2 ;  /* 0x0000000200fc7308 */ /* 0x000e640000000800 */
[----:B-1----:R-:W-:Y:S01]  /*4800*/  F2FP.PACK_AB R7, R252, R251 ;  /* 0x000000fbfc07723e */ /* 0x002fe200000000ff */
[----:B------:R-:W-:-:S06]  /*4810*/  IMAD.MOV.U32 R2, RZ, RZ, R82 ;  /* 0x000000ffff027224 */ /* 0x000fcc00078e0052 */
[C---:B---3--:R-:W-:Y:S07]  /*4820*/  HMMA.16816.F32 R104, R4.reuse, R24, R148 ;  /* 0x000000180468723c */ /* 0x048fee0000001894 */
[----:B------:R-:W-:Y:S01]  /*4830*/  MOV R151, R83 ;  /* 0x0000005300977202 */ /* 0x000fe20000000f00 */
[----:B------:R-:W-:Y:S01]  /*4840*/  HMMA.16816.F32 R72, R4, R26, R144 ;  /* 0x0000001a0448723c */ /* 0x000fe20000001890 */
[----:B------:R-:W1:Y:S01]  /*4850*/  LDSM.16.MT88.4 R24, [R225+0x4100] ;  /* 0x00410000e118783b */ /* 0x000e620000004200 */
[----:B------:R-:W-:-:S02]  /*4860*/  IMAD.MOV.U32 R149, RZ, RZ, R81 ;  /* 0x000000ffff957224 */ /* 0x000fc400078e0051 */
[----:B------:R-:W-:Y:S02]  /*4870*/  IMAD.MOV.U32 R150, RZ, RZ, R53 ;  /* 0x000000ffff967224 */ /* 0x000fe400078e0035 */
[----:B------:R-:W-:Y:S01]  /*4880*/  IMAD.MOV.U32 R148, RZ, RZ, R78 ;  /* 0x000000ffff947224 */ /* 0x000fe200078e004e */
[----:B------:R-:W-:Y:S01]  /*4890*/  MOV R146, R114 ;  /* 0x0000007200927202 */ /* 0x000fe20000000f00 */
[----:B------:R-:W-:Y:S01]  /*48a0*/  IMAD.MOV.U32 R147, RZ, RZ, R115 ;  /* 0x000000ffff937224 */ /* 0x000fe200078e0073 */
[----:B------:R-:W-:Y:S01]  /*48b0*/  HMMA.16816.F32 R120, R4, R16, R120 ;  /* 0x000000100478723c */ /* 0x000fe20000001878 */
[----:B------:R-:W-:Y:S02]  /*48c0*/  IMAD.MOV.U32 R145, RZ, RZ, R113 ;  /* 0x000000ffff917224 */ /* 0x000fe400078e0071 */
[----:B------:R-:W-:-:S05]  /*48d0*/  IMAD.MOV.U32 R144, RZ, RZ, R80 ;  /* 0x000000ffff907224 */ /* 0x000fca00078e0050 */
[C---:B------:R-:W-:Y:S07]  /*48e0*/  HMMA.16816.F32 R112, R4.reuse, R20, R140 ;  /* 0x000000140470723c */ /* 0x040fee000000188c */
[----:B------:R-:W-:Y:S01]  /*48f0*/  IMAD.MOV.U32 R141, RZ, RZ, R2 ;  /* 0x000000ffff8d7224 */ /* 0x000fe200078e0002 */
[----:B------:R-:W-:Y:S01]  /*4900*/  HMMA.16816.F32 R80, R4, R22, R136 ;  /* 0x000000160450723c */ /* 0x000fe20000001888 */
[----:B------:R-:W2:Y:S01]  /*4910*/  LDSM.16.MT88.4 R20, [R226+0x4100] ;  /* 0x00410000e214783b */ /* 0x000ea20000004200 */
[----:B------:R-:W-:Y:S01]  /*4920*/  FFMA.FTZ R2, R155, c[0x0][0x2d0], -R12 ;  /* 0x0000b4009b027a23 */ /* 0x000fe2000001080c */
[----:B------:R-:W-:Y:S01]  /*4930*/  MOV R143, R77 ;  /* 0x0000004d008f7202 */ /* 0x000fe20000000f00 */
[----:B------:R-:W-:-:S02]  /*4940*/  IMAD.MOV.U32 R155, RZ, RZ, R185 ;  /* 0x000000ffff9b7224 */ /* 0x000fc400078e00b9 */
[----:B------:R3:W-:Y:S01]  /*4950*/  MUFU.EX2 R185, R2 ;  /* 0x0000000200b97308 */ /* 0x0007e20000000800 */
[----:B------:R-:W-:Y:S01]  /*4960*/  MOV R137, R150 ;  /* 0x0000009600897202 */ /* 0x000fe20000000f00 */
[C---:B------:R-:W-:Y:S01]  /*4970*/  HMMA.16816.F32 R124, R4.reuse, R18, R124 ;  /* 0x00000012047c723c */ /* 0x040fe2000000187c */
[----:B------:R-:W4:Y:S01]  /*4980*/  LDSM.16.MT88.4 R16, [R229+0x4100] ;  /* 0x00410000e510783b */ /* 0x000f220000004200 */
[----:B------:R-:W-:Y:S01]  /*4990*/  IMAD.MOV.U32 R150, RZ, RZ, R187 ;  /* 0x000000ffff967224 */ /* 0x000fe200078e00bb */
[----:B------:R-:W-:Y:S01]  /*49a0*/  MOV R139, R52 ;  /* 0x00000034008b7202 */ /* 0x000fe20000000f00 */
[----:B------:R-:W-:Y:S01]  /*49b0*/  IMAD.MOV.U32 R142, RZ, RZ, R76 ;  /* 0x000000ffff8e7224 */ /* 0x000fe200078e004c */
[----:B------:R-:W-:Y:S01]  /*49c0*/  MOV R136, R151 ;  /* 0x0000009700887202 */ /* 0x000fe20000000f00 */
[----:B------:R-:W-:Y:S01]  /*49d0*/  IMAD.MOV.U32 R151, RZ, RZ, R79 ;  /* 0x000000ffff977224 */ /* 0x000fe200078e004f */
[----:B------:R-:W-:Y:S01]  /*49e0*/  MOV R138, R55 ;  /* 0x00000037008a7202 */ /* 0x000fe20000000f00 */
[----:B-----5:R-:W-:Y:S01]  /*49f0*/  HMMA.16816.F32 R128, R4, R8, R128 ;  /* 0x000000080480723c */ /* 0x020fe20000001880 */
[----:B------:R-:W-:-:S02]  /*4a00*/  IMAD.MOV.U32 R140, RZ, RZ, R54 ;  /* 0x000000ffff8c7224 */ /* 0x000fc400078e0036 */
[----:B---3--:R-:W-:-:S05]  /*4a10*/  FFMA.FTZ R2, R154, c[0x0][0x2d0], -R12 ;  /* 0x0000b4009a027a23 */ /* 0x008fca000001080c */
[C---:B------:R-:W-:Y:S01]  /*4a20*/  HMMA.16816.F32 R116, R4.reuse, R10, R116 ;  /* 0x0000000a0474723c */ /* 0x040fe20000001874 */
[----:B------:R-:W3:Y:S01]  /*4a30*/  LDSM.16.MT88.4 R8, [R228+0x4100] ;  /* 0x00410000e408783b */ /* 0x000ee20000004200 */
[----:B------:R5:W-:Y:S01]  /*4a40*/  MUFU.EX2 R187, R2 ;  /* 0x0000000200bb7308 */ /* 0x000be20000000800 */
[----:B------:R-:W-:Y:S02]  /*4a50*/  IMAD.MOV.U32 R154, RZ, RZ, R138 ;  /* 0x000000ffff9a7224 */ /* 0x000fe400078e008a */
[----:B------:R-:W-:Y:S01]  /*4a60*/  IMAD.MOV.U32 R138, RZ, RZ, R141 ;  /* 0x000000ffff8a7224 */ /* 0x000fe200078e008d */
[----:B------:R-:W-:Y:S02]  /*4a70*/  MOV R141, R184 ;  /* 0x000000b8008d7202 */ /* 0x000fe40000000f00 */
[C---:B-1----:R-:W-:Y:S08]  /*4a80*/  HMMA.16816.F32 R132, R4.reuse, R24, R132 ;  /* 0x000000180484723c */ /* 0x042ff00000001884 */
[----:B------:R-:W-:Y:S01]  /*4a90*/  HMMA.16816.F32 R108, R4, R26, R108 ;  /* 0x0000001a046c723c */ /* 0x000fe2000000186c */
[----:B------:R-:W1:Y:S01]  /*4aa0*/  LDSM.16.MT88.4 R24, [R228+0x7100] ;  /* 0x00710000e418783b */ /* 0x000e620000004200 */
[----:B-----5:R-:W-:-:S02]  /*4ab0*/  FFMA.FTZ R2, R153, c[0x0][0x2d0], -R12 ;  /* 0x0000b40099027a23 */ /* 0x020fc4000001080c */
[----:B------:R-:W-:Y:S02]  /*4ac0*/  IMAD.MOV.U32 R153, RZ, RZ, R186 ;  /* 0x000000ffff997224 */ /* 0x000fe400078e00ba */
[----:B------:R5:W-:Y:S02]  /*4ad0*/  MUFU.EX2 R186, R2 ;  /* 0x0000000200ba7308 */ /* 0x000be40000000800 */
[C---:B--2---:R-:W-:Y:S08]  /*4ae0*/  HMMA.16816.F32 R96, R4.reuse, R20, R96 ;  /* 0x000000140460723c */ /* 0x044ff00000001860 */
[----:B------:R-:W-:Y:S01]  /*4af0*/  HMMA.16816.F32 R92, R4, R22, R92 ;  /* 0x00000016045c723c */ /* 0x000fe2000000185c */
[----:B------:R-:W2:Y:S01]  /*4b00*/  LDSM.16.MT88.4 R20, [R225+0x7100] ;  /* 0x00710000e114783b */ /* 0x000ea20000004200 */
[----:B-----5:R-:W-:Y:S01]  /*4b10*/  FFMA.FTZ R2, R152, c[0x0][0x2d0], -R12 ;  /* 0x0000b40098027a23 */ /* 0x020fe2000001080c */
[----:B------:R-:W-:-:S05]  /*4b20*/  MOV R152, R139 ;  /* 0x0000008b00987202 */ /* 0x000fca0000000f00 */
[C---:B----4-:R-:W-:Y:S01]  /*4b30*/  HMMA.16816.F32 R84, R4.reuse, R16, R84 ;  /* 0x000000100454723c */ /* 0x050fe20000001854 */
[----:B------:R-:W-:Y:S02]  /*4b40*/  IMAD.MOV.U32 R139, RZ, RZ, R250 ;  /* 0x000000ffff8b7224 */ /* 0x000fe400078e00fa */
[----:B------:R4:W5:Y:S05]  /*4b50*/  MUFU.EX2 R250, R2 ;  /* 0x0000000200fa7308 */ /* 0x00096a0000000800 */
[C---:B------:R-:W-:Y:S01]  /*4b60*/  HMMA.16816.F32 R88, R4.reuse, R18, R88 ;  /* 0x000000120458723c */ /* 0x040fe20000001858 */
[----:B------:R-:W5:Y:S07]  /*4b70*/  LDSM.16.MT88.4 R16, [R226+0x7100] ;  /* 0x00710000e210783b */ /* 0x000f6e0000004200 */
[----:B---3--:R-:W-:Y:S01]  /*4b80*/  HMMA.16816.F32 R40, R4, R8, R40 ;  /* 0x000000080428723c */ /* 0x008fe20000001828 */
[----:B----4-:R-:W-:-:S04]  /*4b90*/  FFMA.FTZ R2, R167, c[0x0][0x2d0], -R0 ;  /* 0x0000b400a7027a23 */ /* 0x010fc80000010800 */
[----:B------:R3:W-:Y:S03]  /*4ba0*/  MUFU.EX2 R167, R2 ;  /* 0x0000000200a77308 */ /* 0x0007e60000000800 */
[C---:B------:R-:W-:Y:S01]  /*4bb0*/  HMMA.16816.F32 R36, R4.reuse, R10, R36 ;  /* 0x0000000a0424723c */ /* 0x040fe20000001824 */
[----:B------:R-:W4:Y:S07]  /*4bc0*/  LDSM.16.MT88.4 R8, [R229+0x7100] ;  /* 0x00710000e508783b */ /* 0x000f2e0000004200 */
[----:B-1----:R-:W-:Y:S01]  /*4bd0*/  HMMA.16816.F32 R32, R4, R24, R32 ;  /* 0x000000180420723c */ /* 0x002fe20000001820 */
[----:B---3--:R-:W-:-:S07]  /*4be0*/  FFMA.FTZ R2, R165, c[0x0][0x2d0], -R0 ;  /* 0x0000b400a5027a23 */ /* 0x008fce0000010800 */
[C---:B------:R-:W-:Y:S01]  /*4bf0*/  HMMA.16816.F32 R28, R4.reuse, R26, R28 ;  /* 0x0000001a041c723c */ /* 0x040fe2000000181c */
[----:B------:R-:W1:Y:S01]  /*4c00*/  LDSM.16.MT88.4 R24, [R225+0x1900] ;  /* 0x00190000e118783b */ /* 0x000e620000004200 */
[----:B------:R3:W1:Y:S06]  /*4c10*/  MUFU.EX2 R184, R2 ;  /* 0x0000000200b87308 */ /* 0x00066c0000000800 */
[C---:B--2---:R-:W-:Y:S08]  /*4c20*/  HMMA.16816.F32 R76, R4.reuse, R20, R68 ;  /* 0x00000014044c723c */ /* 0x044ff00000001844 */
[----:B------:R-:W-:Y:S01]  /*4c30*/  HMMA.16816.F32 R64, R4, R22, R64 ;  /* 0x000000160440723c */ /* 0x000fe20000001840 */
[----:B------:R-:W2:Y:S01]  /*4c40*/  LDSM.16.MT88.4 R20, [R226+0x1900] ;  /* 0x00190000e214783b */ /* 0x000ea20000004200 */
[----:B---3--:R-:W-:-:S02]  /*4c50*/  FFMA.FTZ R2, R164, c[0x0][0x2d0], -R0 ;  /* 0x0000b400a4027a23 */ /* 0x008fc40000010800 */
[----:B------:R-:W-:-:S04]  /*4c60*/  IMAD.MOV.U32 R164, RZ, RZ, R136 ;  /* 0x000000ffffa47224 */ /* 0x000fc800078e0088 */
[C---:B-----5:R-:W-:Y:S08]  /*4c70*/  HMMA.16816.F32 R60, R4.reuse, R16, R60 ;  /* 0x00000010043c723c */ /* 0x060ff0000000183c */
[C---:B------:R-:W-:Y:S01]  /*4c80*/  HMMA.16816.F32 R52, R4.reuse, R18, R56 ;  /* 0x000000120434723c */ /* 0x040fe20000001838 */
[----:B------:R-:W3:Y:S07]  /*4c90*/  LDSM.16.MT88.4 R16, [R229+0x1900] ;  /* 0x00190000e510783b */ /* 0x000eee0000004200 */
[C---:B----4-:R-:W-:Y:S08]  /*4ca0*/  HMMA.16816.F32 R44, R4.reuse, R8, R44 ;  /* 0x00000008042c723c */ /* 0x050ff0000000182c */
[----:B------:R-:W-:Y:S01]  /*4cb0*/  HMMA.16816.F32 R48, R4, R10, R48 ;  /* 0x0000000a0430723c */ /* 0x000fe20000001830 */
[----:B------:R-:W4:Y:S06]  /*4cc0*/  LDSM.16.MT88.4 R8, [R228+0x1900] ;  /* 0x00190000e408783b */ /* 0x000f2c0000004200 */
[----:B------:R-:W-:Y:S01]  /*4cd0*/  FFMA.FTZ R4, R166, c[0x0][0x2d0], -R0 ;  /* 0x0000b400a6047a23 */ /* 0x000fe20000010800 */
[----:B------:R-:W-:Y:S01]  /*4ce0*/  F2FP.PACK_AB R6, R250, R186 ;  /* 0x000000bafa06723e */ /* 0x000fe200000000ff */
[----:B------:R5:W-:Y:S01]  /*4cf0*/  MUFU.EX2 R166, R2 ;  /* 0x0000000200a67308 */ /* 0x000be20000000800 */
[----:B-1----:R-:W-:-:S07]  /*4d00*/  F2FP.PACK_AB R5, R184, R167 ;  /* 0x000000a7b805723e */ /* 0x002fce00000000ff */
[----:B------:R1:W1:Y:S01]  /*4d10*/  MUFU.EX2 R165, R4 ;  /* 0x0000000400a57308 */ /* 0x0002620000000800 */
[----:B-----5:R-:W-:Y:S01]  /*4d20*/  IMAD.MOV.U32 R2, RZ, RZ, R137 ;  /* 0x000000ffff027224 */ /* 0x020fe200078e0089 */
[----:B-1----:R-:W-:Y:S02]  /*4d30*/  F2FP.PACK_AB R4, R187, R185 ;  /* 0x000000b9bb04723e */ /* 0x002fe400000000ff */
[----:B------:R-:W-:-:S07]  /*4d40*/  F2FP.PACK_AB R7, R166, R165 ;  /* 0x000000a5a607723e */ /* 0x000fce00000000ff */
[C---:B------:R-:W-:Y:S08]  /*4d50*/  HMMA.16816.F32 R104, R4.reuse, R24, R104 ;  /* 0x000000180468723c */ /* 0x040ff00000001868 */
[C---:B------:R-:W-:Y:S01]  /*4d60*/  HMMA.16816.F32 R56, R4.reuse, R26, R72 ;  /* 0x0000001a0438723c */ /* 0x040fe20000001848 */
[----:B------:R-:W1:Y:S07]  /*4d70*/  LDSM.16.MT88.4 R24, [R225+0x4900] ;  /* 0x00490000e118783b */ /* 0x000e6e0000004200 */
[C---:B--2---:R-:W-:Y:S08]  /*4d80*/  HMMA.16816.F32 R112, R4.reuse, R20, R112 ;  /* 0x000000140470723c */ /* 0x044ff00000001870 */
[C---:B------:R-:W-:Y:S01]  /*4d90*/  HMMA.16816.F32 R68, R4.reuse, R22, R80 ;  /* 0x000000160444723c */ /* 0x040fe20000001850 */
[----:B------:R-:W2:Y:S07]  /*4da0*/  LDSM.16.MT88.4 R20, [R226+0x4900] ;  /* 0x00490000e214783b */ /* 0x000eae0000004200 */
[C---:B---3--:R-:W-:Y:S08]  /*4db0*/  HMMA.16816.F32 R72, R4.reuse, R18, R124 ;  /* 0x000000120448723c */ /* 0x048ff0000000187c */
[C---:B----4-:R-:W-:Y:S08]  /*4dc0*/  HMMA.16816.F32 R128, R4.reuse, R8, R128 ;  /* 0x000000080480723c */ /* 0x050ff00000001880 */
[C---:B------:R-:W-:Y:S01]  /*4dd0*/  HMMA.16816.F32 R124, R4.reuse, R10, R116 ;  /* 0x0000000a047c723c */ /* 0x040fe20000001874 */
[----:B------:R-:W3:Y:S06]  /*4de0*/  LDSM.16.MT88.4 R8, [R228+0x4900] ;  /* 0x00490000e408783b */ /* 0x000eec0000004200 */
[----:B------:R-:W-:Y:S01]  /*4df0*/  MOV R118, R138 ;  /* 0x0000008a00767202 */ /* 0x000fe20000000f00 */
[----:B------:R-:W-:Y:S01]  /*4e00*/  IMAD.MOV.U32 R119, RZ, RZ, R139 ;  /* 0x000000ffff777224 */ /* 0x000fe200078e008b */
[C---:B------:R-:W-:Y:S01]  /*4e10*/  HMMA.16816.F32 R120, R4.reuse, R16, R120 ;  /* 0x000000100478723c */ /* 0x040fe20000001878 */
[----:B------:R-:W4:Y:S07]  /*4e20*/  LDSM.16.MT88.4 R16, [R229+0x4900] ;  /* 0x00490000e510783b */ /* 0x000f2e0000004200 */
[C---:B-1----:R-:W-:Y:S07]  /*4e30*/  HMMA.16816.F32 R136, R4.reuse, R24, R132 ;  /* 0x000000180488723c */ /* 0x042fee0000001884 */
[----:B------:R-:W-:Y:S01]  /*4e40*/  IMAD.MOV.U32 R133, RZ, RZ, R2 ;  /* 0x000000ffff857224 */ /* 0x000fe200078e0002 */
[----:B------:R-:W-:Y:S01]  /*4e50*/  MOV R132, R164 ;  /* 0x000000a400847202 */ /* 0x000fe20000000f00 */
[----:B------:R-:W-:Y:S01]  /*4e60*/  IMAD.MOV.U32 R134, RZ, RZ, R152 ;  /* 0x000000ffff867224 */ /* 0x000fe200078e0098 */
[----:B------:R-:W-:Y:S01]  /*4e70*/  MOV R2, R154 ;  /* 0x0000009a00027202 */ /* 0x000fe20000000f00 */
[----:B------:R-:W-:Y:S01]  /*4e80*/  IMAD.MOV.U32 R135, RZ, RZ, R153 ;  /* 0x000000ffff877224 */ /* 0x000fe200078e0099 */
[----:B------:R-:W-:Y:S01]  /*4e90*/  MOV R153, R145 ;  /* 0x0000009100997202 */ /* 0x000fe20000000f00 */
[----:B------:R-:W-:Y:S01]  /*4ea0*/  IMAD.MOV.U32 R164, RZ, RZ, R155 ;  /* 0x000000ffffa47224 */ /* 0x000fe200078e009b */
[----:B--2---:R-:W-:Y:S01]  /*4eb0*/  HMMA.16816.F32 R80, R4, R22, R92 ;  /* 0x000000160450723c */ /* 0x004fe2000000185c */
[----:B------:R-:W-:-:S02]  /*4ec0*/  IMAD.MOV.U32 R152, RZ, RZ, R144 ;  /* 0x000000ffff987224 */ /* 0x000fc400078e0090 */
[----:B------:R-:W-:Y:S02]  /*4ed0*/  IMAD.MOV.U32 R154, RZ, RZ, R146 ;  /* 0x000000ffff9a7224 */ /* 0x000fe400078e0092 */
[----:B------:R-:W-:-:S03]  /*4ee0*/  IMAD.MOV.U32 R155, RZ, RZ, R147 ;  /* 0x000000ffff9b7224 */ /* 0x000fc600078e0093 */
[C---:B------:R-:W-:Y:S01]  /*4ef0*/  HMMA.16816.F32 R144, R4.reuse, R20, R96 ;  /* 0x000000140490723c */ /* 0x040fe20000001860 */
[----:B------:R-:W1:Y:S07]  /*4f00*/  LDSM.16.MT88.4 R20, [R225+0x7900] ;  /* 0x00790000e114783b */ /* 0x000e6e0000004200 */
[C---:B---3--:R-:W-:Y:S07]  /*4f10*/  HMMA.16816.F32 R92, R4.reuse, R8, R40 ;  /* 0x00000008045c723c */ /* 0x048fee0000001828 */
[----:B------:R-:W-:Y:S01]  /*4f20*/  MOV R42, R118 ;  /* 0x00000076002a7202 */ /* 0x000fe20000000f00 */
[----:B------:R-:W-:Y:S01]  /*4f30*/  IMAD.MOV.U32 R43, RZ, RZ, R119 ;  /* 0x000000ffff2b7224 */ /* 0x000fe200078e0077 */
[C---:B------:R-:W-:Y:S01]  /*4f40*/  HMMA.16816.F32 R108, R4.reuse, R26, R108 ;  /* 0x0000001a046c723c */ /* 0x040fe2000000186c */
[----:B------:R-:W-:Y:S07]  /*4f50*/  LDSM.16.MT88.4 R24, [R228+0x7900] ;  /* 0x00790000e418783b */ /* 0x000fee0000004200 */
[C---:B------:R-:W-:Y:S01]  /*4f60*/  HMMA.16816.F32 R116, R4.reuse, R10, R36 ;  /* 0x0000000a0474723c */ /* 0x040fe20000001824 */
[----:B------:R-:W2:Y:S07]  /*4f70*/  LDSM.16.MT88.4 R8, [R229+0x7900] ;  /* 0x00790000e508783b */ /* 0x000eae0000004200 */
[C---:B----4-:R-:W-:Y:S08]  /*4f80*/  HMMA.16816.F32 R84, R4.reuse, R16, R84 ;  /* 0x000000100454723c */ /* 0x050ff00000001854 */
[C---:B-1----:R-:W-:Y:S08]  /*4f90*/  HMMA.16816.F32 R96, R4.reuse, R20, R76 ;  /* 0x000000140460723c */ /* 0x042ff0000000184c */
[C---:B------:R-:W-:Y:S01]  /*4fa0*/  HMMA.16816.F32 R76, R4.reuse, R22, R64 ;  /* 0x00000016044c723c */ /* 0x040fe20000001840 */
[----:B------:R-:W-:Y:S06]  /*4fb0*/  LDSM.16.MT88.4 R20, [R225+0x2100] ;  /* 0x00210000e114783b */ /* 0x000fec0000004200 */
[----:B------:R-:W-:Y:S01]  /*4fc0*/  IMAD.MOV.U32 R67, RZ, RZ, R42 ;  /* 0x000000ffff437224 */ /* 0x000fe200078e002a */
[----:B------:R-:W-:Y:S01]  /*4fd0*/  MOV R66, R43 ;  /* 0x0000002b00427202 */ /* 0x000fe20000000f00 */
[----:B------:R-:W-:Y:S01]  /*4fe0*/  IMAD.MOV.U32 R65, RZ, RZ, R134 ;  /* 0x000000ffff417224 */ /* 0x000fe200078e0086 */
[----:B------:R-:W-:Y:S01]  /*4ff0*/  HMMA.16816.F32 R88, R4, R18, R88 ;  /* 0x000000120458723c */ /* 0x000fe20000001858 */
[----:B------:R-:W-:Y:S01]  /*5000*/  IMAD.MOV.U32 R134, RZ, RZ, R154 ;  /* 0x000000ffff867224 */ /* 0x000fe200078e009a */
[----:B------:R-:W1:Y:S01]  /*5010*/  LDSM.16.MT88.4 R16, [R226+0x7900] ;  /* 0x00790000e210783b */ /* 0x000e620000004200 */
[----:B------:R-:W-:-:S02]  /*5020*/  IMAD.MOV.U32 R64, RZ, RZ, R135 ;  /* 0x000000ffff407224 */ /* 0x000fc400078e0087 */
[----:B------:R-:W-:-:S03]  /*5030*/  IMAD.MOV.U32 R135, RZ, RZ, R155 ;  /* 0x000000ffff877224 */ /* 0x000fc600078e009b */
[C---:B--2---:R-:W-:Y:S07]  /*5040*/  HMMA.16816.F32 R40, R4.reuse, R8, R44 ;  /* 0x000000080428723c */ /* 0x044fee000000182c */
[----:B------:R-:W-:Y:S01]  /*5050*/  MOV R47, R2 ;  /* 0x00000002002f7202 */ /* 0x000fe20000000f00 */
[----:B------:R-:W-:Y:S01]  /*5060*/  FFMA.FTZ R2, R171, c[0x0][0x2d0], -R12 ;  /* 0x0000b400ab027a23 */ /* 0x000fe2000001080c */
[----:B------:R-:W-:Y:S01]  /*5070*/  HMMA.16816.F32 R32, R4, R24, R32 ;  /* 0x000000180420723c */ /* 0x000fe20000001820 */
[----:B------:R-:W-:Y:S01]  /*5080*/  IMAD.MOV.U32 R45, RZ, RZ, R152 ;  /* 0x000000ffff2d7224 */ /* 0x000fe200078e0098 */
[----:B------:R-:W-:Y:S01]  /*5090*/  MOV R44, R153 ;  /* 0x00000099002c7202 */ /* 0x000fe20000000f00 */
[----:B------:R2:W-:Y:S01]  /*50a0*/  MUFU.EX2 R152, R2 ;  /* 0x0000000200987308 */ /* 0x0005e20000000800 */
[----:B------:R-:W-:-:S02]  /*50b0*/  IMAD.MOV.U32 R46, RZ, RZ, R164 ;  /* 0x000000ffff2e7224 */ /* 0x000fc400078e00a4 */
[----:B------:R-:W-:Y:S01]  /*50c0*/  IMAD.MOV.U32 R171, RZ, RZ, R103 ;  /* 0x000000ffffab7224 */ /* 0x000fe200078e0067 */
[----:B------:R-:W-:Y:S01]  /*50d0*/  MOV R24, R101 ;  /* 0x0000006500187202 */ /* 0x000fe20000000f00 */
[----:B------:R-:W-:Y:S01]  /*50e0*/  IMAD.MOV.U32 R25, RZ, RZ, R102 ;  /* 0x000000ffff197224 */ /* 0x000fe200078e0066 */
[C---:B------:R-:W-:Y:S01]  /*50f0*/  HMMA.16816.F32 R48, R4.reuse, R10, R48 ;  /* 0x0000000a0430723c */ /* 0x040fe20000001830 */
[----:B------:R-:W3:Y:S07]  /*5100*/  LDSM.16.MT88.4 R8, [R229+0x2100] ;  /* 0x00210000e508783b */ /* 0x000eee0000004200 */
[----:B------:R-:W-:Y:S01]  /*5110*/  HMMA.16816.F32 R28, R4, R26, R28 ;  /* 0x0000001a041c723c */ /* 0x000fe2000000181c */
[----:B--2---:R-:W-:Y:S01]  /*5120*/  FFMA.FTZ R2, R170, c[0x0][0x2d0], -R12 ;  /* 0x0000b400aa027a23 */ /* 0x004fe2000001080c */
[----:B------:R-:W-:-:S03]  /*5130*/  MOV R170, R66 ;  /* 0x0000004200aa7202 */ /* 0x000fc60000000f00 */
[----:B------:R2:W4:Y:S03]  /*5140*/  MUFU.EX2 R154, R2 ;  /* 0x00000002009a7308 */ /* 0x0005260000000800 */
[C---:B-1----:R-:W-:Y:S08]  /*5150*/  HMMA.16816.F32 R60, R4.reuse, R16, R60 ;  /* 0x00000010043c723c */ /* 0x042ff0000000183c */
[----:B------:R-:W-:Y:S01]  /*5160*/  HMMA.16816.F32 R52, R4, R18, R52 ;  /* 0x000000120434723c */ /* 0x000fe20000001834 */
[----:B------:R-:W1:Y:S01]  /*5170*/  LDSM.16.MT88.4 R16, [R226+0x2100] ;  /* 0x00210000e210783b */ /* 0x000e620000004200 */
[----:B--2---:R-:W-:-:S05]  /*5180*/  FFMA.FTZ R2, R169, c[0x0][0x2d0], -R12 ;  /* 0x0000b400a9027a23 */ /* 0x004fca000001080c */
[----:B----4-:R-:W-:Y:S01]  /*5190*/  F2FP.PACK_AB R4, R154, R152 ;  /* 0x000000989a04723e */ /* 0x010fe200000000ff */
[----:B------:R-:W-:Y:S01]  /*51a0*/  IMAD.MOV.U32 R169, RZ, RZ, R65 ;  /* 0x000000ffffa97224 */ /* 0x000fe200078e0041 */
[----:B------:R2:W-:Y:S02]  /*51b0*/  MUFU.EX2 R155, R2 ;  /* 0x00000002009b7308 */ /* 0x0005e40000000800 */
[----:B--2---:R-:W-:Y:S02]  /*51c0*/  FFMA.FTZ R2, R168, c[0x0][0x2d0], -R12 ;  /* 0x0000b400a8027a23 */ /* 0x004fe4000001080c */
[----:B------:R-:W-:-:S04]  /*51d0*/  IMAD.MOV.U32 R168, RZ, RZ, R64 ;  /* 0x000000ffffa87224 */ /* 0x000fc800078e0040 */
[----:B------:R2:W4:Y:S02]  /*51e0*/  MUFU.EX2 R164, R2 ;  /* 0x0000000200a47308 */ /* 0x0005240000000800 */
[----:B--2---:R-:W-:Y:S01]  /*51f0*/  FFMA.FTZ R2, R174, c[0x0][0x2d0], -R0 ;  /* 0x0000b400ae027a23 */ /* 0x004fe20000010800 */
[----:B----4-:R-:W-:Y:S02]  /*5200*/  F2FP.PACK_AB R6, R164, R155 ;  /* 0x0000009ba406723e */ /* 0x010fe400000000ff */
[----:B------:R-:W-:-:S03]  /*5210*/  MOV R174, R47 ;  /* 0x0000002f00ae7202 */ /* 0x000fc60000000f00 */
[----:B------:R2:W-:Y:S02]  /*5220*/  MUFU.EX2 R102, R2 ;  /* 0x0000000200667308 */ /* 0x0005e40000000800 */
[----:B--2---:R-:W-:Y:S02]  /*5230*/  FFMA.FTZ R2, R173, c[0x0][0x2d0], -R0 ;  /* 0x0000b400ad027a23 */ /* 0x004fe40000010800 */
[----:B------:R-:W-:-:S04]  /*5240*/  IMAD.MOV.U32 R173, RZ, RZ, R46 ;  /* 0x000000ffffad7224 */ /* 0x000fc800078e002e */
[----:B------:R2:W4:Y:S02]  /*5250*/  MUFU.EX2 R153, R2 ;  /* 0x0000000200997308 */ /* 0x0005240000000800 */
[----:B--2---:R-:W-:Y:S01]  /*5260*/  FFMA.FTZ R2, R172, c[0x0][0x2d0], -R0 ;  /* 0x0000b400ac027a23 */ /* 0x004fe20000010800 */
[----:B----4-:R-:W-:Y:S01]  /*5270*/  F2FP.PACK_AB R5, R153, R102 ;  /* 0x000000669905723e */ /* 0x010fe200000000ff */
[----:B------:R-:W-:-:S04]  /*5280*/  IMAD.MOV.U32 R172, RZ, RZ, R45 ;  /* 0x000000ffffac7224 */ /* 0x000fc800078e002d */
[----:B------:R2:W-:Y:S02]  /*5290*/  MUFU.EX2 R101, R2 ;  /* 0x0000000200657308 */ /* 0x0005e40000000800 */
[----:B--2---:R-:W-:Y:S01]  /*52a0*/  FFMA.FTZ R2, R175, c[0x0][0x2d0], -R0 ;  /* 0x0000b400af027a23 */ /* 0x004fe20000010800 */
[----:B------:R-:W-:-:S05]  /*52b0*/  MOV R175, R44 ;  /* 0x0000002c00af7202 */ /* 0x000fca0000000f00 */
[----:B------:R-:W2:Y:S02]  /*52c0*/  MUFU.EX2 R103, R2 ;  /* 0x0000000200677308 */ /* 0x000ea40000000800 */
[----:B--2---:R-:W-:Y:S01]  /*52d0*/  F2FP.PACK_AB R7, R103, R101 ;  /* 0x000000656707723e */ /* 0x004fe200000000ff */
[----:B------:R-:W-:-:S06]  /*52e0*/  IMAD.MOV.U32 R2, RZ, RZ, R25 ;  /* 0x000000ffff027224 */ /* 0x000fcc00078e0019 */
[C---:B------:R-:W-:Y:S08]  /*52f0*/  HMMA.16816.F32 R104, R4.reuse, R20, R104 ;  /* 0x000000140468723c */ /* 0x040ff00000001868 */
[C---:B------:R-:W-:Y:S01]  /*5300*/  HMMA.16816.F32 R36, R4.reuse, R22, R56 ;  /* 0x000000160424723c */ /* 0x040fe20000001838 */
[----:B------:R-:W2:Y:S06]  /*5310*/  LDSM.16.MT88.4 R20, [R225+0x5100] ;  /* 0x00510000e114783b */ /* 0x000eac0000004200 */
[----:B------:R-:W-:Y:S01]  /*5320*/  MOV R57, R171 ;  /* 0x000000ab00397202 */ /* 0x000fe20000000f00 */
[----:B------:R-:W-:Y:S01]  /*5330*/  IMAD.MOV.U32 R171, RZ, RZ, R67 ;  /* 0x000000ffffab7224 */ /* 0x000fe200078e0043 */
[----:B---3--:R-:W-:Y:S01]  /*5340*/  HMMA.16816.F32 R120, R4, R8, R120 ;  /* 0x000000080478723c */ /* 0x008fe20000001878 */
[----:B------:R-:W-:-:S02]  /*5350*/  IMAD.MOV.U32 R56, RZ, RZ, R24 ;  /* 0x000000ffff387224 */ /* 0x000fc400078e0018 */
[----:B------:R-:W3:Y:S01]  /*5360*/  LDSM.16.MT88.4 R24, [R228+0x2100] ;  /* 0x00210000e418783b */ /* 0x000ee20000004200 */
[----:B------:R-:W-:Y:S02]  /*5370*/  IMAD.MOV.U32 R59, RZ, RZ, R168 ;  /* 0x000000ffff3b7224 */ /* 0x000fe400078e00a8 */
[----:B------:R-:W-:Y:S02]  /*5380*/  IMAD.MOV.U32 R58, RZ, RZ, R169 ;  /* 0x000000ffff3a7224 */ /* 0x000fe400078e00a9 */
[C---:B------:R-:W-:Y:S01]  /*5390*/  HMMA.16816.F32 R64, R4.reuse, R10, R72 ;  /* 0x0000000a0440723c */ /* 0x040fe20000001848 */
[----:B------:R-:W4:Y:S07]  /*53a0*/  LDSM.16.MT88.4 R8, [R229+0x5100] ;  /* 0x00510000e508783b */ /* 0x000f2e0000004200 */
[C---:B-1----:R-:W-:Y:S08]  /*53b0*/  HMMA.16816.F32 R112, R4.reuse, R16, R112 ;  /* 0x000000100470723c */ /* 0x042ff00000001870 */
[C---:B------:R-:W-:Y:S01]  /*53c0*/  HMMA.16816.F32 R44, R4.reuse, R18, R68 ;  /* 0x00000012042c723c */ /* 0x040fe20000001844 */
[----:B------:R-:W1:Y:S07]  /*53d0*/  LDSM.16.MT88.4 R16, [R226+0x5100] ;  /* 0x00510000e210783b */ /* 0x000e6e0000004200 */
[C---:B--2---:R-:W-:Y:S08]  /*53e0*/  HMMA.16816.F32 R136, R4.reuse, R20, R136 ;  /* 0x000000140488723c */ /* 0x044ff00000001888 */
[C---:B------:R-:W-:Y:S01]  /*53f0*/  HMMA.16816.F32 R72, R4.reuse, R22, R108 ;  /* 0x000000160448723c */ /* 0x040fe2000000186c */
[----:B------:R-:W2:Y:S06]  /*5400*/  LDSM.16.MT88.4 R20, [R228+0x5100] ;  /* 0x00510000e414783b */ /* 0x000eac0000004200 */
[----:B------:R-:W-:Y:S01]  /*5410*/  MOV R111, R175 ;  /* 0x000000af006f7202 */ /* 0x000fe20000000f00 */
[----:B---3--:R-:W-:Y:S01]  /*5420*/  HMMA.16816.F32 R68, R4, R26, R124 ;  /* 0x0000001a0444723c */ /* 0x008fe2000000187c */
[----:B------:R-:W-:Y:S01]  /*5430*/  IMAD.MOV.U32 R110, RZ, RZ, R172 ;  /* 0x000000ffff6e7224 */ /* 0x000fe200078e00ac */
[----:B------:R-:W-:Y:S01]  /*5440*/  MOV R108, R174 ;  /* 0x000000ae006c7202 */ /* 0x000fe20000000f00 */
[----:B------:R-:W-:-:S04]  /*5450*/  IMAD.MOV.U32 R109, RZ, RZ, R173 ;  /* 0x000000ffff6d7224 */ /* 0x000fc800078e00ad */
[----:B------:R-:W-:Y:S01]  /*5460*/  IMAD.MOV.U32 R126, RZ, RZ, R132 ;  /* 0x000000ffff7e7224 */ /* 0x000fe200078e0084 */
[C---:B----4-:R-:W-:Y:S01]  /*5470*/  HMMA.16816.F32 R84, R4.reuse, R8, R84 ;  /* 0x000000080454723c */ /* 0x050fe20000001854 */
[----:B------:R-:W-:Y:S01]  /*5480*/  MOV R127, R133 ;  /* 0x00000085007f7202 */ /* 0x000fe20000000f00 */
[----:B------:R-:W-:Y:S01]  /*5490*/  IMAD.MOV.U32 R132, RZ, RZ, R134 ;  /* 0x000000ffff847224 */ /* 0x000fe200078e0086 */
[----:B------:R-:W-:Y:S01]  /*54a0*/  MOV R134, R140 ;  /* 0x0000008c00867202 */ /* 0x000fe20000000f00 */
[----:B------:R-:W-:Y:S02]  /*54b0*/  IMAD.MOV.U32 R133, RZ, RZ, R135 ;  /* 0x000000ffff857224 */ /* 0x000fe400078e0087 */
[----:B------:R-:W-:Y:S02]  /*54c0*/  IMAD.MOV.U32 R135, RZ, RZ, R183 ;  /* 0x000000ffff877224 */ /* 0x000fe400078e00b7 */
[----:B------:R-:W-:Y:S01]  /*54d0*/  HMMA.16816.F32 R88, R4, R10, R88 ;  /* 0x0000000a0458723c */ /* 0x000fe20000001858 */
[----:B------:R-:W3:Y:S01]  /*54e0*/  LDSM.16.MT88.4 R8, [R226+0x8100] ;  /* 0x00810000e208783b */ /* 0x000ee20000004200 */
[----:B------:R-:W-:-:S02]  /*54f0*/  IMAD.MOV.U32 R140, RZ, RZ, R182 ;  /* 0x000000ffff8c7224 */ /* 0x000fc400078e00b6 */
[----:B------:R-:W-:Y:S01]  /*5500*/  IMAD.MOV.U32 R124, RZ, RZ, R2 ;  /* 0x000000ffff7c7224 */ /* 0x000fe200078e0002 */
[----:B------:R-:W-:Y:S01]  /*5510*/  MOV R2, R170 ;  /* 0x000000aa00027202 */ /* 0x000fe20000000f00 */
[----:B------:R-:W-:Y:S02]  /*5520*/  IMAD.MOV.U32 R125, RZ, RZ, R171 ;  /* 0x000000ffff7d7224 */ /* 0x000fe400078e00ab */
[----:B-1----:R-:W-:Y:S02]  /*5530*/  HMMA.16816.F32 R144, R4, R16, R144 ;  /* 0x000000100490723c */ /* 0x002fe40000001890 */
[----:B------:R-:W-:-:S06]  /*5540*/  FFMA.FTZ R2, R2, c[0x0][0x2d0], -R12 ;  /* 0x0000b40002027a23 */ /* 0x000fcc000001080c */
[C---:B------:R-:W-:Y:S01]  /*5550*/  HMMA.16816.F32 R80, R4.reuse, R18, R80 ;  /* 0x000000120450723c */ /* 0x040fe20000001850 */
[----:B------:R-:W1:Y:S07]  /*5560*/  LDSM.16.MT88.4 R16, [R225+0x8100] ;  /* 0x00810000e110783b */ /* 0x000e6e0000004200 */
[C---:B--2---:R-:W-:Y:S08]  /*5570*/  HMMA.16816.F32 R92, R4.reuse, R20, R92 ;  /* 0x00000014045c723c */ /* 0x044ff0000000185c */
[C---:B------:R-:W-:Y:S07]  /*5580*/  HMMA.16816.F32 R20, R4.reuse, R22, R116 ;  /* 0x000000160414723c */ /* 0x040fee0000001874 */
[----:B------:R-:W-:Y:S01]  /*5590*/  MOV R118, R181 ;  /* 0x000000b500767202 */ /* 0x000fe20000000f00 */
[----:B------:R-:W-:Y:S01]  /*55a0*/  IMAD.MOV.U32 R119, RZ, RZ, R180 ;  /* 0x000000ffff777224 */ /* 0x000fe200078e00b4 */
[----:B---3--:R-:W-:Y:S01]  /*55b0*/  HMMA.16816.F32 R172, R4, R8, R60 ;  /* 0x0000000804ac723c */ /* 0x008fe2000000183c */
[----:B------:R-:W-:Y:S01]  /*55c0*/  IMAD.MOV.U32 R117, RZ, RZ, R126 ;  /* 0x000000ffff757224 */ /* 0x000fe200078e007e */
[----:B------:R-:W-:Y:S01]  /*55d0*/  MOV R126, R127 ;  /* 0x0000007f007e7202 */ /* 0x000fe20000000f00 */
[----:B------:R-:W-:-:S02]  /*55e0*/  IMAD.MOV.U32 R127, RZ, RZ, R132 ;  /* 0x000000ffff7f7224 */ /* 0x000fc400078e0084 */
[----:B------:R-:W-:Y:S01]  /*55f0*/  IMAD.MOV.U32 R132, RZ, RZ, R133 ;  /* 0x000000ffff847224 */ /* 0x000fe200078e0085 */
[----:B------:R-:W-:Y:S01]  /*5600*/  MOV R133, R134 ;  /* 0x0000008600857202 */ /* 0x000fe20000000f00 */
[----:B------:R-:W-:Y:S01]  /*5610*/  IMAD.MOV.U32 R134, RZ, RZ, R135 ;  /* 0x000000ffff867224 */ /* 0x000fe200078e0087 */
[C---:B------:R-:W-:Y:S01]  /*5620*/  HMMA.16816.F32 R180, R4.reuse, R10, R52 ;  /* 0x0000000a04b4723c */ /* 0x040fe20000001834 */
[----:B------:R-:W2:Y:S01]  /*5630*/  LDSM.16.MT88.4 R8, [R228+0x8100] ;  /* 0x00810000e408783b */ /* 0x000ea20000004200 */
[----:B------:R-:W-:Y:S01]  /*5640*/  IMAD.MOV.U32 R135, RZ, RZ, R140 ;  /* 0x000000ffff877224 */ /* 0x000fe200078e008c */
[----:B------:R-:W-:Y:S01]  /*5650*/  MOV R140, R141 ;  /* 0x0000008d008c7202 */ /* 0x000fe20000000f00 */
[----:B------:R-:W-:Y:S02]  /*5660*/  IMAD.MOV.U32 R141, RZ, RZ, R142 ;  /* 0x000000ffff8d7224 */ /* 0x000fe400078e008e */
[----:B------:R-:W-:Y:S01]  /*5670*/  IMAD.MOV.U32 R142, RZ, RZ, R143 ;  /* 0x000000ffff8e7224 */ /* 0x000fe200078e008f */
[----:B------:R-:W-:Y:S01]  /*5680*/  MOV R143, R148 ;  /* 0x00000094008f7202 */ /* 0x000fe20000000f00 */
[----:B------:R-:W-:Y:S01]  /*5690*/  IMAD.MOV.U32 R148, RZ, RZ, R151 ;  /* 0x000000ffff947224 */ /* 0x000fe200078e0097 */
[C---:B------:R-:W-:Y:S01]  /*56a0*/  HMMA.16816.F32 R128, R4.reuse, R24, R128 ;  /* 0x000000180480723c */ /* 0x040fe20000001880 */
[----:B------:R-:W-:Y:S01]  /*56b0*/  IMAD.MOV.U32 R151, RZ, RZ, R13 ;  /* 0x000000ffff977224 */ /* 0x000fe200078e000d */
[----:B------:R-:W3:Y:S01]  /*56c0*/  LDSM.16.MT88.4 R24, [R229+0x8100] ;  /* 0x00810000e518783b */ /* 0x000ee20000004200 */
[----:B------:R4:W-:Y:S05]  /*56d0*/  MUFU.EX2 R13, R2 ;  /* 0x00000002000d7308 */ /* 0x0009ea0000000800 */
[C---:B-1----:R-:W-:Y:S08]  /*56e0*/  HMMA.16816.F32 R168, R4.reuse, R16, R96 ;  /* 0x0000001004a8723c */ /* 0x042ff00000001860 */
[----:B------:R-:W-:Y:S01]  /*56f0*/  HMMA.16816.F32 R76, R4, R18, R76 ;  /* 0x00000012044c723c */ /* 0x000fe2000000184c */
[----:B----4-:R-:W-:Y:S01]  /*5700*/  FFMA.FTZ R2, R118, c[0x0][0x2d0], -R12 ;  /* 0x0000b40076027a23 */ /* 0x010fe2000001080c */
[----:B------:R-:W-:Y:S01]  /*5710*/  MOV R118, R119 ;  /* 0x0000007700767202 */ /* 0x000fe20000000f00 */
[----:B------:R-:W-:-:S02]  /*5720*/  IMAD.MOV.U32 R119, RZ, RZ, R108 ;  /* 0x000000ffff777224 */ /* 0x000fc400078e006c */
[----:B------:R-:W-:Y:S01]  /*5730*/  IMAD.MOV.U32 R108, RZ, RZ, R109 ;  /* 0x000000ffff6c7224 */ /* 0x000fe200078e006d */
[----:B------:R-:W-:Y:S01]  /*5740*/  MOV R109, R110 ;  /* 0x0000006e006d7202 */ /* 0x000fe20000000f00 */
[----:B------:R-:W-:Y:S02]  /*5750*/  IMAD.MOV.U32 R110, RZ, RZ, R111 ;  /* 0x000000ffff6e7224 */ /* 0x000fe400078e006f */
[----:B------:R-:W-:Y:S01]  /*5760*/  IMAD.MOV.U32 R111, RZ, RZ, R124 ;  /* 0x000000ffff6f7224 */ /* 0x000fe200078e007c */
[----:B------:R-:W-:Y:S01]  /*5770*/  MOV R124, R56 ;  /* 0x00000038007c7202 */ /* 0x000fe20000000f00 */
[----:B------:R-:W-:Y:S01]  /*5780*/  IMAD.MOV.U32 R56, RZ, RZ, R57 ;  /* 0x000000ffff387224 */ /* 0x000fe200078e0039 */
[----:B------:R-:W-:Y:S01]  /*5790*/  MOV R96, R109 ;  /* 0x0000006d00607202 */ /* 0x000fe20000000f00 */
[----:B------:R-:W-:Y:S01]  /*57a0*/  IMAD.MOV.U32 R57, RZ, RZ, R14 ;  /* 0x000000ffff397224 */ /* 0x000fe200078e000e */
[----:B--2---:R-:W-:Y:S01]  /*57b0*/  HMMA.16816.F32 R32, R4, R8, R32 ;  /* 0x000000080420723c */ /* 0x004fe20000001820 */
[----:B------:R1:W2:Y:S01]  /*57c0*/  MUFU.EX2 R14, R2 ;  /* 0x00000002000e7308 */ /* 0x0002a20000000800 */
[----:B------:R-:W-:Y:S01]  /*57d0*/  IMAD.MOV.U32 R17, RZ, RZ, R119 ;  /* 0x000000ffff117224 */ /* 0x000fe200078e0077 */
[----:B------:R-:W-:Y:S01]  /*57e0*/  MOV R99, R124 ;  /* 0x0000007c00637202 */ /* 0x000fe20000000f00 */
[----:B------:R-:W-:-:S02]  /*57f0*/  IMAD.MOV.U32 R16, RZ, RZ, R108 ;  /* 0x000000ffff107224 */ /* 0x000fc400078e006c */
[----:B------:R-:W-:Y:S02]  /*5800*/  IMAD.MOV.U32 R97, RZ, RZ, R110 ;  /* 0x000000ffff617224 */ /* 0x000fe400078e006e */
[----:B------:R-:W-:Y:S01]  /*5810*/  IMAD.MOV.U32 R98, RZ, RZ, R111 ;  /* 0x000000ffff627224 */ /* 0x000fe200078e006f */
[----:B------:R-:W-:Y:S01]  /*5820*/  HMMA.16816.F32 R28, R4, R10, R28 ;  /* 0x0000000a041c723c */ /* 0x000fe2000000181c */
[----:B------:R-:W-:Y:S01]  /*5830*/  LDSM.16.MT88.4 R108, [R225+0x2900] ;  /* 0x00290000e16c783b */ /* 0x000fe20000004200 */
[----:B------:R-:W-:Y:S02]  /*5840*/  IMAD.MOV.U32 R18, RZ, RZ, R148 ;  /* 0x000000ffff127224 */ /* 0x000fe400078e0094 */
[----:B------:R-:W-:-:S03]  /*5850*/  IMAD.MOV.U32 R19, RZ, RZ, R143 ;  /* 0x000000ffff137224 */ /* 0x000fc600078e008f */
[----:B------:R-:W-:Y:S01]  /*5860*/  MOV R10, R57 ;  /* 0x00000039000a7202 */ /* 0x000fe20000000f00 */
[----:B-1----:R-:W-:Y:S01]  /*5870*/  FFMA.FTZ R2, R125, c[0x0][0x2d0], -R12 ;  /* 0x0000b4007d027a23 */ /* 0x002fe2000001080c */
[----:B------:R-:W-:Y:S01]  /*5880*/  MOV R125, R15 ;  /* 0x0000000f007d7202 */ /* 0x000fe20000000f00 */
[C---:B---3--:R-:W-:Y:S01]  /*5890*/  HMMA.16816.F32 R40, R4.reuse, R24, R40 ;  /* 0x000000180428723c */ /* 0x048fe20000001828 */
[----:B------:R-:W-:Y:S01]  /*58a0*/  IMAD.MOV.U32 R11, RZ, RZ, R56 ;  /* 0x000000ffff0b7224 */ /* 0x000fe200078e0038 */
[----:B------:R1:W-:Y:S05]  /*58b0*/  MUFU.EX2 R15, R2 ;  /* 0x00000002000f7308 */ /* 0x0003ea0000000800 */
[----:B------:R-:W-:Y:S01]  /*58c0*/  IMAD.MOV.U32 R25, RZ, RZ, R96 ;  /* 0x000000ffff197224 */ /* 0x000fe200078e0060 */
[----:B------:R-:W-:Y:S01]  /*58d0*/  HMMA.16816.F32 R48, R4, R26, R48 ;  /* 0x0000001a0430723c */ /* 0x000fe20000001830 */
[----:B------:R-:W-:Y:S01]  /*58e0*/  IMAD.MOV.U32 R24, RZ, RZ, R97 ;  /* 0x000000ffff187224 */ /* 0x000fe200078e0061 */
[----:B--2---:R-:W-:-:S05]  /*58f0*/  F2FP.PACK_AB R96, R14, R13 ;  /* 0x0000000d0e60723e */ /* 0x004fca00000000ff */
[----:B------:R-:W-:Y:S01]  /*5900*/  MOV R27, R98 ;  /* 0x00000062001b7202 */ /* 0x000fe20000000f00 */
[----:B------:R-:W-:Y:S02]  /*5910*/  IMAD.MOV.U32 R26, RZ, RZ, R99 ;  /* 0x000000ffff1a7224 */ /* 0x000fe400078e0063 */
[----:B-1----:R-:W-:Y:S02]  /*5920*/  FFMA.FTZ R2, R117, c[0x0][0x2d0], -R12 ;  /* 0x0000b40075027a23 */ /* 0x002fe4000001080c */
[----:B------:R-:W-:Y:S02]  /*5930*/  IMAD.MOV.U32 R4, RZ, RZ, R59 ;  /* 0x000000ffff047224 */ /* 0x000fe400078e003b */
[----:B------:R1:W2:Y:S01]  /*5940*/  MUFU.EX2 R12, R2 ;  /* 0x00000002000c7308 */ /* 0x0002a20000000800 */
[----:B------:R-:W-:Y:S02]  /*5950*/  FADD.FTZ R6, R17, R16 ;  /* 0x0000001011067221 */ /* 0x000fe40000010000 */
[----:B------:R-:W-:-:S02]  /*5960*/  IMAD.MOV.U32 R5, RZ, RZ, R133 ;  /* 0x000000ffff057224 */ /* 0x000fc400078e0085 */
[----:B------:R-:W-:Y:S02]  /*5970*/  IMAD.MOV.U32 R16, RZ, RZ, R141 ;  /* 0x000000ffff107224 */ /* 0x000fe400078e008d */
[----:B------:R-:W-:Y:S02]  /*5980*/  IMAD.MOV.U32 R17, RZ, RZ, R140 ;  /* 0x000000ffff117224 */ /* 0x000fe400078e008c */
[----:B------:R-:W-:Y:S02]  /*5990*/  IMAD.MOV.U32 R7, RZ, RZ, R58 ;  /* 0x000000ffff077224 */ /* 0x000fe400078e003a */
[----:B------:R-:W-:Y:S01]  /*59a0*/  LDSM.16.MT88.4 R56, [R229+0x5900] ;  /* 0x00590000e538783b */ /* 0x000fe20000004200 */
[--C-:B-1----:R-:W-:Y:S01]  /*59b0*/  FFMA.FTZ R2, R118, c[0x0][0x2d0], -R0.reuse ;  /* 0x0000b40076027a23 */ /* 0x102fe20000010800 */
[----:B--2---:R-:W-:Y:S02]  /*59c0*/  F2FP.PACK_AB R98, R12, R15 ;  /* 0x0000000f0c62723e */ /* 0x004fe400000000ff */
[----:B------:R-:W1:Y:S01]  /*59d0*/  LDSM.16.MT88.4 R116, [R226+0x2900] ;  /* 0x00290000e274783b */ /* 0x000e620000004200 */
[----:B------:R2:W-:Y:S02]  /*59e0*/  MUFU.EX2 R8, R2 ;  /* 0x0000000200087308 */ /* 0x0005e40000000800 */
[----:B--2---:R-:W-:-:S06]  /*59f0*/  FFMA.FTZ R2, R125, c[0x0][0x2d0], -R0 ;  /* 0x0000b4007d027a23 */ /* 0x004fcc0000010800 */
[----:B------:R2:W3:Y:S02]  /*5a00*/  MUFU.EX2 R9, R2 ;  /* 0x0000000200097308 */ /* 0x0004e40000000800 */
[--C-:B--2---:R-:W-:Y:S01]  /*5a10*/  FFMA.FTZ R2, R126, c[0x0][0x2d0], -R0.reuse ;  /* 0x0000b4007e027a23 */ /* 0x104fe20000010800 */
[----:B---3--:R-:W-:Y:S01]  /*5a20*/  F2FP.PACK_AB R97, R9, R8 ;  /* 0x000000080961723e */ /* 0x008fe200000000ff */
[----:B------:R-:W-:Y:S02]  /*5a30*/  FFMA.FTZ R0, R127, c[0x0][0x2d0], -R0 ;  /* 0x0000b4007f007a23 */ /* 0x000fe40000010800 */
[----:B------:R-:W2:Y:S02]  /*5a40*/  LDSM.16.MT88.4 R124, [R229+0x2900] ;  /* 0x00290000e57c783b */ /* 0x000ea40000004200 */
[----:B------:R-:W-:Y:S08]  /*5a50*/  MUFU.EX2 R2, R2 ;  /* 0x0000000200027308 */ /* 0x000ff00000000800 */
[----:B------:R-:W3:Y:S02]  /*5a60*/  MUFU.EX2 R0, R0 ;  /* 0x0000000000007308 */ /* 0x000ee40000000800 */
[----:B---3--:R-:W-:-:S07]  /*5a70*/  F2FP.PACK_AB R99, R0, R2 ;  /* 0x000000020063723e */ /* 0x008fce00000000ff */
[C---:B-1----:R-:W-:Y:S08]  /*5a80*/  HMMA.16816.F32 R112, R96.reuse, R116, R112 ;  /* 0x000000746070723c */ /* 0x042ff00000001870 */
[C---:B------:R-:W-:Y:S07]  /*5a90*/  HMMA.16816.F32 R116, R96.reuse, R118, R44 ;  /* 0x000000766074723c */ /* 0x040fee000000182c */
[----:B------:R-:W-:Y:S01]  /*5aa0*/  MOV R45, R149 ;  /* 0x00000095002d7202 */ /* 0x000fe20000000f00 */
[----:B------:R-:W-:Y:S01]  /*5ab0*/  IMAD.MOV.U32 R46, RZ, RZ, R150 ;  /* 0x000000ffff2e7224 */ /* 0x000fe200078e0096 */
[----:B------:R-:W-:Y:S01]  /*5ac0*/  HMMA.16816.F32 R104, R96, R108, R104 ;  /* 0x0000006c6068723c */ /* 0x000fe20000001868 */
[----:B------:R-:W-:-:S02]  /*5ad0*/  MOV R47, R151 ;  /* 0x00000097002f7202 */ /* 0x000fc40000000f00 */
[----:B------:R-:W-:Y:S01]  /*5ae0*/  FADD.FTZ R4, R4, R45 ;  /* 0x0000002d04047221 */ /* 0x000fe20000010000 */
[----:B------:R-:W1:Y:S01]  /*5af0*/  LDSM.16.MT88.4 R148, [R226+0x5900] ;  /* 0x00590000e294783b */ /* 0x000e620000004200 */
[----:B------:R-:W-:Y:S02]  /*5b00*/  FADD.FTZ R6, R46, R6 ;  /* 0x000000062e067221 */ /* 0x000fe40000010000 */
[----:B------:R-:W-:Y:S01]  /*5b10*/  FADD.FTZ R5, R5, R4 ;  /* 0x0000000405057221 */ /* 0x000fe20000010000 */
[----:B------:R-:W-:Y:S01]  /*5b20*/  HMMA.16816.F32 R108, R96, R110, R36 ;  /* 0x0000006e606c723c */ /* 0x000fe20000001824 */
[----:B------:R-:W-:-:S06]  /*5b30*/  FADD.FTZ R4, R47, R6 ;  /* 0x000000062f047221 */ /* 0x000fcc0000010000 */
[----:B------:R-:W-:Y:S01]  /*5b40*/  IMAD.MOV.U32 R36, RZ, RZ, R134 ;  /* 0x000000ffff247224 */ /* 0x000fe200078e0086 */
[----:B------:R-:W-:Y:S01]  /*5b50*/  MOV R37, R135 ;  /* 0x0000008700257202 */ /* 0x000fe20000000f00 */
[C---:B--2---:R-:W-:Y:S01]  /*5b60*/  HMMA.16816.F32 R120, R96.reuse, R124, R120 ;  /* 0x0000007c6078723c */ /* 0x044fe20000001878 */
[----:B------:R-:W-:Y:S01]  /*5b70*/  MOV R38, R142 ;  /* 0x0000008e00267202 */ /* 0x000fe20000000f00 */
[----:B------:R-:W-:Y:S01]  /*5b80*/  FADD.FTZ R5, R36, R5 ;  /* 0x0000000524057221 */ /* 0x000fe20000010000 */
[----:B------:R-:W-:Y:S01]  /*5b90*/  MOV R39, R132 ;  /* 0x0000008400277202 */ /* 0x000fe20000000f00 */
[----:B------:R-:W-:Y:S01]  /*5ba0*/  FADD.FTZ R6, R37, R4 ;  /* 0x0000000425067221 */ /* 0x000fe20000010000 */
[----:B------:R-:W2:Y:S01]  /*5bb0*/  LDSM.16.MT88.4 R140, [R225+0x5900] ;  /* 0x00590000e18c783b */ /* 0x000ea20000004200 */
[----:B------:R-:W-:Y:S02]  /*5bc0*/  FADD.FTZ R4, R38, R5 ;  /* 0x0000000526047221 */ /* 0x000fe40000010000 */
[----:B------:R-:W-:Y:S01]  /*5bd0*/  FADD.FTZ R5, R18, R6 ;  /* 0x0000000612057221 */ /* 0x000fe20000010000 */
[----:B------:R-:W3:Y:S01]  /*5be0*/  LDSM.16.MT88.4 R132, [R228+0x2900] ;  /* 0x00290000e484783b */ /* 0x000ee20000004200 */
[----:B------:R-:W-:Y:S01]  /*5bf0*/  FADD.FTZ R4, R19, R4 ;  /* 0x0000000413047221 */ /* 0x000fe20000010000 */
[----:B------:R-:W-:Y:S01]  /*5c00*/  HMMA.16816.F32 R52, R96, R56, R84 ;  /* 0x000000386034723c */ /* 0x000fe20000001854 */
[----:B------:R-:W-:-:S02]  /*5c10*/  FADD.FTZ R5, R16, R5 ;  /* 0x0000000510057221 */ /* 0x000fc40000010000 */
[----:B------:R-:W-:Y:S02]  /*5c20*/  FADD.FTZ R4, R17, R4 ;  /* 0x0000000411047221 */ /* 0x000fe40000010000 */
[----:B------:R-:W-:Y:S01]  /*5c30*/  FADD.FTZ R5, R39, R5 ;  /* 0x0000000527057221 */ /* 0x000fe20000010000 */
[----:B------:R-:W-:Y:S01]  /*5c40*/  LDSM.16.MT88.4 R16, [R228+0x8900] ;  /* 0x00890000e410783b */ /* 0x000fe20000004200 */
[----:B------:R-:W-:Y:S01]  /*5c50*/  FADD.FTZ R4, R7, R4 ;  /* 0x0000000407047221 */ /* 0x000fe20000010000 */
[----:B------:R-:W-:Y:S01]  /*5c60*/  HMMA.16816.F32 R124, R96, R126, R64 ;  /* 0x0000007e607c723c */ /* 0x000fe20000001840 */
[----:B------:R-:W-:Y:S01]  /*5c70*/  FADD.FTZ R5, R10, R5 ;  /* 0x000000050a057221 */ /* 0x000fe20000010000 */
[----:B------:R-:W4:Y:S01]  /*5c80*/  LDSM.16.MT88.4 R64, [R228+0x5900] ;  /* 0x00590000e440783b */ /* 0x000f220000004200 */
[----:B------:R-:W-:Y:S02]  /*5c90*/  FADD.FTZ R4, R11, R4 ;  /* 0x000000040b047221 */ /* 0x000fe40000010000 */
[----:B------:R-:W-:-:S02]  /*5ca0*/  FADD.FTZ R5, R26, R5 ;  /* 0x000000051a057221 */ /* 0x000fc40000010000 */
[----:B------:R-:W-:Y:S01]  /*5cb0*/  FADD.FTZ R4, R27, R4 ;  /* 0x000000041b047221 */ /* 0x000fe20000010000 */
[C---:B-1----:R-:W-:Y:S01]  /*5cc0*/  HMMA.16816.F32 R144, R96.reuse, R148, R144 ;  /* 0x000000946090723c */ /* 0x042fe20000001890 */
[----:B------:R-:W-:Y:S02]  /*5cd0*/  FADD.FTZ R5, R24, R5 ;  /* 0x0000000518057221 */ /* 0x000fe40000010000 */
[----:B------:R-:W-:Y:S02]  /*5ce0*/  FADD.FTZ R4, R251, R4 ;  /* 0x00000004fb047221 */ /* 0x000fe40000010000 */
[----:B------:R-:W-:Y:S02]  /*5cf0*/  FADD.FTZ R5, R25, R5 ;  /* 0x0000000519057221 */ /* 0x000fe40000010000 */
[----:B------:R-:W-:Y:S01]  /*5d00*/  FADD.FTZ R4, R252, R4 ;  /* 0x00000004fc047221 */ /* 0x000fe20000010000 */
[----:B------:R-:W-:Y:S01]  /*5d10*/  HMMA.16816.F32 R148, R96, R150, R80 ;  /* 0x000000966094723c */ /* 0x000fe20000001850 */
[----:B------:R-:W-:Y:S01]  /*5d20*/  FADD.FTZ R5, R185, R5 ;  /* 0x00000005b9057221 */ /* 0x000fe20000010000 */
[----:B------:R-:W-:Y:S01]  /*5d30*/  LDSM.16.MT88.4 R80, [R226+0x8900] ;  /* 0x00890000e250783b */ /* 0x000fe20000004200 */
[----:B------:R-:W-:-:S02]  /*5d40*/  FADD.FTZ R4, R167, R4 ;  /* 0x00000004a7047221 */ /* 0x000fc40000010000 */
[----:B------:R-:W-:Y:S02]  /*5d50*/  FADD.FTZ R5, R187, R5 ;  /* 0x00000005bb057221 */ /* 0x000fe40000010000 */
[----:B------:R-:W-:Y:S01]  /*5d60*/  FADD.FTZ R4, R184, R4 ;  /* 0x00000004b8047221 */ /* 0x000fe20000010000 */
[C---:B------:R-:W-:Y:S01]  /*5d70*/  HMMA.16816.F32 R56, R96.reuse, R58, R88 ;  /* 0x0000003a6038723c */ /* 0x040fe20000001858 */
[----:B------:R-:W-:Y:S01]  /*5d80*/  FADD.FTZ R5, R186, R5 ;  /* 0x00000005ba057221 */ /* 0x000fe20000010000 */
[----:B------:R-:W1:Y:S01]  /*5d90*/  LDSM.16.MT88.4 R88, [R229+0x8900] ;  /* 0x00890000e558783b */ /* 0x000e620000004200 */
[----:B------:R-:W-:Y:S02]  /*5da0*/  FADD.FTZ R4, R165, R4 ;  /* 0x00000004a5047221 */ /* 0x000fe40000010000 */
[----:B------:R-:W-:Y:S02]  /*5db0*/  FADD.FTZ R5, R250, R5 ;  /* 0x00000005fa057221 */ /* 0x000fe40000010000 */
[----:B------:R-:W-:Y:S01]  /*5dc0*/  FADD.FTZ R4, R166, R4 ;  /* 0x00000004a6047221 */ /* 0x000fe20000010000 */
[----:B--2---:R-:W-:Y:S01]  /*5dd0*/  HMMA.16816.F32 R136, R96, R140, R136 ;  /* 0x0000008c6088723c */ /* 0x004fe20000001888 */
[----:B------:R-:W-:-:S02]  /*5de0*/  FADD.FTZ R5, R152, R5 ;  /* 0x0000000598057221 */ /* 0x000fc40000010000 */
[----:B------:R-:W-:Y:S02]  /*5df0*/  FADD.FTZ R4, R102, R4 ;  /* 0x0000000466047221 */ /* 0x000fe40000010000 */
[----:B------:R-:W-:Y:S02]  /*5e00*/  FADD.FTZ R5, R154, R5 ;  /* 0x000000059a057221 */ /* 0x000fe40000010000 */
[----:B------:R-:W-:Y:S01]  /*5e10*/  FADD.FTZ R4, R153, R4 ;  /* 0x0000000499047221 */ /* 0x000fe20000010000 */
[----:B------:R-:W-:Y:S01]  /*5e20*/  HMMA.16816.F32 R140, R96, R142, R72 ;  /* 0x0000008e608c723c */ /* 0x000fe20000001848 */
[----:B------:R-:W2:Y:S01]  /*5e30*/  LDSM.16.MT88.4 R72, [R225+0x8900] ;  /* 0x00890000e148783b */ /* 0x000ea20000004200 */
[----:B------:R-:W-:Y:S02]  /*5e40*/  FADD.FTZ R6, R155, R5 ;  /* 0x000000059b067221 */ /* 0x000fe40000010000 */
[----:B------:R-:W-:Y:S02]  /*5e50*/  FADD.FTZ R5, R101, R4 ;  /* 0x0000000465057221 */ /* 0x000fe40000010000 */
[----:B------:R-:W-:-:S02]  /*5e60*/  FADD.FTZ R4, R164, R6 ;  /* 0x00000006a4047221 */ /* 0x000fc40000010000 */
[----:B------:R-:W-:Y:S01]  /*5e70*/  FADD.FTZ R5, R103, R5 ;  /* 0x0000000567057221 */ /* 0x000fe20000010000 */
[C---:B---3--:R-:W-:Y:S01]  /*5e80*/  HMMA.16816.F32 R128, R96.reuse, R132, R128 ;  /* 0x000000846080723c */ /* 0x048fe20000001880 */
[----:B------:R-:W-:Y:S02]  /*5e90*/  FADD.FTZ R4, R13, R4 ;  /* 0x000000040d047221 */ /* 0x000fe40000010000 */
[----:B------:R-:W-:Y:S02]  /*5ea0*/  FADD.FTZ R5, R8, R5 ;  /* 0x0000000508057221 */ /* 0x000fe40000010000 */
[----:B------:R-:W-:Y:S02]  /*5eb0*/  FADD.FTZ R4, R14, R4 ;  /* 0x000000040e047221 */ /* 0x000fe40000010000 */
[----:B------:R-:W-:Y:S01]  /*5ec0*/  FADD.FTZ R5, R9, R5 ;  /* 0x0000000509057221 */ /* 0x000fe20000010000 */
[----:B------:R-:W-:Y:S01]  /*5ed0*/  HMMA.16816.F32 R132, R96, R134, R68 ;  /* 0x000000866084723c */ /* 0x000fe20000001844 */
[----:B------:R-:W-:-:S02]  /*5ee0*/  FADD.FTZ R4, R15, R4 ;  /* 0x000000040f047221 */ /* 0x000fc40000010000 */
[----:B------:R-:W-:Y:S02]  /*5ef0*/  FADD.FTZ R2, R2, R5 ;  /* 0x0000000502027221 */ /* 0x000fe40000010000 */
[----:B------:R-:W-:Y:S02]  /*5f00*/  FADD.FTZ R4, R12, R4 ;  /* 0x000000040c047221 */ /* 0x000fe40000010000 */
[----:B------:R-:W-:Y:S01]  /*5f10*/  FADD.FTZ R0, R0, R2 ;  /* 0x0000000200007221 */ /* 0x000fe20000010000 */
[C---:B----4-:R-:W-:Y:S04]  /*5f20*/  HMMA.16816.F32 R60, R96.reuse, R64, R92 ;  /* 0x00000040603c723c */ /* 0x050fe8000000185c */
[----:B------:R3:W-:Y:S04]  /*5f30*/  STL [R1+0x14], R0 ;  /* 0x0000140001007387 */ /* 0x0007e80000100800 */
[----:B------:R3:W-:Y:S01]  /*5f40*/  STL [R1+0x10], R4 ;  /* 0x0000100401007387 */ /* 0x0007e20000100800 */
[C---:B-1----:R-:W-:Y:S08]  /*5f50*/  HMMA.16816.F32 R84, R96.reuse, R88, R40 ;  /* 0x000000586054723c */ /* 0x042ff00000001828 */
[C---:B--2---:R-:W-:Y:S08]  /*5f60*/  HMMA.16816.F32 R68, R96.reuse, R72, R168 ;  /* 0x000000486044723c */ /* 0x044ff000000018a8 */
[C---:B------:R-:W-:Y:S08]  /*5f70*/  HMMA.16816.F32 R72, R96.reuse, R74, R76 ;  /* 0x0000004a6048723c */ /* 0x040ff0000000184c */
[C---:B------:R-:W-:Y:S08]  /*5f80*/  HMMA.16816.F32 R76, R96.reuse, R80, R172 ;  /* 0x00000050604c723c */ /* 0x040ff000000018ac */
[C---:B------:R-:W-:Y:S08]  /*5f90*/  HMMA.16816.F32 R64, R96.reuse, R66, R20 ;  /* 0x000000426040723c */ /* 0x040ff00000001814 */
[C---:B------:R-:W-:Y:S08]  /*5fa0*/  HMMA.16816.F32 R80, R96.reuse, R82, R180 ;  /* 0x000000526050723c */ /* 0x040ff000000018b4 */
[C---:B------:R-:W-:Y:S08]  /*5fb0*/  HMMA.16816.F32 R88, R96.reuse, R90, R48 ;  /* 0x0000005a6058723c */ /* 0x040ff00000001830 */
[C---:B------:R-:W-:Y:S08]  /*5fc0*/  HMMA.16816.F32 R92, R96.reuse, R16, R32 ;  /* 0x00000010605c723c */ /* 0x040ff00000001820 */
[----:B------:R-:W-:Y:S01]  /*5fd0*/  HMMA.16816.F32 R96, R96, R18, R28 ;  /* 0x000000126060723c */ /* 0x000fe2000000181c */
[----:B------:R-:W-:Y:S08]  /*5fe0*/  @!P0 BRA `(.L_x_5) ;  /* 0x0000412000008947 */ /* 0x000ff00003800000 */
[----:B---3--:R-:W2:Y:S01]  /*5ff0*/  LDL.LU.64 R26, [R1] ;  /* 0x00000000011a7983 */ /* 0x008ea20000300a00 */
[----:B------:R-:W-:Y:S01]  /*6000*/  IMAD.MOV.U32 R102, RZ, RZ, R3 ;  /* 0x000000ffff667224 */ /* 0x000fe200078e0003 */
[----:B------:R-:W-:Y:S01]  /*6010*/  ULDC.64 UR6, c[0x0][0x208] ;  /* 0x0000820000067ab9 */ /* 0x000fe20000000a00 */
[----:B------:R-:W-:Y:S01]  /*6020*/  IMAD.MOV.U32 R101, RZ, RZ, R100 ;  /* 0x000000ffff657224 */ /* 0x000fe200078e0064 */
[----:B------:R-:W3:Y:S01]  /*6030*/  LDL.LU.64 R24, [R1+0x8] ;  /* 0x0000080001187983 */ /* 0x000ee20000300a00 */
[----:B------:R-:W-:Y:S01]  /*6040*/  ULDC.64 UR4, c[0x0][0x1e0] ;  /* 0x0000780000047ab9 */ /* 0x000fe20000000a00 */
[----:B--2---:R-:W-:-:S02]  /*6050*/  MOV R3, R27 ;  /* 0x0000001b00037202 */ /* 0x004fc40000000f00 */
[----:B---3--:R-:W-:-:S05]  /*6060*/  MOV R2, R24 ;  /* 0x0000001800027202 */ /* 0x008fca0000000f00 */
[----:B------:R1:W-:Y:S02]  /*6070*/  STL.64 [R1+0x18], R2 ;  /* 0x0000180201007387 */ /* 0x0003e40000100a00 */
.L_x_6:
[----:B-1--4-:R-:W2:Y:S01]  /*6080*/  LDL.64 R2, [R1+0x18] ;  /* 0x0000180001027983 */ /* 0x012ea20000100a00 */
[----:B------:R-:W-:Y:S04]  /*6090*/  DEPBAR.LE SB0, 0x0 ;  /* 0x000080000000791a */ /* 0x000fe80000000000 */
[----:B------:R-:W-:Y:S01]  /*60a0*/  USHF.R.S32.HI UR12, URZ, 0x1f, UR14 ;  /* 0x0000001f3f0c7899 */ /* 0x000fe2000801140e */
[----:B------:R-:W-:Y:S01]  /*60b0*/  BAR.SYNC.DEFER_BLOCKING 0x0 ;  /* 0x0000000000007b1d */ /* 0x000fe20000010000 */
[----:B------:R-:W-:Y:S02]  /*60c0*/  UIMAD.WIDE.U32 UR18, UR14, UR6, URZ ;  /* 0x000000060e1272a5 */ /* 0x000fe4000f8e003f */
[----:B------:R-:W-:Y:S02]  /*60d0*/  UIMAD UR12, UR12, UR6, URZ ;  /* 0x000000060c0c72a4 */ /* 0x000fe4000f8e023f */
[----:B------:R-:W-:Y:S02]  /*60e0*/  UISETP.GT.AND UP0, UPT, UR14, UR8, UPT ;  /* 0x000000080e00728c */ /* 0x000fe4000bf04270 */
[----:B------:R-:W-:Y:S01]  /*60f0*/  UIMAD UR12, UR14, UR7, UR12 ;  /* 0x000000070e0c72a4 */ /* 0x000fe2000f8e020c */
[----:B-----5:R-:W-:Y:S01]  /*6100*/  STL [R1+0x30], R231 ;  /* 0x000030e701007387 */ /* 0x020fe20000100800 */
[----:B------:R-:W-:Y:S02]  /*6110*/  UIADD3 UR14, UR14, -0x1, URZ ;  /* 0xffffffff0e0e7890 */ /* 0x000fe4000fffe03f */
[----:B------:R-:W-:Y:S01]  /*6120*/  UIADD3 UR12, UR19, UR12, URZ ;  /* 0x0000000c130c7290 */ /* 0x000fe2000fffe03f */
[----:B------:R-:W-:Y:S03]  /*6130*/  STL [R1+0x34], R248 ;  /* 0x000034f801007387 */ /* 0x000fe60000100800 */
[----:B------:R-:W-:Y:S01]  /*6140*/  UIMAD UR12, UR12, 0x60, URZ ;  /* 0x000000600c0c78a4 */ /* 0x000fe2000f8e023f */
[----:B------:R-:W-:Y:S01]  /*6150*/  STL [R1+0x40], R157 ;  /* 0x0000409d01007387 */ /* 0x000fe20000100800 */
[----:B------:R-:W-:Y:S03]  /*6160*/  @UP0 USHF.L.U64.HI UR15, UR4, 0x6, UR5 ;  /* 0x00000006040f0899 */ /* 0x000fe60008010205 */
[----:B------:R-:W-:Y:S04]  /*6170*/  STL [R1+0x3c], R158 ;  /* 0x00003c9e01007387 */ /* 0x000fe80000100800 */
[----:B------:R-:W1:Y:S08]  /*6180*/  LDSM.16.M88.4 R8, [R224+0xc100] ;  /* 0x00c10000e008783b */ /* 0x000e700000000200 */
[----:B------:R-:W3:Y:S08]  /*6190*/  LDSM.16.M88.4 R16, [R224+0xc900] ;  /* 0x00c90000e010783b */ /* 0x000ef00000000200 */
[----:B------:R-:W4:Y:S08]  /*61a0*/  LDSM.16.M88.4 R24, [R224+0xd100] ;  /* 0x00d10000e018783b */ /* 0x000f300000000200 */
[----:B------:R-:W4:Y:S08]  /*61b0*/  LDSM.16.M88.4 R32, [R224+0xd900] ;  /* 0x00d90000e020783b */ /* 0x000f300000000200 */
[----:B------:R-:W4:Y:S01]  /*61c0*/  LDSM.16.M88.4 R40, [R224+0xe100] ;  /* 0x00e10000e028783b */ /* 0x000f220000000200 */
[C---:B-1----:R-:W-:Y:S07]  /*61d0*/  HMMA.16816.F32 R4, R156.reuse, R8, RZ ;  /* 0x000000089c04723c */ /* 0x042fee00000018ff */
[----:B------:R-:W1:Y:S01]  /*61e0*/  LDSM.16.M88.4 R48, [R224+0xe900] ;  /* 0x00e90000e030783b */ /* 0x000e620000000200 */
[C---:B------:R-:W-:Y:S07]  /*61f0*/  HMMA.16816.F32 R8, R156.reuse, R10, RZ ;  /* 0x0000000a9c08723c */ /* 0x040fee00000018ff */
[----:B------:R-:W1:Y:S01]  /*6200*/  LDSM.16.M88.4 R152, [R231] ;  /* 0x00000000e798783b */ /* 0x000e620000000200 */
[C---:B---3--:R-:W-:Y:S07]  /*6210*/  HMMA.16816.F32 R12, R156.reuse, R16, RZ ;  /* 0x000000109c0c723c */ /* 0x048fee00000018ff */
[----:B------:R-:W3:Y:S01]  /*6220*/  LDSM.16.M88.4 R164, [R248] ;  /* 0x00000000f8a4783b */ /* 0x000ee20000000200 */
[C---:B------:R-:W-:Y:S07]  /*6230*/  HMMA.16816.F32 R16, R156.reuse, R18, RZ ;  /* 0x000000129c10723c */ /* 0x040fee00000018ff */
[----:B------:R-:W-:Y:S01]  /*6240*/  LDSM.16.M88.4 R168, [R245] ;  /* 0x00000000f5a8783b */ /* 0x000fe20000000200 */
[C---:B----4-:R-:W-:Y:S07]  /*6250*/  HMMA.16816.F32 R20, R156.reuse, R24, RZ ;  /* 0x000000189c14723c */ /* 0x050fee00000018ff */
[----:B------:R-:W-:Y:S01]  /*6260*/  LDSM.16.M88.4 R172, [R244] ;  /* 0x00000000f4ac783b */ /* 0x000fe20000000200 */
[C---:B------:R-:W-:Y:S07]  /*6270*/  HMMA.16816.F32 R24, R156.reuse, R26, RZ ;  /* 0x0000001a9c18723c */ /* 0x040fee00000018ff */
[----:B------:R-:W-:Y:S01]  /*6280*/  STL [R1+0x38], R159 ;  /* 0x0000389f01007387 */ /* 0x000fe20000100800 */
[C---:B------:R-:W-:Y:S08]  /*6290*/  HMMA.16816.F32 R28, R156.reuse, R32, RZ ;  /* 0x000000209c1c723c */ /* 0x040ff000000018ff */
[C---:B------:R-:W-:Y:S08]  /*62a0*/  HMMA.16816.F32 R32, R156.reuse, R34, RZ ;  /* 0x000000229c20723c */ /* 0x040ff000000018ff */
[C---:B------:R-:W-:Y:S08]  /*62b0*/  HMMA.16816.F32 R36, R156.reuse, R40, RZ ;  /* 0x000000289c24723c */ /* 0x040ff000000018ff */
[C---:B------:R-:W-:Y:S08]  /*62c0*/  HMMA.16816.F32 R40, R156.reuse, R42, RZ ;  /* 0x0000002a9c28723c */ /* 0x040ff000000018ff */
[C---:B-1----:R-:W-:Y:S08]  /*62d0*/  HMMA.16816.F32 R44, R156.reuse, R48, RZ ;  /* 0x000000309c2c723c */ /* 0x042ff000000018ff */
[----:B------:R-:W-:Y:S08]  /*62e0*/  HMMA.16816.F32 R48, R156, R50, RZ ;  /* 0x000000329c30723c */ /* 0x000ff000000018ff */
[C---:B------:R-:W-:Y:S07]  /*62f0*/  HMMA.16816.F32 R4, R160.reuse, R152, R4 ;  /* 0x00000098a004723c */ /* 0x040fee0000001804 */
[----:B------:R-:W-:Y:S01]  /*6300*/  MOV R152, UR18 ;  /* 0x0000001200987c02 */ /* 0x000fe20008000f00 */
[C---:B------:R-:W-:Y:S01]  /*6310*/  HMMA.16816.F32 R8, R160.reuse, R154, R8 ;  /* 0x0000009aa008723c */ /* 0x040fe20000001808 */
[----:B------:R-:W-:Y:S07]  /*6320*/  @UP0 UIMAD.WIDE.U32 UR18, UR14, UR4, URZ ;  /* 0x000000040e1202a5 */ /* 0x000fee000f8e003f */
[C---:B---3--:R-:W-:Y:S08]  /*6330*/  HMMA.16816.F32 R12, R160.reuse, R164, R12 ;  /* 0x000000a4a00c723c */ /* 0x048ff0000000180c */
[C---:B------:R-:W-:Y:S01]  /*6340*/  HMMA.16816.F32 R16, R160.reuse, R166, R16 ;  /* 0x000000a6a010723c */ /* 0x040fe20000001810 */
[----:B------:R-:W-:Y:S03]  /*6350*/  LDSM.16.M88.4 R164, [R246] ;  /* 0x00000000f6a4783b */ /* 0x000fe60000000200 */
[----:B--2---:R-:W-:Y:S05]  /*6360*/  IMAD.WIDE.U32 R152, R152, 0x60, R2 ;  /* 0x0000006098987825 */ /* 0x004fea00078e0002 */
[----:B------:R-:W-:Y:S01]  /*6370*/  IADD3 R0, R153, UR12, RZ ;  /* 0x0000000c99007c10 */ /* 0x000fe2000fffe0ff */
[----:B------:R-:W-:Y:S02]  /*6380*/  @UP0 USHF.R.S32.HI UR12, URZ, 0x1f, UR14 ;  /* 0x0000001f3f0c0899 */ /* 0x000fe4000801140e */
[C---:B------:R-:W-:Y:S02]  /*6390*/  SHF.L.U32 R100, R152.reuse, 0x1, RZ ;  /* 0x0000000198647819 */ /* 0x040fe400000006ff */
[----:B------:R-:W-:Y:S01]  /*63a0*/  SHF.L.U64.HI R0, R152, 0x1, R0 ;  /* 0x0000000198007819 */ /* 0x000fe20000010200 */
[----:B------:R-:W-:Y:S01]  /*63b0*/  @UP0 UIMAD UR12, UR12, UR4, URZ ;  /* 0x000000040c0c02a4 */ /* 0x000fe2000f8e023f */
[C---:B------:R-:W-:Y:S01]  /*63c0*/  IADD3 R2, P0, R100.reuse, c[0x0][0x1f8], RZ ;  /* 0x00007e0064027a10 */ /* 0x040fe20007f1e0ff */
[----:B------:R-:W1:Y:S01]  /*63d0*/  LDSM.16.M88.4 R152, [R247] ;  /* 0x00000000f798783b */ /* 0x000e620000000200 */
[----:B------:R-:W-:Y:S01]  /*63e0*/  IADD3 R180, P1, R100, 0x80, RZ ;  /* 0x0000008064b47810 */ /* 0x000fe20007f3e0ff */
[----:B------:R-:W-:Y:S01]  /*63f0*/  @UP0 UIMAD UR12, UR14, UR5, UR12 ;  /* 0x000000050e0c02a4 */ /* 0x000fe2000f8e020c */
[----:B------:R-:W-:Y:S02]  /*6400*/  IADD3.X R3, R0, c[0x0][0x1fc], RZ, P0, !PT ;  /* 0x00007f0000037a10 */ /* 0x000fe400007fe4ff */
[----:B------:R-:W-:Y:S01]  /*6410*/  IADD3 R180, P0, R180, c[0x0][0x1f8], RZ ;  /* 0x00007e00b4b47a10 */ /* 0x000fe20007f1e0ff */
[----:B------:R-:W-:Y:S01]  /*6420*/  @UP0 UIADD3 UR12, UR19, UR12, URZ ;  /* 0x0000000c130c0290 */ /* 0x000fe2000fffe03f */
[----:B------:R-:W-:Y:S01]  /*6430*/  IADD3 R100, P3, R100, 0x100, RZ ;  /* 0x0000010064647810 */ /* 0x000fe20007f7e0ff */
[----:B------:R-:W-:Y:S01]  /*6440*/  @!PT LDS RZ, [RZ] ;  /* 0x00000000fffff984 */ /* 0x000fe20000000800 */
[----:B------:R-:W-:Y:S01]  /*6450*/  @!PT LDS RZ, [RZ] ;  /* 0x00000000fffff984 */ /* 0x000fe20000000800 */
[----:B------:R-:W-:Y:S01]  /*6460*/  @!PT LDS RZ, [RZ] ;  /* 0x00000000fffff984 */ /* 0x000fe20000000800 */
[----:B------:R2:W-:Y:S01]  /*6470*/  LDGSTS.E.BYPASS.LTC128B.128 [R249+0x100], [R2.64], !P6 ;  /* 0x0010000002f97fae */ /* 0x0005e2000f101d4a */
[--C-:B------:R-:W-:Y:S01]  /*6480*/  IADD3.X R181, RZ, c[0x0][0x1fc], R0.reuse, P0, P1 ;  /* 0x00007f00ffb57a10 */ /* 0x100fe200007e2400 */
[----:B------:R-:W-:Y:S01]  /*6490*/  @UP0 UIMAD UR12, UR12, 0x60, URZ ;  /* 0x000000600c0c08a4 */ /* 0x000fe2000f8e023f */
[----:B------:R-:W-:Y:S04]  /*64a0*/  IADD3 R182, P2, R100, c[0x0][0x1f8], RZ ;  /* 0x00007e0064b67a10 */ /* 0x000fe80007f5e0ff */
[----:B------:R-:W-:Y:S01]  /*64b0*/  IADD3.X R183, RZ, c[0x0][0x1fc], R0, P2, P3 ;  /* 0x00007f00ffb77a10 */ /* 0x000fe200017e6400 */
[----:B------:R3:W-:Y:S08]  /*64c0*/  LDGSTS.E.BYPASS.LTC128B.128 [R249+0x3100], [R180.64], !P5 ;  /* 0x03100000b4f97fae */ /* 0x0007f0000e901d4a */
[----:B------:R4:W-:Y:S01]  /*64d0*/  LDGSTS.E.BYPASS.LTC128B.128 [R249+0x6100], [R182.64], !P4 ;  /* 0x06100000b6f97fae */ /* 0x0009e2000e101d4a */
[----:B--2---:R-:W-:Y:S04]  /*64e0*/  IADD3 R2, P1, R2, UR13, RZ ;  /* 0x0000000d02027c10 */ /* 0x004fe8000ff3e0ff */
[----:B------:R-:W-:Y:S01]  /*64f0*/  IADD3.X R3, R3, UR17, RZ, P1, !PT ;  /* 0x0000001103037c10 */ /* 0x000fe20008ffe4ff */
[C---:B-1----:R-:W-:Y:S03]  /*6500*/  HMMA.16816.F32 R20, R160.reuse, R152, R20 ;  /* 0x00000098a014723c */ /* 0x042fe60000001814 */
[----:B---3--:R-:W-:Y:S01]  /*6510*/  IADD3 R180, P0, R2, UR13, RZ ;  /* 0x0000000d02b47c10 */ /* 0x008fe2000ff1e0ff */
[----:B------:R1:W-:Y:S03]  /*6520*/  LDGSTS.E.BYPASS.LTC128B.128 [R249+0x1100], [R2.64], !P6 ;  /* 0x0110000002f97fae */ /* 0x0003e6000f101d4a */
[----:B------:R-:W-:Y:S01]  /*6530*/  IADD3.X R181, R3, UR17, RZ, P0, !PT ;  /* 0x0000001103b57c10 */ /* 0x000fe200087fe4ff */
[C---:B------:R-:W-:Y:S01]  /*6540*/  HMMA.16816.F32 R24, R160.reuse, R154, R24 ;  /* 0x0000009aa018723c */ /* 0x040fe20000001818 */
[----:B------:R-:W-:Y:S03]  /*6550*/  PLOP3.LUT P0, PT, PT, PT, UP0, 0x80, 0x0 ;  /* 0x000000000000781c */ /* 0x000fe60003f0f008 */
[----:B------:R1:W-:Y:S04]  /*6560*/  LDGSTS.E.BYPASS.LTC128B.128 [R249+0x4100], [R2.64+0x80], !P5 ;  /* 0x0410008002f97fae */ /* 0x0003e8000e901d4a */
[C---:B------:R-:W-:Y:S04]  /*6570*/  HMMA.16816.F32 R28, R160.reuse, R164, R28 ;  /* 0x000000a4a01c723c */ /* 0x040fe8000000181c */
[----:B------:R1:W-:Y:S04]  /*6580*/  LDGSTS.E.BYPASS.LTC128B.128 [R249+0x7100], [R2.64+0x100], !P4 ;  /* 0x0710010002f97fae */ /* 0x0003e8000e101d4a */
[C---:B------:R-:W-:Y:S04]  /*6590*/  HMMA.16816.F32 R32, R160.reuse, R166, R32 ;  /* 0x000000a6a020723c */ /* 0x040fe80000001820 */
[----:B------:R4:W-:Y:S04]  /*65a0*/  LDGSTS.E.BYPASS.LTC128B.128 [R249+0x2100], [R180.64], !P6 ;  /* 0x02100000b4f97fae */ /* 0x0009e8000f101d4a */
[C---:B------:R-:W-:Y:S04]  /*65b0*/  HMMA.16816.F32 R36, R160.reuse, R168, R36 ;  /* 0x000000a8a024723c */ /* 0x040fe80000001824 */
[----:B------:R4:W-:Y:S04]  /*65c0*/  LDGSTS.E.BYPASS.LTC128B.128 [R249+0x5100], [R180.64+0x80], !P5 ;  /* 0x05100080b4f97fae */ /* 0x0009e8000e901d4a */
[C---:B------:R-:W-:Y:S04]  /*65d0*/  HMMA.16816.F32 R40, R160.reuse, R170, R40 ;  /* 0x000000aaa028723c */ /* 0x040fe80000001828 */
[----:B------:R4:W-:Y:S04]  /*65e0*/  LDGSTS.E.BYPASS.LTC128B.128 [R249+0x8100], [R180.64+0x100], !P4 ;  /* 0x08100100b4f97fae */ /* 0x0009e8000e101d4a */
[C---:B------:R-:W-:Y:S04]  /*65f0*/  HMMA.16816.F32 R44, R160.reuse, R172, R44 ;  /* 0x000000aca02c723c */ /* 0x040fe8000000182c */
[----:B------:R-:W-:Y:S04]  /*6600*/  LDSM.16.M88.4 R152, [R230+0xc900] ;  /* 0x00c90000e698783b */ /* 0x000fe80000000200 */
[----:B------:R-:W-:Y:S04]  /*6610*/  HMMA.16816.F32 R48, R160, R174, R48 ;  /* 0x000000aea030723c */ /* 0x000fe80000001830 */
[----:B------:R-:W-:Y:S08]  /*6620*/  LDSM.16.M88.4 R184, [R230+0xd100] ;  /* 0x00d10000e6b8783b */ /* 0x000ff00000000200 */
[----:B------:R-:W-:Y:S08]  /*6630*/  LDSM.16.M88.4 R164, [R230+0xd900] ;  /* 0x00d90000e6a4783b */ /* 0x000ff00000000200 */
[----:B----4-:R-:W2:Y:S08]  /*6640*/  LDSM.16.M88.4 R180, [R230+0xc100] ;  /* 0x00c10000e6b4783b */ /* 0x010eb00000000200 */
[----:B------:R-:W0:Y:S08]  /*6650*/  LDGDEPBAR ;  /* 0x00000000000079af */ /* 0x000e300000000000 */
[----:B------:R-:W3:Y:S08]  /*6660*/  LDSM.16.M88.4 R168, [R230+0xe100] ;  /* 0x00e10000e6a8783b */ /* 0x000ef00000000200 */
[----:B------:R-:W4:Y:S01]  /*6670*/  LDSM.16.M88.4 R172, [R230+0xe900] ;  /* 0x00e90000e6ac783b */ /* 0x000f220000000200 */
[C---:B--2---:R-:W-:Y:S08]  /*6680*/  HMMA.16816.F32 R4, R176.reuse, R180, R4 ;  /* 0x000000b4b004723c */ /* 0x044ff00000001804 */
[C---:B------:R-:W-:Y:S01]  /*6690*/  HMMA.16816.F32 R8, R176.reuse, R182, R8 ;  /* 0x000000b6b008723c */ /* 0x040fe20000001808 */
[----:B------:R-:W-:Y:S07]  /*66a0*/  LDSM.16.M88.4 R180, [R227+0x800] ;  /* 0x00080000e3b4783b */ /* 0x000fee0000000200 */
[C---:B------:R-:W-:Y:S08]  /*66b0*/  HMMA.16816.F32 R12, R176.reuse, R152, R12 ;  /* 0x00000098b00c723c */ /* 0x040ff0000000180c */
[C---:B------:R-:W-:Y:S01]  /*66c0*/  HMMA.16816.F32 R16, R176.reuse, R154, R16 ;  /* 0x0000009ab010723c */ /* 0x040fe20000001810 */
[----:B------:R-:W2:Y:S07]  /*66d0*/  LDSM.16.M88.4 R152, [R227] ;  /* 0x00000000e398783b */ /* 0x000eae0000000200 */
[C---:B------:R-:W-:Y:S08]  /*66e0*/  HMMA.16816.F32 R20, R176.reuse, R184, R20 ;  /* 0x000000b8b014723c */ /* 0x040ff00000001814 */
[C---:B------:R-:W-:Y:S01]  /*66f0*/  HMMA.16816.F32 R24, R176.reuse, R186, R24 ;  /* 0x000000bab018723c */ /* 0x040fe20000001818 */
[----:B------:R-:W-:Y:S07]  /*6700*/  LDSM.16.M88.4 R184, [R227+0x1800] ;  /* 0x00180000e3b8783b */ /* 0x000fee0000000200 */
[C---:B------:R-:W-:Y:S08]  /*6710*/  HMMA.16816.F32 R28, R176.reuse, R164, R28 ;  /* 0x000000a4b01c723c */ /* 0x040ff0000000181c */
[C---:B------:R-:W-:Y:S01]  /*6720*/  HMMA.16816.F32 R32, R176.reuse, R166, R32 ;  /* 0x000000a6b020723c */ /* 0x040fe20000001820 */
[----:B------:R-:W1:Y:S07]  /*6730*/  LDSM.16.M88.4 R164, [R227+0x1000] ;  /* 0x00100000e3a4783b */ /* 0x000e6e0000000200 */
[C---:B---3--:R-:W-:Y:S08]  /*6740*/  HMMA.16816.F32 R36, R176.reuse, R168, R36 ;  /* 0x000000a8b024723c */ /* 0x048ff00000001824 */
[C---:B------:R-:W-:Y:S01]  /*6750*/  HMMA.16816.F32 R40, R176.reuse, R170, R40 ;  /* 0x000000aab028723c */ /* 0x040fe20000001828 */
[----:B------:R-:W3:Y:S07]  /*6760*/  LDSM.16.M88.4 R168, [R227+0x2000] ;  /* 0x00200000e3a8783b */ /* 0x000eee0000000200 */
[C---:B----4-:R-:W-:Y:S08]  /*6770*/  HMMA.16816.F32 R44, R176.reuse, R172, R44 ;  /* 0x000000acb02c723c */ /* 0x050ff0000000182c */
[----:B------:R-:W-:Y:S01]  /*6780*/  HMMA.16816.F32 R48, R176, R174, R48 ;  /* 0x000000aeb030723c */ /* 0x000fe20000001830 */
[----:B------:R-:W-:Y:S07]  /*6790*/  LDSM.16.M88.4 R172, [R224+0xf100] ;  /* 0x00f10000e0ac783b */ /* 0x000fee0000000200 */
[C---:B--2---:R-:W-:Y:S08]  /*67a0*/  HMMA.16816.F32 R4, R188.reuse, R152, R4 ;  /* 0x00000098bc04723c */ /* 0x044ff00000001804 */
[C---:B------:R-:W-:Y:S01]  /*67b0*/  HMMA.16816.F32 R8, R188.reuse, R154, R8 ;  /* 0x0000009abc08723c */ /* 0x040fe20000001808 */
[----:B------:R-:W2:Y:S07]  /*67c0*/  LDSM.16.M88.4 R152, [R227+0x2800] ;  /* 0x00280000e398783b */ /* 0x000eae0000000200 */
[C---:B------:R-:W-:Y:S08]  /*67d0*/  HMMA.16816.F32 R12, R188.reuse, R180, R12 ;  /* 0x000000b4bc0c723c */ /* 0x040ff0000000180c */
[C---:B------:R-:W-:Y:S01]  /*67e0*/  HMMA.16816.F32 R16, R188.reuse, R182, R16 ;  /* 0x000000b6bc10723c */ /* 0x040fe20000001810 */
[----:B------:R-:W-:Y:S07]  /*67f0*/  LDSM.16.M88.4 R180, [R224+0x10100] ;  /* 0x01010000e0b4783b */ /* 0x000fee0000000200 */
[C---:B-1----:R-:W-:Y:S08]  /*6800*/  HMMA.16816.F32 R20, R188.reuse, R164, R20 ;  /* 0x000000a4bc14723c */ /* 0x042ff00000001814 */
[C---:B------:R-:W-:Y:S01]  /*6810*/  HMMA.16816.F32 R24, R188.reuse, R166, R24 ;  /* 0x000000a6bc18723c */ /* 0x040fe20000001818 */
[----:B------:R-:W1:Y:S07]  /*6820*/  LDSM.16.M88.4 R164, [R224+0xf900] ;  /* 0x00f90000e0a4783b */ /* 0x000e6e0000000200 */
[C---:B------:R-:W-:Y:S08]  /*6830*/  HMMA.16816.F32 R28, R188.reuse, R184, R28 ;  /* 0x000000b8bc1c723c */ /* 0x040ff0000000181c */
[C---:B------:R-:W-:Y:S01]  /*6840*/  HMMA.16816.F32 R32, R188.reuse, R186, R32 ;  /* 0x000000babc20723c */ /* 0x040fe20000001820 */
[----:B------:R-:W-:Y:S07]  /*6850*/  LDSM.16.M88.4 R184, [R224+0x11900] ;  /* 0x01190000e0b8783b */ /* 0x000fee0000000200 */
[C---:B---3--:R-:W-:Y:S08]  /*6860*/  HMMA.16816.F32 R36, R188.reuse, R168, R36 ;  /* 0x000000a8bc24723c */ /* 0x048ff00000001824 */
[C---:B------:R-:W-:Y:S01]  /*6870*/  HMMA.16816.F32 R40, R188.reuse, R170, R40 ;  /* 0x000000aabc28723c */ /* 0x040fe20000001828 */
[----:B------:R-:W3:Y:S07]  /*6880*/  LDSM.16.M88.4 R168, [R224+0x10900] ;  /* 0x01090000e0a8783b */ /* 0x000eee0000000200 */
[C---:B--2---:R-:W-:Y:S08]  /*6890*/  HMMA.16816.F32 R44, R188.reuse, R152, R44 ;  /* 0x00000098bc2c723c */ /* 0x044ff0000000182c */
[----:B------:R-:W-:Y:S01]  /*68a0*/  HMMA.16816.F32 R48, R188, R154, R48 ;  /* 0x0000009abc30723c */ /* 0x000fe20000001830 */
[----:B------:R-:W2:Y:S07]  /*68b0*/  LDSM.16.M88.4 R152, [R224+0x11100] ;  /* 0x01110000e098783b */ /* 0x000eae0000000200 */
[C---:B------:R-:W-:Y:S08]  /*68c0*/  HMMA.16816.F32 R4, R192.reuse, R172, R4 ;  /* 0x000000acc004723c */ /* 0x040ff00000001804 */
[C---:B------:R-:W-:Y:S01]  /*68d0*/  HMMA.16816.F32 R8, R192.reuse, R174, R8 ;  /* 0x000000aec008723c */ /* 0x040fe20000001808 */
[----:B------:R-:W4:Y:S07]  /*68e0*/  LDSM.16.M88.4 R172, [R243] ;  /* 0x00000000f3ac783b */ /* 0x000f2e0000000200 */
[C---:B-1----:R-:W-:Y:S08]  /*68f0*/  HMMA.16816.F32 R12, R192.reuse, R164, R12 ;  /* 0x000000a4c00c723c */ /* 0x042ff0000000180c */
[C---:B------:R-:W-:Y:S01]  /*6900*/  HMMA.16816.F32 R16, R192.reuse, R166, R16 ;  /* 0x000000a6c010723c */ /* 0x040fe20000001810 */
[----:B------:R-:W1:Y:S07]  /*6910*/  LDSM.16.M88.4 R164, [R242] ;  /* 0x00000000f2a4783b */ /* 0x000e6e0000000200 */
[C---:B------:R-:W-:Y:S08]  /*6920*/  HMMA.16816.F32 R20, R192.reuse, R180, R20 ;  /* 0x000000b4c014723c */ /* 0x040ff00000001814 */
[C---:B------:R-:W-:Y:S01]  /*6930*/  HMMA.16816.F32 R24, R192.reuse, R182, R24 ;  /* 0x000000b6c018723c */ /* 0x040fe20000001818 */
[----:B------:R-:W1:Y:S07]  /*6940*/  LDSM.16.M88.4 R180, [R241] ;  /* 0x00000000f1b4783b */ /* 0x000e6e0000000200 */
[C---:B---3--:R-:W-:Y:S08]  /*6950*/  HMMA.16816.F32 R28, R192.reuse, R168, R28 ;  /* 0x000000a8c01c723c */ /* 0x048ff0000000181c */
[C---:B------:R-:W-:Y:S01]  /*6960*/  HMMA.16816.F32 R32, R192.reuse, R170, R32 ;  /* 0x000000aac020723c */ /* 0x040fe20000001820 */
[----:B------:R-:W-:Y:S07]  /*6970*/  LDSM.16.M88.4 R168, [R239] ;  /* 0x00000000efa8783b */ /* 0x000fee0000000200 */
[C---:B--2---:R-:W-:Y:S08]  /*6980*/  HMMA.16816.F32 R36, R192.reuse, R152, R36 ;  /* 0x00000098c024723c */ /* 0x044ff00000001824 */
[C---:B------:R-:W-:Y:S01]  /*6990*/  HMMA.16816.F32 R40, R192.reuse, R154, R40 ;  /* 0x0000009ac028723c */ /* 0x040fe20000001828 */
[----:B------:R-:W2:Y:S07]  /*69a0*/  LDSM.16.M88.4 R152, [R240] ;  /* 0x00000000f098783b */ /* 0x000eae0000000200 */
[C---:B------:R-:W-:Y:S08]  /*69b0*/  HMMA.16816.F32 R44, R192.reuse, R184, R44 ;  /* 0x000000b8c02c723c */ /* 0x040ff0000000182c */
[----:B------:R-:W-:Y:S01]  /*69c0*/  HMMA.16816.F32 R48, R192, R186, R48 ;  /* 0x000000bac030723c */ /* 0x000fe20000001830 */
[----:B------:R-:W3:Y:S07]  /*69d0*/  LDSM.16.M88.4 R184, [R238] ;  /* 0x00000000eeb8783b */ /* 0x000eee0000000200 */
[C---:B----4-:R-:W-:Y:S08]  /*69e0*/  HMMA.16816.F32 R4, R196.reuse, R172, R4 ;  /* 0x000000acc404723c */ /* 0x050ff00000001804 */
        /* <DEDUP_REMOVED lines=8> */
[C---:B--2---:R-:W-:Y:S08]  /*6a70*/  HMMA.16816.F32 R28, R196.reuse, R152, R28 ;  /* 0x00000098c41c723c */ /* 0x044ff0000000181c */
[C---:B------:R-:W-:Y:S01]  /*6a80*/  HMMA.16816.F32 R32, R196.reuse, R154, R32 ;  /* 0x0000009ac420723c */ /* 0x040fe20000001820 */
[----:B------:R-:W2:Y:S07]  /*6a90*/  LDSM.16.M88.4 R152, [R230+0x10100] ;  /* 0x01010000e698783b */ /* 0x000eae0000000200 */
[C---:B------:R-:W-:Y:S08]  /*6aa0*/  HMMA.16816.F32 R36, R196.reuse, R168, R36 ;  /* 0x000000a8c424723c */ /* 0x040ff00000001824 */
[C---:B------:R-:W-:Y:S01]  /*6ab0*/  HMMA.16816.F32 R40, R196.reuse, R170, R40 ;  /* 0x000000aac428723c */ /* 0x040fe20000001828 */
[----:B------:R-:W4:Y:S07]  /*6ac0*/  LDSM.16.M88.4 R168, [R230+0x11100] ;  /* 0x01110000e6a8783b */ /* 0x000f2e0000000200 */
[C---:B---3--:R-:W-:Y:S08]  /*6ad0*/  HMMA.16816.F32 R44, R196.reuse, R184, R44 ;  /* 0x000000b8c42c723c */ /* 0x048ff0000000182c */
[----:B------:R-:W-:Y:S01]  /*6ae0*/  HMMA.16816.F32 R48, R196, R186, R48 ;  /* 0x000000bac430723c */ /* 0x000fe20000001830 */
        /* <DEDUP_REMOVED lines=12> */
[----:B------:R-:W3:Y:S07]  /*6bb0*/  LDSM.16.M88.4 R180, [R227+0x4800] ;  /* 0x00480000e3b4783b */ /* 0x000eee0000000200 */
[C---:B----4-:R-:W-:Y:S08]  /*6bc0*/  HMMA.16816.F32 R36, R200.reuse, R168, R36 ;  /* 0x000000a8c824723c */ /* 0x050ff00000001824 */
[C---:B------:R-:W-:Y:S01]  /*6bd0*/  HMMA.16816.F32 R40, R200.reuse, R170, R40 ;  /* 0x000000aac828723c */ /* 0x040fe20000001828 */
[----:B------:R-:W4:Y:S07]  /*6be0*/  LDSM.16.M88.4 R168, [R227+0x5000] ;  /* 0x00500000e3a8783b */ /* 0x000f2e0000000200 */
[C---:B-1----:R-:W-:Y:S08]  /*6bf0*/  HMMA.16816.F32 R44, R200.reuse, R164, R44 ;  /* 0x000000a4c82c723c */ /* 0x042ff0000000182c */
[----:B------:R-:W-:Y:S01]  /*6c00*/  HMMA.16816.F32 R48, R200, R166, R48 ;  /* 0x000000a6c830723c */ /* 0x000fe20000001830 */
[----:B------:R-:W-:Y:S07]  /*6c10*/  LDSM.16.M88.4 R164, [R224+0x12100] ;  /* 0x01210000e0a4783b */ /* 0x000fee0000000200 */
[C---:B--2---:R-:W-:Y:S08]  /*6c20*/  HMMA.16816.F32 R4, R204.reuse, R152, R4 ;  /* 0x00000098cc04723c */ /* 0x044ff00000001804 */
[C---:B------:R-:W-:Y:S01]  /*6c30*/  HMMA.16816.F32 R8, R204.reuse, R154, R8 ;  /* 0x0000009acc08723c */ /* 0x040fe20000001808 */
[----:B------:R-:W1:Y:S07]  /*6c40*/  LDSM.16.M88.4 R152, [R227+0x5800] ;  /* 0x00580000e398783b */ /* 0x000e6e0000000200 */
[C---:B------:R-:W-:Y:S08]  /*6c50*/  HMMA.16816.F32 R12, R204.reuse, R172, R12 ;  /* 0x000000accc0c723c */ /* 0x040ff0000000180c */
[C---:B------:R-:W-:Y:S01]  /*6c60*/  HMMA.16816.F32 R16, R204.reuse, R174, R16 ;  /* 0x000000aecc10723c */ /* 0x040fe20000001810 */
[----:B------:R-:W2:Y:S07]  /*6c70*/  LDSM.16.M88.4 R172, [R224+0x12900] ;  /* 0x01290000e0ac783b */ /* 0x000eae0000000200 */
[C---:B------:R-:W-:Y:S08]  /*6c80*/  HMMA.16816.F32 R20, R204.reuse, R184, R20 ;  /* 0x000000b8cc14723c */ /* 0x040ff00000001814 */
[C---:B------:R-:W-:Y:S01]  /*6c90*/  HMMA.16816.F32 R24, R204.reuse, R186, R24 ;  /* 0x000000bacc18723c */ /* 0x040fe20000001818 */
[----:B------:R-:W2:Y:S07]  /*6ca0*/  LDSM.16.M88.4 R184, [R224+0x13100] ;  /* 0x01310000e0b8783b */ /* 0x000eae0000000200 */
[C---:B---3--:R-:W-:Y:S08]  /*6cb0*/  HMMA.16816.F32 R28, R204.reuse, R180, R28 ;  /* 0x000000b4cc1c723c */ /* 0x048ff0000000181c */
[C---:B------:R-:W-:Y:S01]  /*6cc0*/  HMMA.16816.F32 R32, R204.reuse, R182, R32 ;  /* 0x000000b6cc20723c */ /* 0x040fe20000001820 */
[----:B------:R-:W3:Y:S07]  /*6cd0*/  LDSM.16.M88.4 R180, [R224+0x13900] ;  /* 0x01390000e0b4783b */ /* 0x000eee0000000200 */
[C---:B----4-:R-:W-:Y:S08]  /*6ce0*/  HMMA.16816.F32 R36, R204.reuse, R168, R36 ;  /* 0x000000a8cc24723c */ /* 0x050ff00000001824 */
[C---:B------:R-:W-:Y:S01]  /*6cf0*/  HMMA.16816.F32 R40, R204.reuse, R170, R40 ;  /* 0x000000aacc28723c */ /* 0x040fe20000001828 */
[----:B------:R-:W-:Y:S07]  /*6d00*/  LDSM.16.M88.4 R168, [R237] ;  /* 0x00000000eda8783b */ /* 0x000fee0000000200 */
[C---:B-1----:R-:W-:Y:S08]  /*6d10*/  HMMA.16816.F32 R44, R204.reuse, R152, R44 ;  /* 0x00000098cc2c723c */ /* 0x042ff0000000182c */
[----:B------:R-:W-:Y:S01]  /*6d20*/  HMMA.16816.F32 R48, R204, R154, R48 ;  /* 0x0000009acc30723c */ /* 0x000fe20000001830 */
[----:B------:R-:W1:Y:S07]  /*6d30*/  LDSM.16.M88.4 R152, [R224+0x14100] ;  /* 0x01410000e098783b */ /* 0x000e6e0000000200 */
[C---:B------:R-:W-:Y:S08]  /*6d40*/  HMMA.16816.F32 R4, R208.reuse, R164, R4 ;  /* 0x000000a4d004723c */ /* 0x040ff00000001804 */
[C---:B------:R-:W-:Y:S01]  /*6d50*/  HMMA.16816.F32 R8, R208.reuse, R166, R8 ;  /* 0x000000a6d008723c */ /* 0x040fe20000001808 */
[----:B------:R-:W4:Y:S07]  /*6d60*/  LDSM.16.M88.4 R164, [R224+0x14900] ;  /* 0x01490000e0a4783b */ /* 0x000f2e0000000200 */
[C---:B--2---:R-:W-:Y:S08]  /*6d70*/  HMMA.16816.F32 R12, R208.reuse, R172, R12 ;  /* 0x000000acd00c723c */ /* 0x044ff0000000180c */
[C---:B------:R-:W-:Y:S01]  /*6d80*/  HMMA.16816.F32 R16, R208.reuse, R174, R16 ;  /* 0x000000aed010723c */ /* 0x040fe20000001810 */
[----:B------:R-:W2:Y:S07]  /*6d90*/  LDSM.16.M88.4 R172, [R236] ;  /* 0x00000000ecac783b */ /* 0x000eae0000000200 */
[C---:B------:R-:W-:Y:S08]  /*6da0*/  HMMA.16816.F32 R20, R208.reuse, R184, R20 ;  /* 0x000000b8d014723c */ /* 0x040ff00000001814 */
[C---:B------:R-:W-:Y:S01]  /*6db0*/  HMMA.16816.F32 R24, R208.reuse, R186, R24 ;  /* 0x000000bad018723c */ /* 0x040fe20000001818 */
[----:B------:R-:W2:Y:S07]  /*6dc0*/  LDSM.16.M88.4 R184, [R235] ;  /* 0x00000000ebb8783b */ /* 0x000eae0000000200 */
[C---:B---3--:R-:W-:Y:S08]  /*6dd0*/  HMMA.16816.F32 R28, R208.reuse, R180, R28 ;  /* 0x000000b4d01c723c */ /* 0x048ff0000000181c */
[C---:B------:R-:W-:Y:S01]  /*6de0*/  HMMA.16816.F32 R32, R208.reuse, R182, R32 ;  /* 0x000000b6d020723c */ /* 0x040fe20000001820 */
[----:B------:R-:W-:Y:S07]  /*6df0*/  LDSM.16.M88.4 R180, [R230+0x12900] ;  /* 0x01290000e6b4783b */ /* 0x000fee0000000200 */
[C---:B-1----:R-:W-:Y:S08]  /*6e00*/  HMMA.16816.F32 R36, R208.reuse, R152, R36 ;  /* 0x00000098d024723c */ /* 0x042ff00000001824 */
[C---:B------:R-:W-:Y:S01]  /*6e10*/  HMMA.16816.F32 R40, R208.reuse, R154, R40 ;  /* 0x0000009ad028723c */ /* 0x040fe20000001828 */
[----:B------:R-:W1:Y:S07]  /*6e20*/  LDSM.16.M88.4 R152, [R234] ;  /* 0x00000000ea98783b */ /* 0x000e6e0000000200 */
[C---:B----4-:R-:W-:Y:S08]  /*6e30*/  HMMA.16816.F32 R44, R208.reuse, R164, R44 ;  /* 0x000000a4d02c723c */ /* 0x050ff0000000182c */
[----:B------:R-:W-:Y:S01]  /*6e40*/  HMMA.16816.F32 R48, R208, R166, R48 ;  /* 0x000000a6d030723c */ /* 0x000fe20000001830 */
[----:B------:R-:W3:Y:S07]  /*6e50*/  LDSM.16.M88.4 R164, [R233] ;  /* 0x00000000e9a4783b */ /* 0x000eee0000000200 */
[C---:B------:R-:W-:Y:S08]  /*6e60*/  HMMA.16816.F32 R4, R212.reuse, R168, R4 ;  /* 0x000000a8d404723c */ /* 0x040ff00000001804 */
[C---:B------:R-:W-:Y:S01]  /*6e70*/  HMMA.16816.F32 R8, R212.reuse, R170, R8 ;  /* 0x000000aad408723c */ /* 0x040fe20000001808 */
[----:B------:R-:W4:Y:S07]  /*6e80*/  LDSM.16.M88.4 R168, [R232] ;  /* 0x00000000e8a8783b */ /* 0x000f2e0000000200 */
        /* <DEDUP_REMOVED lines=9> */
[C---:B---3--:R-:W-:Y:S08]  /*6f20*/  HMMA.16816.F32 R36, R212.reuse, R164, R36 ;  /* 0x000000a4d424723c */ /* 0x048ff00000001824 */
[C---:B------:R-:W-:Y:S01]  /*6f30*/  HMMA.16816.F32 R40, R212.reuse, R166, R40 ;  /* 0x000000a6d428723c */ /* 0x040fe20000001828 */
[----:B------:R-:W3:Y:S07]  /*6f40*/  LDSM.16.M88.4 R164, [R230+0x13900] ;  /* 0x01390000e6a4783b */ /* 0x000eee0000000200 */
[C---:B----4-:R-:W-:Y:S08]  /*6f50*/  HMMA.16816.F32 R44, R212.reuse, R168, R44 ;  /* 0x000000a8d42c723c */ /* 0x050ff0000000182c */
[----:B------:R-:W-:Y:S01]  /*6f60*/  HMMA.16816.F32 R48, R212, R170, R48 ;  /* 0x000000aad430723c */ /* 0x000fe20000001830 */
[----:B------:R-:W4:Y:S07]  /*6f70*/  LDSM.16.M88.4 R168, [R230+0x14100] ;  /* 0x01410000e6a8783b */ /* 0x000f2e0000000200 */
[C---:B--2---:R-:W-:Y:S08]  /*6f80*/  HMMA.16816.F32 R4, R216.reuse, R172, R4 ;  /* 0x000000acd804723c */ /* 0x044ff00000001804 */
[C---:B------:R-:W-:Y:S01]  /*6f90*/  HMMA.16816.F32 R8, R216.reuse, R174, R8 ;  /* 0x000000aed808723c */ /* 0x040fe20000001808 */
[----:B------:R-:W2:Y:S07]  /*6fa0*/  LDSM.16.M88.4 R172, [R230+0x14900] ;  /* 0x01490000e6ac783b */ /* 0x000eae0000000200 */
[C---:B------:R-:W-:Y:S08]  /*6fb0*/  HMMA.16816.F32 R12, R216.reuse, R180, R12 ;  /* 0x000000b4d80c723c */ /* 0x040ff0000000180c */
[C---:B------:R-:W-:Y:S08]  /*6fc0*/  HMMA.16816.F32 R16, R216.reuse, R182, R16 ;  /* 0x000000b6d810723c */ /* 0x040ff00000001810 */
[C---:B-1----:R-:W-:Y:S08]  /*6fd0*/  HMMA.16816.F32 R20, R216.reuse, R152, R20 ;  /* 0x00000098d814723c */ /* 0x042ff00000001814 */
[C---:B------:R-:W-:Y:S01]  /*6fe0*/  HMMA.16816.F32 R24, R216.reuse, R154, R24 ;  /* 0x0000009ad818723c */ /* 0x040fe20000001818 */
[----:B------:R-:W1:Y:S07]  /*6ff0*/  LDSM.16.M88.4 R152, [R227+0x6800] ;  /* 0x00680000e398783b */ /* 0x000e6e0000000200 */
[C---:B---3--:R-:W-:Y:S08]  /*7000*/  HMMA.16816.F32 R28, R216.reuse, R164, R28 ;  /* 0x000000a4d81c723c */ /* 0x048ff0000000181c */
[C---:B------:R-:W-:Y:S08]  /*7010*/  HMMA.16816.F32 R32, R216.reuse, R166, R32 ;  /* 0x000000a6d820723c */ /* 0x040ff00000001820 */
[C---:B----4-:R-:W-:Y:S08]  /*7020*/  HMMA.16816.F32 R36, R216.reuse, R168, R36 ;  /* 0x000000a8d824723c */ /* 0x050ff00000001824 */
[C---:B------:R-:W-:Y:S08]  /*7030*/  HMMA.16816.F32 R40, R216.reuse, R170, R40 ;  /* 0x000000aad828723c */ /* 0x040ff00000001828 */
[C---:B--2---:R-:W-:Y:S08]  /*7040*/  HMMA.16816.F32 R44, R216.reuse, R172, R44 ;  /* 0x000000acd82c723c */ /* 0x044ff0000000182c */
[----:B------:R-:W-:Y:S08]  /*7050*/  HMMA.16816.F32 R48, R216, R174, R48 ;  /* 0x000000aed830723c */ /* 0x000ff00000001830 */
[C---:B------:R-:W-:Y:S08]  /*7060*/  HMMA.16816.F32 R4, R220.reuse, R184, R4 ;  /* 0x000000b8dc04723c */ /* 0x040ff00000001804 */
[C---:B------:R-:W-:Y:S08]  /*7070*/  HMMA.16816.F32 R8, R220.reuse, R186, R8 ;  /* 0x000000badc08723c */ /* 0x040ff00000001808 */
[C---:B-1----:R-:W-:Y:S08]  /*7080*/  HMMA.16816.F32 R12, R220.reuse, R152, R12 ;  /* 0x00000098dc0c723c */ /* 0x042ff0000000180c */
[C---:B------:R-:W-:Y:S04]  /*7090*/  HMMA.16816.F32 R16, R220.reuse, R154, R16 ;  /* 0x0000009adc10723c */ /* 0x040fe80000001810 */
[----:B------:R-:W-:Y:S02]  /*70a0*/  FMUL.FTZ R4, R4, c[0x0][0x320] ;  /* 0x0000c80004047a20 */ /* 0x000fe40000410000 */
[----:B------:R-:W-:Y:S02]  /*70b0*/  FMUL.FTZ R5, R5, c[0x0][0x320] ;  /* 0x0000c80005057a20 */ /* 0x000fe40000410000 */
[----:B------:R-:W-:Y:S01]  /*70c0*/  FMUL.FTZ R6, R6, c[0x0][0x320] ;  /* 0x0000c80006067a20 */ /* 0x000fe20000410000 */
[----:B------:R-:W-:Y:S03]  /*70d0*/  MUFU.TANH R165, R4 ;  /* 0x0000000400a57308 */ /* 0x000fe60000002400 */
[----:B------:R-:W-:Y:S02]  /*70e0*/  FMUL.FTZ R7, R7, c[0x0][0x320] ;  /* 0x0000c80007077a20 */ /* 0x000fe40000410000 */
[----:B------:R-:W-:Y:S02]  /*70f0*/  FMUL.FTZ R8, R8, c[0x0][0x320] ;  /* 0x0000c80008087a20 */ /* 0x000fe40000410000 */
[----:B------:R-:W-:Y:S02]  /*7100*/  FMUL.FTZ R9, R9, c[0x0][0x320] ;  /* 0x0000c80009097a20 */ /* 0x000fe40000410000 */
[----:B------:R-:W-:Y:S01]  /*7110*/  FMUL.FTZ R10, R10, c[0x0][0x320] ;  /* 0x0000c8000a0a7a20 */ /* 0x000fe20000410000 */
[----:B------:R-:W-:Y:S01]  /*7120*/  MUFU.TANH R167, R5 ;  /* 0x0000000500a77308 */ /* 0x000fe20000002400 */
[----:B------:R-:W-:Y:S02]  /*7130*/  FMUL.FTZ R11, R11, c[0x0][0x320] ;  /* 0x0000c8000b0b7a20 */ /* 0x000fe40000410000 */
        /* <DEDUP_REMOVED lines=8> */
[----:B------:R-:W-:Y:S03]  /*71c0*/  FMUL.FTZ R19, R19, c[0x0][0x320] ;  /* 0x0000c80013137a20 */ /* 0x000fe60000410000 */
[----:B------:R1:W-:Y:S10]  /*71d0*/  MUFU.TANH R171, R7 ;  /* 0x0000000700ab7308 */ /* 0x0003f40000002400 */
[----:B------:R-:W-:Y:S10]  /*71e0*/  MUFU.TANH R166, R8 ;  /* 0x0000000800a67308 */ /* 0x000ff40000002400 */
[----:B------:R-:W-:Y:S01]  /*71f0*/  MUFU.TANH R164, R9 ;  /* 0x0000000900a47308 */ /* 0x000fe20000002400 */
[----:B-1----:R-:W1:Y:S09]  /*7200*/  LDSM.16.M88.4 R4, [R227+0x7000] ;  /* 0x00700000e304783b */ /* 0x002e720000000200 */
[----:B------:R-:W-:Y:S10]  /*7210*/  MUFU.TANH R168, R10 ;  /* 0x0000000a00a87308 */ /* 0x000ff40000002400 */
[----:B------:R2:W-:Y:S10]  /*7220*/  MUFU.TANH R169, R11 ;  /* 0x0000000b00a97308 */ /* 0x0005f40000002400 */
[----:B------:R-:W-:Y:S10]  /*7230*/  MUFU.TANH R173, R13 ;  /* 0x0000000d00ad7308 */ /* 0x000ff40000002400 */
[----:B------:R-:W-:Y:S01]  /*7240*/  MUFU.TANH R180, R14 ;  /* 0x0000000e00b47308 */ /* 0x000fe20000002400 */
[C---:B-1----:R-:W-:Y:S01]  /*7250*/  HMMA.16816.F32 R20, R220.reuse, R4, R20 ;  /* 0x00000004dc14723c */ /* 0x042fe20000001814 */
[----:B--2---:R-:W1:Y:S08]  /*7260*/  LDSM.16.M88.4 R8, [R227+0x7800] ;  /* 0x00780000e308783b */ /* 0x004e700000000200 */
[----:B------:R-:W-:Y:S01]  /*7270*/  MUFU.TANH R182, R15 ;  /* 0x0000000f00b67308 */ /* 0x000fe20000002400 */
[C---:B------:R-:W-:Y:S01]  /*7280*/  HMMA.16816.F32 R24, R220.reuse, R6, R24 ;  /* 0x00000006dc18723c */ /* 0x040fe20000001818 */
[----:B------:R-:W2:Y:S08]  /*7290*/  LDSM.16.M88.4 R4, [R227+0x8000] ;  /* 0x00800000e304783b */ /* 0x000eb00000000200 */
[----:B------:R-:W-:Y:S05]  /*72a0*/  MUFU.TANH R172, R12 ;  /* 0x0000000c00ac7308 */ /* 0x000fea0000002400 */
[----:B------:R-:W-:Y:S02]  /*72b0*/  FMUL.FTZ R20, R20, c[0x0][0x320] ;  /* 0x0000c80014147a20 */ /* 0x000fe40000410000 */
[----:B------:R-:W-:Y:S03]  /*72c0*/  FMUL.FTZ R21, R21, c[0x0][0x320] ;  /* 0x0000c80015157a20 */ /* 0x000fe60000410000 */
[----:B------:R-:W-:Y:S01]  /*72d0*/  MUFU.TANH R183, R19 ;  /* 0x0000001300b77308 */ /* 0x000fe20000002400 */
[----:B------:R-:W-:Y:S02]  /*72e0*/  FMUL.FTZ R22, R22, c[0x0][0x320] ;  /* 0x0000c80016167a20 */ /* 0x000fe40000410000 */
[----:B------:R-:W-:Y:S02]  /*72f0*/  FMUL.FTZ R23, R23, c[0x0][0x320] ;  /* 0x0000c80017177a20 */ /* 0x000fe40000410000 */
[----:B------:R-:W-:Y:S02]  /*7300*/  FMUL.FTZ R26, R26, c[0x0][0x320] ;  /* 0x0000c8001a1a7a20 */ /* 0x000fe40000410000 */
[----:B------:R-:W-:Y:S02]  /*7310*/  FMUL.FTZ R27, R27, c[0x0][0x320] ;  /* 0x0000c8001b1b7a20 */ /* 0x000fe40000410000 */
[----:B------:R-:W-:Y:S01]  /*7320*/  FMUL.FTZ R24, R24, c[0x0][0x320] ;  /* 0x0000c80018187a20 */ /* 0x000fe20000410000 */
[----:B------:R-:W-:Y:S01]  /*7330*/  MUFU.TANH R184, R20 ;  /* 0x0000001400b87308 */ /* 0x000fe20000002400 */
[----:B------:R-:W-:Y:S01]  /*7340*/  FMUL.FTZ R25, R25, c[0x0][0x320] ;  /* 0x0000c80019197a20 */ /* 0x000fe20000410000 */
[C---:B-1----:R-:W-:Y:S08]  /*7350*/  HMMA.16816.F32 R28, R220.reuse, R8, R28 ;  /* 0x00000008dc1c723c */ /* 0x042ff0000000181c */
[----:B------:R-:W-:Y:S01]  /*7360*/  MUFU.TANH R186, R21 ;  /* 0x0000001500ba7308 */ /* 0x000fe20000002400 */
[C---:B------:R-:W-:Y:S01]  /*7370*/  HMMA.16816.F32 R32, R220.reuse, R10, R32 ;  /* 0x0000000adc20723c */ /* 0x040fe20000001820 */
[----:B------:R-:W1:Y:S01]  /*7380*/  LDSM.16.M88.4 R8, [R227+0x8800] ;  /* 0x00880000e308783b */ /* 0x000e620000000200 */
[----:B------:R-:W-:Y:S06]  /*7390*/  DEPBAR.LE SB0, 0x0 ;  /* 0x000080000000791a */ /* 0x000fec0000000000 */
[C---:B--2---:R-:W-:Y:S01]  /*73a0*/  HMMA.16816.F32 R36, R220.reuse, R4, R36 ;  /* 0x00000004dc24723c */ /* 0x044fe20000001824 */
[----:B------:R-:W-:Y:S07]  /*73b0*/  BAR.SYNC.DEFER_BLOCKING 0x0 ;  /* 0x0000000000007b1d */ /* 0x000fee0000010000 */
[C---:B------:R-:W-:Y:S04]  /*73c0*/  HMMA.16816.F32 R40, R220.reuse, R6, R40 ;  /* 0x00000006dc28723c */ /* 0x040fe80000001828 */
[----:B------:R-:W-:Y:S02]  /*73d0*/  FMUL.FTZ R28, R28, c[0x0][0x320] ;  /* 0x0000c8001c1c7a20 */ /* 0x000fe40000410000 */
[----:B------:R-:W-:Y:S02]  /*73e0*/  FMUL.FTZ R29, R29, c[0x0][0x320] ;  /* 0x0000c8001d1d7a20 */ /* 0x000fe40000410000 */
[----:B------:R-:W-:Y:S04]  /*73f0*/  FMUL.FTZ R30, R30, c[0x0][0x320] ;  /* 0x0000c8001e1e7a20 */ /* 0x000fe80000410000 */
[----:B------:R-:W-:Y:S02]  /*7400*/  FMUL.FTZ R31, R31, c[0x0][0x320] ;  /* 0x0000c8001f1f7a20 */ /* 0x000fe40000410000 */
[----:B------:R-:W-:Y:S02]  /*7410*/  FMUL.FTZ R34, R34, c[0x0][0x320] ;  /* 0x0000c80022227a20 */ /* 0x000fe40000410000 */
[----:B------:R-:W-:Y:S01]  /*7420*/  FMUL.FTZ R36, R36, c[0x0][0x320] ;  /* 0x0000c80024247a20 */ /* 0x000fe20000410000 */
[----:B------:R-:W-:Y:S01]  /*7430*/  MUFU.TANH R251, R22 ;  /* 0x0000001600fb7308 */ /* 0x000fe20000002400 */
[----:B------:R-:W-:Y:S02]  /*7440*/  FMUL.FTZ R37, R37, c[0x0][0x320] ;  /* 0x0000c80025257a20 */ /* 0x000fe40000410000 */
[----:B------:R-:W-:Y:S02]  /*7450*/  FMUL.FTZ R38, R38, c[0x0][0x320] ;  /* 0x0000c80026267a20 */ /* 0x000fe40000410000 */
[----:B------:R-:W-:Y:S02]  /*7460*/  FMUL.FTZ R39, R39, c[0x0][0x320] ;  /* 0x0000c80027277a20 */ /* 0x000fe40000410000 */
[----:B------:R-:W-:Y:S01]  /*7470*/  FMUL.FTZ R40, R40, c[0x0][0x320] ;  /* 0x0000c80028287a20 */ /* 0x000fe20000410000 */
[C---:B-1----:R-:W-:Y:S01]  /*7480*/  HMMA.16816.F32 R44, R220.reuse, R8, R44 ;  /* 0x00000008dc2c723c */ /* 0x042fe2000000182c */
[----:B------:R-:W2:Y:S01]  /*7490*/  LDL.64 R8, [R1+0x28] ;  /* 0x0000280001087983 */ /* 0x000ea20000100a00 */
[----:B------:R-:W1:Y:S01]  /*74a0*/  MUFU.TANH R3, R36 ;  /* 0x0000002400037308 */ /* 0x000e620000002400 */
[----:B------:R-:W-:Y:S02]  /*74b0*/  FMUL.FTZ R35, R35, c[0x0][0x320] ;  /* 0x0000c80023237a20 */ /* 0x000fe40000410000 */
[----:B------:R-:W-:Y:S02]  /*74c0*/  FMUL.FTZ R33, R33, c[0x0][0x320] ;  /* 0x0000c80021217a20 */ /* 0x000fe40000410000 */
[----:B------:R-:W-:Y:S01]  /*74d0*/  FMUL.FTZ R32, R32, c[0x0][0x320] ;  /* 0x0000c80020207a20 */ /* 0x000fe20000410000 */
[----:B------:R-:W-:Y:S01]  /*74e0*/  HMMA.16816.F32 R48, R220, R10, R48 ;  /* 0x0000000adc30723c */ /* 0x000fe20000001830 */
[----:B------:R-:W3:Y:S03]  /*74f0*/  LDL.64 R10, [R1+0x20] ;  /* 0x00002000010a7983 */ /* 0x000ee60000100a00 */
[----:B------:R-:W-:Y:S01]  /*7500*/  MUFU.TANH R250, R26 ;  /* 0x0000001a00fa7308 */ /* 0x000fe20000002400 */
[----:B------:R-:W-:Y:S02]  /*7510*/  FMUL.FTZ R42, R42, c[0x0][0x320] ;  /* 0x0000c8002a2a7a20 */ /* 0x000fe40000410000 */
[----:B------:R-:W-:Y:S02]  /*7520*/  FMUL.FTZ R41, R41, c[0x0][0x320] ;  /* 0x0000c80029297a20 */ /* 0x000fe40000410000 */
[----:B------:R-:W-:Y:S05]  /*7530*/  FMUL.FTZ R43, R43, c[0x0][0x320] ;  /* 0x0000c8002b2b7a20 */ /* 0x000fea0000410000 */
[----:B------:R1:W-:Y:S02]  /*7540*/  MUFU.TANH R26, R40 ;  /* 0x00000028001a7308 */ /* 0x0003e40000002400 */
[----:B------:R-:W-:Y:S02]  /*7550*/  FMUL.FTZ R46, R46, c[0x0][0x320] ;  /* 0x0000c8002e2e7a20 */ /* 0x000fe40000410000 */
[----:B------:R-:W-:Y:S02]  /*7560*/  FMUL.FTZ R47, R47, c[0x0][0x320] ;  /* 0x0000c8002f2f7a20 */ /* 0x000fe40000410000 */
[----:B------:R-:W-:Y:S02]  /*7570*/  FMUL.FTZ R44, R44, c[0x0][0x320] ;  /* 0x0000c8002c2c7a20 */ /* 0x000fe40000410000 */
[----:B------:R-:W-:Y:S02]  /*7580*/  FMUL.FTZ R45, R45, c[0x0][0x320] ;  /* 0x0000c8002d2d7a20 */ /* 0x000fe40000410000 */
[----:B------:R-:W4:Y:S01]  /*7590*/  MUFU.TANH R0, R37 ;  /* 0x0000002500007308 */ /* 0x000f220000002400 */
[----:B------:R-:W-:Y:S02]  /*75a0*/  FMUL.FTZ R50, R50, c[0x0][0x320] ;  /* 0x0000c80032327a20 */ /* 0x000fe40000410000 */
[----:B------:R-:W-:Y:S02]  /*75b0*/  FMUL.FTZ R49, R49, c[0x0][0x320] ;  /* 0x0000c80031317a20 */ /* 0x000fe40000410000 */
[----:B------:R-:W-:Y:S05]  /*75c0*/  FMUL.FTZ R48, R48, c[0x0][0x320] ;  /* 0x0000c80030307a20 */ /* 0x000fea0000410000 */
[----:B------:R-:W-:Y:S01]  /*75d0*/  MUFU.TANH R175, R17 ;  /* 0x0000001100af7308 */ /* 0x000fe20000002400 */
[----:B-1----:R-:W-:Y:S09]  /*75e0*/  MOV R40, R3 ;  /* 0x0000000300287202 */ /* 0x002ff20000000f00 */
[----:B------:R-:W-:Y:S10]  /*75f0*/  MUFU.TANH R17, R27 ;  /* 0x0000001b00117308 */ /* 0x000ff40000002400 */
[----:B------:R4:W-:Y:S10]  /*7600*/  MUFU.TANH R27, R42 ;  /* 0x0000002a001b7308 */ /* 0x0009f40000002400 */
[----:B------:R-:W1:Y:S10]  /*7610*/  MUFU.TANH R2, R35 ;  /* 0x0000002300027308 */ /* 0x000e740000002400 */
[----:B------:R-:W-:Y:S01]  /*7620*/  MUFU.TANH R3, R41 ;  /* 0x0000002900037308 */ /* 0x000fe20000002400 */
[----:B----4-:R-:W-:Y:S02]  /*7630*/  MOV R42, R0 ;  /* 0x00000000002a7202 */ /* 0x010fe40000000f00 */
[----:B------:R-:W-:Y:S07]  /*7640*/  FMNMX.FTZ R0, R165, R101, !PT ;  /* 0x00000065a5007209 */ /* 0x000fee0007810000 */
[----:B------:R1:W-:Y:S01]  /*7650*/  MUFU.TANH R41, R43 ;  /* 0x0000002b00297308 */ /* 0x0003e20000002400 */
[----:B------:R-:W-:Y:S04]  /*7660*/  FMNMX.FTZ R0, R167, R0, !PT ;  /* 0x00000000a7007209 */ /* 0x000fe80007810000 */
[----:B------:R-:W-:Y:S04]  /*7670*/  FMNMX.FTZ R0, R166, R0, !PT ;  /* 0x00000000a6007209 */ /* 0x000fe80007810000 */
[----:B------:R-:W-:Y:S01]  /*7680*/  FMNMX.FTZ R0, R164, R0, !PT ;  /* 0x00000000a4007209 */ /* 0x000fe20007810000 */
[----:B------:R-:W4:Y:S03]  /*7690*/  MUFU.TANH R174, R16 ;  /* 0x0000001000ae7308 */ /* 0x000f260000002400 */
[----:B------:R-:W-:Y:S04]  /*76a0*/  FMNMX.FTZ R0, R172, R0, !PT ;  /* 0x00000000ac007209 */ /* 0x000fe80007810000 */
[----:B------:R-:W-:Y:S03]  /*76b0*/  FMNMX.FTZ R0, R173, R0, !PT ;  /* 0x00000000ad007209 */ /* 0x000fe60007810000 */
[----:B------:R-:W4:Y:S01]  /*76c0*/  MUFU.TANH R181, R18 ;  /* 0x0000001200b57308 */ /* 0x000f220000002400 */
[----:B-1----:R-:W-:Y:S02]  /*76d0*/  MOV R43, R2 ;  /* 0x00000002002b7202 */ /* 0x002fe40000000f00 */
[----:B------:R-:W-:Y:S04]  /*76e0*/  FMNMX.FTZ R2, R170, R102, !PT ;  /* 0x00000066aa027209 */ /* 0x000fe80007810000 */
[----:B------:R-:W-:Y:S03]  /*76f0*/  FMNMX.FTZ R2, R171, R2, !PT ;  /* 0x00000002ab027209 */ /* 0x000fe60007810000 */
[----:B------:R-:W1:Y:S01]  /*7700*/  MUFU.TANH R248, R23 ;  /* 0x0000001700f87308 */ /* 0x000e620000002400 */
[----:B------:R-:W-:Y:S02]  /*7710*/  FMNMX.FTZ R2, R168, R2, !PT ;  /* 0x00000002a8027209 */ /* 0x000fe40007810000 */
[----:B----4-:R-:W-:Y:S02]  /*7720*/  FMNMX.FTZ R0, R174, R0, !PT ;  /* 0x00000000ae007209 */ /* 0x010fe40007810000 */
[----:B------:R-:W-:Y:S02]  /*7730*/  FMNMX.FTZ R2, R169, R2, !PT ;  /* 0x00000002a9027209 */ /* 0x000fe40007810000 */
[----:B------:R-:W-:Y:S03]  /*7740*/  FMNMX.FTZ R0, R175, R0, !PT ;  /* 0x00000000af007209 */ /* 0x000fe60007810000 */
[----:B------:R1:W4:Y:S01]  /*7750*/  MUFU.TANH R158, R34 ;  /* 0x00000022009e7308 */ /* 0x0003220000002400 */
[----:B------:R-:W-:Y:S02]  /*7760*/  FMNMX.FTZ R2, R180, R2, !PT ;  /* 0x00000002b4027209 */ /* 0x000fe40007810000 */
[----:B------:R-:W-:Y:S02]  /*7770*/  FMNMX.FTZ R0, R184, R0, !PT ;  /* 0x00000000b8007209 */ /* 0x000fe40007810000 */
[----:B------:R-:W-:Y:S02]  /*7780*/  FMNMX.FTZ R2, R182, R2, !PT ;  /* 0x00000002b6027209 */ /* 0x000fe40007810000 */
[----:B------:R-:W-:Y:S02]  /*7790*/  FMNMX.FTZ R0, R186, R0, !PT ;  /* 0x00000000ba007209 */ /* 0x000fe40007810000 */
[----:B------:R-:W-:Y:S01]  /*77a0*/  FMNMX.FTZ R2, R181, R2, !PT ;  /* 0x00000002b5027209 */ /* 0x000fe20007810000 */
[----:B------:R-:W4:Y:S03]  /*77b0*/  MUFU.TANH R185, R24 ;  /* 0x0000001800b97308 */ /* 0x000f260000002400 */
[----:B------:R-:W-:Y:S04]  /*77c0*/  FMNMX.FTZ R2, R183, R2, !PT ;  /* 0x00000002b7027209 */ /* 0x000fe80007810000 */
[----:B------:R-:W-:Y:S03]  /*77d0*/  FMNMX.FTZ R2, R251, R2, !PT ;  /* 0x00000002fb027209 */ /* 0x000fe60007810000 */
[----:B------:R-:W4:Y:S01]  /*77e0*/  MUFU.TANH R231, R28 ;  /* 0x0000001c00e77308 */ /* 0x000f220000002400 */
[----:B-1----:R-:W-:Y:S02]  /*77f0*/  MOV R34, R248 ;  /* 0x000000f800227202 */ /* 0x002fe40000000f00 */
[----:B----4-:R-:W-:Y:S02]  /*7800*/  MOV R35, R158 ;  /* 0x0000009e00237202 */ /* 0x010fe40000000f00 */
[----:B------:R-:W-:Y:S05]  /*7810*/  FMNMX.FTZ R2, R34, R2, !PT ;  /* 0x0000000222027209 */ /* 0x000fea0007810000 */
[----:B------:R1:W-:Y:S01]  /*7820*/  MUFU.TANH R103, R33 ;  /* 0x0000002100677308 */ /* 0x0003e20000002400 */
[----:B------:R-:W-:Y:S02]  /*7830*/  FMNMX.FTZ R2, R250, R2, !PT ;  /* 0x00000002fa027209 */ /* 0x000fe40007810000 */
[----:B------:R-:W-:Y:S02]  /*7840*/  FMNMX.FTZ R0, R185, R0, !PT ;  /* 0x00000000b9007209 */ /* 0x000fe40007810000 */
[----:B------:R-:W-:Y:S05]  /*7850*/  FMNMX.FTZ R2, R17, R2, !PT ;  /* 0x0000000211027209 */ /* 0x000fea0007810000 */
[----:B------:R-:W4:Y:S10]  /*7860*/  MUFU.TANH R187, R25 ;  /* 0x0000001900bb7308 */ /* 0x000f340000002400 */
[----:B------:R-:W4:Y:S01]  /*7870*/  MUFU.TANH R159, R29 ;  /* 0x0000001d009f7308 */ /* 0x000f220000002400 */
[----:B-1----:R-:W-:Y:S09]  /*7880*/  MOV R33, R231 ;  /* 0x000000e700217202 */ /* 0x002ff20000000f00 */
[----:B------:R1:W1:Y:S01]  /*7890*/  MUFU.TANH R157, R32 ;  /* 0x00000020009d7308 */ /* 0x0002620000002400 */
[----:B----4-:R-:W-:Y:S04]  /*78a0*/  FMNMX.FTZ R0, R187, R0, !PT ;  /* 0x00000000bb007209 */ /* 0x010fe80007810000 */
[----:B------:R-:W-:Y:S05]  /*78b0*/  FMNMX.FTZ R0, R33, R0, !PT ;  /* 0x0000000021007209 */ /* 0x000fea0007810000 */
[----:B------:R4:W-:Y:S10]  /*78c0*/  MUFU.TANH R16, R46 ;  /* 0x0000002e00107308 */ /* 0x0009f40000002400 */
[----:B------:R-:W4:Y:S01]  /*78d0*/  MUFU.TANH R154, R30 ;  /* 0x0000001e009a7308 */ /* 0x000f220000002400 */
[----:B-1----:R-:W-:Y:S04]  /*78e0*/  MOV R32, R159 ;  /* 0x0000009f00207202 */ /* 0x002fe80000000f00 */
[----:B------:R-:W-:Y:S05]  /*78f0*/  FMNMX.FTZ R0, R32, R0, !PT ;  /* 0x0000000020007209 */ /* 0x000fea0007810000 */
[----:B------:R1:W-:Y:S01]  /*7900*/  MUFU.TANH R24, R47 ;  /* 0x0000002f00187308 */ /* 0x0003e20000002400 */
[----:B----4-:R-:W-:Y:S04]  /*7910*/  MOV R46, R157 ;  /* 0x0000009d002e7202 */ /* 0x010fe80000000f00 */
[----:B------:R-:W-:Y:S05]  /*7920*/  FMNMX.FTZ R0, R46, R0, !PT ;  /* 0x000000002e007209 */ /* 0x000fea0007810000 */
[----:B------:R-:W4:Y:S01]  /*7930*/  MUFU.TANH R252, R31 ;  /* 0x0000001f00fc7308 */ /* 0x000f220000002400 */
[----:B------:R-:W-:Y:S09]  /*7940*/  FMNMX.FTZ R2, R154, R2, !PT ;  /* 0x000000029a027209 */ /* 0x000ff20007810000 */
[----:B------:R4:W-:Y:S01]  /*7950*/  MUFU.TANH R152, R50 ;  /* 0x0000003200987308 */ /* 0x0009e20000002400 */
[----:B-1----:R-:W-:Y:S04]  /*7960*/  MOV R47, R103 ;  /* 0x00000067002f7202 */ /* 0x002fe80000000f00 */
[----:B------:R-:W-:Y:S05]  /*7970*/  FMNMX.FTZ R0, R47, R0, !PT ;  /* 0x000000002f007209 */ /* 0x000fea0007810000 */
[----:B------:R-:W1:Y:S01]  /*7980*/  MUFU.TANH R6, R44 ;  /* 0x0000002c00067308 */ /* 0x000e620000002400 */
[----:B------:R-:W-:Y:S02]  /*7990*/  FMNMX.FTZ R0, R40, R0, !PT ;  /* 0x0000000028007209 */ /* 0x000fe40007810000 */
[----:B----4-:R-:W-:Y:S04]  /*79a0*/  FMNMX.FTZ R2, R252, R2, !PT ;  /* 0x00000002fc027209 */ /* 0x010fe80007810000 */
[----:B------:R-:W-:Y:S03]  /*79b0*/  FMNMX.FTZ R2, R35, R2, !PT ;  /* 0x0000000223027209 */ /* 0x000fe60007810000 */
[----:B------:R1:W4:Y:S01]  /*79c0*/  MUFU.TANH R44, R45 ;  /* 0x0000002d002c7308 */ /* 0x0003220000002400 */
[----:B------:R-:W-:Y:S02]  /*79d0*/  MOV R50, R3 ;  /* 0x0000000300327202 */ /* 0x000fe40000000f00 */
[----:B------:R-:W-:Y:S02]  /*79e0*/  FMNMX.FTZ R3, R43, R2, !PT ;  /* 0x000000022b037209 */ /* 0x000fe40007810000 */
[----:B------:R-:W-:Y:S01]  /*79f0*/  FMNMX.FTZ R2, R42, R0, !PT ;  /* 0x000000002a027209 */ /* 0x000fe20007810000 */
[----:B------:R-:W-:Y:S04]  /*7a00*/  FMUL.FTZ R0, R51, c[0x0][0x320] ;  /* 0x0000c80033007a20 */ /* 0x000fe80000410000 */
[----:B------:R-:W2:Y:S01]  /*7a10*/  MUFU.TANH R4, R38 ;  /* 0x0000002600047308 */ /* 0x000ea20000002400 */
[----:B------:R-:W-:Y:S02]  /*7a20*/  MOV R51, R17 ;  /* 0x0000001100337202 */ /* 0x000fe40000000f00 */
[----:B------:R-:W-:Y:S07]  /*7a30*/  FMNMX.FTZ R2, R26, R2, !PT ;  /* 0x000000021a027209 */ /* 0x000fee0007810000 */
[----:B------:R2:W-:Y:S01]  /*7a40*/  MUFU.TANH R103, R0 ;  /* 0x0000000000677308 */ /* 0x0005e20000002400 */
[----:B-1----:R-:W-:Y:S02]  /*7a50*/  MOV R45, R6 ;  /* 0x00000006002d7202 */ /* 0x002fe40000000f00 */
[----:B------:R-:W-:Y:S07]  /*7a60*/  MOV R6, UR18 ;  /* 0x0000001200067c02 */ /* 0x000fee0008000f00 */
[----:B------:R1:W-:Y:S10]  /*7a70*/  MUFU.TANH R157, R49 ;  /* 0x00000031009d7308 */ /* 0x0003f40000002400 */
[----:B------:R-:W3:Y:S01]  /*7a80*/  MUFU.TANH R5, R39 ;  /* 0x0000002700057308 */ /* 0x000ee20000002400 */
[----:B--2---:R-:W-:Y:S04]  /*7a90*/  FMNMX.FTZ R0, R50, R2, !PT ;  /* 0x0000000232007209 */ /* 0x004fe80007810000 */
[----:B------:R-:W-:Y:S05]  /*7aa0*/  FMNMX.FTZ R0, R45, R0, !PT ;  /* 0x000000002d007209 */ /* 0x000fea0007810000 */
[----:B------:R3:W2:Y:S01]  /*7ab0*/  MUFU.TANH R25, R48 ;  /* 0x0000003000197308 */ /* 0x0006a20000002400 */
[----:B----4-:R-:W-:Y:S02]  /*7ac0*/  FMNMX.FTZ R0, R44, R0, !PT ;  /* 0x000000002c007209 */ /* 0x010fe40007810000 */
[----:B-1----:R-:W-:Y:S04]  /*7ad0*/  MOV R49, R4 ;  /* 0x0000000400317202 */ /* 0x002fe80000000f00 */
[----:B------:R-:W-:Y:S02]  /*7ae0*/  FMNMX.FTZ R3, R49, R3, !PT ;  /* 0x0000000331037209 */ /* 0x000fe40007810000 */
[----:B---3--:R-:W-:Y:S02]  /*7af0*/  MOV R48, R5 ;  /* 0x0000000500307202 */ /* 0x008fe40000000f00 */
[----:B--2---:R-:W-:Y:S02]  /*7b00*/  FMNMX.FTZ R100, R25, R0, !PT ;  /* 0x0000000019647209 */ /* 0x004fe40007810000 */
[----:B------:R-:W-:Y:S02]  /*7b10*/  FMNMX.FTZ R3, R48, R3, !PT ;  /* 0x0000000330037209 */ /* 0x000fe40007810000 */
[----:B------:R-:W-:Y:S02]  /*7b20*/  FMNMX.FTZ R100, R157, R100, !PT ;  /* 0x000000649d647209 */ /* 0x000fe40007810000 */
[----:B------:R-:W-:Y:S02]  /*7b30*/  FMNMX.FTZ R2, R27, R3, !PT ;  /* 0x000000031b027209 */ /* 0x000fe40007810000 */
[----:B------:R-:W-:Y:S01]  /*7b40*/  @P0 MOV R5, R11 ;  /* 0x0000000b00050202 */ /* 0x000fe20000000f00 */
[----:B------:R-:W1:Y:S01]  /*7b50*/  SHFL.BFLY PT, R3, R100, 0x2, 0x1f ;  /* 0x0c401f0064037f89 */ /* 0x000e6200000e0000 */
[----:B------:R-:W-:Y:S04]  /*7b60*/  FMNMX.FTZ R2, R41, R2, !PT ;  /* 0x0000000229027209 */ /* 0x000fe80007810000 */
[----:B------:R-:W-:Y:S04]  /*7b70*/  FMNMX.FTZ R2, R16, R2, !PT ;  /* 0x0000000210027209 */ /* 0x000fe80007810000 */
[----:B------:R-:W-:Y:S04]  /*7b80*/  FMNMX.FTZ R0, R24, R2, !PT ;  /* 0x0000000218007209 */ /* 0x000fe80007810000 */
[----:B------:R-:W-:Y:S04]  /*7b90*/  FMNMX.FTZ R0, R152, R0, !PT ;  /* 0x0000000098007209 */ /* 0x000fe80007810000 */
[----:B------:R-:W-:Y:S05]  /*7ba0*/  FMNMX.FTZ R0, R103, R0, !PT ;  /* 0x0000000067007209 */ /* 0x000fea0007810000 */
[----:B------:R-:W2:Y:S01]  /*7bb0*/  SHFL.BFLY PT, R2, R0, 0x2, 0x1f ;  /* 0x0c401f0000027f89 */ /* 0x000ea200000e0000 */
[----:B-1----:R-:W-:Y:S07]  /*7bc0*/  FMNMX.FTZ R100, R100, R3, !PT ;  /* 0x0000000364647209 */ /* 0x002fee0007810000 */
[----:B------:R-:W1:Y:S01]  /*7bd0*/  SHFL.BFLY PT, R4, R100, 0x1, 0x1f ;  /* 0x0c201f0064047f89 */ /* 0x000e6200000e0000 */
[----:B--2---:R-:W-:Y:S07]  /*7be0*/  FMNMX.FTZ R0, R0, R2, !PT ;  /* 0x0000000200007209 */ /* 0x004fee0007810000 */
[----:B------:R-:W2:Y:S01]  /*7bf0*/  SHFL.BFLY PT, R3, R0, 0x1, 0x1f ;  /* 0x0c201f0000037f89 */ /* 0x000ea200000e0000 */
[----:B-1----:R-:W-:Y:S05]  /*7c00*/  FMNMX.FTZ R100, R100, R4, !PT ;  /* 0x0000000464647209 */ /* 0x002fea0007810000 */
[C---:B------:R-:W-:Y:S02]  /*7c10*/  FMUL.FTZ R153, R100.reuse, c[0x0][0x2d0] ;  /* 0x0000b40064997a20 */ /* 0x040fe40000410000 */
[----:B------:R-:W-:Y:S02]  /*7c20*/  FADD.FTZ R2, -R100, R101 ;  /* 0x0000006564027221 */ /* 0x000fe40000010100 */
[--C-:B------:R-:W-:Y:S01]  /*7c30*/  FFMA.FTZ R4, R165, c[0x0][0x2d0], -R153.reuse ;  /* 0x0000b400a5047a23 */ /* 0x100fe20000010899 */
[----:B------:R-:W-:Y:S01]  /*7c40*/  MOV R165, R16 ;  /* 0x0000001000a57202 */ /* 0x000fe20000000f00 */
[----:B------:R-:W-:Y:S01]  /*7c50*/  FFMA.FTZ R9, R164, c[0x0][0x2d0], -R153 ;  /* 0x0000b400a4097a23 */ /* 0x000fe20000010899 */
[----:B------:R-:W-:Y:S01]  /*7c60*/  MOV R164, R24 ;  /* 0x0000001800a47202 */ /* 0x000fe20000000f00 */
[----:B------:R1:W-:Y:S01]  /*7c70*/  MUFU.EX2 R18, R4 ;  /* 0x0000000400127308 */ /* 0x0003e20000000800 */
[----:B--2---:R-:W-:Y:S01]  /*7c80*/  FMNMX.FTZ R3, R0, R3, !PT ;  /* 0x0000000300037209 */ /* 0x004fe20007810000 */
[----:B------:R-:W-:Y:S08]  /*7c90*/  FMUL.FTZ R0, R2, c[0x0][0x2d0] ;  /* 0x0000b40002007a20 */ /* 0x000ff00000410000 */
[----:B------:R-:W-:Y:S01]  /*7ca0*/  MUFU.EX2 R231, R9 ;  /* 0x0000000900e77308 */ /* 0x000fe20000000800 */
[----:B------:R-:W-:Y:S04]  /*7cb0*/  FMUL.FTZ R101, R3, c[0x0][0x2d0] ;  /* 0x0000b40003657a20 */ /* 0x000fe80000410000 */
[--C-:B------:R-:W-:Y:S01]  /*7cc0*/  FFMA.FTZ R11, R170, c[0x0][0x2d0], -R101.reuse ;  /* 0x0000b400aa0b7a23 */ /* 0x100fe20000010865 */
[----:B------:R-:W-:Y:S01]  /*7cd0*/  MOV R170, R25 ;  /* 0x0000001900aa7202 */ /* 0x000fe20000000f00 */
[--C-:B------:R-:W-:Y:S03]  /*7ce0*/  FFMA.FTZ R152, R152, c[0x0][0x2d0], -R101.reuse ;  /* 0x0000b40098987a23 */ /* 0x100fe60000010865 */
[----:B------:R2:W3:Y:S01]  /*7cf0*/  MUFU.EX2 R2, R0 ;  /* 0x0000000000027308 */ /* 0x0004e20000000800 */
[----:B------:R-:W-:Y:S02]  /*7d00*/  FFMA.FTZ R164, R164, c[0x0][0x2d0], -R101 ;  /* 0x0000b400a4a47a23 */ /* 0x000fe40000010865 */
[----:B------:R-:W-:Y:S01]  /*7d10*/  FFMA.FTZ R170, R170, c[0x0][0x2d0], -R153 ;  /* 0x0000b400aaaa7a23 */ /* 0x000fe20000010899 */
[----:B-1----:R-:W-:Y:S05]  /*7d20*/  @P0 MOV R4, R8 ;  /* 0x0000000800040202 */ /* 0x002fea0000000f00 */
[----:B------:R-:W-:Y:S01]  /*7d30*/  @P0 IMAD.WIDE.U32 R4, R6, 0x60, R4 ;  /* 0x0000006006040825 */ /* 0x000fe200078e0004 */
[----:B------:R-:W-:Y:S03]  /*7d40*/  MUFU.EX2 R12, R11 ;  /* 0x0000000b000c7308 */ /* 0x000fe60000000800 */
[--C-:B------:R-:W-:Y:S01]  /*7d50*/  FFMA.FTZ R6, R167, c[0x0][0x2d0], -R153.reuse ;  /* 0x0000b400a7067a23 */ /* 0x100fe20000010899 */
[----:B------:R-:W-:Y:S01]  /*7d60*/  @P0 IADD3 R7, R5, UR12, RZ ;  /* 0x0000000c05070c10 */ /* 0x000fe2000fffe0ff */
[----:B------:R-:W-:Y:S01]  /*7d70*/  FFMA.FTZ R5, R166, c[0x0][0x2d0], -R153 ;  /* 0x0000b400a6057a23 */ /* 0x000fe20000010899 */
[----:B------:R-:W-:Y:S01]  /*7d80*/  @UP0 USHF.L.U32 UR12, UR4, 0x6, URZ ;  /* 0x00000006040c0899 */ /* 0x000fe2000800063f */
[----:B------:R-:W-:Y:S02]  /*7d90*/  MOV R166, R27 ;  /* 0x0000001b00a67202 */ /* 0x000fe40000000f00 */
[----:B------:R-:W-:Y:S01]  /*7da0*/  @P0 SHF.L.U64.HI R7, R4, 0x1, R7 ;  /* 0x0000000104070819 */ /* 0x000fe20000010207 */
[----:B------:R1:W-:Y:S01]  /*7db0*/  MUFU.EX2 R158, R6 ;  /* 0x00000006009e7308 */ /* 0x0003e20000000800 */
[----:B------:R-:W-:Y:S01]  /*7dc0*/  MOV R167, R48 ;  /* 0x0000003000a77202 */ /* 0x000fe20000000f00 */
[----:B--2---:R-:W-:Y:S01]  /*7dd0*/  FADD.FTZ R0, -R3, R102 ;  /* 0x0000006603007221 */ /* 0x004fe20000010100 */
[----:B------:R-:W-:Y:S01]  /*7de0*/  MOV R102, R154 ;  /* 0x0000009a00667202 */ /* 0x000fe20000000f00 */
[----:B---3--:R-:W-:Y:S02]  /*7df0*/  FMUL.FTZ R16, R2, R116 ;  /* 0x0000007402107220 */ /* 0x008fe40000410000 */
[----:B------:R-:W-:Y:S04]  /*7e00*/  FMUL.FTZ R0, R0, c[0x0][0x2d0] ;  /* 0x0000b40000007a20 */ /* 0x000fe80000410000 */
[----:B------:R2:W-:Y:S01]  /*7e10*/  MUFU.EX2 R248, R5 ;  /* 0x0000000500f87308 */ /* 0x0005e20000000800 */
[C---:B------:R-:W-:Y:S02]  /*7e20*/  FMUL.FTZ R17, R2.reuse, R117 ;  /* 0x0000007502117220 */ /* 0x040fe40000410000 */
[C---:B------:R-:W-:Y:S01]  /*7e30*/  FMUL.FTZ R24, R2.reuse, R124 ;  /* 0x0000007c02187220 */ /* 0x040fe20000410000 */
[----:B------:R-:W-:Y:S01]  /*7e40*/  MOV R124, R26 ;  /* 0x0000001a007c7202 */ /* 0x000fe20000000f00 */
[C---:B------:R-:W-:Y:S01]  /*7e50*/  FMUL.FTZ R25, R2.reuse, R125 ;  /* 0x0000007d02197220 */ /* 0x040fe20000410000 */
[----:B------:R-:W-:Y:S01]  /*7e60*/  MOV R125, R165 ;  /* 0x000000a5007d7202 */ /* 0x000fe20000000f00 */
[----:B------:R-:W-:Y:S01]  /*7e70*/  FMUL.FTZ R48, R2, R148 ;  /* 0x0000009402307220 */ /* 0x000fe20000410000 */
[----:B------:R-:W-:Y:S01]  /*7e80*/  MOV R148, R102 ;  /* 0x0000006600947202 */ /* 0x000fe20000000f00 */
[----:B------:R-:W-:Y:S01]  /*7e90*/  FFMA.FTZ R102, R172, c[0x0][0x2d0], -R153 ;  /* 0x0000b400ac667a23 */ /* 0x000fe20000010899 */
[----:B------:R-:W3:Y:S01]  /*7ea0*/  MUFU.EX2 R0, R0 ;  /* 0x0000000000007308 */ /* 0x000ee20000000800 */
[----:B------:R-:W-:Y:S01]  /*7eb0*/  MOV R165, R41 ;  /* 0x0000002900a57202 */ /* 0x000fe20000000f00 */
[C---:B------:R-:W-:Y:S01]  /*7ec0*/  FMUL.FTZ R41, R2.reuse, R141 ;  /* 0x0000008d02297220 */ /* 0x040fe20000410000 */
[----:B------:R-:W-:Y:S01]  /*7ed0*/  MOV R141, R252 ;  /* 0x000000fc008d7202 */ /* 0x000fe20000000f00 */
[----:B------:R-:W-:Y:S01]  /*7ee0*/  FMUL.FTZ R52, R2, R52 ;  /* 0x0000003402347220 */ /* 0x000fe20000410000 */
[----:B-1----:R-:W-:Y:S01]  /*7ef0*/  @P0 SHF.L.U32 R6, R4, 0x1, RZ ;  /* 0x0000000104060819 */ /* 0x002fe200000006ff */
[C---:B------:R-:W-:Y:S02]  /*7f00*/  FMUL.FTZ R53, R2.reuse, R53 ;  /* 0x0000003502357220 */ /* 0x040fe40000410000 */
[----:B------:R-:W-:Y:S01]  /*7f10*/  FMUL.FTZ R56, R2, R56 ;  /* 0x0000003802387220 */ /* 0x000fe20000410000 */
[----:B------:R-:W-:Y:S01]  /*7f20*/  @P0 IADD3 R4, P1, R6, c[0x0][0x1c8], RZ ;  /* 0x0000720006040a10 */ /* 0x000fe20007f3e0ff */
[----:B------:R-:W-:Y:S01]  /*7f30*/  FMUL.FTZ R57, R2, R57 ;  /* 0x0000003902397220 */ /* 0x000fe20000410000 */
[----:B------:R-:W-:Y:S01]  /*7f40*/  @P0 IADD3 R8, P2, R6, 0x80, RZ ;  /* 0x0000008006080810 */ /* 0x000fe20007f5e0ff */
[----:B------:R-:W-:Y:S01]  /*7f50*/  FMUL.FTZ R60, R2, R60 ;  /* 0x0000003c023c7220 */ /* 0x000fe20000410000 */
[----:B------:R-:W-:Y:S01]  /*7f60*/  @P0 IADD3 R6, P3, R6, 0x100, RZ ;  /* 0x0000010006060810 */ /* 0x000fe20007f7e0ff */
[C---:B------:R-:W-:Y:S01]  /*7f70*/  FMUL.FTZ R61, R2.reuse, R61 ;  /* 0x0000003d023d7220 */ /* 0x040fe20000410000 */
[----:B--2---:R-:W-:Y:S01]  /*7f80*/  @P0 IADD3.X R5, R7, c[0x0][0x1cc], RZ, P1, !PT ;  /* 0x0000730007050a10 */ /* 0x004fe20000ffe4ff */
[----:B------:R-:W-:Y:S01]  /*7f90*/  FMUL.FTZ R64, R2, R64 ;  /* 0x0000004002407220 */ /* 0x000fe20000410000 */
[----:B------:R-:W-:Y:S01]  /*7fa0*/  @P0 IADD3 R8, P1, R8, c[0x0][0x1c8], RZ ;  /* 0x0000720008080a10 */ /* 0x000fe20007f3e0ff */
[C---:B------:R-:W-:Y:S01]  /*7fb0*/  FMUL.FTZ R65, R2.reuse, R65 ;  /* 0x0000004102417220 */ /* 0x040fe20000410000 */
[----:B------:R-:W-:Y:S01]  /*7fc0*/  MUFU.EX2 R164, R164 ;  /* 0x000000a400a47308 */ /* 0x000fe20000000800 */
[----:B------:R1:W-:Y:S01]  /*7fd0*/  @P0 LDGSTS.E.BYPASS.LTC128B.128 [R249+0xc100], [R4.64], !P6 ;  /* 0x0c10000004f90fae */ /* 0x0003e2000f101d4a */
[--C-:B------:R-:W-:Y:S01]  /*7fe0*/  @P0 IADD3.X R9, RZ, c[0x0][0x1cc], R7.reuse, P1, P2 ;  /* 0x00007300ff090a10 */ /* 0x100fe20000fe4407 */
[----:B------:R-:W-:Y:S01]  /*7ff0*/  FMUL.FTZ R68, R2, R68 ;  /* 0x0000004402447220 */ /* 0x000fe20000410000 */
[----:B------:R-:W-:Y:S01]  /*8000*/  @P0 IADD3 R10, P2, R6, c[0x0][0x1c8], RZ ;  /* 0x00007200060a0a10 */ /* 0x000fe20007f5e0ff */
[C---:B---3--:R-:W-:Y:S02]  /*8010*/  FMUL.FTZ R19, R0.reuse, R119 ;  /* 0x0000007700137220 */ /* 0x048fe40000410000 */
[C---:B------:R-:W-:Y:S01]  /*8020*/  FMUL.FTZ R26, R0.reuse, R126 ;  /* 0x0000007e001a7220 */ /* 0x040fe20000410000 */
[----:B------:R-:W-:Y:S01]  /*8030*/  @P0 IADD3.X R11, RZ, c[0x0][0x1cc], R7, P2, P3 ;  /* 0x00007300ff0b0a10 */ /* 0x000fe200017e6407 */
[----:B------:R2:W-:Y:S01]  /*8040*/  @P0 LDGSTS.E.BYPASS.LTC128B.128 [R249+0xf100], [R8.64], !P5 ;  /* 0x0f10000008f90fae */ /* 0x0005e2000e901d4a */
[C---:B------:R-:W-:Y:S01]  /*8050*/  FMUL.FTZ R27, R0.reuse, R127 ;  /* 0x0000007f001b7220 */ /* 0x040fe20000410000 */
[----:B------:R-:W-:Y:S01]  /*8060*/  MOV R127, R43 ;  /* 0x0000002b007f7202 */ /* 0x000fe20000000f00 */
[C---:B------:R-:W-:Y:S01]  /*8070*/  FMUL.FTZ R43, R0.reuse, R143 ;  /* 0x0000008f002b7220 */ /* 0x040fe20000410000 */
[----:B------:R-:W-:Y:S01]  /*8080*/  MOV R126, R50 ;  /* 0x00000032007e7202 */ /* 0x000fe20000000f00 */
[C---:B------:R-:W-:Y:S01]  /*8090*/  FMUL.FTZ R50, R0.reuse, R150 ;  /* 0x0000009600327220 */ /* 0x040fe20000410000 */
[----:B------:R-:W-:Y:S01]  /*80a0*/  MUFU.EX2 R170, R170 ;  /* 0x000000aa00aa7308 */ /* 0x000fe20000000800 */
[C---:B------:R-:W-:Y:S01]  /*80b0*/  FMUL.FTZ R54, R0.reuse, R54 ;  /* 0x0000003600367220 */ /* 0x040fe20000410000 */
[----:B------:R3:W-:Y:S01]  /*80c0*/  @P0 LDGSTS.E.BYPASS.LTC128B.128 [R249+0x12100], [R10.64], !P4 ;  /* 0x121000000af90fae */ /* 0x0007e2000e101d4a */
[C---:B------:R-:W-:Y:S02]  /*80d0*/  FMUL.FTZ R55, R0.reuse, R55 ;  /* 0x0000003700377220 */ /* 0x040fe40000410000 */
[C---:B------:R-:W-:Y:S02]  /*80e0*/  FMUL.FTZ R58, R0.reuse, R58 ;  /* 0x0000003a003a7220 */ /* 0x040fe40000410000 */
[C---:B------:R-:W-:Y:S02]  /*80f0*/  FMUL.FTZ R59, R0.reuse, R59 ;  /* 0x0000003b003b7220 */ /* 0x040fe40000410000 */
[C---:B------:R-:W-:Y:S02]  /*8100*/  FMUL.FTZ R62, R0.reuse, R62 ;  /* 0x0000003e003e7220 */ /* 0x040fe40000410000 */
[----:B------:R-:W-:Y:S01]  /*8110*/  FMUL.FTZ R63, R0, R63 ;  /* 0x0000003f003f7220 */ /* 0x000fe20000410000 */
[----:B-1----:R-:W-:Y:S01]  /*8120*/  @P0 IADD3 R4, P1, R4, UR12, RZ ;  /* 0x0000000c04040c10 */ /* 0x002fe2000ff3e0ff */
[C---:B------:R-:W-:Y:S02]  /*8130*/  FMUL.FTZ R66, R0.reuse, R66 ;  /* 0x0000004200427220 */ /* 0x040fe40000410000 */
[----:B------:R-:W-:Y:S01]  /*8140*/  FMUL.FTZ R67, R0, R67 ;  /* 0x0000004300437220 */ /* 0x000fe20000410000 */
[----:B------:R-:W-:Y:S01]  /*8150*/  @P0 IADD3.X R5, R5, UR15, RZ, P1, !PT ;  /* 0x0000000f05050c10 */ /* 0x000fe20008ffe4ff */
[----:B------:R-:W-:Y:S01]  /*8160*/  FMUL.FTZ R69, R2, R69 ;  /* 0x0000004502457220 */ /* 0x000fe20000410000 */
[----:B------:R-:W-:Y:S01]  /*8170*/  @P0 IADD3 R6, P2, R4, UR12, RZ ;  /* 0x0000000c04060c10 */ /* 0x000fe2000ff5e0ff */
[----:B------:R-:W-:Y:S02]  /*8180*/  FMUL.FTZ R70, R0, R70 ;  /* 0x0000004600467220 */ /* 0x000fe40000410000 */
[----:B------:R1:W-:Y:S01]  /*8190*/  @P0 LDGSTS.E.BYPASS.LTC128B.128 [R249+0xd100], [R4.64], !P6 ;  /* 0x0d10000004f90fae */ /* 0x0003e2000f101d4a */
[----:B------:R-:W-:Y:S01]  /*81a0*/  @P0 IADD3.X R7, R5, UR15, RZ, P2, !PT ;  /* 0x0000000f05070c10 */ /* 0x000fe200097fe4ff */
[--C-:B--2---:R-:W-:Y:S01]  /*81b0*/  FFMA.FTZ R8, R171, c[0x0][0x2d0], -R101.reuse ;  /* 0x0000b400ab087a23 */ /* 0x104fe20000010865 */
[----:B------:R-:W-:Y:S01]  /*81c0*/  MOV R171, R12 ;  /* 0x0000000c00ab7202 */ /* 0x000fe20000000f00 */
[----:B------:R-:W-:Y:S02]  /*81d0*/  FMUL.FTZ R9, R2, R109 ;  /* 0x0000006d02097220 */ /* 0x000fe40000410000 */
[----:B------:R2:W4:Y:S01]  /*81e0*/  MUFU.EX2 R159, R8 ;  /* 0x00000008009f7308 */ /* 0x0005220000000800 */
[C---:B---3--:R-:W-:Y:S01]  /*81f0*/  FMUL.FTZ R10, R0.reuse, R110 ;  /* 0x0000006e000a7220 */ /* 0x048fe20000410000 */
[----:B------:R1:W-:Y:S01]  /*8200*/  @P0 LDGSTS.E.BYPASS.LTC128B.128 [R249+0x10100], [R4.64+0x80], !P5 ;  /* 0x1010008004f90fae */ /* 0x0003e2000e901d4a */
[C---:B------:R-:W-:Y:S02]  /*8210*/  FMUL.FTZ R11, R0.reuse, R111 ;  /* 0x0000006f000b7220 */ /* 0x040fe40000410000 */
[----:B------:R-:W-:Y:S02]  /*8220*/  FMUL.FTZ R71, R0, R71 ;  /* 0x0000004700477220 */ /* 0x000fe40000410000 */
[C---:B------:R-:W-:Y:S02]  /*8230*/  FMUL.FTZ R72, R2.reuse, R72 ;  /* 0x0000004802487220 */ /* 0x040fe40000410000 */
[----:B------:R-:W-:Y:S01]  /*8240*/  FMUL.FTZ R73, R2, R73 ;  /* 0x0000004902497220 */ /* 0x000fe20000410000 */
[----:B------:R1:W-:Y:S01]  /*8250*/  @P0 LDGSTS.E.BYPASS.LTC128B.128 [R249+0x13100], [R4.64+0x100], !P4 ;  /* 0x1310010004f90fae */ /* 0x0003e2000e101d4a */
[C---:B------:R-:W-:Y:S02]  /*8260*/  FMUL.FTZ R74, R0.reuse, R74 ;  /* 0x0000004a004a7220 */ /* 0x040fe40000410000 */
[----:B------:R-:W-:Y:S02]  /*8270*/  FMUL.FTZ R75, R0, R75 ;  /* 0x0000004b004b7220 */ /* 0x000fe40000410000 */
[C---:B------:R-:W-:Y:S02]  /*8280*/  FMUL.FTZ R76, R2.reuse, R76 ;  /* 0x0000004c024c7220 */ /* 0x040fe40000410000 */
[----:B------:R-:W-:Y:S01]  /*8290*/  FMUL.FTZ R77, R2, R77 ;  /* 0x0000004d024d7220 */ /* 0x000fe20000410000 */
[----:B------:R3:W-:Y:S01]  /*82a0*/  @P0 LDGSTS.E.BYPASS.LTC128B.128 [R249+0xe100], [R6.64], !P6 ;  /* 0x0e10000006f90fae */ /* 0x0007e2000f101d4a */
[C---:B------:R-:W-:Y:S02]  /*82b0*/  FMUL.FTZ R78, R0.reuse, R78 ;  /* 0x0000004e004e7220 */ /* 0x040fe40000410000 */
[----:B------:R-:W-:Y:S02]  /*82c0*/  FMUL.FTZ R79, R0, R79 ;  /* 0x0000004f004f7220 */ /* 0x000fe40000410000 */
[C---:B------:R-:W-:Y:S02]  /*82d0*/  FMUL.FTZ R80, R2.reuse, R80 ;  /* 0x0000005002507220 */ /* 0x040fe40000410000 */
[C---:B--2---:R-:W-:Y:S01]  /*82e0*/  FMUL.FTZ R8, R2.reuse, R108 ;  /* 0x0000006c02087220 */ /* 0x044fe20000410000 */
[----:B------:R3:W-:Y:S01]  /*82f0*/  @P0 LDGSTS.E.BYPASS.LTC128B.128 [R249+0x11100], [R6.64+0x80], !P5 ;  /* 0x1110008006f90fae */ /* 0x0007e2000e901d4a */
[----:B------:R-:W-:Y:S02]  /*8300*/  FMUL.FTZ R81, R2, R81 ;  /* 0x0000005102517220 */ /* 0x000fe40000410000 */
[C---:B------:R-:W-:Y:S02]  /*8310*/  FMUL.FTZ R82, R0.reuse, R82 ;  /* 0x0000005200527220 */ /* 0x040fe40000410000 */
[----:B------:R-:W-:Y:S02]  /*8320*/  FMUL.FTZ R83, R0, R83 ;  /* 0x0000005300537220 */ /* 0x000fe40000410000 */
[C---:B------:R-:W-:Y:S01]  /*8330*/  FMUL.FTZ R84, R2.reuse, R84 ;  /* 0x0000005402547220 */ /* 0x040fe20000410000 */
[----:B------:R3:W-:Y:S01]  /*8340*/  @P0 LDGSTS.E.BYPASS.LTC128B.128 [R249+0x14100], [R6.64+0x100], !P4 ;  /* 0x1410010006f90fae */ /* 0x0007e2000e101d4a */
[----:B------:R-:W-:Y:S02]  /*8350*/  FMUL.FTZ R85, R2, R85 ;  /* 0x0000005502557220 */ /* 0x000fe40000410000 */
[--C-:B-1----:R-:W-:Y:S01]  /*8360*/  FFMA.FTZ R4, R168, c[0x0][0x2d0], -R101.reuse ;  /* 0x0000b400a8047a23 */ /* 0x102fe20000010865 */
[----:B------:R-:W-:Y:S01]  /*8370*/  MOV R168, R49 ;  /* 0x0000003100a87202 */ /* 0x000fe20000000f00 */
[C---:B------:R-:W-:Y:S01]  /*8380*/  FMUL.FTZ R5, R2.reuse, R105 ;  /* 0x0000006902057220 */ /* 0x040fe20000410000 */
[----:B----4-:R-:W-:Y:S01]  /*8390*/  F2FP.PACK_AB R105, R159, R171 ;  /* 0x000000ab9f69723e */ /* 0x010fe200000000ff */
[----:B------:R1:W-:Y:S01]  /*83a0*/  MUFU.EX2 R155, R4 ;  /* 0x00000004009b7308 */ /* 0x0003e20000000800 */
[----:B------:R-:W2:Y:S01]  /*83b0*/  LDSM.16.MT88.4 R12, [R225+0x100] ;  /* 0x00010000e10c783b */ /* 0x000ea20000004200 */
[----:B------:R-:W-:Y:S01]  /*83c0*/  FMUL.FTZ R49, R2, R149 ;  /* 0x0000009502317220 */ /* 0x000fe20000410000 */
[----:B------:R-:W-:Y:S01]  /*83d0*/  MOV R149, R51 ;  /* 0x0000003300957202 */ /* 0x000fe20000000f00 */
[C---:B------:R-:W-:Y:S01]  /*83e0*/  FMUL.FTZ R51, R0.reuse, R151 ;  /* 0x0000009700337220 */ /* 0x040fe20000410000 */
[----:B------:R-:W-:Y:S01]  /*83f0*/  MOV R151, R251 ;  /* 0x000000fb00977202 */ /* 0x000fe20000000f00 */
[C---:B------:R-:W-:Y:S02]  /*8400*/  FMUL.FTZ R86, R0.reuse, R86 ;  /* 0x0000005600567220 */ /* 0x040fe40000410000 */
[----:B------:R-:W-:Y:S01]  /*8410*/  FMUL.FTZ R87, R0, R87 ;  /* 0x0000005700577220 */ /* 0x000fe20000410000 */
[----:B------:R-:W4:Y:S01]  /*8420*/  LDSM.16.MT88.4 R20, [R226+0x100] ;  /* 0x00010000e214783b */ /* 0x000f220000004200 */
[C---:B------:R-:W-:Y:S02]  /*8430*/  FMUL.FTZ R88, R2.reuse, R88 ;  /* 0x0000005802587220 */ /* 0x040fe40000410000 */
[----:B------:R-:W-:Y:S02]  /*8440*/  FMUL.FTZ R89, R2, R89 ;  /* 0x0000005902597220 */ /* 0x000fe40000410000 */
[C---:B------:R-:W-:Y:S02]  /*8450*/  FMUL.FTZ R90, R0.reuse, R90 ;  /* 0x0000005a005a7220 */ /* 0x040fe40000410000 */
[----:B------:R-:W-:Y:S01]  /*8460*/  FMUL.FTZ R91, R0, R91 ;  /* 0x0000005b005b7220 */ /* 0x000fe20000410000 */
[----:B------:R-:W2:Y:S01]  /*8470*/  LDSM.16.MT88.4 R28, [R229+0x100] ;  /* 0x00010000e51c783b */ /* 0x000ea20000004200 */
[----:B------:R-:W-:Y:S02]  /*8480*/  FMUL.FTZ R92, R2, R92 ;  /* 0x0000005c025c7220 */ /* 0x000fe40000410000 */
[C---:B---3--:R-:W-:Y:S01]  /*8490*/  FMUL.FTZ R6, R0.reuse, R106 ;  /* 0x0000006a00067220 */ /* 0x048fe20000410000 */
[----:B------:R-:W-:Y:S01]  /*84a0*/  F2FP.PACK_AB R106, R231, R248 ;  /* 0x000000f8e76a723e */ /* 0x000fe200000000ff */
[C---:B------:R-:W-:Y:S02]  /*84b0*/  FMUL.FTZ R7, R0.reuse, R107 ;  /* 0x0000006b00077220 */ /* 0x040fe40000410000 */
[----:B-1----:R-:W-:Y:S01]  /*84c0*/  FFMA.FTZ R4, R169, c[0x0][0x2d0], -R101 ;  /* 0x0000b400a9047a23 */ /* 0x002fe20000010865 */
[----:B------:R-:W-:Y:S01]  /*84d0*/  MOV R169, R18 ;  /* 0x0000001200a97202 */ /* 0x000fe20000000f00 */
[----:B------:R-:W-:Y:S01]  /*84e0*/  FMUL.FTZ R18, R0, R118 ;  /* 0x0000007600127220 */ /* 0x000fe20000410000 */
[----:B------:R-:W1:Y:S01]  /*84f0*/  LDSM.16.MT88.4 R36, [R228+0x100] ;  /* 0x00010000e424783b */ /* 0x000e620000004200 */
[----:B------:R3:W3:Y:S01]  /*8500*/  MUFU.EX2 R154, R4 ;  /* 0x00000004009a7308 */ /* 0x0006e20000000800 */
[----:B------:R-:W-:Y:S02]  /*8510*/  FMUL.FTZ R93, R2, R93 ;  /* 0x0000005d025d7220 */ /* 0x000fe40000410000 */
[C---:B------:R-:W-:Y:S02]  /*8520*/  FMUL.FTZ R94, R0.reuse, R94 ;  /* 0x0000005e005e7220 */ /* 0x040fe40000410000 */
[----:B------:R-:W-:Y:S02]  /*8530*/  FMUL.FTZ R95, R0, R95 ;  /* 0x0000005f005f7220 */ /* 0x000fe40000410000 */
[----:B------:R-:W-:Y:S01]  /*8540*/  LDSM.16.MT88.4 R108, [R226+0x3100] ;  /* 0x00310000e26c783b */ /* 0x000fe20000004200 */
[C---:B------:R-:W-:Y:S02]  /*8550*/  FMUL.FTZ R96, R2.reuse, R96 ;  /* 0x0000006002607220 */ /* 0x040fe40000410000 */
[----:B------:R-:W-:Y:S02]  /*8560*/  FMUL.FTZ R97, R2, R97 ;  /* 0x0000006102617220 */ /* 0x000fe40000410000 */
[C---:B------:R-:W-:Y:S02]  /*8570*/  FMUL.FTZ R98, R0.reuse, R98 ;  /* 0x0000006200627220 */ /* 0x040fe40000410000 */
[----:B------:R-:W-:Y:S01]  /*8580*/  FMUL.FTZ R99, R0, R99 ;  /* 0x0000006300637220 */ /* 0x000fe20000410000 */
[----:B------:R-:W-:Y:S08]  /*8590*/  LDSM.16.MT88.4 R116, [R228+0x3100] ;  /* 0x00310000e474783b */ /* 0x000ff00000004200 */
[----:B------:R-:W0:Y:S01]  /*85a0*/  LDGDEPBAR ;  /* 0x00000000000079af */ /* 0x000e220000000000 */
[----:B---3--:R-:W-:Y:S01]  /*85b0*/  FMUL.FTZ R4, R2, R104 ;  /* 0x0000006802047220 */ /* 0x008fe20000410000 */
[----:B------:R-:W-:Y:S02]  /*85c0*/  F2FP.PACK_AB R104, R158, R169 ;  /* 0x000000a99e68723e */ /* 0x000fe400000000ff */
[----:B------:R-:W-:Y:S07]  /*85d0*/  F2FP.PACK_AB R107, R154, R155 ;  /* 0x0000009b9a6b723e */ /* 0x000fee00000000ff */
[C---:B--2---:R-:W-:Y:S07]  /*85e0*/  HMMA.16816.F32 R4, R104.reuse, R12, R4 ;  /* 0x0000000c6804723c */ /* 0x044fee0000001804 */
[C---:B------:R-:W-:Y:S01]  /*85f0*/  FMUL.FTZ R12, R2.reuse, R112 ;  /* 0x00000070020c7220 */ /* 0x040fe20000410000 */
[C---:B------:R-:W-:Y:S04]  /*8600*/  HMMA.16816.F32 R8, R104.reuse, R14, R8 ;  /* 0x0000000e6808723c */ /* 0x040fe80000001808 */
[----:B------:R-:W-:Y:S03]  /*8610*/  FMUL.FTZ R13, R2, R113 ;  /* 0x00000071020d7220 */ /* 0x000fe60000410000 */
[C---:B------:R-:W-:Y:S02]  /*8620*/  FMUL.FTZ R14, R0.reuse, R114 ;  /* 0x00000072000e7220 */ /* 0x040fe40000410000 */
[----:B------:R-:W-:Y:S02]  /*8630*/  FMUL.FTZ R15, R0, R115 ;  /* 0x00000073000f7220 */ /* 0x000fe40000410000 */
[----:B------:R-:W-:Y:S05]  /*8640*/  LDSM.16.MT88.4 R112, [R229+0x3100] ;  /* 0x00310000e570783b */ /* 0x000fea0000004200 */
[C---:B----4-:R-:W-:Y:S07]  /*8650*/  HMMA.16816.F32 R12, R104.reuse, R20, R12 ;  /* 0x00000014680c723c */ /* 0x050fee000000180c */
[C---:B------:R-:W-:Y:S01]  /*8660*/  FMUL.FTZ R20, R2.reuse, R120 ;  /* 0x0000007802147220 */ /* 0x040fe20000410000 */
[C---:B------:R-:W-:Y:S04]  /*8670*/  HMMA.16816.F32 R16, R104.reuse, R22, R16 ;  /* 0x000000166810723c */ /* 0x040fe80000001810 */
[----:B------:R-:W-:Y:S01]  /*8680*/  FMUL.FTZ R21, R2, R121 ;  /* 0x0000007902157220 */ /* 0x000fe20000410000 */
[----:B------:R-:W-:Y:S02]  /*8690*/  MOV R120, R47 ;  /* 0x0000002f00787202 */ /* 0x000fe40000000f00 */
[C---:B------:R-:W-:Y:S01]  /*86a0*/  FMUL.FTZ R22, R0.reuse, R122 ;  /* 0x0000007a00167220 */ /* 0x040fe20000410000 */
[----:B------:R-:W-:Y:S01]  /*86b0*/  MOV R121, R46 ;  /* 0x0000002e00797202 */ /* 0x000fe20000000f00 */
[----:B------:R-:W-:Y:S03]  /*86c0*/  FMUL.FTZ R23, R0, R123 ;  /* 0x0000007b00177220 */ /* 0x000fe60000410000 */
[----:B------:R-:W-:Y:S02]  /*86d0*/  MOV R122, R45 ;  /* 0x0000002d007a7202 */ /* 0x000fe40000000f00 */
[----:B------:R-:W-:Y:S02]  /*86e0*/  MOV R123, R44 ;  /* 0x0000002c007b7202 */ /* 0x000fe40000000f00 */
[C---:B------:R-:W-:Y:S01]  /*86f0*/  HMMA.16816.F32 R20, R104.reuse, R28, R20 ;  /* 0x0000001c6814723c */ /* 0x040fe20000001814 */
[----:B------:R-:W2:Y:S06]  /*8700*/  LDSM.16.MT88.4 R44, [R225+0x3100] ;  /* 0x00310000e12c783b */ /* 0x000eac0000004200 */
[C---:B------:R-:W-:Y:S01]  /*8710*/  FMUL.FTZ R28, R2.reuse, R128 ;  /* 0x00000080021c7220 */ /* 0x040fe20000410000 */
[C---:B------:R-:W-:Y:S04]  /*8720*/  HMMA.16816.F32 R24, R104.reuse, R30, R24 ;  /* 0x0000001e6818723c */ /* 0x040fe80000001818 */
[C---:B------:R-:W-:Y:S01]  /*8730*/  FMUL.FTZ R29, R2.reuse, R129 ;  /* 0x00000081021d7220 */ /* 0x040fe20000410000 */
[----:B------:R-:W-:Y:S01]  /*8740*/  MOV R129, R40 ;  /* 0x0000002800817202 */ /* 0x000fe20000000f00 */
[----:B------:R-:W-:Y:S01]  /*8750*/  FMUL.FTZ R40, R2, R140 ;  /* 0x0000008c02287220 */ /* 0x000fe20000410000 */
[----:B------:R-:W-:Y:S01]  /*8760*/  MOV R128, R42 ;  /* 0x0000002a00807202 */ /* 0x000fe20000000f00 */
[C---:B------:R-:W-:Y:S01]  /*8770*/  FMUL.FTZ R30, R0.reuse, R130 ;  /* 0x00000082001e7220 */ /* 0x040fe20000410000 */
[----:B------:R-:W-:Y:S03]  /*8780*/  MOV R130, R35 ;  /* 0x0000002300827202 */ /* 0x000fe60000000f00 */
[C---:B------:R-:W-:Y:S01]  /*8790*/  FMUL.FTZ R31, R0.reuse, R131 ;  /* 0x00000083001f7220 */ /* 0x040fe20000410000 */
[----:B------:R-:W-:Y:S01]  /*87a0*/  MOV R140, R130 ;  /* 0x00000082008c7202 */ /* 0x000fe20000000f00 */
[C---:B------:R-:W-:Y:S01]  /*87b0*/  FMUL.FTZ R35, R0.reuse, R135 ;  /* 0x0000008700237220 */ /* 0x040fe20000410000 */
[----:B------:R-:W-:Y:S01]  /*87c0*/  MOV R135, R127 ;  /* 0x0000007f00877202 */ /* 0x000fe20000000f00 */
[----:B------:R-:W-:Y:S01]  /*87d0*/  FMUL.FTZ R42, R0, R142 ;  /* 0x0000008e002a7220 */ /* 0x000fe20000410000 */
[----:B------:R-:W-:Y:S02]  /*87e0*/  MOV R127, R122 ;  /* 0x0000007a007f7202 */ /* 0x000fe40000000f00 */
[C---:B-1----:R-:W-:Y:S03]  /*87f0*/  HMMA.16816.F32 R28, R104.reuse, R36, R28 ;  /* 0x00000024681c723c */ /* 0x042fe6000000181c */
[----:B------:R-:W-:Y:S01]  /*8800*/  MOV R131, R32 ;  /* 0x0000002000837202 */ /* 0x000fe20000000f00 */
[C---:B------:R-:W-:Y:S01]  /*8810*/  FMUL.FTZ R32, R2.reuse, R132 ;  /* 0x0000008402207220 */ /* 0x040fe20000410000 */
[----:B------:R-:W-:Y:S01]  /*8820*/  MOV R132, R33 ;  /* 0x0000002100847202 */ /* 0x000fe20000000f00 */
[----:B------:R-:W-:Y:S01]  /*8830*/  FMUL.FTZ R33, R2, R133 ;  /* 0x0000008502217220 */ /* 0x000fe20000410000 */
[----:B------:R-:W-:Y:S01]  /*8840*/  MOV R133, R34 ;  /* 0x0000002200857202 */ /* 0x000fe20000000f00 */
[----:B------:R-:W-:Y:S01]  /*8850*/  FMUL.FTZ R34, R0, R134 ;  /* 0x0000008600227220 */ /* 0x000fe20000410000 */
[----:B------:R-:W-:Y:S03]  /*8860*/  MOV R134, R129 ;  /* 0x0000008100867202 */ /* 0x000fe60000000f00 */
[C---:B------:R-:W-:Y:S01]  /*8870*/  FMUL.FTZ R37, R2.reuse, R137 ;  /* 0x0000008902257220 */ /* 0x040fe20000410000 */
[----:B------:R-:W-:Y:S01]  /*8880*/  MOV R150, R133 ;  /* 0x0000008500967202 */ /* 0x000fe20000000f00 */
[----:B------:R1:W-:Y:S01]  /*8890*/  MUFU.EX2 R137, R102 ;  /* 0x0000006600897308 */ /* 0x0003e20000000800 */
[C---:B------:R-:W-:Y:S03]  /*88a0*/  HMMA.16816.F32 R32, R104.reuse, R38, R32 ;  /* 0x000000266820723c */ /* 0x040fe60000001820 */
[----:B------:R-:W-:Y:S01]  /*88b0*/  FMUL.FTZ R36, R2, R136 ;  /* 0x0000008802247220 */ /* 0x000fe20000410000 */
[----:B------:R-:W-:Y:S02]  /*88c0*/  MOV R142, R131 ;  /* 0x00000083008e7202 */ /* 0x000fe40000000f00 */
[----:B------:R-:W-:Y:S01]  /*88d0*/  MOV R133, R120 ;  /* 0x0000007800857202 */ /* 0x000fe20000000f00 */
[C---:B------:R-:W-:Y:S01]  /*88e0*/  FMUL.FTZ R38, R0.reuse, R138 ;  /* 0x0000008a00267220 */ /* 0x040fe20000410000 */
[----:B------:R-:W-:Y:S01]  /*88f0*/  MOV R143, R132 ;  /* 0x00000084008f7202 */ /* 0x000fe20000000f00 */
[----:B------:R-:W-:Y:S03]  /*8900*/  FMUL.FTZ R39, R0, R139 ;  /* 0x0000008b00277220 */ /* 0x000fe60000410000 */
[----:B------:R-:W-:Y:S02]  /*8910*/  MOV R132, R121 ;  /* 0x0000007900847202 */ /* 0x000fe40000000f00 */
[----:B------:R-:W-:Y:S02]  /*8920*/  MOV R129, R128 ;  /* 0x0000008000817202 */ /* 0x000fe40000000f00 */
[C---:B--2---:R-:W-:Y:S03]  /*8930*/  HMMA.16816.F32 R36, R104.reuse, R44, R36 ;  /* 0x0000002c6824723c */ /* 0x044fe60000001824 */
[----:B------:R-:W-:Y:S02]  /*8940*/  MOV R128, R126 ;  /* 0x0000007e00807202 */ /* 0x000fe40000000f00 */
[----:B------:R-:W-:Y:S01]  /*8950*/  MOV R126, R123 ;  /* 0x0000007b007e7202 */ /* 0x000fe20000000f00 */
[--C-:B-1----:R-:W-:Y:S02]  /*8960*/  FFMA.FTZ R102, R173, c[0x0][0x2d0], -R153.reuse ;  /* 0x0000b400ad667a23 */ /* 0x102fe40000010899 */
[C---:B------:R-:W-:Y:S01]  /*8970*/  HMMA.16816.F32 R40, R104.reuse, R46, R40 ;  /* 0x0000002e6828723c */ /* 0x040fe20000001828 */
[----:B------:R-:W-:Y:S03]  /*8980*/  LDSM.16.MT88.4 R120, [R229+0x900] ;  /* 0x00090000e578783b */ /* 0x000fe60000004200 */
[C---:B------:R-:W-:Y:S02]  /*8990*/  FMUL.FTZ R45, R2.reuse, R145 ;  /* 0x00000091022d7220 */ /* 0x040fe40000410000 */
[----:B------:R1:W2:Y:S01]  /*89a0*/  MUFU.EX2 R145, R102 ;  /* 0x0000006600917308 */ /* 0x0002a20000000800 */
[----:B------:R-:W-:Y:S02]  /*89b0*/  FMUL.FTZ R44, R2, R144 ;  /* 0x00000090022c7220 */ /* 0x000fe40000410000 */
[C---:B------:R-:W-:Y:S03]  /*89c0*/  FMUL.FTZ R47, R0.reuse, R147 ;  /* 0x00000093002f7220 */ /* 0x040fe60000410000 */
[----:B------:R-:W-:Y:S07]  /*89d0*/  FMUL.FTZ R46, R0, R146 ;  /* 0x00000092002e7220 */ /* 0x000fee0000410000 */
[C---:B------:R-:W-:Y:S08]  /*89e0*/  HMMA.16816.F32 R44, R104.reuse, R108, R44 ;  /* 0x0000006c682c723c */ /* 0x040ff0000000182c */
[C---:B------:R-:W-:Y:S01]  /*89f0*/  HMMA.16816.F32 R48, R104.reuse, R110, R48 ;  /* 0x0000006e6830723c */ /* 0x040fe20000001830 */
[----:B------:R-:W3:Y:S03]  /*8a00*/  LDSM.16.MT88.4 R108, [R225+0x6100] ;  /* 0x00610000e16c783b */ /* 0x000ee60000004200 */
[--C-:B-1----:R-:W-:Y:S04]  /*8a10*/  FFMA.FTZ R102, R174, c[0x0][0x2d0], -R153.reuse ;  /* 0x0000b400ae667a23 */ /* 0x102fe80000010899 */
[C---:B------:R-:W-:Y:S01]  /*8a20*/  HMMA.16816.F32 R52, R104.reuse, R112, R52 ;  /* 0x000000706834723c */ /* 0x040fe20000001834 */
[----:B------:R1:W-:Y:S07]  /*8a30*/  MUFU.EX2 R139, R102 ;  /* 0x00000066008b7308 */ /* 0x0003ee0000000800 */
[C---:B------:R-:W-:Y:S01]  /*8a40*/  HMMA.16816.F32 R56, R104.reuse, R114, R56 ;  /* 0x000000726838723c */ /* 0x040fe20000001838 */
[----:B------:R-:W4:Y:S07]  /*8a50*/  LDSM.16.MT88.4 R112, [R226+0x6100] ;  /* 0x00610000e270783b */ /* 0x000f2e0000004200 */
[C---:B------:R-:W-:Y:S08]  /*8a60*/  HMMA.16816.F32 R60, R104.reuse, R116, R60 ;  /* 0x00000074683c723c */ /* 0x040ff0000000183c */
[C---:B------:R-:W-:Y:S01]  /*8a70*/  HMMA.16816.F32 R64, R104.reuse, R118, R64 ;  /* 0x000000766840723c */ /* 0x040fe20000001840 */
[----:B------:R-:W2:Y:S03]  /*8a80*/  LDSM.16.MT88.4 R116, [R229+0x6100] ;  /* 0x00610000e574783b */ /* 0x000ea60000004200 */
[----:B-1----:R-:W-:Y:S04]  /*8a90*/  FFMA.FTZ R102, R175, c[0x0][0x2d0], -R153 ;  /* 0x0000b400af667a23 */ /* 0x002fe80000010899 */
[----:B------:R1:W1:Y:S01]  /*8aa0*/  MUFU.EX2 R138, R102 ;  /* 0x00000066008a7308 */ /* 0x0002620000000800 */
[C---:B---3--:R-:W-:Y:S08]  /*8ab0*/  HMMA.16816.F32 R68, R104.reuse, R108, R68 ;  /* 0x0000006c6844723c */ /* 0x048ff00000001844 */
[C---:B------:R-:W-:Y:S01]  /*8ac0*/  HMMA.16816.F32 R72, R104.reuse, R110, R72 ;  /* 0x0000006e6848723c */ /* 0x040fe20000001848 */
[----:B------:R-:W3:Y:S07]  /*8ad0*/  LDSM.16.MT88.4 R108, [R228+0x6100] ;  /* 0x00610000e46c783b */ /* 0x000eee0000004200 */
[C---:B----4-:R-:W-:Y:S04]  /*8ae0*/  HMMA.16816.F32 R76, R104.reuse, R112, R76 ;  /* 0x00000070684c723c */ /* 0x050fe8000000184c */
[--C-:B-1----:R-:W-:Y:S04]  /*8af0*/  FFMA.FTZ R102, R180, c[0x0][0x2d0], -R101.reuse ;  /* 0x0000b400b4667a23 */ /* 0x102fe80000010865 */
[C---:B------:R-:W-:Y:S01]  /*8b00*/  HMMA.16816.F32 R80, R104.reuse, R114, R80 ;  /* 0x000000726850723c */ /* 0x040fe20000001850 */
[----:B------:R-:W1:Y:S01]  /*8b10*/  LDSM.16.MT88.4 R112, [R225+0x900] ;  /* 0x00090000e170783b */ /* 0x000e620000004200 */
[----:B------:R4:W-:Y:S06]  /*8b20*/  MUFU.EX2 R136, R102 ;  /* 0x0000006600887308 */ /* 0x0009ec0000000800 */
[C---:B--2---:R-:W-:Y:S08]  /*8b30*/  HMMA.16816.F32 R84, R104.reuse, R116, R84 ;  /* 0x000000746854723c */ /* 0x044ff00000001854 */
[C---:B------:R-:W-:Y:S01]  /*8b40*/  HMMA.16816.F32 R88, R104.reuse, R118, R88 ;  /* 0x000000766858723c */ /* 0x040fe20000001858 */
[----:B------:R-:W2:Y:S07]  /*8b50*/  LDSM.16.MT88.4 R116, [R226+0x900] ;  /* 0x00090000e274783b */ /* 0x000eae0000004200 */
[C---:B---3--:R-:W-:Y:S04]  /*8b60*/  HMMA.16816.F32 R92, R104.reuse, R108, R92 ;  /* 0x0000006c685c723c */ /* 0x048fe8000000185c */
[--C-:B----4-:R-:W-:Y:S04]  /*8b70*/  FFMA.FTZ R102, R182, c[0x0][0x2d0], -R101.reuse ;  /* 0x0000b400b6667a23 */ /* 0x110fe80000010865 */
[----:B------:R3:W4:Y:S01]  /*8b80*/  MUFU.EX2 R144, R102 ;  /* 0x0000006600907308 */ /* 0x0007220000000800 */
[----:B------:R-:W-:Y:S01]  /*8b90*/  HMMA.16816.F32 R96, R104, R110, R96 ;  /* 0x0000006e6860723c */ /* 0x000fe20000001860 */
[----:B------:R-:W1:Y:S06]  /*8ba0*/  LDSM.16.MT88.4 R108, [R228+0x900] ;  /* 0x00090000e46c783b */ /* 0x000e6c0000004200 */
[----:B------:R-:W-:Y:S02]  /*8bb0*/  F2FP.PACK_AB R104, R145, R137 ;  /* 0x000000899168723e */ /* 0x000fe400000000ff */
[----:B------:R-:W-:Y:S03]  /*8bc0*/  F2FP.PACK_AB R106, R138, R139 ;  /* 0x0000008b8a6a723e */ /* 0x000fe600000000ff */
[--C-:B---3--:R-:W-:Y:S01]  /*8bd0*/  FFMA.FTZ R102, R181, c[0x0][0x2d0], -R101.reuse ;  /* 0x0000b400b5667a23 */ /* 0x108fe20000010865 */
[----:B----4-:R-:W-:Y:S03]  /*8be0*/  F2FP.PACK_AB R105, R144, R136 ;  /* 0x000000889069723e */ /* 0x010fe600000000ff */
[----:B------:R3:W-:Y:S02]  /*8bf0*/  MUFU.EX2 R252, R102 ;  /* 0x0000006600fc7308 */ /* 0x0007e40000000800 */
[----:B---3--:R-:W-:Y:S08]  /*8c00*/  FFMA.FTZ R102, R183, c[0x0][0x2d0], -R101 ;  /* 0x0000b400b7667a23 */ /* 0x008ff00000010865 */
[----:B------:R3:W4:Y:S02]  /*8c10*/  MUFU.EX2 R251, R102 ;  /* 0x0000006600fb7308 */ /* 0x0007240000000800 */
[--C-:B---3--:R-:W-:Y:S01]  /*8c20*/  FFMA.FTZ R102, R184, c[0x0][0x2d0], -R153.reuse ;  /* 0x0000b400b8667a23 */ /* 0x108fe20000010899 */
[----:B----4-:R-:W-:Y:S07]  /*8c30*/  F2FP.PACK_AB R107, R251, R252 ;  /* 0x000000fcfb6b723e */ /* 0x010fee00000000ff */
[----:B------:R3:W-:Y:S01]  /*8c40*/  MUFU.EX2 R147, R102 ;  /* 0x0000006600937308 */ /* 0x0007e20000000800 */
[C---:B-1----:R-:W-:Y:S08]  /*8c50*/  HMMA.16816.F32 R4, R104.reuse, R112, R4 ;  /* 0x000000706804723c */ /* 0x042ff00000001804 */
[C---:B------:R-:W-:Y:S01]  /*8c60*/  HMMA.16816.F32 R8, R104.reuse, R114, R8 ;  /* 0x000000726808723c */ /* 0x040fe20000001808 */
[----:B------:R-:W1:Y:S07]  /*8c70*/  LDSM.16.MT88.4 R112, [R225+0x3900] ;  /* 0x00390000e170783b */ /* 0x000e6e0000004200 */
[C---:B--2---:R-:W-:Y:S04]  /*8c80*/  HMMA.16816.F32 R12, R104.reuse, R116, R12 ;  /* 0x00000074680c723c */ /* 0x044fe8000000180c */
[--C-:B---3--:R-:W-:Y:S04]  /*8c90*/  FFMA.FTZ R102, R186, c[0x0][0x2d0], -R153.reuse ;  /* 0x0000b400ba667a23 */ /* 0x108fe80000010899 */
[C---:B------:R-:W-:Y:S01]  /*8ca0*/  HMMA.16816.F32 R16, R104.reuse, R118, R16 ;  /* 0x000000766810723c */ /* 0x040fe20000001810 */
[----:B------:R2:W3:Y:S01]  /*8cb0*/  MUFU.EX2 R146, R102 ;  /* 0x0000006600927308 */ /* 0x0004e20000000800 */
[----:B------:R-:W4:Y:S06]  /*8cc0*/  LDSM.16.MT88.4 R116, [R226+0x3900] ;  /* 0x00390000e274783b */ /* 0x000f2c0000004200 */
[C---:B------:R-:W-:Y:S08]  /*8cd0*/  HMMA.16816.F32 R20, R104.reuse, R120, R20 ;  /* 0x000000786814723c */ /* 0x040ff00000001814 */
[C---:B------:R-:W-:Y:S01]  /*8ce0*/  HMMA.16816.F32 R24, R104.reuse, R122, R24 ;  /* 0x0000007a6818723c */ /* 0x040fe20000001818 */
[----:B------:R-:W3:Y:S07]  /*8cf0*/  LDSM.16.MT88.4 R120, [R229+0x3900] ;  /* 0x00390000e578783b */ /* 0x000eee0000004200 */
[C---:B------:R-:W-:Y:S04]  /*8d00*/  HMMA.16816.F32 R28, R104.reuse, R108, R28 ;  /* 0x0000006c681c723c */ /* 0x040fe8000000181c */
[--C-:B--2---:R-:W-:Y:S04]  /*8d10*/  FFMA.FTZ R102, R185, c[0x0][0x2d0], -R153.reuse ;  /* 0x0000b400b9667a23 */ /* 0x104fe80000010899 */
[C---:B------:R-:W-:Y:S01]  /*8d20*/  HMMA.16816.F32 R32, R104.reuse, R110, R32 ;  /* 0x0000006e6820723c */ /* 0x040fe20000001820 */
[----:B------:R2:W-:Y:S01]  /*8d30*/  MUFU.EX2 R131, R102 ;  /* 0x0000006600837308 */ /* 0x0005e20000000800 */
[----:B------:R-:W3:Y:S06]  /*8d40*/  LDSM.16.MT88.4 R108, [R228+0x3900] ;  /* 0x00390000e46c783b */ /* 0x000eec0000004200 */
[C---:B-1----:R-:W-:Y:S08]  /*8d50*/  HMMA.16816.F32 R36, R104.reuse, R112, R36 ;  /* 0x000000706824723c */ /* 0x042ff00000001824 */
[C---:B------:R-:W-:Y:S01]  /*8d60*/  HMMA.16816.F32 R40, R104.reuse, R114, R40 ;  /* 0x000000726828723c */ /* 0x040fe20000001828 */
[----:B------:R-:W1:Y:S07]  /*8d70*/  LDSM.16.MT88.4 R112, [R225+0x6900] ;  /* 0x00690000e170783b */ /* 0x000e6e0000004200 */
[C---:B----4-:R-:W-:Y:S04]  /*8d80*/  HMMA.16816.F32 R44, R104.reuse, R116, R44 ;  /* 0x00000074682c723c */ /* 0x050fe8000000182c */
[----:B--2---:R-:W-:Y:S04]  /*8d90*/  FFMA.FTZ R102, R187, c[0x0][0x2d0], -R153 ;  /* 0x0000b400bb667a23 */ /* 0x004fe80000010899 */
[C---:B------:R-:W-:Y:S01]  /*8da0*/  HMMA.16816.F32 R48, R104.reuse, R118, R48 ;  /* 0x000000766830723c */ /* 0x040fe20000001830 */
[----:B------:R2:W4:Y:S01]  /*8db0*/  MUFU.EX2 R130, R102 ;  /* 0x0000006600827308 */ /* 0x0005220000000800 */
[----:B------:R-:W4:Y:S06]  /*8dc0*/  LDSM.16.MT88.4 R116, [R226+0x6900] ;  /* 0x00690000e274783b */ /* 0x000f2c0000004200 */
[C---:B---3--:R-:W-:Y:S08]  /*8dd0*/  HMMA.16816.F32 R52, R104.reuse, R120, R52 ;  /* 0x000000786834723c */ /* 0x048ff00000001834 */
        /* <DEDUP_REMOVED lines=11> */
[--C-:B--2---:R-:W-:Y:S04]  /*8e90*/  FFMA.FTZ R102, R150, c[0x0][0x2d0], -R101.reuse ;  /* 0x0000b40096667a23 */ /* 0x104fe80000010865 */
[C---:B------:R-:W-:Y:S01]  /*8ea0*/  HMMA.16816.F32 R80, R104.reuse, R118, R80 ;  /* 0x000000766850723c */ /* 0x040fe20000001850 */
[----:B------:R2:W4:Y:S01]  /*8eb0*/  MUFU.EX2 R183, R102 ;  /* 0x0000006600b77308 */ /* 0x0005220000000800 */
[----:B------:R-:W1:Y:S06]  /*8ec0*/  LDSM.16.MT88.4 R116, [R226+0x1100] ;  /* 0x00110000e274783b */ /* 0x000e6c0000004200 */
[C---:B---3--:R-:W-:Y:S08]  /*8ed0*/  HMMA.16816.F32 R84, R104.reuse, R120, R84 ;  /* 0x000000786854723c */ /* 0x048ff00000001854 */
[C---:B------:R-:W-:Y:S01]  /*8ee0*/  HMMA.16816.F32 R88, R104.reuse, R122, R88 ;  /* 0x0000007a6858723c */ /* 0x040fe20000001858 */
[----:B------:R-:W3:Y:S07]  /*8ef0*/  LDSM.16.MT88.4 R120, [R229+0x1100] ;  /* 0x00110000e578783b */ /* 0x000eee0000004200 */
[C---:B------:R-:W-:Y:S04]  /*8f00*/  HMMA.16816.F32 R92, R104.reuse, R108, R92 ;  /* 0x0000006c685c723c */ /* 0x040fe8000000185c */
[--C-:B--2---:R-:W-:Y:S04]  /*8f10*/  FFMA.FTZ R102, R250, c[0x0][0x2d0], -R101.reuse ;  /* 0x0000b400fa667a23 */ /* 0x104fe80000010865 */
[----:B------:R-:W-:Y:S01]  /*8f20*/  HMMA.16816.F32 R96, R104, R110, R96 ;  /* 0x0000006e6860723c */ /* 0x000fe20000001860 */
[----:B------:R2:W-:Y:S01]  /*8f30*/  MUFU.EX2 R182, R102 ;  /* 0x0000006600b67308 */ /* 0x0005e20000000800 */
[----:B------:R-:W1:Y:S05]  /*8f40*/  LDSM.16.MT88.4 R108, [R228+0x1100] ;  /* 0x00110000e46c783b */ /* 0x000e6a0000004200 */
[----:B------:R-:W-:Y:S02]  /*8f50*/  F2FP.PACK_AB R104, R146, R147 ;  /* 0x000000939268723e */ /* 0x000fe400000000ff */
[----:B------:R-:W-:Y:S03]  /*8f60*/  F2FP.PACK_AB R106, R130, R131 ;  /* 0x00000083826a723e */ /* 0x000fe600000000ff */
[----:B----4-:R-:W-:Y:S01]  /*8f70*/  F2FP.PACK_AB R105, R183, R184 ;  /* 0x000000b8b769723e */ /* 0x010fe200000000ff */
[----:B--2---:R-:W-:Y:S04]  /*8f80*/  FFMA.FTZ R102, R149, c[0x0][0x2d0], -R101 ;  /* 0x0000b40095667a23 */ /* 0x004fe80000010865 */
[----:B------:R2:W4:Y:S02]  /*8f90*/  MUFU.EX2 R181, R102 ;  /* 0x0000006600b57308 */ /* 0x0005240000000800 */
[--C-:B--2---:R-:W-:Y:S01]  /*8fa0*/  FFMA.FTZ R102, R143, c[0x0][0x2d0], -R153.reuse ;  /* 0x0000b4008f667a23 */ /* 0x104fe20000010899 */
[----:B------:R-:W-:Y:S02]  /*8fb0*/  MOV R143, R141 ;  /* 0x0000008d008f7202 */ /* 0x000fe40000000f00 */
[----:B----4-:R-:W-:Y:S05]  /*8fc0*/  F2FP.PACK_AB R107, R181, R182 ;  /* 0x000000b6b56b723e */ /* 0x010fea00000000ff */
[----:B------:R2:W-:Y:S02]  /*8fd0*/  MUFU.EX2 R141, R102 ;  /* 0x00000066008d7308 */ /* 0x0005e40000000800 */
[C---:B-1----:R-:W-:Y:S08]  /*8fe0*/  HMMA.16816.F32 R4, R104.reuse, R112, R4 ;  /* 0x000000706804723c */ /* 0x042ff00000001804 */
[C---:B------:R-:W-:Y:S01]  /*8ff0*/  HMMA.16816.F32 R8, R104.reuse, R114, R8 ;  /* 0x000000726808723c */ /* 0x040fe20000001808 */
[----:B------:R-:W1:Y:S07]  /*9000*/  LDSM.16.MT88.4 R112, [R225+0x4100] ;  /* 0x00410000e170783b */ /* 0x000e6e0000004200 */
[C---:B------:R-:W-:Y:S04]  /*9010*/  HMMA.16816.F32 R12, R104.reuse, R116, R12 ;  /* 0x00000074680c723c */ /* 0x040fe8000000180c */
[--C-:B--2---:R-:W-:Y:S01]  /*9020*/  FFMA.FTZ R102, R142, c[0x0][0x2d0], -R153.reuse ;  /* 0x0000b4008e667a23 */ /* 0x104fe20000010899 */
[----:B------:R-:W-:Y:S03]  /*9030*/  MOV R142, R140 ;  /* 0x0000008c008e7202 */ /* 0x000fe60000000f00 */
        /* <DEDUP_REMOVED lines=23> */
[--C-:B--2---:R-:W-:Y:S02]  /*91b0*/  FFMA.FTZ R102, R148, c[0x0][0x2d0], -R101.reuse ;  /* 0x0000b40094667a23 */ /* 0x104fe40000010865 */
[----:B------:R-:W-:Y:S02]  /*91c0*/  LDSM.16.MT88.4 R148, [R226+0x5900] ;  /* 0x00590000e294783b */ /* 0x000fe40000004200 */
[C---:B------:R-:W-:Y:S01]  /*91d0*/  HMMA.16816.F32 R64, R104.reuse, R110, R64 ;  /* 0x0000006e6840723c */ /* 0x040fe20000001840 */
[----:B------:R2:W-:Y:S05]  /*91e0*/  MUFU.EX2 R180, R102 ;  /* 0x0000006600b47308 */ /* 0x0005ea0000000800 */
[----:B------:R-:W3:Y:S02]  /*91f0*/  LDSM.16.MT88.4 R108, [R228+0x7100] ;  /* 0x00710000e46c783b */ /* 0x000ee40000004200 */
        /* <DEDUP_REMOVED lines=19> */
[----:B--2---:R-:W-:Y:S01]  /*9330*/  FFMA.FTZ R102, R135, c[0x0][0x2d0], -R101 ;  /* 0x0000b40087667a23 */ /* 0x004fe20000010865 */
[----:B------:R-:W-:Y:S03]  /*9340*/  MOV R135, R171 ;  /* 0x000000ab00877202 */ /* 0x000fe60000000f00 */
[----:B------:R2:W4:Y:S02]  /*9350*/  MUFU.EX2 R172, R102 ;  /* 0x0000006600ac7308 */ /* 0x0005240000000800 */
[--C-:B--2---:R-:W-:Y:S01]  /*9360*/  FFMA.FTZ R102, R134, c[0x0][0x2d0], -R153.reuse ;  /* 0x0000b40086667a23 */ /* 0x104fe20000010899 */
[----:B----4-:R-:W-:Y:S07]  /*9370*/  F2FP.PACK_AB R107, R172, R173 ;  /* 0x000000adac6b723e */ /* 0x010fee00000000ff */
[----:B------:R2:W-:Y:S01]  /*9380*/  MUFU.EX2 R250, R102 ;  /* 0x0000006600fa7308 */ /* 0x0005e20000000800 */
[C---:B-1----:R-:W-:Y:S08]  /*9390*/  HMMA.16816.F32 R4, R104.reuse, R112, R4 ;  /* 0x000000706804723c */ /* 0x042ff00000001804 */
[C---:B------:R-:W-:Y:S01]  /*93a0*/  HMMA.16816.F32 R8, R104.reuse, R114, R8 ;  /* 0x000000726808723c */ /* 0x040fe20000001808 */
[----:B------:R-:W1:Y:S07]  /*93b0*/  LDSM.16.MT88.4 R112, [R225+0x4900] ;  /* 0x00490000e170783b */ /* 0x000e6e0000004200 */
[C---:B------:R-:W-:Y:S04]  /*93c0*/  HMMA.16816.F32 R12, R104.reuse, R116, R12 ;  /* 0x00000074680c723c */ /* 0x040fe8000000180c */
[--C-:B--2---:R-:W-:Y:S02]  /*93d0*/  FFMA.FTZ R102, R129, c[0x0][0x2d0], -R153.reuse ;  /* 0x0000b40081667a23 */ /* 0x104fe40000010899 */
[--C-:B------:R-:W-:Y:S02]  /*93e0*/  FFMA.FTZ R129, R126, c[0x0][0x2d0], -R153.reuse ;  /* 0x0000b4007e817a23 */ /* 0x100fe40000010899 */
[C---:B------:R-:W-:Y:S01]  /*93f0*/  HMMA.16816.F32 R16, R104.reuse, R118, R16 ;  /* 0x000000766810723c */ /* 0x040fe20000001810 */
[----:B------:R2:W4:Y:S01]  /*9400*/  MUFU.EX2 R187, R102 ;  /* 0x0000006600bb7308 */ /* 0x0005220000000800 */
[----:B------:R-:W4:Y:S06]  /*9410*/  LDSM.16.MT88.4 R116, [R226+0x4900] ;  /* 0x00490000e274783b */ /* 0x000f2c0000004200 */
[C---:B---3--:R-:W-:Y:S03]  /*9420*/  HMMA.16816.F32 R20, R104.reuse, R120, R20 ;  /* 0x000000786814723c */ /* 0x048fe60000001814 */
[----:B------:R3:W-:Y:S05]  /*9430*/  MUFU.EX2 R171, R129 ;  /* 0x0000008100ab7308 */ /* 0x0007ea0000000800 */
[C---:B------:R-:W-:Y:S01]  /*9440*/  HMMA.16816.F32 R24, R104.reuse, R122, R24 ;  /* 0x0000007a6818723c */ /* 0x040fe20000001818 */
[----:B------:R-:W4:Y:S07]  /*9450*/  LDSM.16.MT88.4 R120, [R229+0x4900] ;  /* 0x00490000e578783b */ /* 0x000f2e0000004200 */
[C---:B------:R-:W-:Y:S04]  /*9460*/  HMMA.16816.F32 R28, R104.reuse, R108, R28 ;  /* 0x0000006c681c723c */ /* 0x040fe8000000181c */
[--C-:B--2---:R-:W-:Y:S02]  /*9470*/  FFMA.FTZ R102, R124, c[0x0][0x2d0], -R153.reuse ;  /* 0x0000b4007c667a23 */ /* 0x104fe40000010899 */
[----:B------:R-:W2:Y:S02]  /*9480*/  LDL.LU R124, [R1+0x10] ;  /* 0x00001000017c7983 */ /* 0x000ea40000300800 */
[C---:B------:R-:W-:Y:S01]  /*9490*/  HMMA.16816.F32 R32, R104.reuse, R110, R32 ;  /* 0x0000006e6820723c */ /* 0x040fe20000001820 */
[----:B------:R4:W-:Y:S01]  /*94a0*/  MUFU.EX2 R186, R102 ;  /* 0x0000006600ba7308 */ /* 0x0009e20000000800 */
[----:B------:R-:W4:Y:S02]  /*94b0*/  LDSM.16.MT88.4 R108, [R228+0x4900] ;  /* 0x00490000e46c783b */ /* 0x000f240000004200 */
[----:B---3--:R-:W-:Y:S04]  /*94c0*/  MOV R129, R140 ;  /* 0x0000008c00817202 */ /* 0x008fe80000000f00 */
[C---:B-1----:R-:W-:Y:S08]  /*94d0*/  HMMA.16816.F32 R36, R104.reuse, R112, R36 ;  /* 0x000000706824723c */ /* 0x042ff00000001824 */
[C---:B------:R-:W-:Y:S01]  /*94e0*/  HMMA.16816.F32 R40, R104.reuse, R114, R40 ;  /* 0x000000726828723c */ /* 0x040fe20000001828 */
[----:B------:R-:W1:Y:S07]  /*94f0*/  LDSM.16.MT88.4 R112, [R225+0x7900] ;  /* 0x00790000e170783b */ /* 0x000e6e0000004200 */
[C---:B----4-:R-:W-:Y:S04]  /*9500*/  HMMA.16816.F32 R44, R104.reuse, R116, R44 ;  /* 0x00000074682c723c */ /* 0x050fe8000000182c */
[--C-:B------:R-:W-:Y:S02]  /*9510*/  FFMA.FTZ R102, R128, c[0x0][0x2d0], -R153.reuse ;  /* 0x0000b40080667a23 */ /* 0x100fe40000010899 */
[--C-:B------:R-:W-:Y:S02]  /*9520*/  FFMA.FTZ R128, R127, c[0x0][0x2d0], -R153.reuse ;  /* 0x0000b4007f807a23 */ /* 0x100fe40000010899 */
[C---:B------:R-:W-:Y:S01]  /*9530*/  HMMA.16816.F32 R48, R104.reuse, R118, R48 ;  /* 0x000000766830723c */ /* 0x040fe20000001830 */
[----:B------:R3:W4:Y:S01]  /*9540*/  MUFU.EX2 R185, R102 ;  /* 0x0000006600b97308 */ /* 0x0007220000000800 */
[----:B------:R-:W4:Y:S02]  /*9550*/  LDSM.16.MT88.4 R116, [R226+0x7900] ;  /* 0x00790000e274783b */ /* 0x000f240000004200 */
[----:B------:R-:W-:Y:S04]  /*9560*/  FFMA.FTZ R153, R157, c[0x0][0x2d0], -R153 ;  /* 0x0000b4009d997a23 */ /* 0x000fe80000010899 */
[C---:B------:R-:W-:Y:S02]  /*9570*/  HMMA.16816.F32 R52, R104.reuse, R120, R52 ;  /* 0x000000786834723c */ /* 0x040fe40000001834 */
[----:B------:R1:W5:Y:S01]  /*9580*/  LDL.LU R157, [R1+0x40] ;  /* 0x00004000019d7983 */ /* 0x0003620000300800 */
[----:B------:R1:W-:Y:S03]  /*9590*/  MUFU.EX2 R174, R128 ;  /* 0x0000008000ae7308 */ /* 0x0003e60000000800 */
[----:B------:R-:W2:Y:S02]  /*95a0*/  LDL.LU R134, [R1+0x14] ;  /* 0x0000140001867983 */ /* 0x000ea40000300800 */
[C---:B------:R-:W-:Y:S02]  /*95b0*/  HMMA.16816.F32 R56, R104.reuse, R122, R56 ;  /* 0x0000007a6838723c */ /* 0x040fe40000001838 */
[----:B------:R-:W4:Y:S06]  /*95c0*/  LDSM.16.MT88.4 R120, [R229+0x7900] ;  /* 0x00790000e578783b */ /* 0x000f2c0000004200 */
[C---:B------:R-:W-:Y:S04]  /*95d0*/  HMMA.16816.F32 R60, R104.reuse, R108, R60 ;  /* 0x0000006c683c723c */ /* 0x040fe8000000183c */
[--C-:B---3--:R-:W-:Y:S04]  /*95e0*/  FFMA.FTZ R102, R168, c[0x0][0x2d0], -R101.reuse ;  /* 0x0000b400a8667a23 */ /* 0x108fe80000010865 */
[C---:B------:R-:W-:Y:S01]  /*95f0*/  HMMA.16816.F32 R64, R104.reuse, R110, R64 ;  /* 0x0000006e6840723c */ /* 0x040fe20000001840 */
[----:B------:R3:W-:Y:S01]  /*9600*/  MUFU.EX2 R168, R102 ;  /* 0x0000006600a87308 */ /* 0x0007e20000000800 */
[----:B------:R-:W3:Y:S02]  /*9610*/  LDSM.16.MT88.4 R108, [R228+0x7900] ;  /* 0x00790000e46c783b */ /* 0x000ee40000004200 */
[----:B-1----:R-:W-:Y:S04]  /*9620*/  MOV R128, R141 ;  /* 0x0000008d00807202 */ /* 0x002fe80000000f00 */
[C---:B------:R-:W-:Y:S02]  /*9630*/  HMMA.16816.F32 R68, R104.reuse, R112, R68 ;  /* 0x000000706844723c */ /* 0x040fe40000001844 */
[----:B------:R-:W-:Y:S06]  /*9640*/  LDSM.16.MT88.4 R140, [R225+0x5900] ;  /* 0x00590000e18c783b */ /* 0x000fec0000004200 */
[C---:B------:R-:W-:Y:S02]  /*9650*/  HMMA.16816.F32 R72, R104.reuse, R114, R72 ;  /* 0x000000726848723c */ /* 0x040fe40000001848 */
[----:B------:R-:W1:Y:S06]  /*9660*/  LDSM.16.MT88.4 R112, [R225+0x2100] ;  /* 0x00210000e170783b */ /* 0x000e6c0000004200 */
[C---:B----4-:R-:W-:Y:S04]  /*9670*/  HMMA.16816.F32 R76, R104.reuse, R116, R76 ;  /* 0x00000074684c723c */ /* 0x050fe8000000184c */
[--C-:B---3--:R-:W-:Y:S04]  /*9680*/  FFMA.FTZ R102, R167, c[0x0][0x2d0], -R101.reuse ;  /* 0x0000b400a7667a23 */ /* 0x108fe80000010865 */
[C---:B------:R-:W-:Y:S01]  /*9690*/  HMMA.16816.F32 R80, R104.reuse, R118, R80 ;  /* 0x000000766850723c */ /* 0x040fe20000001850 */
[----:B------:R3:W4:Y:S01]  /*96a0*/  MUFU.EX2 R167, R102 ;  /* 0x0000006600a77308 */ /* 0x0007220000000800 */
[----:B------:R-:W1:Y:S06]  /*96b0*/  LDSM.16.MT88.4 R116, [R226+0x2100] ;  /* 0x00210000e274783b */ /* 0x000e6c0000004200 */
[C---:B------:R-:W-:Y:S08]  /*96c0*/  HMMA.16816.F32 R84, R104.reuse, R120, R84 ;  /* 0x000000786854723c */ /* 0x040ff00000001854 */
[C---:B------:R-:W-:Y:S01]  /*96d0*/  HMMA.16816.F32 R88, R104.reuse, R122, R88 ;  /* 0x0000007a6858723c */ /* 0x040fe20000001858 */
[----:B------:R-:W1:Y:S07]  /*96e0*/  LDSM.16.MT88.4 R120, [R229+0x2100] ;  /* 0x00210000e578783b */ /* 0x000e6e0000004200 */
[C---:B------:R-:W-:Y:S04]  /*96f0*/  HMMA.16816.F32 R92, R104.reuse, R108, R92 ;  /* 0x0000006c685c723c */ /* 0x040fe8000000185c */
[--C-:B---3--:R-:W-:Y:S04]  /*9700*/  FFMA.FTZ R102, R166, c[0x0][0x2d0], -R101.reuse ;  /* 0x0000b400a6667a23 */ /* 0x108fe80000010865 */
[----:B------:R-:W-:Y:S01]  /*9710*/  HMMA.16816.F32 R96, R104, R110, R96 ;  /* 0x0000006e6860723c */ /* 0x000fe20000001860 */
[----:B------:R3:W-:Y:S01]  /*9720*/  MUFU.EX2 R166, R102 ;  /* 0x0000006600a67308 */ /* 0x0007e20000000800 */
[----:B------:R-:W1:Y:S05]  /*9730*/  LDSM.16.MT88.4 R108, [R228+0x2100] ;  /* 0x00210000e46c783b */ /* 0x000e6a0000004200 */
[----:B------:R-:W-:Y:S02]  /*9740*/  F2FP.PACK_AB R104, R187, R250 ;  /* 0x000000fabb68723e */ /* 0x000fe400000000ff */
[----:B------:R-:W-:Y:S03]  /*9750*/  F2FP.PACK_AB R106, R185, R186 ;  /* 0x000000bab96a723e */ /* 0x000fe600000000ff */
[----:B----4-:R-:W-:Y:S01]  /*9760*/  F2FP.PACK_AB R105, R167, R168 ;  /* 0x000000a8a769723e */ /* 0x010fe200000000ff */
[--C-:B---3--:R-:W-:Y:S04]  /*9770*/  FFMA.FTZ R102, R165, c[0x0][0x2d0], -R101.reuse ;  /* 0x0000b400a5667a23 */ /* 0x108fe80000010865 */
[----:B------:R-:W3:Y:S02]  /*9780*/  MUFU.EX2 R165, R102 ;  /* 0x0000006600a57308 */ /* 0x000ee40000000800 */
[----:B---3--:R-:W-:Y:S01]  /*9790*/  F2FP.PACK_AB R107, R165, R166 ;  /* 0x000000a6a56b723e */ /* 0x008fe200000000ff */
[--C-:B------:R-:W-:Y:S02]  /*97a0*/  FFMA.FTZ R102, R125, c[0x0][0x2d0], -R101.reuse ;  /* 0x0000b4007d667a23 */ /* 0x100fe40000010865 */
[----:B------:R-:W-:Y:S05]  /*97b0*/  FFMA.FTZ R101, R103, c[0x0][0x2d0], -R101 ;  /* 0x0000b40067657a23 */ /* 0x000fea0000010865 */
[----:B------:R-:W3:Y:S01]  /*97c0*/  MUFU.EX2 R103, R102 ;  /* 0x0000006600677308 */ /* 0x000ee20000000800 */
[C---:B-1----:R-:W-:Y:S08]  /*97d0*/  HMMA.16816.F32 R4, R104.reuse, R112, R4 ;  /* 0x000000706804723c */ /* 0x042ff00000001804 */
[C---:B------:R-:W-:Y:S01]  /*97e0*/  HMMA.16816.F32 R8, R104.reuse, R114, R8 ;  /* 0x000000726808723c */ /* 0x040fe20000001808 */
[----:B------:R-:W1:Y:S01]  /*97f0*/  LDSM.16.MT88.4 R112, [R225+0x5100] ;  /* 0x00510000e170783b */ /* 0x000e620000004200 */
[----:B------:R-:W-:Y:S06]  /*9800*/  MUFU.EX2 R101, R101 ;  /* 0x0000006500657308 */ /* 0x000fec0000000800 */
[C---:B------:R-:W-:Y:S04]  /*9810*/  HMMA.16816.F32 R12, R104.reuse, R116, R12 ;  /* 0x00000074680c723c */ /* 0x040fe8000000180c */
[----:B------:R4:W1:Y:S04]  /*9820*/  MUFU.EX2 R102, R152 ;  /* 0x0000009800667308 */ /* 0x0008680000000800 */
[C---:B------:R-:W-:Y:S01]  /*9830*/  HMMA.16816.F32 R16, R104.reuse, R118, R16 ;  /* 0x000000766810723c */ /* 0x040fe20000001810 */
[----:B------:R-:W-:Y:S07]  /*9840*/  LDSM.16.MT88.4 R116, [R229+0x5100] ;  /* 0x00510000e574783b */ /* 0x000fee0000004200 */
[C---:B------:R-:W-:Y:S08]  /*9850*/  HMMA.16816.F32 R20, R104.reuse, R120, R20 ;  /* 0x000000786814723c */ /* 0x040ff00000001814 */
[C---:B------:R-:W-:Y:S01]  /*9860*/  HMMA.16816.F32 R24, R104.reuse, R122, R24 ;  /* 0x0000007a6818723c */ /* 0x040fe20000001818 */
[----:B------:R-:W-:Y:S03]  /*9870*/  LDSM.16.MT88.4 R120, [R228+0x5100] ;  /* 0x00510000e478783b */ /* 0x000fe60000004200 */
[----:B----4-:R-:W-:Y:S04]  /*9880*/  F2FP.PACK_AB R152, R171, R174 ;  /* 0x000000aeab98723e */ /* 0x010fe800000000ff */
[C---:B------:R-:W-:Y:S08]  /*9890*/  HMMA.16816.F32 R28, R104.reuse, R108, R28 ;  /* 0x0000006c681c723c */ /* 0x040ff0000000181c */
[C---:B------:R-:W-:Y:S01]  /*98a0*/  HMMA.16816.F32 R32, R104.reuse, R110, R32 ;  /* 0x0000006e6820723c */ /* 0x040fe20000001820 */
[----:B------:R-:W-:Y:S07]  /*98b0*/  LDSM.16.MT88.4 R108, [R225+0x8100] ;  /* 0x00810000e16c783b */ /* 0x000fee0000004200 */
[C---:B-1----:R-:W-:Y:S08]  /*98c0*/  HMMA.16816.F32 R36, R104.reuse, R112, R36 ;  /* 0x000000706824723c */ /* 0x042ff00000001824 */
[C---:B------:R-:W-:Y:S01]  /*98d0*/  HMMA.16816.F32 R40, R104.reuse, R114, R40 ;  /* 0x000000726828723c */ /* 0x040fe20000001828 */
[----:B------:R-:W-:Y:S03]  /*98e0*/  LDSM.16.MT88.4 R112, [R226+0x8100] ;  /* 0x00810000e270783b */ /* 0x000fe60000004200 */
[----:B--2---:R-:W-:Y:S05]  /*98f0*/  FFMA.FTZ R2, R2, R124, R169 ;  /* 0x0000007c02027223 */ /* 0x004fea00000100a9 */
[----:B------:R-:W1:Y:S01]  /*9900*/  LDSM.16.MT88.4 R124, [R226+0x5100] ;  /* 0x00510000e27c783b */ /* 0x000e620000004200 */
[----:B------:R3:W2:Y:S02]  /*9910*/  MUFU.EX2 R169, R153 ;  /* 0x0000009900a97308 */ /* 0x0006a40000000800 */
[----:B------:R-:W-:Y:S04]  /*9920*/  FADD.FTZ R2, R158, R2 ;  /* 0x000000029e027221 */ /* 0x000fe80000010000 */
[----:B------:R-:W-:Y:S01]  /*9930*/  FADD.FTZ R2, R248, R2 ;  /* 0x00000002f8027221 */ /* 0x000fe20000010000 */
[----:B------:R4:W5:Y:S03]  /*9940*/  LDL.LU R158, [R1+0x3c] ;  /* 0x00003c00019e7983 */ /* 0x0009660000300800 */
[----:B------:R-:W-:Y:S01]  /*9950*/  FADD.FTZ R2, R231, R2 ;  /* 0x00000002e7027221 */ /* 0x000fe20000010000 */
[----:B---3--:R-:W-:Y:S01]  /*9960*/  F2FP.PACK_AB R153, R164, R103 ;  /* 0x00000067a499723e */ /* 0x008fe200000000ff */
[C---:B-1----:R-:W-:Y:S03]  /*9970*/  HMMA.16816.F32 R44, R104.reuse, R124, R44 ;  /* 0x0000007c682c723c */ /* 0x042fe6000000182c */
[----:B------:R-:W-:Y:S05]  /*9980*/  FFMA.FTZ R0, R0, R134, R135 ;  /* 0x0000008600007223 */ /* 0x000fea0000010087 */
[C---:B------:R-:W-:Y:S01]  /*9990*/  HMMA.16816.F32 R48, R104.reuse, R126, R48 ;  /* 0x0000007e6830723c */ /* 0x040fe20000001830 */
[----:B------:R-:W1:Y:S03]  /*99a0*/  LDSM.16.MT88.4 R124, [R229+0x8100] ;  /* 0x00810000e57c783b */ /* 0x000e660000004200 */
[----:B------:R-:W-:Y:S04]  /*99b0*/  FADD.FTZ R0, R159, R0 ;  /* 0x000000009f007221 */ /* 0x000fe80000010000 */
[C---:B------:R-:W-:Y:S01]  /*99c0*/  HMMA.16816.F32 R52, R104.reuse, R116, R52 ;  /* 0x000000746834723c */ /* 0x040fe20000001834 */
[----:B------:R4:W5:Y:S03]  /*99d0*/  LDL.LU R159, [R1+0x38] ;  /* 0x00003800019f7983 */ /* 0x0009660000300800 */
[----:B------:R-:W-:Y:S01]  /*99e0*/  FADD.FTZ R0, R155, R0 ;  /* 0x000000009b007221 */ /* 0x000fe20000010000 */
[----:B------:R4:W5:Y:S01]  /*99f0*/  LDL.LU R248, [R1+0x34] ;  /* 0x0000340001f87983 */ /* 0x0009620000300800 */
[----:B------:R-:W-:Y:S02]  /*9a00*/  F2FP.PACK_AB R155, R101, R102 ;  /* 0x00000066659b723e */ /* 0x000fe400000000ff */
[C---:B------:R-:W-:Y:S01]  /*9a10*/  HMMA.16816.F32 R56, R104.reuse, R118, R56 ;  /* 0x000000766838723c */ /* 0x040fe20000001838 */
[----:B------:R4:W5:Y:S03]  /*9a20*/  LDL.LU R231, [R1+0x30] ;  /* 0x0000300001e77983 */ /* 0x0009660000300800 */
[----:B------:R-:W-:Y:S01]  /*9a30*/  FADD.FTZ R0, R154, R0 ;  /* 0x000000009a007221 */ /* 0x000fe20000010000 */
[----:B------:R-:W3:Y:S01]  /*9a40*/  LDSM.16.MT88.4 R116, [R228+0x8100] ;  /* 0x00810000e474783b */ /* 0x000ee20000004200 */
[----:B--2---:R-:W-:Y:S02]  /*9a50*/  F2FP.PACK_AB R154, R169, R170 ;  /* 0x000000aaa99a723e */ /* 0x004fe400000000ff */
[C---:B------:R-:W-:Y:S08]  /*9a60*/  HMMA.16816.F32 R60, R104.reuse, R120, R60 ;  /* 0x00000078683c723c */ /* 0x040ff0000000183c */
[C---:B------:R-:W-:Y:S01]  /*9a70*/  HMMA.16816.F32 R64, R104.reuse, R122, R64 ;  /* 0x0000007a6840723c */ /* 0x040fe20000001840 */
[----:B------:R-:W-:Y:S07]  /*9a80*/  LDSM.16.MT88.4 R120, [R226+0x2900] ;  /* 0x00290000e278783b */ /* 0x000fee0000004200 */
[C---:B------:R-:W-:Y:S08]  /*9a90*/  HMMA.16816.F32 R68, R104.reuse, R108, R68 ;  /* 0x0000006c6844723c */ /* 0x040ff00000001844 */
[C---:B------:R-:W-:Y:S01]  /*9aa0*/  HMMA.16816.F32 R72, R104.reuse, R110, R72 ;  /* 0x0000006e6848723c */ /* 0x040fe20000001848 */
[----:B------:R-:W2:Y:S07]  /*9ab0*/  LDSM.16.MT88.4 R108, [R225+0x2900] ;  /* 0x00290000e16c783b */ /* 0x000eae0000004200 */
[C---:B------:R-:W-:Y:S08]  /*9ac0*/  HMMA.16816.F32 R76, R104.reuse, R112, R76 ;  /* 0x00000070684c723c */ /* 0x040ff0000000184c */
[C---:B------:R-:W-:Y:S08]  /*9ad0*/  HMMA.16816.F32 R80, R104.reuse, R114, R80 ;  /* 0x000000726850723c */ /* 0x040ff00000001850 */
[C---:B-1----:R-:W-:Y:S08]  /*9ae0*/  HMMA.16816.F32 R84, R104.reuse, R124, R84 ;  /* 0x0000007c6854723c */ /* 0x042ff00000001854 */
[C---:B------:R-:W-:Y:S01]  /*9af0*/  HMMA.16816.F32 R88, R104.reuse, R126, R88 ;  /* 0x0000007e6858723c */ /* 0x040fe20000001858 */
[----:B------:R-:W1:Y:S07]  /*9b00*/  LDSM.16.MT88.4 R124, [R229+0x2900] ;  /* 0x00290000e57c783b */ /* 0x000e6e0000004200 */
[C---:B---3--:R-:W-:Y:S07]  /*9b10*/  HMMA.16816.F32 R92, R104.reuse, R116, R92 ;  /* 0x00000074685c723c */ /* 0x048fee000000185c */
[----:B------:R-:W-:Y:S01]  /*9b20*/  MOV R116, R133 ;  /* 0x0000008500747202 */ /* 0x000fe20000000f00 */
[----:B------:R-:W-:Y:S04]  /*9b30*/  HMMA.16816.F32 R96, R104, R118, R96 ;  /* 0x000000766860723c */ /* 0x000fe80000001860 */
[----:B------:R-:W-:Y:S02]  /*9b40*/  MOV R117, R132 ;  /* 0x0000008400757202 */ /* 0x000fe40000000f00 */
[----:B------:R-:W3:Y:S02]  /*9b50*/  LDSM.16.MT88.4 R132, [R228+0x2900] ;  /* 0x00290000e484783b */ /* 0x000ee40000004200 */
[C---:B--2---:R-:W-:Y:S06]  /*9b60*/  HMMA.16816.F32 R104, R152.reuse, R108, R4 ;  /* 0x0000006c9868723c */ /* 0x044fec0000001804 */
[----:B------:R-:W2:Y:S02]  /*9b70*/  LDSM.16.MT88.4 R4, [R229+0x5900] ;  /* 0x00590000e504783b */ /* 0x000ea40000004200 */
[C---:B------:R-:W-:Y:S06]  /*9b80*/  HMMA.16816.F32 R108, R152.reuse, R110, R8 ;  /* 0x0000006e986c723c */ /* 0x040fec0000001808 */
[----:B------:R-:W2:Y:S02]  /*9b90*/  LDSM.16.MT88.4 R8, [R228+0x5900] ;  /* 0x00590000e408783b */ /* 0x000ea40000004200 */
[C---:B------:R-:W-:Y:S07]  /*9ba0*/  HMMA.16816.F32 R112, R152.reuse, R120, R12 ;  /* 0x000000789870723c */ /* 0x040fee000000180c */
[----:B------:R-:W-:Y:S02]  /*9bb0*/  MOV R14, R116 ;  /* 0x00000074000e7202 */ /* 0x000fe40000000f00 */
[----:B------:R-:W-:Y:S02]  /*9bc0*/  MOV R15, R117 ;  /* 0x00000075000f7202 */ /* 0x000fe40000000f00 */
[C---:B------:R-:W-:Y:S01]  /*9bd0*/  HMMA.16816.F32 R116, R152.reuse, R122, R16 ;  /* 0x0000007a9874723c */ /* 0x040fe20000001810 */
[----:B------:R-:W-:Y:S07]  /*9be0*/  LDSM.16.MT88.4 R16, [R226+0x8900] ;  /* 0x00890000e210783b */ /* 0x000fee0000004200 */
[C---:B-1----:R-:W-:Y:S07]  /*9bf0*/  HMMA.16816.F32 R120, R152.reuse, R124, R20 ;  /* 0x0000007c9878723c */ /* 0x042fee0000001814 */
[----:B------:R-:W-:Y:S01]  /*9c00*/  MOV R23, R14 ;  /* 0x0000000e00177202 */ /* 0x000fe20000000f00 */
[C---:B------:R-:W-:Y:S04]  /*9c10*/  HMMA.16816.F32 R124, R152.reuse, R126, R24 ;  /* 0x0000007e987c723c */ /* 0x040fe80000001818 */
[----:B------:R-:W-:Y:S02]  /*9c20*/  MOV R21, R129 ;  /* 0x0000008100157202 */ /* 0x000fe40000000f00 */
[----:B------:R-:W-:Y:S02]  /*9c30*/  MOV R20, R128 ;  /* 0x0000008000147202 */ /* 0x000fe40000000f00 */
[----:B------:R-:W-:Y:S04]  /*9c40*/  MOV R26, R131 ;  /* 0x00000083001a7202 */ /* 0x000fe80000000f00 */
[----:B------:R-:W-:Y:S02]  /*9c50*/  MOV R27, R130 ;  /* 0x00000082001b7202 */ /* 0x000fe40000000f00 */
[C---:B---3--:R-:W-:Y:S03]  /*9c60*/  HMMA.16816.F32 R128, R152.reuse, R132, R28 ;  /* 0x000000849880723c */ /* 0x048fe6000000181c */
[----:B------:R-:W-:Y:S02]  /*9c70*/  MOV R22, R15 ;  /* 0x0000000f00167202 */ /* 0x000fe40000000f00 */
[----:B------:R-:W1:Y:S01]  /*9c80*/  LDSM.16.MT88.4 R12, [R225+0x8900] ;  /* 0x00890000e10c783b */ /* 0x000e620000004200 */
[----:B------:R-:W-:Y:S02]  /*9c90*/  MOV R24, R147 ;  /* 0x0000009300187202 */ /* 0x000fe40000000f00 */
[C---:B------:R-:W-:Y:S04]  /*9ca0*/  HMMA.16816.F32 R132, R152.reuse, R134, R32 ;  /* 0x000000869884723c */ /* 0x040fe80000001820 */
[----:B------:R-:W-:Y:S02]  /*9cb0*/  MOV R30, R139 ;  /* 0x0000008b001e7202 */ /* 0x000fe40000000f00 */
[----:B------:R-:W-:Y:S02]  /*9cc0*/  MOV R31, R138 ;  /* 0x0000008a001f7202 */ /* 0x000fe40000000f00 */
[----:B------:R-:W-:Y:S04]  /*9cd0*/  MOV R34, R137 ;  /* 0x0000008900227202 */ /* 0x000fe80000000f00 */
[----:B------:R-:W-:Y:S01]  /*9ce0*/  MOV R35, R136 ;  /* 0x0000008800237202 */ /* 0x000fe20000000f00 */
[----:B------:R-:W-:Y:S01]  /*9cf0*/  FADD.FTZ R2, R34, R2 ;  /* 0x0000000222027221 */ /* 0x000fe20000010000 */
[C---:B------:R-:W-:Y:S03]  /*9d00*/  HMMA.16816.F32 R136, R152.reuse, R140, R36 ;  /* 0x0000008c9888723c */ /* 0x040fe60000001824 */
[----:B------:R-:W-:Y:S01]  /*9d10*/  MOV R25, R146 ;  /* 0x0000009200197202 */ /* 0x000fe20000000f00 */
[----:B------:R-:W-:Y:S01]  /*9d20*/  FADD.FTZ R0, R35, R0 ;  /* 0x0000000023007221 */ /* 0x000fe20000010000 */
[----:B------:R-:W-:Y:S02]  /*9d30*/  MOV R28, R145 ;  /* 0x00000091001c7202 */ /* 0x000fe40000000f00 */
[----:B------:R-:W-:Y:S01]  /*9d40*/  MOV R29, R144 ;  /* 0x00000090001d7202 */ /* 0x000fe20000000f00 */
[C---:B------:R-:W-:Y:S04]  /*9d50*/  HMMA.16816.F32 R140, R152.reuse, R142, R40 ;  /* 0x0000008e988c723c */ /* 0x040fe80000001828 */
[----:B------:R-:W-:Y:S02]  /*9d60*/  FADD.FTZ R2, R28, R2 ;  /* 0x000000021c027221 */ /* 0x000fe40000010000 */
[----:B------:R-:W-:Y:S02]  /*9d70*/  FADD.FTZ R0, R29, R0 ;  /* 0x000000001d007221 */ /* 0x000fe40000010000 */
[C---:B------:R-:W-:Y:S04]  /*9d80*/  HMMA.16816.F32 R144, R152.reuse, R148, R44 ;  /* 0x000000949890723c */ /* 0x040fe8000000182c */
[----:B------:R-:W-:Y:S02]  /*9d90*/  FADD.FTZ R2, R30, R2 ;  /* 0x000000021e027221 */ /* 0x000fe40000010000 */
[----:B------:R-:W-:Y:S02]  /*9da0*/  FADD.FTZ R0, R252, R0 ;  /* 0x00000000fc007221 */ /* 0x000fe40000010000 */
[C---:B------:R-:W-:Y:S04]  /*9db0*/  HMMA.16816.F32 R148, R152.reuse, R150, R48 ;  /* 0x000000969894723c */ /* 0x040fe80000001830 */
[----:B------:R-:W-:Y:S02]  /*9dc0*/  FADD.FTZ R2, R31, R2 ;  /* 0x000000021f027221 */ /* 0x000fe40000010000 */
[----:B------:R-:W-:Y:S02]  /*9dd0*/  FADD.FTZ R0, R251, R0 ;  /* 0x00000000fb007221 */ /* 0x000fe40000010000 */
[C---:B--2---:R-:W-:Y:S04]  /*9de0*/  HMMA.16816.F32 R52, R152.reuse, R4, R52 ;  /* 0x000000049834723c */ /* 0x044fe80000001834 */
[----:B------:R-:W-:Y:S02]  /*9df0*/  FADD.FTZ R2, R24, R2 ;  /* 0x0000000218027221 */ /* 0x000fe40000010000 */
[----:B------:R-:W-:Y:S02]  /*9e00*/  FADD.FTZ R0, R184, R0 ;  /* 0x00000000b8007221 */ /* 0x000fe40000010000 */
[C---:B------:R-:W-:Y:S01]  /*9e10*/  HMMA.16816.F32 R56, R152.reuse, R6, R56 ;  /* 0x000000069838723c */ /* 0x040fe20000001838 */
[----:B------:R-:W2:Y:S03]  /*9e20*/  LDSM.16.MT88.4 R4, [R229+0x8900] ;  /* 0x00890000e504783b */ /* 0x000ea60000004200 */
[----:B------:R-:W-:Y:S02]  /*9e30*/  FADD.FTZ R2, R25, R2 ;  /* 0x0000000219027221 */ /* 0x000fe40000010000 */
[----:B------:R-:W-:Y:S02]  /*9e40*/  FADD.FTZ R0, R183, R0 ;  /* 0x00000000b7007221 */ /* 0x000fe40000010000 */
[C---:B------:R-:W-:Y:S04]  /*9e50*/  HMMA.16816.F32 R60, R152.reuse, R8, R60 ;  /* 0x00000008983c723c */ /* 0x040fe8000000183c */
[----:B------:R-:W-:Y:S02]  /*9e60*/  FADD.FTZ R2, R26, R2 ;  /* 0x000000021a027221 */ /* 0x000fe40000010000 */
[----:B------:R-:W-:Y:S02]  /*9e70*/  FADD.FTZ R0, R182, R0 ;  /* 0x00000000b6007221 */ /* 0x000fe40000010000 */
[C---:B------:R-:W-:Y:S01]  /*9e80*/  HMMA.16816.F32 R64, R152.reuse, R10, R64 ;  /* 0x0000000a9840723c */ /* 0x040fe20000001840 */
[----:B------:R-:W3:Y:S03]  /*9e90*/  LDSM.16.MT88.4 R8, [R228+0x8900] ;  /* 0x00890000e408783b */ /* 0x000ee60000004200 */
[----:B------:R-:W-:Y:S02]  /*9ea0*/  FADD.FTZ R2, R27, R2 ;  /* 0x000000021b027221 */ /* 0x000fe40000010000 */
[----:B------:R-:W-:Y:S02]  /*9eb0*/  FADD.FTZ R0, R181, R0 ;  /* 0x00000000b5007221 */ /* 0x000fe40000010000 */
[C---:B-1----:R-:W-:Y:S04]  /*9ec0*/  HMMA.16816.F32 R68, R152.reuse, R12, R68 ;  /* 0x0000000c9844723c */ /* 0x042fe80000001844 */
        /* <DEDUP_REMOVED lines=14> */
[----:B------:R-:W-:Y:S01]  /*9fb0*/  FADD.FTZ R2, R187, R2 ;  /* 0x00000002bb027221 */ /* 0x000fe20000010000 */
[C---:B------:R-:W-:Y:S03]  /*9fc0*/  HMMA.16816.F32 R88, R152.reuse, R6, R88 ;  /* 0x000000069858723c */ /* 0x040fe60000001858 */
[----:B------:R-:W-:Y:S02]  /*9fd0*/  FADD.FTZ R0, R167, R0 ;  /* 0x00000000a7007221 */ /* 0x000fe40000010000 */
[----:B------:R-:W-:Y:S02]  /*9fe0*/  FADD.FTZ R2, R186, R2 ;  /* 0x00000002ba027221 */ /* 0x000fe40000010000 */
[----:B------:R-:W-:Y:S01]  /*9ff0*/  FADD.FTZ R0, R166, R0 ;  /* 0x00000000a6007221 */ /* 0x000fe20000010000 */
[C---:B---3--:R-:W-:Y:S04]  /*a000*/  HMMA.16816.F32 R92, R152.reuse, R8, R92 ;  /* 0x00000008985c723c */ /* 0x048fe8000000185c */
[----:B------:R-:W-:Y:S02]  /*a010*/  FADD.FTZ R2, R185, R2 ;  /* 0x00000002b9027221 */ /* 0x000fe40000010000 */
[----:B------:R-:W-:Y:S02]  /*a020*/  FADD.FTZ R4, R165, R0 ;  /* 0x00000000a5047221 */ /* 0x000fe40000010000 */
[----:B------:R-:W-:Y:S01]  /*a030*/  FADD.FTZ R0, R174, R2 ;  /* 0x00000002ae007221 */ /* 0x000fe20000010000 */
[----:B------:R-:W-:Y:S03]  /*a040*/  HMMA.16816.F32 R96, R152, R10, R96 ;  /* 0x0000000a9860723c */ /* 0x000fe60000001860 */
[----:B------:R-:W-:Y:S02]  /*a050*/  FADD.FTZ R4, R103, R4 ;  /* 0x0000000467047221 */ /* 0x000fe40000010000 */
[----:B------:R-:W-:Y:S02]  /*a060*/  FADD.FTZ R0, R171, R0 ;  /* 0x00000000ab007221 */ /* 0x000fe40000010000 */
[----:B------:R-:W-:Y:S02]  /*a070*/  FADD.FTZ R4, R164, R4 ;  /* 0x00000004a4047221 */ /* 0x000fe40000010000 */
[----:B------:R-:W-:Y:S03]  /*a080*/  FADD.FTZ R2, R170, R0 ;  /* 0x00000000aa027221 */ /* 0x000fe60000010000 */
[----:B------:R-:W-:Y:S01]  /*a090*/  FADD.FTZ R0, R102, R4 ;  /* 0x0000000466007221 */ /* 0x000fe20000010000 */
[----:B------:R-:W-:Y:S01]  /*a0a0*/  MOV R102, R3 ;  /* 0x0000000300667202 */ /* 0x000fe20000000f00 */
[----:B------:R-:W-:Y:S02]  /*a0b0*/  FADD.FTZ R2, R169, R2 ;  /* 0x00000002a9027221 */ /* 0x000fe40000010000 */
[----:B------:R-:W-:Y:S01]  /*a0c0*/  FADD.FTZ R0, R101, R0 ;  /* 0x0000000065007221 */ /* 0x000fe20000010000 */
[----:B------:R-:W-:Y:S02]  /*a0d0*/  MOV R101, R100 ;  /* 0x0000006400657202 */ /* 0x000fe40000000f00 */
[----:B------:R4:W-:Y:S04]  /*a0e0*/  STL [R1+0x10], R2 ;  /* 0x0000100201007387 */ /* 0x0009e80000100800 */
[----:B------:R4:W-:Y:S01]  /*a0f0*/  STL [R1+0x14], R0 ;  /* 0x0000140001007387 */ /* 0x0009e20000100800 */
[----:B------:R-:W-:-:S05]  /*a100*/  @P0 BRA `(.L_x_6) ;  /* 0xffffbf7000000947 */ /* 0x000fca000383ffff */
.L_x_5:
[----:B---34-:R-:W2:Y:S04]  /*a110*/  LDL.LU R0, [R1+0x10] ;  /* 0x0000100001007983 */ /* 0x018ea80000300800 */
[----:B------:R-:W3:Y:S01]  /*a120*/  LDL.LU R2, [R1+0x14] ;  /* 0x0000140001027983 */ /* 0x000ee20000300800 */
[----:B------:R-:W-:-:S02]  /*a130*/  MOV R16, 0xff800000 ;  /* 0xff80000000107802 */ /* 0x000fc40000000f00 */
[----:B------:R-:W-:Y:S02]  /*a140*/  MOV R17, 0xff800000 ;  /* 0xff80000000117802 */ /* 0x000fe40000000f00 */
[----:B------:R-:W-:Y:S01]  /*a150*/  PLOP3.LUT P2, PT, PT, PT, PT, 0x8, 0x0 ;  /* 0x000000000000781c */ /* 0x000fe20003f4e170 */
[----:B--2---:R-:W1:Y:S04]  /*a160*/  SHFL.BFLY PT, R6, R0, 0x2, 0x1f ;  /* 0x0c401f0000067f89 */ /* 0x004e6800000e0000 */
[----:B---3--:R-:W2:Y:S01]  /*a170*/  SHFL.BFLY PT, R7, R2, 0x2, 0x1f ;  /* 0x0c401f0002077f89 */ /* 0x008ea200000e0000 */
[----:B-1----:R-:W-:Y:S02]  /*a180*/  FADD.FTZ R6, R6, R0 ;  /* 0x0000000006067221 */ /* 0x002fe40000010000 */
[----:B--2---:R-:W-:-:S03]  /*a190*/  FADD.FTZ R7, R7, R2 ;  /* 0x0000000207077221 */ /* 0x004fc60000010000 */
[----:B------:R-:W1:Y:S01]  /*a1a0*/  SHFL.BFLY PT, R0, R6, 0x1, 0x1f ;  /* 0x0c201f0006007f89 */ /* 0x000e6200000e0000 */
[----:B------:R-:W-:-:S03]  /*a1b0*/  MOV R2, RZ ;  /* 0x000000ff00027202 */ /* 0x000fc60000000f00 */
[----:B------:R-:W2:Y:S01]  /*a1c0*/  SHFL.BFLY PT, R4, R7, 0x1, 0x1f ;  /* 0x0c201f0007047f89 */ /* 0x000ea200000e0000 */
[----:B-1----:R-:W-:Y:S01]  /*a1d0*/  FADD.FTZ R6, R6, R0 ;  /* 0x0000000006067221 */ /* 0x002fe20000010000 */
[----:B------:R-:W-:Y:S01]  /*a1e0*/  MOV R0, RZ ;  /* 0x000000ff00007202 */ /* 0x000fe20000000f00 */
[----:B--2---:R-:W-:-:S03]  /*a1f0*/  FADD.FTZ R7, R4, R7 ;  /* 0x0000000704077221 */ /* 0x004fc60000010000 */
[----:B------:R-:W-:Y:S02]  /*a200*/  FSETP.NE.FTZ.AND P1, PT, R6, RZ, PT ;  /* 0x000000ff0600720b */ /* 0x000fe40003f35000 */
[----:B------:R-:W-:-:S11]  /*a210*/  FSETP.NE.FTZ.AND P0, PT, R7, RZ, PT ;  /* 0x000000ff0700720b */ /* 0x000fd60003f15000 */
[----:B------:R-:W1:Y:S01]  /*a220*/  @P1 MUFU.RCP R2, R6 ;  /* 0x0000000600021308 */ /* 0x000e620000001000 */
[----:B------:R-:W-:-:S05]  /*a230*/  @P1 MOV R4, 0x3f317218 ;  /* 0x3f31721800041802 */ /* 0x000fca0000000f00 */
[----:B------:R-:W-:Y:S02]  /*a240*/  @P1 FMUL.FTZ R5, R4, c[0x0][0x2d0] ;  /* 0x0000b40004051a20 */ /* 0x000fe40000410000 */
[----:B------:R-:W-:Y:S08]  /*a250*/  @P0 MUFU.RCP R0, R7 ;  /* 0x0000000700000308 */ /* 0x000ff00000001000 */
[----:B------:R-:W2:Y:S01]  /*a260*/  @P1 MUFU.LG2 R6, R6 ;  /* 0x0000000600061308 */ /* 0x000ea20000000c00 */
[----:B-1----:R-:W-:-:S02]  /*a270*/  FMUL.FTZ R104, R2, R104 ;  /* 0x0000006802687220 */ /* 0x002fc40000410000 */
[C---:B------:R-:W-:Y:S02]  /*a280*/  FMUL.FTZ R105, R2.reuse, R105 ;  /* 0x0000006902697220 */ /* 0x040fe40000410000 */
[C---:B------:R-:W-:Y:S02]  /*a290*/  FMUL.FTZ R108, R2.reuse, R108 ;  /* 0x0000006c026c7220 */ /* 0x040fe40000410000 */
[C---:B------:R-:W-:Y:S01]  /*a2a0*/  FMUL.FTZ R109, R2.reuse, R109 ;  /* 0x0000006d026d7220 */ /* 0x040fe20000410000 */
[----:B------:R-:W1:Y:S01]  /*a2b0*/  @P0 MUFU.LG2 R7, R7 ;  /* 0x0000000700070308 */ /* 0x000e620000000c00 */
[C---:B------:R-:W-:Y:S02]  /*a2c0*/  FMUL.FTZ R112, R2.reuse, R112 ;  /* 0x0000007002707220 */ /* 0x040fe40000410000 */
[C---:B------:R-:W-:Y:S02]  /*a2d0*/  FMUL.FTZ R113, R2.reuse, R113 ;  /* 0x0000007102717220 */ /* 0x040fe40000410000 */
[----:B------:R-:W-:-:S02]  /*a2e0*/  FMUL.FTZ R116, R2, R116 ;  /* 0x0000007402747220 */ /* 0x000fc40000410000 */
[C---:B------:R-:W-:Y:S02]  /*a2f0*/  FMUL.FTZ R117, R2.reuse, R117 ;  /* 0x0000007502757220 */ /* 0x040fe40000410000 */
[C---:B------:R-:W-:Y:S02]  /*a300*/  FMUL.FTZ R120, R2.reuse, R120 ;  /* 0x0000007802787220 */ /* 0x040fe40000410000 */
[C---:B------:R-:W-:Y:S02]  /*a310*/  FMUL.FTZ R121, R2.reuse, R121 ;  /* 0x0000007902797220 */ /* 0x040fe40000410000 */
        /* <DEDUP_REMOVED lines=37> */
[----:B------:R-:W-:Y:S01]  /*a570*/  FMUL.FTZ R97, R2, R97 ;  /* 0x0000006102617220 */ /* 0x000fe20000410000 */
[----:B------:R-:W-:Y:S01]  /*a580*/  @P0 MOV R2, 0x3f317218 ;  /* 0x3f31721800020802 */ /* 0x000fe20000000f00 */
[----:B--2---:R-:W-:-:S02]  /*a590*/  @P1 FMUL.FTZ R6, R6, 0.69314718246459960938 ;  /* 0x3f31721806061820 */ /* 0x004fc40000410000 */
[----:B-1----:R-:W-:Y:S02]  /*a5a0*/  @P0 FMUL.FTZ R4, R7, 0.69314718246459960938 ;  /* 0x3f31721807040820 */ /* 0x002fe40000410000 */
[----:B------:R-:W-:Y:S02]  /*a5b0*/  @P0 FMUL.FTZ R2, R2, c[0x0][0x2d0] ;  /* 0x0000b40002020a20 */ /* 0x000fe40000410000 */
        /* <DEDUP_REMOVED lines=47> */
[----:B------:R-:W-:Y:S02]  /*a8b0*/  FMUL.FTZ R99, R0, R99 ;  /* 0x0000006300637220 */ /* 0x000fe40000410000 */
[----:B------:R-:W-:Y:S02]  /*a8c0*/  @P1 FFMA.FTZ R16, R5, R100, R6 ;  /* 0x0000006405101223 */ /* 0x000fe40000010006 */
[----:B------:R-:W-:Y:S02]  /*a8d0*/  @P0 FFMA.FTZ R17, R2, R3, R4 ;  /* 0x0000000302110223 */ /* 0x000fe40000010004 */
.L_x_3:
[----:B------:R-:W-:Y:S05]  /*a8e0*/  @P2 BRA `(.L_x_7) ;  /* 0x0000198000002947 */ /* 0x000fea0003800000 */
[----:B------:R-:W1:Y:S01]  /*a8f0*/  S2R R7, SR_TID.X ;  /* 0x0000000000077919 */ /* 0x000e620000002100 */
[----:B------:R-:W-:Y:S01]  /*a900*/  IMAD R0, RZ, RZ, -UR9 ;  /* 0x80000009ff007e24 */ /* 0x000fe2000f8e02ff */
[----:B------:R-:W-:Y:S01]  /*a910*/  ULDC.64 UR4, c[0x0][0x4d0] ;  /* 0x0001340000047ab9 */ /* 0x000fe20000000a00 */
[----:B------:R-:W-:Y:S01]  /*a920*/  MOV R20, c[0x0][0x4e8] ;  /* 0x00013a0000147a02 */ /* 0x000fe20000000f00 */
[----:B------:R-:W2:Y:S01]  /*a930*/  S2R R9, SR_CTAID.Y ;  /* 0x0000000000097919 */ /* 0x000ea20000002600 */
[----:B------:R-:W-:Y:S01]  /*a940*/  UIMAD.WIDE.U32 UR12, UR9, UR4, URZ ;  /* 0x00000004090c72a5 */ /* 0x000fe2000f8e003f */
[----:B------:R-:W-:Y:S01]  /*a950*/  BSSY B0, `(.L_x_8) ;  /* 0x00000ff000007945 */ /* 0x000fe20003800000 */
[----:B------:R-:W-:Y:S01]  /*a960*/  USHF.R.S32.HI UR6, URZ, 0x1f, UR9 ;  /* 0x0000001f3f067899 */ /* 0x000fe20008011409 */
[----:B------:R-:W3:Y:S01]  /*a970*/  S2R R10, SR_CTAID.Z ;  /* 0x00000000000a7919 */ /* 0x000ee20000002700 */
[----:B------:R-:W-:-:S02]  /*a980*/  ISETP.NE.AND P1, PT, R20, 0x1, PT ;  /* 0x000000011400780c */ /* 0x000fc40003f25270 */
[----:B------:R-:W-:Y:S01]  /*a990*/  IMAD.U32 R2, RZ, RZ, UR12 ;  /* 0x0000000cff027e24 */ /* 0x000fe2000f8e00ff */
[----:B------:R-:W-:Y:S01]  /*a9a0*/  MOV R3, UR13 ;  /* 0x0000000d00037c02 */ /* 0x000fe20008000f00 */
[----:B------:R-:W4:Y:S01]  /*a9b0*/  S2R R19, SR_CTAID.X ;  /* 0x0000000000137919 */ /* 0x000f220000002500 */
[----:B------:R-:W-:-:S04]  /*a9c0*/  UIMAD UR7, UR6, UR4, URZ ;  /* 0x00000004060772a4 */ /* 0x000fc8000f8e023f */
[----:B------:R-:W-:-:S03]  /*a9d0*/  UIMAD UR7, UR9, UR5, UR7 ;  /* 0x00000005090772a4 */ /* 0x000fc6000f8e0207 */
[----:B------:R-:W-:Y:S02]  /*a9e0*/  ULDC.64 UR4, c[0x0][0x438] ;  /* 0x00010e0000047ab9 */ /* 0x000fe40000000a00 */
[----:B------:R-:W-:Y:S01]  /*a9f0*/  UIMAD.WIDE.U32 UR14, UR9, UR4, URZ ;  /* 0x00000004090e72a5 */ /* 0x000fe2000f8e003f */
[----:B-1----:R-:W-:Y:S01]  /*aa00*/  SHF.R.S32.HI R5, RZ, 0x1f, R7 ;  /* 0x0000001fff057819 */ /* 0x002fe20000011407 */
[----:B------:R-:W-:Y:S02]  /*aa10*/  UIMAD UR4, UR6, UR4, URZ ;  /* 0x00000004060472a4 */ /* 0x000fe4000f8e023f */
[----:B------:R-:W-:Y:S01]  /*aa20*/  UIADD3 UR7, UR13, UR7, URZ ;  /* 0x000000070d077290 */ /* 0x000fe2000fffe03f */
[----:B--2---:R-:W-:Y:S01]  /*aa30*/  IMAD R9, R0, c[0x0][0x550], R9 ;  /* 0x0001540000097a24 */ /* 0x004fe200078e0209 */
[CC--:B------:R-:W-:Y:S01]  /*aa40*/  LEA.HI R0, R5.reuse, R7.reuse, RZ, 0x5 ;  /* 0x0000000705007211 */ /* 0x0c0fe200078f28ff */
[----:B------:R-:W-:Y:S01]  /*aa50*/  UIMAD UR4, UR9, UR5, UR4 ;  /* 0x00000005090472a4 */ /* 0x000fe2000f8e0204 */
[----:B------:R-:W-:-:S02]  /*aa60*/  LEA.HI R5, R5, R7, RZ, 0x2 ;  /* 0x0000000705057211 */ /* 0x000fc400078f10ff */
[----:B------:R-:W-:Y:S01]  /*aa70*/  LOP3.LUT R4, R0, 0xffffffe0, RZ, 0xc0, !PT ;  /* 0xffffffe000047812 */ /* 0x000fe200078ec0ff */
[----:B------:R-:W-:Y:S01]  /*aa80*/  UIADD3 UR4, UR15, UR4, URZ ;  /* 0x000000040f047290 */ /* 0x000fe2000fffe03f */
[--C-:B------:R-:W-:Y:S02]  /*aa90*/  SHF.R.S32.HI R6, RZ, 0x5, R0.reuse ;  /* 0x00000005ff067819 */ /* 0x100fe40000011400 */
[----:B------:R-:W-:Y:S01]  /*aaa0*/  SHF.R.S32.HI R0, RZ, 0x1f, R0 ;  /* 0x0000001fff007819 */ /* 0x000fe20000011400 */
[----:B------:R-:W-:Y:S01]  /*aab0*/  IMAD.IADD R14, R7, 0x1, -R4 ;  /* 0x00000001070e7824 */ /* 0x000fe200078e0a04 */
[----:B------:R-:W-:Y:S01]  /*aac0*/  LOP3.LUT R3, R5, 0xfffffffc, RZ, 0xc0, !PT ;  /* 0xfffffffc05037812 */ /* 0x000fe200078ec0ff */
[----:B------:R-:W-:Y:S01]  /*aad0*/  IMAD.MOV.U32 R4, RZ, RZ, R2 ;  /* 0x000000ffff047224 */ /* 0x000fe200078e0002 */
[----:B------:R-:W-:Y:S01]  /*aae0*/  LEA.HI R0, R0, R6, RZ, 0x3 ;  /* 0x0000000600007211 */ /* 0x000fe200078f18ff */
[----:B------:R-:W-:Y:S01]  /*aaf0*/  IMAD.U32 R5, RZ, RZ, UR7 ;  /* 0x00000007ff057e24 */ /* 0x000fe2000f8e00ff */
[----:B------:R-:W-:Y:S01]  /*ab00*/  IADD3 R7, -R3, R7, RZ ;  /* 0x0000000703077210 */ /* 0x000fe20007ffe1ff */
[----:B------:R-:W-:Y:S01]  /*ab10*/  IMAD.U32 R3, RZ, RZ, UR15 ;  /* 0x0000000fff037e24 */ /* 0x000fe2000f8e00ff */
[----:B------:R-:W-:Y:S01]  /*ab20*/  LOP3.LUT R0, R0, 0xffffff8, RZ, 0xc0, !PT ;  /* 0x0ffffff800007812 */ /* 0x000fe200078ec0ff */
[----:B---3--:R-:W-:Y:S01]  /*ab30*/  IMAD.WIDE.U32 R4, R10, c[0x0][0x4d8], R4 ;  /* 0x000136000a047a25 */ /* 0x008fe200078e0004 */
[----:B------:R-:W-:-:S02]  /*ab40*/  SHF.R.S32.HI R2, RZ, 0x1f, R14 ;  /* 0x0000001fff027819 */ /* 0x000fc4000001140e */
[----:B------:R-:W-:Y:S01]  /*ab50*/  SHF.R.S32.HI R11, RZ, 0x1f, R10 ;  /* 0x0000001fff0b7819 */ /* 0x000fe2000001140a */
[----:B------:R-:W-:Y:S01]  /*ab60*/  IMAD.IADD R8, R6, 0x1, -R0 ;  /* 0x0000000106087824 */ /* 0x000fe200078e0a00 */
[C---:B------:R-:W-:Y:S02]  /*ab70*/  LEA.HI R0, R7.reuse, R7, RZ, 0x1 ;  /* 0x0000000707007211 */ /* 0x040fe400078f08ff */
[----:B------:R-:W-:Y:S01]  /*ab80*/  LEA.HI R18, R2, R14, RZ, 0x2 ;  /* 0x0000000e02127211 */ /* 0x000fe200078f10ff */
[----:B------:R-:W-:Y:S01]  /*ab90*/  IMAD.U32 R2, RZ, RZ, UR14 ;  /* 0x0000000eff027e24 */ /* 0x000fe2000f8e00ff */
[----:B------:R-:W-:Y:S02]  /*aba0*/  LOP3.LUT R0, R0, 0x1ffffffe, RZ, 0xc0, !PT ;  /* 0x1ffffffe00007812 */ /* 0x000fe400078ec0ff */
[----:B------:R-:W-:Y:S02]  /*abb0*/  SHF.R.S32.HI R6, RZ, 0x2, R18 ;  /* 0x00000002ff067819 */ /* 0x000fe40000011412 */
[----:B------:R-:W-:Y:S01]  /*abc0*/  MOV R3, UR4 ;  /* 0x0000000400037c02 */ /* 0x000fe20008000f00 */
[----:B------:R-:W-:-:S02]  /*abd0*/  IMAD.IADD R0, R7, 0x1, -R0 ;  /* 0x0000000107007824 */ /* 0x000fc400078e0a00 */
[----:B------:R-:W-:Y:S02]  /*abe0*/  IMAD R15, R8, 0x10, R6 ;  /* 0x00000010080f7824 */ /* 0x000fe400078e0206 */
[C---:B------:R-:W-:Y:S02]  /*abf0*/  IMAD R7, R11.reuse, c[0x0][0x4d8], RZ ;  /* 0x000136000b077a24 */ /* 0x040fe400078e02ff */
[----:B------:R-:W-:Y:S01]  /*ac00*/  IMAD R6, R11, c[0x0][0x440], RZ ;  /* 0x000110000b067a24 */ /* 0x000fe200078e02ff */
[----:B------:R-:W-:Y:S01]  /*ac10*/  LEA R0, R0, R15, 0x3 ;  /* 0x0000000f00007211 */ /* 0x000fe200078e18ff */
[C---:B------:R-:W-:Y:S02]  /*ac20*/  IMAD R7, R10.reuse, c[0x0][0x4dc], R7 ;  /* 0x000137000a077a24 */ /* 0x040fe400078e0207 */
[----:B------:R-:W-:Y:S02]  /*ac30*/  IMAD R6, R10, c[0x0][0x444], R6 ;  /* 0x000111000a067a24 */ /* 0x000fe400078e0206 */
[----:B----4-:R-:W-:Y:S01]  /*ac40*/  IMAD R8, R19, 0x80, R0 ;  /* 0x0000008013087824 */ /* 0x010fe200078e0200 */
[----:B------:R-:W-:Y:S01]  /*ac50*/  SHF.R.S32.HI R0, RZ, 0x1f, R9 ;  /* 0x0000001fff007819 */ /* 0x000fe20000011409 */
[----:B------:R-:W-:-:S02]  /*ac60*/  IMAD.IADD R5, R5, 0x1, R7 ;  /* 0x0000000105057824 */ /* 0x000fc400078e0207 */
[----:B------:R-:W-:-:S04]  /*ac70*/  @P1 IMAD.HI.U32 R7, R8, c[0x0][0x4ec], RZ ;  /* 0x00013b0008071a27 */ /* 0x000fc800078e00ff */
[----:B------:R-:W-:-:S04]  /*ac80*/  IMAD.WIDE.U32 R2, R10, c[0x0][0x440], R2 ;  /* 0x000110000a027a25 */ /* 0x000fc800078e0002 */
[----:B------:R-:W-:Y:S01]  /*ac90*/  IMAD.MOV.U32 R10, RZ, RZ, R8 ;  /* 0x000000ffff0a7224 */ /* 0x000fe200078e0008 */
[----:B------:R-:W-:Y:S02]  /*aca0*/  @P1 SHF.R.U32.HI R10, RZ, c[0x0][0x4f0], R7 ;  /* 0x00013c00ff0a1a19 */ /* 0x000fe40000011607 */
[----:B------:R-:W-:Y:S01]  /*acb0*/  IADD3 R3, R3, R6, RZ ;  /* 0x0000000603037210 */ /* 0x000fe20007ffe0ff */
[C---:B------:R-:W-:Y:S02]  /*acc0*/  IMAD R6, R0.reuse, c[0x0][0x4e0], RZ ;  /* 0x0001380000067a24 */ /* 0x040fe400078e02ff */
[----:B------:R-:W-:Y:S02]  /*acd0*/  IMAD R0, R0, c[0x0][0x448], RZ ;  /* 0x0001120000007a24 */ /* 0x000fe400078e02ff */
[----:B------:R-:W-:Y:S02]  /*ace0*/  IMAD.MOV R11, RZ, RZ, -R10 ;  /* 0x000000ffff0b7224 */ /* 0x000fe400078e0a0a */
[----:B------:R-:W-:-:S02]  /*acf0*/  IMAD R13, R9, c[0x0][0x4e4], R6 ;  /* 0x00013900090d7a24 */ /* 0x000fc400078e0206 */
[----:B------:R-:W-:-:S04]  /*ad00*/  IMAD.WIDE.U32 R6, R9, c[0x0][0x448], R2 ;  /* 0x0001120009067a25 */ /* 0x000fc800078e0002 */
[C---:B------:R-:W-:Y:S01]  /*ad10*/  IMAD R12, R9.reuse, c[0x0][0x44c], R0 ;  /* 0x00011300090c7a24 */ /* 0x040fe200078e0200 */
[----:B------:R-:W-:Y:S01]  /*ad20*/  MOV R0, R8 ;  /* 0x0000000800007202 */ /* 0x000fe20000000f00 */
[----:B------:R-:W-:-:S04]  /*ad30*/  IMAD.WIDE.U32 R2, R9, c[0x0][0x4e0], R4 ;  /* 0x0001380009027a25 */ /* 0x000fc800078e0004 */
[----:B------:R-:W-:Y:S01]  /*ad40*/  IMAD R9, R11, c[0x0][0x4e8], R8 ;  /* 0x00013a000b097a24 */ /* 0x000fe200078e0208 */
[----:B------:R-:W-:Y:S01]  /*ad50*/  SHF.R.S32.HI R11, RZ, 0x1f, R10 ;  /* 0x0000001fff0b7819 */ /* 0x000fe2000001140a */
[----:B------:R-:W-:Y:S01]  /*ad60*/  @P1 IMAD.HI.U32 R4, R8, c[0x0][0x4ec], RZ ;  /* 0x00013b0008041a27 */ /* 0x000fe200078e00ff */
[----:B------:R-:W-:Y:S01]  /*ad70*/  BAR.SYNC.DEFER_BLOCKING 0x1, 0x100 ;  /* 0x0044000000007b1d */ /* 0x000fe20000010000 */
[----:B------:R-:W-:Y:S02]  /*ad80*/  IADD3 R2, P0, R10, R2, RZ ;  /* 0x000000020a027210 */ /* 0x000fe40007f1e0ff */
[----:B------:R-:W-:Y:S01]  /*ad90*/  IMAD.IADD R5, R7, 0x1, R12 ;  /* 0x0000000107057824 */ /* 0x000fe200078e020c */
[----:B------:R-:W-:Y:S02]  /*ada0*/  SHF.R.S32.HI R7, RZ, 0x1f, R9 ;  /* 0x0000001fff077819 */ /* 0x000fe40000011409 */
[----:B------:R-:W-:Y:S02]  /*adb0*/  @P1 SHF.R.U32.HI R0, RZ, c[0x0][0x4f0], R4 ;  /* 0x00013c00ff001a19 */ /* 0x000fe40000011604 */
[----:B------:R-:W-:Y:S01]  /*adc0*/  IADD3.X R3, R11, R3, R13, P0, !PT ;  /* 0x000000030b037210 */ /* 0x000fe200007fe40d */
[----:B------:R-:W-:Y:S01]  /*add0*/  IMAD R11, R19, 0x80, R15 ;  /* 0x00000080130b7824 */ /* 0x000fe200078e020f */
[----:B------:R-:W-:Y:S01]  /*ade0*/  MOV R4, R6 ;  /* 0x0000000600047202 */ /* 0x000fe20000000f00 */
[----:B------:R-:W-:Y:S01]  /*adf0*/  IMAD R6, R7, c[0x0][0x4c8], RZ ;  /* 0x0001320007067a24 */ /* 0x000fe200078e02ff */
[----:B------:R-:W-:Y:S01]  /*ae00*/  SHF.R.S32.HI R7, RZ, 0x1f, R0 ;  /* 0x0000001fff077819 */ /* 0x000fe20000011400 */
[----:B------:R-:W-:Y:S01]  /*ae10*/  IMAD.WIDE.U32 R2, R9, c[0x0][0x4c8], R2 ;  /* 0x0001320009027a25 */ /* 0x000fe200078e0002 */
[----:B------:R-:W-:-:S03]  /*ae20*/  LOP3.LUT P1, RZ, R14, 0x3, RZ, 0xc0, !PT ;  /* 0x000000030eff7812 */ /* 0x000fc6000782c0ff */
[----:B------:R-:W-:Y:S02]  /*ae30*/  IMAD.MOV R10, RZ, RZ, -R0 ;  /* 0x000000ffff0a7224 */ /* 0x000fe400078e0a00 */
[----:B------:R-:W-:Y:S01]  /*ae40*/  IMAD R9, R9, c[0x0][0x4cc], R6 ;  /* 0x0001330009097a24 */ /* 0x000fe200078e0206 */
[----:B------:R-:W-:Y:S01]  /*ae50*/  LEA R6, P0, R2, c[0x0][0x4a8], 0x2 ;  /* 0x00012a0002067a11 */ /* 0x000fe200078010ff */
[----:B------:R-:W-:Y:S02]  /*ae60*/  IMAD R10, R10, c[0x0][0x4e8], R8 ;  /* 0x00013a000a0a7a24 */ /* 0x000fe400078e0208 */
[----:B------:R-:W-:Y:S01]  /*ae70*/  IMAD R7, R7, c[0x0][0x430], RZ ;  /* 0x00010c0007077a24 */ /* 0x000fe200078e02ff */
[----:B------:R-:W-:Y:S01]  /*ae80*/  IADD3 R3, R3, R9, RZ ;  /* 0x0000000903037210 */ /* 0x000fe20007ffe0ff */
[----:B------:R-:W-:Y:S01]  /*ae90*/  IMAD.WIDE.U32 R4, R0, c[0x0][0x430], R4 ;  /* 0x00010c0000047a25 */ /* 0x000fe200078e0004 */
[----:B------:R-:W-:Y:S02]  /*aea0*/  SHFL.IDX PT, R8, R6, RZ, 0x1c1f ;  /* 0x001c1fff06087589 */ /* 0x000fe400000e0000 */
[----:B------:R-:W-:Y:S01]  /*aeb0*/  LEA.HI.X R2, R2, c[0x0][0x4ac], R3, 0x2, P0 ;  /* 0x00012b0002027a11 */ /* 0x000fe200000f1403 */
[----:B------:R-:W-:Y:S01]  /*aec0*/  IMAD R0, R0, c[0x0][0x434], R7 ;  /* 0x00010d0000007a24 */ /* 0x000fe200078e0207 */
[----:B------:R-:W-:Y:S01]  /*aed0*/  SHF.R.S32.HI R7, RZ, 0x1f, R10 ;  /* 0x0000001fff077819 */ /* 0x000fe2000001140a */
[----:B------:R-:W-:Y:S03]  /*aee0*/  SHFL.IDX PT, R6, R6, 0x1, 0x1c1f ;  /* 0x003c1f0006067f89 */ /* 0x000fe600000e0000 */
[----:B------:R-:W-:Y:S01]  /*aef0*/  IADD3 R3, R5, R0, RZ ;  /* 0x0000000005037210 */ /* 0x000fe20007ffe0ff */
[----:B------:R-:W-:Y:S01]  /*af00*/  IMAD R0, R7, c[0x0][0x428], RZ ;  /* 0x00010a0007007a24 */ /* 0x000fe200078e02ff */
[----:B------:R-:W1:Y:S01]  /*af10*/  SHFL.IDX PT, R9, R2, RZ, 0x1c1f ;  /* 0x001c1fff02097589 */ /* 0x000e6200000e0000 */
[----:B------:R-:W-:-:S02]  /*af20*/  IMAD R5, R20, c[0x0][0x388], RZ ;  /* 0x0000e20014057a24 */ /* 0x000fc400078e02ff */
[----:B------:R-:W-:Y:S01]  /*af30*/  IMAD R0, R10, c[0x0][0x42c], R0 ;  /* 0x00010b000a007a24 */ /* 0x000fe200078e0200 */
[----:B------:R2:W3:Y:S02]  /*af40*/  SHFL.IDX PT, R7, R2, 0x1, 0x1c1f ;  /* 0x003c1f0002077f89 */ /* 0x0004e400000e0000 */
[----:B------:R-:W-:-:S13]  /*af50*/  ISETP.GE.OR P2, PT, R11, R5, P1 ;  /* 0x000000050b00720c */ /* 0x000fda0000f46670 */
[----:B-1----:R1:W-:Y:S01]  /*af60*/  @!P2 ST.E [R8.64], R16 ;  /* 0x000000100800a985 */ /* 0x0023e2000c10190a */
[----:B--2---:R-:W-:Y:S01]  /*af70*/  IMAD.MOV.U32 R2, RZ, RZ, R4 ;  /* 0x000000ffff027224 */ /* 0x004fe200078e0004 */
[----:B------:R-:W-:-:S03]  /*af80*/  IADD3 R4, R11, 0x8, RZ ;  /* 0x000000080b047810 */ /* 0x000fc60007ffe0ff */
[----:B------:R-:W-:Y:S01]  /*af90*/  IMAD.WIDE.U32 R2, R10, c[0x0][0x428], R2 ;  /* 0x00010a000a027a25 */ /* 0x000fe200078e0002 */
[----:B------:R-:W-:-:S04]  /*afa0*/  ISETP.GE.OR P1, PT, R4, R5, P1 ;  /* 0x000000050400720c */ /* 0x000fc80000f26670 */
[----:B------:R-:W-:Y:S02]  /*afb0*/  IADD3 R0, R3, R0, RZ ;  /* 0x0000000003007210 */ /* 0x000fe40007ffe0ff */
[----:B------:R-:W-:-:S04]  /*afc0*/  LEA R20, P0, R2, c[0x0][0x400], 0x2 ;  /* 0x0001000002147a11 */ /* 0x000fc800078010ff */
[----:B------:R-:W-:Y:S02]  /*afd0*/  LEA.HI.X R19, R2, c[0x0][0x404], R0, 0x2, P0 ;  /* 0x0001010002137a11 */ /* 0x000fe400000f1400 */
[----:B------:R-:W-:Y:S01]  /*afe0*/  LOP3.LUT R0, R18, 0x7ffffffc, RZ, 0xc0, !PT ;  /* 0x7ffffffc12007812 */ /* 0x000fe200078ec0ff */
[----:B---3--:R1:W-:Y:S01]  /*aff0*/  @!P1 ST.E [R6.64], R17 ;  /* 0x0000001106009985 */ /* 0x0083e2000c10190a */
[-C--:B------:R-:W-:Y:S02]  /*b000*/  ISETP.GE.AND P1, PT, R11, R5.reuse, PT ;  /* 0x000000050b00720c */ /* 0x080fe40003f26270 */
[----:B------:R-:W-:Y:S01]  /*b010*/  ISETP.GE.AND P0, PT, R4, R5, PT ;  /* 0x000000050400720c */ /* 0x000fe20003f06270 */
[----:B------:R-:W-:Y:S01]  /*b020*/  IMAD.IADD R0, R14, 0x1, -R0 ;  /* 0x000000010e007824 */ /* 0x000fe200078e0a00 */
[----:B------:R1:W2:Y:S04]  /*b030*/  SHFL.IDX PT, R2, R20, RZ, 0x1c1f ;  /* 0x001c1fff14027589 */ /* 0x0002a800000e0000 */
[----:B------:R1:W3:Y:S01]  /*b040*/  SHFL.IDX PT, R3, R19, RZ, 0x1c1f ;  /* 0x001c1fff13037589 */ /* 0x0002e200000e0000 */
[----:B------:R-:W-:-:S04]  /*b050*/  SHF.L.U32 R4, R0, 0x1, RZ ;  /* 0x0000000100047819 */ /* 0x000fc800000006ff */
[----:B------:R-:W-:Y:S05]  /*b060*/  @P1 BRA `(.L_x_9) ;  /* 0x000008d000001947 */ /* 0x000fea0003800000 */
[C---:B-1----:R-:W-:Y:S02]  /*b070*/  IADD3 R7, R4.reuse, 0x8, RZ ;  /* 0x0000000804077810 */ /* 0x042fe40007ffe0ff */
[C---:B------:R-:W-:Y:S02]  /*b080*/  IADD3 R6, R4.reuse, 0x10, RZ ;  /* 0x0000001004067810 */ /* 0x040fe40007ffe0ff */
[C---:B------:R-:W-:Y:S02]  /*b090*/  IADD3 R5, R4.reuse, 0x18, RZ ;  /* 0x0000001804057810 */ /* 0x040fe40007ffe0ff */
[----:B------:R-:W-:Y:S02]  /*b0a0*/  ISETP.GE.AND P1, PT, R4, c[0x0][0x3c8], PT ;  /* 0x0000f20004007a0c */ /* 0x000fe40003f26270 */
[----:B------:R-:W-:Y:S02]  /*b0b0*/  ISETP.GE.AND P5, PT, R7, c[0x0][0x3c8], PT ;  /* 0x0000f20007007a0c */ /* 0x000fe40003fa6270 */
[----:B------:R-:W-:-:S02]  /*b0c0*/  ISETP.GE.AND P4, PT, R6, c[0x0][0x3c8], PT ;  /* 0x0000f20006007a0c */ /* 0x000fc40003f86270 */
[----:B------:R-:W-:Y:S02]  /*b0d0*/  ISETP.GE.AND P3, PT, R5, c[0x0][0x3c8], PT ;  /* 0x0000f20005007a0c */ /* 0x000fe40003f66270 */
[C---:B------:R-:W-:Y:S02]  /*b0e0*/  IADD3 R0, R4.reuse, 0x20, RZ ;  /* 0x0000002004007810 */ /* 0x040fe40007ffe0ff */
[----:B------:R-:W-:Y:S02]  /*b0f0*/  IADD3 R15, R4, 0x28, RZ ;  /* 0x00000028040f7810 */ /* 0x000fe40007ffe0ff */
[----:B------:R-:W-:Y:S01]  /*b100*/  ISETP.GE.AND P2, PT, R0, c[0x0][0x3c8], PT ;  /* 0x0000f20000007a0c */ /* 0x000fe20003f46270 */
[C---:B--23--:R-:W-:Y:S01]  /*b110*/  @!P1 IMAD.WIDE R8, R4.reuse, 0x4, R2 ;  /* 0x0000000404089825 */ /* 0x04cfe200078e0202 */
[----:B------:R-:W-:Y:S02]  /*b120*/  IADD3 R14, R4, 0x30, RZ ;  /* 0x00000030040e7810 */ /* 0x000fe40007ffe0ff */
[----:B------:R-:W-:-:S02]  /*b130*/  @!P5 LEA.HI R7, R7, R7, RZ, 0x1 ;  /* 0x000000070707d211 */ /* 0x000fc400078f08ff */
[----:B------:R-:W-:Y:S01]  /*b140*/  @!P4 LEA.HI R10, R6, R6, RZ, 0x1 ;  /* 0x00000006060ac211 */ /* 0x000fe200078f08ff */
[----:B------:R1:W-:Y:S01]  /*b150*/  @!P1 ST.E.64 [R8.64], R104 ;  /* 0x0000006808009985 */ /* 0x0003e2000c101b0a */
[----:B------:R-:W-:Y:S02]  /*b160*/  @!P3 LEA.HI R6, R5, R5, RZ, 0x1 ;  /* 0x000000050506b211 */ /* 0x000fe400078f08ff */
[----:B------:R-:W-:Y:S02]  /*b170*/  ISETP.GE.AND P6, PT, R15, c[0x0][0x3c8], PT ;  /* 0x0000f2000f007a0c */ /* 0x000fe40003fc6270 */
[----:B------:R-:W-:Y:S02]  /*b180*/  @!P5 LOP3.LUT R5, R7, 0xfffffffe, RZ, 0xc0, !PT ;  /* 0xfffffffe0705d812 */ /* 0x000fe400078ec0ff */
[----:B------:R-:W-:Y:S02]  /*b190*/  @!P4 LOP3.LUT R10, R10, 0xfffffffe, RZ, 0xc0, !PT ;  /* 0xfffffffe0a0ac812 */ /* 0x000fe400078ec0ff */
[----:B------:R-:W-:Y:S01]  /*b1a0*/  ISETP.GE.AND P1, PT, R14, c[0x0][0x3c8], PT ;  /* 0x0000f2000e007a0c */ /* 0x000fe20003f26270 */
[----:B------:R-:W-:Y:S01]  /*b1b0*/  @!P5 IMAD.WIDE R12, R5, 0x4, R2 ;  /* 0x00000004050cd825 */ /* 0x000fe200078e0202 */
[----:B------:R-:W-:-:S02]  /*b1c0*/  @!P3 LOP3.LUT R6, R6, 0xfffffffe, RZ, 0xc0, !PT ;  /* 0xfffffffe0606b812 */ /* 0x000fc400078ec0ff */
[----:B------:R-:W-:Y:S01]  /*b1d0*/  @!P2 LEA.HI R0, R0, R0, RZ, 0x1 ;  /* 0x000000000000a211 */ /* 0x000fe200078f08ff */
[--C-:B------:R-:W-:Y:S01]  /*b1e0*/  @!P4 IMAD.WIDE R10, R10, 0x4, R2.reuse ;  /* 0x000000040a0ac825 */ /* 0x100fe200078e0202 */
[----:B------:R2:W-:Y:S01]  /*b1f0*/  @!P5 ST.E.64 [R12.64], R108 ;  /* 0x0000006c0c00d985 */ /* 0x0005e2000c101b0a */
[----:B------:R-:W-:Y:S02]  /*b200*/  IADD3 R5, R4, 0x38, RZ ;  /* 0x0000003804057810 */ /* 0x000fe40007ffe0ff */
[----:B------:R-:W-:Y:S01]  /*b210*/  @!P2 LOP3.LUT R0, R0, 0xfffffffe, RZ, 0xc0, !PT ;  /* 0xfffffffe0000a812 */ /* 0x000fe200078ec0ff */
[----:B------:R3:W-:Y:S01]  /*b220*/  @!P4 ST.E.64 [R10.64], R112 ;  /* 0x000000700a00c985 */ /* 0x0007e2000c101b0a */
[----:B------:R-:W-:Y:S01]  /*b230*/  ISETP.GE.AND P5, PT, R5, c[0x0][0x3c8], PT ;  /* 0x0000f20005007a0c */ /* 0x000fe20003fa6270 */
[----:B-1----:R-:W-:-:S04]  /*b240*/  @!P3 IMAD.WIDE R8, R6, 0x4, R2 ;  /* 0x000000040608b825 */ /* 0x002fc800078e0202 */
[----:B------:R-:W-:Y:S01]  /*b250*/  @!P2 IMAD.WIDE R6, R0, 0x4, R2 ;  /* 0x000000040006a825 */ /* 0x000fe200078e0202 */
[----:B------:R1:W-:Y:S01]  /*b260*/  @!P3 ST.E.64 [R8.64], R116 ;  /* 0x000000740800b985 */ /* 0x0003e2000c101b0a */
[----:B------:R-:W-:Y:S02]  /*b270*/  @!P1 LEA.HI R0, R14, R14, RZ, 0x1 ;  /* 0x0000000e0e009211 */ /* 0x000fe400078f08ff */
[----:B------:R-:W-:Y:S01]  /*b280*/  IADD3 R14, R4, 0x60, RZ ;  /* 0x00000060040e7810 */ /* 0x000fe20007ffe0ff */
[----:B------:R4:W-:Y:S01]  /*b290*/  @!P2 ST.E.64 [R6.64], R120 ;  /* 0x000000780600a985 */ /* 0x0009e2000c101b0a */
[----:B------:R-:W-:Y:S02]  /*b2a0*/  @!P1 LOP3.LUT R0, R0, 0xfffffffe, RZ, 0xc0, !PT ;  /* 0xfffffffe00009812 */ /* 0x000fe400078ec0ff */
[C---:B--2---:R-:W-:Y:S02]  /*b2b0*/  IADD3 R12, R4.reuse, 0x50, RZ ;  /* 0x00000050040c7810 */ /* 0x044fe40007ffe0ff */
[----:B---3--:R-:W-:-:S02]  /*b2c0*/  IADD3 R10, R4, 0x40, RZ ;  /* 0x00000040040a7810 */ /* 0x008fc40007ffe0ff */
[----:B------:R-:W-:Y:S02]  /*b2d0*/  IADD3 R11, R4, 0x48, RZ ;  /* 0x00000048040b7810 */ /* 0x000fe40007ffe0ff */
[----:B------:R-:W-:Y:S02]  /*b2e0*/  ISETP.GE.AND P4, PT, R10, c[0x0][0x3c8], PT ;  /* 0x0000f2000a007a0c */ /* 0x000fe40003f86270 */
[----:B------:R-:W-:Y:S02]  /*b2f0*/  ISETP.GE.AND P3, PT, R11, c[0x0][0x3c8], PT ;  /* 0x0000f2000b007a0c */ /* 0x000fe40003f66270 */
[----:B------:R-:W-:Y:S02]  /*b300*/  ISETP.GE.AND P2, PT, R12, c[0x0][0x3c8], PT ;  /* 0x0000f2000c007a0c */ /* 0x000fe40003f46270 */
[----:B-1----:R-:W-:Y:S02]  /*b310*/  @!P6 LEA.HI R8, R15, R15, RZ, 0x1 ;  /* 0x0000000f0f08e211 */ /* 0x002fe400078f08ff */
[----:B------:R-:W-:-:S02]  /*b320*/  IADD3 R15, R4, 0x58, RZ ;  /* 0x00000058040f7810 */ /* 0x000fc40007ffe0ff */
[----:B------:R-:W-:Y:S01]  /*b330*/  @!P6 LOP3.LUT R8, R8, 0xfffffffe, RZ, 0xc0, !PT ;  /* 0xfffffffe0808e812 */ /* 0x000fe200078ec0ff */
[----:B----4-:R-:W-:Y:S01]  /*b340*/  @!P1 IMAD.WIDE R6, R0, 0x4, R2 ;  /* 0x0000000400069825 */ /* 0x010fe200078e0202 */
[----:B------:R-:W-:-:S05]  /*b350*/  @!P5 LEA.HI R0, R5, R5, RZ, 0x1 ;  /* 0x000000050500d211 */ /* 0x000fca00078f08ff */
[----:B------:R-:W-:Y:S01]  /*b360*/  @!P2 LEA.HI R5, R12, R12, RZ, 0x1 ;  /* 0x0000000c0c05a211 */ /* 0x000fe200078f08ff */
[--C-:B------:R-:W-:Y:S01]  /*b370*/  @!P6 IMAD.WIDE R8, R8, 0x4, R2.reuse ;  /* 0x000000040808e825 */ /* 0x100fe200078e0202 */
[----:B------:R-:W-:Y:S02]  /*b380*/  @!P5 LOP3.LUT R0, R0, 0xfffffffe, RZ, 0xc0, !PT ;  /* 0xfffffffe0000d812 */ /* 0x000fe400078ec0ff */
[----:B------:R-:W-:Y:S02]  /*b390*/  @!P2 LOP3.LUT R5, R5, 0xfffffffe, RZ, 0xc0, !PT ;  /* 0xfffffffe0505a812 */ /* 0x000fe400078ec0ff */
[----:B------:R-:W-:Y:S01]  /*b3a0*/  @!P6 ST.E.64 [R8.64], R124 ;  /* 0x0000007c0800e985 */ /* 0x000fe2000c101b0a */
[----:B------:R-:W-:Y:S02]  /*b3b0*/  ISETP.GE.AND P6, PT, R14, c[0x0][0x3c8], PT ;  /* 0x0000f2000e007a0c */ /* 0x000fe40003fc6270 */
[----:B------:R-:W-:Y:S01]  /*b3c0*/  @!P2 IMAD.WIDE R12, R5, 0x4, R2 ;  /* 0x00000004050ca825 */ /* 0x000fe200078e0202 */
[----:B------:R1:W-:Y:S01]  /*b3d0*/  @!P1 ST.E.64 [R6.64], R128 ;  /* 0x0000008006009985 */ /* 0x0003e2000c101b0a */
[----:B------:R-:W-:-:S02]  /*b3e0*/  ISETP.GE.AND P1, PT, R15, c[0x0][0x3c8], PT ;  /* 0x0000f2000f007a0c */ /* 0x000fc40003f26270 */
[----:B------:R-:W-:Y:S02]  /*b3f0*/  IADD3 R5, R4, 0x68, RZ ;  /* 0x0000006804057810 */ /* 0x000fe40007ffe0ff */
[----:B-1----:R-:W-:Y:S02]  /*b400*/  @!P4 LEA.HI R7, R10, R10, RZ, 0x1 ;  /* 0x0000000a0a07c211 */ /* 0x002fe400078f08ff */
[----:B------:R-:W-:Y:S01]  /*b410*/  @!P3 LEA.HI R6, R11, R11, RZ, 0x1 ;  /* 0x0000000b0b06b211 */ /* 0x000fe200078f08ff */
[--C-:B------:R-:W-:Y:S01]  /*b420*/  @!P5 IMAD.WIDE R10, R0, 0x4, R2.reuse ;  /* 0x00000004000ad825 */ /* 0x100fe200078e0202 */
[----:B------:R-:W-:Y:S02]  /*b430*/  @!P4 LOP3.LUT R7, R7, 0xfffffffe, RZ, 0xc0, !PT ;  /* 0xfffffffe0707c812 */ /* 0x000fe400078ec0ff */
[----:B------:R-:W-:Y:S02]  /*b440*/  @!P3 LOP3.LUT R6, R6, 0xfffffffe, RZ, 0xc0, !PT ;  /* 0xfffffffe0606b812 */ /* 0x000fe400078ec0ff */
[----:B------:R1:W-:Y:S01]  /*b450*/  @!P5 ST.E.64 [R10.64], R132 ;  /* 0x000000840a00d985 */ /* 0x0003e2000c101b0a */
[----:B------:R-:W-:Y:S01]  /*b460*/  @!P4 IMAD.WIDE R8, R7, 0x4, R2 ;  /* 0x000000040708c825 */ /* 0x000fe200078e0202 */
[----:B------:R-:W-:-:S02]  /*b470*/  ISETP.GE.AND P5, PT, R5, c[0x0][0x3c8], PT ;  /* 0x0000f20005007a0c */ /* 0x000fc40003fa6270 */
[----:B------:R-:W-:Y:S01]  /*b480*/  @!P6 LEA.HI R0, R14, R14, RZ, 0x1 ;  /* 0x0000000e0e00e211 */ /* 0x000fe200078f08ff */
[----:B------:R-:W-:Y:S01]  /*b490*/  @!P3 IMAD.WIDE R6, R6, 0x4, R2 ;  /* 0x000000040606b825 */ /* 0x000fe200078e0202 */
[----:B------:R2:W-:Y:S02]  /*b4a0*/  @!P4 ST.E.64 [R8.64], R136 ;  /* 0x000000880800c985 */ /* 0x0005e4000c101b0a */
[----:B------:R-:W-:Y:S02]  /*b4b0*/  @!P6 LOP3.LUT R0, R0, 0xfffffffe, RZ, 0xc0, !PT ;  /* 0xfffffffe0000e812 */ /* 0x000fe400078ec0ff */
[----:B------:R3:W-:Y:S04]  /*b4c0*/  @!P3 ST.E.64 [R6.64], R140 ;  /* 0x0000008c0600b985 */ /* 0x0007e8000c101b0a */
[----:B------:R4:W-:Y:S01]  /*b4d0*/  @!P2 ST.E.64 [R12.64], R144 ;  /* 0x000000900c00a985 */ /* 0x0009e2000c101b0a */
[----:B-1----:R-:W-:-:S02]  /*b4e0*/  IADD3 R10, R4, 0x78, RZ ;  /* 0x00000078040a7810 */ /* 0x002fc40007ffe0ff */
[----:B------:R-:W-:Y:S02]  /*b4f0*/  IADD3 R11, R4, 0x80, RZ ;  /* 0x00000080040b7810 */ /* 0x000fe40007ffe0ff */
[----:B------:R-:W-:Y:S02]  /*b500*/  ISETP.GE.AND P3, PT, R10, c[0x0][0x3c8], PT ;  /* 0x0000f2000a007a0c */ /* 0x000fe40003f66270 */
[----:B--2---:R-:W-:Y:S02]  /*b510*/  IADD3 R9, R4, 0x70, RZ ;  /* 0x0000007004097810 */ /* 0x004fe40007ffe0ff */
[----:B------:R-:W-:Y:S02]  /*b520*/  ISETP.GE.AND P2, PT, R11, c[0x0][0x3c8], PT ;  /* 0x0000f2000b007a0c */ /* 0x000fe40003f46270 */
[----:B---3--:R-:W-:Y:S02]  /*b530*/  @!P1 LEA.HI R6, R15, R15, RZ, 0x1 ;  /* 0x0000000f0f069211 */ /* 0x008fe400078f08ff */
[----:B------:R-:W-:-:S02]  /*b540*/  ISETP.GE.AND P4, PT, R9, c[0x0][0x3c8], PT ;  /* 0x0000f20009007a0c */ /* 0x000fc40003f86270 */
[----:B------:R-:W-:Y:S02]  /*b550*/  @!P1 LOP3.LUT R6, R6, 0xfffffffe, RZ, 0xc0, !PT ;  /* 0xfffffffe06069812 */ /* 0x000fe400078ec0ff */
[----:B----4-:R-:W-:Y:S02]  /*b560*/  IADD3 R12, R4, 0x88, RZ ;  /* 0x00000088040c7810 */ /* 0x010fe40007ffe0ff */
[----:B------:R-:W-:Y:S01]  /*b570*/  @!P5 LEA.HI R8, R5, R5, RZ, 0x1 ;  /* 0x000000050508d211 */ /* 0x000fe200078f08ff */
[----:B------:R-:W-:-:S05]  /*b580*/  @!P1 IMAD.WIDE R6, R6, 0x4, R2 ;  /* 0x0000000406069825 */ /* 0x000fca00078e0202 */
[----:B------:R1:W-:Y:S01]  /*b590*/  @!P1 ST.E.64 [R6.64], R148 ;  /* 0x0000009406009985 */ /* 0x0003e2000c101b0a */
[----:B------:R-:W-:Y:S02]  /*b5a0*/  ISETP.GE.AND P1, PT, R12, c[0x0][0x3c8], PT ;  /* 0x0000f2000c007a0c */ /* 0x000fe40003f26270 */
[----:B------:R-:W-:-:S04]  /*b5b0*/  @!P4 LEA.HI R5, R9, R9, RZ, 0x1 ;  /* 0x000000090905c211 */ /* 0x000fc800078f08ff */
[----:B------:R-:W-:-:S07]  /*b5c0*/  @!P4 LOP3.LUT R5, R5, 0xfffffffe, RZ, 0xc0, !PT ;  /* 0xfffffffe0505c812 */ /* 0x000fce00078ec0ff */
[----:B------:R-:W-:Y:S01]  /*b5d0*/  @!P1 LEA.HI R9, R12, R12, RZ, 0x1 ;  /* 0x0000000c0c099211 */ /* 0x000fe200078f08ff */
[----:B-1----:R-:W-:Y:S01]  /*b5e0*/  @!P6 IMAD.WIDE R6, R0, 0x4, R2 ;  /* 0x000000040006e825 */ /* 0x002fe200078e0202 */
[----:B------:R-:W-:-:S04]  /*b5f0*/  @!P3 LEA.HI R0, R10, R10, RZ, 0x1 ;  /* 0x0000000a0a00b211 */ /* 0x000fc800078f08ff */
[----:B------:R1:W-:Y:S01]  /*b600*/  @!P6 ST.E.64 [R6.64], R52 ;  /* 0x000000340600e985 */ /* 0x0003e2000c101b0a */
[----:B------:R-:W-:Y:S02]  /*b610*/  @!P3 LOP3.LUT R12, R0, 0xfffffffe, RZ, 0xc0, !PT ;  /* 0xfffffffe000cb812 */ /* 0x000fe400078ec0ff */
[----:B------:R-:W-:-:S03]  /*b620*/  @!P1 LOP3.LUT R0, R9, 0xfffffffe, RZ, 0xc0, !PT ;  /* 0xfffffffe09009812 */ /* 0x000fc600078ec0ff */
[--C-:B------:R-:W-:Y:S01]  /*b630*/  @!P3 IMAD.WIDE R12, R12, 0x4, R2.reuse ;  /* 0x000000040c0cb825 */ /* 0x100fe200078e0202 */
[----:B-1----:R-:W-:Y:S02]  /*b640*/  @!P5 LOP3.LUT R6, R8, 0xfffffffe, RZ, 0xc0, !PT ;  /* 0xfffffffe0806d812 */ /* 0x002fe400078ec0ff */
[----:B------:R-:W-:Y:S01]  /*b650*/  @!P2 LEA.HI R8, R11, R11, RZ, 0x1 ;  /* 0x0000000b0b08a211 */ /* 0x000fe200078f08ff */
[--C-:B------:R-:W-:Y:S01]  /*b660*/  @!P4 IMAD.WIDE R10, R5, 0x4, R2.reuse ;  /* 0x00000004050ac825 */ /* 0x100fe200078e0202 */
[----:B------:R-:W-:Y:S02]  /*b670*/  IADD3 R5, R4, 0xb0, RZ ;  /* 0x000000b004057810 */ /* 0x000fe40007ffe0ff */
[----:B------:R-:W-:Y:S01]  /*b680*/  @!P2 LOP3.LUT R8, R8, 0xfffffffe, RZ, 0xc0, !PT ;  /* 0xfffffffe0808a812 */ /* 0x000fe200078ec0ff */
[----:B------:R-:W-:-:S04]  /*b690*/  @!P5 IMAD.WIDE R6, R6, 0x4, R2 ;  /* 0x000000040606d825 */ /* 0x000fc800078e0202 */
[--C-:B------:R-:W-:Y:S01]  /*b6a0*/  @!P2 IMAD.WIDE R8, R8, 0x4, R2.reuse ;  /* 0x000000040808a825 */ /* 0x100fe200078e0202 */
[----:B------:R1:W-:Y:S04]  /*b6b0*/  @!P5 ST.E.64 [R6.64], R56 ;  /* 0x000000380600d985 */ /* 0x0003e8000c101b0a */
[----:B------:R2:W-:Y:S04]  /*b6c0*/  @!P4 ST.E.64 [R10.64], R60 ;  /* 0x0000003c0a00c985 */ /* 0x0005e8000c101b0a */
[----:B------:R-:W-:Y:S04]  /*b6d0*/  @!P3 ST.E.64 [R12.64], R64 ;  /* 0x000000400c00b985 */ /* 0x000fe8000c101b0a */
[----:B------:R3:W-:Y:S01]  /*b6e0*/  @!P2 ST.E.64 [R8.64], R68 ;  /* 0x000000440800a985 */ /* 0x0007e2000c101b0a */
[----:B------:R-:W-:Y:S01]  /*b6f0*/  ISETP.GE.AND P2, PT, R5, c[0x0][0x3c8], PT ;  /* 0x0000f20005007a0c */ /* 0x000fe20003f46270 */
[----:B-1----:R-:W-:Y:S01]  /*b700*/  @!P1 IMAD.WIDE R6, R0, 0x4, R2 ;  /* 0x0000000400069825 */ /* 0x002fe200078e0202 */
[----:B------:R-:W-:-:S02]  /*b710*/  IADD3 R0, R4, 0xb8, RZ ;  /* 0x000000b804007810 */ /* 0x000fc40007ffe0ff */
[----:B--2---:R-:W-:Y:S02]  /*b720*/  IADD3 R10, R4, 0x90, RZ ;  /* 0x00000090040a7810 */ /* 0x004fe40007ffe0ff */
[----:B------:R1:W-:Y:S01]  /*b730*/  @!P1 ST.E.64 [R6.64], R72 ;  /* 0x0000004806009985 */ /* 0x0003e2000c101b0a */
[----:B------:R-:W-:Y:S02]  /*b740*/  ISETP.GE.AND P1, PT, R0, c[0x0][0x3c8], PT ;  /* 0x0000f20000007a0c */ /* 0x000fe40003f26270 */
[----:B------:R-:W-:Y:S02]  /*b750*/  ISETP.GE.AND P6, PT, R10, c[0x0][0x3c8], PT ;  /* 0x0000f2000a007a0c */ /* 0x000fe40003fc6270 */
[----:B---3--:R-:W-:-:S04]  /*b760*/  IADD3 R8, R4, 0x98, RZ ;  /* 0x0000009804087810 */ /* 0x008fc80007ffe0ff */
[----:B------:R-:W-:-:S05]  /*b770*/  ISETP.GE.AND P5, PT, R8, c[0x0][0x3c8], PT ;  /* 0x0000f20008007a0c */ /* 0x000fca0003fa6270 */
[----:B------:R-:W-:Y:S02]  /*b780*/  @!P1 LEA.HI R0, R0, R0, RZ, 0x1 ;  /* 0x0000000000009211 */ /* 0x000fe400078f08ff */
[----:B------:R-:W-:Y:S02]  /*b790*/  @!P6 LEA.HI R10, R10, R10, RZ, 0x1 ;  /* 0x0000000a0a0ae211 */ /* 0x000fe400078f08ff */
[----:B------:R-:W-:-:S04]  /*b7a0*/  @!P1 LOP3.LUT R0, R0, 0xfffffffe, RZ, 0xc0, !PT ;  /* 0xfffffffe00009812 */ /* 0x000fc800078ec0ff */
[----:B------:R-:W-:-:S04]  /*b7b0*/  @!P5 LEA.HI R12, R8, R8, RZ, 0x1 ;  /* 0x00000008080cd211 */ /* 0x000fc800078f08ff */
[----:B------:R-:W-:Y:S02]  /*b7c0*/  @!P5 LOP3.LUT R12, R12, 0xfffffffe, RZ, 0xc0, !PT ;  /* 0xfffffffe0c0cd812 */ /* 0x000fe400078ec0ff */
[C---:B-1----:R-:W-:Y:S02]  /*b7d0*/  IADD3 R7, R4.reuse, 0xa0, RZ ;  /* 0x000000a004077810 */ /* 0x042fe40007ffe0ff */
[----:B------:R-:W-:Y:S01]  /*b7e0*/  IADD3 R6, R4, 0xa8, RZ ;  /* 0x000000a804067810 */ /* 0x000fe20007ffe0ff */
[----:B------:R-:W-:Y:S01]  /*b7f0*/  @!P5 IMAD.WIDE R12, R12, 0x4, R2 ;  /* 0x000000040c0cd825 */ /* 0x000fe200078e0202 */
[----:B------:R-:W-:Y:S02]  /*b800*/  ISETP.GE.AND P4, PT, R7, c[0x0][0x3c8], PT ;  /* 0x0000f20007007a0c */ /* 0x000fe40003f86270 */
[----:B------:R-:W-:-:S11]  /*b810*/  ISETP.GE.AND P3, PT, R6, c[0x0][0x3c8], PT ;  /* 0x0000f20006007a0c */ /* 0x000fd60003f66270 */
[----:B------:R-:W-:Y:S02]  /*b820*/  @!P4 LEA.HI R8, R7, R7, RZ, 0x1 ;  /* 0x000000070708c211 */ /* 0x000fe400078f08ff */
[----:B------:R-:W-:Y:S02]  /*b830*/  @!P3 LEA.HI R7, R6, R6, RZ, 0x1 ;  /* 0x000000060607b211 */ /* 0x000fe400078f08ff */
[----:B------:R-:W-:Y:S02]  /*b840*/  @!P2 LEA.HI R6, R5, R5, RZ, 0x1 ;  /* 0x000000050506a211 */ /* 0x000fe400078f08ff */
[----:B------:R-:W-:Y:S02]  /*b850*/  @!P6 LOP3.LUT R5, R10, 0xfffffffe, RZ, 0xc0, !PT ;  /* 0xfffffffe0a05e812 */ /* 0x000fe400078ec0ff */
[----:B------:R-:W-:Y:S02]  /*b860*/  @!P4 LOP3.LUT R8, R8, 0xfffffffe, RZ, 0xc0, !PT ;  /* 0xfffffffe0808c812 */ /* 0x000fe400078ec0ff */
[----:B------:R-:W-:Y:S01]  /*b870*/  @!P3 LOP3.LUT R7, R7, 0xfffffffe, RZ, 0xc0, !PT ;  /* 0xfffffffe0707b812 */ /* 0x000fe200078ec0ff */
[----:B------:R-:W-:Y:S01]  /*b880*/  @!P6 IMAD.WIDE R14, R5, 0x4, R2 ;  /* 0x00000004050ee825 */ /* 0x000fe200078e0202 */
[----:B------:R-:W-:-:S03]  /*b890*/  @!P2 LOP3.LUT R6, R6, 0xfffffffe, RZ, 0xc0, !PT ;  /* 0xfffffffe0606a812 */ /* 0x000fc600078ec0ff */
[--C-:B------:R-:W-:Y:S01]  /*b8a0*/  @!P4 IMAD.WIDE R10, R8, 0x4, R2.reuse ;  /* 0x00000004080ac825 */ /* 0x100fe200078e0202 */
[----:B------:R1:W-:Y:S03]  /*b8b0*/  @!P6 ST.E.64 [R14.64], R76 ;  /* 0x0000004c0e00e985 */ /* 0x0003e6000c101b0a */
[--C-:B------:R-:W-:Y:S01]  /*b8c0*/  @!P3 IMAD.WIDE R8, R7, 0x4, R2.reuse ;  /* 0x000000040708b825 */ /* 0x100fe200078e0202 */
[----:B------:R1:W-:Y:S03]  /*b8d0*/  @!P5 ST.E.64 [R12.64], R80 ;  /* 0x000000500c00d985 */ /* 0x0003e6000c101b0a */
[--C-:B------:R-:W-:Y:S01]  /*b8e0*/  @!P2 IMAD.WIDE R6, R6, 0x4, R2.reuse ;  /* 0x000000040606a825 */ /* 0x100fe200078e0202 */
[----:B------:R1:W-:Y:S03]  /*b8f0*/  @!P4 ST.E.64 [R10.64], R84 ;  /* 0x000000540a00c985 */ /* 0x0003e6000c101b0a */
[----:B------:R-:W-:Y:S01]  /*b900*/  @!P1 IMAD.WIDE R2, R0, 0x4, R2 ;  /* 0x0000000400029825 */ /* 0x000fe200078e0202 */
[----:B------:R1:W-:Y:S04]  /*b910*/  @!P3 ST.E.64 [R8.64], R88 ;  /* 0x000000580800b985 */ /* 0x0003e8000c101b0a */
[----:B------:R1:W-:Y:S04]  /*b920*/  @!P2 ST.E.64 [R6.64], R92 ;  /* 0x0000005c0600a985 */ /* 0x0003e8000c101b0a */
[----:B------:R1:W-:Y:S02]  /*b930*/  @!P1 ST.E.64 [R2.64], R96 ;  /* 0x0000006002009985 */ /* 0x0003e4000c101b0a */
.L_x_9:
[----:B------:R-:W-:Y:S05]  /*b940*/  BSYNC B0 ;  /* 0x0000000000007941 */ /* 0x000fea0003800000 */
.L_x_8:
[----:B-1-3--:R1:W3:Y:S04]  /*b950*/  SHFL.IDX PT, R3, R19, 0x1, 0x1c1f ;  /* 0x003c1f0013037f89 */ /* 0x00a2e800000e0000 */
[----:B--2---:R1:W2:Y:S01]  /*b960*/  SHFL.IDX PT, R2, R20, 0x1, 0x1c1f ;  /* 0x003c1f0014027f89 */ /* 0x0042a200000e0000 */
[----:B------:R-:W-:Y:S05]  /*b970*/  @P0 EXIT ;  /* 0x000000000000094d */ /* 0x000fea0003800000 */
[C---:B------:R-:W-:Y:S02]  /*b980*/  IADD3 R0, R4.reuse, 0x8, RZ ;  /* 0x0000000804007810 */ /* 0x040fe40007ffe0ff */
[----:B------:R-:W-:-:S02]  /*b990*/  IADD3 R5, R4, 0x10, RZ ;  /* 0x0000001004057810 */ /* 0x000fc40007ffe0ff */
[----:B------:R-:W-:Y:S02]  /*b9a0*/  ISETP.GE.AND P0, PT, R0, c[0x0][0x3c8], PT ;  /* 0x0000f20000007a0c */ /* 0x000fe40003f06270 */
[----:B------:R-:W-:Y:S02]  /*b9b0*/  IADD3 R10, R4, 0x18, RZ ;  /* 0x00000018040a7810 */ /* 0x000fe40007ffe0ff */
[----:B------:R-:W-:Y:S02]  /*b9c0*/  ISETP.GE.AND P6, PT, R5, c[0x0][0x3c8], PT ;  /* 0x0000f20005007a0c */ /* 0x000fe40003fc6270 */
[----:B------:R-:W-:Y:S02]  /*b9d0*/  ISETP.GE.AND P5, PT, R10, c[0x0][0x3c8], PT ;  /* 0x0000f2000a007a0c */ /* 0x000fe40003fa6270 */
[C---:B------:R-:W-:Y:S02]  /*b9e0*/  ISETP.GE.AND P1, PT, R4.reuse, c[0x0][0x3c8], PT ;  /* 0x0000f20004007a0c */ /* 0x040fe40003f26270 */
[----:B------:R-:W-:-:S02]  /*b9f0*/  IADD3 R11, R4, 0x20, RZ ;  /* 0x00000020040b7810 */ /* 0x000fc40007ffe0ff */
[----:B------:R-:W-:Y:S02]  /*ba00*/  IADD3 R12, R4, 0x28, RZ ;  /* 0x00000028040c7810 */ /* 0x000fe40007ffe0ff */
[----:B------:R-:W-:Y:S02]  /*ba10*/  @!P0 LEA.HI R0, R0, R0, RZ, 0x1 ;  /* 0x0000000000008211 */ /* 0x000fe400078f08ff */
[----:B------:R-:W-:Y:S02]  /*ba20*/  IADD3 R13, R4, 0x30, RZ ;  /* 0x00000030040d7810 */ /* 0x000fe40007ffe0ff */
[----:B------:R-:W-:Y:S02]  /*ba30*/  @!P0 LOP3.LUT R0, R0, 0xfffffffe, RZ, 0xc0, !PT ;  /* 0xfffffffe00008812 */ /* 0x000fe400078ec0ff */
[----:B------:R-:W-:Y:S01]  /*ba40*/  ISETP.GE.AND P4, PT, R11, c[0x0][0x3c8], PT ;  /* 0x0000f2000b007a0c */ /* 0x000fe20003f86270 */
[----:B--23--:R-:W-:Y:S01]  /*ba50*/  @!P1 IMAD.WIDE R8, R4, 0x4, R2 ;  /* 0x0000000404089825 */ /* 0x00cfe200078e0202 */
[----:B------:R-:W-:-:S02]  /*ba60*/  ISETP.GE.AND P3, PT, R12, c[0x0][0x3c8], PT ;  /* 0x0000f2000c007a0c */ /* 0x000fc40003f66270 */
[----:B------:R-:W-:Y:S01]  /*ba70*/  ISETP.GE.AND P2, PT, R13, c[0x0][0x3c8], PT ;  /* 0x0000f2000d007a0c */ /* 0x000fe20003f46270 */
[----:B------:R-:W-:Y:S01]  /*ba80*/  @!P0 IMAD.WIDE R6, R0, 0x4, R2 ;  /* 0x0000000400068825 */ /* 0x000fe200078e0202 */
[----:B------:R-:W-:Y:S01]  /*ba90*/  @!P6 LEA.HI R0, R5, R5, RZ, 0x1 ;  /* 0x000000050500e211 */ /* 0x000fe200078f08ff */
[----:B------:R2:W-:Y:S01]  /*baa0*/  @!P1 ST.E.64 [R8.64], R106 ;  /* 0x0000006a08009985 */ /* 0x0005e2000c101b0a */
[----:B------:R-:W-:Y:S02]  /*bab0*/  @!P5 LEA.HI R5, R10, R10, RZ, 0x1 ;  /* 0x0000000a0a05d211 */ /* 0x000fe400078f08ff */
[----:B------:R-:W-:Y:S01]  /*bac0*/  @!P6 LOP3.LUT R0, R0, 0xfffffffe, RZ, 0xc0, !PT ;  /* 0xfffffffe0000e812 */ /* 0x000fe200078ec0ff */
[----:B------:R3:W-:Y:S01]  /*bad0*/  @!P0 ST.E.64 [R6.64], R110 ;  /* 0x0000006e06008985 */ /* 0x0007e2000c101b0a */
[C---:B------:R-:W-:Y:S02]  /*bae0*/  IADD3 R14, R4.reuse, 0x38, RZ ;  /* 0x00000038040e7810 */ /* 0x040fe40007ffe0ff */
[----:B------:R-:W-:-:S02]  /*baf0*/  IADD3 R15, R4, 0x40, RZ ;  /* 0x00000040040f7810 */ /* 0x000fc40007ffe0ff */
[----:B------:R-:W-:Y:S02]  /*bb00*/  @!P5 LOP3.LUT R5, R5, 0xfffffffe, RZ, 0xc0, !PT ;  /* 0xfffffffe0505d812 */ /* 0x000fe400078ec0ff */
[----:B------:R-:W-:Y:S02]  /*bb10*/  ISETP.GE.AND P1, PT, R14, c[0x0][0x3c8], PT ;  /* 0x0000f2000e007a0c */ /* 0x000fe40003f26270 */
[----:B------:R-:W-:Y:S02]  /*bb20*/  ISETP.GE.AND P0, PT, R15, c[0x0][0x3c8], PT ;  /* 0x0000f2000f007a0c */ /* 0x000fe40003f06270 */
[C---:B------:R-:W-:Y:S02]  /*bb30*/  IADD3 R16, R4.reuse, 0x48, RZ ;  /* 0x0000004804107810 */ /* 0x040fe40007ffe0ff */
[----:B------:R-:W-:Y:S01]  /*bb40*/  IADD3 R17, R4, 0x50, RZ ;  /* 0x0000005004117810 */ /* 0x000fe20007ffe0ff */
[----:B--2---:R-:W-:Y:S01]  /*bb50*/  @!P6 IMAD.WIDE R8, R0, 0x4, R2 ;  /* 0x000000040008e825 */ /* 0x004fe200078e0202 */
[----:B------:R-:W-:-:S03]  /*bb60*/  @!P4 LEA.HI R0, R11, R11, RZ, 0x1 ;  /* 0x0000000b0b00c211 */ /* 0x000fc600078f08ff */
[----:B---3--:R-:W-:Y:S01]  /*bb70*/  @!P5 IMAD.WIDE R6, R5, 0x4, R2 ;  /* 0x000000040506d825 */ /* 0x008fe200078e0202 */
[----:B------:R2:W-:Y:S01]  /*bb80*/  @!P6 ST.E.64 [R8.64], R114 ;  /* 0x000000720800e985 */ /* 0x0005e2000c101b0a */
[----:B------:R-:W-:Y:S02]  /*bb90*/  @!P4 LOP3.LUT R0, R0, 0xfffffffe, RZ, 0xc0, !PT ;  /* 0xfffffffe0000c812 */ /* 0x000fe400078ec0ff */
[----:B------:R-:W-:Y:S01]  /*bba0*/  ISETP.GE.AND P6, PT, R16, c[0x0][0x3c8], PT ;  /* 0x0000f20010007a0c */ /* 0x000fe20003fc6270 */
[----:B------:R3:W-:Y:S01]  /*bbb0*/  @!P5 ST.E.64 [R6.64], R118 ;  /* 0x000000760600d985 */ /* 0x0007e2000c101b0a */
[----:B------:R-:W-:Y:S02]  /*bbc0*/  ISETP.GE.AND P5, PT, R17, c[0x0][0x3c8], PT ;  /* 0x0000f20011007a0c */ /* 0x000fe40003fa6270 */
[----:B------:R-:W-:-:S04]  /*bbd0*/  @!P0 LEA.HI R5, R15, R15, RZ, 0x1 ;  /* 0x0000000f0f058211 */ /* 0x000fc800078f08ff */
[----:B------:R-:W-:Y:S02]  /*bbe0*/  @!P0 LOP3.LUT R5, R5, 0xfffffffe, RZ, 0xc0, !PT ;  /* 0xfffffffe05058812 */ /* 0x000fe400078ec0ff */
[----:B--2---:R-:W-:Y:S02]  /*bbf0*/  @!P3 LEA.HI R8, R12, R12, RZ, 0x1 ;  /* 0x0000000c0c08b211 */ /* 0x004fe400078f08ff */
[----:B---3--:R-:W-:Y:S02]  /*bc00*/  @!P2 LEA.HI R7, R13, R13, RZ, 0x1 ;  /* 0x0000000d0d07a211 */ /* 0x008fe400078f08ff */
[----:B------:R-:W-:Y:S02]  /*bc10*/  @!P3 LOP3.LUT R8, R8, 0xfffffffe, RZ, 0xc0, !PT ;  /* 0xfffffffe0808b812 */ /* 0x000fe400078ec0ff */
[----:B------:R-:W-:Y:S02]  /*bc20*/  @!P2 LOP3.LUT R7, R7, 0xfffffffe, RZ, 0xc0, !PT ;  /* 0xfffffffe0707a812 */ /* 0x000fe400078ec0ff */
[----:B------:R-:W-:Y:S01]  /*bc30*/  @!P1 LEA.HI R6, R14, R14, RZ, 0x1 ;  /* 0x0000000e0e069211 */ /* 0x000fe200078f08ff */
[----:B------:R-:W-:Y:S01]  /*bc40*/  @!P4 IMAD.WIDE R14, R0, 0x4, R2 ;  /* 0x00000004000ec825 */ /* 0x000fe200078e0202 */
[----:B------:R-:W-:-:S02]  /*bc50*/  @!P6 LEA.HI R0, R16, R16, RZ, 0x1 ;  /* 0x000000101000e211 */ /* 0x000fc400078f08ff */
[----:B------:R-:W-:Y:S01]  /*bc60*/  @!P1 LOP3.LUT R6, R6, 0xfffffffe, RZ, 0xc0, !PT ;  /* 0xfffffffe06069812 */ /* 0x000fe200078ec0ff */
[--C-:B------:R-:W-:Y:S01]  /*bc70*/  @!P3 IMAD.WIDE R12, R8, 0x4, R2.reuse ;  /* 0x00000004080cb825 */ /* 0x100fe200078e0202 */
[----:B------:R2:W-:Y:S01]  /*bc80*/  @!P4 ST.E.64 [R14.64], R122 ;  /* 0x0000007a0e00c985 */ /* 0x0005e2000c101b0a */
[----:B------:R-:W-:Y:S02]  /*bc90*/  @!P6 LOP3.LUT R0, R0, 0xfffffffe, RZ, 0xc0, !PT ;  /* 0xfffffffe0000e812 */ /* 0x000fe400078ec0ff */
[--C-:B------:R-:W-:Y:S01]  /*bca0*/  @!P2 IMAD.WIDE R10, R7, 0x4, R2.reuse ;  /* 0x00000004070aa825 */ /* 0x100fe200078e0202 */
[----:B------:R3:W-:Y:S01]  /*bcb0*/  @!P3 ST.E.64 [R12.64], R126 ;  /* 0x0000007e0c00b985 */ /* 0x0007e2000c101b0a */
[----:B------:R-:W-:Y:S02]  /*bcc0*/  IADD3 R16, R4, 0x80, RZ ;  /* 0x0000008004107810 */ /* 0x000fe40007ffe0ff */
[--C-:B------:R-:W-:Y:S01]  /*bcd0*/  @!P1 IMAD.WIDE R8, R6, 0x4, R2.reuse ;  /* 0x0000000406089825 */ /* 0x100fe200078e0202 */
[----:B------:R4:W-:Y:S03]  /*bce0*/  @!P2 ST.E.64 [R10.64], R130 ;  /* 0x000000820a00a985 */ /* 0x0009e6000c101b0a */
[----:B------:R-:W-:Y:S01]  /*bcf0*/  @!P0 IMAD.WIDE R6, R5, 0x4, R2 ;  /* 0x0000000405068825 */ /* 0x000fe200078e0202 */
[----:B------:R-:W-:Y:S01]  /*bd00*/  @!P5 LEA.HI R5, R17, R17, RZ, 0x1 ;  /* 0x000000111105d211 */ /* 0x000fe200078f08ff */
[----:B------:R1:W-:Y:S01]  /*bd10*/  @!P1 ST.E.64 [R8.64], R134 ;  /* 0x0000008608009985 */ /* 0x0003e2000c101b0a */
[----:B------:R-:W-:-:S02]  /*bd20*/  IADD3 R17, R4, 0x88, RZ ;  /* 0x0000008804117810 */ /* 0x000fc40007ffe0ff */
[----:B------:R-:W-:Y:S01]  /*bd30*/  @!P5 LOP3.LUT R5, R5, 0xfffffffe, RZ, 0xc0, !PT ;  /* 0xfffffffe0505d812 */ /* 0x000fe200078ec0ff */
[----:B------:R1:W-:Y:S01]  /*bd40*/  @!P0 ST.E.64 [R6.64], R138 ;  /* 0x0000008a06008985 */ /* 0x0003e2000c101b0a */
[C---:B--2---:R-:W-:Y:S02]  /*bd50*/  IADD3 R14, R4.reuse, 0x78, RZ ;  /* 0x00000078040e7810 */ /* 0x044fe40007ffe0ff */
[C---:B---3--:R-:W-:Y:S02]  /*bd60*/  IADD3 R12, R4.reuse, 0x68, RZ ;  /* 0x00000068040c7810 */ /* 0x048fe40007ffe0ff */
[C---:B------:R-:W-:Y:S02]  /*bd70*/  IADD3 R13, R4.reuse, 0x70, RZ ;  /* 0x00000070040d7810 */ /* 0x040fe40007ffe0ff */
[C---:B----4-:R-:W-:Y:S02]  /*bd80*/  IADD3 R10, R4.reuse, 0x58, RZ ;  /* 0x00000058040a7810 */ /* 0x050fe40007ffe0ff */
[----:B------:R-:W-:-:S02]  /*bd90*/  IADD3 R11, R4, 0x60, RZ ;  /* 0x00000060040b7810 */ /* 0x000fc40007ffe0ff */
[----:B------:R-:W-:Y:S01]  /*bda0*/  ISETP.GE.AND P4, PT, R10, c[0x0][0x3c8], PT ;  /* 0x0000f2000a007a0c */ /* 0x000fe20003f86270 */
[--C-:B-1----:R-:W-:Y:S01]  /*bdb0*/  @!P6 IMAD.WIDE R8, R0, 0x4, R2.reuse ;  /* 0x000000040008e825 */ /* 0x102fe200078e0202 */
[----:B------:R-:W-:Y:S02]  /*bdc0*/  ISETP.GE.AND P3, PT, R11, c[0x0][0x3c8], PT ;  /* 0x0000f2000b007a0c */ /* 0x000fe40003f66270 */
[----:B------:R-:W-:Y:S01]  /*bdd0*/  ISETP.GE.AND P2, PT, R12, c[0x0][0x3c8], PT ;  /* 0x0000f2000c007a0c */ /* 0x000fe20003f46270 */
[----:B------:R-:W-:Y:S01]  /*bde0*/  @!P5 IMAD.WIDE R6, R5, 0x4, R2 ;  /* 0x000000040506d825 */ /* 0x000fe200078e0202 */
[----:B------:R-:W-:Y:S01]  /*bdf0*/  ISETP.GE.AND P0, PT, R14, c[0x0][0x3c8], PT ;  /* 0x0000f2000e007a0c */ /* 0x000fe20003f06270 */
[----:B------:R1:W-:Y:S01]  /*be00*/  @!P6 ST.E.64 [R8.64], R142 ;  /* 0x0000008e0800e985 */ /* 0x0003e2000c101b0a */
[----:B------:R-:W-:Y:S02]  /*be10*/  ISETP.GE.AND P1, PT, R13, c[0x0][0x3c8], PT ;  /* 0x0000f2000d007a0c */ /* 0x000fe40003f26270 */
[----:B------:R-:W-:Y:S01]  /*be20*/  ISETP.GE.AND P6, PT, R16, c[0x0][0x3c8], PT ;  /* 0x0000f20010007a0c */ /* 0x000fe20003fc6270 */
[----:B------:R2:W-:Y:S01]  /*be30*/  @!P5 ST.E.64 [R6.64], R146 ;  /* 0x000000920600d985 */ /* 0x0005e2000c101b0a */
[----:B------:R-:W-:-:S02]  /*be40*/  ISETP.GE.AND P5, PT, R17, c[0x0][0x3c8], PT ;  /* 0x0000f20011007a0c */ /* 0x000fc40003fa6270 */
[----:B------:R-:W-:-:S04]  /*be50*/  @!P4 LEA.HI R0, R10, R10, RZ, 0x1 ;  /* 0x0000000a0a00c211 */ /* 0x000fc800078f08ff */
[----:B------:R-:W-:Y:S02]  /*be60*/  @!P4 LOP3.LUT R0, R0, 0xfffffffe, RZ, 0xc0, !PT ;  /* 0xfffffffe0000c812 */ /* 0x000fe400078ec0ff */
[----:B------:R-:W-:-:S03]  /*be70*/  @!P0 LEA.HI R5, R14, R14, RZ, 0x1 ;  /* 0x0000000e0e058211 */ /* 0x000fc600078f08ff */
[----:B------:R-:W-:Y:S01]  /*be80*/  @!P4 IMAD.WIDE R14, R0, 0x4, R2 ;  /* 0x00000004000ec825 */ /* 0x000fe200078e0202 */
[----:B------:R-:W-:Y:S02]  /*be90*/  @!P0 LOP3.LUT R5, R5, 0xfffffffe, RZ, 0xc0, !PT ;  /* 0xfffffffe05058812 */ /* 0x000fe400078ec0ff */
[----:B------:R-:W-:Y:S02]  /*bea0*/  @!P6 LEA.HI R0, R16, R16, RZ, 0x1 ;  /* 0x000000101000e211 */ /* 0x000fe400078f08ff */
[----:B------:R3:W-:Y:S02]  /*beb0*/  @!P4 ST.E.64 [R14.64], R150 ;  /* 0x000000960e00c985 */ /* 0x0007e4000c101b0a */
[----:B------:R-:W-:Y:S02]  /*bec0*/  @!P6 LOP3.LUT R0, R0, 0xfffffffe, RZ, 0xc0, !PT ;  /* 0xfffffffe0000e812 */ /* 0x000fe400078ec0ff */
[----:B-1----:R-:W-:Y:S02]  /*bed0*/  @!P3 LEA.HI R8, R11, R11, RZ, 0x1 ;  /* 0x0000000b0b08b211 */ /* 0x002fe400078f08ff */
[----:B--2---:R-:W-:-:S02]  /*bee0*/  @!P2 LEA.HI R7, R12, R12, RZ, 0x1 ;  /* 0x0000000c0c07a211 */ /* 0x004fc400078f08ff */
[----:B------:R-:W-:Y:S02]  /*bef0*/  @!P3 LOP3.LUT R8, R8, 0xfffffffe, RZ, 0xc0, !PT ;  /* 0xfffffffe0808b812 */ /* 0x000fe400078ec0ff */
[----:B------:R-:W-:Y:S02]  /*bf00*/  @!P2 LOP3.LUT R7, R7, 0xfffffffe, RZ, 0xc0, !PT ;  /* 0xfffffffe0707a812 */ /* 0x000fe400078ec0ff */
[----:B------:R-:W-:Y:S01]  /*bf10*/  @!P1 LEA.HI R6, R13, R13, RZ, 0x1 ;  /* 0x0000000d0d069211 */ /* 0x000fe200078f08ff */
[----:B------:R-:W-:-:S03]  /*bf20*/  @!P3 IMAD.WIDE R12, R8, 0x4, R2 ;  /* 0x00000004080cb825 */ /* 0x000fc600078e0202 */
[----:B------:R-:W-:Y:S01]  /*bf30*/  @!P1 LOP3.LUT R6, R6, 0xfffffffe, RZ, 0xc0, !PT ;  /* 0xfffffffe06069812 */ /* 0x000fe200078ec0ff */
[--C-:B------:R-:W-:Y:S01]  /*bf40*/  @!P2 IMAD.WIDE R10, R7, 0x4, R2.reuse ;  /* 0x00000004070aa825 */ /* 0x100fe200078e0202 */
[----:B------:R1:W-:Y:S03]  /*bf50*/  @!P3 ST.E.64 [R12.64], R54 ;  /* 0x000000360c00b985 */ /* 0x0003e6000c101b0a */
[--C-:B------:R-:W-:Y:S01]  /*bf60*/  @!P1 IMAD.WIDE R8, R6, 0x4, R2.reuse ;  /* 0x0000000406089825 */ /* 0x100fe200078e0202 */
[----:B------:R2:W-:Y:S01]  /*bf70*/  @!P2 ST.E.64 [R10.64], R58 ;  /* 0x0000003a0a00a985 */ /* 0x0005e2000c101b0a */
[----:B---3--:R-:W-:Y:S02]  /*bf80*/  IADD3 R14, R4, 0xb0, RZ ;  /* 0x000000b0040e7810 */ /* 0x008fe40007ffe0ff */
[----:B------:R-:W-:Y:S01]  /*bf90*/  @!P0 IMAD.WIDE R6, R5, 0x4, R2 ;  /* 0x0000000405068825 */ /* 0x000fe200078e0202 */
[----:B------:R-:W-:Y:S01]  /*bfa0*/  @!P5 LEA.HI R5, R17, R17, RZ, 0x1 ;  /* 0x000000111105d211 */ /* 0x000fe200078f08ff */
[----:B------:R3:W-:Y:S03]  /*bfb0*/  @!P1 ST.E.64 [R8.64], R62 ;  /* 0x0000003e08009985 */ /* 0x0007e6000c101b0a */
[----:B------:R-:W-:Y:S01]  /*bfc0*/  @!P5 LOP3.LUT R5, R5, 0xfffffffe, RZ, 0xc0, !PT ;  /* 0xfffffffe0505d812 */ /* 0x000fe200078ec0ff */
[----:B------:R4:W-:Y:S01]  /*bfd0*/  @!P0 ST.E.64 [R6.64], R66 ;  /* 0x0000004206008985 */ /* 0x0009e2000c101b0a */
[----:B------:R-:W-:-:S02]  /*bfe0*/  ISETP.GE.AND P0, PT, R14, c[0x0][0x3c8], PT ;  /* 0x0000f2000e007a0c */ /* 0x000fc40003f06270 */
[C---:B-1----:R-:W-:Y:S02]  /*bff0*/  IADD3 R12, R4.reuse, 0xa0, RZ ;  /* 0x000000a0040c7810 */ /* 0x042fe40007ffe0ff */
[C---:B------:R-:W-:Y:S02]  /*c000*/  IADD3 R13, R4.reuse, 0xa8, RZ ;  /* 0x000000a8040d7810 */ /* 0x040fe40007ffe0ff */
[C---:B--2---:R-:W-:Y:S02]  /*c010*/  IADD3 R10, R4.reuse, 0x90, RZ ;  /* 0x00000090040a7810 */ /* 0x044fe40007ffe0ff */
[----:B------:R-:W-:Y:S02]  /*c020*/  IADD3 R11, R4, 0x98, RZ ;  /* 0x00000098040b7810 */ /* 0x000fe40007ffe0ff */
[----:B------:R-:W-:Y:S01]  /*c030*/  ISETP.GE.AND P4, PT, R10, c[0x0][0x3c8], PT ;  /* 0x0000f2000a007a0c */ /* 0x000fe20003f86270 */
[----:B---3--:R-:W-:Y:S01]  /*c040*/  @!P6 IMAD.WIDE R8, R0, 0x4, R2 ;  /* 0x000000040008e825 */ /* 0x008fe200078e0202 */
[----:B------:R-:W-:-:S02]  /*c050*/  ISETP.GE.AND P3, PT, R11, c[0x0][0x3c8], PT ;  /* 0x0000f2000b007a0c */ /* 0x000fc40003f66270 */
[----:B------:R-:W-:Y:S01]  /*c060*/  ISETP.GE.AND P2, PT, R12, c[0x0][0x3c8], PT ;  /* 0x0000f2000c007a0c */ /* 0x000fe20003f46270 */
[----:B----4-:R-:W-:Y:S01]  /*c070*/  @!P5 IMAD.WIDE R6, R5, 0x4, R2 ;  /* 0x000000040506d825 */ /* 0x010fe200078e0202 */
[----:B------:R-:W-:Y:S01]  /*c080*/  ISETP.GE.AND P1, PT, R13, c[0x0][0x3c8], PT ;  /* 0x0000f2000d007a0c */ /* 0x000fe20003f26270 */
[----:B------:R1:W-:Y:S01]  /*c090*/  @!P6 ST.E.64 [R8.64], R70 ;  /* 0x000000460800e985 */ /* 0x0003e2000c101b0a */
[----:B------:R-:W-:-:S03]  /*c0a0*/  @!P0 LEA.HI R5, R14, R14, RZ, 0x1 ;  /* 0x0000000e0e058211 */ /* 0x000fc600078f08ff */
[----:B------:R2:W-:Y:S01]  /*c0b0*/  @!P5 ST.E.64 [R6.64], R74 ;  /* 0x0000004a0600d985 */ /* 0x0005e2000c101b0a */
[----:B------:R-:W-:Y:S02]  /*c0c0*/  @!P0 LOP3.LUT R5, R5, 0xfffffffe, RZ, 0xc0, !PT ;  /* 0xfffffffe05058812 */ /* 0x000fe400078ec0ff */
[----:B------:R-:W-:-:S04]  /*c0d0*/  @!P4 LEA.HI R0, R10, R10, RZ, 0x1 ;  /* 0x0000000a0a00c211 */ /* 0x000fc800078f08ff */
[----:B------:R-:W-:-:S05]  /*c0e0*/  @!P4 LOP3.LUT R0, R0, 0xfffffffe, RZ, 0xc0, !PT ;  /* 0xfffffffe0000c812 */ /* 0x000fca00078ec0ff */
[----:B------:R-:W-:Y:S01]  /*c0f0*/  @!P4 IMAD.WIDE R14, R0, 0x4, R2 ;  /* 0x00000004000ec825 */ /* 0x000fe200078e0202 */
[----:B------:R-:W-:-:S04]  /*c100*/  IADD3 R0, R4, 0xb8, RZ ;  /* 0x000000b804007810 */ /* 0x000fc80007ffe0ff */
[----:B------:R3:W-:Y:S01]  /*c110*/  @!P4 ST.E.64 [R14.64], R78 ;  /* 0x0000004e0e00c985 */ /* 0x0007e2000c101b0a */
[----:B-1----:R-:W-:Y:S02]  /*c120*/  @!P3 LEA.HI R8, R11, R11, RZ, 0x1 ;  /* 0x0000000b0b08b211 */ /* 0x002fe400078f08ff */
[----:B--2---:R-:W-:Y:S02]  /*c130*/  @!P2 LEA.HI R7, R12, R12, RZ, 0x1 ;  /* 0x0000000c0c07a211 */ /* 0x004fe400078f08ff */
[----:B------:R-:W-:Y:S02]  /*c140*/  @!P1 LEA.HI R6, R13, R13, RZ, 0x1 ;  /* 0x0000000d0d069211 */ /* 0x000fe400078f08ff */
[----:B------:R-:W-:Y:S02]  /*c150*/  @!P3 LOP3.LUT R8, R8, 0xfffffffe, RZ, 0xc0, !PT ;  /* 0xfffffffe0808b812 */ /* 0x000fe400078ec0ff */
[----:B------:R-:W-:Y:S02]  /*c160*/  @!P2 LOP3.LUT R7, R7, 0xfffffffe, RZ, 0xc0, !PT ;  /* 0xfffffffe0707a812 */ /* 0x000fe400078ec0ff */
[----:B------:R-:W-:Y:S01]  /*c170*/  @!P1 LOP3.LUT R6, R6, 0xfffffffe, RZ, 0xc0, !PT ;  /* 0xfffffffe06069812 */ /* 0x000fe200078ec0ff */
[----:B------:R-:W-:-:S04]  /*c180*/  @!P3 IMAD.WIDE R12, R8, 0x4, R2 ;  /* 0x00000004080cb825 */ /* 0x000fc800078e0202 */
[--C-:B------:R-:W-:Y:S01]  /*c190*/  @!P2 IMAD.WIDE R10, R7, 0x4, R2.reuse ;  /* 0x00000004070aa825 */ /* 0x100fe200078e0202 */
[----:B------:R3:W-:Y:S03]  /*c1a0*/  @!P3 ST.E.64 [R12.64], R82 ;  /* 0x000000520c00b985 */ /* 0x0007e6000c101b0a */
[--C-:B------:R-:W-:Y:S01]  /*c1b0*/  @!P1 IMAD.WIDE R8, R6, 0x4, R2.reuse ;  /* 0x0000000406089825 */ /* 0x100fe200078e0202 */
[----:B------:R3:W-:Y:S03]  /*c1c0*/  @!P2 ST.E.64 [R10.64], R86 ;  /* 0x000000560a00a985 */ /* 0x0007e6000c101b0a */
[----:B------:R-:W-:Y:S01]  /*c1d0*/  @!P0 IMAD.WIDE R6, R5, 0x4, R2 ;  /* 0x0000000405068825 */ /* 0x000fe200078e0202 */
[----:B------:R3:W-:Y:S04]  /*c1e0*/  @!P1 ST.E.64 [R8.64], R90 ;  /* 0x0000005a08009985 */ /* 0x0007e8000c101b0a */
[----:B------:R3:W-:Y:S01]  /*c1f0*/  @!P0 ST.E.64 [R6.64], R94 ;  /* 0x0000005e06008985 */ /* 0x0007e2000c101b0a */
[----:B------:R-:W-:-:S13]  /*c200*/  ISETP.GE.AND P0, PT, R0, c[0x0][0x3c8], PT ;  /* 0x0000f20000007a0c */ /* 0x000fda0003f06270 */
[----:B------:R-:W-:Y:S05]  /*c210*/  @P0 EXIT ;  /* 0x000000000000094d */ /* 0x000fea0003800000 */
[----:B------:R-:W-:-:S04]  /*c220*/  LEA.HI R0, R0, R0, RZ, 0x1 ;  /* 0x0000000000007211 */ /* 0x000fc800078f08ff */
[----:B------:R-:W-:-:S05]  /*c230*/  LOP3.LUT R0, R0, 0xfffffffe, RZ, 0xc0, !PT ;  /* 0xfffffffe00007812 */ /* 0x000fca00078ec0ff */
[----:B------:R-:W-:-:S05]  /*c240*/  IMAD.WIDE R2, R0, 0x4, R2 ;  /* 0x0000000400027825 */ /* 0x000fca00078e0202 */
[----:B------:R-:W-:Y:S01]  /*c250*/  ST.E.64 [R2.64], R98 ;  /* 0x0000006202007985 */ /* 0x000fe2000c101b0a */
[----:B------:R-:W-:Y:S05]  /*c260*/  EXIT ;  /* 0x000000000000794d */ /* 0x000fea0003800000 */
.L_x_7:
[----:B------:R-:W1:Y:S02]  /*c270*/  S2R R0, SR_TID.X ;  /* 0x0000000000007919 */ /* 0x000e640000002100 */
[----:B-1----:R-:W-:-:S13]  /*c280*/  ISETP.GT.AND P0, PT, R0, 0x7f, PT ;  /* 0x0000007f0000780c */ /* 0x002fda0003f04270 */
[----:B------:R-:W-:Y:S05]  /*c290*/  @P0 EXIT ;  /* 0x000000000000094d */ /* 0x000fea0003800000 */
[----:B------:R-:W1:Y:S01]  /*c2a0*/  S2R R8, SR_CTAID.X ;  /* 0x0000000000087919 */ /* 0x000e620000002500 */
[----:B------:R-:W-:-:S05]  /*c2b0*/  MOV R3, c[0x0][0x4e8] ;  /* 0x00013a0000037a02 */ /* 0x000fca0000000f00 */
[----:B------:R-:W-:Y:S01]  /*c2c0*/  IMAD R2, R3, c[0x0][0x388], RZ ;  /* 0x0000e20003027a24 */ /* 0x000fe200078e02ff */
[----:B-1----:R-:W-:-:S04]  /*c2d0*/  LEA R8, R8, R0, 0x7 ;  /* 0x0000000008087211 */ /* 0x002fc800078e38ff */
[----:B------:R-:W-:-:S13]  /*c2e0*/  ISETP.GE.AND P0, PT, R8, R2, PT ;  /* 0x000000020800720c */ /* 0x000fda0003f06270 */
[----:B------:R-:W-:Y:S05]  /*c2f0*/  @P0 EXIT ;  /* 0x000000000000094d */ /* 0x000fea0003800000 */
[----:B------:R-:W1:Y:S01]  /*c300*/  S2R R7, SR_CTAID.Z ;  /* 0x0000000000077919 */ /* 0x000e620000002700 */
[----:B------:R-:W-:Y:S01]  /*c310*/  USHF.R.S32.HI UR6, URZ, 0x1f, UR9 ;  /* 0x0000001f3f067899 */ /* 0x000fe20008011409 */
[----:B------:R-:W-:Y:S01]  /*c320*/  ISETP.NE.AND P0, PT, R3, 0x1, PT ;  /* 0x000000010300780c */ /* 0x000fe20003f05270 */
[----:B------:R-:W-:Y:S01]  /*c330*/  ULDC.64 UR4, c[0x0][0x4d0] ;  /* 0x0001340000047ab9 */ /* 0x000fe20000000a00 */
[----:B------:R-:W2:Y:S01]  /*c340*/  S2R R9, SR_CTAID.Y ;  /* 0x0000000000097919 */ /* 0x000ea20000002600 */
[----:B------:R-:W-:Y:S01]  /*c350*/  UIMAD UR6, UR6, UR4, URZ ;  /* 0x00000004060672a4 */ /* 0x000fe2000f8e023f */
[----:B------:R-:W-:Y:S01]  /*c360*/  IADD3 R4, RZ, -UR9, RZ ;  /* 0x80000009ff047c10 */ /* 0x000fe2000fffe0ff */
[----:B------:R-:W-:Y:S01]  /*c370*/  UIMAD.WIDE.U32 UR12, UR9, UR4, URZ ;  /* 0x00000004090c72a5 */ /* 0x000fe2000f8e003f */
[----:B------:R-:W-:Y:S01]  /*c380*/  MOV R0, R8 ;  /* 0x0000000800007202 */ /* 0x000fe20000000f00 */
[----:B------:R-:W-:-:S04]  /*c390*/  UIMAD UR4, UR9, UR5, UR6 ;  /* 0x00000005090472a4 */ /* 0x000fc8000f8e0206 */
[----:B------:R-:W-:Y:S01]  /*c3a0*/  UIADD3 UR4, UR13, UR4, URZ ;  /* 0x000000040d047290 */ /* 0x000fe2000fffe03f */
[----:B------:R-:W-:Y:S01]  /*c3b0*/  MOV R3, UR13 ;  /* 0x0000000d00037c02 */ /* 0x000fe20008000f00 */
[----:B------:R-:W-:-:S04]  /*c3c0*/  @P0 IMAD.HI.U32 R5, R8, c[0x0][0x4ec], RZ ;  /* 0x00013b0008050a27 */ /* 0x000fc800078e00ff */
[----:B------:R-:W-:Y:S01]  /*c3d0*/  IMAD.U32 R2, RZ, RZ, UR12 ;  /* 0x0000000cff027e24 */ /* 0x000fe2000f8e00ff */
[----:B------:R-:W-:Y:S01]  /*c3e0*/  @P0 SHF.R.U32.HI R0, RZ, c[0x0][0x4f0], R5 ;  /* 0x00013c00ff000a19 */ /* 0x000fe20000011605 */
[----:B------:R-:W-:Y:S01]  /*c3f0*/  IMAD.U32 R3, RZ, RZ, UR4 ;  /* 0x00000004ff037e24 */ /* 0x000fe2000f8e00ff */
[----:B-1----:R-:W-:-:S03]  /*c400*/  SHF.R.S32.HI R6, RZ, 0x1f, R7 ;  /* 0x0000001fff067819 */ /* 0x002fc60000011407 */
[----:B------:R-:W-:-:S04]  /*c410*/  IMAD.WIDE.U32 R2, R7, c[0x0][0x4d8], R2 ;  /* 0x0001360007027a25 */ /* 0x000fc800078e0002 */
[----:B------:R-:W-:Y:S02]  /*c420*/  IMAD R6, R6, c[0x0][0x4d8], RZ ;  /* 0x0001360006067a24 */ /* 0x000fe400078e02ff */
[----:B--2---:R-:W-:Y:S02]  /*c430*/  IMAD R4, R4, c[0x0][0x550], R9 ;  /* 0x0001540004047a24 */ /* 0x004fe400078e0209 */
[----:B------:R-:W-:Y:S01]  /*c440*/  IMAD R5, R7, c[0x0][0x4dc], R6 ;  /* 0x0001370007057a24 */ /* 0x000fe200078e0206 */
[----:B------:R-:W-:Y:S02]  /*c450*/  IADD3 R7, -R0, RZ, RZ ;  /* 0x000000ff00077210 */ /* 0x000fe40007ffe1ff */
[----:B------:R-:W-:Y:S01]  /*c460*/  SHF.R.S32.HI R6, RZ, 0x1f, R4 ;  /* 0x0000001fff067819 */ /* 0x000fe20000011404 */
[----:B------:R-:W-:Y:S02]  /*c470*/  IMAD.IADD R3, R5, 0x1, R3 ;  /* 0x0000000105037824 */ /* 0x000fe400078e0203 */
[----:B------:R-:W-:Y:S01]  /*c480*/  IMAD R5, R7, c[0x0][0x4e8], R8 ;  /* 0x00013a0007057a24 */ /* 0x000fe200078e0208 */
[----:B------:R-:W-:Y:S01]  /*c490*/  SHF.R.S32.HI R7, RZ, 0x1f, R0 ;  /* 0x0000001fff077819 */ /* 0x000fe20000011400 */
[----:B------:R-:W-:-:S02]  /*c4a0*/  IMAD R6, R6, c[0x0][0x4e0], RZ ;  /* 0x0001380006067a24 */ /* 0x000fc400078e02ff */
[----:B------:R-:W-:-:S04]  /*c4b0*/  IMAD.WIDE.U32 R2, R4, c[0x0][0x4e0], R2 ;  /* 0x0001380004027a25 */ /* 0x000fc800078e0002 */
[----:B------:R-:W-:Y:S01]  /*c4c0*/  IMAD R6, R4, c[0x0][0x4e4], R6 ;  /* 0x0001390004067a24 */ /* 0x000fe200078e0206 */
[----:B------:R-:W-:Y:S02]  /*c4d0*/  SHF.R.S32.HI R4, RZ, 0x1f, R5 ;  /* 0x0000001fff047819 */ /* 0x000fe40000011405 */
[----:B------:R-:W-:-:S03]  /*c4e0*/  IADD3 R2, P0, R0, R2, RZ ;  /* 0x0000000200027210 */ /* 0x000fc60007f1e0ff */
[----:B------:R-:W-:Y:S01]  /*c4f0*/  IMAD R0, R4, c[0x0][0x4c8], RZ ;  /* 0x0001320004007a24 */ /* 0x000fe200078e02ff */
[----:B------:R-:W-:-:S03]  /*c500*/  IADD3.X R3, R7, R3, R6, P0, !PT ;  /* 0x0000000307037210 */ /* 0x000fc600007fe406 */
[C---:B------:R-:W-:Y:S02]  /*c510*/  IMAD R0, R5.reuse, c[0x0][0x4cc], R0 ;  /* 0x0001330005007a24 */ /* 0x040fe400078e0200 */
[----:B------:R-:W-:-:S05]  /*c520*/  IMAD.WIDE.U32 R2, R5, c[0x0][0x4c8], R2 ;  /* 0x0001320005027a25 */ /* 0x000fca00078e0002 */
[----:B------:R-:W-:Y:S02]  /*c530*/  IADD3 R0, R3, R0, RZ ;  /* 0x0000000003007210 */ /* 0x000fe40007ffe0ff */
[----:B------:R-:W-:-:S04]  /*c540*/  LEA R4, P0, R2, c[0x0][0x4a8], 0x2 ;  /* 0x00012a0002047a11 */ /* 0x000fc800078010ff */
[----:B------:R-:W-:Y:S02]  /*c550*/  LEA.HI.X R5, R2, c[0x0][0x4ac], R0, 0x2, P0 ;  /* 0x00012b0002057a11 */ /* 0x000fe400000f1400 */
[----:B------:R-:W-:-:S05]  /*c560*/  MOV R0, 0xff800000 ;  /* 0xff80000000007802 */ /* 0x000fca0000000f00 */
[----:B------:R-:W-:Y:S01]  /*c570*/  STG.E [R4.64], R0 ;  /* 0x0000000004007986 */ /* 0x000fe2000c10190a */
[----:B------:R-:W-:Y:S05]  /*c580*/  EXIT ;  /* 0x000000000000794d */ /* 0x000fea0003800000 */
.L_x_10:
[----:B------:R-:W-:-:S00]  /*c590*/  BRA `(.L_x_10) ;  /* 0xfffffff000007947 */ /* 0x000fc0000383ffff */
[----:B------:R-:W-:-:S00]  /*c5a0*/  NOP ;  /* 0x0000000000007918 */ /* 0x000fc00000000000 */
        /* <DEDUP_REMOVED lines=13> */
.L_x_2452:


//--------------------- .text._ZN7cutlass13device_kernelIN5flash19enable_sm80_to_sm89INS1_16FlashAttnFwdSm80INS1_25CollectiveMainloopFwdSm80ILi8ELi1ELb0EN4cute5tupleIJNS5_1CILi128EEENS7_ILi64EEENS7_ILi192EEEEEELi192ENS_6half_tEfNS_4arch4Sm80ELb0ELb0ELb1ELb1ELb0ELb0ELb1ELb1EEENS1_21CollectiveEpilogueFwdINS6_IJS8_SA_S9_EEENS6_IJNS7_ILi1EEESI_SI_EEESC_SE_Li256ELb1ELb1ELb1ELb0EEENS1_36VarlenDynamicPersistentTileSchedulerILi128ELi64ELi256ELi256ELb1ELb1ELb0ELb0ELb1ELb1EEEEEEEEEvNT_6ParamsE --------------------------
	.section	.text._ZN7cutlass13device_kernelIN5flash19enable_sm80_to_sm89INS1_16FlashAttnFwdSm80INS1_25CollectiveMainloopFwdSm80ILi8ELi1ELb0EN4cute5tupleIJNS5_1CILi128EEENS7_ILi64EEENS7_ILi192EEEEEELi192ENS_6half_tEfNS_4arch4Sm80ELb0ELb0ELb1ELb1ELb0ELb0ELb1ELb1EEENS1_21CollectiveEpilogueFwdINS6_IJS8_SA_S9_EEENS6_IJNS7_ILi1EEESI_SI_EEESC_SE_Li256ELb1ELb1ELb1ELb0EEENS1_36VarlenDynamicPersistentTileSchedulerILi128ELi64ELi256ELi256ELb1ELb1ELb0ELb0ELb1ELb1EEEEEEEEEvNT_6ParamsE,"ax",@progbits
	.sectioninfo	@"SHI_REGISTERS=255"
	.align	128
.text._ZN7cutlass13device_kernelIN5flash19enable_sm80_to_sm89INS1_16FlashAttnFwdSm80INS1_25CollectiveMainloopFwdSm80ILi8ELi1ELb0EN4cute5tupleIJNS5_1CILi128EEENS7_ILi64EEENS7_ILi192EEEEEELi192ENS_6half_tEfNS_4arch4Sm80ELb0ELb0ELb1ELb1ELb0ELb0ELb1ELb1EEENS1_21CollectiveEpilogueFwdINS6_IJS8_SA_S9_EEENS6_IJNS7_ILi1EEESI_SI_EEESC_SE_Li256ELb1ELb1ELb1ELb0EEENS1_36VarlenDynamicPersistentTileSchedulerILi128ELi64ELi256ELi256ELb1ELb1ELb0ELb0ELb1ELb1EEEEEEEEEvNT_6ParamsE:
        .type           _ZN7cutlass13device_kernelIN5flash19enable_sm80_to_sm89INS1_16FlashAttnFwdSm80INS1_25CollectiveMainloopFwdSm80ILi8ELi1ELb0EN4cute5tupleIJNS5_1CILi128EEENS7_ILi64EEENS7_ILi192EEEEEELi192ENS_6half_tEfNS_4arch4Sm80ELb0ELb0ELb1ELb1ELb0ELb0ELb1ELb1EEENS1_21CollectiveEpilogueFwdINS6_IJS8_SA_S9_EEENS6_IJNS7_ILi1EEESI_SI_EEESC_SE_Li256ELb1ELb1ELb1ELb0EEENS1_36VarlenDynamicPersistentTileSchedulerILi128ELi64ELi256ELi256ELb1ELb1ELb0ELb0ELb1ELb1EEEEEEEEEvNT_6ParamsE,@function
        .size           _ZN7cutlass13device_kernelIN5flash19enable_sm80_to_sm89INS1_16FlashAttnFwdSm80INS1_25CollectiveMainloopFwdSm80ILi8ELi1ELb0EN4cute5tupleIJNS5_1CILi128EEENS7_ILi64EEENS7_ILi192EEEEEELi192ENS_6half_tEfNS_4arch4Sm80ELb0ELb0ELb1ELb1ELb0ELb0ELb1ELb1EEENS1_21CollectiveEpilogueFwdINS6_IJS8_SA_S9_EEENS6_IJNS7_ILi1EEESI_SI_EEESC_SE_Li256ELb1ELb1ELb1ELb0EEENS1_36VarlenDynamicPersistentTileSchedulerILi128ELi64ELi256ELi256ELb1ELb1ELb0ELb0ELb1ELb1EEEEEEEEEvNT_6ParamsE,(.L_x_2453 - _ZN7cutlass13device_kernelIN5flash19enable_sm80_to_sm89INS1_16FlashAttnFwdSm80INS1_25CollectiveMainloopFwdSm80ILi8ELi1ELb0EN4cute5tupleIJNS5_1CILi128EEENS7_ILi64EEENS7_ILi192EEEEEELi192ENS_6half_tEfNS_4arch4Sm80ELb0ELb0ELb1ELb1ELb0ELb0ELb1ELb1EEENS1_21CollectiveEpilogueFwdINS6_IJS8_SA_S9_EEENS6_IJNS7_ILi1EEESI_SI_EEESC_SE_Li256ELb1ELb1ELb1ELb0EEENS1_36VarlenDynamicPersistentTileSchedulerILi128ELi64ELi256ELi256ELb1ELb1ELb0ELb0ELb1ELb1EEEEEEEEEvNT_6ParamsE)
        .other          _ZN7cutlass13device_kernelIN5flash19enable_sm80_to_sm89INS1_16FlashAttnFwdSm80INS1_25CollectiveMainloopFwdSm80ILi8ELi1ELb0EN4cute5tupleIJNS5_1CILi128EEENS7_ILi64EEENS7_ILi192EEEEEELi192ENS_6half_tEfNS_4arch4Sm80ELb0ELb0ELb1ELb1ELb0ELb0ELb1ELb1EEENS1_21CollectiveEpilogueFwdINS6_IJS8_SA_S9_EEENS6_IJNS7_ILi1EEESI_SI_EEESC_SE_Li256ELb1ELb1ELb1ELb0EEENS1_36VarlenDynamicPersistentTileSchedulerILi128ELi64ELi256ELi256ELb1ELb1ELb0ELb0ELb1ELb1EEEEEEEEEvNT_6ParamsE,@"STO_CUDA_ENTRY STV_DEFAULT"
_ZN7cutlass13device_kernelIN5flash19enable_sm80_to_sm89INS1_16FlashAttnFwdSm80INS1_25CollectiveMainloopFwdSm80ILi8ELi1ELb0EN4cute5tupleIJNS5_1CILi128EEENS7_ILi64EEENS7_ILi192EEEEEELi192ENS_6half_tEfNS_4arch4Sm80ELb0ELb0ELb1ELb1ELb0ELb0ELb1ELb1EEENS1_21CollectiveEpilogueFwdINS6_IJS8_SA_S9_EEENS6_IJNS7_ILi1EEESI_SI_EEESC_SE_Li256ELb1ELb1ELb1ELb0EEENS1_36VarlenDynamicPersistentTileSchedulerILi128ELi64ELi256ELi256ELb1ELb1ELb0ELb0ELb1ELb1EEEEEEEEEvNT_6ParamsE:
[----:B------:R-:W-:-:S03]  /*0000*/  MOV R1, c[0x0][0x28] ;  /* 0x00000a0000017a02 */ /* 0x000fc60000000f00 */
[----:B------:R-:W1:Y:S01]  /*0010*/  S2R R2, SR_TID.X ;  /* 0x0000000000027919 */ /* 0x000e620000002100 */
[----:B------:R-:W-:Y:S01]  /*0020*/  IADD3 R1, R1, -0x40, RZ ;  /* 0xffffffc001017810 */ /* 0x000fe20007ffe0ff */
[----:B------:R-:W-:Y:S01]  /*0030*/  ULDC.64 UR6, c[0x0][0x118] ;  /* 0x0000460000067ab9 */ /* 0x000fe20000000a00 */
[----:B-1----:R-:W-:-:S05]  /*0040*/  SHF.R.U32.HI R0, RZ, 0x5, R2 ;  /* 0x00000005ff007819 */ /* 0x002fca0000011602 */
[----:B------:R-:W1:Y:S02]  /*0050*/  SHFL.IDX PT, R3, R0, RZ, 0x1f ;  /* 0x00001fff00037589 */ /* 0x000e6400000e0000 */
[----:B-1----:R-:W-:Y:S02]  /*0060*/  ISETP.NE.AND P0, PT, R3, RZ, PT ;  /* 0x000000ff0300720c */ /* 0x002fe40003f05270 */
[----:B------:R1:W-:Y:S11]  /*0070*/  STL [R1+0x34], R3 ;  /* 0x0000340301007387 */ /* 0x0003f60000100800 */
[----:B------:R-:W-:Y:S06]  /*0080*/  @P0 BAR.SYNC.DEFER_BLOCKING 0x5, 0x100 ;  /* 0x0144000000000b1d */ /* 0x000fec0000010000 */
[----:B------:R-:W2:Y:S04]  /*0090*/  @P0 LDS.128 R224, [0x18100] ;  /* 0x01810000ffe00984 */ /* 0x000ea80000000c00 */
[----:B------:R-:W-:Y:S06]  /*00a0*/  @P0 BAR.ARV 0x4, 0x100 ;  /* 0x0104000000000b1d */ /* 0x000fec0000002000 */
[----:B------:R-:W-:Y:S05]  /*00b0*/  @P0 BRA `(.L_x_11) ;  /* 0x00000a7000000947 */ /* 0x000fea0003800000 */
[----:B-1----:R-:W-:Y:S01]  /*00c0*/  LOP3.LUT R12, R2, 0x1f, RZ, 0xc0, !PT ;  /* 0x0000001f020c7812 */ /* 0x002fe200078ec0ff */
[----:B------:R-:W-:Y:S01]  /*00d0*/  CS2R R8, SRZ ;  /* 0x0000000000087805 */ /* 0x000fe2000001ff00 */
[----:B------:R-:W-:-:S02]  /*00e0*/  IMAD.MOV.U32 R7, RZ, RZ, RZ ;  /* 0x000000ffff077224 */ /* 0x000fc400078e00ff */
[----:B------:R-:W-:-:S04]  /*00f0*/  ISETP.NE.AND P6, PT, R12, 0x1f, PT ;  /* 0x0000001f0c00780c */ /* 0x000fc80003fc5270 */
[----:B------:R-:W-:-:S13]  /*0100*/  ISETP.GE.OR P0, PT, R12, c[0x0][0x53c], !P6 ;  /* 0x00014f000c007a0c */ /* 0x000fda0007706670 */
[----:B------:R-:W-:Y:S02]  /*0110*/  @!P0 IMAD.MOV.U32 R4, RZ, RZ, 0x4 ;  /* 0x00000004ff048424 */ /* 0x000fe400078e00ff */
[----:B------:R-:W-:Y:S02]  /*0120*/  @!P0 IMAD.MOV.U32 R2, RZ, RZ, 0x4 ;  /* 0x00000004ff028424 */ /* 0x000fe400078e00ff */
[----:B------:R-:W-:-:S04]  /*0130*/  @!P0 IMAD.WIDE.U32 R4, R12, R4, c[0x0][0x580] ;  /* 0x000160000c048625 */ /* 0x000fc800078e0004 */
[C---:B------:R-:W-:Y:S01]  /*0140*/  @!P0 IMAD.WIDE.U32 R2, R12.reuse, R2, c[0x0][0x578] ;  /* 0x00015e000c028625 */ /* 0x040fe200078e0002 */
[----:B------:R-:W3:Y:S04]  /*0150*/  @!P0 LDG.E R8, [R4.64] ;  /* 0x0000000604088981 */ /* 0x000ee8000c1e1900 */
[----:B------:R-:W3:Y:S01]  /*0160*/  @!P0 LDG.E R7, [R2.64] ;  /* 0x0000000602078981 */ /* 0x000ee2000c1e1900 */
[C---:B------:R-:W-:Y:S01]  /*0170*/  ISETP.NE.AND P5, PT, R12.reuse, RZ, PT ;  /* 0x000000ff0c00720c */ /* 0x040fe20003fa5270 */
[----:B------:R-:W1:Y:S01]  /*0180*/  S2UR UR4, SR_CTAID.X ;  /* 0x00000000000479c3 */ /* 0x000e620000002500 */
[C---:B------:R-:W-:Y:S02]  /*0190*/  ISETP.GE.U32.AND P4, PT, R12.reuse, 0x2, PT ;  /* 0x000000020c00780c */ /* 0x040fe40003f86070 */
[----:B------:R-:W-:-:S02]  /*01a0*/  ISETP.GE.U32.AND P3, PT, R12, 0x4, PT ;  /* 0x000000040c00780c */ /* 0x000fc40003f66070 */
[C---:B------:R-:W-:Y:S02]  /*01b0*/  ISETP.GE.U32.AND P2, PT, R12.reuse, 0x8, PT ;  /* 0x000000080c00780c */ /* 0x040fe40003f46070 */
[----:B------:R-:W-:Y:S01]  /*01c0*/  ISETP.GE.U32.AND P1, PT, R12, 0x10, PT ;  /* 0x000000100c00780c */ /* 0x000fe20003f26070 */
[----:B---3--:R-:W-:-:S05]  /*01d0*/  IMAD R4, R8, R7, RZ ;  /* 0x0000000708047224 */ /* 0x008fca00078e02ff */
[----:B------:R-:W3:Y:S02]  /*01e0*/  SHFL.UP PT, R0, R4, 0x1, RZ ;  /* 0x0420000004007989 */ /* 0x000ee400000e00ff */
[----:B---3--:R-:W-:-:S05]  /*01f0*/  SEL R0, R0, RZ, P5 ;  /* 0x000000ff00007207 */ /* 0x008fca0002800000 */
[----:B------:R-:W-:-:S05]  /*0200*/  IMAD.IADD R4, R4, 0x1, R0 ;  /* 0x0000000104047824 */ /* 0x000fca00078e0200 */
        /* <DEDUP_REMOVED lines=12> */
[----:B------:R-:W3:Y:S02]  /*02d0*/  SHFL.IDX PT, R6, R4, 0x1f, 0x1f ;  /* 0x03e01f0004067f89 */ /* 0x000ee400000e0000 */
[----:B---3--:R-:W-:-:S04]  /*02e0*/  IMAD R6, R6, c[0x0][0x538], RZ ;  /* 0x00014e0006067a24 */ /* 0x008fc800078e02ff */
[----:B------:R-:W-:Y:S01]  /*02f0*/  IMAD.MOV.U32 R0, RZ, RZ, R6 ;  /* 0x000000ffff007224 */ /* 0x000fe200078e0006 */
[----:B-1----:R-:W-:-:S13]  /*0300*/  ISETP.GT.AND P0, PT, R6, UR4, PT ;  /* 0x0000000406007c0c */ /* 0x002fda000bf04270 */
[----:B------:R-:W-:Y:S05]  /*0310*/  @P0 BRA `(.L_x_12) ;  /* 0x0000027000000947 */ /* 0x000fea0003800000 */
[----:B------:R-:W-:Y:S02]  /*0320*/  MOV R6, R0 ;  /* 0x0000000000067202 */ /* 0x000fe40000000f00 */
[----:B------:R-:W-:-:S04]  /*0330*/  MOV R9, RZ ;  /* 0x000000ff00097202 */ /* 0x000fc80000000f00 */
.L_x_16:
[----:B------:R-:W-:-:S04]  /*0340*/  IADD3 R0, R9, 0x1f, RZ ;  /* 0x0000001f09007810 */ /* 0x000fc80007ffe0ff */
[----:B------:R-:W-:-:S13]  /*0350*/  ISETP.GE.AND P0, PT, R0, c[0x0][0x53c], PT ;  /* 0x00014f0000007a0c */ /* 0x000fda0003f06270 */
[----:B------:R-:W-:Y:S05]  /*0360*/  @P0 BRA `(.L_x_13) ;  /* 0x0000074000000947 */ /* 0x000fea0003800000 */
[----:B------:R-:W-:Y:S01]  /*0370*/  MOV R9, R0 ;  /* 0x0000000000097202 */ /* 0x000fe20000000f00 */
[----:B------:R-:W-:Y:S01]  /*0380*/  IMAD.MOV.U32 R7, RZ, RZ, RZ ;  /* 0x000000ffff077224 */ /* 0x000fe200078e00ff */
[----:B------:R-:W-:Y:S02]  /*0390*/  MOV R8, RZ ;  /* 0x000000ff00087202 */ /* 0x000fe40000000f00 */
[----:B------:R-:W-:-:S04]  /*03a0*/  IADD3 R0, R12, R9, RZ ;  /* 0x000000090c007210 */ /* 0x000fc80007ffe0ff */
[----:B------:R-:W-:-:S13]  /*03b0*/  ISETP.GE.OR P0, PT, R0, c[0x0][0x53c], !P6 ;  /* 0x00014f0000007a0c */ /* 0x000fda0007706670 */
[----:B------:R-:W-:Y:S01]  /*03c0*/  @!P0 MOV R2, 0x4 ;  /* 0x0000000400028802 */ /* 0x000fe20000000f00 */
[----:B------:R-:W-:-:S04]  /*03d0*/  @!P0 IMAD.MOV.U32 R3, RZ, RZ, 0x4 ;  /* 0x00000004ff038424 */ /* 0x000fc800078e00ff */
[----:B------:R-:W-:-:S04]  /*03e0*/  @!P0 IMAD.WIDE R4, R0, R2, c[0x0][0x580] ;  /* 0x0001600000048625 */ /* 0x000fc800078e0202 */
[----:B------:R-:W-:Y:S01]  /*03f0*/  @!P0 IMAD.WIDE R2, R0, R3, c[0x0][0x578] ;  /* 0x00015e0000028625 */ /* 0x000fe200078e0203 */
[----:B------:R-:W3:Y:S04]  /*0400*/  @!P0 LDG.E R8, [R4.64] ;  /* 0x0000000604088981 */ /* 0x000ee8000c1e1900 */
[----:B------:R-:W3:Y:S02]  /*0410*/  @!P0 LDG.E R7, [R2.64] ;  /* 0x0000000602078981 */ /* 0x000ee4000c1e1900 */
[----:B---3--:R-:W-:Y:S01]  /*0420*/  IMAD R5, R8, R7, RZ ;  /* 0x0000000708057224 */ /* 0x008fe200078e02ff */
[----:B------:R-:W-:Y:S05]  /*0430*/  BRA.DIV ~URZ, `(.L_x_14) ;  /* 0x0000c6b27f007947 */ /* 0x000fea000b800000 */
[----:B------:R1:W3:Y:S02]  /*0440*/  SHFL.UP PT, R0, R5, 0x1, RZ ;  /* 0x0420000005007989 */ /* 0x0002e400000e00ff */
.L_x_104:
[----:B---3--:R-:W-:-:S04]  /*0450*/  SEL R0, R0, RZ, P5 ;  /* 0x000000ff00007207 */ /* 0x008fc80002800000 */
[----:B-1----:R-:W-:Y:S01]  /*0460*/  IADD3 R5, R5, R0, RZ ;  /* 0x0000000005057210 */ /* 0x002fe20007ffe0ff */
[----:B------:R-:W-:Y:S05]  /*0470*/  BRA.DIV ~URZ, `(.L_x_15) ;  /* 0x0000c6d27f007947 */ /* 0x000fea000b800000 */
[----:B------:R-:W1:Y:S02]  /*0480*/  SHFL.UP PT, R0, R5, 0x2, RZ ;  /* 0x0440000005007989 */ /* 0x000e6400000e00ff */
[----:B-1----:R-:W-:-:S05]  /*0490*/  SEL R0, R0, RZ, P4 ;  /* 0x000000ff00007207 */ /* 0x002fca0002000000 */
[----:B------:R-:W-:-:S05]  /*04a0*/  IMAD.IADD R0, R5, 0x1, R0 ;  /* 0x0000000105007824 */ /* 0x000fca00078e0200 */
        /* <DEDUP_REMOVED lines=9> */
[----:B------:R1:W3:Y:S02]  /*0540*/  SHFL.IDX PT, R0, R4, 0x1f, 0x1f ;  /* 0x03e01f0004007f89 */ /* 0x0002e400000e0000 */
.L_x_105:
[----:B---3--:R-:W-:-:S05]  /*0550*/  IMAD R0, R0, c[0x0][0x538], RZ ;  /* 0x00014e0000007a24 */ /* 0x008fca00078e02ff */
[----:B------:R-:W-:-:S04]  /*0560*/  IADD3 R6, R0, R6, RZ ;  /* 0x0000000600067210 */ /* 0x000fc80007ffe0ff */
[----:B------:R-:W-:-:S13]  /*0570*/  ISETP.GT.AND P0, PT, R6, UR4, PT ;  /* 0x0000000406007c0c */ /* 0x000fda000bf04270 */
[----:B-12---:R-:W-:Y:S05]  /*0580*/  @!P0 BRA `(.L_x_16) ;  /* 0xfffffdb000008947 */ /* 0x006fea000383ffff */
.L_x_12:
[----:B--2---:R-:W-:-:S05]  /*0590*/  IADD3 R224, -R0, R6, RZ ;  /* 0x0000000600e07210 */ /* 0x004fca0007ffe1ff */
[----:B------:R-:W-:-:S05]  /*05a0*/  IMAD R0, R4, c[0x0][0x538], R224 ;  /* 0x00014e0004007a24 */ /* 0x000fca00078e02e0 */
[----:B------:R-:W-:Y:S01]  /*05b0*/  ISETP.GT.AND P0, PT, R0, UR4, PT ;  /* 0x0000000400007c0c */ /* 0x000fe2000bf04270 */
[----:B------:R-:W-:-:S12]  /*05c0*/  BRA.DIV ~URZ, `(.L_x_17) ;  /* 0x0000c7327f007947 */ /* 0x000fd8000b800000 */
[----:B------:R-:W-:-:S04]  /*05d0*/  VOTE.ANY R6, PT, !P0 ;  /* 0x0000000000067806 */ /* 0x000fc800040e0100 */
.L_x_106:
[----:B------:R1:W2:Y:S01]  /*05e0*/  POPC R227, R6 ;  /* 0x0000000600e37309 */ /* 0x0002a20000000000 */
[----:B------:R-:W-:Y:S05]  /*05f0*/  BRA.DIV ~URZ, `(.L_x_18) ;  /* 0x0000c7527f007947 */ /* 0x000fea000b800000 */
[----:B--2---:R-:W2:Y:S04]  /*0600*/  SHFL.IDX PT, R11, R8, R227, 0x1f ;  /* 0x00001fe3080b7589 */ /* 0x004ea800000e0000 */
[----:B------:R3:W4:Y:S02]  /*0610*/  SHFL.IDX PT, R10, R7, R227, 0x1f ;  /* 0x00001fe3070a7589 */ /* 0x00072400000e0000 */
[----:B---3--:R-:W-:Y:S02]  /*0620*/  MOV R7, RZ ;  /* 0x000000ff00077202 */ /* 0x008fe40000000f00 */
.L_x_107:
[----:B--2-4-:R-:W-:Y:S01]  /*0630*/  ISETP.NE.AND P0, PT, R6, RZ, PT ;  /* 0x000000ff0600720c */ /* 0x014fe20003f05270 */
[----:B------:R-:W-:-:S12]  /*0640*/  BSSY B0, `(.L_x_19) ;  /* 0x0000005000007945 */ /* 0x000fd80003800000 */
[----:B------:R-:W-:Y:S05]  /*0650*/  @!P0 BRA `(.L_x_20) ;  /* 0x0000003000008947 */ /* 0x000fea0003800000 */
[----:B------:R-:W-:Y:S01]  /*0660*/  IADD3 R3, R227, -0x1, RZ ;  /* 0xffffffffe3037810 */ /* 0x000fe20007ffe0ff */
[----:B------:R-:W-:Y:S05]  /*0670*/  BRA.DIV ~URZ, `(.L_x_21) ;  /* 0x0000c7b27f007947 */ /* 0x000fea000b800000 */
[----:B------:R2:W3:Y:S02]  /*0680*/  SHFL.IDX PT, R7, R4, R3, 0x1f ;  /* 0x00001f0304077589 */ /* 0x0004e400000e0000 */
.L_x_20:
[----:B------:R-:W-:Y:S05]  /*0690*/  BSYNC B0 ;  /* 0x0000000000007941 */ /* 0x000fea0003800000 */
.L_x_19:
[----:B------:R-:W-:Y:S01]  /*06a0*/  IABS R0, R11 ;  /* 0x0000000b00007213 */ /* 0x000fe20000000000 */
[----:B---3--:R-:W-:Y:S02]  /*06b0*/  IMAD R224, R7, c[0x0][0x538], R224 ;  /* 0x00014e0007e07a24 */ /* 0x008fe400078e02e0 */
[----:B------:R-:W-:Y:S02]  /*06c0*/  IMAD.IADD R227, R227, 0x1, R9 ;  /* 0x00000001e3e37824 */ /* 0x000fe400078e0209 */
[----:B------:R-:W-:Y:S01]  /*06d0*/  IMAD.MOV.U32 R5, RZ, RZ, R0 ;  /* 0x000000ffff057224 */ /* 0x000fe200078e0000 */
[----:B------:R-:W-:Y:S02]  /*06e0*/  IABS R0, R10 ;  /* 0x0000000a00007213 */ /* 0x000fe40000000000 */
[----:B------:R-:W-:Y:S01]  /*06f0*/  IADD3 R225, -R224, UR4, RZ ;  /* 0x00000004e0e17c10 */ /* 0x000fe2000fffe1ff */
[----:B------:R-:W3:Y:S02]  /*0700*/  I2F.RP R2, R5 ;  /* 0x0000000500027306 */ /* 0x000ee40000209400 */
[----:B------:R-:W-:Y:S01]  /*0710*/  IMAD.MOV.U32 R7, RZ, RZ, R0 ;  /* 0x000000ffff077224 */ /* 0x000fe200078e0000 */
[----:B-1----:R-:W-:-:S02]  /*0720*/  IABS R6, R225 ;  /* 0x000000e100067213 */ /* 0x002fc40000000000 */
[----:B------:R-:W-:-:S03]  /*0730*/  IABS R0, R11 ;  /* 0x0000000b00007213 */ /* 0x000fc60000000000 */
[----:B------:R-:W-:Y:S01]  /*0740*/  I2F.RP R8, R7 ;  /* 0x0000000700087306 */ /* 0x000fe20000209400 */
[----:B------:R-:W-:-:S07]  /*0750*/  IADD3 R0, RZ, -R0, RZ ;  /* 0x80000000ff007210 */ /* 0x000fce0007ffe0ff */
[----:B---3--:R-:W1:Y:S02]  /*0760*/  MUFU.RCP R2, R2 ;  /* 0x0000000200027308 */ /* 0x008e640000001000 */
[----:B-1----:R-:W-:-:S06]  /*0770*/  IADD3 R2, R2, 0xffffffe, RZ ;  /* 0x0ffffffe02027810 */ /* 0x002fcc0007ffe0ff */
[----:B--2---:R-:W1:Y:S02]  /*0780*/  F2I.FTZ.U32.TRUNC.NTZ R3, R2 ;  /* 0x0000000200037305 */ /* 0x004e64000021f000 */
[----:B-1----:R-:W-:-:S04]  /*0790*/  IMAD.MOV R2, RZ, RZ, -R3 ;  /* 0x000000ffff027224 */ /* 0x002fc800078e0a03 */
[----:B------:R-:W-:Y:S02]  /*07a0*/  IMAD R4, R2, R5, RZ ;  /* 0x0000000502047224 */ /* 0x000fe400078e02ff */
[----:B------:R-:W-:-:S04]  /*07b0*/  IMAD.MOV.U32 R2, RZ, RZ, RZ ;  /* 0x000000ffff027224 */ /* 0x000fc800078e00ff */
[----:B------:R-:W-:-:S04]  /*07c0*/  IMAD.HI.U32 R2, R3, R4, R2 ;  /* 0x0000000403027227 */ /* 0x000fc800078e0002 */
[----:B------:R-:W-:-:S04]  /*07d0*/  IMAD.MOV.U32 R3, RZ, RZ, R6 ;  /* 0x000000ffff037224 */ /* 0x000fc800078e0006 */
[----:B------:R-:W-:-:S04]  /*07e0*/  IMAD.HI.U32 R2, R2, R3, RZ ;  /* 0x0000000302027227 */ /* 0x000fc800078e00ff */
[----:B------:R-:W-:Y:S02]  /*07f0*/  IMAD R0, R2, R0, R3 ;  /* 0x0000000002007224 */ /* 0x000fe400078e0203 */
[----:B------:R-:W1:Y:S03]  /*0800*/  MUFU.RCP R3, R8 ;  /* 0x0000000800037308 */ /* 0x000e660000001000 */
[----:B------:R-:W-:-:S13]  /*0810*/  ISETP.GT.U32.AND P1, PT, R5, R0, PT ;  /* 0x000000000500720c */ /* 0x000fda0003f24070 */
[----:B------:R-:W-:Y:S01]  /*0820*/  @!P1 IMAD.IADD R0, R0, 0x1, -R5 ;  /* 0x0000000100009824 */ /* 0x000fe200078e0a05 */
[----:B-1----:R-:W-:Y:S02]  /*0830*/  IADD3 R3, R3, 0xffffffe, RZ ;  /* 0x0ffffffe03037810 */ /* 0x002fe40007ffe0ff */
[----:B------:R-:W-:Y:S02]  /*0840*/  @!P1 IADD3 R2, R2, 0x1, RZ ;  /* 0x0000000102029810 */ /* 0x000fe40007ffe0ff */
[----:B------:R-:W-:Y:S02]  /*0850*/  ISETP.GE.U32.AND P2, PT, R0, R5, PT ;  /* 0x000000050000720c */ /* 0x000fe40003f46070 */
[----:B------:R-:W1:Y:S01]  /*0860*/  F2I.FTZ.U32.TRUNC.NTZ R3, R3 ;  /* 0x0000000300037305 */ /* 0x000e62000021f000 */
[----:B------:R-:W-:Y:S02]  /*0870*/  LOP3.LUT R0, R225, R11, RZ, 0x3c, !PT ;  /* 0x0000000be1007212 */ /* 0x000fe400078e3cff */
[----:B------:R-:W-:-:S02]  /*0880*/  ISETP.NE.AND P1, PT, R11, RZ, PT ;  /* 0x000000ff0b00720c */ /* 0x000fc40003f25270 */
[----:B------:R-:W-:-:S06]  /*0890*/  ISETP.GE.AND P0, PT, R0, RZ, PT ;  /* 0x000000ff0000720c */ /* 0x000fcc0003f06270 */
[----:B------:R-:W-:Y:S02]  /*08a0*/  @P2 IADD3 R2, R2, 0x1, RZ ;  /* 0x0000000102022810 */ /* 0x000fe40007ffe0ff */
[----:B-1----:R-:W-:-:S03]  /*08b0*/  IADD3 R0, RZ, -R3, RZ ;  /* 0x80000003ff007210 */ /* 0x002fc60007ffe0ff */
[----:B------:R-:W-:Y:S01]  /*08c0*/  IMAD.MOV.U32 R4, RZ, RZ, R2 ;  /* 0x000000ffff047224 */ /* 0x000fe200078e0002 */
[----:B------:R-:W-:-:S03]  /*08d0*/  MOV R2, RZ ;  /* 0x000000ff00027202 */ /* 0x000fc60000000f00 */
[----:B------:R-:W-:Y:S01]  /*08e0*/  @!P0 IMAD.MOV R4, RZ, RZ, -R4 ;  /* 0x000000ffff048224 */ /* 0x000fe200078e0a04 */
[----:B------:R-:W-:Y:S01]  /*08f0*/  @!P1 LOP3.LUT R4, RZ, R11, RZ, 0x33, !PT ;  /* 0x0000000bff049212 */ /* 0x000fe200078e33ff */
[----:B------:R-:W-:Y:S01]  /*0900*/  IMAD.MOV.U32 R5, RZ, RZ, R0 ;  /* 0x000000ffff057224 */ /* 0x000fe200078e0000 */
[----:B------:R-:W-:Y:S02]  /*0910*/  IABS R0, R10 ;  /* 0x0000000a00007213 */ /* 0x000fe40000000000 */
[----:B------:R-:W-:Y:S01]  /*0920*/  IABS R8, R4 ;  /* 0x0000000400087213 */ /* 0x000fe20000000000 */
[----:B------:R-:W-:Y:S02]  /*0930*/  IMAD R5, R5, R7, RZ ;  /* 0x0000000705057224 */ /* 0x000fe400078e02ff */
[----:B------:R-:W-:Y:S02]  /*0940*/  IMAD.MOV R6, RZ, RZ, -R0 ;  /* 0x000000ffff067224 */ /* 0x000fe400078e0a00 */
[----:B------:R-:W-:-:S04]  /*0950*/  IMAD.HI.U32 R0, R3, R5, R2 ;  /* 0x0000000503007227 */ /* 0x000fc800078e0002 */
[----:B------:R-:W-:Y:S02]  /*0960*/  IMAD.MOV.U32 R2, RZ, RZ, R8 ;  /* 0x000000ffff027224 */ /* 0x000fe400078e0008 */
[----:B------:R-:W-:Y:S02]  /*0970*/  IMAD.MOV.U32 R3, RZ, RZ, R6 ;  /* 0x000000ffff037224 */ /* 0x000fe400078e0006 */
[----:B------:R-:W-:-:S04]  /*0980*/  IMAD.HI.U32 R0, R0, R2, RZ ;  /* 0x0000000200007227 */ /* 0x000fc800078e00ff */
[----:B------:R-:W-:Y:S02]  /*0990*/  IMAD R2, R0, R3, R2 ;  /* 0x0000000300027224 */ /* 0x000fe400078e0202 */
[----:B------:R-:W-:-:S03]  /*09a0*/  IMAD R3, R4, R11, RZ ;  /* 0x0000000b04037224 */ /* 0x000fc600078e02ff */
[----:B------:R-:W-:Y:S02]  /*09b0*/  ISETP.GT.U32.AND P1, PT, R7, R2, PT ;  /* 0x000000020700720c */ /* 0x000fe40003f24070 */
[----:B------:R-:W-:-:S11]  /*09c0*/  IADD3 R225, R225, -R3, RZ ;  /* 0x80000003e1e17210 */ /* 0x000fd60007ffe0ff */
[----:B------:R-:W-:Y:S01]  /*09d0*/  @!P1 IMAD.IADD R2, R2, 0x1, -R7 ;  /* 0x0000000102029824 */ /* 0x000fe200078e0a07 */
[----:B------:R-:W-:Y:S02]  /*09e0*/  @!P1 IADD3 R0, R0, 0x1, RZ ;  /* 0x0000000100009810 */ /* 0x000fe40007ffe0ff */
[----:B------:R-:W-:Y:S02]  /*09f0*/  ISETP.NE.AND P1, PT, R10, RZ, PT ;  /* 0x000000ff0a00720c */ /* 0x000fe40003f25270 */
[----:B------:R-:W-:Y:S02]  /*0a00*/  ISETP.GE.U32.AND P2, PT, R2, R7, PT ;  /* 0x000000070200720c */ /* 0x000fe40003f46070 */
[----:B------:R-:W-:-:S04]  /*0a10*/  LOP3.LUT R2, R4, R10, RZ, 0x3c, !PT ;  /* 0x0000000a04027212 */ /* 0x000fc800078e3cff */
[----:B------:R-:W-:-:S07]  /*0a20*/  ISETP.GE.AND P0, PT, R2, RZ, PT ;  /* 0x000000ff0200720c */ /* 0x000fce0003f06270 */
[----:B------:R-:W-:-:S06]  /*0a30*/  @P2 IADD3 R0, R0, 0x1, RZ ;  /* 0x0000000100002810 */ /* 0x000fcc0007ffe0ff */
[----:B------:R-:W-:Y:S02]  /*0a40*/  @!P0 IADD3 R0, -R0, RZ, RZ ;  /* 0x000000ff00008210 */ /* 0x000fe40007ffe1ff */
[----:B------:R-:W-:-:S05]  /*0a50*/  @!P1 LOP3.LUT R0, RZ, R10, RZ, 0x33, !PT ;  /* 0x0000000aff009212 */ /* 0x000fca00078e33ff */
[--C-:B------:R-:W-:Y:S02]  /*0a60*/  IMAD.MOV R2, RZ, RZ, -R0.reuse ;  /* 0x000000ffff027224 */ /* 0x100fe400078e0a00 */
[C---:B------:R-:W-:Y:S02]  /*0a70*/  IMAD R0, R10.reuse, 0x1000000, R0 ;  /* 0x010000000a007824 */ /* 0x040fe400078e0200 */
[----:B------:R-:W-:-:S04]  /*0a80*/  IMAD R2, R10, R2, R4 ;  /* 0x000000020a027224 */ /* 0x000fc800078e0204 */
[----:B------:R-:W-:Y:S01]  /*0a90*/  IMAD R226, R2, 0x10000, R0 ;  /* 0x0001000002e27824 */ /* 0x000fe200078e0200 */
[----:B------:R-:W-:Y:S05]  /*0aa0*/  BRA `(.L_x_22) ;  /* 0x0000004000007947 */ /* 0x000fea0003800000 */
.L_x_13:
[----:B--2---:R-:W-:Y:S01]  /*0ab0*/  IMAD.MOV.U32 R225, RZ, RZ, RZ ;  /* 0x000000ffffe17224 */ /* 0x004fe200078e00ff */
[----:B------:R-:W-:Y:S01]  /*0ac0*/  MOV R226, RZ ;  /* 0x000000ff00e27202 */ /* 0x000fe20000000f00 */
[----:B------:R-:W-:Y:S01]  /*0ad0*/  IMAD.U32 R224, RZ, RZ, UR4 ;  /* 0x00000004ffe07e24 */ /* 0x000fe2000f8e00ff */
[----:B------:R-:W-:Y:S02]  /*0ae0*/  MOV R227, c[0x0][0x53c] ;  /* 0x00014f0000e37a02 */ /* 0x000fe40000000f00 */
.L_x_22:
[----:B------:R-:W-:Y:S01]  /*0af0*/  ISETP.NE.AND P0, PT, R12, RZ, PT ;  /* 0x000000ff0c00720c */ /* 0x000fe20003f05270 */
[----:B------:R-:W-:-:S12]  /*0b00*/  WARPSYNC 0xffffffff ;  /* 0xffffffff00007948 */ /* 0x000fd80003800000 */
[----:B------:R1:W-:Y:S04]  /*0b10*/  @!P0 STS.128 [0x18100], R224 ;  /* 0x018100e0ff008388 */ /* 0x0003e80000000c00 */
[----:B------:R-:W-:Y:S06]  /*0b20*/  BAR.ARV 0x5, 0x100 ;  /* 0x0144000000007b1d */ /* 0x000fec0000002000 */
.L_x_11:
[----:B-12---:R-:W-:-:S13]  /*0b30*/  ISETP.GE.AND P0, PT, R227, c[0x0][0x53c], PT ;  /* 0x00014f00e3007a0c */ /* 0x006fda0003f06270 */
[----:B------:R-:W-:Y:S05]  /*0b40*/  @P0 EXIT ;  /* 0x000000000000094d */ /* 0x000fea0003800000 */
[----:B------:R-:W1:Y:S02]  /*0b50*/  S2R R15, SR_TID.X ;  /* 0x00000000000f7919 */ /* 0x000e640000002100 */
[----:B-1----:R-:W-:-:S04]  /*0b60*/  SHF.R.S32.HI R10, RZ, 0x1f, R15 ;  /* 0x0000001fff0a7819 */ /* 0x002fc8000001140f */
[CC--:B------:R-:W-:Y:S02]  /*0b70*/  LEA.HI R2, R10.reuse, R15.reuse, RZ, 0x4 ;  /* 0x0000000f0a027211 */ /* 0x0c0fe400078f20ff */
[----:B------:R-:W-:Y:S02]  /*0b80*/  LEA.HI R8, R10, R15, RZ, 0x3 ;  /* 0x0000000f0a087211 */ /* 0x000fe400078f18ff */
[----:B------:R-:W-:Y:S02]  /*0b90*/  SHF.R.S32.HI R3, RZ, 0x4, R2 ;  /* 0x00000004ff037819 */ /* 0x000fe40000011402 */
[----:B------:R-:W-:Y:S02]  /*0ba0*/  LOP3.LUT R9, R8, 0xfffffff8, RZ, 0xc0, !PT ;  /* 0xfffffff808097812 */ /* 0x000fe400078ec0ff */
[----:B------:R-:W-:Y:S02]  /*0bb0*/  LEA.HI R0, R2, R3, RZ, 0x1 ;  /* 0x0000000302007211 */ /* 0x000fe400078f08ff */
[----:B------:R-:W-:Y:S01]  /*0bc0*/  SHF.R.S32.HI R17, RZ, 0x3, R8 ;  /* 0x00000003ff117819 */ /* 0x000fe20000011408 */
[----:B------:R-:W-:Y:S01]  /*0bd0*/  IMAD.IADD R9, R15, 0x1, -R9 ;  /* 0x000000010f097824 */ /* 0x000fe200078e0a09 */
[----:B------:R-:W-:-:S02]  /*0be0*/  LOP3.LUT R0, R0, 0xfffffffe, RZ, 0xc0, !PT ;  /* 0xfffffffe00007812 */ /* 0x000fc400078ec0ff */
[----:B------:R-:W-:Y:S01]  /*0bf0*/  LEA.HI R11, R10, R15, RZ, 0x2 ;  /* 0x0000000f0a0b7211 */ /* 0x000fe200078f10ff */
[----:B------:R-:W-:Y:S02]  /*0c00*/  IMAD.SHL.U32 R4, R17, 0x40, RZ ;  /* 0x0000004011047824 */ /* 0x000fe400078e00ff */
[----:B------:R-:W-:Y:S01]  /*0c10*/  IMAD.IADD R13, R3, 0x1, -R0 ;  /* 0x00000001030d7824 */ /* 0x000fe200078e0a00 */
[----:B------:R-:W-:Y:S01]  /*0c20*/  LOP3.LUT R0, R2, 0xfffffff0, RZ, 0xc0, !PT ;  /* 0xfffffff002007812 */ /* 0x000fe200078ec0ff */
[C---:B------:R-:W-:Y:S01]  /*0c30*/  IMAD.SHL.U32 R220, R9.reuse, 0x8, RZ ;  /* 0x0000000809dc7824 */ /* 0x040fe200078e00ff */
[--C-:B------:R-:W-:Y:S01]  /*0c40*/  SHF.R.S32.HI R7, RZ, 0x2, R11.reuse ;  /* 0x00000002ff077819 */ /* 0x100fe2000001140b */
[----:B------:R-:W-:Y:S01]  /*0c50*/  IMAD.SHL.U32 R6, R9, 0x40, RZ ;  /* 0x0000004009067824 */ /* 0x000fe200078e00ff */
[----:B------:R-:W-:Y:S01]  /*0c60*/  SHF.R.S32.HI R3, RZ, 0x1f, R11 ;  /* 0x0000001fff037819 */ /* 0x000fe2000001140b */
[----:B------:R-:W-:Y:S01]  /*0c70*/  IMAD.IADD R2, R15, 0x1, -R0 ;  /* 0x000000010f027824 */ /* 0x000fe200078e0a00 */
[----:B------:R-:W-:-:S02]  /*0c80*/  LOP3.LUT R0, R4, 0x1c0, RZ, 0xc0, !PT ;  /* 0x000001c004007812 */ /* 0x000fc400078ec0ff */
[----:B------:R-:W-:Y:S02]  /*0c90*/  LEA.HI R3, R3, R7, RZ, 0x3 ;  /* 0x0000000703037211 */ /* 0x000fe400078f18ff */
[----:B------:R-:W-:Y:S02]  /*0ca0*/  SHF.R.S32.HI R12, RZ, 0x1f, R2 ;  /* 0x0000001fff0c7819 */ /* 0x000fe40000011402 */
[----:B------:R-:W-:Y:S02]  /*0cb0*/  LOP3.LUT R4, R3, 0xfffffff8, RZ, 0xc0, !PT ;  /* 0xfffffff803047812 */ /* 0x000fe400078ec0ff */
[----:B------:R-:W-:Y:S02]  /*0cc0*/  LOP3.LUT R5, R0, 0x38, R220, 0xf8, !PT ;  /* 0x0000003800057812 */ /* 0x000fe400078ef8dc */
[----:B------:R-:W-:Y:S01]  /*0cd0*/  SHF.R.U32.HI R3, RZ, 0x3, R0 ;  /* 0x00000003ff037819 */ /* 0x000fe20000011600 */
[----:B------:R-:W-:Y:S01]  /*0ce0*/  IMAD.IADD R7, R7, 0x1, -R4 ;  /* 0x0000000107077824 */ /* 0x000fe200078e0a04 */
[----:B------:R-:W-:-:S02]  /*0cf0*/  LOP3.LUT R0, R6, 0x1c0, RZ, 0xc0, !PT ;  /* 0x000001c006007812 */ /* 0x000fc400078ec0ff */
[----:B------:R-:W-:Y:S02]  /*0d00*/  LEA.HI R12, R12, R2, RZ, 0x3 ;  /* 0x000000020c0c7211 */ /* 0x000fe400078f18ff */
[----:B------:R-:W-:Y:S02]  /*0d10*/  LOP3.LUT R5, R5, R3, RZ, 0x3c, !PT ;  /* 0x0000000305057212 */ /* 0x000fe400078e3cff */
[----:B------:R-:W-:Y:S02]  /*0d20*/  LOP3.LUT R3, R0, 0x8, R8, 0xf8, !PT ;  /* 0x0000000800037812 */ /* 0x000fe400078ef808 */
[----:B------:R-:W-:Y:S02]  /*0d30*/  SHF.R.U32.HI R0, RZ, 0x3, R0 ;  /* 0x00000003ff007819 */ /* 0x000fe40000011600 */
[----:B------:R-:W-:Y:S02]  /*0d40*/  LEA.HI R8, R10, R15, RZ, 0x5 ;  /* 0x0000000f0a087211 */ /* 0x000fe400078f28ff */
[----:B------:R-:W-:-:S02]  /*0d50*/  LOP3.LUT R4, R12, 0xfffffff8, RZ, 0xc0, !PT ;  /* 0xfffffff80c047812 */ /* 0x000fc400078ec0ff */
[----:B------:R-:W-:Y:S02]  /*0d60*/  LEA.HI R6, R10, R15, RZ, 0x6 ;  /* 0x0000000f0a067211 */ /* 0x000fe400078f30ff */
[----:B------:R-:W-:Y:S01]  /*0d70*/  LOP3.LUT R14, R3, R0, RZ, 0x3c, !PT ;  /* 0x00000000030e7212 */ /* 0x000fe200078e3cff */
[----:B------:R-:W-:Y:S01]  /*0d80*/  IMAD.IADD R10, R2, 0x1, -R4 ;  /* 0x00000001020a7824 */ /* 0x000fe200078e0a04 */
[----:B------:R-:W-:Y:S01]  /*0d90*/  LOP3.LUT R0, R8, 0xffffffe0, RZ, 0xc0, !PT ;  /* 0xffffffe008007812 */ /* 0x000fe200078ec0ff */
[----:B------:R-:W-:Y:S01]  /*0da0*/  IMAD.SHL.U32 R4, R6, 0x8, RZ ;  /* 0x0000000806047824 */ /* 0x000fe200078e00ff */
[--C-:B------:R-:W-:Y:S02]  /*0db0*/  SHF.R.S32.HI R6, RZ, 0x5, R8.reuse ;  /* 0x00000005ff067819 */ /* 0x100fe40000011408 */
[----:B------:R-:W-:Y:S01]  /*0dc0*/  SHF.R.S32.HI R2, RZ, 0x1f, R8 ;  /* 0x0000001fff027819 */ /* 0x000fe20000011408 */
[----:B------:R-:W-:Y:S01]  /*0dd0*/  IMAD.IADD R16, R15, 0x1, -R0 ;  /* 0x000000010f107824 */ /* 0x000fe200078e0a00 */
[----:B------:R-:W-:Y:S01]  /*0de0*/  LOP3.LUT R3, R11, 0xfffffffc, RZ, 0xc0, !PT ;  /* 0xfffffffc0b037812 */ /* 0x000fe200078ec0ff */
[----:B------:R-:W-:Y:S01]  /*0df0*/  IMAD.SHL.U32 R8, R13, 0x8, RZ ;  /* 0x000000080d087824 */ /* 0x000fe200078e00ff */
[----:B------:R-:W-:Y:S01]  /*0e00*/  LEA.HI R0, R2, R6, RZ, 0x3 ;  /* 0x0000000602007211 */ /* 0x000fe200078f18ff */
[----:B------:R-:W-:Y:S01]  /*0e10*/  IMAD.SHL.U32 R2, R10, 0x40, RZ ;  /* 0x000000400a027824 */ /* 0x000fe200078e00ff */
[----:B------:R-:W-:-:S02]  /*0e20*/  SHF.R.S32.HI R11, RZ, 0x1f, R16 ;  /* 0x0000001fff0b7819 */ /* 0x000fc40000011410 */
[----:B------:R-:W-:Y:S02]  /*0e30*/  LOP3.LUT R0, R0, 0xffffff8, RZ, 0xc0, !PT ;  /* 0x0ffffff800007812 */ /* 0x000fe400078ec0ff */
[----:B------:R-:W-:Y:S02]  /*0e40*/  LEA.HI R11, R11, R16, RZ, 0x2 ;  /* 0x000000100b0b7211 */ /* 0x000fe400078f10ff */
[----:B------:R-:W-:Y:S01]  /*0e50*/  LOP3.LUT R195, R5, 0x7ffffe00, R4, 0xf8, !PT ;  /* 0x7ffffe0005c37812 */ /* 0x000fe200078ef804 */
[----:B------:R-:W-:Y:S01]  /*0e60*/  IMAD.IADD R4, R15, 0x1, -R3 ;  /* 0x000000010f047824 */ /* 0x000fe200078e0a03 */
[----:B------:R-:W-:Y:S01]  /*0e70*/  LOP3.LUT R2, R2, 0x1c0, RZ, 0xc0, !PT ;  /* 0x000001c002027812 */ /* 0x000fe200078ec0ff */
[----:B------:R-:W-:Y:S01]  /*0e80*/  IMAD.IADD R3, R6, 0x1, -R0 ;  /* 0x0000000106037824 */ /* 0x000fe200078e0a00 */
[----:B------:R-:W-:Y:S01]  /*0e90*/  SHF.R.S32.HI R0, RZ, 0x2, R11 ;  /* 0x00000002ff007819 */ /* 0x000fe2000001140b */
[----:B------:R-:W-:Y:S01]  /*0ea0*/  IMAD.SHL.U32 R195, R195, 0x2, RZ ;  /* 0x00000002c3c37824 */ /* 0x000fe200078e00ff */
[----:B------:R-:W-:-:S02]  /*0eb0*/  LOP3.LUT R5, R7, 0x1, RZ, 0xc0, !PT ;  /* 0x0000000107057812 */ /* 0x000fc400078ec0ff */
[----:B------:R-:W-:Y:S01]  /*0ec0*/  LOP3.LUT R8, R2, 0x8, R8, 0xf8, !PT ;  /* 0x0000000802087812 */ /* 0x000fe200078ef808 */
[----:B------:R-:W-:Y:S01]  /*0ed0*/  IMAD R15, R3, 0x10, R0 ;  /* 0x00000010030f7824 */ /* 0x000fe200078e0200 */
[----:B------:R-:W-:Y:S01]  /*0ee0*/  SHF.R.U32.HI R2, RZ, 0x3, R2 ;  /* 0x00000003ff027819 */ /* 0x000fe20000011602 */
[----:B------:R-:W-:Y:S01]  /*0ef0*/  IMAD.SHL.U32 R3, R7, 0x40, RZ ;  /* 0x0000004007037824 */ /* 0x000fe200078e00ff */
[----:B------:R-:W-:Y:S02]  /*0f00*/  LEA.HI R0, R4, R4, RZ, 0x1 ;  /* 0x0000000404007211 */ /* 0x000fe400078f08ff */
[----:B------:R-:W-:Y:S01]  /*0f10*/  ISETP.NE.U32.AND P0, PT, R5, 0x1, PT ;  /* 0x000000010500780c */ /* 0x000fe20003f05070 */
[----:B------:R-:W-:Y:S01]  /*0f20*/  STL [R1+0x38], R15 ;  /* 0x0000380f01007387 */ /* 0x000fe20000100800 */
[----:B------:R-:W-:Y:S01]  /*0f30*/  LOP3.LUT R8, R8, R2, RZ, 0x3c, !PT ;  /* 0x0000000208087212 */ /* 0x000fe200078e3cff */
[----:B------:R-:W-:Y:S01]  /*0f40*/  IMAD.SHL.U32 R2, R6, 0x400, RZ ;  /* 0x0000040006027824 */ /* 0x000fe200078e00ff */
[----:B------:R-:W-:-:S02]  /*0f50*/  LOP3.LUT R0, R0, 0x1ffffffe, RZ, 0xc0, !PT ;  /* 0x1ffffffe00007812 */ /* 0x000fc400078ec0ff */
[----:B------:R-:W-:Y:S01]  /*0f60*/  R2P PR, R7, 0x6 ;  /* 0x0000000607007804 */ /* 0x000fe20000000000 */
[----:B------:R-:W-:Y:S01]  /*0f70*/  IMAD.SHL.U32 R7, R12, 0x40, RZ ;  /* 0x000000400c077824 */ /* 0x000fe200078e00ff */
[----:B------:R-:W-:Y:S01]  /*0f80*/  LOP3.LUT R6, R3, 0x1c0, RZ, 0xc0, !PT ;  /* 0x000001c003067812 */ /* 0x000fe200078ec0ff */
[----:B------:R-:W-:Y:S01]  /*0f90*/  IMAD.IADD R12, R4, 0x1, -R0 ;  /* 0x00000001040c7824 */ /* 0x000fe200078e0a00 */
[----:B------:R-:W-:Y:S01]  /*0fa0*/  LOP3.LUT P6, RZ, R10, 0x2, RZ, 0xc0, !PT ;  /* 0x000000020aff7812 */ /* 0x000fe200078cc0ff */
[----:B------:R-:W-:Y:S01]  /*0fb0*/  IMAD R5, R4, 0x2, R2 ;  /* 0x0000000204057824 */ /* 0x000fe200078e0202 */
[----:B------:R-:W-:Y:S01]  /*0fc0*/  LEA.HI R4, R6, R6, RZ, 0x1d ;  /* 0x0000000606047211 */ /* 0x000fe200078fe8ff */
[----:B------:R-:W-:Y:S01]  /*0fd0*/  IMAD R0, R13, 0x200, R14 ;  /* 0x000002000d007824 */ /* 0x000fe200078e020e */
[----:B------:R-:W-:Y:S01]  /*0fe0*/  LOP3.LUT R3, R7, 0xfffffe00, RZ, 0xc0, !PT ;  /* 0xfffffe0007037812 */ /* 0x000fe200078ec0ff */
[----:B------:R-:W-:Y:S01]  /*0ff0*/  IMAD.MOV.U32 R13, RZ, RZ, 0x20 ;  /* 0x00000020ff0d7424 */ /* 0x000fe200078e00ff */
[----:B------:R-:W-:Y:S01]  /*1000*/  LOP3.LUT P5, RZ, R10, 0x4, RZ, 0xc0, !PT ;  /* 0x000000040aff7812 */ /* 0x000fe200078ac0ff */
[----:B------:R-:W-:Y:S01]  /*1010*/  IMAD.IADD R10, R5, 0x1, R4 ;  /* 0x00000001050a7824 */ /* 0x000fe200078e0204 */
[----:B------:R-:W-:-:S02]  /*1020*/  IADD3 R4, R8, R3, R2 ;  /* 0x0000000308047210 */ /* 0x000fc40007ffe002 */
[----:B------:R-:W-:Y:S01]  /*1030*/  LOP3.LUT R5, R8, R3, RZ, 0xfc, !PT ;  /* 0x0000000308057212 */ /* 0x000fe200078efcff */
[C---:B------:R-:W-:Y:S01]  /*1040*/  IMAD R3, R9.reuse, 0x20, R17 ;  /* 0x0000002009037824 */ /* 0x040fe200078e0211 */
[----:B------:R-:W-:Y:S01]  /*1050*/  IADD3 R222, R220, 0x40, RZ ;  /* 0x00000040dcde7810 */ /* 0x000fe20007ffe0ff */
[----:B------:R-:W-:Y:S01]  /*1060*/  IMAD.MOV.U32 R8, RZ, RZ, 0x40 ;  /* 0x00000040ff087424 */ /* 0x000fe200078e00ff */
[C---:B------:R-:W-:Y:S02]  /*1070*/  LOP3.LUT P4, RZ, R9.reuse, 0x2, RZ, 0xc0, !PT ;  /* 0x0000000209ff7812 */ /* 0x040fe4000788c0ff */
[----:B------:R1:W-:Y:S01]  /*1080*/  STL [R1+0x30], R3 ;  /* 0x0000300301007387 */ /* 0x0003e20000100800 */
[----:B------:R-:W-:Y:S01]  /*1090*/  LOP3.LUT P3, RZ, R9, 0x4, RZ, 0xc0, !PT ;  /* 0x0000000409ff7812 */ /* 0x000fe2000786c0ff */
[----:B------:R-:W-:Y:S01]  /*10a0*/  IMAD R9, R12, 0x8, R15 ;  /* 0x000000080c097824 */ /* 0x000fe200078e020f */
[----:B------:R-:W-:Y:S02]  /*10b0*/  SHF.R.S32.HI R6, RZ, 0x1f, R222 ;  /* 0x0000001fff067819 */ /* 0x000fe400000114de */
[----:B------:R-:W-:-:S02]  /*10c0*/  SEL R7, R13, 0xffffffe0, !P1 ;  /* 0xffffffe00d077807 */ /* 0x000fc40004800000 */
[----:B------:R-:W-:Y:S01]  /*10d0*/  LEA R172, R0, 0x6100, 0x1 ;  /* 0x0000610000ac7811 */ /* 0x000fe200078e08ff */
[----:B------:R2:W-:Y:S01]  /*10e0*/  STL [R1], R6 ;  /* 0x0000000601007387 */ /* 0x0005e20000100800 */
[C---:B------:R-:W-:Y:S02]  /*10f0*/  SEL R2, R8.reuse, 0xffffffc0, !P3 ;  /* 0xffffffc008027807 */ /* 0x040fe40005800000 */
[----:B------:R-:W-:Y:S01]  /*1100*/  SEL R0, R8, 0xffffffc0, !P5 ;  /* 0xffffffc008007807 */ /* 0x000fe20006800000 */
[----:B------:R3:W-:Y:S01]  /*1110*/  STL [R1+0x3c], R9 ;  /* 0x00003c0901007387 */ /* 0x0007e20000100800 */
[----:B------:R-:W-:Y:S01]  /*1120*/  LEA R10, R10, 0x80, 0x1 ;  /* 0x000000800a0a7811 */ /* 0x000fe200078e08ff */
[C---:B------:R-:W-:Y:S01]  /*1130*/  IMAD.IADD R178, R172.reuse, 0x1, R2 ;  /* 0x00000001acb27824 */ /* 0x040fe200078e0202 */
[C---:B------:R-:W-:Y:S02]  /*1140*/  IADD3 R183, R172.reuse, 0x20, RZ ;  /* 0x00000020acb77810 */ /* 0x040fe40007ffe0ff */
[----:B------:R-:W-:Y:S01]  /*1150*/  @P4 IADD3 R183, R172, -0x20, RZ ;  /* 0xffffffe0acb74810 */ /* 0x000fe20007ffe0ff */
[----:B------:R-:W-:Y:S01]  /*1160*/  STL [R1+0x10], R10 ;  /* 0x0000100a01007387 */ /* 0x000fe20000100800 */
[----:B------:R-:W-:-:S02]  /*1170*/  LEA R179, R4, 0xc100, 0x1 ;  /* 0x0000c10004b37811 */ /* 0x000fc400078e08ff */
[----:B------:R-:W-:Y:S01]  /*1180*/  LEA R173, R5, 0x100, 0x1 ;  /* 0x0000010005ad7811 */ /* 0x000fe200078e08ff */
[----:B------:R-:W-:Y:S01]  /*1190*/  IMAD.IADD R175, R2, 0x1, R183 ;  /* 0x0000000102af7824 */ /* 0x000fe200078e02b7 */
[----:B------:R-:W-:Y:S01]  /*11a0*/  IADD3 R223, R220, 0x80, RZ ;  /* 0x00000080dcdf7810 */ /* 0x000fe20007ffe0ff */
[----:B------:R-:W-:Y:S01]  /*11b0*/  IMAD.IADD R182, R179, 0x1, R0 ;  /* 0x00000001b3b67824 */ /* 0x000fe200078e0200 */
[----:B-1----:R-:W-:Y:S01]  /*11c0*/  LOP3.LUT R3, R11, 0x7ffffffc, RZ, 0xc0, !PT ;  /* 0x7ffffffc0b037812 */ /* 0x002fe200078ec0ff */
[----:B------:R-:W-:Y:S01]  /*11d0*/  IMAD.IADD R177, R0, 0x1, R173 ;  /* 0x0000000100b17824 */ /* 0x000fe200078e02ad */
[----:B------:R-:W-:Y:S02]  /*11e0*/  SHF.R.S32.HI R221, RZ, 0x1f, R220 ;  /* 0x0000001fffdd7819 */ /* 0x000fe400000114dc */
[----:B------:R-:W-:Y:S01]  /*11f0*/  SHF.R.S32.HI R252, RZ, 0x1f, R223 ;  /* 0x0000001ffffc7819 */ /* 0x000fe200000114df */
[----:B------:R-:W-:Y:S01]  /*1200*/  IMAD.IADD R3, R16, 0x1, -R3 ;  /* 0x0000000110037824 */ /* 0x000fe200078e0a03 */
[----:B------:R-:W-:-:S02]  /*1210*/  IADD3 R194, R183, 0x800, RZ ;  /* 0x00000800b7c27810 */ /* 0x000fc40007ffe0ff */
[----:B--2---:R-:W-:Y:S01]  /*1220*/  SEL R6, R8, 0xffffffc0, !P2 ;  /* 0xffffffc008067807 */ /* 0x004fe20005000000 */
[----:B------:R-:W-:Y:S01]  /*1230*/  IMAD.SHL.U32 R233, R3, 0x2, RZ ;  /* 0x0000000203e97824 */ /* 0x000fe200078e00ff */
[----:B------:R-:W-:Y:S02]  /*1240*/  SEL R3, R13, 0xffffffe0, !P6 ;  /* 0xffffffe00d037807 */ /* 0x000fe40007000000 */
[----:B------:R-:W-:Y:S02]  /*1250*/  IADD3 R193, R183, 0x1000, RZ ;  /* 0x00001000b7c17810 */ /* 0x000fe40007ffe0ff */
[----:B------:R-:W-:Y:S01]  /*1260*/  IADD3 R15, R233, 0x88, RZ ;  /* 0x00000088e90f7810 */ /* 0x000fe20007ffe0ff */
[----:B------:R-:W-:Y:S01]  /*1270*/  IMAD.IADD R180, R179, 0x1, R3 ;  /* 0x00000001b3b47824 */ /* 0x000fe200078e0203 */
[----:B------:R-:W-:Y:S01]  /*1280*/  IADD3 R14, R233, 0x90, RZ ;  /* 0x00000090e90e7810 */ /* 0x000fe20007ffe0ff */
[----:B------:R-:W-:Y:S01]  /*1290*/  IMAD.IADD R174, R3, 0x1, R173 ;  /* 0x0000000103ae7824 */ /* 0x000fe200078e02ad */
[C---:B------:R-:W-:Y:S01]  /*12a0*/  IADD3 R13, R233.reuse, 0x98, RZ ;  /* 0x00000098e90d7810 */ /* 0x040fe20007ffe0ff */
[----:B------:R-:W-:Y:S01]  /*12b0*/  IMAD.IADD R181, R180, 0x1, R0 ;  /* 0x00000001b4b57824 */ /* 0x000fe200078e0200 */
[C---:B------:R-:W-:Y:S01]  /*12c0*/  IADD3 R12, R233.reuse, 0xa0, RZ ;  /* 0x000000a0e90c7810 */ /* 0x040fe20007ffe0ff */
[----:B------:R-:W-:Y:S01]  /*12d0*/  IMAD.IADD R176, R0, 0x1, R174 ;  /* 0x0000000100b07824 */ /* 0x000fe200078e02ae */
[----:B------:R-:W-:-:S02]  /*12e0*/  IADD3 R11, R233, 0xa8, RZ ;  /* 0x000000a8e90b7810 */ /* 0x000fc40007ffe0ff */
[----:B------:R-:W-:Y:S02]  /*12f0*/  SHF.R.S32.HI R16, RZ, 0x1f, R15 ;  /* 0x0000001fff107819 */ /* 0x000fe4000001140f */
[C---:B------:R-:W-:Y:S02]  /*1300*/  IADD3 R8, R233.reuse, 0x80, RZ ;  /* 0x00000080e9087810 */ /* 0x040fe40007ffe0ff */
[C---:B---3--:R-:W-:Y:S02]  /*1310*/  IADD3 R9, R233.reuse, 0xb0, RZ ;  /* 0x000000b0e9097810 */ /* 0x048fe40007ffe0ff */
[----:B------:R-:W-:Y:S02]  /*1320*/  SHF.R.S32.HI R15, RZ, 0x1f, R14 ;  /* 0x0000001fff0f7819 */ /* 0x000fe4000001140e */
[----:B------:R-:W-:Y:S02]  /*1330*/  IADD3 R8, R233, 0xb8, RZ ;  /* 0x000000b8e9087810 */ /* 0x000fe40007ffe0ff */
[----:B------:R-:W-:-:S02]  /*1340*/  SHF.R.S32.HI R14, RZ, 0x1f, R13 ;  /* 0x0000001fff0e7819 */ /* 0x000fc4000001140d */
[----:B------:R-:W-:Y:S02]  /*1350*/  SHF.R.S32.HI R13, RZ, 0x1f, R12 ;  /* 0x0000001fff0d7819 */ /* 0x000fe4000001140c */
[----:B------:R-:W-:Y:S02]  /*1360*/  SHF.R.S32.HI R12, RZ, 0x1f, R11 ;  /* 0x0000001fff0c7819 */ /* 0x000fe4000001140b */
[----:B------:R-:W-:Y:S01]  /*1370*/  SHF.R.S32.HI R11, RZ, 0x1f, R9 ;  /* 0x0000001fff0b7819 */ /* 0x000fe20000011409 */
[C---:B------:R-:W-:Y:S01]  /*1380*/  IMAD.IADD R11, R10.reuse, 0x1, R6 ;  /* 0x000000010a0b7824 */ /* 0x040fe200078e0206 */
[----:B------:R-:W-:Y:S01]  /*1390*/  SHF.R.S32.HI R9, RZ, 0x1f, R8 ;  /* 0x0000001fff097819 */ /* 0x000fe20000011408 */
[C---:B------:R-:W-:Y:S01]  /*13a0*/  IMAD.IADD R9, R10.reuse, 0x1, R7 ;  /* 0x000000010a097824 */ /* 0x040fe200078e0207 */
[C---:B------:R-:W-:Y:S02]  /*13b0*/  IADD3 R8, R10.reuse, -0x10, RZ ;  /* 0xfffffff00a087810 */ /* 0x040fe40007ffe0ff */
[----:B------:R-:W-:Y:S01]  /*13c0*/  @P0 IADD3 R8, R10, 0x10, RZ ;  /* 0x000000100a080810 */ /* 0x000fe20007ffe0ff */
[----:B------:R-:W-:Y:S01]  /*13d0*/  IMAD.IADD R2, R9, 0x1, R6 ;  /* 0x0000000109027824 */ /* 0x000fe200078e0206 */
[----:B------:R-:W-:Y:S01]  /*13e0*/  STL [R1+0x2c], R11 ;  /* 0x00002c0b01007387 */ /* 0x000fe20000100800 */
[----:B------:R-:W-:-:S02]  /*13f0*/  IADD3 R192, R183, 0x1800, RZ ;  /* 0x00001800b7c07810 */ /* 0x000fc40007ffe0ff */
[----:B------:R-:W-:Y:S01]  /*1400*/  IMAD.IADD R4, R6, 0x1, R8 ;  /* 0x0000000106047824 */ /* 0x000fe200078e0208 */
[----:B------:R-:W-:Y:S01]  /*1410*/  STL [R1+0x1c], R9 ;  /* 0x00001c0901007387 */ /* 0x000fe20000100800 */
[C---:B------:R-:W-:Y:S02]  /*1420*/  IADD3 R191, R183.reuse, 0x2000, RZ ;  /* 0x00002000b7bf7810 */ /* 0x040fe40007ffe0ff */
[C---:B------:R-:W-:Y:S01]  /*1430*/  IADD3 R190, R183.reuse, 0x2800, RZ ;  /* 0x00002800b7be7810 */ /* 0x040fe20007ffe0ff */
[----:B------:R1:W-:Y:S01]  /*1440*/  STL [R1+0x28], R2 ;  /* 0x0000280201007387 */ /* 0x0003e20000100800 */
[C---:B------:R-:W-:Y:S02]  /*1450*/  IADD3 R189, R183.reuse, 0x3000, RZ ;  /* 0x00003000b7bd7810 */ /* 0x040fe40007ffe0ff */
[C---:B------:R-:W-:Y:S01]  /*1460*/  IADD3 R188, R183.reuse, 0x3800, RZ ;  /* 0x00003800b7bc7810 */ /* 0x040fe20007ffe0ff */
[----:B------:R-:W-:Y:S01]  /*1470*/  STL [R1+0x14], R8 ;  /* 0x0000140801007387 */ /* 0x000fe20000100800 */
[----:B------:R-:W-:-:S02]  /*1480*/  IADD3 R187, R183, 0x4000, RZ ;  /* 0x00004000b7bb7810 */ /* 0x000fc40007ffe0ff */
[C---:B------:R-:W-:Y:S01]  /*1490*/  IADD3 R186, R183.reuse, 0x4800, RZ ;  /* 0x00004800b7ba7810 */ /* 0x040fe20007ffe0ff */
[----:B------:R-:W-:Y:S01]  /*14a0*/  STL [R1+0x24], R4 ;  /* 0x0000240401007387 */ /* 0x000fe20000100800 */
[C---:B------:R-:W-:Y:S02]  /*14b0*/  IADD3 R185, R183.reuse, 0x5000, RZ ;  /* 0x00005000b7b97810 */ /* 0x040fe40007ffe0ff */
[----:B------:R-:W-:Y:S01]  /*14c0*/  IADD3 R184, R183, 0x5800, RZ ;  /* 0x00005800b7b87810 */ /* 0x000fe20007ffe0ff */
[----:B-1----:R-:W-:-:S05]  /*14d0*/  IMAD.IADD R2, R7, 0x1, R8 ;  /* 0x0000000107027824 */ /* 0x002fca00078e0208 */
[----:B------:R1:W-:Y:S02]  /*14e0*/  STL [R1+0x18], R2 ;  /* 0x0000180201007387 */ /* 0x0003e40000100800 */
[----:B-1----:R-:W-:-:S05]  /*14f0*/  IMAD.IADD R2, R2, 0x1, R6 ;  /* 0x0000000102027824 */ /* 0x002fca00078e0206 */
[----:B------:R1:W-:Y:S02]  /*1500*/  STL [R1+0x20], R2 ;  /* 0x0000200201007387 */ /* 0x0003e40000100800 */
.L_x_103:
[----:B------:R-:W-:-:S04]  /*1510*/  IMAD.MOV.U32 R13, RZ, RZ, 0x4 ;  /* 0x00000004ff0d7424 */ /* 0x000fc800078e00ff */
[----:B-1----:R-:W-:-:S05]  /*1520*/  IMAD.WIDE R2, R227, R13, c[0x0][0x588] ;  /* 0x00016200e3027625 */ /* 0x002fca00078e020d */
[----:B------:R-:W2:Y:S01]  /*1530*/  LDG.E R228, [R2.64] ;  /* 0x0000000602e47981 */ /* 0x000ea2000c1e1900 */
[----:B------:R-:W-:Y:S01]  /*1540*/  ISETP.NE.U32.AND P1, PT, RZ, c[0x0][0x370], PT ;  /* 0x0000dc00ff007a0c */ /* 0x000fe20003f25070 */
[----:B------:R-:W-:Y:S01]  /*1550*/  CS2R R6, SRZ ;  /* 0x0000000000067805 */ /* 0x000fe2000001ff00 */
[----:B------:R-:W-:Y:S02]  /*1560*/  ISETP.NE.U32.AND P5, PT, RZ, c[0x0][0x360], PT ;  /* 0x0000d800ff007a0c */ /* 0x000fe40003fa5070 */
[----:B------:R-:W-:Y:S02]  /*1570*/  ISETP.NE.AND.EX P1, PT, RZ, c[0x0][0x374], PT, P1 ;  /* 0x0000dd00ff007a0c */ /* 0x000fe40003f25310 */
[----:B------:R-:W-:Y:S02]  /*1580*/  ISETP.NE.AND.EX P5, PT, RZ, c[0x0][0x364], PT, P5 ;  /* 0x0000d900ff007a0c */ /* 0x000fe40003fa5350 */
[----:B------:R-:W-:-:S04]  /*1590*/  ISETP.NE.U32.AND P3, PT, RZ, c[0x0][0x348], PT ;  /* 0x0000d200ff007a0c */ /* 0x000fc80003f65070 */
[----:B------:R-:W-:Y:S01]  /*15a0*/  ISETP.NE.AND.EX P3, PT, RZ, c[0x0][0x34c], PT, P3 ;  /* 0x0000d300ff007a0c */ /* 0x000fe20003f65330 */
[----:B------:R-:W-:Y:S01]  /*15b0*/  IMAD.MOV.U32 R10, RZ, RZ, RZ ;  /* 0x000000ffff0a7224 */ /* 0x000fe200078e00ff */
[----:B--2---:R-:W-:-:S03]  /*15c0*/  SHF.R.S32.HI R251, RZ, 0x1f, R228 ;  /* 0x0000001ffffb7819 */ /* 0x004fc600000114e4 */
[----:B------:R-:W-:-:S04]  /*15d0*/  @P1 LEA R2, P0, R228, c[0x0][0x370], 0x2 ;  /* 0x0000dc00e4021a11 */ /* 0x000fc800078010ff */
[C-C-:B------:R-:W-:Y:S02]  /*15e0*/  @P1 LEA.HI.X R3, R228.reuse, c[0x0][0x374], R251.reuse, 0x2, P0 ;  /* 0x0000dd00e4031a11 */ /* 0x140fe400000f14fb */
[----:B------:R-:W-:Y:S02]  /*15f0*/  ISETP.NE.U32.AND P0, PT, RZ, c[0x0][0x350], PT ;  /* 0x0000d400ff007a0c */ /* 0x000fe40003f05070 */
[C---:B------:R-:W-:Y:S01]  /*1600*/  LEA R4, P4, R228.reuse, c[0x0][0x348], 0x2 ;  /* 0x0000d200e4047a11 */ /* 0x040fe200078810ff */
[----:B------:R1:W5:Y:S01]  /*1610*/  @P1 LDG.E R7, [R2.64] ;  /* 0x0000000602071981 */ /* 0x000362000c1e1900 */
[----:B------:R-:W-:Y:S02]  /*1620*/  ISETP.NE.AND.EX P0, PT, RZ, c[0x0][0x354], PT, P0 ;  /* 0x0000d500ff007a0c */ /* 0x000fe40003f05300 */
[C---:B------:R-:W-:Y:S02]  /*1630*/  @P5 LEA R8, P1, R228.reuse, c[0x0][0x360], 0x2 ;  /* 0x0000d800e4085a11 */ /* 0x040fe400078210ff */
[----:B------:R-:W-:-:S02]  /*1640*/  LEA.HI.X R5, R228, c[0x0][0x34c], R251, 0x2, P4 ;  /* 0x0000d300e4057a11 */ /* 0x000fc400020f14fb */
[----:B------:R-:W-:-:S03]  /*1650*/  @P5 LEA.HI.X R9, R228, c[0x0][0x364], R251, 0x2, P1 ;  /* 0x0000d900e4095a11 */ /* 0x000fc600008f14fb */
[----:B------:R2:W5:Y:S04]  /*1660*/  @P3 LDG.E R6, [R4.64] ;  /* 0x0000000604063981 */ /* 0x000568000c1e1900 */
[----:B------:R2:W5:Y:S01]  /*1670*/  @P5 LDG.E R17, [R8.64] ;  /* 0x0000000608115981 */ /* 0x000562000c1e1900 */
[----:B-1----:R-:W-:-:S04]  /*1680*/  LEA R2, P2, R228, c[0x0][0x350], 0x2 ;  /* 0x0000d400e4027a11 */ /* 0x002fc800078410ff */
[----:B------:R-:W-:-:S05]  /*1690*/  LEA.HI.X R3, R228, c[0x0][0x354], R251, 0x2, P2 ;  /* 0x0000d500e4037a11 */ /* 0x000fca00010f14fb */
[----:B------:R2:W5:Y:S01]  /*16a0*/  @P0 LDG.E R10, [R2.64] ;  /* 0x00000006020a0981 */ /* 0x000562000c1e1900 */
[----:B------:R-:W-:Y:S01]  /*16b0*/  YIELD ;  /* 0x0000000000007946 */ /* 0x000fe20003800000 */
[----:B------:R-:W-:Y:S01]  /*16c0*/  LOP3.LUT R234, R226, 0xffff, RZ, 0xc0, !PT ;  /* 0x0000ffffe2ea7812 */ /* 0x000fe200078ec0ff */
[----:B------:R-:W-:Y:S05]  /*16d0*/  @P5 BRA `(.L_x_23) ;  /* 0x0000005000005947 */ /* 0x000fea0003800000 */
[----:B-----5:R-:W-:Y:S01]  /*16e0*/  MOV R17, c[0x0][0x168] ;  /* 0x00005a0000117a02 */ /* 0x020fe20000000f00 */
[----:B------:R-:W-:Y:S05]  /*16f0*/  @!P3 BRA `(.L_x_23) ;  /* 0x000000300000b947 */ /* 0x000fea0003800000 */
[----:B--2---:R-:W2:Y:S04]  /*1700*/  LDG.E R8, [R4.64] ;  /* 0x0000000604087981 */ /* 0x004ea8000c1e1900 */
[----:B------:R-:W2:Y:S02]  /*1710*/  LDG.E R0, [R4.64+0x4] ;  /* 0x0000040604007981 */ /* 0x000ea4000c1e1900 */
[----:B--2---:R-:W-:-:S02]  /*1720*/  IADD3 R17, -R8, R0, RZ ;  /* 0x0000000008117210 */ /* 0x004fc40007ffe1ff */
.L_x_23:
[----:B------:R-:W-:-:S04]  /*1730*/  ISETP.NE.U32.AND P1, PT, RZ, c[0x0][0x368], PT ;  /* 0x0000da00ff007a0c */ /* 0x000fc80003f25070 */
[----:B------:R-:W-:-:S13]  /*1740*/  ISETP.NE.AND.EX P1, PT, RZ, c[0x0][0x36c], PT, P1 ;  /* 0x0000db00ff007a0c */ /* 0x000fda0003f25310 */
[----:B------:R-:W-:Y:S05]  /*1750*/  @!P1 BRA `(.L_x_24) ;  /* 0x0000004000009947 */ /* 0x000fea0003800000 */
[----:B--2---:R-:W-:-:S04]  /*1760*/  LEA R2, P1, R228, c[0x0][0x368], 0x2 ;  /* 0x0000da00e4027a11 */ /* 0x004fc800078210ff */
[----:B------:R-:W-:-:S05]  /*1770*/  LEA.HI.X R3, R228, c[0x0][0x36c], R251, 0x2, P1 ;  /* 0x0000db00e4037a11 */ /* 0x000fca00008f14fb */
[----:B------:R1:W5:Y:S01]  /*1780*/  LDG.E R0, [R2.64] ;  /* 0x0000000602007981 */ /* 0x000362000c1e1900 */
[----:B------:R-:W-:Y:S05]  /*1790*/  BRA `(.L_x_25) ;  /* 0x0000005000007947 */ /* 0x000fea0003800000 */
.L_x_24:
[----:B------:R-:W-:Y:S01]  /*17a0*/  MOV R0, c[0x0][0x1d0] ;  /* 0x0000740000007a02 */ /* 0x000fe20000000f00 */
[----:B------:R-:W-:Y:S05]  /*17b0*/  @!P0 BRA `(.L_x_25) ;  /* 0x0000003000008947 */ /* 0x000fea0003800000 */
[----:B--2---:R-:W2:Y:S04]  /*17c0*/  LDG.E R4, [R2.64] ;  /* 0x0000000602047981 */ /* 0x004ea8000c1e1900 */
[----:B------:R-:W2:Y:S02]  /*17d0*/  LDG.E R0, [R2.64+0x4] ;  /* 0x0000040602007981 */ /* 0x000ea4000c1e1900 */
[----:B--2---:R-:W-:-:S04]  /*17e0*/  IADD3 R0, -R4, R0, RZ ;  /* 0x0000000004007210 */ /* 0x004fc80007ffe1ff */
.L_x_25:
[----:B-12---:R-:W-:Y:S01]  /*17f0*/  LOP3.LUT R2, R226, 0xff000000, RZ, 0xc0, !PT ;  /* 0xff000000e2027812 */ /* 0x006fe200078ec0ff */
[--C-:B-----5:R-:W-:Y:S01]  /*1800*/  IMAD.IADD R19, R0, 0x1, -R7.reuse ;  /* 0x0000000100137824 */ /* 0x120fe200078e0a07 */
[----:B------:R-:W-:Y:S01]  /*1810*/  LOP3.LUT R3, R226, 0xff0000, RZ, 0xc0, !PT ;  /* 0x00ff0000e2037812 */ /* 0x000fe200078ec0ff */
[----:B------:R-:W-:Y:S01]  /*1820*/  BSSY B0, `(.L_x_26) ;  /* 0x000002d000007945 */ /* 0x000fe20003800000 */
[----:B------:R-:W-:Y:S01]  /*1830*/  SHF.R.U32.HI R4, RZ, 0x8, R2 ;  /* 0x00000008ff047819 */ /* 0x000fe20000011602 */
[----:B------:R-:W-:Y:S01]  /*1840*/  IMAD.IADD R12, R10, 0x1, R7 ;  /* 0x000000010a0c7824 */ /* 0x000fe200078e0207 */
[----:B------:R-:W-:-:S02]  /*1850*/  ISETP.GE.AND P1, PT, R19, 0x1, PT ;  /* 0x000000011300780c */ /* 0x000fc40003f26270 */
[----:B------:R-:W-:Y:S02]  /*1860*/  LEA.HI R3, R3, R4, RZ, 0x10 ;  /* 0x0000000403037211 */ /* 0x000fe400078f80ff */
[----:B------:R-:W-:Y:S02]  /*1870*/  IADD3 R0, R19, 0x3f, RZ ;  /* 0x0000003f13007810 */ /* 0x000fe40007ffe0ff */
[----:B------:R-:W-:Y:S02]  /*1880*/  LOP3.LUT R14, R3, 0xff, RZ, 0xc0, !PT ;  /* 0x000000ff030e7812 */ /* 0x000fe400078ec0ff */
[----:B------:R-:W-:Y:S02]  /*1890*/  SHF.R.U32.HI R5, RZ, 0x10, R3 ;  /* 0x00000010ff057819 */ /* 0x000fe40000011603 */
[----:B------:R-:W-:Y:S01]  /*18a0*/  SHF.R.S32.HI R2, RZ, 0x1f, R0 ;  /* 0x0000001fff027819 */ /* 0x000fe20000011400 */
[----:B------:R1:W-:Y:S03]  /*18b0*/  STL [R1+0xc], R14 ;  /* 0x00000c0e01007387 */ /* 0x0003e60000100800 */
[----:B------:R-:W-:Y:S01]  /*18c0*/  LEA.HI R0, R2, R0, RZ, 0x6 ;  /* 0x0000000002007211 */ /* 0x000fe200078f30ff */
[----:B------:R1:W-:Y:S01]  /*18d0*/  STL [R1+0x8], R5 ;  /* 0x0000080501007387 */ /* 0x0003e20000100800 */
[----:B------:R-:W-:-:S02]  /*18e0*/  IMAD.MOV.U32 R2, RZ, RZ, RZ ;  /* 0x000000ffff027224 */ /* 0x000fc400078e00ff */
[----:B------:R-:W-:Y:S01]  /*18f0*/  SHF.R.S32.HI R8, RZ, 0x6, R0 ;  /* 0x00000006ff087819 */ /* 0x000fe20000011400 */
[----:B------:R-:W-:Y:S05]  /*1900*/  @!P1 BRA `(.L_x_27) ;  /* 0x000001e000009947 */ /* 0x000fea0003800000 */
[----:B------:R-:W-:-:S04]  /*1910*/  ISETP.NE.AND P1, PT, R5, RZ, PT ;  /* 0x000000ff0500720c */ /* 0x000fc80003f25270 */
[----:B------:R-:W-:-:S04]  /*1920*/  SEL R0, R5, c[0x0][0x338], P1 ;  /* 0x0000ce0005007a07 */ /* 0x000fc80000800000 */
[----:B------:R-:W-:Y:S02]  /*1930*/  IABS R3, R0 ;  /* 0x0000000000037213 */ /* 0x000fe40000000000 */
[----:B------:R-:W-:Y:S02]  /*1940*/  IADD3 R7, R8, -0x1, R0 ;  /* 0xffffffff08077810 */ /* 0x000fe40007ffe000 */
[----:B------:R-:W2:Y:S02]  /*1950*/  I2F.RP R2, R3 ;  /* 0x0000000300027306 */ /* 0x000ea40000209400 */
[----:B------:R-:W-:-:S06]  /*1960*/  IABS R11, R7 ;  /* 0x00000007000b7213 */ /* 0x000fcc0000000000 */
[----:B--2---:R-:W2:Y:S02]  /*1970*/  MUFU.RCP R2, R2 ;  /* 0x0000000200027308 */ /* 0x004ea40000001000 */
[----:B--2---:R-:W-:-:S06]  /*1980*/  IADD3 R2, R2, 0xffffffe, RZ ;  /* 0x0ffffffe02027810 */ /* 0x004fcc0007ffe0ff */
[----:B-1----:R-:W1:Y:S02]  /*1990*/  F2I.FTZ.U32.TRUNC.NTZ R5, R2 ;  /* 0x0000000200057305 */ /* 0x002e64000021f000 */
[----:B-1----:R-:W-:-:S04]  /*19a0*/  IMAD.MOV R2, RZ, RZ, -R5 ;  /* 0x000000ffff027224 */ /* 0x002fc800078e0a05 */
[----:B------:R-:W-:Y:S01]  /*19b0*/  IMAD.MOV.U32 R4, RZ, RZ, R2 ;  /* 0x000000ffff047224 */ /* 0x000fe200078e0002 */
[----:B------:R-:W-:-:S03]  /*19c0*/  IABS R2, R0 ;  /* 0x0000000000027213 */ /* 0x000fc60000000000 */
[----:B------:R-:W-:Y:S02]  /*19d0*/  IMAD R9, R4, R3, RZ ;  /* 0x0000000304097224 */ /* 0x000fe400078e02ff */
[----:B------:R-:W-:Y:S02]  /*19e0*/  IMAD.MOV.U32 R4, RZ, RZ, RZ ;  /* 0x000000ffff047224 */ /* 0x000fe400078e00ff */
[----:B------:R-:W-:Y:S02]  /*19f0*/  IMAD.MOV R10, RZ, RZ, -R2 ;  /* 0x000000ffff0a7224 */ /* 0x000fe400078e0a02 */
[----:B------:R-:W-:-:S04]  /*1a00*/  IMAD.HI.U32 R2, R5, R9, R4 ;  /* 0x0000000905027227 */ /* 0x000fc800078e0004 */
[----:B------:R-:W-:Y:S02]  /*1a10*/  IMAD.MOV.U32 R4, RZ, RZ, R11 ;  /* 0x000000ffff047224 */ /* 0x000fe400078e000b */
[----:B------:R-:W-:Y:S02]  /*1a20*/  IMAD.MOV.U32 R5, RZ, RZ, R10 ;  /* 0x000000ffff057224 */ /* 0x000fe400078e000a */
[----:B------:R-:W-:-:S04]  /*1a30*/  IMAD.HI.U32 R2, R2, R4, RZ ;  /* 0x0000000402027227 */ /* 0x000fc800078e00ff */
[----:B------:R-:W-:-:S05]  /*1a40*/  IMAD R4, R2, R5, R4 ;  /* 0x0000000502047224 */ /* 0x000fca00078e0204 */
[----:B------:R-:W-:-:S13]  /*1a50*/  ISETP.GT.U32.AND P2, PT, R3, R4, PT ;  /* 0x000000040300720c */ /* 0x000fda0003f44070 */
[----:B------:R-:W-:Y:S01]  /*1a60*/  @!P2 IMAD.IADD R4, R4, 0x1, -R3 ;  /* 0x000000010404a824 */ /* 0x000fe200078e0a03 */
[----:B------:R-:W-:Y:S02]  /*1a70*/  @!P2 IADD3 R2, R2, 0x1, RZ ;  /* 0x000000010202a810 */ /* 0x000fe40007ffe0ff */
[----:B------:R-:W-:Y:S02]  /*1a80*/  ISETP.NE.AND P2, PT, R0, RZ, PT ;  /* 0x000000ff0000720c */ /* 0x000fe40003f45270 */
[----:B------:R-:W-:Y:S02]  /*1a90*/  ISETP.GE.U32.AND P4, PT, R4, R3, PT ;  /* 0x000000030400720c */ /* 0x000fe40003f86070 */
[----:B------:R-:W-:-:S04]  /*1aa0*/  LOP3.LUT R3, R7, R0, RZ, 0x3c, !PT ;  /* 0x0000000007037212 */ /* 0x000fc800078e3cff */
[----:B------:R-:W-:-:S07]  /*1ab0*/  ISETP.GE.AND P1, PT, R3, RZ, PT ;  /* 0x000000ff0300720c */ /* 0x000fce0003f26270 */
[----:B------:R-:W-:-:S06]  /*1ac0*/  @P4 IADD3 R2, R2, 0x1, RZ ;  /* 0x0000000102024810 */ /* 0x000fcc0007ffe0ff */
[----:B------:R-:W-:Y:S01]  /*1ad0*/  @!P1 IMAD.MOV R2, RZ, RZ, -R2 ;  /* 0x000000ffff029224 */ /* 0x000fe200078e0a02 */
[----:B------:R-:W-:Y:S02]  /*1ae0*/  @!P2 LOP3.LUT R2, RZ, R0, RZ, 0x33, !PT ;  /* 0x00000000ff02a212 */ /* 0x000fe400078e33ff */
.L_x_27:
[----:B------:R-:W-:Y:S05]  /*1af0*/  BSYNC B0 ;  /* 0x0000000000007941 */ /* 0x000fea0003800000 */
.L_x_26:
[----:B------:R-:W-:Y:S01]  /*1b00*/  IMAD R226, R14, R2, RZ ;  /* 0x000000020ee27224 */ /* 0x000fe200078e02ff */
[----:B------:R-:W-:Y:S01]  /*1b10*/  PRMT R0, RZ, 0x7610, R0 ;  /* 0x00007610ff007816 */ /* 0x000fe20000000000 */
[----:B------:R-:W-:Y:S01]  /*1b20*/  CS2R R20, SRZ ;  /* 0x0000000000147805 */ /* 0x000fe2000001ff00 */
[----:B------:R-:W-:Y:S01]  /*1b30*/  CS2R R46, SRZ ;  /* 0x00000000002e7805 */ /* 0x000fe2000001ff00 */
[----:B------:R-:W-:Y:S01]  /*1b40*/  IMAD.IADD R2, R226, 0x1, R2 ;  /* 0x00000001e2027824 */ /* 0x000fe200078e0202 */
[----:B------:R-:W-:Y:S01]  /*1b50*/  CS2R R48, SRZ ;  /* 0x0000000000307805 */ /* 0x000fe2000001ff00 */
[----:B------:R-:W-:Y:S01]  /*1b60*/  CS2R R54, SRZ ;  /* 0x0000000000367805 */ /* 0x000fe2000001ff00 */
[----:B------:R-:W-:Y:S01]  /*1b70*/  CS2R R80, SRZ ;  /* 0x0000000000507805 */ /* 0x000fe2000001ff00 */
[----:B------:R-:W-:Y:S01]  /*1b80*/  CS2R R66, SRZ ;  /* 0x0000000000427805 */ /* 0x000fe2000001ff00 */
[----:B------:R-:W-:Y:S01]  /*1b90*/  IMNMX R23, R8, R2, PT ;  /* 0x0000000208177217 */ /* 0x000fe20003800200 */
[----:B------:R-:W-:Y:S01]  /*1ba0*/  CS2R R84, SRZ ;  /* 0x0000000000547805 */ /* 0x000fe2000001ff00 */
[----:B------:R-:W-:Y:S01]  /*1bb0*/  CS2R R70, SRZ ;  /* 0x0000000000467805 */ /* 0x000fe2000001ff00 */
[----:B------:R-:W-:Y:S01]  /*1bc0*/  CS2R R142, SRZ ;  /* 0x00000000008e7805 */ /* 0x000fe2000001ff00 */
[----:B------:R-:W-:Y:S01]  /*1bd0*/  ISETP.GT.AND P1, PT, R23, R226, PT ;  /* 0x000000e21700720c */ /* 0x000fe20003f24270 */
[----:B------:R2:W-:Y:S01]  /*1be0*/  STL [R1+0x4], R23 ;  /* 0x0000041701007387 */ /* 0x0005e20000100800 */
        /* <DEDUP_REMOVED lines=41> */
[----:B--2---:R-:W2:Y:S01]  /*1e80*/  LDL R4, [R1+0x30] ;  /* 0x0000300001047983 */ /* 0x004ea20000100800 */
[----:B------:R-:W-:-:S04]  /*1e90*/  ISETP.NE.U32.AND P2, PT, RZ, c[0x0][0x340], PT ;  /* 0x0000d000ff007a0c */ /* 0x000fc80003f45070 */
[----:B------:R-:W-:-:S13]  /*1ea0*/  ISETP.NE.AND.EX P2, PT, RZ, c[0x0][0x344], PT, P2 ;  /* 0x0000d100ff007a0c */ /* 0x000fda0003f45320 */
[----:B------:R-:W-:-:S05]  /*1eb0*/  @P2 IMAD.WIDE R2, R228, R13, c[0x0][0x340] ;  /* 0x0000d000e4022625 */ /* 0x000fca00078e020d */
[----:B------:R3:W4:Y:S01]  /*1ec0*/  @P2 LDG.E R13, [R2.64] ;  /* 0x00000006020d2981 */ /* 0x000722000c1e1900 */
[----:B------:R-:W-:Y:S02]  /*1ed0*/  SHF.R.S32.HI R0, RZ, 0x1f, R6 ;  /* 0x0000001fff007819 */ /* 0x000fe40000011406 */
[----:B------:R-:W-:Y:S01]  /*1ee0*/  ISETP.GE.AND P5, PT, R222, c[0x0][0x1d4], PT ;  /* 0x00007500de007a0c */ /* 0x000fe20003fa6270 */
[----:B------:R-:W5:Y:S01]  /*1ef0*/  S2R R9, SR_TID.X ;  /* 0x0000000000097919 */ /* 0x000f620000002100 */
[----:B------:R-:W-:Y:S01]  /*1f00*/  ISETP.GE.AND P4, PT, R220, c[0x0][0x1d4], PT ;  /* 0x00007500dc007a0c */ /* 0x000fe20003f86270 */
[----:B------:R-:W-:Y:S01]  /*1f10*/  IMAD R0, R0, c[0x0][0x178], RZ ;  /* 0x00005e0000007a24 */ /* 0x000fe200078e02ff */
[----:B------:R-:W-:Y:S02]  /*1f20*/  ISETP.GE.AND P6, PT, R223, c[0x0][0x1d4], PT ;  /* 0x00007500df007a0c */ /* 0x000fe40003fc6270 */
[----:B------:R-:W-:Y:S01]  /*1f30*/  SEL R7, RZ, 0x1, P4 ;  /* 0x00000001ff077807 */ /* 0x000fe20002000000 */
[----:B-1----:R-:W-:Y:S01]  /*1f40*/  IMAD R5, R6, c[0x0][0x17c], R0 ;  /* 0x00005f0006057a24 */ /* 0x002fe200078e0200 */
[----:B------:R-:W-:-:S02]  /*1f50*/  SEL R11, R228, RZ, !P3 ;  /* 0x000000ffe40b7207 */ /* 0x000fc40005800000 */
[----:B------:R-:W-:Y:S02]  /*1f60*/  P2R R21, PR, RZ, 0x20 ;  /* 0x00000020ff157803 */ /* 0x000fe40000000000 */
[----:B------:R-:W-:Y:S02]  /*1f70*/  P2R R20, PR, RZ, 0x10 ;  /* 0x00000010ff147803 */ /* 0x000fe40000000000 */
[----:B------:R-:W-:Y:S02]  /*1f80*/  ISETP.GE.AND P4, PT, R223, c[0x0][0x198], PT ;  /* 0x00006600df007a0c */ /* 0x000fe40003f86270 */
[----:B------:R-:W-:Y:S01]  /*1f90*/  IADD3 R76, R23, -0x1, RZ ;  /* 0xffffffff174c7810 */ /* 0x000fe20007ffe0ff */
[----:B---3--:R-:W-:Y:S01]  /*1fa0*/  IMAD.MOV.U32 R2, RZ, RZ, c[0x0][0x2c4] ;  /* 0x0000b100ff027624 */ /* 0x008fe200078e00ff */
[----:B-----5:R-:W-:-:S04]  /*1fb0*/  SHF.R.S32.HI R22, RZ, 0x1f, R9 ;  /* 0x0000001fff167819 */ /* 0x020fc80000011409 */
[----:B------:R-:W-:Y:S01]  /*1fc0*/  ISETP.NE.AND P1, PT, R2, 0x1, PT ;  /* 0x000000010200780c */ /* 0x000fe20003f25270 */
[----:B------:R-:W-:Y:S01]  /*1fd0*/  IMAD.WIDE.U32 R2, R6, c[0x0][0x178], RZ ;  /* 0x00005e0006027a25 */ /* 0x000fe200078e00ff */
[----:B------:R-:W-:-:S03]  /*1fe0*/  LEA.HI R22, R22, R9, RZ, 0x3 ;  /* 0x0000000916167211 */ /* 0x000fc600078f18ff */
[----:B------:R-:W-:Y:S01]  /*1ff0*/  IMAD.IADD R5, R3, 0x1, R5 ;  /* 0x0000000103057824 */ /* 0x000fe200078e0205 */
[----:B------:R-:W-:Y:S02]  /*2000*/  SHF.R.S32.HI R22, RZ, 0x3, R22 ;  /* 0x00000003ff167819 */ /* 0x000fe40000011416 */
[----:B------:R-:W-:-:S05]  /*2010*/  SEL R3, R251, RZ, !P3 ;  /* 0x000000fffb037207 */ /* 0x000fca0005800000 */
[----:B------:R-:W-:Y:S01]  /*2020*/  IMAD R16, R3, c[0x0][0x1c0], RZ ;  /* 0x0000700003107a24 */ /* 0x000fe200078e02ff */
[----:B--2---:R-:W-:Y:S02]  /*2030*/  LEA R10, R225, R4, 0x7 ;  /* 0x00000004e10a7211 */ /* 0x004fe400078e38ff */
[----:B------:R-:W-:Y:S02]  /*2040*/  SEL R4, RZ, 0xffffffff, P5 ;  /* 0xffffffffff047807 */ /* 0x000fe40002800000 */
[----:B------:R-:W-:Y:S01]  /*2050*/  ISETP.GE.AND P5, PT, R222, c[0x0][0x198], PT ;  /* 0x00006600de007a0c */ /* 0x000fe20003fa6270 */
[----:B------:R-:W-:Y:S01]  /*2060*/  @P1 IMAD.HI.U32 R6, R10, c[0x0][0x2c8], RZ ;  /* 0x0000b2000a061a27 */ /* 0x000fe200078e00ff */
[----:B------:R-:W-:-:S03]  /*2070*/  SHF.L.U32 R4, R4, 0x1, RZ ;  /* 0x0000000104047819 */ /* 0x000fc600000006ff */
[----:B------:R-:W-:Y:S01]  /*2080*/  IMAD.MOV.U32 R0, RZ, RZ, R10 ;  /* 0x000000ffff007224 */ /* 0x000fe200078e000a */
[----:B------:R-:W-:Y:S02]  /*2090*/  LOP3.LUT R18, R4, 0x2, R7, 0xe2, !PT ;  /* 0x0000000204127812 */ /* 0x000fe400078ee207 */
[----:B------:R-:W-:Y:S02]  /*20a0*/  @P1 SHF.R.U32.HI R0, RZ, c[0x0][0x2cc], R6 ;  /* 0x0000b300ff001a19 */ /* 0x000fe40000011606 */
[----:B------:R-:W-:Y:S02]  /*20b0*/  MOV R4, R2 ;  /* 0x0000000200047202 */ /* 0x000fe40000000f00 */
[----:B------:R-:W-:Y:S02]  /*20c0*/  SHF.R.S32.HI R6, RZ, 0x1f, R12 ;  /* 0x0000001fff067819 */ /* 0x000fe4000001140c */
[----:B------:R-:W-:Y:S01]  /*20d0*/  IADD3 R2, P1, R22, R12, RZ ;  /* 0x0000000c16027210 */ /* 0x000fe20007f3e0ff */
[----:B------:R-:W-:Y:S01]  /*20e0*/  IMAD.WIDE.U32 R4, R234, c[0x0][0x1b8], R4 ;  /* 0x00006e00ea047a25 */ /* 0x000fe200078e0004 */
[----:B------:R-:W-:-:S02]  /*20f0*/  SEL R12, RZ, 0x4, P6 ;  /* 0x00000004ff0c7807 */ /* 0x000fc40003000000 */
[----:B------:R-:W-:Y:S01]  /*2100*/  LEA.HI.X.SX32 R8, R22, R6, 0x1, P1 ;  /* 0x0000000616087211 */ /* 0x000fe200008f0eff */
[----:B------:R-:W-:Y:S01]  /*2110*/  IMAD R3, R234, c[0x0][0x1bc], R5 ;  /* 0x00006f00ea037a24 */ /* 0x000fe200078e0205 */
[----:B------:R-:W-:Y:S01]  /*2120*/  ISETP.GE.AND P1, PT, R220, c[0x0][0x198], PT ;  /* 0x00006600dc007a0c */ /* 0x000fe20003f26270 */
[----:B------:R-:W-:-:S04]  /*2130*/  IMAD.WIDE.U32 R6, R2, c[0x0][0x1e0], R220 ;  /* 0x0000780002067a25 */ /* 0x000fc800078e00dc */
[C---:B------:R-:W-:Y:S02]  /*2140*/  IMAD R15, R8.reuse, c[0x0][0x1e0], RZ ;  /* 0x00007800080f7a24 */ /* 0x040fe400078e02ff */
[----:B------:R-:W-:Y:S02]  /*2150*/  IMAD R14, R8, c[0x0][0x208], RZ ;  /* 0x00008200080e7a24 */ /* 0x000fe400078e02ff */
[----:B------:R-:W-:-:S04]  /*2160*/  IMAD.WIDE.U32 R8, R2, c[0x0][0x208], R220 ;  /* 0x0000820002087a25 */ /* 0x000fc800078e00dc */
[C---:B------:R-:W-:Y:S02]  /*2170*/  IMAD R15, R2.reuse, c[0x0][0x1e4], R15 ;  /* 0x00007900020f7a24 */ /* 0x040fe400078e020f */
[----:B------:R-:W-:Y:S01]  /*2180*/  IMAD R5, R2, c[0x0][0x20c], R14 ;  /* 0x0000830002057a24 */ /* 0x000fe200078e020e */
[----:B------:R-:W-:Y:S01]  /*2190*/  LOP3.LUT R14, R18, R12, RZ, 0xfc, !PT ;  /* 0x0000000c120e7212 */ /* 0x000fe200078efcff */
[----:B------:R-:W-:Y:S01]  /*21a0*/  IMAD.MOV.U32 R2, RZ, RZ, R4 ;  /* 0x000000ffff027224 */ /* 0x000fe200078e0004 */
[----:B------:R-:W-:Y:S01]  /*21b0*/  IADD3 R4, -R0, RZ, RZ ;  /* 0x000000ff00047210 */ /* 0x000fe20007ffe1ff */
[----:B------:R-:W-:Y:S01]  /*21c0*/  IMAD R12, R11, c[0x0][0x1c4], R16 ;  /* 0x000071000b0c7a24 */ /* 0x000fe200078e0210 */
[----:B------:R-:W-:Y:S01]  /*21d0*/  IADD3 R5, R9, R5, RZ ;  /* 0x0000000509057210 */ /* 0x000fe20007ffe0ff */
[----:B------:R-:W-:Y:S01]  /*21e0*/  IMAD.WIDE.U32 R2, R11, c[0x0][0x1c0], R2 ;  /* 0x000070000b027a25 */ /* 0x000fe200078e0002 */
[----:B------:R-:W-:-:S03]  /*21f0*/  SHF.R.S32.HI R11, RZ, 0x1f, R0 ;  /* 0x0000001fff0b7819 */ /* 0x000fc60000011400 */
[----:B------:R-:W-:Y:S01]  /*2200*/  IMAD R9, R4, c[0x0][0x2c4], R10 ;  /* 0x0000b10004097a24 */ /* 0x000fe200078e020a */
[----:B------:R-:W-:Y:S01]  /*2210*/  MOV R4, R8 ;  /* 0x0000000800047202 */ /* 0x000fe20000000f00 */
[----:B------:R-:W-:Y:S02]  /*2220*/  IMAD.IADD R3, R3, 0x1, R12 ;  /* 0x0000000103037824 */ /* 0x000fe400078e020c */
[----:B------:R-:W-:Y:S01]  /*2230*/  IMAD R8, R11, c[0x0][0x1b0], RZ ;  /* 0x00006c000b087a24 */ /* 0x000fe200078e02ff */
[----:B------:R-:W-:Y:S01]  /*2240*/  SHF.R.S32.HI R10, RZ, 0x1f, R9 ;  /* 0x0000001fff0a7819 */ /* 0x000fe20000011409 */
[----:B------:R-:W-:-:S04]  /*2250*/  IMAD.WIDE.U32 R2, R0, c[0x0][0x1b0], R2 ;  /* 0x00006c0000027a25 */ /* 0x000fc800078e0002 */
[----:B------:R-:W-:Y:S01]  /*2260*/  IMAD R8, R0, c[0x0][0x1b4], R8 ;  /* 0x00006d0000087a24 */ /* 0x000fe200078e0208 */
[----:B----4-:R-:W-:Y:S01]  /*2270*/  @P2 SHF.R.S32.HI R0, RZ, 0x1f, R13 ;  /* 0x0000001fff002819 */ /* 0x010fe2000001140d */
[----:B------:R-:W-:Y:S01]  /*2280*/  IMAD.IADD R7, R7, 0x1, R15 ;  /* 0x0000000107077824 */ /* 0x000fe200078e020f */
[----:B------:R-:W-:Y:S01]  /*2290*/  @!P2 MOV R0, R251 ;  /* 0x000000fb0000a202 */ /* 0x000fe20000000f00 */
[----:B------:R-:W-:Y:S02]  /*22a0*/  IMAD.IADD R3, R3, 0x1, R8 ;  /* 0x0000000103037824 */ /* 0x000fe400078e0208 */
[----:B------:R-:W-:Y:S01]  /*22b0*/  @!P2 IMAD.MOV.U32 R13, RZ, RZ, R228 ;  /* 0x000000ffff0da224 */ /* 0x000fe200078e00e4 */
[----:B------:R-:W-:Y:S01]  /*22c0*/  SEL R8, R0, RZ, !P0 ;  /* 0x000000ff00087207 */ /* 0x000fe20004000000 */
[----:B------:R-:W-:-:S03]  /*22d0*/  IMAD.WIDE.U32 R6, R234, c[0x0][0x1e8], R6 ;  /* 0x00007a00ea067a25 */ /* 0x000fc600078e0006 */
[----:B------:R-:W-:Y:S01]  /*22e0*/  SEL R0, R13, RZ, !P0 ;  /* 0x000000ff0d007207 */ /* 0x000fe20004000000 */
[----:B------:R-:W-:Y:S02]  /*22f0*/  IMAD R10, R10, c[0x0][0x1a8], RZ ;  /* 0x00006a000a0a7a24 */ /* 0x000fe400078e02ff */
[----:B------:R-:W-:-:S04]  /*2300*/  IMAD.WIDE.U32 R4, R234, c[0x0][0x210], R4 ;  /* 0x00008400ea047a25 */ /* 0x000fc800078e0004 */
[----:B------:R-:W-:Y:S02]  /*2310*/  IMAD R7, R234, c[0x0][0x1ec], R7 ;  /* 0x00007b00ea077a24 */ /* 0x000fe400078e0207 */
[C---:B------:R-:W-:Y:S02]  /*2320*/  IMAD R10, R9.reuse, c[0x0][0x1ac], R10 ;  /* 0x00006b00090a7a24 */ /* 0x040fe400078e020a */
[----:B------:R-:W-:-:S04]  /*2330*/  IMAD.WIDE.U32 R2, R9, c[0x0][0x1a8], R2 ;  /* 0x00006a0009027a25 */ /* 0x000fc800078e0002 */
[----:B------:R-:W-:Y:S01]  /*2340*/  IMAD R11, R8, c[0x0][0x1f0], RZ ;  /* 0x00007c00080b7a24 */ /* 0x000fe200078e02ff */
[----:B------:R-:W-:Y:S01]  /*2350*/  IADD3 R3, R3, R10, RZ ;  /* 0x0000000a03037210 */ /* 0x000fe20007ffe0ff */
[----:B------:R-:W-:Y:S01]  /*2360*/  IMAD R5, R234, c[0x0][0x214], R5 ;  /* 0x00008500ea057a24 */ /* 0x000fe200078e0205 */
[----:B------:R-:W-:Y:S01]  /*2370*/  LEA R12, P0, R2, c[0x0][0x160], 0x1 ;  /* 0x00005800020c7a11 */ /* 0x000fe200078008ff */
[----:B------:R-:W-:Y:S02]  /*2380*/  IMAD R8, R8, c[0x0][0x218], RZ ;  /* 0x0000860008087a24 */ /* 0x000fe400078e02ff */
[----:B------:R-:W-:Y:S01]  /*2390*/  IMAD R11, R0, c[0x0][0x1f4], R11 ;  /* 0x00007d00000b7a24 */ /* 0x000fe200078e020b */
[----:B------:R-:W-:Y:S01]  /*23a0*/  LEA.HI.X R10, R2, c[0x0][0x164], R3, 0x1, P0 ;  /* 0x00005900020a7a11 */ /* 0x000fe200000f0c03 */
[----:B------:R-:W-:-:S04]  /*23b0*/  IMAD.WIDE.U32 R208, R0, c[0x0][0x1f0], R6 ;  /* 0x00007c0000d07a25 */ /* 0x000fc800078e0006 */
[C---:B------:R-:W-:Y:S01]  /*23c0*/  IMAD R8, R0.reuse, c[0x0][0x21c], R8 ;  /* 0x0000870000087a24 */ /* 0x040fe200078e0208 */
[----:B------:R-:W-:Y:S01]  /*23d0*/  IADD3 R212, R209, R11, RZ ;  /* 0x0000000bd1d47210 */ /* 0x000fe20007ffe0ff */
[----:B------:R-:W-:-:S04]  /*23e0*/  IMAD.WIDE.U32 R210, R0, c[0x0][0x218], R4 ;  /* 0x0000860000d27a25 */ /* 0x000fc800078e0004 */
[----:B------:R-:W-:Y:S02]  /*23f0*/  IMAD R9, R225, 0x80, R22 ;  /* 0x00000080e1097824 */ /* 0x000fe400078e0216 */
[----:B------:R-:W-:Y:S01]  /*2400*/  IMAD.IADD R213, R211, 0x1, R8 ;  /* 0x00000001d3d57824 */ /* 0x000fe200078e0208 */
[----:B------:R-:W-:Y:S05]  /*2410*/  BRA.DIV ~URZ, `(.L_x_29) ;  /* 0x0000aa727f007947 */ /* 0x000fea000b800000 */
[----:B------:R1:W2:Y:S02]  /*2420*/  SHFL.IDX PT, R8, R10, RZ, 0x181f ;  /* 0x00181fff0a087589 */ /* 0x0002a400000e0000 */
.L_x_108:
[----:B------:R-:W-:Y:S05]  /*2430*/  BRA.DIV ~URZ, `(.L_x_30) ;  /* 0x0000aac27f007947 */ /* 0x000fea000b800000 */
[----:B------:R3:W4:Y:S02]  /*2440*/  SHFL.IDX PT, R0, R12, RZ, 0x181f ;  /* 0x00181fff0c007589 */ /* 0x00072400000e0000 */
.L_x_109:
[----:B------:R-:W-:Y:S01]  /*2450*/  IMAD R11, R17, c[0x0][0x2c4], RZ ;  /* 0x0000b100110b7a24 */ /* 0x000fe200078e02ff */
[----:B------:R-:W-:Y:S04]  /*2460*/  BSSY B0, `(.L_x_31) ;  /* 0x0000010000007945 */ /* 0x000fe80003800000 */
[----:B------:R-:W-:-:S13]  /*2470*/  ISETP.GE.AND P0, PT, R9, R11, PT ;  /* 0x0000000b0900720c */ /* 0x000fda0003f06270 */
[----:B------:R-:W-:Y:S05]  /*2480*/  @P0 BRA `(.L_x_32) ;  /* 0x000000d000000947 */ /* 0x000fea0003800000 */
[----:B------:R-:W5:Y:S01]  /*2490*/  LDL R2, [R1] ;  /* 0x0000000001027983 */ /* 0x000f620000100800 */
[----:B----4-:R-:W-:-:S04]  /*24a0*/  LEA R6, P0, R220, R0, 0x1 ;  /* 0x00000000dc067211 */ /* 0x010fc800078008ff */
[----:B--2---:R-:W-:Y:S02]  /*24b0*/  LEA.HI.X R7, R220, R8, R221, 0x1, P0 ;  /* 0x00000008dc077211 */ /* 0x004fe400000f0cdd */
[----:B------:R-:W-:-:S03]  /*24c0*/  LEA R4, P0, R222, R0, 0x1 ;  /* 0x00000000de047211 */ /* 0x000fc600078008ff */
[----:B------:R-:W-:Y:S01]  /*24d0*/  @!PT LDS RZ, [RZ] ;  /* 0x00000000fffff984 */ /* 0x000fe20000000800 */
[----:B------:R-:W-:Y:S01]  /*24e0*/  @!PT LDS RZ, [RZ] ;  /* 0x00000000fffff984 */ /* 0x000fe20000000800 */
[----:B------:R-:W-:Y:S01]  /*24f0*/  @!PT LDS RZ, [RZ] ;  /* 0x00000000fffff984 */ /* 0x000fe20000000800 */
[----:B------:R2:W-:Y:S01]  /*2500*/  LDGSTS.E.BYPASS.LTC128B.128 [R195+0xc100], [R6.64], !P1 ;  /* 0x0c10000006c37fae */ /* 0x0005e2000c901d46 */
[----:B-----5:R-:W-:Y:S02]  /*2510*/  LEA.HI.X R5, R222, R8, R2, 0x1, P0 ;  /* 0x00000008de057211 */ /* 0x020fe400000f0c02 */
[----:B------:R-:W-:-:S03]  /*2520*/  LEA R2, P0, R223, R0, 0x1 ;  /* 0x00000000df027211 */ /* 0x000fc600078008ff */
[----:B------:R2:W-:Y:S01]  /*2530*/  LDGSTS.E.BYPASS.LTC128B.128 [R195+0x10100], [R4.64], !P5 ;  /* 0x1010000004c37fae */ /* 0x0005e2000e901d46 */
[----:B------:R-:W-:-:S05]  /*2540*/  LEA.HI.X R3, R223, R8, R252, 0x1, P0 ;  /* 0x00000008df037211 */ /* 0x000fca00000f0cfc */
[----:B------:R2:W-:Y:S04]  /*2550*/  LDGSTS.E.BYPASS.LTC128B.128 [R195+0x14100], [R2.64], !P4 ;  /* 0x1410000002c37fae */ /* 0x0005e8000e101d46 */
.L_x_32:
[----:B------:R-:W-:Y:S05]  /*2560*/  BSYNC B0 ;  /* 0x0000000000007941 */ /* 0x000fea0003800000 */
.L_x_31:
[----:B------:R-:W-:Y:S05]  /*2570*/  BRA.DIV ~URZ, `(.L_x_33) ;  /* 0x0000a9e27f007947 */ /* 0x000fea000b800000 */
[----:B--2---:R2:W1:Y:S04]  /*2580*/  SHFL.IDX PT, R8, R10, 0x1, 0x181f ;  /* 0x00381f000a087f89 */ /* 0x00446800000e0000 */
[----:B----4-:R2:W4:Y:S02]  /*2590*/  SHFL.IDX PT, R0, R12, 0x1, 0x181f ;  /* 0x00381f000c007f89 */ /* 0x01052400000e0000 */
.L_x_110:
[----:B------:R-:W-:Y:S01]  /*25a0*/  IADD3 R2, R9, 0x20, RZ ;  /* 0x0000002009027810 */ /* 0x000fe20007ffe0ff */
[----:B------:R-:W-:Y:S03]  /*25b0*/  BSSY B0, `(.L_x_34) ;  /* 0x0000010000007945 */ /* 0x000fe60003800000 */
[----:B------:R-:W-:-:S13]  /*25c0*/  ISETP.GE.AND P0, PT, R2, R11, PT ;  /* 0x0000000b0200720c */ /* 0x000fda0003f06270 */
[----:B------:R-:W-:Y:S05]  /*25d0*/  @P0 BRA `(.L_x_35) ;  /* 0x000000d000000947 */ /* 0x000fea0003800000 */
[----:B------:R-:W5:Y:S01]  /*25e0*/  LDL R3, [R1] ;  /* 0x0000000001037983 */ /* 0x000f620000100800 */
[----:B----4-:R-:W-:-:S04]  /*25f0*/  LEA R6, P0, R220, R0, 0x1 ;  /* 0x00000000dc067211 */ /* 0x010fc800078008ff */
[----:B-1----:R-:W-:Y:S02]  /*2600*/  LEA.HI.X R7, R220, R8, R221, 0x1, P0 ;  /* 0x00000008dc077211 */ /* 0x002fe400000f0cdd */
        /* <DEDUP_REMOVED lines=10> */
.L_x_35:
[----:B------:R-:W-:Y:S05]  /*26b0*/  BSYNC B0 ;  /* 0x0000000000007941 */ /* 0x000fea0003800000 */
.L_x_34:
[----:B------:R-:W-:Y:S05]  /*26c0*/  BRA.DIV ~URZ, `(.L_x_36) ;  /* 0x0000a9527f007947 */ /* 0x000fea000b800000 */
[----:B-1----:R1:W2:Y:S02]  /*26d0*/  SHFL.IDX PT, R8, R10, 0x2, 0x181f ;  /* 0x00581f000a087f89 */ /* 0x0022a400000e0000 */
.L_x_111:
[----:B------:R-:W-:Y:S05]  /*26e0*/  BRA.DIV ~URZ, `(.L_x_37) ;  /* 0x0000a9a27f007947 */ /* 0x000fea000b800000 */
[----:B----4-:R4:W1:Y:S02]  /*26f0*/  SHFL.IDX PT, R0, R12, 0x2, 0x181f ;  /* 0x00581f000c007f89 */ /* 0x01086400000e0000 */
.L_x_112:
[----:B------:R-:W-:Y:S01]  /*2700*/  IADD3 R2, R9, 0x40, RZ ;  /* 0x0000004009027810 */ /* 0x000fe20007ffe0ff */
[----:B------:R-:W-:Y:S03]  /*2710*/  BSSY B0, `(.L_x_38) ;  /* 0x0000010000007945 */ /* 0x000fe60003800000 */
[----:B------:R-:W-:-:S13]  /*2720*/  ISETP.GE.AND P0, PT, R2, R11, PT ;  /* 0x0000000b0200720c */ /* 0x000fda0003f06270 */
[----:B------:R-:W-:Y:S05]  /*2730*/  @P0 BRA `(.L_x_39) ;  /* 0x000000d000000947 */ /* 0x000fea0003800000 */
[----:B------:R-:W5:Y:S01]  /*2740*/  LDL R3, [R1] ;  /* 0x0000000001037983 */ /* 0x000f620000100800 */
[----:B-1----:R-:W-:-:S04]  /*2750*/  LEA R6, P0, R220, R0, 0x1 ;  /* 0x00000000dc067211 */ /* 0x002fc800078008ff */
        /* <DEDUP_REMOVED lines=11> */
.L_x_39:
[----:B------:R-:W-:Y:S05]  /*2810*/  BSYNC B0 ;  /* 0x0000000000007941 */ /* 0x000fea0003800000 */
.L_x_38:
[----:B------:R-:W-:Y:S05]  /*2820*/  BRA.DIV ~URZ, `(.L_x_40) ;  /* 0x0000a8c27f007947 */ /* 0x000fea000b800000 */
[----:B-1----:R1:W3:Y:S04]  /*2830*/  SHFL.IDX PT, R7, R10, 0x3, 0x181f ;  /* 0x00781f000a077f89 */ /* 0x0022e800000e0000 */
[----:B------:R1:W4:Y:S02]  /*2840*/  SHFL.IDX PT, R0, R12, 0x3, 0x181f ;  /* 0x00781f000c007f89 */ /* 0x00032400000e0000 */
.L_x_113:
[----:B----4-:R-:W4:Y:S01]  /*2850*/  LDL R15, [R1] ;  /* 0x00000000010f7983 */ /* 0x010f220000100800 */
[----:B------:R-:W-:Y:S01]  /*2860*/  IADD3 R2, R9, 0x60, RZ ;  /* 0x0000006009027810 */ /* 0x000fe20007ffe0ff */
[----:B------:R-:W-:Y:S01]  /*2870*/  IMAD R100, R76, -0x40, R19 ;  /* 0xffffffc04c647824 */ /* 0x000fe200078e0213 */
[----:B-123--:R-:W-:Y:S01]  /*2880*/  SHF.R.S32.HI R12, RZ, 0x1f, R76 ;  /* 0x0000001fff0c7819 */ /* 0x00efe2000001144c */
[----:B------:R-:W1:Y:S01]  /*2890*/  S2R R4, SR_TID.X ;  /* 0x0000000000047919 */ /* 0x000e620000002100 */
[----:B------:R-:W-:-:S03]  /*28a0*/  ISETP.GE.AND P3, PT, R2, R11, PT ;  /* 0x0000000b0200720c */ /* 0x000fc60003f66270 */
[----:B------:R-:W-:Y:S01]  /*28b0*/  IMAD R6, R12, c[0x0][0x1e0], RZ ;  /* 0x000078000c067a24 */ /* 0x000fe200078e02ff */
[----:B------:R2:W5:Y:S03]  /*28c0*/  LDL R104, [R1+0x4] ;  /* 0x0000040001687983 */ /* 0x0005660000100800 */
[----:B------:R-:W-:-:S06]  /*28d0*/  IMAD R6, R76, c[0x0][0x1e4], R6 ;  /* 0x000079004c067a24 */ /* 0x000fcc00078e0206 */
[----:B------:R-:W-:-:S04]  /*28e0*/  @!P3 LEA R2, P0, R220, R0, 0x1 ;  /* 0x00000000dc02b211 */ /* 0x000fc800078008ff */
[----:B------:R-:W-:-:S05]  /*28f0*/  @!P3 LEA.HI.X R3, R220, R7, R221, 0x1, P0 ;  /* 0x00000007dc03b211 */ /* 0x000fca00000f0cdd */
[----:B------:R-:W-:Y:S01]  /*2900*/  @!PT LDS RZ, [RZ] ;  /* 0x00000000fffff984 */ /* 0x000fe20000000800 */
[----:B------:R-:W-:Y:S01]  /*2910*/  @!PT LDS RZ, [RZ] ;  /* 0x00000000fffff984 */ /* 0x000fe20000000800 */
[----:B------:R-:W-:Y:S01]  /*2920*/  @!PT LDS RZ, [RZ] ;  /* 0x00000000fffff984 */ /* 0x000fe20000000800 */
[----:B------:R3:W-:Y:S01]  /*2930*/  @!P3 LDGSTS.E.BYPASS.LTC128B.128 [R195+0xf100], [R2.64], !P1 ;  /* 0x0f10000002c3bfae */ /* 0x0007e2000c901d46 */
[----:B-1----:R-:W-:-:S04]  /*2940*/  SHF.R.S32.HI R13, RZ, 0x1f, R4 ;  /* 0x0000001fff0d7819 */ /* 0x002fc80000011404 */
[----:B------:R-:W-:Y:S01]  /*2950*/  LEA.HI R13, R13, R4, RZ, 0x3 ;  /* 0x000000040d0d7211 */ /* 0x000fe200078f18ff */
[----:B------:R-:W-:-:S03]  /*2960*/  IMAD.WIDE.U32 R4, R76, c[0x0][0x1e0], RZ ;  /* 0x000078004c047a25 */ /* 0x000fc600078e00ff */
[----:B------:R-:W-:Y:S02]  /*2970*/  SHF.R.S32.HI R13, RZ, 0x3, R13 ;  /* 0x00000003ff0d7819 */ /* 0x000fe4000001140d */
[----:B------:R-:W-:Y:S02]  /*2980*/  IADD3 R5, R5, R6, RZ ;  /* 0x0000000605057210 */ /* 0x000fe40007ffe0ff */
[----:B------:R-:W-:-:S05]  /*2990*/  IADD3 R8, -R13, R19, RZ ;  /* 0x000000130d087210 */ /* 0x000fca0007ffe1ff */
[----:B---3--:R-:W-:Y:S01]  /*29a0*/  IMAD R3, R76, -0x40, R8 ;  /* 0xffffffc04c037824 */ /* 0x008fe200078e0208 */
[----:B------:R-:W-:-:S04]  /*29b0*/  LEA R2, P0, R4, R208, 0x6 ;  /* 0x000000d004027211 */ /* 0x000fc800078030ff */
[C---:B------:R-:W-:Y:S02]  /*29c0*/  ISETP.GE.AND P1, PT, R3.reuse, 0x21, PT ;  /* 0x000000210300780c */ /* 0x040fe40003f26270 */
[----:B------:R-:W-:Y:S01]  /*29d0*/  LEA.HI.X R5, R4, R212, R5, 0x6, P0 ;  /* 0x000000d404057211 */ /* 0x000fe200000f3405 */
[----:B------:R-:W-:Y:S01]  /*29e0*/  IMAD.MOV.U32 R4, RZ, RZ, 0x20 ;  /* 0x00000020ff047424 */ /* 0x000fe200078e00ff */
[----:B------:R-:W-:-:S03]  /*29f0*/  ISETP.GE.AND P2, PT, R3, 0x1, PT ;  /* 0x000000010300780c */ /* 0x000fc60003f46270 */
[----:B------:R-:W-:-:S04]  /*2a00*/  IMAD.WIDE.U32 R8, R4, c[0x0][0x1e0], RZ ;  /* 0x0000780004087a25 */ /* 0x000fc800078e00ff */
[----:B------:R-:W-:Y:S02]  /*2a10*/  IMAD R11, R4, c[0x0][0x1e4], RZ ;  /* 0x00007900040b7a24 */ /* 0x000fe400078e02ff */
[----:B------:R-:W-:-:S04]  /*2a20*/  @P1 IADD3 R10, P0, R2, R8, RZ ;  /* 0x00000008020a1210 */ /* 0x000fc80007f1e0ff */
[----:B------:R-:W-:Y:S02]  /*2a30*/  @P1 IADD3.X R11, R5, R9, R11, P0, !PT ;  /* 0x00000009050b1210 */ /* 0x000fe400007fe40b */
[----:B------:R-:W-:-:S04]  /*2a40*/  @P2 LEA R4, P0, R2, c[0x0][0x1c8], 0x1 ;  /* 0x0000720002042a11 */ /* 0x000fc800078008ff */
[----:B------:R-:W-:Y:S02]  /*2a50*/  @P2 LEA.HI.X R5, R2, c[0x0][0x1cc], R5, 0x1, P0 ;  /* 0x0000730002052a11 */ /* 0x000fe400000f0c05 */
[----:B------:R-:W-:-:S04]  /*2a60*/  @!P3 LEA R8, P0, R222, R0, 0x1 ;  /* 0x00000000de08b211 */ /* 0x000fc800078008ff */
[-C--:B----4-:R-:W-:Y:S02]  /*2a70*/  @!P3 LEA.HI.X R9, R222, R7.reuse, R15, 0x1, P0 ;  /* 0x00000007de09b211 */ /* 0x090fe400000f0c0f */
[C---:B------:R-:W-:Y:S01]  /*2a80*/  @!P3 LEA R6, P0, R223.reuse, R0, 0x1 ;  /* 0x00000000df06b211 */ /* 0x040fe200078008ff */
[----:B------:R-:W-:Y:S02]  /*2a90*/  IMAD R0, R12, c[0x0][0x208], RZ ;  /* 0x000082000c007a24 */ /* 0x000fe400078e02ff */
[----:B------:R1:W-:Y:S01]  /*2aa0*/  @!P3 LDGSTS.E.BYPASS.LTC128B.128 [R195+0x13100], [R8.64], !P5 ;  /* 0x1310000008c3bfae */ /* 0x0003e2000e901d46 */
[----:B------:R-:W-:Y:S02]  /*2ab0*/  @!P3 LEA.HI.X R7, R223, R7, R252, 0x1, P0 ;  /* 0x00000007df07b211 */ /* 0x000fe400000f0cfc */
[----:B------:R-:W-:Y:S02]  /*2ac0*/  ISETP.NE.AND P5, PT, R21, RZ, PT ;  /* 0x000000ff1500720c */ /* 0x000fe40003fa5270 */
[----:B------:R-:W-:Y:S01]  /*2ad0*/  @P1 LEA R2, P0, R10, c[0x0][0x1c8], 0x1 ;  /* 0x000072000a021a11 */ /* 0x000fe200078008ff */
[----:B------:R3:W-:Y:S01]  /*2ae0*/  @!P3 LDGSTS.E.BYPASS.LTC128B.128 [R195+0x17100], [R6.64], !P4 ;  /* 0x1710000006c3bfae */ /* 0x0007e2000e101d46 */
[----:B------:R-:W-:-:S02]  /*2af0*/  ISETP.NE.AND P4, PT, R20, RZ, PT ;  /* 0x000000ff1400720c */ /* 0x000fc40003f85270 */
[----:B------:R-:W-:Y:S01]  /*2b00*/  @P1 LEA.HI.X R3, R10, c[0x0][0x1cc], R11, 0x1, P0 ;  /* 0x000073000a031a11 */ /* 0x000fe200000f0c0b */
[----:B------:R-:W0:Y:S01]  /*2b10*/  LDGDEPBAR ;  /* 0x00000000000079af */ /* 0x000e220000000000 */
[----:B------:R-:W-:Y:S03]  /*2b20*/  WARPSYNC 0xffffffff ;  /* 0xffffffff00007948 */ /* 0x000fe60003800000 */
[----:B------:R-:W-:Y:S06]  /*2b30*/  BAR.SYNC.DEFER_BLOCKING 0x0 ;  /* 0x0000000000007b1d */ /* 0x000fec0000010000 */
[----:B------:R-:W-:Y:S01]  /*2b40*/  @!PT LDS RZ, [RZ] ;  /* 0x00000000fffff984 */ /* 0x000fe20000000800 */
[----:B------:R-:W-:Y:S01]  /*2b50*/  @!PT LDS RZ, [RZ] ;  /* 0x00000000fffff984 */ /* 0x000fe20000000800 */
[----:B------:R-:W-:Y:S01]  /*2b60*/  @!PT LDS RZ, [RZ] ;  /* 0x00000000fffff984 */ /* 0x000fe20000000800 */
[----:B------:R4:W-:Y:S04]  /*2b70*/  @P2 LDGSTS.E.BYPASS.LTC128B.128 [R195+0x6100], [R4.64], !P4 ;  /* 0x0610000004c32fae */ /* 0x0009e8000e101d46 */
[----:B------:R4:W-:Y:S04]  /*2b80*/  @P2 LDGSTS.E.BYPASS.LTC128B.128 [R195+0x8100], [R4.64+0x80], !P5 ;  /* 0x0810008004c32fae */ /* 0x0009e8000e901d46 */
[----:B------:R4:W-:Y:S04]  /*2b90*/  @P2 LDGSTS.E.BYPASS.LTC128B.128 [R195+0xa100], [R4.64+0x100], !P6 ;  /* 0x0a10010004c32fae */ /* 0x0009e8000f101d46 */
[----:B------:R1:W-:Y:S04]  /*2ba0*/  @P1 LDGSTS.E.BYPASS.LTC128B.128 [R195+0x7100], [R2.64], !P4 ;  /* 0x0710000002c31fae */ /* 0x0003e8000e101d46 */
[----:B------:R1:W-:Y:S04]  /*2bb0*/  @P1 LDGSTS.E.BYPASS.LTC128B.128 [R195+0x9100], [R2.64+0x80], !P5 ;  /* 0x0910008002c31fae */ /* 0x0003e8000e901d46 */
[----:B------:R1:W-:Y:S04]  /*2bc0*/  @P1 LDGSTS.E.BYPASS.LTC128B.128 [R195+0xb100], [R2.64+0x100], !P6 ;  /* 0x0b10010002c31fae */ /* 0x0003e8000f101d46 */
[----:B------:R-:W0:Y:S01]  /*2bd0*/  LDGDEPBAR ;  /* 0x00000000000079af */ /* 0x000e220000000000 */
[----:B----4-:R-:W-:-:S02]  /*2be0*/  IMAD R4, R76, c[0x0][0x20c], R0 ;  /* 0x000083004c047a24 */ /* 0x010fc400078e0200 */
[----:B-1----:R-:W-:Y:S01]  /*2bf0*/  IMAD.WIDE.U32 R2, R76, c[0x0][0x208], RZ ;  /* 0x000082004c027a25 */ /* 0x002fe200078e00ff */
[----:B------:R-:W-:-:S04]  /*2c00*/  DEPBAR.LE SB0, 0x1 ;  /* 0x000080400000791a */ /* 0x000fc80000000000 */
[----:B------:R-:W-:-:S04]  /*2c10*/  DEPBAR.LE SB0, 0x0 ;  /* 0x000080000000791a */ /* 0x000fc80000000000 */
[----:B------:R-:W-:Y:S01]  /*2c20*/  BAR.SYNC.DEFER_BLOCKING 0x0 ;  /* 0x0000000000007b1d */ /* 0x000fe20000010000 */
[----:B------:R-:W-:Y:S02]  /*2c30*/  LEA R0, P0, R2, R210, 0x6 ;  /* 0x000000d202007211 */ /* 0x000fe400078030ff */
[----:B------:R-:W-:Y:S02]  /*2c40*/  IADD3 R3, R3, R4, RZ ;  /* 0x0000000403037210 */ /* 0x000fe40007ffe0ff */
[----:B------:R-:W-:Y:S02]  /*2c50*/  LOP3.LUT R4, R14, 0x1, RZ, 0xc0, !PT ;  /* 0x000000010e047812 */ /* 0x000fe400078ec0ff */
[----:B------:R-:W-:Y:S02]  /*2c60*/  LEA.HI.X R3, R2, R213, R3, 0x6, P0 ;  /* 0x000000d502037211 */ /* 0x000fe400000f3403 */
[----:B------:R-:W-:Y:S02]  /*2c70*/  LEA R2, P0, R0, c[0x0][0x1f8], 0x1 ;  /* 0x00007e0000027a11 */ /* 0x000fe400078008ff */
[----:B------:R-:W-:Y:S01]  /*2c80*/  ISETP.NE.U32.AND P2, PT, R4, 0x1, PT ;  /* 0x000000010400780c */ /* 0x000fe20003f45070 */
[----:B------:R-:W-:Y:S01]  /*2c90*/  IMAD.MOV.U32 R4, RZ, RZ, c[0x0][0x208] ;  /* 0x00008200ff047624 */ /* 0x000fe200078e00ff */
[----:B------:R-:W-:-:S02]  /*2ca0*/  LEA.HI.X R3, R0, c[0x0][0x1fc], R3, 0x1, P0 ;  /* 0x00007f0000037a11 */ /* 0x000fc400000f0c03 */
[----:B------:R-:W-:Y:S01]  /*2cb0*/  IADD3 R0, -R13, R100, RZ ;  /* 0x000000640d007210 */ /* 0x000fe20007ffe1ff */
[----:B------:R-:W-:Y:S04]  /*2cc0*/  LDSM.16.M88.4 R8, [R179] ;  /* 0x00000000b308783b */ /* 0x000fe80000000200 */
[----:B------:R-:W1:Y:S04]  /*2cd0*/  LDSM.16.M88.4 R32, [R172] ;  /* 0x00000000ac20783b */ /* 0x000e680000000200 */
[----:B------:R-:W4:Y:S01]  /*2ce0*/  LDSM.16.M88.4 R20, [R172+0x800] ;  /* 0x00080000ac14783b */ /* 0x000f220000000200 */
[----:B------:R-:W-:Y:S01]  /*2cf0*/  IMAD.MOV.U32 R5, RZ, RZ, c[0x0][0x20c] ;  /* 0x00008300ff057624 */ /* 0x000fe200078e00ff */
[----:B------:R-:W-:-:S02]  /*2d00*/  LEA R12, P0, R4, R2, 0x6 ;  /* 0x00000002040c7211 */ /* 0x000fc400078030ff */
[----:B------:R-:W1:Y:S01]  /*2d10*/  LDSM.16.M88.4 R24, [R172+0x1000] ;  /* 0x00100000ac18783b */ /* 0x000e620000000200 */
[----:B------:R-:W-:Y:S02]  /*2d20*/  LOP3.LUT P1, RZ, R14, 0x2, RZ, 0xc0, !PT ;  /* 0x000000020eff7812 */ /* 0x000fe4000782c0ff */
[----:B------:R-:W-:Y:S01]  /*2d30*/  ISETP.LT.OR P3, PT, R0, 0x1, P2 ;  /* 0x000000010000780c */ /* 0x000fe20001761670 */
[----:B------:R-:W2:Y:S01]  /*2d40*/  LDSM.16.M88.4 R16, [R172+0x1800] ;  /* 0x00180000ac10783b */ /* 0x000ea20000000200 */
[----:B------:R-:W-:Y:S02]  /*2d50*/  LEA.HI.X R13, R4, R3, R5, 0x6, P0 ;  /* 0x00000003040d7211 */ /* 0x000fe400000f3405 */
[----:B------:R-:W-:Y:S01]  /*2d60*/  ISETP.LT.OR P0, PT, R0, 0x1, !P1 ;  /* 0x000000010000780c */ /* 0x000fe20004f01670 */
[----:B---3--:R-:W-:Y:S04]  /*2d70*/  LDSM.16.M88.4 R4, [R180] ;  /* 0x00000000b404783b */ /* 0x008fe80000000200 */
[----:B------:R-:W3:Y:S04]  /*2d80*/  LDSM.16.M88.4 R36, [R183] ;  /* 0x00000000b724783b */ /* 0x000ee80000000200 */
[----:B------:R-:W2:Y:S04]  /*2d90*/  LDSM.16.M88.4 R56, [R194] ;  /* 0x00000000c238783b */ /* 0x000ea80000000200 */
[----:B------:R-:W2:Y:S04]  /*2da0*/  LDSM.16.M88.4 R60, [R193] ;  /* 0x00000000c13c783b */ /* 0x000ea80000000200 */
[----:B------:R-:W2:Y:S04]  /*2db0*/  LDSM.16.M88.4 R68, [R192] ;  /* 0x00000000c044783b */ /* 0x000ea80000000200 */
[----:B------:R-:W-:Y:S01]  /*2dc0*/  @!PT LDS RZ, [RZ] ;  /* 0x00000000fffff984 */ /* 0x000fe20000000800 */
[----:B------:R-:W-:Y:S01]  /*2dd0*/  @!PT LDS RZ, [RZ] ;  /* 0x00000000fffff984 */ /* 0x000fe20000000800 */
[----:B------:R-:W-:Y:S01]  /*2de0*/  @!PT LDS RZ, [RZ] ;  /* 0x00000000fffff984 */ /* 0x000fe20000000800 */
[----:B------:R2:W-:Y:S01]  /*2df0*/  LDGSTS.E.BYPASS.LTC128B.128 [R195+0x100], [R2.64], !P3 ;  /* 0x0010000002c37fae */ /* 0x0005e2000d901d46 */
[----:B------:R-:W-:-:S03]  /*2e00*/  LOP3.LUT P3, RZ, R14, 0x4, RZ, 0xc0, !PT ;  /* 0x000000040eff7812 */ /* 0x000fc6000786c0ff */
[----:B------:R2:W-:Y:S01]  /*2e10*/  LDGSTS.E.BYPASS.LTC128B.128 [R195+0x2100], [R2.64+0x80], !P0 ;  /* 0x0210008002c37fae */ /* 0x0005e2000c101d46 */
[C---:B------:R-:W-:Y:S02]  /*2e20*/  ISETP.LT.OR P0, PT, R0.reuse, 0x1, !P3 ;  /* 0x000000010000780c */ /* 0x040fe40005f01670 */
[C---:B------:R-:W-:Y:S02]  /*2e30*/  ISETP.LT.OR P2, PT, R0.reuse, 0x21, P2 ;  /* 0x000000210000780c */ /* 0x040fe40001741670 */
[C---:B------:R-:W-:Y:S02]  /*2e40*/  ISETP.LT.OR P1, PT, R0.reuse, 0x21, !P1 ;  /* 0x000000210000780c */ /* 0x040fe40004f21670 */
[----:B------:R-:W-:Y:S01]  /*2e50*/  ISETP.LT.OR P3, PT, R0, 0x21, !P3 ;  /* 0x000000210000780c */ /* 0x000fe20005f61670 */
[C---:B-1----:R-:W-:Y:S06]  /*2e60*/  HMMA.16816.F32 R28, R8.reuse, R32, RZ ;  /* 0x00000020081c723c */ /* 0x042fec00000018ff */
[----:B------:R1:W-:Y:S02]  /*2e70*/  LDGSTS.E.BYPASS.LTC128B.128 [R195+0x4100], [R2.64+0x100], !P0 ;  /* 0x0410010002c37fae */ /* 0x0003e4000c101d46 */
[C---:B------:R-:W-:Y:S02]  /*2e80*/  HMMA.16816.F32 R32, R8.reuse, R34, RZ ;  /* 0x000000220820723c */ /* 0x040fe400000018ff */
[----:B------:R1:W-:Y:S04]  /*2e90*/  LDGSTS.E.BYPASS.LTC128B.128 [R195+0x1100], [R12.64], !P2 ;  /* 0x011000000cc37fae */ /* 0x0003e8000d101d46 */
[----:B------:R1:W-:Y:S02]  /*2ea0*/  LDGSTS.E.BYPASS.LTC128B.128 [R195+0x3100], [R12.64+0x80], !P1 ;  /* 0x031000800cc37fae */ /* 0x0003e4000c901d46 */
[C---:B----4-:R-:W-:Y:S02]  /*2eb0*/  HMMA.16816.F32 R48, R8.reuse, R22, RZ ;  /* 0x000000160830723c */ /* 0x050fe400000018ff */
[----:B------:R1:W-:Y:S04]  /*2ec0*/  LDGSTS.E.BYPASS.LTC128B.128 [R195+0x5100], [R12.64+0x100], !P3 ;  /* 0x051001000cc37fae */ /* 0x0003e8000d901d46 */
[----:B------:R-:W-:Y:S02]  /*2ed0*/  LDSM.16.M88.4 R64, [R178] ;  /* 0x00000000b240783b */ /* 0x000fe40000000200 */
[C---:B------:R-:W-:Y:S02]  /*2ee0*/  HMMA.16816.F32 R40, R8.reuse, R20, RZ ;  /* 0x000000140828723c */ /* 0x040fe400000018ff */
[----:B------:R-:W4:Y:S04]  /*2ef0*/  LDSM.16.M88.4 R20, [R182] ;  /* 0x00000000b614783b */ /* 0x000f280000000200 */
[----:B------:R-:W4:Y:S02]  /*2f00*/  LDSM.16.M88.4 R72, [R178+0x800] ;  /* 0x00080000b248783b */ /* 0x000f240000000200 */
[C---:B------:R-:W-:Y:S02]  /*2f10*/  HMMA.16816.F32 R44, R8.reuse, R24, RZ ;  /* 0x00000018082c723c */ /* 0x040fe400000018ff */
[----:B------:R-:W4:Y:S04]  /*2f20*/  LDSM.16.M88.4 R84, [R178+0x1000] ;  /* 0x00100000b254783b */ /* 0x000f280000000200 */
[----:B------:R-:W-:Y:S02]  /*2f30*/  LDSM.16.M88.4 R80, [R175+0x800] ;  /* 0x00080000af50783b */ /* 0x000fe40000000200 */
[C---:B------:R-:W-:Y:S02]  /*2f40*/  HMMA.16816.F32 R24, R8.reuse, R26, RZ ;  /* 0x0000001a0818723c */ /* 0x040fe400000018ff */
[----:B------:R-:W-:Y:S04]  /*2f50*/  LDSM.16.M88.4 R92, [R175+0x1000] ;  /* 0x00100000af5c783b */ /* 0x000fe80000000200 */
[----:B------:R-:W-:Y:S02]  /*2f60*/  LDSM.16.M88.4 R88, [R172+0x3000] ;  /* 0x00300000ac58783b */ /* 0x000fe40000000200 */
[C---:B--2---:R-:W-:Y:S02]  /*2f70*/  HMMA.16816.F32 R52, R8.reuse, R16, RZ ;  /* 0x000000100834723c */ /* 0x044fe400000018ff */
[----:B------:R-:W0:Y:S06]  /*2f80*/  LDGDEPBAR ;  /* 0x00000000000079af */ /* 0x000e2c0000000000 */
[----:B-1----:R-:W-:Y:S01]  /*2f90*/  HMMA.16816.F32 R12, R8, R18, RZ ;  /* 0x00000012080c723c */ /* 0x002fe200000018ff */
[----:B------:R-:W-:Y:S07]  /*2fa0*/  LDSM.16.M88.4 R16, [R181] ;  /* 0x00000000b510783b */ /* 0x000fee0000000200 */
[C---:B---3--:R-:W-:Y:S08]  /*2fb0*/  HMMA.16816.F32 R8, R4.reuse, R36, R28 ;  /* 0x000000240408723c */ /* 0x048ff0000000181c */
[C---:B------:R-:W-:Y:S08]  /*2fc0*/  HMMA.16816.F32 R28, R4.reuse, R38, R32 ;  /* 0x00000026041c723c */ /* 0x040ff00000001820 */
[C---:B------:R-:W-:Y:S01]  /*2fd0*/  HMMA.16816.F32 R36, R4.reuse, R58, R48 ;  /* 0x0000003a0424723c */ /* 0x040fe20000001830 */
[----:B------:R-:W1:Y:S07]  /*2fe0*/  LDSM.16.M88.4 R48, [R178+0x1800] ;  /* 0x00180000b230783b */ /* 0x000e6e0000000200 */
[C---:B------:R-:W-:Y:S01]  /*2ff0*/  HMMA.16816.F32 R32, R4.reuse, R56, R40 ;  /* 0x000000380420723c */ /* 0x040fe20000001828 */
[----:B------:R-:W2:Y:S07]  /*3000*/  LDSM.16.M88.4 R56, [R175] ;  /* 0x00000000af38783b */ /* 0x000eae0000000200 */
[C---:B------:R-:W-:Y:S08]  /*3010*/  HMMA.16816.F32 R40, R4.reuse, R60, R44 ;  /* 0x0000003c0428723c */ /* 0x040ff0000000182c */
[C---:B------:R-:W-:Y:S01]  /*3020*/  HMMA.16816.F32 R44, R4.reuse, R62, R24 ;  /* 0x0000003e042c723c */ /* 0x040fe20000001818 */
[----:B------:R-:W3:Y:S07]  /*3030*/  LDSM.16.M88.4 R60, [R175+0x1800] ;  /* 0x00180000af3c783b */ /* 0x000eee0000000200 */
[C---:B------:R-:W-:Y:S08]  /*3040*/  HMMA.16816.F32 R52, R4.reuse, R68, R52 ;  /* 0x000000440434723c */ /* 0x040ff00000001834 */
[----:B------:R-:W-:Y:S01]  /*3050*/  HMMA.16816.F32 R24, R4, R70, R12 ;  /* 0x000000460418723c */ /* 0x000fe2000000180c */
[----:B------:R-:W-:Y:S04]  /*3060*/  LDSM.16.M88.4 R12, [R179+0x4000] ;  /* 0x00400000b30c783b */ /* 0x000fe80000000200 */
[----:B------:R-:W1:Y:S03]  /*3070*/  LDSM.16.M88.4 R68, [R172+0x2000] ;  /* 0x00200000ac44783b */ /* 0x000e660000000200 */
[C---:B----4-:R-:W-:Y:S08]  /*3080*/  HMMA.16816.F32 R8, R20.reuse, R64, R8 ;  /* 0x000000401408723c */ /* 0x050ff00000001808 */
[C---:B------:R-:W-:Y:S01]  /*3090*/  HMMA.16816.F32 R4, R20.reuse, R66, R28 ;  /* 0x000000421404723c */ /* 0x040fe2000000181c */
[----:B------:R-:W-:Y:S07]  /*30a0*/  LDSM.16.M88.4 R64, [R191] ;  /* 0x00000000bf40783b */ /* 0x000fee0000000200 */
[C---:B------:R-:W-:Y:S08]  /*30b0*/  HMMA.16816.F32 R32, R20.reuse, R72, R32 ;  /* 0x000000481420723c */ /* 0x040ff00000001820 */
[C---:B------:R-:W-:Y:S01]  /*30c0*/  HMMA.16816.F32 R36, R20.reuse, R74, R36 ;  /* 0x0000004a1424723c */ /* 0x040fe20000001824 */
[----:B------:R-:W4:Y:S07]  /*30d0*/  LDSM.16.M88.4 R72, [R172+0x2800] ;  /* 0x00280000ac48783b */ /* 0x000f2e0000000200 */
[C---:B------:R-:W-:Y:S08]  /*30e0*/  HMMA.16816.F32 R40, R20.reuse, R84, R40 ;  /* 0x000000541428723c */ /* 0x040ff00000001828 */
[C---:B------:R-:W-:Y:S01]  /*30f0*/  HMMA.16816.F32 R44, R20.reuse, R86, R44 ;  /* 0x00000056142c723c */ /* 0x040fe2000000182c */
[----:B------:R-:W-:Y:S07]  /*3100*/  LDSM.16.M88.4 R84, [R178+0x2800] ;  /* 0x00280000b254783b */ /* 0x000fee0000000200 */
[C---:B-1----:R-:W-:Y:S08]  /*3110*/  HMMA.16816.F32 R52, R20.reuse, R48, R52 ;  /* 0x000000301434723c */ /* 0x042ff00000001834 */
[----:B------:R-:W-:Y:S08]  /*3120*/  HMMA.16816.F32 R28, R20, R50, R24 ;  /* 0x00000032141c723c */ /* 0x000ff00000001818 */
[C---:B--2---:R-:W-:Y:S01]  /*3130*/  HMMA.16816.F32 R24, R16.reuse, R56, R8 ;  /* 0x000000381018723c */ /* 0x044fe20000001808 */
[----:B------:R-:W-:Y:S07]  /*3140*/  LDSM.16.M88.4 R8, [R180+0x4000] ;  /* 0x00400000b408783b */ /* 0x000fee0000000200 */
[C---:B------:R-:W-:Y:S01]  /*3150*/  HMMA.16816.F32 R20, R16.reuse, R58, R4 ;  /* 0x0000003a1014723c */ /* 0x040fe20000001804 */
[----:B------:R-:W1:Y:S07]  /*3160*/  LDSM.16.M88.4 R56, [R172+0x3800] ;  /* 0x00380000ac38783b */ /* 0x000e6e0000000200 */
[C---:B------:R-:W-:Y:S08]  /*3170*/  HMMA.16816.F32 R4, R16.reuse, R80, R32 ;  /* 0x000000501004723c */ /* 0x040ff00000001820 */
[C---:B------:R-:W-:Y:S01]  /*3180*/  HMMA.16816.F32 R36, R16.reuse, R82, R36 ;  /* 0x000000521024723c */ /* 0x040fe20000001824 */
[----:B------:R-:W2:Y:S07]  /*3190*/  LDSM.16.M88.4 R80, [R190] ;  /* 0x00000000be50783b */ /* 0x000eae0000000200 */
[C---:B------:R-:W-:Y:S08]  /*31a0*/  HMMA.16816.F32 R40, R16.reuse, R92, R40 ;  /* 0x0000005c1028723c */ /* 0x040ff00000001828 */
[C---:B------:R-:W-:Y:S01]  /*31b0*/  HMMA.16816.F32 R44, R16.reuse, R94, R44 ;  /* 0x0000005e102c723c */ /* 0x040fe2000000182c */
[----:B------:R-:W1:Y:S07]  /*31c0*/  LDSM.16.M88.4 R92, [R189] ;  /* 0x00000000bd5c783b */ /* 0x000e6e0000000200 */
[C---:B---3--:R-:W-:Y:S08]  /*31d0*/  HMMA.16816.F32 R52, R16.reuse, R60, R52 ;  /* 0x0000003c1034723c */ /* 0x048ff00000001834 */
[----:B------:R-:W-:Y:S01]  /*31e0*/  HMMA.16816.F32 R32, R16, R62, R28 ;  /* 0x0000003e1020723c */ /* 0x000fe2000000181c */
[----:B------:R-:W3:Y:S07]  /*31f0*/  LDSM.16.M88.4 R60, [R188] ;  /* 0x00000000bc3c783b */ /* 0x000eee0000000200 */
[C---:B------:R-:W-:Y:S08]  /*3200*/  HMMA.16816.F32 R28, R12.reuse, R68, R24 ;  /* 0x000000440c1c723c */ /* 0x040ff00000001818 */
[C---:B------:R-:W-:Y:S01]  /*3210*/  HMMA.16816.F32 R24, R12.reuse, R70, R20 ;  /* 0x000000460c18723c */ /* 0x040fe20000001814 */
[----:B------:R-:W-:Y:S07]  /*3220*/  LDSM.16.M88.4 R68, [R175+0x2000] ;  /* 0x00200000af44783b */ /* 0x000fee0000000200 */
[C---:B----4-:R-:W-:Y:S01]  /*3230*/  HMMA.16816.F32 R20, R12.reuse, R72, R4 ;  /* 0x000000480c14723c */ /* 0x050fe20000001804 */
[----:B------:R-:W-:Y:S07]  /*3240*/  LDSM.16.M88.4 R4, [R182+0x4000] ;  /* 0x00400000b604783b */ /* 0x000fee0000000200 */
[C---:B------:R-:W-:Y:S01]  /*3250*/  HMMA.16816.F32 R16, R12.reuse, R74, R36 ;  /* 0x0000004a0c10723c */ /* 0x040fe20000001824 */
[----:B------:R-:W4:Y:S07]  /*3260*/  LDSM.16.M88.4 R72, [R178+0x2000] ;  /* 0x00200000b248783b */ /* 0x000f2e0000000200 */
[C---:B------:R-:W-:Y:S08]  /*3270*/  HMMA.16816.F32 R40, R12.reuse, R88, R40 ;  /* 0x000000580c28723c */ /* 0x040ff00000001828 */
[C---:B------:R-:W-:Y:S01]  /*3280*/  HMMA.16816.F32 R48, R12.reuse, R90, R44 ;  /* 0x0000005a0c30723c */ /* 0x040fe2000000182c */
[----:B------:R-:W3:Y:S07]  /*3290*/  LDSM.16.M88.4 R88, [R178+0x3000] ;  /* 0x00300000b258783b */ /* 0x000eee0000000200 */
[C---:B-1----:R-:W-:Y:S08]  /*32a0*/  HMMA.16816.F32 R44, R12.reuse, R56, R52 ;  /* 0x000000380c2c723c */ /* 0x042ff00000001834 */
[----:B------:R-:W-:Y:S08]  /*32b0*/  HMMA.16816.F32 R36, R12, R58, R32 ;  /* 0x0000003a0c24723c */ /* 0x000ff00000001820 */
[C---:B------:R-:W-:Y:S08]  /*32c0*/  HMMA.16816.F32 R32, R8.reuse, R64, R28 ;  /* 0x000000400820723c */ /* 0x040ff0000000181c */
[C---:B------:R-:W-:Y:S01]  /*32d0*/  HMMA.16816.F32 R28, R8.reuse, R66, R24 ;  /* 0x00000042081c723c */ /* 0x040fe20000001818 */
[----:B------:R-:W1:Y:S07]  /*32e0*/  LDSM.16.M88.4 R64, [R178+0x3800] ;  /* 0x00380000b240783b */ /* 0x000e6e0000000200 */
[C---:B--2---:R-:W-:Y:S01]  /*32f0*/  HMMA.16816.F32 R24, R8.reuse, R80, R20 ;  /* 0x000000500818723c */ /* 0x044fe20000001814 */
[----:B------:R-:W2:Y:S07]  /*3300*/  LDSM.16.M88.4 R20, [R181+0x4000] ;  /* 0x00400000b514783b */ /* 0x000eae0000000200 */
[C---:B------:R-:W-:Y:S01]  /*3310*/  HMMA.16816.F32 R16, R8.reuse, R82, R16 ;  /* 0x000000520810723c */ /* 0x040fe20000001810 */
[----:B------:R-:W1:Y:S07]  /*3320*/  LDSM.16.M88.4 R80, [R175+0x2800] ;  /* 0x00280000af50783b */ /* 0x000e6e0000000200 */
[C---:B------:R-:W-:Y:S01]  /*3330*/  HMMA.16816.F32 R12, R8.reuse, R92, R40 ;  /* 0x0000005c080c723c */ /* 0x040fe20000001828 */
[----:B------:R-:W-:Y:S07]  /*3340*/  LDSM.16.M88.4 R40, [R175+0x3000] ;  /* 0x00300000af28783b */ /* 0x000fee0000000200 */
[C---:B------:R-:W-:Y:S08]  /*3350*/  HMMA.16816.F32 R56, R8.reuse, R94, R48 ;  /* 0x0000005e0838723c */ /* 0x040ff00000001830 */
[C---:B---3--:R-:W-:Y:S08]  /*3360*/  HMMA.16816.F32 R48, R8.reuse, R60, R44 ;  /* 0x0000003c0830723c */ /* 0x048ff0000000182c */
[----:B------:R-:W-:Y:S01]  /*3370*/  HMMA.16816.F32 R44, R8, R62, R36 ;  /* 0x0000003e082c723c */ /* 0x000fe20000001824 */
[----:B------:R-:W-:Y:S07]  /*3380*/  LDSM.16.M88.4 R60, [R172+0x4000] ;  /* 0x00400000ac3c783b */ /* 0x000fee0000000200 */
[C---:B----4-:R-:W-:Y:S08]  /*3390*/  HMMA.16816.F32 R36, R4.reuse, R72, R32 ;  /* 0x000000480424723c */ /* 0x050ff00000001820 */
[C---:B------:R-:W-:Y:S01]  /*33a0*/  HMMA.16816.F32 R52, R4.reuse, R86, R16 ;  /* 0x000000560434723c */ /* 0x040fe20000001810 */
[----:B------:R-:W3:Y:S07]  /*33b0*/  LDSM.16.M88.4 R16, [R179+0x8000] ;  /* 0x00800000b310783b */ /* 0x000eee0000000200 */
[C---:B------:R-:W-:Y:S08]  /*33c0*/  HMMA.16816.F32 R32, R4.reuse, R84, R24 ;  /* 0x000000540420723c */ /* 0x040ff00000001818 */
[C---:B------:R-:W-:Y:S01]  /*33d0*/  HMMA.16816.F32 R24, R4.reuse, R88, R12 ;  /* 0x000000580418723c */ /* 0x040fe2000000180c */
[----:B------:R-:W-:Y:S07]  /*33e0*/  LDSM.16.M88.4 R12, [R180+0x8000] ;  /* 0x00800000b40c783b */ /* 0x000fee0000000200 */
[C---:B------:R-:W-:Y:S01]  /*33f0*/  HMMA.16816.F32 R8, R4.reuse, R90, R56 ;  /* 0x0000005a0408723c */ /* 0x040fe20000001838 */
[----:B------:R-:W4:Y:S04]  /*3400*/  LDSM.16.M88.4 R88, [R175+0x3800] ;  /* 0x00380000af58783b */ /* 0x000f280000000200 */
[----:B------:R-:W-:Y:S03]  /*3410*/  LDSM.16.M88.4 R56, [R175+0x4000] ;  /* 0x00400000af38783b */ /* 0x000fe60000000200 */
[C---:B------:R-:W-:Y:S01]  /*3420*/  HMMA.16816.F32 R28, R4.reuse, R74, R28 ;  /* 0x0000004a041c723c */ /* 0x040fe2000000181c */
[----:B------:R-:W-:Y:S07]  /*3430*/  LDSM.16.M88.4 R72, [R172+0x5800] ;  /* 0x00580000ac48783b */ /* 0x000fee0000000200 */
[C---:B-1----:R-:W-:Y:S08]  /*3440*/  HMMA.16816.F32 R48, R4.reuse, R64, R48 ;  /* 0x000000400430723c */ /* 0x042ff00000001830 */
[----:B------:R-:W-:Y:S01]  /*3450*/  HMMA.16816.F32 R96, R4, R66, R44 ;  /* 0x000000420460723c */ /* 0x000fe2000000182c */
[----:B------:R-:W-:Y:S04]  /*3460*/  LDSM.16.M88.4 R64, [R186] ;  /* 0x00000000ba40783b */ /* 0x000fe80000000200 */
[----:B------:R-:W-:Y:S03]  /*3470*/  LDSM.16.M88.4 R44, [R172+0x5000] ;  /* 0x00500000ac2c783b */ /* 0x000fe60000000200 */
[C---:B--2---:R-:W-:Y:S01]  /*3480*/  HMMA.16816.F32 R4, R20.reuse, R68, R36 ;  /* 0x000000441404723c */ /* 0x044fe20000001824 */
[----:B------:R-:W1:Y:S07]  /*3490*/  LDSM.16.M88.4 R36, [R187] ;  /* 0x00000000bb24783b */ /* 0x000e6e0000000200 */
[C---:B------:R-:W-:Y:S08]  /*34a0*/  HMMA.16816.F32 R28, R20.reuse, R70, R28 ;  /* 0x00000046141c723c */ /* 0x040ff0000000181c */
[----:B------:R-:W-:Y:S01]  /*34b0*/  HMMA.16816.F32 R68, R20, R82, R52 ;  /* 0x000000521444723c */ /* 0x000fe20000001834 */
[----:B------:R-:W2:Y:S07]  /*34c0*/  LDSM.16.M88.4 R52, [R172+0x4800] ;  /* 0x00480000ac34783b */ /* 0x000eae0000000200 */
[----:B---3--:R-:W-:Y:S08]  /*34d0*/  HMMA.16816.F32 R4, R16, R60, R4 ;  /* 0x0000003c1004723c */ /* 0x008ff00000001804 */
[C---:B------:R-:W-:Y:S08]  /*34e0*/  HMMA.16816.F32 R32, R20.reuse, R80, R32 ;  /* 0x000000501420723c */ /* 0x040ff00000001820 */
[C---:B------:R-:W-:Y:S01]  /*34f0*/  HMMA.16816.F32 R80, R20.reuse, R42, R8 ;  /* 0x0000002a1450723c */ /* 0x040fe20000001808 */
[----:B------:R-:W-:Y:S07]  /*3500*/  LDSM.16.M88.4 R8, [R182+0x8000] ;  /* 0x00800000b608783b */ /* 0x000fee0000000200 */
[----:B----4-:R-:W-:Y:S01]  /*3510*/  HMMA.16816.F32 R92, R20, R88, R48 ;  /* 0x00000058145c723c */ /* 0x010fe20000001830 */
[----:B------:R-:W3:Y:S07]  /*3520*/  LDSM.16.M88.4 R48, [R178+0x4000] ;  /* 0x00400000b230783b */ /* 0x000eee0000000200 */
[----:B------:R-:W-:Y:S01]  /*3530*/  HMMA.16816.F32 R28, R16, R62, R28 ;  /* 0x0000003e101c723c */ /* 0x000fe2000000181c */
[----:B------:R-:W-:Y:S07]  /*3540*/  LDSM.16.M88.4 R60, [R178+0x4800] ;  /* 0x00480000b23c783b */ /* 0x000fee0000000200 */
[----:B------:R-:W-:Y:S08]  /*3550*/  HMMA.16816.F32 R84, R20, R40, R24 ;  /* 0x000000281454723c */ /* 0x000ff00000001818 */
[C---:B-1----:R-:W-:Y:S01]  /*3560*/  HMMA.16816.F32 R24, R12.reuse, R36, R4 ;  /* 0x000000240c18723c */ /* 0x042fe20000001804 */
[----:B------:R-:W1:Y:S07]  /*3570*/  LDSM.16.M88.4 R4, [R181+0x8000] ;  /* 0x00800000b504783b */ /* 0x000e6e0000000200 */
[----:B------:R-:W-:Y:S08]  /*3580*/  HMMA.16816.F32 R28, R12, R38, R28 ;  /* 0x000000260c1c723c */ /* 0x000ff0000000181c */
[----:B--2---:R-:W-:Y:S08]  /*3590*/  HMMA.16816.F32 R32, R16, R52, R32 ;  /* 0x000000341020723c */ /* 0x004ff00000001820 */
[----:B---3--:R-:W-:Y:S08]  /*35a0*/  HMMA.16816.F32 R24, R8, R48, R24 ;  /* 0x000000300818723c */ /* 0x008ff00000001818 */
[----:B------:R-:W-:Y:S01]  /*35b0*/  HMMA.16816.F32 R40, R16, R54, R68 ;  /* 0x000000361028723c */ /* 0x000fe20000001844 */
[----:B------:R-:W2:Y:S04]  /*35c0*/  LDSM.16.M88.4 R68, [R185] ;  /* 0x00000000b944783b */ /* 0x000ea80000000200 */
[----:B------:R-:W3:Y:S03]  /*35d0*/  LDSM.16.M88.4 R52, [R175+0x4800] ;  /* 0x00480000af34783b */ /* 0x000ee60000000200 */
[----:B------:R-:W-:Y:S08]  /*35e0*/  HMMA.16816.F32 R28, R8, R50, R28 ;  /* 0x00000032081c723c */ /* 0x000ff0000000181c */
[----:B------:R-:W-:Y:S08]  /*35f0*/  HMMA.16816.F32 R36, R12, R64, R32 ;  /* 0x000000400c24723c */ /* 0x000ff00000001820 */
[----:B-1----:R-:W-:Y:S08]  /*3600*/  HMMA.16816.F32 R48, R4, R56, R24 ;  /* 0x000000380430723c */ /* 0x002ff00000001818 */
[----:B------:R-:W-:Y:S08]  /*3610*/  HMMA.16816.F32 R88, R20, R90, R96 ;  /* 0x0000005a1458723c */ /* 0x000ff00000001860 */
[----:B------:R-:W-:Y:S08]  /*3620*/  HMMA.16816.F32 R20, R16, R44, R84 ;  /* 0x0000002c1014723c */ /* 0x000ff00000001854 */
[----:B------:R-:W-:Y:S08]  /*3630*/  HMMA.16816.F32 R32, R12, R66, R40 ;  /* 0x000000420c20723c */ /* 0x000ff00000001828 */
[----:B------:R-:W-:Y:S01]  /*3640*/  HMMA.16816.F32 R28, R4, R58, R28 ;  /* 0x0000003a041c723c */ /* 0x000fe2000000181c */
[----:B------:R-:W1:Y:S07]  /*3650*/  LDSM.16.M88.4 R56, [R178+0x5000] ;  /* 0x00500000b238783b */ /* 0x000e6e0000000200 */
[----:B------:R-:W-:Y:S01]  /*3660*/  HMMA.16816.F32 R36, R8, R60, R36 ;  /* 0x0000003c0824723c */ /* 0x000fe20000001824 */
[----:B------:R-:W-:-:S04]  /*3670*/  FMUL.FTZ R0, R48, c[0x0][0x320] ;  /* 0x0000c80030007a20 */ /* 0x000fc80000410000 */
[----:B------:R4:W1:Y:S03]  /*3680*/  MUFU.TANH R79, R0 ;  /* 0x00000000004f7308 */ /* 0x0008660000002400 */
[----:B------:R-:W-:Y:S08]  /*3690*/  HMMA.16816.F32 R44, R16, R46, R80 ;  /* 0x0000002e102c723c */ /* 0x000ff00000001850 */
[----:B--2---:R-:W-:Y:S01]  /*36a0*/  HMMA.16816.F32 R24, R12, R68, R20 ;  /* 0x000000440c18723c */ /* 0x004fe20000001814 */
[----:B----4-:R-:W-:-:S07]  /*36b0*/  FMUL.FTZ R0, R49, c[0x0][0x320] ;  /* 0x0000c80031007a20 */ /* 0x010fce0000410000 */
[----:B------:R-:W-:Y:S01]  /*36c0*/  HMMA.16816.F32 R20, R8, R62, R32 ;  /* 0x0000003e0814723c */ /* 0x000fe20000001820 */
[----:B------:R-:W2:Y:S01]  /*36d0*/  LDSM.16.M88.4 R60, [R184] ;  /* 0x00000000b83c783b */ /* 0x000ea20000000200 */
[----:B------:R4:W1:Y:S06]  /*36e0*/  MUFU.TANH R78, R0 ;  /* 0x00000000004e7308 */ /* 0x00086c0000002400 */
[----:B---3--:R-:W-:Y:S01]  /*36f0*/  HMMA.16816.F32 R36, R4, R52, R36 ;  /* 0x000000340424723c */ /* 0x008fe20000001824 */
[----:B----4-:R-:W-:-:S04]  /*3700*/  FMUL.FTZ R0, R50, c[0x0][0x320] ;  /* 0x0000c80032007a20 */ /* 0x010fc80000410000 */
[----:B------:R3:W4:Y:S03]  /*3710*/  MUFU.TANH R77, R0 ;  /* 0x00000000004d7308 */ /* 0x0007260000002400 */
[----:B------:R-:W-:Y:S01]  /*3720*/  HMMA.16816.F32 R64, R16, R72, R92 ;  /* 0x000000481040723c */ /* 0x000fe2000000185c */
[----:B---3--:R-:W-:Y:S02]  /*3730*/  FMUL.FTZ R0, R51, c[0x0][0x320] ;  /* 0x0000c80033007a20 */ /* 0x008fe40000410000 */
[----:B------:R-:W3:Y:S02]  /*3740*/  LDSM.16.M88.4 R48, [R175+0x5000] ;  /* 0x00500000af30783b */ /* 0x000ee40000000200 */
[----:B------:R1:W1:Y:S03]  /*3750*/  MUFU.TANH R73, R0 ;  /* 0x0000000000497308 */ /* 0x0002660000002400 */
[----:B------:R-:W-:Y:S01]  /*3760*/  HMMA.16816.F32 R40, R12, R70, R44 ;  /* 0x000000460c28723c */ /* 0x000fe2000000182c */
[----:B------:R-:W2:Y:S01]  /*3770*/  LDSM.16.M88.4 R44, [R178+0x5800] ;  /* 0x00580000b22c783b */ /* 0x000ea20000000200 */
[----:B-1----:R-:W-:-:S04]  /*3780*/  FMUL.FTZ R0, R28, c[0x0][0x320] ;  /* 0x0000c8001c007a20 */ /* 0x002fc80000410000 */
[----:B------:R1:W1:Y:S02]  /*3790*/  MUFU.TANH R72, R0 ;  /* 0x0000000000487308 */ /* 0x0002640000002400 */
[----:B------:R-:W-:Y:S01]  /*37a0*/  HMMA.16816.F32 R32, R8, R56, R24 ;  /* 0x000000380820723c */ /* 0x000fe20000001818 */
[----:B-1----:R-:W-:-:S05]  /*37b0*/  FMUL.FTZ R0, R29, c[0x0][0x320] ;  /* 0x0000c8001d007a20 */ /* 0x002fca0000410000 */
[----:B------:R1:W1:Y:S02]  /*37c0*/  MUFU.TANH R69, R0 ;  /* 0x0000000000457308 */ /* 0x0002640000002400 */
[----:B------:R-:W-:Y:S01]  /*37d0*/  HMMA.16816.F32 R24, R4, R54, R20 ;  /* 0x000000360418723c */ /* 0x000fe20000001814 */
[----:B-1----:R-:W-:-:S05]  /*37e0*/  FMUL.FTZ R0, R30, c[0x0][0x320] ;  /* 0x0000c8001e007a20 */ /* 0x002fca0000410000 */
[----:B------:R1:W1:Y:S02]  /*37f0*/  MUFU.TANH R68, R0 ;  /* 0x0000000000447308 */ /* 0x0002640000002400 */
[----:B------:R-:W-:Y:S01]  /*3800*/  HMMA.16816.F32 R16, R16, R74, R88 ;  /* 0x0000004a1010723c */ /* 0x000fe20000001858 */
[----:B-1----:R-:W-:-:S05]  /*3810*/  FMUL.FTZ R0, R31, c[0x0][0x320] ;  /* 0x0000c8001f007a20 */ /* 0x002fca0000410000 */
[----:B------:R1:W1:Y:S02]  /*3820*/  MUFU.TANH R56, R0 ;  /* 0x0000000000387308 */ /* 0x0002640000002400 */
[----:B--2---:R-:W-:Y:S01]  /*3830*/  HMMA.16816.F32 R20, R12, R60, R64 ;  /* 0x0000003c0c14723c */ /* 0x004fe20000001840 */
[----:B-1----:R-:W-:-:S05]  /*3840*/  FMUL.FTZ R0, R36, c[0x0][0x320] ;  /* 0x0000c80024007a20 */ /* 0x002fca0000410000 */
[----:B------:R1:W2:Y:S02]  /*3850*/  MUFU.TANH R55, R0 ;  /* 0x0000000000377308 */ /* 0x0002a40000002400 */
[----:B------:R-:W-:Y:S01]  /*3860*/  HMMA.16816.F32 R28, R8, R58, R40 ;  /* 0x0000003a081c723c */ /* 0x000fe20000001828 */
[----:B-1----:R-:W-:-:S05]  /*3870*/  FMUL.FTZ R0, R37, c[0x0][0x320] ;  /* 0x0000c80025007a20 */ /* 0x002fca0000410000 */
[----:B------:R1:W1:Y:S02]  /*3880*/  MUFU.TANH R54, R0 ;  /* 0x0000000000367308 */ /* 0x0002640000002400 */
[----:B---3--:R-:W-:Y:S01]  /*3890*/  HMMA.16816.F32 R32, R4, R48, R32 ;  /* 0x000000300420723c */ /* 0x008fe20000001820 */
[----:B-1----:R-:W-:-:S05]  /*38a0*/  FMUL.FTZ R0, R38, c[0x0][0x320] ;  /* 0x0000c80026007a20 */ /* 0x002fca0000410000 */
[----:B------:R1:W3:Y:S02]  /*38b0*/  MUFU.TANH R53, R0 ;  /* 0x0000000000357308 */ /* 0x0002e40000002400 */
[----:B------:R-:W-:Y:S01]  /*38c0*/  HMMA.16816.F32 R12, R12, R62, R16 ;  /* 0x0000003e0c0c723c */ /* 0x000fe20000001810 */
[----:B-1----:R-:W-:Y:S02]  /*38d0*/  FMUL.FTZ R0, R39, c[0x0][0x320] ;  /* 0x0000c80027007a20 */ /* 0x002fe40000410000 */
[----:B------:R-:W1:Y:S05]  /*38e0*/  LDSM.16.M88.4 R36, [R175+0x5800] ;  /* 0x00580000af24783b */ /* 0x000e6a0000000200 */
[----:B------:R-:W-:Y:S01]  /*38f0*/  HMMA.16816.F32 R16, R8, R44, R20 ;  /* 0x0000002c0810723c */ /* 0x000fe20000001814 */
[----:B------:R2:W1:Y:S01]  /*3900*/  MUFU.TANH R52, R0 ;  /* 0x0000000000347308 */ /* 0x0004620000002400 */
[----:B------:R-:W-:Y:S01]  /*3910*/  ISETP.GT.AND P0, PT, R76, R226, PT ;  /* 0x000000e24c00720c */ /* 0x000fe20003f04270 */
[----:B------:R-:W-:-:S04]  /*3920*/  DEPBAR.LE SB0, 0x0 ;  /* 0x000080000000791a */ /* 0x000fc80000000000 */
[----:B--2---:R-:W-:-:S04]  /*3930*/  FMUL.FTZ R0, R24, c[0x0][0x320] ;  /* 0x0000c80018007a20 */ /* 0x004fc80000410000 */
[----:B------:R2:W1:Y:S01]  /*3940*/  MUFU.TANH R43, R0 ;  /* 0x00000000002b7308 */ /* 0x0004620000002400 */
[----:B------:R-:W-:Y:S01]  /*3950*/  HMMA.16816.F32 R20, R4, R50, R28 ;  /* 0x000000320414723c */ /* 0x000fe2000000181c */
[----:B--2---:R-:W-:-:S06]  /*3960*/  FMUL.FTZ R0, R25, c[0x0][0x320] ;  /* 0x0000c80019007a20 */ /* 0x004fcc0000410000 */
[----:B------:R2:W1:Y:S02]  /*3970*/  MUFU.TANH R42, R0 ;  /* 0x00000000002a7308 */ /* 0x0004640000002400 */
[----:B--2---:R-:W-:-:S06]  /*3980*/  FMUL.FTZ R0, R26, c[0x0][0x320] ;  /* 0x0000c8001a007a20 */ /* 0x004fcc0000410000 */
[----:B------:R2:W1:Y:S02]  /*3990*/  MUFU.TANH R49, R0 ;  /* 0x0000000000317308 */ /* 0x0004640000002400 */
[----:B--2---:R-:W-:-:S06]  /*39a0*/  FMUL.FTZ R0, R27, c[0x0][0x320] ;  /* 0x0000c8001b007a20 */ /* 0x004fcc0000410000 */
[----:B------:R2:W1:Y:S01]  /*39b0*/  MUFU.TANH R48, R0 ;  /* 0x0000000000307308 */ /* 0x0004620000002400 */
[----:B------:R-:W-:Y:S01]  /*39c0*/  HMMA.16816.F32 R8, R8, R46, R12 ;  /* 0x0000002e0808723c */ /* 0x000fe2000000180c */
[----:B--2---:R-:W-:-:S06]  /*39d0*/  FMUL.FTZ R0, R32, c[0x0][0x320] ;  /* 0x0000c80020007a20 */ /* 0x004fcc0000410000 */
[----:B------:R2:W2:Y:S01]  /*39e0*/  MUFU.TANH R29, R0 ;  /* 0x00000000001d7308 */ /* 0x0004a20000002400 */
[----:B-1----:R-:W-:Y:S01]  /*39f0*/  HMMA.16816.F32 R12, R4, R36, R16 ;  /* 0x00000024040c723c */ /* 0x002fe20000001810 */
[----:B--2---:R-:W-:-:S06]  /*3a00*/  FMUL.FTZ R0, R33, c[0x0][0x320] ;  /* 0x0000c80021007a20 */ /* 0x004fcc0000410000 */
[----:B------:R1:W2:Y:S02]  /*3a10*/  MUFU.TANH R28, R0 ;  /* 0x00000000001c7308 */ /* 0x0002a40000002400 */
[----:B-1----:R-:W-:-:S06]  /*3a20*/  FMUL.FTZ R0, R34, c[0x0][0x320] ;  /* 0x0000c80022007a20 */ /* 0x002fcc0000410000 */
[----:B------:R1:W1:Y:S02]  /*3a30*/  MUFU.TANH R30, R0 ;  /* 0x00000000001e7308 */ /* 0x0002640000002400 */
[----:B-1----:R-:W-:-:S06]  /*3a40*/  FMUL.FTZ R0, R35, c[0x0][0x320] ;  /* 0x0000c80023007a20 */ /* 0x002fcc0000410000 */
[----:B------:R1:W1:Y:S02]  /*3a50*/  MUFU.TANH R27, R0 ;  /* 0x00000000001b7308 */ /* 0x0002640000002400 */
[----:B-1----:R-:W-:-:S06]  /*3a60*/  FMUL.FTZ R0, R20, c[0x0][0x320] ;  /* 0x0000c80014007a20 */ /* 0x002fcc0000410000 */
[----:B------:R1:W1:Y:S01]  /*3a70*/  MUFU.TANH R25, R0 ;  /* 0x0000000000197308 */ /* 0x0002620000002400 */
[----:B------:R-:W-:Y:S01]  /*3a80*/  HMMA.16816.F32 R4, R4, R38, R8 ;  /* 0x000000260404723c */ /* 0x000fe20000001808 */
[----:B-1----:R-:W-:-:S06]  /*3a90*/  FMUL.FTZ R0, R21, c[0x0][0x320] ;  /* 0x0000c80015007a20 */ /* 0x002fcc0000410000 */
[----:B------:R1:W1:Y:S02]  /*3aa0*/  MUFU.TANH R24, R0 ;  /* 0x0000000000187308 */ /* 0x0002640000002400 */
        /* <DEDUP_REMOVED lines=17> */
[----:B------:R1:W1:Y:S01]  /*3bc0*/  MUFU.TANH R19, R0 ;  /* 0x0000000000137308 */ /* 0x0002620000002400 */
[----:B------:R-:W-:Y:S01]  /*3bd0*/  BSSY B0, `(.L_x_41) ;  /* 0x000001c000007945 */ /* 0x000fe20003800000 */
[----:B-1----:R-:W-:-:S06]  /*3be0*/  FMUL.FTZ R0, R7, c[0x0][0x320] ;  /* 0x0000c80007007a20 */ /* 0x002fcc0000410000 */
[----:B------:R1:W1:Y:S01]  /*3bf0*/  MUFU.TANH R16, R0 ;  /* 0x0000000000107308 */ /* 0x0002620000002400 */
[----:B------:R-:W-:Y:S06]  /*3c00*/  BAR.SYNC.DEFER_BLOCKING 0x0 ;  /* 0x0000000000007b1d */ /* 0x000fec0000010000 */
[----:B------:R-:W-:Y:S05]  /*3c10*/  @!P0 BRA `(.L_x_42) ;  /* 0x0000017000008947 */ /* 0x000fea0003800000 */
[----:B-12345:R-:W-:Y:S01]  /*3c20*/  IADD3 R0, R104, -0x2, RZ ;  /* 0xfffffffe68007810 */ /* 0x03efe20007ffe0ff */
[----:B------:R-:W-:-:S03]  /*3c30*/  IMAD.MOV.U32 R6, RZ, RZ, c[0x0][0x1e4] ;  /* 0x00007900ff067624 */ /* 0x000fc600078e00ff */
[----:B------:R-:W-:Y:S01]  /*3c40*/  SHF.R.S32.HI R2, RZ, 0x1f, R0 ;  /* 0x0000001fff027819 */ /* 0x000fe20000011400 */
[----:B------:R-:W-:-:S04]  /*3c50*/  IMAD.WIDE.U32 R4, R0, c[0x0][0x1e0], RZ ;  /* 0x0000780000047a25 */ /* 0x000fc800078e00ff */
[----:B------:R-:W-:-:S04]  /*3c60*/  IMAD R2, R2, c[0x0][0x1e0], RZ ;  /* 0x0000780002027a24 */ /* 0x000fc800078e02ff */
[----:B------:R-:W-:Y:S01]  /*3c70*/  IMAD R2, R0, c[0x0][0x1e4], R2 ;  /* 0x0000790000027a24 */ /* 0x000fe200078e0202 */
[----:B------:R-:W-:-:S03]  /*3c80*/  LEA R0, P0, R4, R208, 0x6 ;  /* 0x000000d004007211 */ /* 0x000fc600078030ff */
[----:B------:R-:W-:Y:S01]  /*3c90*/  IMAD.IADD R3, R5, 0x1, R2 ;  /* 0x0000000105037824 */ /* 0x000fe200078e0202 */
[----:B------:R-:W-:Y:S01]  /*3ca0*/  LEA R2, P1, R0, c[0x0][0x1c8], 0x1 ;  /* 0x0000720000027a11 */ /* 0x000fe200078208ff */
[----:B------:R-:W-:-:S03]  /*3cb0*/  IMAD.MOV.U32 R5, RZ, RZ, c[0x0][0x1e0] ;  /* 0x00007800ff057624 */ /* 0x000fc600078e00ff */
[----:B------:R-:W-:Y:S02]  /*3cc0*/  LEA.HI.X R3, R4, R212, R3, 0x6, P0 ;  /* 0x000000d404037211 */ /* 0x000fe400000f3403 */
[----:B------:R-:W-:Y:S02]  /*3cd0*/  LEA R4, P0, R5, R2, 0x6 ;  /* 0x0000000205047211 */ /* 0x000fe400078030ff */
[----:B------:R-:W-:-:S04]  /*3ce0*/  LEA.HI.X R3, R0, c[0x0][0x1cc], R3, 0x1, P1 ;  /* 0x0000730000037a11 */ /* 0x000fc800008f0c03 */
[----:B------:R-:W-:Y:S01]  /*3cf0*/  LEA.HI.X R5, R5, R3, R6, 0x6, P0 ;  /* 0x0000000305057211 */ /* 0x000fe200000f3406 */
[----:B------:R-:W-:Y:S01]  /*3d00*/  @!PT LDS RZ, [RZ] ;  /* 0x00000000fffff984 */ /* 0x000fe20000000800 */
[----:B------:R-:W-:Y:S01]  /*3d10*/  @!PT LDS RZ, [RZ] ;  /* 0x00000000fffff984 */ /* 0x000fe20000000800 */
[----:B------:R-:W-:Y:S01]  /*3d20*/  @!PT LDS RZ, [RZ] ;  /* 0x00000000fffff984 */ /* 0x000fe20000000800 */
[----:B------:R1:W-:Y:S04]  /*3d30*/  LDGSTS.E.BYPASS.LTC128B.128 [R195+0x6100], [R2.64], !P4 ;  /* 0x0610000002c37fae */ /* 0x0003e8000e101d46 */
[----:B------:R1:W-:Y:S04]  /*3d40*/  LDGSTS.E.BYPASS.LTC128B.128 [R195+0x8100], [R2.64+0x80], !P5 ;  /* 0x0810008002c37fae */ /* 0x0003e8000e901d46 */
[----:B------:R1:W-:Y:S04]  /*3d50*/  LDGSTS.E.BYPASS.LTC128B.128 [R195+0xa100], [R2.64+0x100], !P6 ;  /* 0x0a10010002c37fae */ /* 0x0003e8000f101d46 */
[----:B------:R1:W-:Y:S04]  /*3d60*/  LDGSTS.E.BYPASS.LTC128B.128 [R195+0x7100], [R4.64], !P4 ;  /* 0x0710000004c37fae */ /* 0x0003e8000e101d46 */
[----:B------:R1:W-:Y:S04]  /*3d70*/  LDGSTS.E.BYPASS.LTC128B.128 [R195+0x9100], [R4.64+0x80], !P5 ;  /* 0x0910008004c37fae */ /* 0x0003e8000e901d46 */
[----:B------:R1:W-:Y:S02]  /*3d80*/  LDGSTS.E.BYPASS.LTC128B.128 [R195+0xb100], [R4.64+0x100], !P6 ;  /* 0x0b10010004c37fae */ /* 0x0003e4000f101d46 */
.L_x_42:
[----:B--234-:R-:W-:Y:S05]  /*3d90*/  BSYNC B0 ;  /* 0x0000000000007941 */ /* 0x01cfea0003800000 */
.L_x_41:
[----:B-1----:R-:W-:Y:S01]  /*3da0*/  IMAD.IADD R0, R100, 0x1, -R233 ;  /* 0x0000000164007824 */ /* 0x002fe200078e0ae9 */
[----:B------:R-:W-:Y:S04]  /*3db0*/  LDSM.16.MT88.4 R32, [R173] ;  /* 0x00000000ad20783b */ /* 0x000fe80000004200 */
[C---:B------:R-:W-:Y:S01]  /*3dc0*/  ISETP.GT.AND P6, PT, R0.reuse, RZ, PT ;  /* 0x000000ff0000720c */ /* 0x040fe20003fc4270 */
[----:B------:R-:W-:Y:S01]  /*3dd0*/  LDSM.16.MT88.4 R36, [R177+0x2000] ;  /* 0x00200000b124783b */ /* 0x000fe20000004200 */
[----:B------:R-:W-:-:S02]  /*3de0*/  ISETP.GT.AND P1, PT, R0, 0x1, PT ;  /* 0x000000010000780c */ /* 0x000fc40003f24270 */
[----:B------:R-:W-:Y:S01]  /*3df0*/  ISETP.GT.AND P0, PT, R0, 0x8, PT ;  /* 0x000000080000780c */ /* 0x000fe20003f04270 */
[----:B------:R-:W0:Y:S01]  /*3e00*/  LDGDEPBAR ;  /* 0x00000000000079af */ /* 0x000e220000000000 */
[----:B------:R-:W-:Y:S02]  /*3e10*/  FSEL R6, R79, -INF , P6 ;  /* 0xff8000004f067808 */ /* 0x000fe40003000000 */
[----:B------:R-:W-:Y:S02]  /*3e20*/  FSEL R7, R78, -INF , P1 ;  /* 0xff8000004e077808 */ /* 0x000fe40000800000 */
[----:B------:R-:W-:Y:S02]  /*3e30*/  ISETP.GT.AND P5, PT, R0, 0x9, PT ;  /* 0x000000090000780c */ /* 0x000fe40003fa4270 */
[----:B------:R-:W-:Y:S02]  /*3e40*/  FSEL R9, R72, -INF , P0 ;  /* 0xff80000048097808 */ /* 0x000fe40000000000 */
[----:B------:R-:W-:-:S02]  /*3e50*/  FMNMX.FTZ R2, R6, R7, !PT ;  /* 0x0000000706027209 */ /* 0x000fc40007810000 */
[C---:B------:R-:W-:Y:S02]  /*3e60*/  ISETP.GT.AND P4, PT, R0.reuse, 0x10, PT ;  /* 0x000000100000780c */ /* 0x040fe40003f84270 */
[----:B------:R-:W-:Y:S02]  /*3e70*/  FSEL R10, R69, -INF , P5 ;  /* 0xff800000450a7808 */ /* 0x000fe40002800000 */
[----:B------:R-:W-:Y:S02]  /*3e80*/  FMNMX.FTZ R2, R9, R2, !PT ;  /* 0x0000000209027209 */ /* 0x000fe40007810000 */
[----:B------:R-:W-:Y:S02]  /*3e90*/  ISETP.GT.AND P3, PT, R0, 0x11, PT ;  /* 0x000000110000780c */ /* 0x000fe40003f64270 */
[----:B------:R-:W-:Y:S02]  /*3ea0*/  FSEL R40, R55, -INF , P4 ;  /* 0xff80000037287808 */ /* 0x000fe40002000000 */
[----:B------:R-:W-:-:S02]  /*3eb0*/  FMNMX.FTZ R2, R10, R2, !PT ;  /* 0x000000020a027209 */ /* 0x000fc40007810000 */
[----:B------:R-:W-:Y:S02]  /*3ec0*/  ISETP.GT.AND P2, PT, R0, 0x18, PT ;  /* 0x000000180000780c */ /* 0x000fe40003f44270 */
[----:B------:R-:W-:Y:S02]  /*3ed0*/  FSEL R41, R54, -INF , P3 ;  /* 0xff80000036297808 */ /* 0x000fe40001800000 */
[----:B------:R-:W-:Y:S02]  /*3ee0*/  FMNMX.FTZ R2, R40, R2, !PT ;  /* 0x0000000228027209 */ /* 0x000fe40007810000 */
[----:B------:R-:W-:Y:S02]  /*3ef0*/  FSEL R12, R73, -INF , P1 ;  /* 0xff800000490c7808 */ /* 0x000fe40000800000 */
[----:B------:R-:W-:Y:S02]  /*3f00*/  FSEL R11, R77, -INF , P6 ;  /* 0xff8000004d0b7808 */ /* 0x000fe40003000000 */
[----:B------:R-:W-:-:S02]  /*3f10*/  ISETP.GT.AND P1, PT, R0, 0x19, PT ;  /* 0x000000190000780c */ /* 0x000fc40003f24270 */
[----:B------:R-:W-:Y:S02]  /*3f20*/  FSEL R43, R43, -INF , P2 ;  /* 0xff8000002b2b7808 */ /* 0x000fe40001000000 */
[----:B------:R-:W-:Y:S02]  /*3f30*/  FMNMX.FTZ R2, R41, R2, !PT ;  /* 0x0000000229027209 */ /* 0x000fe40007810000 */
[----:B------:R-:W-:Y:S02]  /*3f40*/  FSEL R13, R68, -INF , P0 ;  /* 0xff800000440d7808 */ /* 0x000fe40000000000 */
[----:B------:R-:W-:Y:S02]  /*3f50*/  ISETP.GT.AND P0, PT, R0, 0x20, PT ;  /* 0x000000200000780c */ /* 0x000fe40003f04270 */
[----:B------:R-:W-:Y:S02]  /*3f60*/  FSEL R42, R42, -INF , P1 ;  /* 0xff8000002a2a7808 */ /* 0x000fe40000800000 */
[----:B------:R-:W-:-:S02]  /*3f70*/  FMNMX.FTZ R3, R11, R12, !PT ;  /* 0x0000000c0b037209 */ /* 0x000fc40007810000 */
        /* <DEDUP_REMOVED lines=12> */
[----:B------:R-:W-:Y:S02]  /*4040*/  ISETP.GT.AND P4, PT, R0, 0x29, PT ;  /* 0x000000290000780c */ /* 0x000fe40003f84270 */
[----:B------:R-:W-:Y:S02]  /*4050*/  FSEL R103, R25, -INF , P5 ;  /* 0xff80000019677808 */ /* 0x000fe40002800000 */
[----:B------:R-:W-:Y:S02]  /*4060*/  FMNMX.FTZ R3, R44, R3, !PT ;  /* 0x000000032c037209 */ /* 0x000fe40007810000 */
[----:B------:R-:W-:Y:S02]  /*4070*/  FMNMX.FTZ R2, R102, R2, !PT ;  /* 0x0000000266027209 */ /* 0x000fe40007810000 */
[----:B------:R-:W-:Y:S02]  /*4080*/  ISETP.GT.AND P3, PT, R0, 0x30, PT ;  /* 0x000000300000780c */ /* 0x000fe40003f64270 */
[----:B------:R-:W-:-:S02]  /*4090*/  FSEL R45, R49, -INF , P2 ;  /* 0xff800000312d7808 */ /* 0x000fc40001000000 */
[----:B------:R-:W-:Y:S02]  /*40a0*/  FSEL R116, R24, -INF , P4 ;  /* 0xff80000018747808 */ /* 0x000fe40002000000 */
[----:B------:R-:W-:Y:S02]  /*40b0*/  FMNMX.FTZ R3, R47, R3, !PT ;  /* 0x000000032f037209 */ /* 0x000fe40007810000 */
[----:B------:R-:W-:Y:S02]  /*40c0*/  FMNMX.FTZ R2, R103, R2, !PT ;  /* 0x0000000267027209 */ /* 0x000fe40007810000 */
[----:B------:R-:W-:Y:S02]  /*40d0*/  ISETP.GT.AND P2, PT, R0, 0x31, PT ;  /* 0x000000310000780c */ /* 0x000fe40003f44270 */
[----:B------:R-:W-:Y:S02]  /*40e0*/  FSEL R46, R48, -INF , P1 ;  /* 0xff800000302e7808 */ /* 0x000fe40000800000 */
[----:B------:R-:W-:-:S02]  /*40f0*/  FSEL R125, R18, -INF , P3 ;  /* 0xff800000127d7808 */ /* 0x000fc40001800000 */
[----:B------:R-:W-:Y:S02]  /*4100*/  FMNMX.FTZ R3, R45, R3, !PT ;  /* 0x000000032d037209 */ /* 0x000fe40007810000 */
[----:B------:R-:W-:Y:S02]  /*4110*/  FMNMX.FTZ R2, R116, R2, !PT ;  /* 0x0000000274027209 */ /* 0x000fe40007810000 */
[----:B------:R-:W-:Y:S02]  /*4120*/  FSEL R118, R30, -INF , P0 ;  /* 0xff8000001e767808 */ /* 0x000fe40000000000 */
[C---:B------:R-:W-:Y:S01]  /*4130*/  ISETP.GT.AND P1, PT, R0.reuse, 0x38, PT ;  /* 0x000000380000780c */ /* 0x040fe20003f24270 */
[----:B------:R-:W-:Y:S01]  /*4140*/  LDSM.16.MT88.4 R28, [R174] ;  /* 0x00000000ae1c783b */ /* 0x000fe20000004200 */
[----:B------:R-:W-:Y:S02]  /*4150*/  ISETP.GT.AND P0, PT, R0, 0x39, PT ;  /* 0x000000390000780c */ /* 0x000fe40003f04270 */
[----:B------:R-:W-:-:S02]  /*4160*/  FSEL R126, R17, -INF , P2 ;  /* 0xff800000117e7808 */ /* 0x000fc40001000000 */
[----:B------:R-:W-:Y:S02]  /*4170*/  FMNMX.FTZ R3, R46, R3, !PT ;  /* 0x000000032e037209 */ /* 0x000fe40007810000 */
[----:B------:R-:W-:Y:S02]  /*4180*/  FMNMX.FTZ R0, R125, R2, !PT ;  /* 0x000000027d007209 */ /* 0x000fe40007810000 */
[----:B------:R-:W-:Y:S02]  /*4190*/  FSEL R119, R27, -INF , P6 ;  /* 0xff8000001b777808 */ /* 0x000fe40003000000 */
[----:B------:R-:W-:Y:S02]  /*41a0*/  FSEL R127, R15, -INF , P1 ;  /* 0xff8000000f7f7808 */ /* 0x000fe40000800000 */
[----:B------:R-:W-:Y:S02]  /*41b0*/  FMNMX.FTZ R2, R118, R3, !PT ;  /* 0x0000000376027209 */ /* 0x000fe40007810000 */
[----:B------:R-:W-:-:S02]  /*41c0*/  FMNMX.FTZ R0, R126, R0, !PT ;  /* 0x000000007e007209 */ /* 0x000fc40007810000 */
[----:B------:R-:W-:Y:S02]  /*41d0*/  FSEL R117, R26, -INF , P5 ;  /* 0xff8000001a757808 */ /* 0x000fe40002800000 */
[----:B------:R-:W-:Y:S01]  /*41e0*/  FSEL R219, R8, -INF , P0 ;  /* 0xff80000008db7808 */ /* 0x000fe20000000000 */
[----:B------:R-:W-:Y:S01]  /*41f0*/  LDSM.16.MT88.4 R24, [R177] ;  /* 0x00000000b118783b */ /* 0x000fe20000004200 */
[----:B------:R-:W-:Y:S02]  /*4200*/  FMNMX.FTZ R2, R119, R2, !PT ;  /* 0x0000000277027209 */ /* 0x000fe40007810000 */
[----:B------:R-:W-:Y:S02]  /*4210*/  FMNMX.FTZ R0, R127, R0, !PT ;  /* 0x000000007f007209 */ /* 0x000fe40007810000 */
[----:B------:R-:W-:Y:S02]  /*4220*/  FSEL R124, R22, -INF , P4 ;  /* 0xff800000167c7808 */ /* 0x000fe40002000000 */
[----:B------:R-:W-:-:S02]  /*4230*/  FMNMX.FTZ R2, R117, R2, !PT ;  /* 0x0000000275027209 */ /* 0x000fc40007810000 */
[----:B------:R-:W-:Y:S02]  /*4240*/  FMNMX.FTZ R0, R219, R0, !PT ;  /* 0x00000000db007209 */ /* 0x000fe40007810000 */
[----:B------:R-:W-:Y:S02]  /*4250*/  FSEL R229, R21, -INF , P3 ;  /* 0xff80000015e57808 */ /* 0x000fe40001800000 */
[----:B------:R-:W-:Y:S01]  /*4260*/  FMNMX.FTZ R2, R124, R2, !PT ;  /* 0x000000027c027209 */ /* 0x000fe20007810000 */
[----:B------:R-:W1:Y:S01]  /*4270*/  SHFL.BFLY PT, R4, R0, 0x2, 0x1f ;  /* 0x0c401f0000047f89 */ /* 0x000e6200000e0000 */
[----:B------:R-:W-:Y:S02]  /*4280*/  FSEL R230, R20, -INF , P2 ;  /* 0xff80000014e67808 */ /* 0x000fe40001000000 */
[----:B------:R-:W-:Y:S01]  /*4290*/  FMNMX.FTZ R2, R229, R2, !PT ;  /* 0x00000002e5027209 */ /* 0x000fe20007810000 */
[----:B------:R-:W-:Y:S01]  /*42a0*/  LDSM.16.MT88.4 R20, [R176] ;  /* 0x00000000b014783b */ /* 0x000fe20000004200 */
[----:B------:R-:W-:-:S02]  /*42b0*/  FSEL R232, R19, -INF , P1 ;  /* 0xff80000013e87808 */ /* 0x000fc40000800000 */
[----:B------:R-:W-:Y:S02]  /*42c0*/  FMNMX.FTZ R2, R230, R2, !PT ;  /* 0x00000002e6027209 */ /* 0x000fe40007810000 */
[----:B------:R-:W-:Y:S02]  /*42d0*/  FSEL R231, R16, -INF , P0 ;  /* 0xff80000010e77808 */ /* 0x000fe40000000000 */
[----:B------:R-:W-:Y:S01]  /*42e0*/  FMNMX.FTZ R2, R232, R2, !PT ;  /* 0x00000002e8027209 */ /* 0x000fe20007810000 */
[----:B------:R-:W-:Y:S03]  /*42f0*/  LDSM.16.MT88.4 R16, [R173+0x2000] ;  /* 0x00200000ad10783b */ /* 0x000fe60000004200 */
[----:B------:R-:W-:-:S05]  /*4300*/  FMNMX.FTZ R2, R231, R2, !PT ;  /* 0x00000002e7027209 */ /* 0x000fca0007810000 */
[----:B------:R-:W2:Y:S01]  /*4310*/  SHFL.BFLY PT, R3, R2, 0x2, 0x1f ;  /* 0x0c401f0002037f89 */ /* 0x000ea200000e0000 */
[----:B-1----:R-:W-:-:S05]  /*4320*/  FMNMX.FTZ R0, R0, R4, !PT ;  /* 0x0000000400007209 */ /* 0x002fca0007810000 */
[----:B------:R-:W1:Y:S01]  /*4330*/  SHFL.BFLY PT, R4, R0, 0x1, 0x1f ;  /* 0x0c201f0000047f89 */ /* 0x000e6200000e0000 */
[----:B--2---:R-:W-:-:S05]  /*4340*/  FMNMX.FTZ R3, R2, R3, !PT ;  /* 0x0000000302037209 */ /* 0x004fca0007810000 */
[----:B------:R-:W2:Y:S01]  /*4350*/  SHFL.BFLY PT, R5, R3, 0x1, 0x1f ;  /* 0x0c201f0003057f89 */ /* 0x000ea200000e0000 */
[----:B-1----:R-:W-:-:S04]  /*4360*/  FMNMX.FTZ R100, R0, R4, !PT ;  /* 0x0000000400647209 */ /* 0x002fc80007810000 */
[C---:B------:R-:W-:Y:S01]  /*4370*/  FSETP.NEU.FTZ.AND P0, PT, R100.reuse, -INF , PT ;  /* 0xff8000006400780b */ /* 0x040fe20003f1d000 */
[----:B------:R-:W-:-:S05]  /*4380*/  FMUL.FTZ R2, R100, c[0x0][0x2d0] ;  /* 0x0000b40064027a20 */ /* 0x000fca0000410000 */
[----:B------:R-:W-:-:S05]  /*4390*/  FSEL R2, R2, RZ, P0 ;  /* 0x000000ff02027208 */ /* 0x000fca0000000000 */
[----:B------:R-:W-:-:S04]  /*43a0*/  FFMA.FTZ R0, R6, c[0x0][0x2d0], -R2 ;  /* 0x0000b40006007a23 */ /* 0x000fc80000010802 */
[----:B------:R1:W-:Y:S01]  /*43b0*/  MUFU.EX2 R250, R0 ;  /* 0x0000000000fa7308 */ /* 0x0003e20000000800 */
[----:B--2---:R-:W-:Y:S01]  /*43c0*/  FMNMX.FTZ R8, R3, R5, !PT ;  /* 0x0000000503087209 */ /* 0x004fe20007810000 */
[----:B------:R-:W-:Y:S02]  /*43d0*/  FFMA.FTZ R3, R9, c[0x0][0x2d0], -R2 ;  /* 0x0000b40009037a23 */ /* 0x000fe40000010802 */
[----:B-----5:R-:W-:Y:S01]  /*43e0*/  IMAD.MOV.U32 R9, RZ, RZ, R104 ;  /* 0x000000ffff097224 */ /* 0x020fe200078e0068 */
[----:B------:R-:W-:-:S03]  /*43f0*/  FSETP.NEU.FTZ.AND P0, PT, R8, -INF , PT ;  /* 0xff8000000800780b */ /* 0x000fc60003f1d000 */
[----:B------:R2:W-:Y:S01]  /*4400*/  MUFU.EX2 R247, R3 ;  /* 0x0000000300f77308 */ /* 0x0005e20000000800 */
[----:B-1----:R-:W-:-:S07]  /*4410*/  FFMA.FTZ R0, R7, c[0x0][0x2d0], -R2 ;  /* 0x0000b40007007a23 */ /* 0x002fce0000010802 */
[----:B------:R1:W3:Y:S01]  /*4420*/  MUFU.EX2 R248, R0 ;  /* 0x0000000000f87308 */ /* 0x0002e20000000800 */
[----:B--2---:R-:W-:-:S07]  /*4430*/  FFMA.FTZ R3, R10, c[0x0][0x2d0], -R2 ;  /* 0x0000b4000a037a23 */ /* 0x004fce0000010802 */
[----:B------:R-:W2:Y:S01]  /*4440*/  MUFU.EX2 R249, R3 ;  /* 0x0000000300f97308 */ /* 0x000ea20000000800 */
[----:B-1----:R-:W-:Y:S01]  /*4450*/  FMUL.FTZ R0, R8, c[0x0][0x2d0] ;  /* 0x0000b40008007a20 */ /* 0x002fe20000410000 */
[----:B---3--:R-:W-:-:S04]  /*4460*/  F2FP.PACK_AB R4, R248, R250 ;  /* 0x000000faf804723e */ /* 0x008fc800000000ff */
[----:B------:R-:W-:Y:S02]  /*4470*/  FSEL R0, R0, RZ, P0 ;  /* 0x000000ff00007208 */ /* 0x000fe40000000000 */
[----:B--2---:R-:W-:-:S03]  /*4480*/  F2FP.PACK_AB R6, R249, R247 ;  /* 0x000000f7f906723e */ /* 0x004fc600000000ff */
[----:B------:R-:W-:-:S04]  /*4490*/  FFMA.FTZ R3, R11, c[0x0][0x2d0], -R0 ;  /* 0x0000b4000b037a23 */ /* 0x000fc80000010800 */
[----:B------:R1:W-:Y:S02]  /*44a0*/  MUFU.EX2 R245, R3 ;  /* 0x0000000300f57308 */ /* 0x0003e40000000800 */
[----:B-1----:R-:W-:-:S06]  /*44b0*/  FFMA.FTZ R3, R12, c[0x0][0x2d0], -R0 ;  /* 0x0000b4000c037a23 */ /* 0x002fcc0000010800 */
[----:B------:R1:W2:Y:S02]  /*44c0*/  MUFU.EX2 R244, R3 ;  /* 0x0000000300f47308 */ /* 0x0002a40000000800 */
[----:B-1----:R-:W-:Y:S01]  /*44d0*/  FFMA.FTZ R3, R13, c[0x0][0x2d0], -R0 ;  /* 0x0000b4000d037a23 */ /* 0x002fe20000010800 */
[----:B--2---:R-:W-:-:S05]  /*44e0*/  F2FP.PACK_AB R5, R244, R245 ;  /* 0x000000f5f405723e */ /* 0x004fca00000000ff */
[----:B------:R1:W-:Y:S02]  /*44f0*/  MUFU.EX2 R243, R3 ;  /* 0x0000000300f37308 */ /* 0x0003e40000000800 */
[----:B-1----:R-:W-:Y:S02]  /*4500*/  FFMA.FTZ R3, R14, c[0x0][0x2d0], -R0 ;  /* 0x0000b4000e037a23 */ /* 0x002fe40000010800 */
[----:B------:R-:W1:Y:S04]  /*4510*/  LDSM.16.MT88.4 R12, [R174+0x2000] ;  /* 0x00200000ae0c783b */ /* 0x000e680000004200 */
[----:B------:R-:W2:Y:S02]  /*4520*/  MUFU.EX2 R246, R3 ;  /* 0x0000000300f67308 */ /* 0x000ea40000000800 */
[----:B--2---:R-:W-:Y:S01]  /*4530*/  F2FP.PACK_AB R7, R246, R243 ;  /* 0x000000f3f607723e */ /* 0x004fe200000000ff */
[----:B------:R-:W-:-:S05]  /*4540*/  FFMA.FTZ R3, R40, c[0x0][0x2d0], -R2 ;  /* 0x0000b40028037a23 */ /* 0x000fca0000010802 */
[----:B------:R2:W-:Y:S01]  /*4550*/  MUFU.EX2 R240, R3 ;  /* 0x0000000300f07308 */ /* 0x0005e20000000800 */
[C---:B------:R-:W-:Y:S08]  /*4560*/  HMMA.16816.F32 R80, R4.reuse, R24, RZ ;  /* 0x000000180450723c */ /* 0x040ff000000018ff */
[----:B------:R-:W-:Y:S01]  /*4570*/  HMMA.16816.F32 R52, R4, R26, RZ ;  /* 0x0000001a0434723c */ /* 0x000fe200000018ff */
[----:B------:R-:W3:Y:S01]  /*4580*/  LDSM.16.MT88.4 R24, [R173+0x4000] ;  /* 0x00400000ad18783b */ /* 0x000ee20000004200 */
[----:B--2---:R-:W-:-:S06]  /*4590*/  FFMA.FTZ R3, R41, c[0x0][0x2d0], -R2 ;  /* 0x0000b40029037a23 */ /* 0x004fcc0000010802 */
[C---:B-1----:R-:W-:Y:S01]  /*45a0*/  HMMA.16816.F32 R68, R4.reuse, R12, RZ ;  /* 0x0000000c0444723c */ /* 0x042fe200000018ff */
[----:B------:R1:W2:Y:S07]  /*45b0*/  MUFU.EX2 R242, R3 ;  /* 0x0000000300f27308 */ /* 0x0002ae0000000800 */
[C---:B------:R-:W-:Y:S01]  /*45c0*/  HMMA.16816.F32 R96, R4.reuse, R14, RZ ;  /* 0x0000000e0460723c */ /* 0x040fe200000018ff */
[----:B------:R-:W4:Y:S07]  /*45d0*/  LDSM.16.MT88.4 R12, [R174+0x4000] ;  /* 0x00400000ae0c783b */ /* 0x000f2e0000004200 */
[----:B------:R-:W-:Y:S01]  /*45e0*/  HMMA.16816.F32 R76, R4, R20, RZ ;  /* 0x00000014044c723c */ /* 0x000fe200000018ff */
[----:B-1----:R-:W-:-:S04]  /*45f0*/  FFMA.FTZ R3, R43, c[0x0][0x2d0], -R2 ;  /* 0x0000b4002b037a23 */ /* 0x002fc80000010802 */
[----:B------:R1:W-:Y:S03]  /*4600*/  MUFU.EX2 R239, R3 ;  /* 0x0000000300ef7308 */ /* 0x0003e60000000800 */
[C---:B------:R-:W-:Y:S01]  /*4610*/  HMMA.16816.F32 R108, R4.reuse, R22, RZ ;  /* 0x00000016046c723c */ /* 0x040fe200000018ff */
[----:B------:R-:W2:Y:S07]  /*4620*/  LDSM.16.MT88.4 R20, [R176+0x4000] ;  /* 0x00400000b014783b */ /* 0x000eae0000004200 */
[----:B------:R-:W-:Y:S01]  /*4630*/  HMMA.16816.F32 R88, R4, R32, RZ ;  /* 0x000000200458723c */ /* 0x000fe200000018ff */
[----:B-1----:R-:W-:-:S07]  /*4640*/  FFMA.FTZ R3, R42, c[0x0][0x2d0], -R2 ;  /* 0x0000b4002a037a23 */ /* 0x002fce0000010802 */
[C---:B------:R-:W-:Y:S01]  /*4650*/  HMMA.16816.F32 R60, R4.reuse, R34, RZ ;  /* 0x00000022043c723c */ /* 0x040fe200000018ff */
[----:B------:R-:W1:Y:S01]  /*4660*/  LDSM.16.MT88.4 R32, [R176+0x2000] ;  /* 0x00200000b020783b */ /* 0x000e620000004200 */
[----:B------:R3:W1:Y:S06]  /*4670*/  MUFU.EX2 R241, R3 ;  /* 0x0000000300f17308 */ /* 0x00066c0000000800 */
[C---:B------:R-:W-:Y:S08]  /*4680*/  HMMA.16816.F32 R72, R4.reuse, R16, RZ ;  /* 0x000000100448723c */ /* 0x040ff000000018ff */
[----:B------:R-:W-:Y:S01]  /*4690*/  HMMA.16816.F32 R104, R4, R18, RZ ;  /* 0x000000120468723c */ /* 0x000fe200000018ff */
[----:B------:R-:W1:Y:S01]  /*46a0*/  LDSM.16.MT88.4 R16, [R177+0x4000] ;  /* 0x00400000b110783b */ /* 0x000e620000004200 */
[----:B---3--:R-:W-:-:S04]  /*46b0*/  FFMA.FTZ R3, R44, c[0x0][0x2d0], -R0 ;  /* 0x0000b4002c037a23 */ /* 0x008fc80000010800 */
[----:B------:R3:W-:Y:S02]  /*46c0*/  MUFU.EX2 R236, R3 ;  /* 0x0000000300ec7308 */ /* 0x0007e40000000800 */
[C---:B------:R-:W-:Y:S08]  /*46d0*/  HMMA.16816.F32 R84, R4.reuse, R28, RZ ;  /* 0x0000001c0454723c */ /* 0x040ff000000018ff */
[----:B------:R-:W-:Y:S01]  /*46e0*/  HMMA.16816.F32 R56, R4, R30, RZ ;  /* 0x0000001e0438723c */ /* 0x000fe200000018ff */
[----:B------:R-:W1:Y:S01]  /*46f0*/  LDSM.16.MT88.4 R28, [R173+0x800] ;  /* 0x00080000ad1c783b */ /* 0x000e620000004200 */
[----:B---3--:R-:W-:-:S06]  /*4700*/  FFMA.FTZ R3, R47, c[0x0][0x2d0], -R0 ;  /* 0x0000b4002f037a23 */ /* 0x008fcc0000010800 */
[C---:B------:R-:W-:Y:S01]  /*4710*/  HMMA.16816.F32 R40, R4.reuse, R24, RZ ;  /* 0x000000180428723c */ /* 0x040fe200000018ff */
[----:B------:R3:W1:Y:S07]  /*4720*/  MUFU.EX2 R238, R3 ;  /* 0x0000000300ee7308 */ /* 0x00066e0000000800 */
[C---:B------:R-:W-:Y:S01]  /*4730*/  HMMA.16816.F32 R112, R4.reuse, R26, RZ ;  /* 0x0000001a0470723c */ /* 0x040fe200000018ff */
[----:B------:R-:W1:Y:S07]  /*4740*/  LDSM.16.MT88.4 R24, [R174+0x800] ;  /* 0x00080000ae18783b */ /* 0x000e6e0000004200 */
[----:B----4-:R-:W-:Y:S01]  /*4750*/  HMMA.16816.F32 R120, R4, R12, RZ ;  /* 0x0000000c0478723c */ /* 0x010fe200000018ff */
[----:B---3--:R-:W-:-:S04]  /*4760*/  FFMA.FTZ R3, R45, c[0x0][0x2d0], -R0 ;  /* 0x0000b4002d037a23 */ /* 0x008fc80000010800 */
[----:B------:R3:W-:Y:S03]  /*4770*/  MUFU.EX2 R235, R3 ;  /* 0x0000000300eb7308 */ /* 0x0007e60000000800 */
[C---:B------:R-:W-:Y:S01]  /*4780*/  HMMA.16816.F32 R128, R4.reuse, R14, RZ ;  /* 0x0000000e0480723c */ /* 0x040fe200000018ff */
[----:B------:R-:W4:Y:S07]  /*4790*/  LDSM.16.MT88.4 R12, [R177+0x800] ;  /* 0x00080000b10c783b */ /* 0x000f2e0000004200 */
[----:B--2---:R-:W-:Y:S01]  /*47a0*/  HMMA.16816.F32 R140, R4, R20, RZ ;  /* 0x00000014048c723c */ /* 0x004fe200000018ff */
[----:B---3--:R-:W-:-:S07]  /*47b0*/  FFMA.FTZ R3, R46, c[0x0][0x2d0], -R0 ;  /* 0x0000b4002e037a23 */ /* 0x008fce0000010800 */
[C---:B------:R-:W-:Y:S01]  /*47c0*/  HMMA.16816.F32 R148, R4.reuse, R22, RZ ;  /* 0x000000160494723c */ /* 0x040fe200000018ff */
[----:B------:R-:W2:Y:S01]  /*47d0*/  LDSM.16.MT88.4 R20, [R176+0x800] ;  /* 0x00080000b014783b */ /* 0x000ea20000004200 */
[----:B------:R3:W1:Y:S06]  /*47e0*/  MUFU.EX2 R237, R3 ;  /* 0x0000000300ed7308 */ /* 0x00066c0000000800 */
[C---:B------:R-:W-:Y:S08]  /*47f0*/  HMMA.16816.F32 R64, R4.reuse, R36, RZ ;  /* 0x000000240440723c */ /* 0x040ff000000018ff */
[----:B------:R-:W-:Y:S01]  /*4800*/  HMMA.16816.F32 R48, R4, R38, RZ ;  /* 0x000000260430723c */ /* 0x000fe200000018ff */
[----:B---3--:R-:W-:-:S04]  /*4810*/  FFMA.FTZ R3, R101, c[0x0][0x2d0], -R2 ;  /* 0x0000b40065037a23 */ /* 0x008fc80000010802 */
[----:B------:R3:W-:Y:S03]  /*4820*/  MUFU.EX2 R218, R3 ;  /* 0x0000000300da7308 */ /* 0x0007e60000000800 */
[C---:B-1----:R-:W-:Y:S08]  /*4830*/  HMMA.16816.F32 R36, R4.reuse, R32, RZ ;  /* 0x000000200424723c */ /* 0x042ff000000018ff */
[----:B------:R-:W-:Y:S01]  /*4840*/  HMMA.16816.F32 R92, R4, R34, RZ ;  /* 0x00000022045c723c */ /* 0x000fe200000018ff */
[----:B------:R-:W-:Y:S01]  /*4850*/  LDSM.16.MT88.4 R32, [R173+0x4800] ;  /* 0x00480000ad20783b */ /* 0x000fe20000004200 */
[----:B---3--:R-:W-:-:S06]  /*4860*/  FFMA.FTZ R3, R102, c[0x0][0x2d0], -R2 ;  /* 0x0000b40066037a23 */ /* 0x008fcc0000010802 */
[C---:B------:R-:W-:Y:S01]  /*4870*/  HMMA.16816.F32 R132, R4.reuse, R16, RZ ;  /* 0x000000100484723c */ /* 0x040fe200000018ff */
[----:B------:R1:W3:Y:S07]  /*4880*/  MUFU.EX2 R217, R3 ;  /* 0x0000000300d97308 */ /* 0x0002ee0000000800 */
[----:B------:R-:W-:Y:S01]  /*4890*/  HMMA.16816.F32 R136, R4, R18, RZ ;  /* 0x000000120488723c */ /* 0x000fe200000018ff */
[----:B------:R-:W-:Y:S06]  /*48a0*/  LDSM.16.MT88.4 R16, [R176+0x2800] ;  /* 0x00280000b010783b */ /* 0x000fec0000004200 */
[----:B------:R-:W-:-:S02]  /*48b0*/  F2FP.PACK_AB R4, R242, R240 ;  /* 0x000000f0f204723e */ /* 0x000fc400000000ff */
[----:B------:R-:W-:Y:S01]  /*48c0*/  F2FP.PACK_AB R6, R241, R239 ;  /* 0x000000eff106723e */ /* 0x000fe200000000ff */
[--C-:B-1----:R-:W-:Y:S01]  /*48d0*/  FFMA.FTZ R3, R103, c[0x0][0x2d0], -R2.reuse ;  /* 0x0000b40067037a23 */ /* 0x102fe20000010802 */
[----:B------:R-:W-:Y:S02]  /*48e0*/  F2FP.PACK_AB R5, R238, R236 ;  /* 0x000000ecee05723e */ /* 0x000fe400000000ff */
[----:B------:R-:W-:Y:S01]  /*48f0*/  F2FP.PACK_AB R7, R237, R235 ;  /* 0x000000ebed07723e */ /* 0x000fe200000000ff */
[----:B------:R1:W-:Y:S06]  /*4900*/  MUFU.EX2 R216, R3 ;  /* 0x0000000300d87308 */ /* 0x0003ec0000000800 */
[C---:B------:R-:W-:Y:S08]  /*4910*/  HMMA.16816.F32 R200, R4.reuse, R28, R88 ;  /* 0x0000001c04c8723c */ /* 0x040ff00000001858 */
[----:B------:R-:W-:Y:S01]  /*4920*/  HMMA.16816.F32 R144, R4, R30, R60 ;  /* 0x0000001e0490723c */ /* 0x000fe2000000183c */
[----:B------:R-:W3:Y:S01]  /*4930*/  LDSM.16.MT88.4 R28, [R173+0x2800] ;  /* 0x00280000ad1c783b */ /* 0x000ee20000004200 */
[----:B-1----:R-:W-:-:S04]  /*4940*/  FFMA.FTZ R3, R116, c[0x0][0x2d0], -R2 ;  /* 0x0000b40074037a23 */ /* 0x002fc80000010802 */
[----:B------:R1:W1:Y:S02]  /*4950*/  MUFU.EX2 R215, R3 ;  /* 0x0000000300d77308 */ /* 0x0002640000000800 */
[C---:B------:R-:W-:Y:S08]  /*4960*/  HMMA.16816.F32 R164, R4.reuse, R24, R84 ;  /* 0x0000001804a4723c */ /* 0x040ff00000001854 */
[----:B------:R-:W-:Y:S01]  /*4970*/  HMMA.16816.F32 R84, R4, R26, R56 ;  /* 0x0000001a0454723c */ /* 0x000fe20000001838 */
[----:B------:R-:W3:Y:S01]  /*4980*/  LDSM.16.MT88.4 R24, [R174+0x2800] ;  /* 0x00280000ae18783b */ /* 0x000ee20000004200 */
[----:B-1----:R-:W-:-:S06]  /*4990*/  FFMA.FTZ R3, R118, c[0x0][0x2d0], -R0 ;  /* 0x0000b40076037a23 */ /* 0x002fcc0000010800 */
[C---:B----4-:R-:W-:Y:S01]  /*49a0*/  HMMA.16816.F32 R160, R4.reuse, R12, R80 ;  /* 0x0000000c04a0723c */ /* 0x050fe20000001850 */
[----:B------:R1:W-:Y:S07]  /*49b0*/  MUFU.EX2 R214, R3 ;  /* 0x0000000300d67308 */ /* 0x0003ee0000000800 */
[C---:B------:R-:W-:Y:S01]  /*49c0*/  HMMA.16816.F32 R88, R4.reuse, R14, R52 ;  /* 0x0000000e0458723c */ /* 0x040fe20000001834 */
[----:B------:R-:W4:Y:S07]  /*49d0*/  LDSM.16.MT88.4 R12, [R177+0x2800] ;  /* 0x00280000b10c783b */ /* 0x000f2e0000004200 */
[----:B--2---:R-:W-:Y:S01]  /*49e0*/  HMMA.16816.F32 R156, R4, R20, R76 ;  /* 0x00000014049c723c */ /* 0x004fe2000000184c */
[----:B-1----:R-:W-:-:S04]  /*49f0*/  FFMA.FTZ R3, R119, c[0x0][0x2d0], -R0 ;  /* 0x0000b40077037a23 */ /* 0x002fc80000010800 */
[----:B------:R1:W2:Y:S03]  /*4a00*/  MUFU.EX2 R103, R3 ;  /* 0x0000000300677308 */ /* 0x0002a60000000800 */
[C---:B------:R-:W-:Y:S01]  /*4a10*/  HMMA.16816.F32 R196, R4.reuse, R22, R108 ;  /* 0x0000001604c4723c */ /* 0x040fe2000000186c */
[----:B------:R-:W2:Y:S07]  /*4a20*/  LDSM.16.MT88.4 R20, [R177+0x4800] ;  /* 0x00480000b114783b */ /* 0x000eae0000004200 */
[----:B---3--:R-:W-:Y:S01]  /*4a30*/  HMMA.16816.F32 R168, R4, R30, R104 ;  /* 0x0000001e04a8723c */ /* 0x008fe20000001868 */
[----:B-1----:R-:W-:-:S07]  /*4a40*/  FFMA.FTZ R3, R117, c[0x0][0x2d0], -R0 ;  /* 0x0000b40075037a23 */ /* 0x002fce0000010800 */
[C---:B------:R-:W-:Y:S01]  /*4a50*/  HMMA.16816.F32 R108, R4.reuse, R24, R68 ;  /* 0x00000018046c723c */ /* 0x040fe20000001844 */
[----:B------:R-:W-:Y:S01]  /*4a60*/  LDSM.16.MT88.4 R116, [R174+0x1800] ;  /* 0x00180000ae74783b */ /* 0x000fe20000004200 */
[----:B------:R1:W-:Y:S06]  /*4a70*/  MUFU.EX2 R102, R3 ;  /* 0x0000000300667308 */ /* 0x0003ec0000000800 */
[C---:B------:R-:W-:Y:S01]  /*4a80*/  HMMA.16816.F32 R104, R4.reuse, R26, R96 ;  /* 0x0000001a0468723c */ /* 0x040fe20000001860 */
[----:B------:R-:W-:Y:S07]  /*4a90*/  LDSM.16.MT88.4 R24, [R174+0x1000] ;  /* 0x00100000ae18783b */ /* 0x000fee0000004200 */
[----:B------:R-:W-:Y:S01]  /*4aa0*/  HMMA.16816.F32 R152, R4, R28, R72 ;  /* 0x0000001c0498723c */ /* 0x000fe20000001848 */
[----:B------:R-:W3:Y:S01]  /*4ab0*/  LDSM.16.MT88.4 R28, [R174+0x4800] ;  /* 0x00480000ae1c783b */ /* 0x000ee20000004200 */
[----:B-1----:R-:W-:-:S04]  /*4ac0*/  FFMA.FTZ R3, R124, c[0x0][0x2d0], -R0 ;  /* 0x0000b4007c037a23 */ /* 0x002fc80000010800 */
[----:B------:R1:W1:Y:S02]  /*4ad0*/  MUFU.EX2 R101, R3 ;  /* 0x0000000300657308 */ /* 0x0002640000000800 */
[C---:B----4-:R-:W-:Y:S08]  /*4ae0*/  HMMA.16816.F32 R96, R4.reuse, R12, R64 ;  /* 0x0000000c0460723c */ /* 0x050ff00000001840 */
[----:B------:R-:W-:Y:S01]  /*4af0*/  HMMA.16816.F32 R68, R4, R14, R48 ;  /* 0x0000000e0444723c */ /* 0x000fe20000001830 */
[----:B------:R-:W4:Y:S01]  /*4b00*/  LDSM.16.MT88.4 R12, [R176+0x4800] ;  /* 0x00480000b00c783b */ /* 0x000f220000004200 */
[----:B-1----:R-:W-:-:S06]  /*4b10*/  FFMA.FTZ R3, R125, c[0x0][0x2d0], -R2 ;  /* 0x0000b4007d037a23 */ /* 0x002fcc0000010802 */
[C---:B------:R-:W-:Y:S08]  /*4b20*/  HMMA.16816.F32 R48, R4.reuse, R32, R40 ;  /* 0x000000200430723c */ /* 0x040ff00000001828 */
[C---:B------:R-:W-:Y:S01]  /*4b30*/  HMMA.16816.F32 R60, R4.reuse, R34, R112 ;  /* 0x00000022043c723c */ /* 0x040fe20000001870 */
[----:B------:R-:W1:Y:S07]  /*4b40*/  LDSM.16.MT88.4 R32, [R173+0x1000] ;  /* 0x00100000ad20783b */ /* 0x000e6e0000004200 */
[C---:B------:R-:W-:Y:S08]  /*4b50*/  HMMA.16816.F32 R52, R4.reuse, R16, R36 ;  /* 0x000000100434723c */ /* 0x040ff00000001824 */
[C---:B--2---:R-:W-:Y:S01]  /*4b60*/  HMMA.16816.F32 R36, R4.reuse, R20, R132 ;  /* 0x000000140424723c */ /* 0x044fe20000001884 */
[----:B------:R-:W-:Y:S07]  /*4b70*/  LDSM.16.MT88.4 R132, [R176+0x1800] ;  /* 0x00180000b084783b */ /* 0x000fee0000004200 */
[C---:B------:R-:W-:Y:S01]  /*4b80*/  HMMA.16816.F32 R56, R4.reuse, R22, R136 ;  /* 0x000000160438723c */ /* 0x040fe20000001888 */
[----:B------:R-:W2:Y:S07]  /*4b90*/  LDSM.16.MT88.4 R20, [R177+0x1000] ;  /* 0x00100000b114783b */ /* 0x000eae0000004200 */
[C---:B------:R-:W-:Y:S01]  /*4ba0*/  HMMA.16816.F32 R64, R4.reuse, R18, R92 ;  /* 0x000000120440723c */ /* 0x040fe2000000185c */
[----:B------:R-:W1:Y:S07]  /*4bb0*/  LDSM.16.MT88.4 R16, [R176+0x1000] ;  /* 0x00100000b010783b */ /* 0x000e6e0000004200 */
[C---:B---3--:R-:W-:Y:S08]  /*4bc0*/  HMMA.16816.F32 R44, R4.reuse, R28, R120 ;  /* 0x0000001c042c723c */ /* 0x048ff00000001878 */
[C---:B------:R-:W-:Y:S01]  /*4bd0*/  HMMA.16816.F32 R40, R4.reuse, R30, R128 ;  /* 0x0000001e0428723c */ /* 0x040fe20000001880 */
[----:B------:R-:W-:Y:S07]  /*4be0*/  LDSM.16.MT88.4 R28, [R173+0x5000] ;  /* 0x00500000ad1c783b */ /* 0x000fee0000004200 */
[C---:B----4-:R-:W-:Y:S08]  /*4bf0*/  HMMA.16816.F32 R72, R4.reuse, R12, R140 ;  /* 0x0000000c0448723c */ /* 0x050ff0000000188c */
[----:B------:R-:W-:Y:S01]  /*4c00*/  HMMA.16816.F32 R76, R4, R14, R148 ;  /* 0x0000000e044c723c */ /* 0x000fe20000001894 */
[----:B------:R-:W-:Y:S06]  /*4c10*/  LDSM.16.MT88.4 R12, [R176+0x3000] ;  /* 0x00300000b00c783b */ /* 0x000fec0000004200 */
[----:B------:R-:W-:-:S02]  /*4c20*/  F2FP.PACK_AB R4, R217, R218 ;  /* 0x000000dad904723e */ /* 0x000fc400000000ff */
[----:B------:R-:W-:Y:S02]  /*4c30*/  F2FP.PACK_AB R6, R215, R216 ;  /* 0x000000d8d706723e */ /* 0x000fe400000000ff */
[----:B------:R-:W-:Y:S02]  /*4c40*/  F2FP.PACK_AB R5, R103, R214 ;  /* 0x000000d66705723e */ /* 0x000fe400000000ff */
[----:B------:R-:W-:-:S07]  /*4c50*/  F2FP.PACK_AB R7, R101, R102 ;  /* 0x000000666507723e */ /* 0x000fce00000000ff */
[C---:B-1----:R-:W-:Y:S08]  /*4c60*/  HMMA.16816.F32 R204, R4.reuse, R32, R200 ;  /* 0x0000002004cc723c */ /* 0x042ff000000018c8 */
[C---:B------:R-:W-:Y:S01]  /*4c70*/  HMMA.16816.F32 R80, R4.reuse, R34, R144 ;  /* 0x000000220450723c */ /* 0x040fe20000001890 */
[----:B------:R-:W1:Y:S07]  /*4c80*/  LDSM.16.MT88.4 R32, [R173+0x3000] ;  /* 0x00300000ad20783b */ /* 0x000e6e0000004200 */
[C---:B--2---:R-:W-:Y:S08]  /*4c90*/  HMMA.16816.F32 R120, R4.reuse, R20, R160 ;  /* 0x000000140478723c */ /* 0x044ff000000018a0 */
[C---:B------:R-:W-:Y:S01]  /*4ca0*/  HMMA.16816.F32 R88, R4.reuse, R22, R88 ;  /* 0x000000160458723c */ /* 0x040fe20000001858 */
[----:B------:R-:W2:Y:S07]  /*4cb0*/  LDSM.16.MT88.4 R20, [R177+0x3000] ;  /* 0x00300000b114783b */ /* 0x000eae0000004200 */
[C---:B------:R-:W-:Y:S08]  /*4cc0*/  HMMA.16816.F32 R112, R4.reuse, R24, R164 ;  /* 0x000000180470723c */ /* 0x040ff000000018a4 */
[C---:B------:R-:W-:Y:S01]  /*4cd0*/  HMMA.16816.F32 R84, R4.reuse, R26, R84 ;  /* 0x0000001a0454723c */ /* 0x040fe20000001854 */
[----:B------:R-:W3:Y:S07]  /*4ce0*/  LDSM.16.MT88.4 R24, [R174+0x3000] ;  /* 0x00300000ae18783b */ /* 0x000eee0000004200 */
[C---:B------:R-:W-:Y:S08]  /*4cf0*/  HMMA.16816.F32 R128, R4.reuse, R16, R156 ;  /* 0x000000100480723c */ /* 0x040ff0000000189c */
[C---:B-1----:R-:W-:Y:S01]  /*4d00*/  HMMA.16816.F32 R148, R4.reuse, R32, R152 ;  /* 0x000000200494723c */ /* 0x042fe20000001898 */
[----:B------:R1:W-:Y:S06]  /*4d10*/  MUFU.EX2 R32, R3 ;  /* 0x0000000300207308 */ /* 0x0003ec0000000800 */
[----:B------:R-:W-:Y:S01]  /*4d20*/  IMAD.MOV.U32 R33, RZ, RZ, R9 ;  /* 0x000000ffff217224 */ /* 0x000fe200078e0009 */
[C---:B------:R-:W-:Y:S01]  /*4d30*/  HMMA.16816.F32 R92, R4.reuse, R18, R196 ;  /* 0x00000012045c723c */ /* 0x040fe200000018c4 */
[----:B------:R-:W4:Y:S07]  /*4d40*/  LDSM.16.MT88.4 R16, [R177+0x5000] ;  /* 0x00500000b110783b */ /* 0x000f2e0000004200 */
[----:B--2---:R-:W-:Y:S01]  /*4d50*/  HMMA.16816.F32 R160, R4, R22, R68 ;  /* 0x0000001604a0723c */ /* 0x004fe20000001844 */
[----:B-1----:R-:W-:-:S04]  /*4d60*/  FFMA.FTZ R3, R126, c[0x0][0x2d0], -R2 ;  /* 0x0000b4007e037a23 */ /* 0x002fc80000010802 */
[----:B------:R1:W2:Y:S03]  /*4d70*/  MUFU.EX2 R23, R3 ;  /* 0x0000000300177308 */ /* 0x0002a60000000800 */
[C---:B------:R-:W-:Y:S08]  /*4d80*/  HMMA.16816.F32 R196, R4.reuse, R20, R96 ;  /* 0x0000001404c4723c */ /* 0x040ff00000001860 */
[----:B---3--:R-:W-:Y:S01]  /*4d90*/  HMMA.16816.F32 R200, R4, R24, R108 ;  /* 0x0000001804c8723c */ /* 0x008fe2000000186c */
[----:B------:R-:W-:Y:S01]  /*4da0*/  LDSM.16.MT88.4 R108, [R173+0x1800] ;  /* 0x00180000ad6c783b */ /* 0x000fe20000004200 */
[--C-:B-1----:R-:W-:Y:S01]  /*4db0*/  FFMA.FTZ R3, R127, c[0x0][0x2d0], -R2.reuse ;  /* 0x0000b4007f037a23 */ /* 0x102fe20000010802 */
[----:B--2---:R-:W-:Y:S01]  /*4dc0*/  F2FP.PACK_AB R96, R23, R32 ;  /* 0x000000201760723e */ /* 0x004fe200000000ff */
[----:B------:R-:W-:-:S04]  /*4dd0*/  FFMA.FTZ R2, R219, c[0x0][0x2d0], -R2 ;  /* 0x0000b400db027a23 */ /* 0x000fc80000010802 */
[C---:B------:R-:W-:Y:S01]  /*4de0*/  HMMA.16816.F32 R164, R4.reuse, R26, R104 ;  /* 0x0000001a04a4723c */ /* 0x040fe20000001868 */
[----:B------:R-:W1:Y:S01]  /*4df0*/  LDSM.16.MT88.4 R24, [R174+0x5000] ;  /* 0x00500000ae18783b */ /* 0x000e620000004200 */
[----:B------:R-:W-:Y:S03]  /*4e00*/  MUFU.EX2 R22, R3 ;  /* 0x0000000300167308 */ /* 0x000fe60000000800 */
[----:B------:R-:W-:Y:S03]  /*4e10*/  LDSM.16.MT88.4 R124, [R177+0x1800] ;  /* 0x00180000b17c783b */ /* 0x000fe60000004200 */
[C---:B------:R-:W-:Y:S02]  /*4e20*/  HMMA.16816.F32 R156, R4.reuse, R12, R52 ;  /* 0x0000000c049c723c */ /* 0x040fe40000001834 */
[----:B------:R2:W3:Y:S06]  /*4e30*/  MUFU.EX2 R21, R2 ;  /* 0x0000000200157308 */ /* 0x0004ec0000000800 */
[C---:B------:R-:W-:Y:S01]  /*4e40*/  HMMA.16816.F32 R152, R4.reuse, R14, R64 ;  /* 0x0000000e0498723c */ /* 0x040fe20000001840 */
[----:B------:R-:W1:Y:S04]  /*4e50*/  LDSM.16.MT88.4 R12, [R176+0x5000] ;  /* 0x00500000b00c783b */ /* 0x000e680000004200 */
[----:B------:R-:W-:Y:S03]  /*4e60*/  LDSM.16.MT88.4 R64, [R176+0x3800] ;  /* 0x00380000b040783b */ /* 0x000fe60000004200 */
[----:B----4-:R-:W-:Y:S01]  /*4e70*/  HMMA.16816.F32 R140, R4, R16, R36 ;  /* 0x00000010048c723c */ /* 0x010fe20000001824 */
[----:B--2---:R-:W-:Y:S01]  /*4e80*/  FFMA.FTZ R2, R229, c[0x0][0x2d0], -R0 ;  /* 0x0000b400e5027a23 */ /* 0x004fe20000010800 */
[----:B---3--:R-:W-:-:S03]  /*4e90*/  F2FP.PACK_AB R98, R21, R22 ;  /* 0x000000161562723e */ /* 0x008fc600000000ff */
[----:B------:R2:W-:Y:S03]  /*4ea0*/  MUFU.EX2 R20, R2 ;  /* 0x0000000200147308 */ /* 0x0005e60000000800 */
[C---:B------:R-:W-:Y:S01]  /*4eb0*/  HMMA.16816.F32 R144, R4.reuse, R18, R56 ;  /* 0x000000120490723c */ /* 0x040fe20000001838 */
[----:B------:R-:W-:Y:S07]  /*4ec0*/  LDSM.16.MT88.4 R56, [R177+0x3800] ;  /* 0x00380000b138783b */ /* 0x000fee0000004200 */
[----:B------:R-:W-:Y:S01]  /*4ed0*/  HMMA.16816.F32 R68, R4, R28, R48 ;  /* 0x0000001c0444723c */ /* 0x000fe20000001830 */
[----:B------:R-:W-:Y:S01]  /*4ee0*/  LDSM.16.MT88.4 R48, [R174+0x3800] ;  /* 0x00380000ae30783b */ /* 0x000fe20000004200 */
[----:B--2---:R-:W-:-:S06]  /*4ef0*/  FFMA.FTZ R2, R230, c[0x0][0x2d0], -R0 ;  /* 0x0000b400e6027a23 */ /* 0x004fcc0000010800 */
[C---:B-1----:R-:W-:Y:S01]  /*4f00*/  HMMA.16816.F32 R136, R4.reuse, R24, R44 ;  /* 0x000000180488723c */ /* 0x042fe2000000182c */
[----:B------:R1:W2:Y:S07]  /*4f10*/  MUFU.EX2 R11, R2 ;  /* 0x00000002000b7308 */ /* 0x0002ae0000000800 */
[C---:B------:R-:W-:Y:S01]  /*4f20*/  HMMA.16816.F32 R24, R4.reuse, R26, R40 ;  /* 0x0000001a0418723c */ /* 0x040fe20000001828 */
[----:B------:R-:W3:Y:S07]  /*4f30*/  LDSM.16.MT88.4 R40, [R173+0x3800] ;  /* 0x00380000ad28783b */ /* 0x000eee0000004200 */
[----:B------:R-:W-:Y:S01]  /*4f40*/  HMMA.16816.F32 R16, R4, R12, R72 ;  /* 0x0000000c0410723c */ /* 0x000fe20000001848 */
[----:B------:R-:W4:Y:S01]  /*4f50*/  LDSM.16.MT88.4 R72, [R173+0x5800] ;  /* 0x00580000ad48783b */ /* 0x000f220000004200 */
[--C-:B-1----:R-:W-:Y:S01]  /*4f60*/  FFMA.FTZ R2, R232, c[0x0][0x2d0], -R0.reuse ;  /* 0x0000b400e8027a23 */ /* 0x102fe20000010800 */
[----:B--2---:R-:W-:Y:S01]  /*4f70*/  F2FP.PACK_AB R97, R11, R20 ;  /* 0x000000140b61723e */ /* 0x004fe200000000ff */
[----:B------:R-:W-:-:S02]  /*4f80*/  FFMA.FTZ R0, R231, c[0x0][0x2d0], -R0 ;  /* 0x0000b400e7007a23 */ /* 0x000fc40000010800 */
[----:B------:R1:W-:Y:S02]  /*4f90*/  MUFU.EX2 R10, R2 ;  /* 0x00000002000a7308 */ /* 0x0003e40000000800 */
[C---:B------:R-:W-:Y:S06]  /*4fa0*/  HMMA.16816.F32 R168, R4.reuse, R34, R168 ;  /* 0x0000002204a8723c */ /* 0x040fec00000018a8 */
[----:B------:R2:W2:Y:S02]  /*4fb0*/  MUFU.EX2 R9, R0 ;  /* 0x0000000000097308 */ /* 0x0004a40000000800 */
[----:B------:R-:W-:Y:S01]  /*4fc0*/  HMMA.16816.F32 R28, R4, R30, R60 ;  /* 0x0000001e041c723c */ /* 0x000fe2000000183c */
[----:B-1----:R-:W-:-:S07]  /*4fd0*/  FADD.FTZ R2, R250, R248 ;  /* 0x000000f8fa027221 */ /* 0x002fce0000010000 */
[----:B------:R-:W-:Y:S01]  /*4fe0*/  HMMA.16816.F32 R12, R4, R14, R76 ;  /* 0x0000000e040c723c */ /* 0x000fe2000000184c */
[----:B------:R-:W-:Y:S01]  /*4ff0*/  LDSM.16.MT88.4 R4, [R176+0x5800] ;  /* 0x00580000b004783b */ /* 0x000fe20000004200 */
[----:B------:R-:W-:Y:S02]  /*5000*/  FADD.FTZ R2, R247, R2 ;  /* 0x00000002f7027221 */ /* 0x000fe40000010000 */
[----:B--2---:R-:W-:Y:S01]  /*5010*/  FADD.FTZ R0, R245, R244 ;  /* 0x000000f4f5007221 */ /* 0x004fe20000010000 */
[----:B------:R-:W-:Y:S01]  /*5020*/  F2FP.PACK_AB R99, R9, R10 ;  /* 0x0000000a0963723e */ /* 0x000fe200000000ff */
[----:B------:R-:W-:Y:S02]  /*5030*/  FADD.FTZ R2, R249, R2 ;  /* 0x00000002f9027221 */ /* 0x000fe40000010000 */
[----:B------:R-:W-:Y:S02]  /*5040*/  FADD.FTZ R0, R243, R0 ;  /* 0x00000000f3007221 */ /* 0x000fe40000010000 */
[----:B------:R-:W-:-:S02]  /*5050*/  FADD.FTZ R2, R240, R2 ;  /* 0x00000002f0027221 */ /* 0x000fc40000010000 */
[----:B------:R-:W-:Y:S01]  /*5060*/  FADD.FTZ R0, R246, R0 ;  /* 0x00000000f6007221 */ /* 0x000fe20000010000 */
[C---:B------:R-:W-:Y:S01]  /*5070*/  HMMA.16816.F32 R104, R96.reuse, R108, R204 ;  /* 0x0000006c6068723c */ /* 0x040fe200000018cc */
        /* <DEDUP_REMOVED lines=9> */
[----:B------:R-:W-:Y:S01]  /*5110*/  HMMA.16816.F32 R108, R96, R110, R80 ;  /* 0x0000006e606c723c */ /* 0x000fe20000001850 */
[----:B------:R-:W1:Y:S01]  /*5120*/  LDSM.16.MT88.4 R80, [R174+0x5800] ;  /* 0x00580000ae50783b */ /* 0x000e620000004200 */
[----:B------:R-:W-:Y:S02]  /*5130*/  FADD.FTZ R2, R217, R2 ;  /* 0x00000002d9027221 */ /* 0x000fe40000010000 */
[----:B------:R-:W-:Y:S02]  /*5140*/  FADD.FTZ R0, R214, R0 ;  /* 0x00000000d6007221 */ /* 0x000fe40000010000 */
[----:B------:R-:W-:-:S02]  /*5150*/  FADD.FTZ R2, R216, R2 ;  /* 0x00000002d8027221 */ /* 0x000fc40000010000 */
[C---:B------:R-:W-:Y:S01]  /*5160*/  HMMA.16816.F32 R124, R96.reuse, R126, R88 ;  /* 0x0000007e607c723c */ /* 0x040fe20000001858 */
[----:B------:R-:W2:Y:S01]  /*5170*/  LDSM.16.MT88.4 R88, [R177+0x5800] ;  /* 0x00580000b158783b */ /* 0x000ea20000004200 */
[----:B------:R-:W-:Y:S02]  /*5180*/  FADD.FTZ R0, R103, R0 ;  /* 0x0000000067007221 */ /* 0x000fe40000010000 */
[----:B------:R-:W-:Y:S02]  /*5190*/  FADD.FTZ R2, R215, R2 ;  /* 0x00000002d7027221 */ /* 0x000fe40000010000 */
[----:B------:R-:W-:Y:S02]  /*51a0*/  FADD.FTZ R0, R102, R0 ;  /* 0x0000000066007221 */ /* 0x000fe40000010000 */
[----:B------:R-:W-:Y:S01]  /*51b0*/  FADD.FTZ R3, R32, R2 ;  /* 0x0000000220037221 */ /* 0x000fe20000010000 */
[----:B------:R-:W-:Y:S01]  /*51c0*/  HMMA.16816.F32 R112, R96, R116, R112 ;  /* 0x000000746070723c */ /* 0x000fe20000001870 */
[----:B------:R-:W-:-:S02]  /*51d0*/  FADD.FTZ R0, R101, R0 ;  /* 0x0000000065007221 */ /* 0x000fc40000010000 */
[----:B------:R-:W-:Y:S02]  /*51e0*/  FADD.FTZ R3, R23, R3 ;  /* 0x0000000317037221 */ /* 0x000fe40000010000 */
[----:B------:R-:W-:Y:S01]  /*51f0*/  FADD.FTZ R2, R20, R0 ;  /* 0x0000000014027221 */ /* 0x000fe20000010000 */
[----:B------:R-:W-:Y:S01]  /*5200*/  IADD3 R0, R33, -0x2, RZ ;  /* 0xfffffffe21007810 */ /* 0x000fe20007ffe0ff */
[----:B------:R-:W-:Y:S01]  /*5210*/  FADD.FTZ R3, R22, R3 ;  /* 0x0000000316037221 */ /* 0x000fe20000010000 */
[----:B------:R-:W-:Y:S01]  /*5220*/  HMMA.16816.F32 R116, R96, R118, R84 ;  /* 0x000000766074723c */ /* 0x000fe20000001854 */
[----:B------:R-:W-:Y:S01]  /*5230*/  FADD.FTZ R2, R11, R2 ;  /* 0x000000020b027221 */ /* 0x000fe20000010000 */
[----:B------:R-:W-:Y:S01]  /*5240*/  ISETP.GE.AND P0, PT, R0, R226, PT ;  /* 0x000000e20000720c */ /* 0x000fe20003f06270 */
[----:B------:R-:W-:Y:S02]  /*5250*/  FADD.FTZ R218, R21, R3 ;  /* 0x0000000315da7221 */ /* 0x000fe40000010000 */
[----:B------:R-:W-:-:S03]  /*5260*/  FADD.FTZ R2, R10, R2 ;  /* 0x000000020a027221 */ /* 0x000fc60000010000 */
[----:B------:R-:W-:Y:S01]  /*5270*/  HMMA.16816.F32 R128, R96, R132, R128 ;  /* 0x000000846080723c */ /* 0x000fe20000001880 */
[----:B------:R-:W-:-:S07]  /*5280*/  FADD.FTZ R219, R9, R2 ;  /* 0x0000000209db7221 */ /* 0x000fce0000010000 */
[C---:B------:R-:W-:Y:S08]  /*5290*/  HMMA.16816.F32 R132, R96.reuse, R134, R92 ;  /* 0x000000866084723c */ /* 0x040ff0000000185c */
[C---:B---3--:R-:W-:Y:S08]  /*52a0*/  HMMA.16816.F32 R36, R96.reuse, R40, R148 ;  /* 0x000000286024723c */ /* 0x048ff00000001894 */
[C---:B------:R-:W-:Y:S08]  /*52b0*/  HMMA.16816.F32 R44, R96.reuse, R48, R200 ;  /* 0x00000030602c723c */ /* 0x040ff000000018c8 */
[C---:B------:R-:W-:Y:S08]  /*52c0*/  HMMA.16816.F32 R52, R96.reuse, R56, R196 ;  /* 0x000000386034723c */ /* 0x040ff000000018c4 */
[C---:B------:R-:W-:Y:S08]  /*52d0*/  HMMA.16816.F32 R60, R96.reuse, R64, R156 ;  /* 0x00000040603c723c */ /* 0x040ff0000000189c */
[C---:B----4-:R-:W-:Y:S08]  /*52e0*/  HMMA.16816.F32 R68, R96.reuse, R72, R68 ;  /* 0x000000486044723c */ /* 0x050ff00000001844 */
        /* <DEDUP_REMOVED lines=8> */
[C---:B------:R-:W-:Y:S08]  /*5370*/  HMMA.16816.F32 R88, R96.reuse, R90, R144 ;  /* 0x0000005a6058723c */ /* 0x040ff00000001890 */
[C---:B------:R-:W-:Y:S08]  /*5380*/  HMMA.16816.F32 R92, R96.reuse, R4, R16 ;  /* 0x00000004605c723c */ /* 0x040ff00000001810 */
[----:B------:R-:W-:Y:S01]  /*5390*/  HMMA.16816.F32 R96, R96, R6, R12 ;  /* 0x000000066060723c */ /* 0x000fe2000000180c */
[----:B------:R-:W-:Y:S07]  /*53a0*/  @!UPT UIADD3 URZ, URZ, URZ, URZ ;  /* 0x0000003f3f3ff290 */ /* 0x000fee000fffe03f */
[----:B------:R-:W-:Y:S11]  /*53b0*/  @!P0 BRA `(.L_x_43) ;  /* 0x00002dc000008947 */ /* 0x000ff60003800000 */
[----:B------:R-:W-:Y:S02]  /*53c0*/  MOV R196, R0 ;  /* 0x0000000000c47202 */ /* 0x000fe40000000f00 */
[----:B------:R-:W-:-:S02]  /*53d0*/  MOV R102, R8 ;  /* 0x0000000800667202 */ /* 0x000fc40000000f00 */
[----:B------:R-:W-:Y:S02]  /*53e0*/  MOV R101, R100 ;  /* 0x0000006400657202 */ /* 0x000fe40000000f00 */
.L_x_44:
[----:B------:R-:W-:Y:S04]  /*53f0*/  DEPBAR.LE SB0, 0x0 ;  /* 0x000080000000791a */ /* 0x000fe80000000000 */
[----:B------:R-:W-:Y:S01]  /*5400*/  WARPSYNC 0xffffffff ;  /* 0xffffffff00007948 */ /* 0x000fe20003800000 */
[----:B------:R-:W-:Y:S01]  /*5410*/  BAR.SYNC.DEFER_BLOCKING 0x0 ;  /* 0x0000000000007b1d */ /* 0x000fe20000010000 */
[----:B------:R-:W-:Y:S01]  /*5420*/  SHF.R.S32.HI R0, RZ, 0x1f, R196 ;  /* 0x0000001fff007819 */ /* 0x000fe200000114c4 */
[----:B------:R-:W-:Y:S01]  /*5430*/  IMAD.WIDE.U32 R2, R196, c[0x0][0x208], RZ ;  /* 0x00008200c4027a25 */ /* 0x000fe200078e00ff */
[C---:B------:R-:W-:Y:S02]  /*5440*/  IADD3 R100, P1, R210.reuse, 0x40, RZ ;  /* 0x00000040d2647810 */ /* 0x040fe40007f3e0ff */
[----:B------:R-:W-:Y:S01]  /*5450*/  IADD3 R31, P2, R210, 0x80, RZ ;  /* 0x00000080d21f7810 */ /* 0x000fe20007f5e0ff */
[----:B------:R-:W-:Y:S01]  /*5460*/  IMAD R0, R0, c[0x0][0x208], RZ ;  /* 0x0000820000007a24 */ /* 0x000fe200078e02ff */
[----:B------:R-:W-:Y:S02]  /*5470*/  SHF.L.U32 R20, R2, 0x6, RZ ;  /* 0x0000000602147819 */ /* 0x000fe400000006ff */
[----:B------:R-:W-:Y:S01]  /*5480*/  MOV R21, c[0x0][0x208] ;  /* 0x0000820000157a02 */ /* 0x000fe20000000f00 */
[----:B------:R-:W-:Y:S01]  /*5490*/  IMAD R0, R196, c[0x0][0x20c], R0 ;  /* 0x00008300c4007a24 */ /* 0x000fe200078e0200 */
[----:B------:R-:W-:Y:S02]  /*54a0*/  IADD3 R29, P5, R20, R210, RZ ;  /* 0x000000d2141d7210 */ /* 0x000fe40007fbe0ff */
[-C--:B------:R-:W-:Y:S02]  /*54b0*/  IADD3.X R152, RZ, R213.reuse, RZ, P1, !PT ;  /* 0x000000d5ff987210 */ /* 0x080fe40000ffe4ff */
[----:B------:R-:W-:Y:S02]  /*54c0*/  IADD3 R0, R3, R0, RZ ;  /* 0x0000000003007210 */ /* 0x000fe40007ffe0ff */
[----:B------:R-:W-:Y:S02]  /*54d0*/  IADD3.X R103, RZ, R213, RZ, P2, !PT ;  /* 0x000000d5ff677210 */ /* 0x000fe400017fe4ff */
[----:B------:R-:W-:Y:S02]  /*54e0*/  SHF.L.U64.HI R0, R2, 0x6, R0 ;  /* 0x0000000602007819 */ /* 0x000fe40000010200 */
[----:B------:R-:W-:Y:S02]  /*54f0*/  LEA R2, P0, R21, R20, 0x5 ;  /* 0x0000001415027211 */ /* 0x000fe400078028ff */
[C---:B------:R-:W-:Y:S01]  /*5500*/  IADD3 R30, P3, R20.reuse, R100, RZ ;  /* 0x00000064141e7210 */ /* 0x040fe20007f7e0ff */
[----:B------:R-:W-:Y:S01]  /*5510*/  LDSM.16.M88.4 R32, [R179] ;  /* 0x00000000b320783b */ /* 0x000fe20000000200 */
[----:B------:R-:W-:Y:S02]  /*5520*/  IADD3 R28, P1, R20, R31, RZ ;  /* 0x0000001f141c7210 */ /* 0x000fe40007f3e0ff */
[----:B------:R-:W-:Y:S02]  /*5530*/  MOV R3, c[0x0][0x20c] ;  /* 0x0000830000037a02 */ /* 0x000fe40000000f00 */
[C---:B------:R-:W-:Y:S02]  /*5540*/  IADD3.X R148, R0.reuse, R213, RZ, P5, !PT ;  /* 0x000000d500947210 */ /* 0x040fe40002ffe4ff */
[C---:B------:R-:W-:Y:S01]  /*5550*/  LEA R168, P4, R29.reuse, c[0x0][0x1f8], 0x1 ;  /* 0x00007e001da87a11 */ /* 0x040fe200078808ff */
[----:B------:R-:W1:Y:S01]  /*5560*/  LDSM.16.M88.4 R8, [R172] ;  /* 0x00000000ac08783b */ /* 0x000e620000000200 */
[----:B------:R-:W-:Y:S02]  /*5570*/  IADD3.X R149, R0, R152, RZ, P3, !PT ;  /* 0x0000009800957210 */ /* 0x000fe40001ffe4ff */
[C---:B------:R-:W-:Y:S02]  /*5580*/  LEA R166, P2, R30.reuse, c[0x0][0x1f8], 0x1 ;  /* 0x00007e001ea67a11 */ /* 0x040fe400078408ff */
[----:B------:R-:W-:Y:S02]  /*5590*/  LEA.HI.X R169, R29, c[0x0][0x1fc], R148, 0x1, P4 ;  /* 0x00007f001da97a11 */ /* 0x000fe400020f0c94 */
[----:B------:R-:W-:Y:S01]  /*55a0*/  LEA.HI.X R167, R30, c[0x0][0x1fc], R149, 0x1, P2 ;  /* 0x00007f001ea77a11 */ /* 0x000fe200010f0c95 */
[----:B------:R-:W2:Y:S01]  /*55b0*/  LDSM.16.M88.4 R16, [R172+0x800] ;  /* 0x00080000ac10783b */ /* 0x000ea20000000200 */
[----:B------:R-:W-:Y:S02]  /*55c0*/  ISETP.GE.AND P2, PT, R223, c[0x0][0x1d4], PT ;  /* 0x00007500df007a0c */ /* 0x000fe40003f46270 */
[----:B------:R-:W-:Y:S02]  /*55d0*/  LEA.HI.X R3, R21, R0, R3, 0x5, P0 ;  /* 0x0000000015037211 */ /* 0x000fe400000f2c03 */
[----:B------:R-:W-:Y:S02]  /*55e0*/  LEA R164, P0, R28, c[0x0][0x1f8], 0x1 ;  /* 0x00007e001ca47a11 */ /* 0x000fe400078008ff */
[----:B------:R-:W-:Y:S01]  /*55f0*/  IADD3.X R0, R0, R103, RZ, P1, !PT ;  /* 0x0000006700007210 */ /* 0x000fe20000ffe4ff */
[----:B------:R-:W3:Y:S01]  /*5600*/  LDSM.16.M88.4 R24, [R172+0x1000] ;  /* 0x00100000ac18783b */ /* 0x000ee20000000200 */
[----:B------:R-:W-:Y:S02]  /*5610*/  ISETP.GE.AND P1, PT, R222, c[0x0][0x1d4], PT ;  /* 0x00007500de007a0c */ /* 0x000fe40003f26270 */
[----:B------:R-:W-:Y:S02]  /*5620*/  LEA.HI.X R165, R28, c[0x0][0x1fc], R0, 0x1, P0 ;  /* 0x00007f001ca57a11 */ /* 0x000fe400000f0c00 */
[----:B------:R-:W-:Y:S02]  /*5630*/  ISETP.GE.AND P0, PT, R220, c[0x0][0x1d4], PT ;  /* 0x00007500dc007a0c */ /* 0x000fe40003f06270 */
[C---:B------:R-:W-:Y:S01]  /*5640*/  IADD3 R100, P4, R2.reuse, R100, RZ ;  /* 0x0000006402647210 */ /* 0x040fe20007f9e0ff */
[----:B------:R-:W4:Y:S01]  /*5650*/  LDSM.16.M88.4 R136, [R172+0x1800] ;  /* 0x00180000ac88783b */ /* 0x000f220000000200 */
[----:B------:R-:W-:Y:S02]  /*5660*/  IADD3 R0, P3, R2, R31, RZ ;  /* 0x0000001f02007210 */ /* 0x000fe40007f7e0ff */
[C---:B------:R-:W-:Y:S02]  /*5670*/  IADD3.X R161, R3.reuse, R152, RZ, P4, !PT ;  /* 0x0000009803a17210 */ /* 0x040fe400027fe4ff */
[----:B------:R-:W-:Y:S02]  /*5680*/  LEA R160, P4, R100, c[0x0][0x1f8], 0x1 ;  /* 0x00007e0064a07a11 */ /* 0x000fe400078808ff */
[----:B------:R-:W-:Y:S01]  /*5690*/  IADD3 R2, P6, R2, R210, RZ ;  /* 0x000000d202027210 */ /* 0x000fe20007fde0ff */
[----:B------:R-:W-:Y:S01]  /*56a0*/  LDSM.16.M88.4 R140, [R180] ;  /* 0x00000000b48c783b */ /* 0x000fe20000000200 */
[----:B------:R-:W-:Y:S02]  /*56b0*/  LEA.HI.X R161, R100, c[0x0][0x1fc], R161, 0x1, P4 ;  /* 0x00007f0064a17a11 */ /* 0x000fe400020f0ca1 */
[C---:B------:R-:W-:Y:S02]  /*56c0*/  LEA R162, P5, R2.reuse, c[0x0][0x1f8], 0x1 ;  /* 0x00007e0002a27a11 */ /* 0x040fe400078a08ff */
[C---:B------:R-:W-:Y:S02]  /*56d0*/  IADD3.X R103, R3.reuse, R103, RZ, P3, !PT ;  /* 0x0000006703677210 */ /* 0x040fe40001ffe4ff */
[----:B------:R-:W-:Y:S01]  /*56e0*/  IADD3.X R3, R3, R213, RZ, P6, !PT ;  /* 0x000000d503037210 */ /* 0x000fe200037fe4ff */
[C---:B-1----:R-:W-:Y:S01]  /*56f0*/  HMMA.16816.F32 R4, R32.reuse, R8, RZ ;  /* 0x000000082004723c */ /* 0x042fe200000018ff */
[----:B------:R-:W1:Y:S02]  /*5700*/  LDSM.16.M88.4 R144, [R183] ;  /* 0x00000000b790783b */ /* 0x000e640000000200 */
[----:B------:R-:W-:Y:S05]  /*5710*/  LEA.HI.X R163, R2, c[0x0][0x1fc], R3, 0x1, P5 ;  /* 0x00007f0002a37a11 */ /* 0x000fea00028f0c03 */
[C---:B------:R-:W-:Y:S01]  /*5720*/  HMMA.16816.F32 R8, R32.reuse, R10, RZ ;  /* 0x0000000a2008723c */ /* 0x040fe200000018ff */
[----:B------:R-:W5:Y:S07]  /*5730*/  LDSM.16.M88.4 R148, [R194] ;  /* 0x00000000c294783b */ /* 0x000f6e0000000200 */
[C---:B--2---:R-:W-:Y:S01]  /*5740*/  HMMA.16816.F32 R12, R32.reuse, R16, RZ ;  /* 0x00000010200c723c */ /* 0x044fe200000018ff */
[----:B------:R-:W2:Y:S07]  /*5750*/  LDSM.16.M88.4 R152, [R193] ;  /* 0x00000000c198783b */ /* 0x000eae0000000200 */
[C---:B------:R-:W-:Y:S01]  /*5760*/  HMMA.16816.F32 R16, R32.reuse, R18, RZ ;  /* 0x000000122010723c */ /* 0x040fe200000018ff */
[----:B------:R-:W2:Y:S07]  /*5770*/  LDSM.16.M88.4 R156, [R192] ;  /* 0x00000000c09c783b */ /* 0x000eae0000000200 */
[C---:B---3--:R-:W-:Y:S01]  /*5780*/  HMMA.16816.F32 R20, R32.reuse, R24, RZ ;  /* 0x000000182014723c */ /* 0x048fe200000018ff */
[----:B------:R-:W-:Y:S01]  /*5790*/  @!PT LDS RZ, [RZ] ;  /* 0x00000000fffff984 */ /* 0x000fe20000000800 */
[----:B------:R-:W-:Y:S01]  /*57a0*/  @!PT LDS RZ, [RZ] ;  /* 0x00000000fffff984 */ /* 0x000fe20000000800 */
[----:B------:R-:W-:Y:S01]  /*57b0*/  @!PT LDS RZ, [RZ] ;  /* 0x00000000fffff984 */ /* 0x000fe20000000800 */
[----:B------:R3:W-:Y:S07]  /*57c0*/  LDGSTS.E.BYPASS.LTC128B.128 [R195+0x100], [R168.64], !P0 ;  /* 0x00100000a8c37fae */ /* 0x0007ee000c101d46 */
[C---:B------:R-:W-:Y:S01]  /*57d0*/  HMMA.16816.F32 R24, R32.reuse, R26, RZ ;  /* 0x0000001a2018723c */ /* 0x040fe200000018ff */
[----:B------:R2:W-:Y:S07]  /*57e0*/  LDGSTS.E.BYPASS.LTC128B.128 [R195+0x2100], [R166.64], !P1 ;  /* 0x02100000a6c37fae */ /* 0x0005ee000c901d46 */
[C---:B----4-:R-:W-:Y:S01]  /*57f0*/  HMMA.16816.F32 R28, R32.reuse, R136, RZ ;  /* 0x00000088201c723c */ /* 0x050fe200000018ff */
[----:B------:R2:W-:Y:S06]  /*5800*/  LDGSTS.E.BYPASS.LTC128B.128 [R195+0x4100], [R164.64], !P2 ;  /* 0x04100000a4c37fae */ /* 0x0005ec000d101d46 */
[C---:B------:R-:W-:Y:S01]  /*5810*/  LEA R136, P3, R0.reuse, c[0x0][0x1f8], 0x1 ;  /* 0x00007e0000887a11 */ /* 0x040fe200078608ff */
[----:B------:R-:W-:Y:S01]  /*5820*/  HMMA.16816.F32 R32, R32, R138, RZ ;  /* 0x0000008a2020723c */ /* 0x000fe200000018ff */
[----:B------:R4:W-:Y:S03]  /*5830*/  LDGSTS.E.BYPASS.LTC128B.128 [R195+0x1100], [R162.64], !P0 ;  /* 0x01100000a2c37fae */ /* 0x0009e6000c101d46 */
[----:B------:R-:W-:Y:S02]  /*5840*/  LEA.HI.X R137, R0, c[0x0][0x1fc], R103, 0x1, P3 ;  /* 0x00007f0000897a11 */ /* 0x000fe400018f0c67 */
[C---:B------:R-:W-:Y:S02]  /*5850*/  ISETP.GT.AND P3, PT, R196.reuse, R226, PT ;  /* 0x000000e2c400720c */ /* 0x040fe40003f64270 */
[C---:B-1----:R-:W-:Y:S01]  /*5860*/  HMMA.16816.F32 R4, R140.reuse, R144, R4 ;  /* 0x000000908c04723c */ /* 0x042fe20000001804 */
[----:B------:R4:W-:Y:S04]  /*5870*/  LDGSTS.E.BYPASS.LTC128B.128 [R195+0x3100], [R160.64], !P1 ;  /* 0x03100000a0c37fae */ /* 0x0009e8000c901d46 */
[----:B------:R-:W-:Y:S03]  /*5880*/  IADD3 R196, R196, -0x1, RZ ;  /* 0xffffffffc4c47810 */ /* 0x000fe60007ffe0ff */
[C---:B------:R-:W-:Y:S01]  /*5890*/  HMMA.16816.F32 R8, R140.reuse, R146, R8 ;  /* 0x000000928c08723c */ /* 0x040fe20000001808 */
[----:B------:R1:W-:Y:S07]  /*58a0*/  LDGSTS.E.BYPASS.LTC128B.128 [R195+0x5100], [R136.64], !P2 ;  /* 0x0510000088c37fae */ /* 0x0003ee000d101d46 */
[C---:B-----5:R-:W-:Y:S01]  /*58b0*/  HMMA.16816.F32 R12, R140.reuse, R148, R12 ;  /* 0x000000948c0c723c */ /* 0x060fe2000000180c */
[----:B--2---:R-:W-:Y:S07]  /*58c0*/  LDSM.16.M88.4 R164, [R178+0x800] ;  /* 0x00080000b2a4783b */ /* 0x004fee0000000200 */
[C---:B------:R-:W-:Y:S01]  /*58d0*/  HMMA.16816.F32 R16, R140.reuse, R150, R16 ;  /* 0x000000968c10723c */ /* 0x040fe20000001810 */
[----:B------:R-:W0:Y:S07]  /*58e0*/  LDGDEPBAR ;  /* 0x00000000000079af */ /* 0x000e2e0000000000 */
[C---:B------:R-:W-:Y:S01]  /*58f0*/  HMMA.16816.F32 R20, R140.reuse, R152, R20 ;  /* 0x000000988c14723c */ /* 0x040fe20000001814 */
[----:B----4-:R-:W-:Y:S07]  /*5900*/  LDSM.16.M88.4 R160, [R178] ;  /* 0x00000000b2a0783b */ /* 0x010fee0000000200 */
[C---:B------:R-:W-:Y:S01]  /*5910*/  HMMA.16816.F32 R24, R140.reuse, R154, R24 ;  /* 0x0000009a8c18723c */ /* 0x040fe20000001818 */
[----:B-1----:R-:W1:Y:S07]  /*5920*/  LDSM.16.M88.4 R136, [R182] ;  /* 0x00000000b688783b */ /* 0x002e6e0000000200 */
[C---:B------:R-:W-:Y:S01]  /*5930*/  HMMA.16816.F32 R28, R140.reuse, R156, R28 ;  /* 0x0000009c8c1c723c */ /* 0x040fe2000000181c */
[----:B---3--:R-:W2:Y:S07]  /*5940*/  LDSM.16.M88.4 R168, [R178+0x1000] ;  /* 0x00100000b2a8783b */ /* 0x008eae0000000200 */
[----:B------:R-:W-:Y:S01]  /*5950*/  HMMA.16816.F32 R32, R140, R158, R32 ;  /* 0x0000009e8c20723c */ /* 0x000fe20000001820 */
[----:B------:R-:W3:Y:S08]  /*5960*/  LDSM.16.M88.4 R144, [R178+0x1800] ;  /* 0x00180000b290783b */ /* 0x000ef00000000200 */
[----:B------:R-:W-:Y:S08]  /*5970*/  LDSM.16.M88.4 R148, [R181] ;  /* 0x00000000b594783b */ /* 0x000ff00000000200 */
[----:B------:R-:W4:Y:S01]  /*5980*/  LDSM.16.M88.4 R152, [R175] ;  /* 0x00000000af98783b */ /* 0x000f220000000200 */
[C---:B-1----:R-:W-:Y:S07]  /*5990*/  HMMA.16816.F32 R4, R136.reuse, R160, R4 ;  /* 0x000000a08804723c */ /* 0x042fee0000001804 */
[----:B------:R-:W1:Y:S01]  /*59a0*/  LDSM.16.M88.4 R140, [R175+0x800] ;  /* 0x00080000af8c783b */ /* 0x000e620000000200 */
[C---:B------:R-:W-:Y:S07]  /*59b0*/  HMMA.16816.F32 R8, R136.reuse, R162, R8 ;  /* 0x000000a28808723c */ /* 0x040fee0000001808 */
[----:B------:R-:W5:Y:S01]  /*59c0*/  LDSM.16.M88.4 R156, [R175+0x1000] ;  /* 0x00100000af9c783b */ /* 0x000f620000000200 */
[C---:B------:R-:W-:Y:S07]  /*59d0*/  HMMA.16816.F32 R12, R136.reuse, R164, R12 ;  /* 0x000000a4880c723c */ /* 0x040fee000000180c */
[----:B------:R-:W1:Y:S01]  /*59e0*/  LDSM.16.M88.4 R160, [R175+0x1800] ;  /* 0x00180000afa0783b */ /* 0x000e620000000200 */
[C---:B------:R-:W-:Y:S07]  /*59f0*/  HMMA.16816.F32 R16, R136.reuse, R166, R16 ;  /* 0x000000a68810723c */ /* 0x040fee0000001810 */
[----:B------:R-:W-:Y:S01]  /*5a00*/  LDSM.16.M88.4 R164, [R179+0x4000] ;  /* 0x00400000b3a4783b */ /* 0x000fe20000000200 */
[C---:B--2---:R-:W-:Y:S08]  /*5a10*/  HMMA.16816.F32 R20, R136.reuse, R168, R20 ;  /* 0x000000a88814723c */ /* 0x044ff00000001814 */
[C---:B------:R-:W-:Y:S01]  /*5a20*/  HMMA.16816.F32 R24, R136.reuse, R170, R24 ;  /* 0x000000aa8818723c */ /* 0x040fe20000001818 */
[----:B------:R-:W2:Y:S07]  /*5a30*/  LDSM.16.M88.4 R168, [R172+0x2000] ;  /* 0x00200000aca8783b */ /* 0x000eae0000000200 */
[C---:B---3--:R-:W-:Y:S08]  /*5a40*/  HMMA.16816.F32 R28, R136.reuse, R144, R28 ;  /* 0x00000090881c723c */ /* 0x048ff0000000181c */
[----:B------:R-:W-:Y:S01]  /*5a50*/  HMMA.16816.F32 R32, R136, R146, R32 ;  /* 0x000000928820723c */ /* 0x000fe20000001820 */
[----:B------:R-:W3:Y:S07]  /*5a60*/  LDSM.16.M88.4 R136, [R172+0x2800] ;  /* 0x00280000ac88783b */ /* 0x000eee0000000200 */
[C---:B----4-:R-:W-:Y:S01]  /*5a70*/  HMMA.16816.F32 R4, R148.reuse, R152, R4 ;  /* 0x000000989404723c */ /* 0x050fe20000001804 */
[----:B------:R-:W4:Y:S07]  /*5a80*/  LDSM.16.M88.4 R144, [R172+0x3000] ;  /* 0x00300000ac90783b */ /* 0x000f2e0000000200 */
[C---:B------:R-:W-:Y:S01]  /*5a90*/  HMMA.16816.F32 R8, R148.reuse, R154, R8 ;  /* 0x0000009a9408723c */ /* 0x040fe20000001808 */
[----:B------:R-:W-:Y:S07]  /*5aa0*/  LDSM.16.M88.4 R152, [R180+0x4000] ;  /* 0x00400000b498783b */ /* 0x000fee0000000200 */
[C---:B-1----:R-:W-:Y:S08]  /*5ab0*/  HMMA.16816.F32 R12, R148.reuse, R140, R12 ;  /* 0x0000008c940c723c */ /* 0x042ff0000000180c */
[C---:B------:R-:W-:Y:S01]  /*5ac0*/  HMMA.16816.F32 R16, R148.reuse, R142, R16 ;  /* 0x0000008e9410723c */ /* 0x040fe20000001810 */
[----:B------:R-:W1:Y:S07]  /*5ad0*/  LDSM.16.M88.4 R140, [R172+0x3800] ;  /* 0x00380000ac8c783b */ /* 0x000e6e0000000200 */
[C---:B-----5:R-:W-:Y:S08]  /*5ae0*/  HMMA.16816.F32 R20, R148.reuse, R156, R20 ;  /* 0x0000009c9414723c */ /* 0x060ff00000001814 */
[C---:B------:R-:W-:Y:S01]  /*5af0*/  HMMA.16816.F32 R24, R148.reuse, R158, R24 ;  /* 0x0000009e9418723c */ /* 0x040fe20000001818 */
[----:B------:R-:W5:Y:S07]  /*5b00*/  LDSM.16.M88.4 R156, [R191] ;  /* 0x00000000bf9c783b */ /* 0x000f6e0000000200 */
[C---:B------:R-:W-:Y:S08]  /*5b10*/  HMMA.16816.F32 R28, R148.reuse, R160, R28 ;  /* 0x000000a0941c723c */ /* 0x040ff0000000181c */
[----:B------:R-:W-:Y:S01]  /*5b20*/  HMMA.16816.F32 R32, R148, R162, R32 ;  /* 0x000000a29420723c */ /* 0x000fe20000001820 */
[----:B------:R-:W-:Y:S07]  /*5b30*/  LDSM.16.M88.4 R148, [R189] ;  /* 0x00000000bd94783b */ /* 0x000fee0000000200 */
[C---:B--2---:R-:W-:Y:S01]  /*5b40*/  HMMA.16816.F32 R4, R164.reuse, R168, R4 ;  /* 0x000000a8a404723c */ /* 0x044fe20000001804 */
[----:B------:R-:W-:Y:S07]  /*5b50*/  LDSM.16.M88.4 R160, [R182+0x4000] ;  /* 0x00400000b6a0783b */ /* 0x000fee0000000200 */
[C---:B------:R-:W-:Y:S01]  /*5b60*/  HMMA.16816.F32 R8, R164.reuse, R170, R8 ;  /* 0x000000aaa408723c */ /* 0x040fe20000001808 */
[----:B------:R-:W-:Y:S07]  /*5b70*/  LDSM.16.M88.4 R168, [R178+0x2000] ;  /* 0x00200000b2a8783b */ /* 0x000fee0000000200 */
[C---:B---3--:R-:W-:Y:S08]  /*5b80*/  HMMA.16816.F32 R12, R164.reuse, R136, R12 ;  /* 0x00000088a40c723c */ /* 0x048ff0000000180c */
[C---:B------:R-:W-:Y:S01]  /*5b90*/  HMMA.16816.F32 R16, R164.reuse, R138, R16 ;  /* 0x0000008aa410723c */ /* 0x040fe20000001810 */
[----:B------:R-:W2:Y:S07]  /*5ba0*/  LDSM.16.M88.4 R136, [R190] ;  /* 0x00000000be88783b */ /* 0x000eae0000000200 */
[C---:B----4-:R-:W-:Y:S08]  /*5bb0*/  HMMA.16816.F32 R20, R164.reuse, R144, R20 ;  /* 0x00000090a414723c */ /* 0x050ff00000001814 */
[C---:B------:R-:W-:Y:S01]  /*5bc0*/  HMMA.16816.F32 R24, R164.reuse, R146, R24 ;  /* 0x00000092a418723c */ /* 0x040fe20000001818 */
[----:B------:R-:W3:Y:S07]  /*5bd0*/  LDSM.16.M88.4 R144, [R188] ;  /* 0x00000000bc90783b */ /* 0x000eee0000000200 */
[C---:B-1----:R-:W-:Y:S08]  /*5be0*/  HMMA.16816.F32 R28, R164.reuse, R140, R28 ;  /* 0x0000008ca41c723c */ /* 0x042ff0000000181c */
[----:B------:R-:W-:Y:S01]  /*5bf0*/  HMMA.16816.F32 R32, R164, R142, R32 ;  /* 0x0000008ea420723c */ /* 0x000fe20000001820 */
[----:B------:R-:W1:Y:S07]  /*5c00*/  LDSM.16.M88.4 R140, [R178+0x2800] ;  /* 0x00280000b28c783b */ /* 0x000e6e0000000200 */
[C---:B-----5:R-:W-:Y:S01]  /*5c10*/  HMMA.16816.F32 R4, R152.reuse, R156, R4 ;  /* 0x0000009c9804723c */ /* 0x060fe20000001804 */
[----:B------:R-:W4:Y:S07]  /*5c20*/  LDSM.16.M88.4 R164, [R178+0x3000] ;  /* 0x00300000b2a4783b */ /* 0x000f2e0000000200 */
[C---:B------:R-:W-:Y:S01]  /*5c30*/  HMMA.16816.F32 R8, R152.reuse, R158, R8 ;  /* 0x0000009e9808723c */ /* 0x040fe20000001808 */
[----:B------:R-:W5:Y:S07]  /*5c40*/  LDSM.16.M88.4 R156, [R178+0x3800] ;  /* 0x00380000b29c783b */ /* 0x000f6e0000000200 */
[C---:B--2---:R-:W-:Y:S08]  /*5c50*/  HMMA.16816.F32 R12, R152.reuse, R136, R12 ;  /* 0x00000088980c723c */ /* 0x044ff0000000180c */
[C---:B------:R-:W-:Y:S01]  /*5c60*/  HMMA.16816.F32 R16, R152.reuse, R138, R16 ;  /* 0x0000008a9810723c */ /* 0x040fe20000001810 */
[----:B------:R-:W-:Y:S07]  /*5c70*/  LDSM.16.M88.4 R136, [R181+0x4000] ;  /* 0x00400000b588783b */ /* 0x000fee0000000200 */
[C---:B------:R-:W-:Y:S08]  /*5c80*/  HMMA.16816.F32 R20, R152.reuse, R148, R20 ;  /* 0x000000949814723c */ /* 0x040ff00000001814 */
[C---:B------:R-:W-:Y:S01]  /*5c90*/  HMMA.16816.F32 R24, R152.reuse, R150, R24 ;  /* 0x000000969818723c */ /* 0x040fe20000001818 */
[----:B------:R-:W-:Y:S07]  /*5ca0*/  LDSM.16.M88.4 R148, [R175+0x2800] ;  /* 0x00280000af94783b */ /* 0x000fee0000000200 */
[C---:B---3--:R-:W-:Y:S08]  /*5cb0*/  HMMA.16816.F32 R28, R152.reuse, R144, R28 ;  /* 0x00000090981c723c */ /* 0x048ff0000000181c */
[----:B------:R-:W-:Y:S01]  /*5cc0*/  HMMA.16816.F32 R32, R152, R146, R32 ;  /* 0x000000929820723c */ /* 0x000fe20000001820 */
[----:B------:R-:W2:Y:S07]  /*5cd0*/  LDSM.16.M88.4 R144, [R175+0x2000] ;  /* 0x00200000af90783b */ /* 0x000eae0000000200 */
[C---:B------:R-:W-:Y:S01]  /*5ce0*/  HMMA.16816.F32 R4, R160.reuse, R168, R4 ;  /* 0x000000a8a004723c */ /* 0x040fe20000001804 */
[----:B------:R-:W3:Y:S07]  /*5cf0*/  LDSM.16.M88.4 R152, [R175+0x3000] ;  /* 0x00300000af98783b */ /* 0x000eee0000000200 */
[C---:B------:R-:W-:Y:S01]  /*5d00*/  HMMA.16816.F32 R8, R160.reuse, R170, R8 ;  /* 0x000000aaa008723c */ /* 0x040fe20000001808 */
[----:B------:R-:W2:Y:S07]  /*5d10*/  LDSM.16.M88.4 R168, [R175+0x3800] ;  /* 0x00380000afa8783b */ /* 0x000eae0000000200 */
[C---:B-1----:R-:W-:Y:S08]  /*5d20*/  HMMA.16816.F32 R12, R160.reuse, R140, R12 ;  /* 0x0000008ca00c723c */ /* 0x042ff0000000180c */
[C---:B------:R-:W-:Y:S01]  /*5d30*/  HMMA.16816.F32 R16, R160.reuse, R142, R16 ;  /* 0x0000008ea010723c */ /* 0x040fe20000001810 */
[----:B------:R-:W-:Y:S07]  /*5d40*/  LDSM.16.M88.4 R140, [R179+0x8000] ;  /* 0x00800000b38c783b */ /* 0x000fee0000000200 */
[C---:B----4-:R-:W-:Y:S08]  /*5d50*/  HMMA.16816.F32 R20, R160.reuse, R164, R20 ;  /* 0x000000a4a014723c */ /* 0x050ff00000001814 */
[C---:B------:R-:W-:Y:S01]  /*5d60*/  HMMA.16816.F32 R24, R160.reuse, R166, R24 ;  /* 0x000000a6a018723c */ /* 0x040fe20000001818 */
[----:B------:R-:W1:Y:S07]  /*5d70*/  LDSM.16.M88.4 R164, [R172+0x4000] ;  /* 0x00400000aca4783b */ /* 0x000e6e0000000200 */
[C---:B-----5:R-:W-:Y:S08]  /*5d80*/  HMMA.16816.F32 R28, R160.reuse, R156, R28 ;  /* 0x0000009ca01c723c */ /* 0x060ff0000000181c */
[----:B------:R-:W-:Y:S01]  /*5d90*/  HMMA.16816.F32 R32, R160, R158, R32 ;  /* 0x0000009ea020723c */ /* 0x000fe20000001820 */
[----:B------:R-:W4:Y:S07]  /*5da0*/  LDSM.16.M88.4 R156, [R172+0x4800] ;  /* 0x00480000ac9c783b */ /* 0x000f2e0000000200 */
[C---:B--2---:R-:W-:Y:S01]  /*5db0*/  HMMA.16816.F32 R4, R136.reuse, R144, R4 ;  /* 0x000000908804723c */ /* 0x044fe20000001804 */
[----:B------:R-:W2:Y:S07]  /*5dc0*/  LDSM.16.M88.4 R160, [R172+0x5000] ;  /* 0x00500000aca0783b */ /* 0x000eae0000000200 */
[C---:B------:R-:W-:Y:S01]  /*5dd0*/  HMMA.16816.F32 R8, R136.reuse, R146, R8 ;  /* 0x000000928808723c */ /* 0x040fe20000001808 */
[----:B------:R-:W5:Y:S07]  /*5de0*/  LDSM.16.M88.4 R144, [R172+0x5800] ;  /* 0x00580000ac90783b */ /* 0x000f6e0000000200 */
[C---:B------:R-:W-:Y:S08]  /*5df0*/  HMMA.16816.F32 R12, R136.reuse, R148, R12 ;  /* 0x00000094880c723c */ /* 0x040ff0000000180c */
[C---:B------:R-:W-:Y:S01]  /*5e00*/  HMMA.16816.F32 R16, R136.reuse, R150, R16 ;  /* 0x000000968810723c */ /* 0x040fe20000001810 */
[----:B------:R-:W-:Y:S07]  /*5e10*/  LDSM.16.M88.4 R148, [R180+0x8000] ;  /* 0x00800000b494783b */ /* 0x000fee0000000200 */
[C---:B---3--:R-:W-:Y:S08]  /*5e20*/  HMMA.16816.F32 R20, R136.reuse, R152, R20 ;  /* 0x000000988814723c */ /* 0x048ff00000001814 */
[C---:B------:R-:W-:Y:S01]  /*5e30*/  HMMA.16816.F32 R24, R136.reuse, R154, R24 ;  /* 0x0000009a8818723c */ /* 0x040fe20000001818 */
[----:B------:R-:W3:Y:S07]  /*5e40*/  LDSM.16.M88.4 R152, [R187] ;  /* 0x00000000bb98783b */ /* 0x000eee0000000200 */
[C---:B------:R-:W-:Y:S08]  /*5e50*/  HMMA.16816.F32 R28, R136.reuse, R168, R28 ;  /* 0x000000a8881c723c */ /* 0x040ff0000000181c */
[----:B------:R-:W-:Y:S01]  /*5e60*/  HMMA.16816.F32 R32, R136, R170, R32 ;  /* 0x000000aa8820723c */ /* 0x000fe20000001820 */
[----:B------:R-:W3:Y:S07]  /*5e70*/  LDSM.16.M88.4 R136, [R186] ;  /* 0x00000000ba88783b */ /* 0x000eee0000000200 */
[C---:B-1----:R-:W-:Y:S01]  /*5e80*/  HMMA.16816.F32 R4, R140.reuse, R164, R4 ;  /* 0x000000a48c04723c */ /* 0x042fe20000001804 */
[----:B------:R-:W1:Y:S07]  /*5e90*/  LDSM.16.M88.4 R168, [R185] ;  /* 0x00000000b9a8783b */ /* 0x000e6e0000000200 */
[C---:B------:R-:W-:Y:S01]  /*5ea0*/  HMMA.16816.F32 R8, R140.reuse, R166, R8 ;  /* 0x000000a68c08723c */ /* 0x040fe20000001808 */
[----:B------:R-:W-:Y:S07]  /*5eb0*/  LDSM.16.M88.4 R164, [R178+0x4000] ;  /* 0x00400000b2a4783b */ /* 0x000fee0000000200 */
[C---:B----4-:R-:W-:Y:S08]  /*5ec0*/  HMMA.16816.F32 R12, R140.reuse, R156, R12 ;  /* 0x0000009c8c0c723c */ /* 0x050ff0000000180c */
[C---:B------:R-:W-:Y:S01]  /*5ed0*/  HMMA.16816.F32 R16, R140.reuse, R158, R16 ;  /* 0x0000009e8c10723c */ /* 0x040fe20000001810 */
[----:B------:R-:W4:Y:S07]  /*5ee0*/  LDSM.16.M88.4 R156, [R184] ;  /* 0x00000000b89c783b */ /* 0x000f2e0000000200 */
[C---:B--2---:R-:W-:Y:S08]  /*5ef0*/  HMMA.16816.F32 R20, R140.reuse, R160, R20 ;  /* 0x000000a08c14723c */ /* 0x044ff00000001814 */
[C---:B------:R-:W-:Y:S01]  /*5f00*/  HMMA.16816.F32 R24, R140.reuse, R162, R24 ;  /* 0x000000a28c18723c */ /* 0x040fe20000001818 */
[----:B------:R-:W2:Y:S07]  /*5f10*/  LDSM.16.M88.4 R160, [R182+0x8000] ;  /* 0x00800000b6a0783b */ /* 0x000eae0000000200 */
[C---:B-----5:R-:W-:Y:S08]  /*5f20*/  HMMA.16816.F32 R28, R140.reuse, R144, R28 ;  /* 0x000000908c1c723c */ /* 0x060ff0000000181c */
[----:B------:R-:W-:Y:S01]  /*5f30*/  HMMA.16816.F32 R32, R140, R146, R32 ;  /* 0x000000928c20723c */ /* 0x000fe20000001820 */
[----:B------:R-:W-:Y:S07]  /*5f40*/  LDSM.16.M88.4 R140, [R178+0x5000] ;  /* 0x00500000b28c783b */ /* 0x000fee0000000200 */
[C---:B---3--:R-:W-:Y:S01]  /*5f50*/  HMMA.16816.F32 R4, R148.reuse, R152, R4 ;  /* 0x000000989404723c */ /* 0x048fe20000001804 */
[----:B------:R-:W-:Y:S07]  /*5f60*/  LDSM.16.M88.4 R144, [R178+0x5800] ;  /* 0x00580000b290783b */ /* 0x000fee0000000200 */
[C---:B------:R-:W-:Y:S01]  /*5f70*/  HMMA.16816.F32 R8, R148.reuse, R154, R8 ;  /* 0x0000009a9408723c */ /* 0x040fe20000001808 */
[----:B------:R-:W-:Y:S07]  /*5f80*/  LDSM.16.M88.4 R152, [R181+0x8000] ;  /* 0x00800000b598783b */ /* 0x000fee0000000200 */
[C---:B------:R-:W-:Y:S08]  /*5f90*/  HMMA.16816.F32 R12, R148.reuse, R136, R12 ;  /* 0x00000088940c723c */ /* 0x040ff0000000180c */
[C---:B------:R-:W-:Y:S01]  /*5fa0*/  HMMA.16816.F32 R16, R148.reuse, R138, R16 ;  /* 0x0000008a9410723c */ /* 0x040fe20000001810 */
[----:B------:R-:W3:Y:S07]  /*5fb0*/  LDSM.16.M88.4 R136, [R178+0x4800] ;  /* 0x00480000b288783b */ /* 0x000eee0000000200 */
[C---:B-1----:R-:W-:Y:S08]  /*5fc0*/  HMMA.16816.F32 R20, R148.reuse, R168, R20 ;  /* 0x000000a89414723c */ /* 0x042ff00000001814 */
[C---:B------:R-:W-:Y:S01]  /*5fd0*/  HMMA.16816.F32 R24, R148.reuse, R170, R24 ;  /* 0x000000aa9418723c */ /* 0x040fe20000001818 */
[----:B------:R-:W1:Y:S07]  /*5fe0*/  LDSM.16.M88.4 R168, [R175+0x4000] ;  /* 0x00400000afa8783b */ /* 0x000e6e0000000200 */
[C---:B----4-:R-:W-:Y:S08]  /*5ff0*/  HMMA.16816.F32 R28, R148.reuse, R156, R28 ;  /* 0x0000009c941c723c */ /* 0x050ff0000000181c */
[----:B------:R-:W-:Y:S08]  /*6000*/  HMMA.16816.F32 R32, R148, R158, R32 ;  /* 0x0000009e9420723c */ /* 0x000ff00000001820 */
[C---:B--2---:R-:W-:Y:S08]  /*6010*/  HMMA.16816.F32 R4, R160.reuse, R164, R4 ;  /* 0x000000a4a004723c */ /* 0x044ff00000001804 */
[C---:B------:R-:W-:Y:S08]  /*6020*/  HMMA.16816.F32 R8, R160.reuse, R166, R8 ;  /* 0x000000a6a008723c */ /* 0x040ff00000001808 */
[C---:B---3--:R-:W-:Y:S08]  /*6030*/  HMMA.16816.F32 R12, R160.reuse, R136, R12 ;  /* 0x00000088a00c723c */ /* 0x048ff0000000180c */
[C---:B------:R-:W-:Y:S01]  /*6040*/  HMMA.16816.F32 R16, R160.reuse, R138, R16 ;  /* 0x0000008aa010723c */ /* 0x040fe20000001810 */
[----:B------:R-:W2:Y:S07]  /*6050*/  LDSM.16.M88.4 R136, [R175+0x4800] ;  /* 0x00480000af88783b */ /* 0x000eae0000000200 */
[C---:B------:R-:W-:Y:S08]  /*6060*/  HMMA.16816.F32 R20, R160.reuse, R140, R20 ;  /* 0x0000008ca014723c */ /* 0x040ff00000001814 */
[C---:B------:R-:W-:Y:S08]  /*6070*/  HMMA.16816.F32 R24, R160.reuse, R142, R24 ;  /* 0x0000008ea018723c */ /* 0x040ff00000001818 */
[C---:B------:R-:W-:Y:S08]  /*6080*/  HMMA.16816.F32 R28, R160.reuse, R144, R28 ;  /* 0x00000090a01c723c */ /* 0x040ff0000000181c */
[----:B------:R-:W-:Y:S08]  /*6090*/  HMMA.16816.F32 R32, R160, R146, R32 ;  /* 0x00000092a020723c */ /* 0x000ff00000001820 */
[C---:B-1----:R-:W-:Y:S08]  /*60a0*/  HMMA.16816.F32 R4, R152.reuse, R168, R4 ;  /* 0x000000a89804723c */ /* 0x042ff00000001804 */
[C---:B------:R-:W-:Y:S08]  /*60b0*/  HMMA.16816.F32 R8, R152.reuse, R170, R8 ;  /* 0x000000aa9808723c */ /* 0x040ff00000001808 */
[C---:B--2---:R-:W-:Y:S08]  /*60c0*/  HMMA.16816.F32 R12, R152.reuse, R136, R12 ;  /* 0x00000088980c723c */ /* 0x044ff0000000180c */
[C---:B------:R-:W-:Y:S04]  /*60d0*/  HMMA.16816.F32 R16, R152.reuse, R138, R16 ;  /* 0x0000008a9810723c */ /* 0x040fe80000001810 */
[----:B------:R-:W-:Y:S04]  /*60e0*/  FMUL.FTZ R0, R4, c[0x0][0x320] ;  /* 0x0000c80004007a20 */ /* 0x000fe80000410000 */
[----:B------:R1:W-:Y:S01]  /*60f0*/  MUFU.TANH R140, R0 ;  /* 0x00000000008c7308 */ /* 0x0003e20000002400 */
[----:B------:R-:W-:Y:S09]  /*6100*/  FMUL.FTZ R3, R11, c[0x0][0x320] ;  /* 0x0000c8000b037a20 */ /* 0x000ff20000410000 */
[----:B------:R-:W-:Y:S06]  /*6110*/  MUFU.TANH R144, R3 ;  /* 0x0000000300907308 */ /* 0x000fec0000002400 */
[----:B------:R-:W-:Y:S04]  /*6120*/  FMUL.FTZ R2, R16, c[0x0][0x320] ;  /* 0x0000c80010027a20 */ /* 0x000fe80000410000 */
[----:B------:R-:W-:Y:S01]  /*6130*/  MUFU.TANH R150, R2 ;  /* 0x0000000200967308 */ /* 0x000fe20000002400 */
[----:B-1----:R-:W-:Y:S09]  /*6140*/  FMUL.FTZ R0, R5, c[0x0][0x320] ;  /* 0x0000c80005007a20 */ /* 0x002ff20000410000 */
[----:B------:R1:W-:Y:S02]  /*6150*/  MUFU.TANH R141, R0 ;  /* 0x00000000008d7308 */ /* 0x0003e40000002400 */
[----:B-1----:R-:W-:Y:S08]  /*6160*/  FMUL.FTZ R0, R6, c[0x0][0x320] ;  /* 0x0000c80006007a20 */ /* 0x002ff00000410000 */
[----:B------:R1:W2:Y:S02]  /*6170*/  MUFU.TANH R146, R0 ;  /* 0x0000000000927308 */ /* 0x0002a40000002400 */
[----:B-1----:R-:W-:Y:S02]  /*6180*/  FMUL.FTZ R0, R7, c[0x0][0x320] ;  /* 0x0000c80007007a20 */ /* 0x002fe40000410000 */
[----:B------:R-:W1:Y:S06]  /*6190*/  LDSM.16.M88.4 R4, [R175+0x5000] ;  /* 0x00500000af04783b */ /* 0x000e6c0000000200 */
[----:B------:R3:W4:Y:S02]  /*61a0*/  MUFU.TANH R145, R0 ;  /* 0x0000000000917308 */ /* 0x0007240000002400 */
[----:B---3--:R-:W-:Y:S08]  /*61b0*/  FMUL.FTZ R0, R8, c[0x0][0x320] ;  /* 0x0000c80008007a20 */ /* 0x008ff00000410000 */
[----:B------:R3:W-:Y:S01]  /*61c0*/  MUFU.TANH R142, R0 ;  /* 0x00000000008e7308 */ /* 0x0007e20000002400 */
[C---:B-1----:R-:W-:Y:S08]  /*61d0*/  HMMA.16816.F32 R20, R152.reuse, R4, R20 ;  /* 0x000000049814723c */ /* 0x042ff00000001814 */
[C---:B------:R-:W-:Y:S04]  /*61e0*/  HMMA.16816.F32 R24, R152.reuse, R6, R24 ;  /* 0x000000069818723c */ /* 0x040fe80000001818 */
[----:B---3--:R-:W-:Y:S03]  /*61f0*/  FMUL.FTZ R0, R9, c[0x0][0x320] ;  /* 0x0000c80009007a20 */ /* 0x008fe60000410000 */
[----:B------:R-:W-:Y:S01]  /*6200*/  @P3 SHF.R.S32.HI R6, RZ, 0x1f, R196 ;  /* 0x0000001fff063819 */ /* 0x000fe200000114c4 */
[----:B------:R1:W-:Y:S04]  /*6210*/  MUFU.TANH R137, R0 ;  /* 0x0000000000897308 */ /* 0x0003e80000002400 */
[----:B------:R-:W-:Y:S04]  /*6220*/  @P3 IMAD R6, R6, c[0x0][0x1e0], RZ ;  /* 0x0000780006063a24 */ /* 0x000fe800078e02ff */
[----:B------:R-:W-:Y:S02]  /*6230*/  @P3 IMAD R6, R196, c[0x0][0x1e4], R6 ;  /* 0x00007900c4063a24 */ /* 0x000fe400078e0206 */
[----:B-1----:R-:W-:Y:S02]  /*6240*/  FMUL.FTZ R0, R10, c[0x0][0x320] ;  /* 0x0000c8000a007a20 */ /* 0x002fe40000410000 */
[----:B------:R-:W1:Y:S01]  /*6250*/  LDSM.16.M88.4 R8, [R175+0x5800] ;  /* 0x00580000af08783b */ /* 0x000e620000000200 */
[----:B------:R-:W-:Y:S04]  /*6260*/  DEPBAR.LE SB0, 0x0 ;  /* 0x000080000000791a */ /* 0x000fe80000000000 */
[----:B------:R3:W5:Y:S03]  /*6270*/  MUFU.TANH R143, R0 ;  /* 0x00000000008f7308 */ /* 0x0007660000002400 */
[----:B------:R-:W-:Y:S01]  /*6280*/  BAR.SYNC.DEFER_BLOCKING 0x0 ;  /* 0x0000000000007b1d */ /* 0x000fe20000010000 */
[----:B---3--:R-:W-:Y:S06]  /*6290*/  FMUL.FTZ R0, R12, c[0x0][0x320] ;  /* 0x0000c8000c007a20 */ /* 0x008fec0000410000 */
[----:B------:R3:W-:Y:S01]  /*62a0*/  MUFU.TANH R139, R0 ;  /* 0x00000000008b7308 */ /* 0x0007e20000002400 */
[C---:B-1----:R-:W-:Y:S07]  /*62b0*/  HMMA.16816.F32 R28, R152.reuse, R8, R28 ;  /* 0x00000008981c723c */ /* 0x042fee000000181c */
[----:B------:R-:W-:Y:S01]  /*62c0*/  @P3 MOV R9, c[0x0][0x1e4] ;  /* 0x0000790000093a02 */ /* 0x000fe20000000f00 */
[----:B------:R-:W-:Y:S04]  /*62d0*/  HMMA.16816.F32 R32, R152, R10, R32 ;  /* 0x0000000a9820723c */ /* 0x000fe80000001820 */
[----:B---3--:R-:W-:Y:S04]  /*62e0*/  FMUL.FTZ R0, R13, c[0x0][0x320] ;  /* 0x0000c8000d007a20 */ /* 0x008fe80000410000 */
[----:B------:R1:W-:Y:S08]  /*62f0*/  MUFU.TANH R147, R0 ;  /* 0x0000000000937308 */ /* 0x0003f00000002400 */
[----:B------:R-:W-:Y:S04]  /*6300*/  FMUL.FTZ R2, R31, c[0x0][0x320] ;  /* 0x0000c8001f027a20 */ /* 0x000fe80000410000 */
[----:B------:R2:W-:Y:S04]  /*6310*/  MUFU.TANH R215, R2 ;  /* 0x0000000200d77308 */ /* 0x0005e80000002400 */
[----:B------:R-:W-:Y:S06]  /*6320*/  FMUL.FTZ R3, R32, c[0x0][0x320] ;  /* 0x0000c80020037a20 */ /* 0x000fec0000410000 */
[----:B------:R3:W-:Y:S01]  /*6330*/  MUFU.TANH R216, R3 ;  /* 0x0000000300d87308 */ /* 0x0007e20000002400 */
[----:B-1----:R-:W-:Y:S09]  /*6340*/  FMUL.FTZ R0, R14, c[0x0][0x320] ;  /* 0x0000c8000e007a20 */ /* 0x002ff20000410000 */
[----:B------:R1:W1:Y:S01]  /*6350*/  MUFU.TANH R148, R0 ;  /* 0x0000000000947308 */ /* 0x0002620000002400 */
[----:B--2---:R-:W-:Y:S04]  /*6360*/  FMNMX.FTZ R2, R146, R102, !PT ;  /* 0x0000006692027209 */ /* 0x004fe80007810000 */
[----:B----4-:R-:W-:Y:S04]  /*6370*/  FMNMX.FTZ R2, R145, R2, !PT ;  /* 0x0000000291027209 */ /* 0x010fe80007810000 */
[----:B-----5:R-:W-:Y:S01]  /*6380*/  FMNMX.FTZ R2, R143, R2, !PT ;  /* 0x000000028f027209 */ /* 0x020fe20007810000 */
[----:B---3--:R-:W-:Y:S03]  /*6390*/  FMUL.FTZ R3, R33, c[0x0][0x320] ;  /* 0x0000c80021037a20 */ /* 0x008fe60000410000 */
[----:B------:R-:W-:Y:S01]  /*63a0*/  FMNMX.FTZ R2, R144, R2, !PT ;  /* 0x0000000290027209 */ /* 0x000fe20007810000 */
[----:B------:R2:W-:Y:S01]  /*63b0*/  MUFU.TANH R217, R3 ;  /* 0x0000000300d97308 */ /* 0x0005e20000002400 */
[----:B-1----:R-:W-:Y:S02]  /*63c0*/  FMUL.FTZ R0, R15, c[0x0][0x320] ;  /* 0x0000c8000f007a20 */ /* 0x002fe40000410000 */
[----:B------:R-:W-:Y:S07]  /*63d0*/  FMNMX.FTZ R2, R148, R2, !PT ;  /* 0x0000000294027209 */ /* 0x000fee0007810000 */
[----:B------:R1:W3:Y:S01]  /*63e0*/  MUFU.TANH R149, R0 ;  /* 0x0000000000957308 */ /* 0x0002e20000002400 */
[----:B--2---:R-:W-:Y:S09]  /*63f0*/  FMUL.FTZ R3, R34, c[0x0][0x320] ;  /* 0x0000c80022037a20 */ /* 0x004ff20000410000 */
[----:B------:R-:W-:Y:S01]  /*6400*/  MUFU.TANH R103, R3 ;  /* 0x0000000300677308 */ /* 0x000fe20000002400 */
[----:B-1----:R-:W-:Y:S01]  /*6410*/  FMUL.FTZ R0, R17, c[0x0][0x320] ;  /* 0x0000c80011007a20 */ /* 0x002fe20000410000 */
[----:B---3--:R-:W-:Y:S08]  /*6420*/  FMNMX.FTZ R2, R149, R2, !PT ;  /* 0x0000000295027209 */ /* 0x008ff00007810000 */
[----:B------:R1:W-:Y:S02]  /*6430*/  MUFU.TANH R151, R0 ;  /* 0x0000000000977308 */ /* 0x0003e40000002400 */
[----:B-1----:R-:W-:Y:S08]  /*6440*/  FMUL.FTZ R0, R18, c[0x0][0x320] ;  /* 0x0000c80012007a20 */ /* 0x002ff00000410000 */
[----:B------:R1:W2:Y:S02]  /*6450*/  MUFU.TANH R156, R0 ;  /* 0x00000000009c7308 */ /* 0x0002a40000002400 */
[----:B-1----:R-:W-:Y:S01]  /*6460*/  FMUL.FTZ R0, R19, c[0x0][0x320] ;  /* 0x0000c80013007a20 */ /* 0x002fe20000410000 */
[----:B--2---:R-:W-:Y:S07]  /*6470*/  FMNMX.FTZ R2, R156, R2, !PT ;  /* 0x000000029c027209 */ /* 0x004fee0007810000 */
[----:B------:R1:W2:Y:S02]  /*6480*/  MUFU.TANH R157, R0 ;  /* 0x00000000009d7308 */ /* 0x0002a40000002400 */
[----:B-1----:R-:W-:Y:S01]  /*6490*/  FMUL.FTZ R0, R20, c[0x0][0x320] ;  /* 0x0000c80014007a20 */ /* 0x002fe20000410000 */
[----:B--2---:R-:W-:Y:S07]  /*64a0*/  FMNMX.FTZ R3, R157, R2, !PT ;  /* 0x000000029d037209 */ /* 0x004fee0007810000 */
[----:B------:R1:W-:Y:S02]  /*64b0*/  MUFU.TANH R165, R0 ;  /* 0x0000000000a57308 */ /* 0x0003e40000002400 */
[----:B-1----:R-:W-:Y:S08]  /*64c0*/  FMUL.FTZ R0, R21, c[0x0][0x320] ;  /* 0x0000c80015007a20 */ /* 0x002ff00000410000 */
        /* <DEDUP_REMOVED lines=8> */
[----:B------:R1:W2:Y:S02]  /*6550*/  MUFU.TANH R203, R0 ;  /* 0x0000000000cb7308 */ /* 0x0002a40000002400 */
[----:B-1----:R-:W-:Y:S08]  /*6560*/  FMUL.FTZ R0, R25, c[0x0][0x320] ;  /* 0x0000c80019007a20 */ /* 0x002ff00000410000 */
[----:B------:R1:W3:Y:S02]  /*6570*/  MUFU.TANH R205, R0 ;  /* 0x0000000000cd7308 */ /* 0x0002e40000002400 */
[----:B-1----:R-:W-:Y:S08]  /*6580*/  FMUL.FTZ R0, R26, c[0x0][0x320] ;  /* 0x0000c8001a007a20 */ /* 0x002ff00000410000 */
[----:B------:R1:W4:Y:S02]  /*6590*/  MUFU.TANH R206, R0 ;  /* 0x0000000000ce7308 */ /* 0x0003240000002400 */
[----:B-1----:R-:W-:Y:S08]  /*65a0*/  FMUL.FTZ R0, R27, c[0x0][0x320] ;  /* 0x0000c8001b007a20 */ /* 0x002ff00000410000 */
[----:B------:R1:W-:Y:S02]  /*65b0*/  MUFU.TANH R207, R0 ;  /* 0x0000000000cf7308 */ /* 0x0003e40000002400 */
[----:B-1----:R-:W-:Y:S08]  /*65c0*/  FMUL.FTZ R0, R28, c[0x0][0x320] ;  /* 0x0000c8001c007a20 */ /* 0x002ff00000410000 */
[----:B------:R1:W5:Y:S02]  /*65d0*/  MUFU.TANH R154, R0 ;  /* 0x00000000009a7308 */ /* 0x0003640000002400 */
[----:B-1----:R-:W-:Y:S08]  /*65e0*/  FMUL.FTZ R0, R29, c[0x0][0x320] ;  /* 0x0000c8001d007a20 */ /* 0x002ff00000410000 */
[----:B------:R1:W1:Y:S02]  /*65f0*/  MUFU.TANH R155, R0 ;  /* 0x00000000009b7308 */ /* 0x0002640000002400 */
[----:B-1----:R-:W-:Y:S08]  /*6600*/  FMUL.FTZ R0, R30, c[0x0][0x320] ;  /* 0x0000c8001e007a20 */ /* 0x002ff00000410000 */
[----:B------:R1:W1:Y:S02]  /*6610*/  MUFU.TANH R214, R0 ;  /* 0x0000000000d67308 */ /* 0x0002640000002400 */
[----:B-1----:R-:W-:Y:S04]  /*6620*/  FMNMX.FTZ R0, R140, R101, !PT ;  /* 0x000000658c007209 */ /* 0x002fe80007810000 */
[----:B------:R-:W-:Y:S04]  /*6630*/  FMNMX.FTZ R0, R141, R0, !PT ;  /* 0x000000008d007209 */ /* 0x000fe80007810000 */
[----:B------:R-:W-:Y:S04]  /*6640*/  FMNMX.FTZ R0, R142, R0, !PT ;  /* 0x000000008e007209 */ /* 0x000fe80007810000 */
[----:B------:R-:W-:Y:S04]  /*6650*/  FMNMX.FTZ R0, R137, R0, !PT ;  /* 0x0000000089007209 */ /* 0x000fe80007810000 */
[----:B------:R-:W-:Y:S04]  /*6660*/  FMNMX.FTZ R0, R139, R0, !PT ;  /* 0x000000008b007209 */ /* 0x000fe80007810000 */
[----:B------:R-:W-:Y:S04]  /*6670*/  FMNMX.FTZ R0, R147, R0, !PT ;  /* 0x0000000093007209 */ /* 0x000fe80007810000 */
[----:B------:R-:W-:Y:S04]  /*6680*/  FMNMX.FTZ R0, R150, R0, !PT ;  /* 0x0000000096007209 */ /* 0x000fe80007810000 */
[----:B------:R-:W-:Y:S04]  /*6690*/  FMNMX.FTZ R0, R151, R0, !PT ;  /* 0x0000000097007209 */ /* 0x000fe80007810000 */
[----:B------:R-:W-:Y:S04]  /*66a0*/  FMNMX.FTZ R0, R165, R0, !PT ;  /* 0x00000000a5007209 */ /* 0x000fe80007810000 */
[----:B------:R-:W-:Y:S01]  /*66b0*/  FMNMX.FTZ R2, R166, R0, !PT ;  /* 0x00000000a6027209 */ /* 0x000fe20007810000 */
[----:B------:R-:W-:Y:S03]  /*66c0*/  FMUL.FTZ R0, R35, c[0x0][0x320] ;  /* 0x0000c80023007a20 */ /* 0x000fe60000410000 */
[----:B--2---:R-:W-:Y:S01]  /*66d0*/  FMNMX.FTZ R2, R203, R2, !PT ;  /* 0x00000002cb027209 */ /* 0x004fe20007810000 */
[----:B------:R3:W1:Y:S03]  /*66e0*/  MUFU.TANH R136, R0 ;  /* 0x0000000000887308 */ /* 0x0006660000002400 */
[----:B---3--:R-:W-:Y:S02]  /*66f0*/  FMNMX.FTZ R0, R205, R2, !PT ;  /* 0x00000002cd007209 */ /* 0x008fe40007810000 */
[----:B----4-:R-:W-:Y:S02]  /*6700*/  FMNMX.FTZ R2, R206, R3, !PT ;  /* 0x00000003ce027209 */ /* 0x010fe40007810000 */
[----:B-----5:R-:W-:Y:S02]  /*6710*/  FMNMX.FTZ R0, R154, R0, !PT ;  /* 0x000000009a007209 */ /* 0x020fe40007810000 */
[----:B------:R-:W-:Y:S02]  /*6720*/  FMNMX.FTZ R2, R207, R2, !PT ;  /* 0x00000002cf027209 */ /* 0x000fe40007810000 */
[----:B------:R-:W-:Y:S02]  /*6730*/  FMNMX.FTZ R0, R155, R0, !PT ;  /* 0x000000009b007209 */ /* 0x000fe40007810000 */
[----:B------:R-:W-:Y:S02]  /*6740*/  FMNMX.FTZ R2, R214, R2, !PT ;  /* 0x00000002d6027209 */ /* 0x000fe40007810000 */
[----:B------:R-:W-:Y:S02]  /*6750*/  FMNMX.FTZ R3, R216, R0, !PT ;  /* 0x00000000d8037209 */ /* 0x000fe40007810000 */
[----:B------:R-:W-:Y:S02]  /*6760*/  FMNMX.FTZ R0, R215, R2, !PT ;  /* 0x00000002d7007209 */ /* 0x000fe40007810000 */
[----:B------:R-:W-:Y:S02]  /*6770*/  FMNMX.FTZ R3, R217, R3, !PT ;  /* 0x00000003d9037209 */ /* 0x000fe40007810000 */
[----:B------:R-:W-:Y:S03]  /*6780*/  FMNMX.FTZ R0, R103, R0, !PT ;  /* 0x0000000067007209 */ /* 0x000fe60007810000 */
[----:B------:R-:W2:Y:S01]  /*6790*/  SHFL.BFLY PT, R4, R3, 0x2, 0x1f ;  /* 0x0c401f0003047f89 */ /* 0x000ea200000e0000 */
[----:B-1----:R-:W-:Y:S07]  /*67a0*/  FMNMX.FTZ R0, R136, R0, !PT ;  /* 0x0000000088007209 */ /* 0x002fee0007810000 */
[----:B------:R-:W1:Y:S01]  /*67b0*/  SHFL.BFLY PT, R2, R0, 0x2, 0x1f ;  /* 0x0c401f0000027f89 */ /* 0x000e6200000e0000 */
[----:B--2---:R-:W-:Y:S07]  /*67c0*/  FMNMX.FTZ R4, R3, R4, !PT ;  /* 0x0000000403047209 */ /* 0x004fee0007810000 */
[----:B------:R-:W2:Y:S01]  /*67d0*/  SHFL.BFLY PT, R5, R4, 0x1, 0x1f ;  /* 0x0c201f0004057f89 */ /* 0x000ea200000e0000 */
[----:B-1----:R-:W-:Y:S07]  /*67e0*/  FMNMX.FTZ R0, R0, R2, !PT ;  /* 0x0000000200007209 */ /* 0x002fee0007810000 */
[----:B------:R-:W1:Y:S01]  /*67f0*/  SHFL.BFLY PT, R3, R0, 0x1, 0x1f ;  /* 0x0c201f0000037f89 */ /* 0x000e6200000e0000 */
[----:B--2---:R-:W-:Y:S01]  /*6800*/  FMNMX.FTZ R100, R4, R5, !PT ;  /* 0x0000000504647209 */ /* 0x004fe20007810000 */
[----:B------:R-:W-:Y:S04]  /*6810*/  @P3 IMAD.WIDE.U32 R4, R196, c[0x0][0x1e0], RZ ;  /* 0x00007800c4043a25 */ /* 0x000fe800078e00ff */
[C---:B------:R-:W-:Y:S01]  /*6820*/  FMUL.FTZ R138, R100.reuse, c[0x0][0x2d0] ;  /* 0x0000b400648a7a20 */ /* 0x040fe20000410000 */
[----:B------:R-:W-:Y:S01]  /*6830*/  @P3 IADD3 R6, R5, R6, RZ ;  /* 0x0000000605063210 */ /* 0x000fe20007ffe0ff */
[----:B------:R-:W-:Y:S01]  /*6840*/  FADD.FTZ R2, -R100, R101 ;  /* 0x0000006564027221 */ /* 0x000fe20000010100 */
[----:B------:R-:W-:Y:S01]  /*6850*/  @P3 SHF.L.U32 R5, R4, 0x6, RZ ;  /* 0x0000000604053819 */ /* 0x000fe200000006ff */
[----:B------:R-:W-:Y:S01]  /*6860*/  FFMA.FTZ R10, R140, c[0x0][0x2d0], -R138 ;  /* 0x0000b4008c0a7a23 */ /* 0x000fe2000001088a */
[----:B------:R-:W-:Y:S01]  /*6870*/  @P3 SHF.L.U64.HI R4, R4, 0x6, R6 ;  /* 0x0000000604043819 */ /* 0x000fe20000010206 */
[--C-:B------:R-:W-:Y:S01]  /*6880*/  FFMA.FTZ R15, R142, c[0x0][0x2d0], -R138.reuse ;  /* 0x0000b4008e0f7a23 */ /* 0x100fe2000001088a */
[----:B------:R-:W-:Y:S01]  /*6890*/  @P3 MOV R6, c[0x0][0x1e0] ;  /* 0x0000780000063a02 */ /* 0x000fe20000000f00 */
[----:B------:R2:W-:Y:S01]  /*68a0*/  MUFU.EX2 R201, R10 ;  /* 0x0000000a00c97308 */ /* 0x0005e20000000800 */
[----:B------:R-:W-:Y:S02]  /*68b0*/  @P3 IADD3 R8, P6, R5, R208, RZ ;  /* 0x000000d005083210 */ /* 0x000fe40007fde0ff */
[----:B------:R-:W-:Y:S02]  /*68c0*/  @P3 LEA R7, P4, R6, R5, 0x5 ;  /* 0x0000000506073211 */ /* 0x000fe400078828ff */
[----:B------:R-:W-:Y:S02]  /*68d0*/  @P3 LEA R18, P5, R8, c[0x0][0x1c8], 0x1 ;  /* 0x0000720008123a11 */ /* 0x000fe400078a08ff */
[----:B------:R-:W-:Y:S01]  /*68e0*/  @P3 LEA.HI.X R6, R6, R4, R9, 0x5, P4 ;  /* 0x0000000406063211 */ /* 0x000fe200020f2c09 */
[----:B------:R-:W-:Y:S01]  /*68f0*/  FFMA.FTZ R9, R141, c[0x0][0x2d0], -R138 ;  /* 0x0000b4008d097a23 */ /* 0x000fe2000001088a */
[----:B-1----:R-:W-:Y:S01]  /*6900*/  FMNMX.FTZ R3, R0, R3, !PT ;  /* 0x0000000300037209 */ /* 0x002fe20007810000 */
[----:B------:R-:W-:Y:S01]  /*6910*/  MUFU.EX2 R199, R15 ;  /* 0x0000000f00c77308 */ /* 0x000fe20000000800 */
[----:B------:R-:W-:Y:S03]  /*6920*/  FMUL.FTZ R0, R2, c[0x0][0x2d0] ;  /* 0x0000b40002007a20 */ /* 0x000fe60000410000 */
[----:B------:R-:W-:Y:S04]  /*6930*/  FMUL.FTZ R101, R3, c[0x0][0x2d0] ;  /* 0x0000b40003657a20 */ /* 0x000fe80000410000 */
[----:B------:R-:W-:Y:S02]  /*6940*/  FFMA.FTZ R103, R103, c[0x0][0x2d0], -R101 ;  /* 0x0000b40067677a23 */ /* 0x000fe40000010865 */
[----:B------:R1:W-:Y:S01]  /*6950*/  MUFU.EX2 R200, R9 ;  /* 0x0000000900c87308 */ /* 0x0003e20000000800 */
[-C--:B--2---:R-:W-:Y:S02]  /*6960*/  @P3 IADD3.X R10, R4, R212.reuse, RZ, P6, !PT ;  /* 0x000000d4040a3210 */ /* 0x084fe400037fe4ff */
[----:B------:R-:W-:Y:S02]  /*6970*/  @P3 IADD3 R11, P6, R208, 0x40, RZ ;  /* 0x00000040d00b3810 */ /* 0x000fe40007fde0ff */
[----:B------:R-:W-:Y:S02]  /*6980*/  @P3 LEA.HI.X R19, R8, c[0x0][0x1cc], R10, 0x1, P5 ;  /* 0x0000730008133a11 */ /* 0x000fe400028f0c0a */
[----:B------:R-:W-:Y:S03]  /*6990*/  @P3 IADD3 R8, P5, R208, 0x80, RZ ;  /* 0x00000080d0083810 */ /* 0x000fe60007fbe0ff */
[----:B------:R2:W3:Y:S01]  /*69a0*/  MUFU.EX2 R2, R0 ;  /* 0x0000000000027308 */ /* 0x0004e20000000800 */
[C---:B------:R-:W-:Y:S01]  /*69b0*/  @P3 IADD3 R10, P4, R5.reuse, R11, RZ ;  /* 0x0000000b050a3210 */ /* 0x040fe20007f9e0ff */
[----:B------:R4:W-:Y:S01]  /*69c0*/  @P3 LDGSTS.E.BYPASS.LTC128B.128 [R195+0x6100], [R18.64], !P0 ;  /* 0x0610000012c33fae */ /* 0x0009e2000c101d46 */
[----:B------:R-:W-:Y:S02]  /*69d0*/  @P3 IADD3.X R16, RZ, R212, RZ, P5, !PT ;  /* 0x000000d4ff103210 */ /* 0x000fe40002ffe4ff */
[----:B------:R-:W-:Y:S05]  /*69e0*/  @P3 IADD3 R5, P5, R5, R8, RZ ;  /* 0x0000000805053210 */ /* 0x000fea0007fbe0ff */
[----:B------:R-:W-:Y:S01]  /*69f0*/  MUFU.EX2 R103, R103 ;  /* 0x0000006700677308 */ /* 0x000fe20000000800 */
[----:B-1----:R-:W-:Y:S02]  /*6a00*/  @P3 IADD3.X R9, RZ, R212, RZ, P6, !PT ;  /* 0x000000d4ff093210 */ /* 0x002fe400037fe4ff */
[----:B------:R-:W-:Y:S02]  /*6a10*/  @P3 LEA R14, P6, R10, c[0x0][0x1c8], 0x1 ;  /* 0x000072000a0e3a11 */ /* 0x000fe400078c08ff */
[C---:B------:R-:W-:Y:S02]  /*6a20*/  @P3 IADD3.X R13, R4.reuse, R9, RZ, P4, !PT ;  /* 0x00000009040d3210 */ /* 0x040fe400027fe4ff */
[----:B------:R-:W-:Y:S02]  /*6a30*/  @P3 LEA R12, P4, R5, c[0x0][0x1c8], 0x1 ;  /* 0x00007200050c3a11 */ /* 0x000fe400078808ff */
[----:B------:R-:W-:Y:S02]  /*6a40*/  @P3 IADD3.X R4, R4, R16, RZ, P5, !PT ;  /* 0x0000001004043210 */ /* 0x000fe40002ffe4ff */
[----:B------:R-:W-:Y:S01]  /*6a50*/  @P3 LEA.HI.X R15, R10, c[0x0][0x1cc], R13, 0x1, P6 ;  /* 0x000073000a0f3a11 */ /* 0x000fe200030f0c0d */
[----:B--2---:R-:W-:Y:S01]  /*6a60*/  FADD.FTZ R0, -R3, R102 ;  /* 0x0000006603007221 */ /* 0x004fe20000010100 */
[----:B------:R-:W-:Y:S01]  /*6a70*/  @P3 LEA.HI.X R13, R5, c[0x0][0x1cc], R4, 0x1, P4 ;  /* 0x00007300050d3a11 */ /* 0x000fe200020f0c04 */
[--C-:B------:R-:W-:Y:S01]  /*6a80*/  FFMA.FTZ R4, R137, c[0x0][0x2d0], -R138.reuse ;  /* 0x0000b40089047a23 */ /* 0x100fe2000001088a */
[C---:B------:R-:W-:Y:S01]  /*6a90*/  @P3 IADD3 R11, P6, R7.reuse, R11, RZ ;  /* 0x0000000b070b3210 */ /* 0x040fe20007fde0ff */
[----:B------:R1:W-:Y:S01]  /*6aa0*/  @P3 LDGSTS.E.BYPASS.LTC128B.128 [R195+0x8100], [R14.64], !P1 ;  /* 0x081000000ec33fae */ /* 0x0003e2000c901d46 */
[C---:B------:R-:W-:Y:S01]  /*6ab0*/  @P3 IADD3 R10, P5, R7.reuse, R208, RZ ;  /* 0x000000d0070a3210 */ /* 0x040fe20007fbe0ff */
[----:B------:R2:W-:Y:S01]  /*6ac0*/  MUFU.EX2 R198, R4 ;  /* 0x0000000400c67308 */ /* 0x0005e20000000800 */
[----:B------:R-:W-:Y:S01]  /*6ad0*/  @P3 IADD3 R5, P4, R7, R8, RZ ;  /* 0x0000000807053210 */ /* 0x000fe20007f9e0ff */
[----:B------:R-:W-:Y:S01]  /*6ae0*/  FFMA.FTZ R102, R139, c[0x0][0x2d0], -R138 ;  /* 0x0000b4008b667a23 */ /* 0x000fe2000001088a */
[----:B------:R-:W-:Y:S01]  /*6af0*/  @P3 IADD3.X R17, R6, R9, RZ, P6, !PT ;  /* 0x0000000906113210 */ /* 0x000fe200037fe4ff */
[----:B------:R-:W-:Y:S01]  /*6b00*/  FMUL.FTZ R0, R0, c[0x0][0x2d0] ;  /* 0x0000b40000007a20 */ /* 0x000fe20000410000 */
[----:B------:R-:W-:Y:S01]  /*6b10*/  @P3 LEA R8, P6, R10, c[0x0][0x1c8], 0x1 ;  /* 0x000072000a083a11 */ /* 0x000fe200078c08ff */
[----:B------:R1:W-:Y:S01]  /*6b20*/  @P3 LDGSTS.E.BYPASS.LTC128B.128 [R195+0xa100], [R12.64], !P2 ;  /* 0x0a1000000cc33fae */ /* 0x0003e2000d101d46 */
[----:B------:R-:W-:Y:S01]  /*6b30*/  @P3 IADD3.X R7, R6, R212, RZ, P5, !PT ;  /* 0x000000d406073210 */ /* 0x000fe20002ffe4ff */
[----:B---3--:R-:W-:Y:S01]  /*6b40*/  FMUL.FTZ R24, R2, R124 ;  /* 0x0000007c02187220 */ /* 0x008fe20000410000 */
[----:B------:R-:W-:Y:S01]  /*6b50*/  @P3 IADD3.X R16, R6, R16, RZ, P4, !PT ;  /* 0x0000001006103210 */ /* 0x000fe200027fe4ff */
[----:B------:R3:W-:Y:S01]  /*6b60*/  MUFU.EX2 R197, R102 ;  /* 0x0000006600c57308 */ /* 0x0007e20000000800 */
[----:B------:R-:W-:Y:S01]  /*6b70*/  @P3 LEA.HI.X R9, R10, c[0x0][0x1cc], R7, 0x1, P6 ;  /* 0x000073000a093a11 */ /* 0x000fe200030f0c07 */
[----:B------:R-:W-:Y:S01]  /*6b80*/  FFMA.FTZ R10, R146, c[0x0][0x2d0], -R101 ;  /* 0x0000b400920a7a23 */ /* 0x000fe20000010865 */
[C---:B------:R-:W-:Y:S01]  /*6b90*/  @P3 LEA R6, P5, R11.reuse, c[0x0][0x1c8], 0x1 ;  /* 0x000072000b063a11 */ /* 0x040fe200078a08ff */
[C---:B------:R-:W-:Y:S02]  /*6ba0*/  FMUL.FTZ R25, R2.reuse, R125 ;  /* 0x0000007d02197220 */ /* 0x040fe40000410000 */
[----:B------:R5:W-:Y:S01]  /*6bb0*/  @P3 LDGSTS.E.BYPASS.LTC128B.128 [R195+0x7100], [R8.64], !P0 ;  /* 0x0710000008c33fae */ /* 0x000be2000c101d46 */
[----:B------:R-:W-:Y:S01]  /*6bc0*/  @P3 LEA.HI.X R7, R11, c[0x0][0x1cc], R17, 0x1, P5 ;  /* 0x000073000b073a11 */ /* 0x000fe200028f0c11 */
[C---:B------:R-:W-:Y:S02]  /*6bd0*/  FMUL.FTZ R17, R2.reuse, R117 ;  /* 0x0000007502117220 */ /* 0x040fe40000410000 */
[----:B------:R4:W-:Y:S01]  /*6be0*/  MUFU.EX2 R164, R10 ;  /* 0x0000000a00a47308 */ /* 0x0009e20000000800 */
[C---:B------:R-:W-:Y:S02]  /*6bf0*/  FMUL.FTZ R32, R2.reuse, R132 ;  /* 0x0000008402207220 */ /* 0x040fe40000410000 */
[C---:B------:R-:W-:Y:S01]  /*6c00*/  FMUL.FTZ R33, R2.reuse, R133 ;  /* 0x0000008502217220 */ /* 0x040fe20000410000 */
[C---:B--2---:R-:W-:Y:S01]  /*6c10*/  @P3 LEA R4, P4, R5.reuse, c[0x0][0x1c8], 0x1 ;  /* 0x0000720005043a11 */ /* 0x044fe200078808ff */
[----:B------:R2:W-:Y:S01]  /*6c20*/  @P3 LDGSTS.E.BYPASS.LTC128B.128 [R195+0x9100], [R6.64], !P1 ;  /* 0x0910000006c33fae */ /* 0x0005e2000c901d46 */
[C---:B------:R-:W-:Y:S02]  /*6c30*/  FMUL.FTZ R36, R2.reuse, R36 ;  /* 0x0000002402247220 */ /* 0x040fe40000410000 */
[----:B------:R-:W-:Y:S01]  /*6c40*/  @P3 LEA.HI.X R5, R5, c[0x0][0x1cc], R16, 0x1, P4 ;  /* 0x0000730005053a11 */ /* 0x000fe200020f0c10 */
[C---:B------:R-:W-:Y:S01]  /*6c50*/  FMUL.FTZ R16, R2.reuse, R116 ;  /* 0x0000007402107220 */ /* 0x040fe20000410000 */
[----:B------:R-:W2:Y:S01]  /*6c60*/  MUFU.EX2 R0, R0 ;  /* 0x0000000000007308 */ /* 0x000ea20000000800 */
[C---:B------:R-:W-:Y:S02]  /*6c70*/  FMUL.FTZ R37, R2.reuse, R37 ;  /* 0x0000002502257220 */ /* 0x040fe40000410000 */
[----:B------:R2:W-:Y:S01]  /*6c80*/  @P3 LDGSTS.E.BYPASS.LTC128B.128 [R195+0xb100], [R4.64], !P2 ;  /* 0x0b10000004c33fae */ /* 0x0005e2000d101d46 */
[--C-:B---3--:R-:W-:Y:S02]  /*6c90*/  FFMA.FTZ R102, R147, c[0x0][0x2d0], -R138.reuse ;  /* 0x0000b40093667a23 */ /* 0x108fe4000001088a */
[C---:B------:R-:W-:Y:S02]  /*6ca0*/  FMUL.FTZ R40, R2.reuse, R40 ;  /* 0x0000002802287220 */ /* 0x040fe40000410000 */
[C---:B------:R-:W-:Y:S02]  /*6cb0*/  FMUL.FTZ R41, R2.reuse, R41 ;  /* 0x0000002902297220 */ /* 0x040fe40000410000 */
[----:B------:R3:W-:Y:S01]  /*6cc0*/  MUFU.EX2 R171, R102 ;  /* 0x0000006600ab7308 */ /* 0x0007e20000000800 */
[----:B-1----:R-:W1:Y:S01]  /*6cd0*/  LDSM.16.MT88.4 R12, [R173] ;  /* 0x00000000ad0c783b */ /* 0x002e620000004200 */
[C---:B------:R-:W-:Y:S02]  /*6ce0*/  FMUL.FTZ R44, R2.reuse, R44 ;  /* 0x0000002c022c7220 */ /* 0x040fe40000410000 */
[--C-:B----4-:R-:W-:Y:S02]  /*6cf0*/  FFMA.FTZ R10, R145, c[0x0][0x2d0], -R101.reuse ;  /* 0x0000b400910a7a23 */ /* 0x110fe40000010865 */
[--C-:B-----5:R-:W-:Y:S02]  /*6d00*/  FFMA.FTZ R8, R143, c[0x0][0x2d0], -R101.reuse ;  /* 0x0000b4008f087a23 */ /* 0x120fe40000010865 */
[C---:B------:R-:W-:Y:S01]  /*6d10*/  FMUL.FTZ R9, R2.reuse, R109 ;  /* 0x0000006d02097220 */ /* 0x040fe20000410000 */
[----:B------:R-:W4:Y:S01]  /*6d20*/  LDSM.16.MT88.4 R20, [R174] ;  /* 0x00000000ae14783b */ /* 0x000f220000004200 */
[----:B------:R-:W5:Y:S01]  /*6d30*/  MUFU.EX2 R163, R10 ;  /* 0x0000000a00a37308 */ /* 0x000f620000000800 */
[C---:B------:R-:W-:Y:S02]  /*6d40*/  FMUL.FTZ R45, R2.reuse, R45 ;  /* 0x0000002d022d7220 */ /* 0x040fe40000410000 */
[----:B------:R-:W-:Y:S02]  /*6d50*/  FMUL.FTZ R48, R2, R48 ;  /* 0x0000003002307220 */ /* 0x000fe40000410000 */
[----:B--2---:R-:W-:Y:S01]  /*6d60*/  FMUL.FTZ R6, R0, R106 ;  /* 0x0000006a00067220 */ /* 0x004fe20000410000 */
[----:B------:R-:W-:Y:S01]  /*6d70*/  F2FP.PACK_AB R106, R198, R199 ;  /* 0x000000c7c66a723e */ /* 0x000fe200000000ff */
[C---:B------:R-:W-:Y:S01]  /*6d80*/  FMUL.FTZ R7, R0.reuse, R107 ;  /* 0x0000006b00077220 */ /* 0x040fe20000410000 */
[----:B------:R-:W2:Y:S01]  /*6d90*/  LDSM.16.MT88.4 R28, [R177] ;  /* 0x00000000b11c783b */ /* 0x000ea20000004200 */
[----:B------:R-:W-:Y:S01]  /*6da0*/  FMUL.FTZ R11, R0, R111 ;  /* 0x0000006f000b7220 */ /* 0x000fe20000410000 */
[----:B------:R1:W-:Y:S01]  /*6db0*/  MUFU.EX2 R162, R8 ;  /* 0x0000000800a27308 */ /* 0x0003e20000000800 */
[--C-:B------:R-:W-:Y:S02]  /*6dc0*/  FFMA.FTZ R4, R144, c[0x0][0x2d0], -R101.reuse ;  /* 0x0000b40090047a23 */ /* 0x100fe40000010865 */
[----:B------:R-:W-:Y:S02]  /*6dd0*/  FMUL.FTZ R5, R2, R105 ;  /* 0x0000006902057220 */ /* 0x000fe40000410000 */
[--C-:B---3--:R-:W-:Y:S01]  /*6de0*/  FFMA.FTZ R102, R148, c[0x0][0x2d0], -R101.reuse ;  /* 0x0000b40094667a23 */ /* 0x108fe20000010865 */
[----:B------:R-:W-:Y:S01]  /*6df0*/  LDSM.16.MT88.4 R140, [R173+0x3800] ;  /* 0x00380000ad8c783b */ /* 0x000fe20000004200 */
[C---:B------:R-:W-:Y:S02]  /*6e00*/  FMUL.FTZ R18, R0.reuse, R118 ;  /* 0x0000007600127220 */ /* 0x040fe40000410000 */
[C---:B------:R-:W-:Y:S01]  /*6e10*/  FMUL.FTZ R19, R0.reuse, R119 ;  /* 0x0000007700137220 */ /* 0x040fe20000410000 */
[----:B------:R-:W3:Y:S01]  /*6e20*/  MUFU.EX2 R161, R4 ;  /* 0x0000000400a17308 */ /* 0x000ee20000000800 */
[C---:B------:R-:W-:Y:S02]  /*6e30*/  FMUL.FTZ R26, R0.reuse, R126 ;  /* 0x0000007e001a7220 */ /* 0x040fe40000410000 */
[C---:B------:R-:W-:Y:S01]  /*6e40*/  FMUL.FTZ R27, R0.reuse, R127 ;  /* 0x0000007f001b7220 */ /* 0x040fe20000410000 */
[----:B-----5:R-:W-:Y:S01]  /*6e50*/  F2FP.PACK_AB R105, R163, R164 ;  /* 0x000000a4a369723e */ /* 0x020fe200000000ff */
[C---:B------:R-:W-:Y:S01]  /*6e60*/  FMUL.FTZ R10, R0.reuse, R110 ;  /* 0x0000006e000a7220 */ /* 0x040fe20000410000 */
[----:B------:R-:W-:Y:S01]  /*6e70*/  LDSM.16.MT88.4 R116, [R174+0x2000] ;  /* 0x00200000ae74783b */ /* 0x000fe20000004200 */
[C---:B------:R-:W-:Y:S02]  /*6e80*/  FMUL.FTZ R34, R0.reuse, R134 ;  /* 0x0000008600227220 */ /* 0x040fe40000410000 */
[C---:B------:R-:W-:Y:S01]  /*6e90*/  FMUL.FTZ R35, R0.reuse, R135 ;  /* 0x0000008700237220 */ /* 0x040fe20000410000 */
[----:B------:R5:W-:Y:S01]  /*6ea0*/  MUFU.EX2 R160, R102 ;  /* 0x0000006600a07308 */ /* 0x000be20000000800 */
[C---:B------:R-:W-:Y:S02]  /*6eb0*/  FMUL.FTZ R38, R0.reuse, R38 ;  /* 0x0000002600267220 */ /* 0x040fe40000410000 */
[----:B------:R-:W-:Y:S01]  /*6ec0*/  FMUL.FTZ R39, R0, R39 ;  /* 0x0000002700277220 */ /* 0x000fe20000410000 */
[----:B------:R-:W-:Y:S01]  /*6ed0*/  LDSM.16.MT88.4 R124, [R176+0x800] ;  /* 0x00080000b07c783b */ /* 0x000fe20000004200 */
[----:B-1----:R-:W-:Y:S02]  /*6ee0*/  FMUL.FTZ R8, R2, R108 ;  /* 0x0000006c02087220 */ /* 0x002fe40000410000 */
[C---:B------:R-:W-:Y:S02]  /*6ef0*/  FMUL.FTZ R42, R0.reuse, R42 ;  /* 0x0000002a002a7220 */ /* 0x040fe40000410000 */
[C---:B------:R-:W-:Y:S02]  /*6f00*/  FMUL.FTZ R43, R0.reuse, R43 ;  /* 0x0000002b002b7220 */ /* 0x040fe40000410000 */
[C---:B------:R-:W-:Y:S01]  /*6f10*/  FMUL.FTZ R46, R0.reuse, R46 ;  /* 0x0000002e002e7220 */ /* 0x040fe20000410000 */
[----:B------:R-:W1:Y:S01]  /*6f20*/  LDSM.16.MT88.4 R108, [R176] ;  /* 0x00000000b06c783b */ /* 0x000e620000004200 */
[----:B------:R-:W-:Y:S01]  /*6f30*/  FMUL.FTZ R47, R0, R47 ;  /* 0x0000002f002f7220 */ /* 0x000fe20000410000 */
[----:B---3--:R-:W-:Y:S01]  /*6f40*/  F2FP.PACK_AB R107, R161, R162 ;  /* 0x000000a2a16b723e */ /* 0x008fe200000000ff */
[----:B------:R-:W-:Y:S01]  /*6f50*/  FMUL.FTZ R4, R2, R104 ;  /* 0x0000006802047220 */ /* 0x000fe20000410000 */
[----:B------:R-:W-:Y:S01]  /*6f60*/  F2FP.PACK_AB R104, R200, R201 ;  /* 0x000000c9c868723e */ /* 0x000fe200000000ff */
[----:B------:R-:W-:Y:S02]  /*6f70*/  FMUL.FTZ R49, R2, R49 ;  /* 0x0000003102317220 */ /* 0x000fe40000410000 */
[C---:B------:R-:W-:Y:S01]  /*6f80*/  FMUL.FTZ R50, R0.reuse, R50 ;  /* 0x0000003200327220 */ /* 0x040fe20000410000 */
[----:B------:R-:W-:Y:S01]  /*6f90*/  LDSM.16.MT88.4 R132, [R174+0x2800] ;  /* 0x00280000ae84783b */ /* 0x000fe20000004200 */
[----:B------:R-:W-:Y:S02]  /*6fa0*/  FMUL.FTZ R51, R0, R51 ;  /* 0x0000003300337220 */ /* 0x000fe40000410000 */
[C---:B------:R-:W-:Y:S05]  /*6fb0*/  HMMA.16816.F32 R4, R104.reuse, R12, R4 ;  /* 0x0000000c6804723c */ /* 0x040fea0000001804 */
[----:B------:R-:W-:Y:S01]  /*6fc0*/  LDSM.16.MT88.4 R144, [R176+0x3800] ;  /* 0x00380000b090783b */ /* 0x000fe20000004200 */
[C---:B------:R-:W-:Y:S02]  /*6fd0*/  FMUL.FTZ R52, R2.reuse, R52 ;  /* 0x0000003402347220 */ /* 0x040fe40000410000 */
[C---:B------:R-:W-:Y:S04]  /*6fe0*/  HMMA.16816.F32 R8, R104.reuse, R14, R8 ;  /* 0x0000000e6808723c */ /* 0x040fe80000001808 */
[C---:B------:R-:W-:Y:S01]  /*6ff0*/  FMUL.FTZ R12, R2.reuse, R112 ;  /* 0x00000070020c7220 */ /* 0x040fe20000410000 */
[----:B------:R-:W0:Y:S01]  /*7000*/  LDGDEPBAR ;  /* 0x00000000000079af */ /* 0x000e220000000000 */
[----:B------:R-:W-:Y:S02]  /*7010*/  FMUL.FTZ R13, R2, R113 ;  /* 0x00000071020d7220 */ /* 0x000fe40000410000 */
[C---:B------:R-:W-:Y:S04]  /*7020*/  FMUL.FTZ R14, R0.reuse, R114 ;  /* 0x00000072000e7220 */ /* 0x040fe80000410000 */
[----:B------:R-:W-:Y:S02]  /*7030*/  FMUL.FTZ R15, R0, R115 ;  /* 0x00000073000f7220 */ /* 0x000fe40000410000 */
[----:B------:R-:W3:Y:S01]  /*7040*/  LDSM.16.MT88.4 R112, [R173+0x2000] ;  /* 0x00200000ad70783b */ /* 0x000ee20000004200 */
[----:B------:R-:W-:Y:S02]  /*7050*/  FMUL.FTZ R53, R2, R53 ;  /* 0x0000003502357220 */ /* 0x000fe40000410000 */
[C---:B------:R-:W-:Y:S02]  /*7060*/  FMUL.FTZ R54, R0.reuse, R54 ;  /* 0x0000003600367220 */ /* 0x040fe40000410000 */
[C---:B----4-:R-:W-:Y:S03]  /*7070*/  HMMA.16816.F32 R12, R104.reuse, R20, R12 ;  /* 0x00000014680c723c */ /* 0x050fe6000000180c */
[----:B------:R-:W-:Y:S02]  /*7080*/  FMUL.FTZ R55, R0, R55 ;  /* 0x0000003700377220 */ /* 0x000fe40000410000 */
[C---:B------:R-:W-:Y:S02]  /*7090*/  FMUL.FTZ R56, R2.reuse, R56 ;  /* 0x0000003802387220 */ /* 0x040fe40000410000 */
[C---:B------:R-:W-:Y:S01]  /*70a0*/  FMUL.FTZ R20, R2.reuse, R120 ;  /* 0x0000007802147220 */ /* 0x040fe20000410000 */
[C---:B------:R-:W-:Y:S04]  /*70b0*/  HMMA.16816.F32 R16, R104.reuse, R22, R16 ;  /* 0x000000166810723c */ /* 0x040fe80000001810 */
[----:B------:R-:W-:Y:S02]  /*70c0*/  FMUL.FTZ R21, R2, R121 ;  /* 0x0000007902157220 */ /* 0x000fe40000410000 */
[--C-:B-----5:R-:W-:Y:S02]  /*70d0*/  FFMA.FTZ R102, R149, c[0x0][0x2d0], -R101.reuse ;  /* 0x0000b40095667a23 */ /* 0x120fe40000010865 */
[C---:B------:R-:W-:Y:S02]  /*70e0*/  FMUL.FTZ R22, R0.reuse, R122 ;  /* 0x0000007a00167220 */ /* 0x040fe40000410000 */
[----:B------:R4:W5:Y:S02]  /*70f0*/  MUFU.EX2 R159, R102 ;  /* 0x00000066009f7308 */ /* 0x0009640000000800 */
[----:B------:R-:W-:Y:S02]  /*7100*/  FMUL.FTZ R23, R0, R123 ;  /* 0x0000007b00177220 */ /* 0x000fe40000410000 */
[----:B------:R-:W-:Y:S01]  /*7110*/  LDSM.16.MT88.4 R120, [R177+0x800] ;  /* 0x00080000b178783b */ /* 0x000fe20000004200 */
[----:B------:R-:W-:Y:S02]  /*7120*/  FMUL.FTZ R57, R2, R57 ;  /* 0x0000003902397220 */ /* 0x000fe40000410000 */
[C---:B------:R-:W-:Y:S02]  /*7130*/  FMUL.FTZ R58, R0.reuse, R58 ;  /* 0x0000003a003a7220 */ /* 0x040fe40000410000 */
[C---:B--2---:R-:W-:Y:S03]  /*7140*/  HMMA.16816.F32 R20, R104.reuse, R28, R20 ;  /* 0x0000001c6814723c */ /* 0x044fe60000001814 */
[----:B------:R-:W-:Y:S02]  /*7150*/  FMUL.FTZ R59, R0, R59 ;  /* 0x0000003b003b7220 */ /* 0x000fe40000410000 */
[C---:B------:R-:W-:Y:S02]  /*7160*/  FMUL.FTZ R60, R2.reuse, R60 ;  /* 0x0000003c023c7220 */ /* 0x040fe40000410000 */
[C---:B------:R-:W-:Y:S01]  /*7170*/  FMUL.FTZ R28, R2.reuse, R128 ;  /* 0x00000080021c7220 */ /* 0x040fe20000410000 */
[C---:B------:R-:W-:Y:S04]  /*7180*/  HMMA.16816.F32 R24, R104.reuse, R30, R24 ;  /* 0x0000001e6818723c */ /* 0x040fe80000001818 */
[C---:B------:R-:W-:Y:S02]  /*7190*/  FMUL.FTZ R29, R2.reuse, R129 ;  /* 0x00000081021d7220 */ /* 0x040fe40000410000 */
[----:B------:R-:W-:Y:S02]  /*71a0*/  FMUL.FTZ R61, R2, R61 ;  /* 0x0000003d023d7220 */ /* 0x000fe40000410000 */
[C---:B------:R-:W-:Y:S04]  /*71b0*/  FMUL.FTZ R30, R0.reuse, R130 ;  /* 0x00000082001e7220 */ /* 0x040fe80000410000 */
[C---:B------:R-:W-:Y:S02]  /*71c0*/  FMUL.FTZ R31, R0.reuse, R131 ;  /* 0x00000083001f7220 */ /* 0x040fe40000410000 */
[----:B------:R-:W-:Y:S01]  /*71d0*/  LDSM.16.MT88.4 R128, [R173+0x2800] ;  /* 0x00280000ad80783b */ /* 0x000fe20000004200 */
[C---:B------:R-:W-:Y:S02]  /*71e0*/  FMUL.FTZ R62, R0.reuse, R62 ;  /* 0x0000003e003e7220 */ /* 0x040fe40000410000 */
[----:B------:R-:W-:Y:S02]  /*71f0*/  FMUL.FTZ R63, R0, R63 ;  /* 0x0000003f003f7220 */ /* 0x000fe40000410000 */
[C---:B-1----:R-:W-:Y:S03]  /*7200*/  HMMA.16816.F32 R28, R104.reuse, R108, R28 ;  /* 0x0000006c681c723c */ /* 0x042fe6000000181c */
[--C-:B----4-:R-:W-:Y:S02]  /*7210*/  FFMA.FTZ R102, R150, c[0x0][0x2d0], -R138.reuse ;  /* 0x0000b40096667a23 */ /* 0x110fe4000001088a */
[C---:B------:R-:W-:Y:S02]  /*7220*/  FMUL.FTZ R64, R2.reuse, R64 ;  /* 0x0000004002407220 */ /* 0x040fe40000410000 */
[----:B------:R-:W-:Y:S01]  /*7230*/  FMUL.FTZ R65, R2, R65 ;  /* 0x0000004102417220 */ /* 0x000fe20000410000 */
[C---:B------:R-:W-:Y:S01]  /*7240*/  HMMA.16816.F32 R32, R104.reuse, R110, R32 ;  /* 0x0000006e6820723c */ /* 0x040fe20000001820 */
[----:B------:R-:W1:Y:S01]  /*7250*/  LDSM.16.MT88.4 R108, [R177+0x2000] ;  /* 0x00200000b16c783b */ /* 0x000e620000004200 */
[----:B------:R2:W-:Y:S02]  /*7260*/  MUFU.EX2 R170, R102 ;  /* 0x0000006600aa7308 */ /* 0x0005e40000000800 */
[C---:B------:R-:W-:Y:S02]  /*7270*/  FMUL.FTZ R66, R0.reuse, R66 ;  /* 0x0000004200427220 */ /* 0x040fe40000410000 */
[----:B------:R-:W-:Y:S02]  /*7280*/  FMUL.FTZ R67, R0, R67 ;  /* 0x0000004300437220 */ /* 0x000fe40000410000 */
[C---:B---3--:R-:W-:Y:S04]  /*7290*/  HMMA.16816.F32 R36, R104.reuse, R112, R36 ;  /* 0x000000706824723c */ /* 0x048fe80000001824 */
[C---:B------:R-:W-:Y:S02]  /*72a0*/  FMUL.FTZ R68, R2.reuse, R68 ;  /* 0x0000004402447220 */ /* 0x040fe40000410000 */
[----:B------:R-:W-:Y:S02]  /*72b0*/  FMUL.FTZ R69, R2, R69 ;  /* 0x0000004502457220 */ /* 0x000fe40000410000 */
[C---:B------:R-:W-:Y:S01]  /*72c0*/  HMMA.16816.F32 R40, R104.reuse, R114, R40 ;  /* 0x000000726828723c */ /* 0x040fe20000001828 */
[----:B------:R-:W3:Y:S03]  /*72d0*/  LDSM.16.MT88.4 R112, [R176+0x2000] ;  /* 0x00200000b070783b */ /* 0x000ee60000004200 */
[C---:B------:R-:W-:Y:S02]  /*72e0*/  FMUL.FTZ R70, R0.reuse, R70 ;  /* 0x0000004600467220 */ /* 0x040fe40000410000 */
[----:B------:R-:W-:Y:S02]  /*72f0*/  FMUL.FTZ R71, R0, R71 ;  /* 0x0000004700477220 */ /* 0x000fe40000410000 */
[C---:B------:R-:W-:Y:S04]  /*7300*/  HMMA.16816.F32 R44, R104.reuse, R116, R44 ;  /* 0x00000074682c723c */ /* 0x040fe8000000182c */
[--C-:B--2---:R-:W-:Y:S02]  /*7310*/  FFMA.FTZ R102, R151, c[0x0][0x2d0], -R138.reuse ;  /* 0x0000b40097667a23 */ /* 0x104fe4000001088a */
[C---:B------:R-:W-:Y:S02]  /*7320*/  FMUL.FTZ R72, R2.reuse, R72 ;  /* 0x0000004802487220 */ /* 0x040fe40000410000 */
[C---:B------:R-:W-:Y:S01]  /*7330*/  HMMA.16816.F32 R48, R104.reuse, R118, R48 ;  /* 0x000000766830723c */ /* 0x040fe20000001830 */
[----:B------:R2:W4:Y:S01]  /*7340*/  MUFU.EX2 R169, R102 ;  /* 0x0000006600a97308 */ /* 0x0005220000000800 */
[----:B------:R-:W4:Y:S02]  /*7350*/  LDSM.16.MT88.4 R116, [R173+0x4000] ;  /* 0x00400000ad74783b */ /* 0x000f240000004200 */
[----:B------:R-:W-:Y:S02]  /*7360*/  FMUL.FTZ R73, R2, R73 ;  /* 0x0000004902497220 */ /* 0x000fe40000410000 */
[C---:B------:R-:W-:Y:S02]  /*7370*/  FMUL.FTZ R74, R0.reuse, R74 ;  /* 0x0000004a004a7220 */ /* 0x040fe40000410000 */
[----:B------:R-:W-:Y:S01]  /*7380*/  FMUL.FTZ R75, R0, R75 ;  /* 0x0000004b004b7220 */ /* 0x000fe20000410000 */
[C---:B-1----:R-:W-:Y:S03]  /*7390*/  HMMA.16816.F32 R52, R104.reuse, R108, R52 ;  /* 0x0000006c6834723c */ /* 0x042fe60000001834 */
[C---:B------:R-:W-:Y:S02]  /*73a0*/  FMUL.FTZ R76, R2.reuse, R76 ;  /* 0x0000004c024c7220 */ /* 0x040fe40000410000 */
[----:B------:R-:W-:Y:S02]  /*73b0*/  FMUL.FTZ R77, R2, R77 ;  /* 0x0000004d024d7220 */ /* 0x000fe40000410000 */
[C---:B------:R-:W-:Y:S01]  /*73c0*/  FMUL.FTZ R78, R0.reuse, R78 ;  /* 0x0000004e004e7220 */ /* 0x040fe20000410000 */
[C---:B------:R-:W-:Y:S01]  /*73d0*/  HMMA.16816.F32 R56, R104.reuse, R110, R56 ;  /* 0x0000006e6838723c */ /* 0x040fe20000001838 */
[----:B------:R-:W1:Y:S03]  /*73e0*/  LDSM.16.MT88.4 R108, [R174+0x4000] ;  /* 0x00400000ae6c783b */ /* 0x000e660000004200 */
[----:B------:R-:W-:Y:S02]  /*73f0*/  FMUL.FTZ R79, R0, R79 ;  /* 0x0000004f004f7220 */ /* 0x000fe40000410000 */
[----:B------:R-:W-:Y:S02]  /*7400*/  FMUL.FTZ R80, R2, R80 ;  /* 0x0000005002507220 */ /* 0x000fe40000410000 */
[C---:B---3--:R-:W-:Y:S04]  /*7410*/  HMMA.16816.F32 R60, R104.reuse, R112, R60 ;  /* 0x00000070683c723c */ /* 0x048fe8000000183c */
[--C-:B--2---:R-:W-:Y:S02]  /*7420*/  FFMA.FTZ R102, R156, c[0x0][0x2d0], -R101.reuse ;  /* 0x0000b4009c667a23 */ /* 0x104fe40000010865 */
[----:B------:R-:W-:Y:S02]  /*7430*/  FMUL.FTZ R81, R2, R81 ;  /* 0x0000005102517220 */ /* 0x000fe40000410000 */
[C---:B------:R-:W-:Y:S01]  /*7440*/  HMMA.16816.F32 R64, R104.reuse, R114, R64 ;  /* 0x000000726840723c */ /* 0x040fe20000001840 */
[----:B------:R2:W-:Y:S01]  /*7450*/  MUFU.EX2 R158, R102 ;  /* 0x00000066009e7308 */ /* 0x0005e20000000800 */
[----:B------:R-:W3:Y:S02]  /*7460*/  LDSM.16.MT88.4 R112, [R177+0x4000] ;  /* 0x00400000b170783b */ /* 0x000ee40000004200 */
[C---:B------:R-:W-:Y:S02]  /*7470*/  FMUL.FTZ R82, R0.reuse, R82 ;  /* 0x0000005200527220 */ /* 0x040fe40000410000 */
[----:B------:R-:W-:Y:S02]  /*7480*/  FMUL.FTZ R83, R0, R83 ;  /* 0x0000005300537220 */ /* 0x000fe40000410000 */
[C---:B------:R-:W-:Y:S01]  /*7490*/  FMUL.FTZ R84, R2.reuse, R84 ;  /* 0x0000005402547220 */ /* 0x040fe20000410000 */
[C---:B----4-:R-:W-:Y:S03]  /*74a0*/  HMMA.16816.F32 R68, R104.reuse, R116, R68 ;  /* 0x000000746844723c */ /* 0x050fe60000001844 */
[----:B------:R-:W-:Y:S02]  /*74b0*/  FMUL.FTZ R85, R2, R85 ;  /* 0x0000005502557220 */ /* 0x000fe40000410000 */
[C---:B------:R-:W-:Y:S02]  /*74c0*/  FMUL.FTZ R86, R0.reuse, R86 ;  /* 0x0000005600567220 */ /* 0x040fe40000410000 */
[----:B------:R-:W-:Y:S01]  /*74d0*/  FMUL.FTZ R87, R0, R87 ;  /* 0x0000005700577220 */ /* 0x000fe20000410000 */
[C---:B------:R-:W-:Y:S01]  /*74e0*/  HMMA.16816.F32 R72, R104.reuse, R118, R72 ;  /* 0x000000766848723c */ /* 0x040fe20000001848 */
[----:B------:R-:W4:Y:S03]  /*74f0*/  LDSM.16.MT88.4 R116, [R176+0x4000] ;  /* 0x00400000b074783b */ /* 0x000f260000004200 */
[C---:B------:R-:W-:Y:S02]  /*7500*/  FMUL.FTZ R88, R2.reuse, R88 ;  /* 0x0000005802587220 */ /* 0x040fe40000410000 */
[----:B------:R-:W-:Y:S02]  /*7510*/  FMUL.FTZ R89, R2, R89 ;  /* 0x0000005902597220 */ /* 0x000fe40000410000 */
[C---:B-1----:R-:W-:Y:S04]  /*7520*/  HMMA.16816.F32 R76, R104.reuse, R108, R76 ;  /* 0x0000006c684c723c */ /* 0x042fe8000000184c */
[----:B--2---:R-:W-:Y:S02]  /*7530*/  FFMA.FTZ R102, R157, c[0x0][0x2d0], -R101 ;  /* 0x0000b4009d667a23 */ /* 0x004fe40000010865 */
[C---:B------:R-:W-:Y:S02]  /*7540*/  FMUL.FTZ R90, R0.reuse, R90 ;  /* 0x0000005a005a7220 */ /* 0x040fe40000410000 */
[C---:B------:R-:W-:Y:S01]  /*7550*/  HMMA.16816.F32 R80, R104.reuse, R110, R80 ;  /* 0x0000006e6850723c */ /* 0x040fe20000001850 */
[----:B------:R1:W2:Y:S01]  /*7560*/  MUFU.EX2 R157, R102 ;  /* 0x00000066009d7308 */ /* 0x0002a20000000800 */
[----:B------:R-:W2:Y:S02]  /*7570*/  LDSM.16.MT88.4 R108, [R173+0x800] ;  /* 0x00080000ad6c783b */ /* 0x000ea40000004200 */
[----:B------:R-:W-:Y:S02]  /*7580*/  FMUL.FTZ R91, R0, R91 ;  /* 0x0000005b005b7220 */ /* 0x000fe40000410000 */
[C---:B------:R-:W-:Y:S02]  /*7590*/  FMUL.FTZ R92, R2.reuse, R92 ;  /* 0x0000005c025c7220 */ /* 0x040fe40000410000 */
[----:B------:R-:W-:Y:S01]  /*75a0*/  FMUL.FTZ R93, R2, R93 ;  /* 0x0000005d025d7220 */ /* 0x000fe20000410000 */
[C---:B---3--:R-:W-:Y:S03]  /*75b0*/  HMMA.16816.F32 R84, R104.reuse, R112, R84 ;  /* 0x000000706854723c */ /* 0x048fe60000001854 */
[C---:B------:R-:W-:Y:S02]  /*75c0*/  FMUL.FTZ R94, R0.reuse, R94 ;  /* 0x0000005e005e7220 */ /* 0x040fe40000410000 */
[----:B------:R-:W-:Y:S02]  /*75d0*/  FMUL.FTZ R95, R0, R95 ;  /* 0x0000005f005f7220 */ /* 0x000fe40000410000 */
[C---:B------:R-:W-:Y:S01]  /*75e0*/  FMUL.FTZ R96, R2.reuse, R96 ;  /* 0x0000006002607220 */ /* 0x040fe20000410000 */
[C---:B------:R-:W-:Y:S01]  /*75f0*/  HMMA.16816.F32 R88, R104.reuse, R114, R88 ;  /* 0x000000726858723c */ /* 0x040fe20000001858 */
[----:B------:R-:W3:Y:S03]  /*7600*/  LDSM.16.MT88.4 R112, [R174+0x800] ;  /* 0x00080000ae70783b */ /* 0x000ee60000004200 */
[----:B------:R-:W-:Y:S02]  /*7610*/  FMUL.FTZ R97, R2, R97 ;  /* 0x0000006102617220 */ /* 0x000fe40000410000 */
[C---:B------:R-:W-:Y:S02]  /*7620*/  FMUL.FTZ R98, R0.reuse, R98 ;  /* 0x0000006200627220 */ /* 0x040fe40000410000 */
[C---:B----4-:R-:W-:Y:S04]  /*7630*/  HMMA.16816.F32 R92, R104.reuse, R116, R92 ;  /* 0x00000074685c723c */ /* 0x050fe8000000185c */
[----:B-1----:R-:W-:Y:S02]  /*7640*/  FFMA.FTZ R102, R165, c[0x0][0x2d0], -R138 ;  /* 0x0000b400a5667a23 */ /* 0x002fe4000001088a */
[----:B------:R-:W-:Y:S02]  /*7650*/  FMUL.FTZ R99, R0, R99 ;  /* 0x0000006300637220 */ /* 0x000fe40000410000 */
[----:B------:R1:W4:Y:S01]  /*7660*/  MUFU.EX2 R168, R102 ;  /* 0x0000006600a87308 */ /* 0x0003220000000800 */
[----:B------:R-:W-:Y:S03]  /*7670*/  FFMA.FTZ R2, R2, R218, R201 ;  /* 0x000000da02027223 */ /* 0x000fe600000100c9 */
[----:B------:R-:W-:Y:S01]  /*7680*/  FFMA.FTZ R0, R0, R219, R164 ;  /* 0x000000db00007223 */ /* 0x000fe200000100a4 */
[----:B------:R-:W-:Y:S01]  /*7690*/  HMMA.16816.F32 R96, R104, R118, R96 ;  /* 0x000000766860723c */ /* 0x000fe20000001860 */
[----:B------:R-:W4:Y:S02]  /*76a0*/  LDSM.16.MT88.4 R116, [R177+0x2800] ;  /* 0x00280000b174783b */ /* 0x000f240000004200 */
[----:B------:R-:W-:Y:S02]  /*76b0*/  FADD.FTZ R2, R200, R2 ;  /* 0x00000002c8027221 */ /* 0x000fe40000010000 */
[----:B------:R-:W-:Y:S02]  /*76c0*/  FADD.FTZ R0, R163, R0 ;  /* 0x00000000a3007221 */ /* 0x000fe40000010000 */
[----:B------:R-:W-:Y:S01]  /*76d0*/  F2FP.PACK_AB R104, R171, R197 ;  /* 0x000000c5ab68723e */ /* 0x000fe200000000ff */
[----:B------:R-:W-:Y:S01]  /*76e0*/  FADD.FTZ R2, R199, R2 ;  /* 0x00000002c7027221 */ /* 0x000fe20000010000 */
[----:B-----5:R-:W-:Y:S03]  /*76f0*/  F2FP.PACK_AB R105, R159, R160 ;  /* 0x000000a09f69723e */ /* 0x020fe600000000ff */
[----:B------:R-:W-:Y:S01]  /*7700*/  F2FP.PACK_AB R106, R169, R170 ;  /* 0x000000aaa96a723e */ /* 0x000fe200000000ff */
[----:B------:R-:W-:Y:S01]  /*7710*/  FADD.FTZ R0, R162, R0 ;  /* 0x00000000a2007221 */ /* 0x000fe20000010000 */
[----:B--2---:R-:W-:Y:S01]  /*7720*/  F2FP.PACK_AB R107, R157, R158 ;  /* 0x0000009e9d6b723e */ /* 0x004fe200000000ff */
[----:B------:R-:W-:Y:S02]  /*7730*/  FADD.FTZ R2, R198, R2 ;  /* 0x00000002c6027221 */ /* 0x000fe40000010000 */
[----:B------:R-:W-:Y:S02]  /*7740*/  FADD.FTZ R0, R161, R0 ;  /* 0x00000000a1007221 */ /* 0x000fe40000010000 */
[----:B-1----:R-:W-:Y:S02]  /*7750*/  FFMA.FTZ R102, R166, c[0x0][0x2d0], -R138 ;  /* 0x0000b400a6667a23 */ /* 0x002fe4000001088a */
[C---:B------:R-:W-:Y:S02]  /*7760*/  HMMA.16816.F32 R4, R104.reuse, R108, R4 ;  /* 0x0000006c6804723c */ /* 0x040fe40000001804 */
[----:B------:R1:W2:Y:S01]  /*7770*/  MUFU.EX2 R167, R102 ;  /* 0x0000006600a77308 */ /* 0x0002a20000000800 */
[----:B------:R-:W-:Y:S02]  /*7780*/  FADD.FTZ R2, R197, R2 ;  /* 0x00000002c5027221 */ /* 0x000fe40000010000 */
[----:B------:R-:W-:Y:S02]  /*7790*/  FADD.FTZ R0, R160, R0 ;  /* 0x00000000a0007221 */ /* 0x000fe40000010000 */
[----:B------:R-:W-:Y:S01]  /*77a0*/  FADD.FTZ R2, R171, R2 ;  /* 0x00000002ab027221 */ /* 0x000fe20000010000 */
[C---:B------:R-:W-:Y:S01]  /*77b0*/  HMMA.16816.F32 R8, R104.reuse, R110, R8 ;  /* 0x0000006e6808723c */ /* 0x040fe20000001808 */
[----:B------:R-:W5:Y:S03]  /*77c0*/  LDSM.16.MT88.4 R108, [R176+0x2800] ;  /* 0x00280000b06c783b */ /* 0x000f660000004200 */
[----:B------:R-:W-:Y:S02]  /*77d0*/  FADD.FTZ R0, R159, R0 ;  /* 0x000000009f007221 */ /* 0x000fe40000010000 */
[----:B------:R-:W-:Y:S02]  /*77e0*/  FADD.FTZ R2, R170, R2 ;  /* 0x00000002aa027221 */ /* 0x000fe40000010000 */
[C---:B---3--:R-:W-:Y:S04]  /*77f0*/  HMMA.16816.F32 R12, R104.reuse, R112, R12 ;  /* 0x00000070680c723c */ /* 0x048fe8000000180c */
[----:B------:R-:W-:Y:S02]  /*7800*/  FADD.FTZ R0, R158, R0 ;  /* 0x000000009e007221 */ /* 0x000fe40000010000 */
[----:B------:R-:W-:Y:S02]  /*7810*/  FADD.FTZ R2, R169, R2 ;  /* 0x00000002a9027221 */ /* 0x000fe40000010000 */
[C---:B------:R-:W-:Y:S01]  /*7820*/  HMMA.16816.F32 R16, R104.reuse, R114, R16 ;  /* 0x000000726810723c */ /* 0x040fe20000001810 */
[----:B------:R-:W3:Y:S03]  /*7830*/  LDSM.16.MT88.4 R112, [R173+0x4800] ;  /* 0x00480000ad70783b */ /* 0x000ee60000004200 */
[--C-:B-1----:R-:W-:Y:S02]  /*7840*/  FFMA.FTZ R102, R202, c[0x0][0x2d0], -R101.reuse ;  /* 0x0000b400ca667a23 */ /* 0x102fe40000010865 */
[----:B------:R-:W-:Y:S02]  /*7850*/  FADD.FTZ R0, R157, R0 ;  /* 0x000000009d007221 */ /* 0x000fe40000010000 */
[C---:B------:R-:W-:Y:S01]  /*7860*/  HMMA.16816.F32 R20, R104.reuse, R120, R20 ;  /* 0x000000786814723c */ /* 0x040fe20000001814 */
[----:B------:R1:W1:Y:S03]  /*7870*/  MUFU.EX2 R153, R102 ;  /* 0x0000006600997308 */ /* 0x0002660000000800 */
[----:B----4-:R-:W-:Y:S04]  /*7880*/  FADD.FTZ R2, R168, R2 ;  /* 0x00000002a8027221 */ /* 0x010fe80000010000 */
[C---:B------:R-:W-:Y:S01]  /*7890*/  HMMA.16816.F32 R24, R104.reuse, R122, R24 ;  /* 0x0000007a6818723c */ /* 0x040fe20000001818 */
[----:B------:R-:W4:Y:S03]  /*78a0*/  LDSM.16.MT88.4 R120, [R174+0x4800] ;  /* 0x00480000ae78783b */ /* 0x000f260000004200 */
[----:B--2---:R-:W-:Y:S04]  /*78b0*/  FADD.FTZ R2, R167, R2 ;  /* 0x00000002a7027221 */ /* 0x004fe80000010000 */
[C---:B------:R-:W-:Y:S08]  /*78c0*/  HMMA.16816.F32 R28, R104.reuse, R124, R28 ;  /* 0x0000007c681c723c */ /* 0x040ff0000000181c */
[C---:B------:R-:W-:Y:S01]  /*78d0*/  HMMA.16816.F32 R32, R104.reuse, R126, R32 ;  /* 0x0000007e6820723c */ /* 0x040fe20000001820 */
[----:B------:R-:W-:Y:S03]  /*78e0*/  LDSM.16.MT88.4 R124, [R177+0x1000] ;  /* 0x00100000b17c783b */ /* 0x000fe60000004200 */
[--C-:B-1----:R-:W-:Y:S02]  /*78f0*/  FFMA.FTZ R102, R204, c[0x0][0x2d0], -R101.reuse ;  /* 0x0000b400cc667a23 */ /* 0x102fe40000010865 */
[----:B------:R-:W-:Y:S02]  /*7900*/  FADD.FTZ R0, R153, R0 ;  /* 0x0000000099007221 */ /* 0x000fe40000010000 */
[C---:B------:R-:W-:Y:S01]  /*7910*/  HMMA.16816.F32 R36, R104.reuse, R128, R36 ;  /* 0x000000806824723c */ /* 0x040fe20000001824 */
[----:B------:R1:W2:Y:S07]  /*7920*/  MUFU.EX2 R152, R102 ;  /* 0x0000006600987308 */ /* 0x0002ae0000000800 */
[C---:B------:R-:W-:Y:S01]  /*7930*/  HMMA.16816.F32 R40, R104.reuse, R130, R40 ;  /* 0x000000826828723c */ /* 0x040fe20000001828 */
[----:B------:R-:W-:Y:S07]  /*7940*/  LDSM.16.MT88.4 R128, [R176+0x1000] ;  /* 0x00100000b080783b */ /* 0x000fee0000004200 */
[C---:B------:R-:W-:Y:S08]  /*7950*/  HMMA.16816.F32 R44, R104.reuse, R132, R44 ;  /* 0x00000084682c723c */ /* 0x040ff0000000182c */
[C---:B------:R-:W-:Y:S01]  /*7960*/  HMMA.16816.F32 R48, R104.reuse, R134, R48 ;  /* 0x000000866830723c */ /* 0x040fe20000001830 */
[----:B------:R-:W-:Y:S03]  /*7970*/  LDSM.16.MT88.4 R132, [R173+0x3000] ;  /* 0x00300000ad84783b */ /* 0x000fe60000004200 */
[----:B-1----:R-:W-:Y:S02]  /*7980*/  FFMA.FTZ R102, R203, c[0x0][0x2d0], -R138 ;  /* 0x0000b400cb667a23 */ /* 0x002fe4000001088a */
[----:B--2---:R-:W-:Y:S02]  /*7990*/  FADD.FTZ R0, R152, R0 ;  /* 0x0000000098007221 */ /* 0x004fe40000010000 */
[C---:B------:R-:W-:Y:S01]  /*79a0*/  HMMA.16816.F32 R52, R104.reuse, R116, R52 ;  /* 0x000000746834723c */ /* 0x040fe20000001834 */
[----:B------:R1:W2:Y:S07]  /*79b0*/  MUFU.EX2 R166, R102 ;  /* 0x0000006600a67308 */ /* 0x0002ae0000000800 */
[C---:B------:R-:W-:Y:S01]  /*79c0*/  HMMA.16816.F32 R56, R104.reuse, R118, R56 ;  /* 0x000000766838723c */ /* 0x040fe20000001838 */
[----:B------:R-:W4:Y:S07]  /*79d0*/  LDSM.16.MT88.4 R116, [R177+0x4800] ;  /* 0x00480000b174783b */ /* 0x000f2e0000004200 */
[C---:B-----5:R-:W-:Y:S08]  /*79e0*/  HMMA.16816.F32 R60, R104.reuse, R108, R60 ;  /* 0x0000006c683c723c */ /* 0x060ff0000000183c */
[C---:B------:R-:W-:Y:S01]  /*79f0*/  HMMA.16816.F32 R64, R104.reuse, R110, R64 ;  /* 0x0000006e6840723c */ /* 0x040fe20000001840 */
[----:B------:R-:W5:Y:S03]  /*7a00*/  LDSM.16.MT88.4 R108, [R176+0x4800] ;  /* 0x00480000b06c783b */ /* 0x000f660000004200 */
[----:B-1----:R-:W-:Y:S02]  /*7a10*/  FFMA.FTZ R102, R205, c[0x0][0x2d0], -R138 ;  /* 0x0000b400cd667a23 */ /* 0x002fe4000001088a */
[----:B--2---:R-:W-:Y:S02]  /*7a20*/  FADD.FTZ R2, R166, R2 ;  /* 0x00000002a6027221 */ /* 0x004fe40000010000 */
[C---:B---3--:R-:W-:Y:S01]  /*7a30*/  HMMA.16816.F32 R68, R104.reuse, R112, R68 ;  /* 0x000000706844723c */ /* 0x048fe20000001844 */
[----:B------:R1:W-:Y:S07]  /*7a40*/  MUFU.EX2 R165, R102 ;  /* 0x0000006600a57308 */ /* 0x0003ee0000000800 */
[C---:B------:R-:W-:Y:S01]  /*7a50*/  HMMA.16816.F32 R72, R104.reuse, R114, R72 ;  /* 0x000000726848723c */ /* 0x040fe20000001848 */
[----:B------:R-:W2:Y:S07]  /*7a60*/  LDSM.16.MT88.4 R112, [R173+0x1000] ;  /* 0x00100000ad70783b */ /* 0x000eae0000004200 */
[C---:B----4-:R-:W-:Y:S08]  /*7a70*/  HMMA.16816.F32 R76, R104.reuse, R120, R76 ;  /* 0x00000078684c723c */ /* 0x050ff0000000184c */
[C---:B------:R-:W-:Y:S01]  /*7a80*/  HMMA.16816.F32 R80, R104.reuse, R122, R80 ;  /* 0x0000007a6850723c */ /* 0x040fe20000001850 */
[----:B------:R-:W3:Y:S03]  /*7a90*/  LDSM.16.MT88.4 R120, [R174+0x1000] ;  /* 0x00100000ae78783b */ /* 0x000ee60000004200 */
[--C-:B-1----:R-:W-:Y:S04]  /*7aa0*/  FFMA.FTZ R102, R206, c[0x0][0x2d0], -R101.reuse ;  /* 0x0000b400ce667a23 */ /* 0x102fe80000010865 */
[C---:B------:R-:W-:Y:S01]  /*7ab0*/  HMMA.16816.F32 R84, R104.reuse, R116, R84 ;  /* 0x000000746854723c */ /* 0x040fe20000001854 */
[----:B------:R1:W4:Y:S07]  /*7ac0*/  MUFU.EX2 R151, R102 ;  /* 0x0000006600977308 */ /* 0x00032e0000000800 */
[C---:B------:R-:W-:Y:S01]  /*7ad0*/  HMMA.16816.F32 R88, R104.reuse, R118, R88 ;  /* 0x000000766858723c */ /* 0x040fe20000001858 */
[----:B------:R-:W2:Y:S07]  /*7ae0*/  LDSM.16.MT88.4 R116, [R174+0x3000] ;  /* 0x00300000ae74783b */ /* 0x000eae0000004200 */
[C---:B-----5:R-:W-:Y:S08]  /*7af0*/  HMMA.16816.F32 R92, R104.reuse, R108, R92 ;  /* 0x0000006c685c723c */ /* 0x060ff0000000185c */
[----:B------:R-:W-:Y:S01]  /*7b00*/  HMMA.16816.F32 R96, R104, R110, R96 ;  /* 0x0000006e6860723c */ /* 0x000fe20000001860 */
[----:B------:R-:W5:Y:S03]  /*7b10*/  LDSM.16.MT88.4 R108, [R177+0x3000] ;  /* 0x00300000b16c783b */ /* 0x000f660000004200 */
[--C-:B-1----:R-:W-:Y:S02]  /*7b20*/  FFMA.FTZ R102, R207, c[0x0][0x2d0], -R101.reuse ;  /* 0x0000b400cf667a23 */ /* 0x102fe40000010865 */
[----:B----4-:R-:W-:Y:S01]  /*7b30*/  FADD.FTZ R0, R151, R0 ;  /* 0x0000000097007221 */ /* 0x010fe20000010000 */
[----:B------:R-:W-:Y:S01]  /*7b40*/  F2FP.PACK_AB R104, R167, R168 ;  /* 0x000000a8a768723e */ /* 0x000fe200000000ff */
[----:B------:R-:W1:Y:S01]  /*7b50*/  MUFU.EX2 R150, R102 ;  /* 0x0000006600967308 */ /* 0x000e620000000800 */
[----:B------:R-:W-:Y:S03]  /*7b60*/  F2FP.PACK_AB R105, R152, R153 ;  /* 0x000000999869723e */ /* 0x000fe600000000ff */
[----:B------:R-:W-:Y:S02]  /*7b70*/  F2FP.PACK_AB R106, R165, R166 ;  /* 0x000000a6a56a723e */ /* 0x000fe400000000ff */
[----:B-1----:R-:W-:Y:S01]  /*7b80*/  F2FP.PACK_AB R107, R150, R151 ;  /* 0x00000097966b723e */ /* 0x002fe200000000ff */
[--C-:B------:R-:W-:Y:S04]  /*7b90*/  FFMA.FTZ R102, R154, c[0x0][0x2d0], -R138.reuse ;  /* 0x0000b4009a667a23 */ /* 0x100fe8000001088a */
[----:B------:R1:W-:Y:S02]  /*7ba0*/  MUFU.EX2 R156, R102 ;  /* 0x00000066009c7308 */ /* 0x0003e40000000800 */
[C---:B--2---:R-:W-:Y:S08]  /*7bb0*/  HMMA.16816.F32 R4, R104.reuse, R112, R4 ;  /* 0x000000706804723c */ /* 0x044ff00000001804 */
[C---:B------:R-:W-:Y:S01]  /*7bc0*/  HMMA.16816.F32 R8, R104.reuse, R114, R8 ;  /* 0x000000726808723c */ /* 0x040fe20000001808 */
[----:B------:R-:W2:Y:S07]  /*7bd0*/  LDSM.16.MT88.4 R112, [R176+0x3000] ;  /* 0x00300000b070783b */ /* 0x000eae0000004200 */
[C---:B---3--:R-:W-:Y:S04]  /*7be0*/  HMMA.16816.F32 R12, R104.reuse, R120, R12 ;  /* 0x00000078680c723c */ /* 0x048fe8000000180c */
[--C-:B-1----:R-:W-:Y:S04]  /*7bf0*/  FFMA.FTZ R102, R155, c[0x0][0x2d0], -R138.reuse ;  /* 0x0000b4009b667a23 */ /* 0x102fe8000001088a */
[C---:B------:R-:W-:Y:S01]  /*7c00*/  HMMA.16816.F32 R16, R104.reuse, R122, R16 ;  /* 0x0000007a6810723c */ /* 0x040fe20000001810 */
[----:B------:R-:W1:Y:S01]  /*7c10*/  LDSM.16.MT88.4 R120, [R173+0x5000] ;  /* 0x00500000ad78783b */ /* 0x000e620000004200 */
[----:B------:R3:W4:Y:S06]  /*7c20*/  MUFU.EX2 R155, R102 ;  /* 0x00000066009b7308 */ /* 0x00072c0000000800 */
[C---:B------:R-:W-:Y:S08]  /*7c30*/  HMMA.16816.F32 R20, R104.reuse, R124, R20 ;  /* 0x0000007c6814723c */ /* 0x040ff00000001814 */
[C---:B------:R-:W-:Y:S01]  /*7c40*/  HMMA.16816.F32 R24, R104.reuse, R126, R24 ;  /* 0x0000007e6818723c */ /* 0x040fe20000001818 */
[----:B------:R-:W-:Y:S07]  /*7c50*/  LDSM.16.MT88.4 R124, [R174+0x1800] ;  /* 0x00180000ae7c783b */ /* 0x000fee0000004200 */
[C---:B------:R-:W-:Y:S04]  /*7c60*/  HMMA.16816.F32 R28, R104.reuse, R128, R28 ;  /* 0x00000080681c723c */ /* 0x040fe8000000181c */
[--C-:B---3--:R-:W-:Y:S04]  /*7c70*/  FFMA.FTZ R102, R214, c[0x0][0x2d0], -R101.reuse ;  /* 0x0000b400d6667a23 */ /* 0x108fe80000010865 */
[C---:B------:R-:W-:Y:S01]  /*7c80*/  HMMA.16816.F32 R32, R104.reuse, R130, R32 ;  /* 0x000000826820723c */ /* 0x040fe20000001820 */
[----:B------:R-:W-:Y:S01]  /*7c90*/  LDSM.16.MT88.4 R128, [R177+0x1800] ;  /* 0x00180000b180783b */ /* 0x000fe20000004200 */
[----:B------:R3:W-:Y:S06]  /*7ca0*/  MUFU.EX2 R149, R102 ;  /* 0x0000006600957308 */ /* 0x0007ec0000000800 */
[C---:B------:R-:W-:Y:S08]  /*7cb0*/  HMMA.16816.F32 R36, R104.reuse, R132, R36 ;  /* 0x000000846824723c */ /* 0x040ff00000001824 */
[C---:B------:R-:W-:Y:S01]  /*7cc0*/  HMMA.16816.F32 R40, R104.reuse, R134, R40 ;  /* 0x000000866828723c */ /* 0x040fe20000001828 */
[----:B------:R-:W-:Y:S07]  /*7cd0*/  LDSM.16.MT88.4 R132, [R176+0x1800] ;  /* 0x00180000b084783b */ /* 0x000fee0000004200 */
[C---:B------:R-:W-:Y:S04]  /*7ce0*/  HMMA.16816.F32 R44, R104.reuse, R116, R44 ;  /* 0x00000074682c723c */ /* 0x040fe8000000182c */
[--C-:B---3--:R-:W-:Y:S02]  /*7cf0*/  FFMA.FTZ R102, R215, c[0x0][0x2d0], -R101.reuse ;  /* 0x0000b400d7667a23 */ /* 0x108fe40000010865 */
[----:B------:R-:W-:Y:S01]  /*7d00*/  FFMA.FTZ R101, R136, c[0x0][0x2d0], -R101 ;  /* 0x0000b40088657a23 */ /* 0x000fe20000010865 */
[----:B----4-:R-:W-:Y:S01]  /*7d10*/  F2FP.PACK_AB R136, R155, R156 ;  /* 0x0000009c9b88723e */ /* 0x010fe200000000ff */
[C---:B------:R-:W-:Y:S01]  /*7d20*/  HMMA.16816.F32 R48, R104.reuse, R118, R48 ;  /* 0x000000766830723c */ /* 0x040fe20000001830 */
[----:B------:R-:W3:Y:S01]  /*7d30*/  LDSM.16.MT88.4 R116, [R174+0x5000] ;  /* 0x00500000ae74783b */ /* 0x000ee20000004200 */
[----:B------:R-:W4:Y:S06]  /*7d40*/  MUFU.EX2 R148, R102 ;  /* 0x0000006600947308 */ /* 0x000f2c0000000800 */
[C---:B-----5:R-:W-:Y:S04]  /*7d50*/  HMMA.16816.F32 R52, R104.reuse, R108, R52 ;  /* 0x0000006c6834723c */ /* 0x060fe80000001834 */
[----:B------:R-:W5:Y:S04]  /*7d60*/  MUFU.EX2 R101, R101 ;  /* 0x0000006500657308 */ /* 0x000f680000000800 */
[C---:B------:R-:W-:Y:S01]  /*7d70*/  HMMA.16816.F32 R56, R104.reuse, R110, R56 ;  /* 0x0000006e6838723c */ /* 0x040fe20000001838 */
[----:B------:R-:W3:Y:S07]  /*7d80*/  LDSM.16.MT88.4 R108, [R177+0x5000] ;  /* 0x00500000b16c783b */ /* 0x000eee0000004200 */
[C---:B--2---:R-:W-:Y:S04]  /*7d90*/  HMMA.16816.F32 R60, R104.reuse, R112, R60 ;  /* 0x00000070683c723c */ /* 0x044fe8000000183c */
[----:B----4-:R-:W-:Y:S01]  /*7da0*/  F2FP.PACK_AB R137, R148, R149 ;  /* 0x000000959489723e */ /* 0x010fe200000000ff */
[--C-:B------:R-:W-:Y:S03]  /*7db0*/  FFMA.FTZ R102, R216, c[0x0][0x2d0], -R138.reuse ;  /* 0x0000b400d8667a23 */ /* 0x100fe6000001088a */
[C---:B------:R-:W-:Y:S01]  /*7dc0*/  HMMA.16816.F32 R64, R104.reuse, R114, R64 ;  /* 0x000000726840723c */ /* 0x040fe20000001840 */
[----:B------:R-:W2:Y:S01]  /*7dd0*/  LDSM.16.MT88.4 R112, [R176+0x5000] ;  /* 0x00500000b070783b */ /* 0x000ea20000004200 */
[----:B------:R4:W-:Y:S02]  /*7de0*/  MUFU.EX2 R154, R102 ;  /* 0x00000066009a7308 */ /* 0x0009e40000000800 */
[----:B-----5:R-:W-:Y:S04]  /*7df0*/  F2FP.PACK_AB R139, R101, R103 ;  /* 0x00000067658b723e */ /* 0x020fe800000000ff */
[C---:B-1----:R-:W-:Y:S08]  /*7e00*/  HMMA.16816.F32 R68, R104.reuse, R120, R68 ;  /* 0x000000786844723c */ /* 0x042ff00000001844 */
[C---:B------:R-:W-:Y:S01]  /*7e10*/  HMMA.16816.F32 R72, R104.reuse, R122, R72 ;  /* 0x0000007a6848723c */ /* 0x040fe20000001848 */
[----:B------:R-:W1:Y:S07]  /*7e20*/  LDSM.16.MT88.4 R120, [R173+0x1800] ;  /* 0x00180000ad78783b */ /* 0x000e6e0000004200 */
[C---:B---3--:R-:W-:Y:S04]  /*7e30*/  HMMA.16816.F32 R76, R104.reuse, R116, R76 ;  /* 0x00000074684c723c */ /* 0x048fe8000000184c */
[----:B----4-:R-:W-:Y:S04]  /*7e40*/  FFMA.FTZ R102, R217, c[0x0][0x2d0], -R138 ;  /* 0x0000b400d9667a23 */ /* 0x010fe8000001088a */
[C---:B------:R-:W-:Y:S02]  /*7e50*/  HMMA.16816.F32 R80, R104.reuse, R118, R80 ;  /* 0x000000766850723c */ /* 0x040fe40000001850 */
[----:B------:R-:W3:Y:S06]  /*7e60*/  MUFU.EX2 R102, R102 ;  /* 0x0000006600667308 */ /* 0x000eec0000000800 */
[C---:B------:R-:W-:Y:S08]  /*7e70*/  HMMA.16816.F32 R84, R104.reuse, R108, R84 ;  /* 0x0000006c6854723c */ /* 0x040ff00000001854 */
[C---:B------:R-:W-:Y:S08]  /*7e80*/  HMMA.16816.F32 R88, R104.reuse, R110, R88 ;  /* 0x0000006e6858723c */ /* 0x040ff00000001858 */
[C---:B--2---:R-:W-:Y:S04]  /*7e90*/  HMMA.16816.F32 R92, R104.reuse, R112, R92 ;  /* 0x00000070685c723c */ /* 0x044fe8000000185c */
[----:B---3--:R-:W-:Y:S04]  /*7ea0*/  F2FP.PACK_AB R138, R102, R154 ;  /* 0x0000009a668a723e */ /* 0x008fe800000000ff */
[----:B------:R-:W-:Y:S08]  /*7eb0*/  HMMA.16816.F32 R96, R104, R114, R96 ;  /* 0x000000726860723c */ /* 0x000ff00000001860 */
[C---:B-1----:R-:W-:Y:S01]  /*7ec0*/  HMMA.16816.F32 R104, R136.reuse, R120, R4 ;  /* 0x000000788868723c */ /* 0x042fe20000001804 */
[----:B------:R-:W1:Y:S07]  /*7ed0*/  LDSM.16.MT88.4 R4, [R174+0x3800] ;  /* 0x00380000ae04783b */ /* 0x000e6e0000004200 */
[C---:B------:R-:W-:Y:S01]  /*7ee0*/  HMMA.16816.F32 R108, R136.reuse, R122, R8 ;  /* 0x0000007a886c723c */ /* 0x040fe20000001808 */
[----:B------:R-:W2:Y:S07]  /*7ef0*/  LDSM.16.MT88.4 R8, [R177+0x3800] ;  /* 0x00380000b108783b */ /* 0x000eae0000004200 */
[C---:B------:R-:W-:Y:S01]  /*7f00*/  HMMA.16816.F32 R112, R136.reuse, R124, R12 ;  /* 0x0000007c8870723c */ /* 0x040fe2000000180c */
[----:B------:R-:W3:Y:S07]  /*7f10*/  LDSM.16.MT88.4 R12, [R173+0x5800] ;  /* 0x00580000ad0c783b */ /* 0x000eee0000004200 */
[C---:B------:R-:W-:Y:S01]  /*7f20*/  HMMA.16816.F32 R116, R136.reuse, R126, R16 ;  /* 0x0000007e8874723c */ /* 0x040fe20000001810 */
[----:B------:R-:W4:Y:S07]  /*7f30*/  LDSM.16.MT88.4 R16, [R174+0x5800] ;  /* 0x00580000ae10783b */ /* 0x000f2e0000004200 */
[C---:B------:R-:W-:Y:S01]  /*7f40*/  HMMA.16816.F32 R120, R136.reuse, R128, R20 ;  /* 0x000000808878723c */ /* 0x040fe20000001814 */
[----:B------:R-:W5:Y:S07]  /*7f50*/  LDSM.16.MT88.4 R20, [R177+0x5800] ;  /* 0x00580000b114783b */ /* 0x000f6e0000004200 */
[C---:B------:R-:W-:Y:S08]  /*7f60*/  HMMA.16816.F32 R124, R136.reuse, R130, R24 ;  /* 0x00000082887c723c */ /* 0x040ff00000001818 */
[C---:B------:R-:W-:Y:S08]  /*7f70*/  HMMA.16816.F32 R128, R136.reuse, R132, R28 ;  /* 0x000000848880723c */ /* 0x040ff0000000181c */
[C---:B------:R-:W-:Y:S08]  /*7f80*/  HMMA.16816.F32 R132, R136.reuse, R134, R32 ;  /* 0x000000868884723c */ /* 0x040ff00000001820 */
[C---:B------:R-:W-:Y:S08]  /*7f90*/  HMMA.16816.F32 R36, R136.reuse, R140, R36 ;  /* 0x0000008c8824723c */ /* 0x040ff00000001824 */
[C---:B------:R-:W-:Y:S08]  /*7fa0*/  HMMA.16816.F32 R40, R136.reuse, R142, R40 ;  /* 0x0000008e8828723c */ /* 0x040ff00000001828 */
[C---:B-1----:R-:W-:Y:S08]  /*7fb0*/  HMMA.16816.F32 R44, R136.reuse, R4, R44 ;  /* 0x00000004882c723c */ /* 0x042ff0000000182c */
[C---:B------:R-:W-:Y:S01]  /*7fc0*/  HMMA.16816.F32 R48, R136.reuse, R6, R48 ;  /* 0x000000068830723c */ /* 0x040fe20000001830 */
[----:B------:R-:W1:Y:S07]  /*7fd0*/  LDSM.16.MT88.4 R4, [R176+0x5800] ;  /* 0x00580000b004783b */ /* 0x000e6e0000004200 */
[C---:B--2---:R-:W-:Y:S07]  /*7fe0*/  HMMA.16816.F32 R52, R136.reuse, R8, R52 ;  /* 0x000000088834723c */ /* 0x044fee0000001834 */
[-C--:B------:R-:W-:Y:S01]  /*7ff0*/  MOV R8, R3.reuse ;  /* 0x0000000300087202 */ /* 0x080fe20000000f00 */
[C---:B------:R-:W-:Y:S08]  /*8000*/  HMMA.16816.F32 R56, R136.reuse, R10, R56 ;  /* 0x0000000a8838723c */ /* 0x040ff00000001838 */
[C---:B------:R-:W-:Y:S08]  /*8010*/  HMMA.16816.F32 R60, R136.reuse, R144, R60 ;  /* 0x00000090883c723c */ /* 0x040ff0000000183c */
[C---:B------:R-:W-:Y:S08]  /*8020*/  HMMA.16816.F32 R64, R136.reuse, R146, R64 ;  /* 0x000000928840723c */ /* 0x040ff00000001840 */
[C---:B---3--:R-:W-:Y:S08]  /*8030*/  HMMA.16816.F32 R68, R136.reuse, R12, R68 ;  /* 0x0000000c8844723c */ /* 0x048ff00000001844 */
[C---:B------:R-:W-:Y:S08]  /*8040*/  HMMA.16816.F32 R72, R136.reuse, R14, R72 ;  /* 0x0000000e8848723c */ /* 0x040ff00000001848 */
[C---:B----4-:R-:W-:Y:S08]  /*8050*/  HMMA.16816.F32 R76, R136.reuse, R16, R76 ;  /* 0x00000010884c723c */ /* 0x050ff0000000184c */
[C---:B------:R-:W-:Y:S08]  /*8060*/  HMMA.16816.F32 R80, R136.reuse, R18, R80 ;  /* 0x000000128850723c */ /* 0x040ff00000001850 */
[C---:B-----5:R-:W-:Y:S08]  /*8070*/  HMMA.16816.F32 R84, R136.reuse, R20, R84 ;  /* 0x000000148854723c */ /* 0x060ff00000001854 */
[C---:B------:R-:W-:Y:S08]  /*8080*/  HMMA.16816.F32 R88, R136.reuse, R22, R88 ;  /* 0x000000168858723c */ /* 0x040ff00000001858 */
[C---:B-1----:R-:W-:Y:S07]  /*8090*/  HMMA.16816.F32 R92, R136.reuse, R4, R92 ;  /* 0x00000004885c723c */ /* 0x042fee000000185c */
[----:B------:R-:W-:Y:S01]  /*80a0*/  FADD.FTZ R4, R165, R2 ;  /* 0x00000002a5047221 */ /* 0x000fe20000010000 */
[----:B------:R-:W-:Y:S04]  /*80b0*/  HMMA.16816.F32 R96, R136, R6, R96 ;  /* 0x000000068860723c */ /* 0x000fe80000001860 */
[----:B------:R-:W-:Y:S02]  /*80c0*/  FADD.FTZ R2, R150, R0 ;  /* 0x0000000096027221 */ /* 0x000fe40000010000 */
[----:B------:R-:W-:Y:S02]  /*80d0*/  FADD.FTZ R0, R156, R4 ;  /* 0x000000049c007221 */ /* 0x000fe40000010000 */
[----:B------:R-:W-:Y:S04]  /*80e0*/  FADD.FTZ R2, R149, R2 ;  /* 0x0000000295027221 */ /* 0x000fe80000010000 */
[----:B------:R-:W-:Y:S02]  /*80f0*/  FADD.FTZ R0, R155, R0 ;  /* 0x000000009b007221 */ /* 0x000fe40000010000 */
[----:B------:R-:W-:Y:S02]  /*8100*/  FADD.FTZ R4, R148, R2 ;  /* 0x0000000294047221 */ /* 0x000fe40000010000 */
[----:B------:R-:W-:Y:S02]  /*8110*/  FADD.FTZ R2, R154, R0 ;  /* 0x000000009a027221 */ /* 0x000fe40000010000 */
[----:B------:R-:W-:Y:S02]  /*8120*/  FADD.FTZ R0, R103, R4 ;  /* 0x0000000467007221 */ /* 0x000fe40000010000 */
[----:B------:R-:W-:Y:S01]  /*8130*/  FADD.FTZ R218, R102, R2 ;  /* 0x0000000266da7221 */ /* 0x000fe20000010000 */
[----:B------:R-:W-:Y:S01]  /*8140*/  MOV R102, R3 ;  /* 0x0000000300667202 */ /* 0x000fe20000000f00 */
[----:B------:R-:W-:Y:S01]  /*8150*/  FADD.FTZ R219, R101, R0 ;  /* 0x0000000065db7221 */ /* 0x000fe20000010000 */
[----:B------:R-:W-:Y:S01]  /*8160*/  MOV R101, R100 ;  /* 0x0000006400657202 */ /* 0x000fe20000000f00 */
[----:B------:R-:W-:-:S05]  /*8170*/  @P3 BRA `(.L_x_44) ;  /* 0xffffd27000003947 */ /* 0x000fca000383ffff */
.L_x_43:
[----:B------:R-:W-:Y:S05]  /*8180*/  BRA.DIV ~URZ, `(.L_x_45) ;  /* 0x000050227f007947 */ /* 0x000fea000b800000 */
[----:B------:R-:W1:Y:S04]  /*8190*/  SHFL.BFLY PT, R0, R218, 0x2, 0x1f ;  /* 0x0c401f00da007f89 */ /* 0x000e6800000e0000 */
[----:B------:R-:W2:Y:S01]  /*81a0*/  SHFL.BFLY PT, R2, R219, 0x2, 0x1f ;  /* 0x0c401f00db027f89 */ /* 0x000ea200000e0000 */
[----:B-1----:R-:W-:-:S02]  /*81b0*/  FADD.FTZ R0, R0, R218 ;  /* 0x000000da00007221 */ /* 0x002fc40000010000 */
[----:B--2---:R-:W-:-:S03]  /*81c0*/  FADD.FTZ R4, R2, R219 ;  /* 0x000000db02047221 */ /* 0x004fc60000010000 */
[----:B------:R-:W1:Y:S04]  /*81d0*/  SHFL.BFLY PT, R5, R0, 0x1, 0x1f ;  /* 0x0c201f0000057f89 */ /* 0x000e6800000e0000 */
[----:B------:R2:W3:Y:S01]  /*81e0*/  SHFL.BFLY PT, R3, R4, 0x1, 0x1f ;  /* 0x0c201f0004037f89 */ /* 0x0004e200000e0000 */
[----:B-1----:R-:W-:-:S05]  /*81f0*/  FADD.FTZ R0, R0, R5 ;  /* 0x0000000500007221 */ /* 0x002fca0000010000 */
.L_x_114:
[----:B------:R-:W-:Y:S01]  /*8200*/  FSETP.NE.FTZ.AND P1, PT, R0, RZ, PT ;  /* 0x000000ff0000720b */ /* 0x000fe20003f35000 */
[----:B---3--:R-:W-:Y:S01]  /*8210*/  FADD.FTZ R3, R3, R4 ;  /* 0x0000000403037221 */ /* 0x008fe20000010000 */
[----:B------:R-:W-:Y:S02]  /*8220*/  MOV R2, RZ ;  /* 0x000000ff00027202 */ /* 0x000fe40000000f00 */
[----:B------:R-:W-:Y:S02]  /*8230*/  MOV R21, 0xff800000 ;  /* 0xff80000000157802 */ /* 0x000fe40000000f00 */
[----:B------:R-:W-:-:S02]  /*8240*/  FSETP.NE.FTZ.AND P0, PT, R3, RZ, PT ;  /* 0x000000ff0300720b */ /* 0x000fc40003f15000 */
[----:B------:R-:W-:-:S05]  /*8250*/  MOV R20, 0xff800000 ;  /* 0xff80000000147802 */ /* 0x000fca0000000f00 */
[----:B------:R-:W1:Y:S01]  /*8260*/  @P1 MUFU.LG2 R5, R0 ;  /* 0x0000000000051308 */ /* 0x000e620000000c00 */
[----:B--2---:R-:W-:-:S05]  /*8270*/  @P1 MOV R4, 0x3f317218 ;  /* 0x3f31721800041802 */ /* 0x004fca0000000f00 */
[----:B------:R-:W-:Y:S02]  /*8280*/  @P1 FMUL.FTZ R4, R4, c[0x0][0x2d0] ;  /* 0x0000b40004041a20 */ /* 0x000fe40000410000 */
[----:B------:R2:W3:Y:S01]  /*8290*/  @P1 MUFU.RCP R2, R0 ;  /* 0x0000000000021308 */ /* 0x0004e20000001000 */
[----:B-1----:R-:W-:-:S04]  /*82a0*/  @P1 FMUL.FTZ R5, R5, 0.69314718246459960938 ;  /* 0x3f31721805051820 */ /* 0x002fc80000410000 */
[----:B------:R-:W-:Y:S01]  /*82b0*/  @P1 FFMA.FTZ R21, R4, R100, R5 ;  /* 0x0000006404151223 */ /* 0x000fe20000010005 */
[----:B------:R-:W-:Y:S02]  /*82c0*/  MOV R4, 0x1 ;  /* 0x0000000100047802 */ /* 0x000fe40000000f00 */
[----:B--2---:R-:W-:Y:S01]  /*82d0*/  MOV R0, RZ ;  /* 0x000000ff00007202 */ /* 0x004fe20000000f00 */
[C---:B---3--:R-:W-:Y:S02]  /*82e0*/  FMUL.FTZ R140, R2.reuse, R68 ;  /* 0x00000044028c7220 */ /* 0x048fe40000410000 */
[C---:B------:R-:W-:Y:S02]  /*82f0*/  FMUL.FTZ R141, R2.reuse, R69 ;  /* 0x00000045028d7220 */ /* 0x040fe40000410000 */
[C---:B------:R-:W-:Y:S01]  /*8300*/  FMUL.FTZ R138, R2.reuse, R104 ;  /* 0x00000068028a7220 */ /* 0x040fe20000410000 */
[----:B------:R-:W1:Y:S01]  /*8310*/  @P0 MUFU.RCP R0, R3 ;  /* 0x0000000300000308 */ /* 0x000e620000001000 */
        /* <DEDUP_REMOVED lines=45> */
[----:B------:R2:W3:Y:S01]  /*85f0*/  @P0 MUFU.LG2 R2, R3 ;  /* 0x0000000300020308 */ /* 0x0004e20000000c00 */
[C---:B-1----:R-:W-:Y:S02]  /*8600*/  FMUL.FTZ R88, R0.reuse, R118 ;  /* 0x0000007600587220 */ /* 0x042fe40000410000 */
[C---:B------:R-:W-:Y:S02]  /*8610*/  FMUL.FTZ R89, R0.reuse, R119 ;  /* 0x0000007700597220 */ /* 0x040fe40000410000 */
[C---:B------:R-:W-:Y:S02]  /*8620*/  FMUL.FTZ R150, R0.reuse, R126 ;  /* 0x0000007e00967220 */ /* 0x040fe40000410000 */
[----:B------:R-:W-:-:S02]  /*8630*/  FMUL.FTZ R151, R0, R127 ;  /* 0x0000007f00977220 */ /* 0x000fc40000410000 */
[C---:B------:R-:W-:Y:S02]  /*8640*/  FMUL.FTZ R118, R0.reuse, R134 ;  /* 0x0000008600767220 */ /* 0x040fe40000410000 */
[C---:B------:R-:W-:Y:S02]  /*8650*/  FMUL.FTZ R119, R0.reuse, R135 ;  /* 0x0000008700777220 */ /* 0x040fe40000410000 */
[C---:B------:R-:W-:Y:S02]  /*8660*/  FMUL.FTZ R146, R0.reuse, R110 ;  /* 0x0000006e00927220 */ /* 0x040fe40000410000 */
[----:B------:R-:W-:Y:S01]  /*8670*/  FMUL.FTZ R147, R0, R111 ;  /* 0x0000006f00937220 */ /* 0x000fe20000410000 */
[----:B--2---:R-:W-:Y:S01]  /*8680*/  @P0 MOV R3, 0x3f317218 ;  /* 0x3f31721800030802 */ /* 0x004fe20000000f00 */
[----:B---3--:R-:W-:Y:S02]  /*8690*/  @P0 FMUL.FTZ R2, R2, 0.69314718246459960938 ;  /* 0x3f31721802020820 */ /* 0x008fe40000410000 */
[----:B------:R-:W-:-:S02]  /*86a0*/  FMUL.FTZ R144, R0, R114 ;  /* 0x0000007200907220 */ /* 0x000fc40000410000 */
[----:B------:R-:W-:Y:S02]  /*86b0*/  @P0 FMUL.FTZ R3, R3, c[0x0][0x2d0] ;  /* 0x0000b40003030a20 */ /* 0x000fe40000410000 */
        /* <DEDUP_REMOVED lines=38> */
[----:B------:R-:W-:Y:S01]  /*8920*/  FMUL.FTZ R47, R0, R99 ;  /* 0x00000063002f7220 */ /* 0x000fe20000410000 */
[----:B------:R-:W-:Y:S01]  /*8930*/  PRMT R0, R4, 0x7610, R0 ;  /* 0x0000761004007816 */ /* 0x000fe20000000000 */
[----:B------:R-:W-:Y:S02]  /*8940*/  @P0 FFMA.FTZ R20, R3, R8, R2 ;  /* 0x0000000803140223 */ /* 0x000fe40000010002 */
.L_x_28:
[----:B--2---:R-:W2:Y:S01]  /*8950*/  S2R R2, SR_TID.X ;  /* 0x0000000000027919 */ /* 0x004ea20000002100 */
[----:B------:R-:W-:Y:S01]  /*8960*/  BSSY B0, `(.L_x_46) ;  /* 0x0000010000007945 */ /* 0x000fe20003800000 */
[----:B--2---:R-:W-:-:S13]  /*8970*/  LOP3.LUT P0, RZ, R2, 0xff, RZ, 0xc0, !PT ;  /* 0x000000ff02ff7812 */ /* 0x004fda000780c0ff */
[----:B------:R-:W-:Y:S05]  /*8980*/  @P0 BRA `(.L_x_47) ;  /* 0x000000d000000947 */ /* 0x000fea0003800000 */
[----:B------:R-:W2:Y:S01]  /*8990*/  S2R R4, SR_LANEID ;  /* 0x0000000000047919 */ /* 0x000ea20000000000 */
[----:B------:R-:W-:Y:S01]  /*89a0*/  VOTEU.ANY UR4, UPT, PT ;  /* 0x0000000000047886 */ /* 0x000fe200038e0100 */
[----:B-1----:R-:W-:Y:S01]  /*89b0*/  IMAD.MOV.U32 R5, RZ, RZ, c[0x0][0x564] ;  /* 0x00015900ff057624 */ /* 0x002fe200078e00ff */
[----:B------:R-:W2:Y:S08]  /*89c0*/  FLO.U32 R3, UR4 ;  /* 0x0000000400037d00 */ /* 0x000eb000080e0000 */
[----:B------:R-:W1:Y:S01]  /*89d0*/  POPC R2, UR4 ;  /* 0x0000000400027d09 */ /* 0x000e620008000000 */
[----:B--2---:R-:W-:Y:S01]  /*89e0*/  ISETP.EQ.U32.AND P0, PT, R3, R4, PT ;  /* 0x000000040300720c */ /* 0x004fe20003f02070 */
[----:B------:R-:W-:-:S12]  /*89f0*/  IMAD.MOV.U32 R4, RZ, RZ, c[0x0][0x560] ;  /* 0x00015800ff047624 */ /* 0x000fd800078e00ff */
[----:B-1----:R1:W2:Y:S04]  /*8a00*/  @P0 ATOMG.E.ADD.STRONG.GPU PT, R2, [R4.64], R2 ;  /* 0x00000002040209a8 */ /* 0x0022a800081ee1c6 */
[----:B-1----:R-:W1:Y:S04]  /*8a10*/  S2R R4, SR_LTMASK ;  /* 0x0000000000047919 */ /* 0x002e680000003900 */
[----:B--2---:R1:W2:Y:S02]  /*8a20*/  SHFL.IDX PT, R3, R2, R3, 0x1f ;  /* 0x00001f0302037589 */ /* 0x0042a400000e0000 */
[----:B-1----:R-:W-:-:S06]  /*8a30*/  LOP3.LUT R2, R4, UR4, RZ, 0xc0, !PT ;  /* 0x0000000404027c12 */ /* 0x002fcc000f8ec0ff */
[----:B------:R-:W2:Y:S02]  /*8a40*/  POPC R2, R2 ;  /* 0x0000000200027309 */ /* 0x000ea40000000000 */
[----:B--2---:R-:W-:-:S06]  /*8a50*/  IADD3 R224, R3, c[0x0][0xc], R2 ;  /* 0x0000030003e07a10 */ /* 0x004fcc0007ffe002 */
.L_x_47:
[----:B------:R-:W-:Y:S05]  /*8a60*/  BSYNC B0 ;  /* 0x0000000000007941 */ /* 0x000fea0003800000 */
.L_x_46:
[----:B------:R-:W-:Y:S01]  /*8a70*/  PRMT R0, R0, 0x9910, RZ ;  /* 0x0000991000007816 */ /* 0x000fe200000000ff */
[----:B------:R-:W-:Y:S01]  /*8a80*/  BSSY B1, `(.L_x_48) ;  /* 0x000034d000017945 */ /* 0x000fe20003800000 */
[----:B------:R-:W-:Y:S02]  /*8a90*/  IMAD.MOV.U32 R78, RZ, RZ, R224 ;  /* 0x000000ffff4e7224 */ /* 0x000fe400078e00e0 */
[----:B------:R-:W-:-:S13]  /*8aa0*/  ISETP.NE.AND P0, PT, R0, RZ, PT ;  /* 0x000000ff0000720c */ /* 0x000fda0003f05270 */
[----:B------:R-:W-:Y:S05]  /*8ab0*/  @!P0 BRA `(.L_x_49) ;  /* 0x0000283000008947 */ /* 0x000fea0003800000 */
[----:B------:R-:W2:Y:S04]  /*8ac0*/  LDL R12, [R1+0x10] ;  /* 0x00001000010c7983 */ /* 0x000ea80000100800 */
[----:B------:R-:W3:Y:S04]  /*8ad0*/  LDL R11, [R1+0x14] ;  /* 0x00001400010b7983 */ /* 0x000ee80000100800 */
[----:B------:R-:W4:Y:S04]  /*8ae0*/  LDL R8, [R1+0x1c] ;  /* 0x00001c0001087983 */ /* 0x000f280000100800 */
[----:B------:R-:W4:Y:S04]  /*8af0*/  LDL R10, [R1+0x18] ;  /* 0x00001800010a7983 */ /* 0x000f280000100800 */
[----:B------:R-:W4:Y:S04]  /*8b00*/  LDL R7, [R1+0x2c] ;  /* 0x00002c0001077983 */ /* 0x000f280000100800 */
[----:B------:R-:W4:Y:S04]  /*8b10*/  LDL R6, [R1+0x24] ;  /* 0x0000240001067983 */ /* 0x000f280000100800 */
[----:B-1----:R-:W4:Y:S04]  /*8b20*/  LDL R5, [R1+0x28] ;  /* 0x0000280001057983 */ /* 0x002f280000100800 */
[----:B------:R-:W4:Y:S01]  /*8b30*/  LDL R9, [R1+0x20] ;  /* 0x0000200001097983 */ /* 0x000f220000100800 */
[----:B------:R-:W-:Y:S01]  /*8b40*/  WARPSYNC 0xffffffff ;  /* 0xffffffff00007948 */ /* 0x000fe20003800000 */
[----:B------:R-:W-:-:S02]  /*8b50*/  F2FP.PACK_AB R0, R139, R138 ;  /* 0x0000008a8b00723e */ /* 0x000fc400000000ff */
[----:B------:R-:W-:Y:S01]  /*8b60*/  BAR.SYNC.DEFER_BLOCKING 0x1, 0x100 ;  /* 0x0044000000007b1d */ /* 0x000fe20000010000 */
[----:B------:R-:W-:Y:S02]  /*8b70*/  F2FP.PACK_AB R2, R149, R148 ;  /* 0x000000949502723e */ /* 0x000fe400000000ff */
[----:B------:R-:W-:Y:S02]  /*8b80*/  F2FP.PACK_AB R3, R101, R100 ;  /* 0x000000646503723e */ /* 0x000fe400000000ff */
[----:B------:R-:W-:Y:S02]  /*8b90*/  F2FP.PACK_AB R4, R123, R122 ;  /* 0x0000007a7b04723e */ /* 0x000fe400000000ff */
[----:B------:R-:W-:-:S04]  /*8ba0*/  ISETP.NE.U32.AND P2, PT, RZ, c[0x0][0x508], PT ;  /* 0x00014200ff007a0c */ /* 0x000fc80003f45070 */
[----:B------:R-:W-:Y:S02]  /*8bb0*/  ISETP.NE.AND.EX P2, PT, RZ, c[0x0][0x50c], PT, P2 ;  /* 0x00014300ff007a0c */ /* 0x000fe40003f45320 */
[----:B------:R-:W-:-:S04]  /*8bc0*/  ISETP.NE.U32.AND P1, PT, RZ, c[0x0][0x500], PT ;  /* 0x00014000ff007a0c */ /* 0x000fc80003f25070 */
[----:B------:R-:W-:Y:S01]  /*8bd0*/  ISETP.NE.AND.EX P1, PT, RZ, c[0x0][0x504], PT, P1 ;  /* 0x00014100ff007a0c */ /* 0x000fe20003f25310 */
[----:B--2---:R1:W-:Y:S04]  /*8be0*/  STS [R12], R0 ;  /* 0x000000000c007388 */ /* 0x0043e80000000800 */
[----:B------:R2:W-:Y:S04]  /*8bf0*/  STS [R12+0x400], R2 ;  /* 0x000400020c007388 */ /* 0x0005e80000000800 */
[----:B---3--:R3:W-:Y:S01]  /*8c00*/  STS [R11], R3 ;  /* 0x000000030b007388 */ /* 0x0087e20000000800 */
[----:B-1----:R-:W-:-:S02]  /*8c10*/  F2FP.PACK_AB R0, R147, R146 ;  /* 0x000000929300723e */ /* 0x002fc400000000ff */
[----:B--2---:R-:W-:-:S03]  /*8c20*/  F2FP.PACK_AB R2, R103, R102 ;  /* 0x000000666702723e */ /* 0x004fc600000000ff */
[----:B------:R1:W-:Y:S01]  /*8c30*/  STS [R11+0x400], R0 ;  /* 0x000400000b007388 */ /* 0x0003e20000000800 */
[----:B---3--:R-:W-:-:S03]  /*8c40*/  F2FP.PACK_AB R3, R145, R144 ;  /* 0x000000909103723e */ /* 0x008fc600000000ff */
[----:B----4-:R2:W-:Y:S04]  /*8c50*/  STS [R8], R2 ;  /* 0x0000000208007388 */ /* 0x0105e80000000800 */
[----:B------:R3:W-:Y:S01]  /*8c60*/  STS [R8+0x400], R3 ;  /* 0x0004000308007388 */ /* 0x0007e20000000800 */
[----:B-1----:R-:W-:Y:S02]  /*8c70*/  F2FP.PACK_AB R0, R105, R104 ;  /* 0x000000686900723e */ /* 0x002fe400000000ff */
[----:B--2---:R-:W-:-:S03]  /*8c80*/  F2FP.PACK_AB R2, R89, R88 ;  /* 0x000000585902723e */ /* 0x004fc600000000ff */
[----:B------:R1:W-:Y:S01]  /*8c90*/  STS [R10], R0 ;  /* 0x000000000a007388 */ /* 0x0003e20000000800 */
[----:B---3--:R-:W-:-:S03]  /*8ca0*/  F2FP.PACK_AB R3, R109, R108 ;  /* 0x0000006c6d03723e */ /* 0x008fc600000000ff */
[----:B------:R2:W-:Y:S04]  /*8cb0*/  STS [R10+0x400], R2 ;  /* 0x000400020a007388 */ /* 0x0005e80000000800 */
[----:B------:R3:W-:Y:S01]  /*8cc0*/  STS [R7], R3 ;  /* 0x0000000307007388 */ /* 0x0007e20000000800 */
[----:B-1----:R-:W-:Y:S02]  /*8cd0*/  F2FP.PACK_AB R0, R93, R92 ;  /* 0x0000005c5d00723e */ /* 0x002fe400000000ff */
[----:B--2---:R-:W-:-:S03]  /*8ce0*/  F2FP.PACK_AB R2, R113, R112 ;  /* 0x000000707102723e */ /* 0x004fc600000000ff */
[----:B------:R1:W-:Y:S01]  /*8cf0*/  STS [R7+0x400], R0 ;  /* 0x0004000007007388 */ /* 0x0003e20000000800 */
[----:B---3--:R-:W-:-:S03]  /*8d00*/  F2FP.PACK_AB R3, R151, R150 ;  /* 0x000000969703723e */ /* 0x008fc600000000ff */
[----:B------:R2:W-:Y:S04]  /*8d10*/  STS [R6], R2 ;  /* 0x0000000206007388 */ /* 0x0005e80000000800 */
        /* <DEDUP_REMOVED lines=11> */
[----:B------:R2:W-:Y:S04]  /*8dd0*/  STS [R12+0x4000], R2 ;  /* 0x004000020c007388 */ /* 0x0005e80000000800 */
[----:B------:R3:W-:Y:S01]  /*8de0*/  STS [R12+0x4400], R3 ;  /* 0x004400030c007388 */ /* 0x0007e20000000800 */
        /* <DEDUP_REMOVED lines=29> */
[----:B------:R3:W-:Y:S04]  /*8fc0*/  STS [R12+0x8000], R4 ;  /* 0x008000040c007388 */ /* 0x0007e80000000800 */
[----:B------:R4:W-:Y:S01]  /*8fd0*/  STS [R12+0x8400], R2 ;  /* 0x008400020c007388 */ /* 0x0009e20000000800 */
[----:B-1----:R-:W-:Y:S02]  /*8fe0*/  F2FP.PACK_AB R0, R69, R68 ;  /* 0x000000444500723e */ /* 0x002fe400000000ff */
[----:B--2---:R-:W-:-:S03]  /*8ff0*/  F2FP.PACK_AB R3, R73, R72 ;  /* 0x000000484903723e */ /* 0x004fc600000000ff */
[----:B------:R1:W-:Y:S01]  /*9000*/  STS [R11+0x8000], R0 ;  /* 0x008000000b007388 */ /* 0x0003e20000000800 */
[----:B---3--:R-:W-:Y:S02]  /*9010*/  F2FP.PACK_AB R4, R59, R58 ;  /* 0x0000003a3b04723e */ /* 0x008fe400000000ff */
[----:B----4-:R-:W-:-:S03]  /*9020*/  F2FP.PACK_AB R2, R63, R62 ;  /* 0x0000003e3f02723e */ /* 0x010fc600000000ff */
[----:B------:R2:W-:Y:S04]  /*9030*/  STS [R11+0x8400], R4 ;  /* 0x008400040b007388 */ /* 0x0005e80000000800 */
[----:B------:R3:W-:Y:S04]  /*9040*/  STS [R8+0x8000], R3 ;  /* 0x0080000308007388 */ /* 0x0007e80000000800 */
[----:B------:R4:W-:Y:S01]  /*9050*/  STS [R8+0x8400], R2 ;  /* 0x0084000208007388 */ /* 0x0009e20000000800 */
[----:B-1----:R-:W-:-:S05]  /*9060*/  F2FP.PACK_AB R0, R77, R76 ;  /* 0x0000004c4d00723e */ /* 0x002fca00000000ff */
[----:B------:R1:W-:Y:S01]  /*9070*/  STS [R10+0x8000], R0 ;  /* 0x008000000a007388 */ /* 0x0003e20000000800 */
[----:B--2---:R-:W-:Y:S02]  /*9080*/  F2FP.PACK_AB R4, R75, R74 ;  /* 0x0000004a4b04723e */ /* 0x004fe400000000ff */
[----:B---3--:R-:W-:-:S03]  /*9090*/  F2FP.PACK_AB R3, R143, R142 ;  /* 0x0000008e8f03723e */ /* 0x008fc600000000ff */
[----:B------:R2:W-:Y:S01]  /*90a0*/  STS [R10+0x8400], R4 ;  /* 0x008400040a007388 */ /* 0x0005e20000000800 */
[----:B----4-:R-:W-:-:S03]  /*90b0*/  F2FP.PACK_AB R2, R71, R70 ;  /* 0x000000464702723e */ /* 0x010fc600000000ff */
[----:B------:R3:W-:Y:S04]  /*90c0*/  STS [R7+0x8000], R3 ;  /* 0x0080000307007388 */ /* 0x0007e80000000800 */
[----:B------:R3:W-:Y:S01]  /*90d0*/  STS [R7+0x8400], R2 ;  /* 0x0084000207007388 */ /* 0x0007e20000000800 */
[----:B------:R-:W-:-:S03]  /*90e0*/  IMAD.MOV.U32 R12, RZ, RZ, c[0x0][0x388] ;  /* 0x0000e200ff0c7624 */ /* 0x000fc600078e00ff */
[----:B------:R-:W4:Y:S01]  /*90f0*/  LDL.LU R8, [R1+0x8] ;  /* 0x0000080001087983 */ /* 0x000f220000300800 */
[----:B-1----:R-:W-:-:S05]  /*9100*/  F2FP.PACK_AB R0, R85, R84 ;  /* 0x000000545500723e */ /* 0x002fca00000000ff */
[----:B------:R1:W-:Y:S01]  /*9110*/  STS [R6+0x8000], R0 ;  /* 0x0080000006007388 */ /* 0x0003e20000000800 */
[----:B--2---:R-:W-:Y:S02]  /*9120*/  @P2 LEA R4, P0, R228, c[0x0][0x508], 0x2 ;  /* 0x00014200e4042a11 */ /* 0x004fe400078010ff */
[----:B---3--:R-:W-:Y:S02]  /*9130*/  F2FP.PACK_AB R3, R67, R66 ;  /* 0x000000424303723e */ /* 0x008fe400000000ff */
[----:B------:R-:W-:-:S03]  /*9140*/  F2FP.PACK_AB R2, R81, R80 ;  /* 0x000000505102723e */ /* 0x000fc600000000ff */
[----:B------:R2:W-:Y:S04]  /*9150*/  STS [R6+0x8400], R3 ;  /* 0x0084000306007388 */ /* 0x0005e80000000800 */
[----:B------:R3:W-:Y:S01]  /*9160*/  STS [R5+0x8000], R2 ;  /* 0x0080000205007388 */ /* 0x0007e20000000800 */
[----:B-1----:R-:W-:-:S05]  /*9170*/  F2FP.PACK_AB R0, R55, R54 ;  /* 0x000000363700723e */ /* 0x002fca00000000ff */
[----:B------:R1:W-:Y:S01]  /*9180*/  STS [R5+0x8400], R0 ;  /* 0x0084000005007388 */ /* 0x0003e20000000800 */
[----:B--2---:R-:W-:Y:S01]  /*9190*/  F2FP.PACK_AB R3, R49, R48 ;  /* 0x000000303103723e */ /* 0x004fe200000000ff */
[----:B------:R-:W-:Y:S02]  /*91a0*/  IMAD.MOV.U32 R6, RZ, RZ, 0x4 ;  /* 0x00000004ff067424 */ /* 0x000fe400078e00ff */
[----:B---3--:R-:W-:Y:S02]  /*91b0*/  IMAD.MOV.U32 R2, RZ, RZ, RZ ;  /* 0x000000ffff027224 */ /* 0x008fe400078e00ff */
[----:B------:R-:W-:Y:S01]  /*91c0*/  STS [R9+0x8000], R3 ;  /* 0x0080000309007388 */ /* 0x000fe20000000800 */
[C---:B------:R-:W-:Y:S01]  /*91d0*/  IMAD.WIDE R6, R228.reuse, R6, c[0x0][0x500] ;  /* 0x00014000e4067625 */ /* 0x040fe200078e0206 */
[----:B-1----:R-:W-:Y:S02]  /*91e0*/  F2FP.PACK_AB R0, R47, R46 ;  /* 0x0000002e2f00723e */ /* 0x002fe400000000ff */
[----:B------:R-:W-:-:S03]  /*91f0*/  @P2 LEA.HI.X R5, R228, c[0x0][0x50c], R251, 0x2, P0 ;  /* 0x00014300e4052a11 */ /* 0x000fc600000f14fb */
[----:B------:R1:W-:Y:S04]  /*9200*/  STS [R9+0x8400], R0 ;  /* 0x0084000009007388 */ /* 0x0003e80000000800 */
[----:B------:R-:W-:Y:S06]  /*9210*/  BAR.SYNC.DEFER_BLOCKING 0x1, 0x100 ;  /* 0x0044000000007b1d */ /* 0x000fec0000010000 */
[----:B------:R2:W5:Y:S04]  /*9220*/  @P2 LDG.E R12, [R4.64] ;  /* 0x00000006040c2981 */ /* 0x000568000c1e1900 */
[----:B------:R2:W5:Y:S01]  /*9230*/  @P1 LDG.E R2, [R6.64] ;  /* 0x0000000606021981 */ /* 0x000562000c1e1900 */
[----:B----4-:R-:W-:-:S04]  /*9240*/  ISETP.NE.AND P0, PT, R8, RZ, PT ;  /* 0x000000ff0800720c */ /* 0x010fc80003f05270 */
[----:B-1----:R-:W-:Y:S01]  /*9250*/  SEL R0, R8, c[0x0][0x3d4], P0 ;  /* 0x0000f50008007a07 */ /* 0x002fe20000000000 */
[----:B------:R-:W-:Y:S05]  /*9260*/  @P2 BRA `(.L_x_50) ;  /* 0x0000004000002947 */ /* 0x000fea0003800000 */
[----:B--2---:R-:W-:Y:S05]  /*9270*/  @!P1 BRA `(.L_x_50) ;  /* 0x0000003000009947 */ /* 0x004fea0003800000 */
[----:B-----5:R1:W2:Y:S04]  /*9280*/  LDG.E R12, [R6.64] ;  /* 0x00000006060c7981 */ /* 0x0202a8000c1e1900 */
[----:B-1----:R-:W2:Y:S02]  /*9290*/  LDG.E R6, [R6.64+0x4] ;  /* 0x0000040606067981 */ /* 0x002ea4000c1e1900 */
[----:B--2---:R-:W-:Y:S02]  /*92a0*/  IADD3 R12, -R12, R6, RZ ;  /* 0x000000060c0c7210 */ /* 0x004fe40007ffe1ff */
.L_x_50:
[----:B--2---:R-:W2:Y:S04]  /*92b0*/  LDL R3, [R1+0x3c] ;  /* 0x00003c0001037983 */ /* 0x004ea80000100800 */
[----:B------:R-:W3:Y:S01]  /*92c0*/  LDL R13, [R1+0xc] ;  /* 0x00000c00010d7983 */ /* 0x000ee20000100800 */
[----:B------:R-:W-:Y:S01]  /*92d0*/  IMAD.MOV.U32 R10, RZ, RZ, 0x368 ;  /* 0x00000368ff0a7424 */ /* 0x000fe200078e00ff */
[----:B------:R-:W-:Y:S01]  /*92e0*/  ISETP.GT.AND P3, PT, R0, 0x1, PT ;  /* 0x000000010000780c */ /* 0x000fe20003f64270 */
[----:B------:R-:W-:Y:S01]  /*92f0*/  IMAD.MOV.U32 R0, RZ, RZ, c[0x0][0x4e8] ;  /* 0x00013a00ff007624 */ /* 0x000fe200078e00ff */
[----:B------:R-:W4:Y:S01]  /*9300*/  LDL R22, [R1+0x38] ;  /* 0x0000380001167983 */ /* 0x000f220000100800 */
[----:B------:R-:W-:-:S02]  /*9310*/  ISETP.NE.U32.AND P0, PT, RZ, c[0x0][0x500], PT ;  /* 0x00014000ff007a0c */ /* 0x000fc40003f05070 */
[----:B------:R-:W-:Y:S02]  /*9320*/  SEL R10, R10, 0x328, P3 ;  /* 0x000003280a0a7807 */ /* 0x000fe40001800000 */
[----:B------:R-:W-:Y:S02]  /*9330*/  ISETP.NE.AND.EX P0, PT, RZ, c[0x0][0x504], PT, P0 ;  /* 0x00014100ff007a0c */ /* 0x000fe40003f05300 */
[----:B------:R-:W1:Y:S01]  /*9340*/  LDC.64 R6, c[0x0][R10+0x170] ;  /* 0x00005c000a067b82 */ /* 0x000e620000000a00 */
[----:B------:R-:W-:Y:S02]  /*9350*/  ISETP.NE.AND P2, PT, R0, 0x1, PT ;  /* 0x000000010000780c */ /* 0x000fe40003f45270 */
[----:B------:R-:W-:Y:S02]  /*9360*/  SEL R0, R228, RZ, !P0 ;  /* 0x000000ffe4007207 */ /* 0x000fe40004000000 */
[----:B------:R-:W-:-:S03]  /*9370*/  SEL R5, R251, RZ, !P0 ;  /* 0x000000fffb057207 */ /* 0x000fc60004000000 */
[----:B------:R-:W1:Y:S08]  /*9380*/  LDC.64 R14, c[0x0][R10+0x168] ;  /* 0x00005a000a0e7b82 */ /* 0x000e700000000a00 */
[----:B------:R1:W2:Y:S08]  /*9390*/  LDC.64 R18, c[0x0][R10+0x178] ;  /* 0x00005e000a127b82 */ /* 0x0002b00000000a00 */
[----:B------:R1:W2:Y:S01]  /*93a0*/  LDC.64 R16, c[0x0][R10+0x160] ;  /* 0x000058000a107b82 */ /* 0x0002a20000000a00 */
[----:B------:R-:W1:Y:S02]  /*93b0*/  S2R R23, SR_TID.X ;  /* 0x0000000000177919 */ /* 0x000e640000002100 */
[----:B-1----:R-:W-:-:S04]  /*93c0*/  IMAD R4, R7, R0, RZ ;  /* 0x0000000007047224 */ /* 0x002fc800078e02ff */
[C---:B------:R-:W-:Y:S02]  /*93d0*/  IMAD R11, R6.reuse, R5, R4 ;  /* 0x00000005060b7224 */ /* 0x040fe400078e0204 */
[----:B------:R-:W-:-:S04]  /*93e0*/  IMAD.WIDE.U32 R6, R6, R0, RZ ;  /* 0x0000000006067225 */ /* 0x000fc800078e00ff */
[----:B------:R-:W-:-:S04]  /*93f0*/  IMAD.WIDE.U32 R8, R14, R234, RZ ;  /* 0x000000ea0e087225 */ /* 0x000fc800078e00ff */
[----:B------:R-:W-:Y:S01]  /*9400*/  IMAD R10, R15, R234, RZ ;  /* 0x000000ea0f0a7224 */ /* 0x000fe200078e02ff */
[--C-:B-----5:R-:W-:Y:S02]  /*9410*/  IADD3 R14, P1, P0, R6, R8, R2.reuse ;  /* 0x00000008060e7210 */ /* 0x120fe4000783e002 */
[----:B------:R-:W-:Y:S02]  /*9420*/  SHF.R.S32.HI R6, RZ, 0x1f, R2 ;  /* 0x0000001fff067819 */ /* 0x000fe40000011402 */
[----:B------:R-:W-:-:S04]  /*9430*/  SHF.R.S32.HI R15, RZ, 0x1f, R23 ;  /* 0x0000001fff0f7819 */ /* 0x000fc80000011417 */
[----:B------:R-:W-:-:S04]  /*9440*/  LEA.HI R15, R15, R23, RZ, 0x5 ;  /* 0x000000170f0f7211 */ /* 0x000fc800078f28ff */
[----:B------:R-:W-:-:S05]  /*9450*/  LOP3.LUT R15, R15, 0xffffffe0, RZ, 0xc0, !PT ;  /* 0xffffffe00f0f7812 */ /* 0x000fca00078ec0ff */
[----:B------:R-:W-:Y:S02]  /*9460*/  IMAD.IADD R15, R23, 0x1, -R15 ;  /* 0x00000001170f7824 */ /* 0x000fe400078e0a0f */
[----:B--2---:R-:W-:-:S04]  /*9470*/  IMAD R3, R225, 0x80, R3 ;  /* 0x00000080e1037824 */ /* 0x004fc800078e0203 */
[----:B------:R-:W-:-:S04]  /*9480*/  @P2 IMAD.HI.U32 R5, R3, c[0x0][0x4ec], RZ ;  /* 0x00013b0003052a27 */ /* 0x000fc800078e00ff */
[----:B------:R-:W-:Y:S01]  /*9490*/  IMAD.MOV.U32 R4, RZ, RZ, R3 ;  /* 0x000000ffff047224 */ /* 0x000fe200078e0003 */
[----:B------:R-:W-:Y:S02]  /*94a0*/  @P2 SHF.R.U32.HI R4, RZ, c[0x0][0x4f0], R5 ;  /* 0x00013c00ff042a19 */ /* 0x000fe40000011605 */
[----:B---3--:R-:W-:Y:S01]  /*94b0*/  SEL R5, R13, RZ, P3 ;  /* 0x000000ff0d057207 */ /* 0x008fe20001800000 */
[----:B------:R-:W-:Y:S02]  /*94c0*/  IMAD.IADD R13, R7, 0x1, R11 ;  /* 0x00000001070d7824 */ /* 0x000fe400078e020b */
[----:B------:R-:W-:Y:S02]  /*94d0*/  IMAD.IADD R7, R9, 0x1, R10 ;  /* 0x0000000109077824 */ /* 0x000fe400078e020a */
[----:B------:R-:W-:Y:S02]  /*94e0*/  IMAD.MOV R10, RZ, RZ, -R4 ;  /* 0x000000ffff0a7224 */ /* 0x000fe400078e0a04 */
[----:B------:R-:W-:-:S02]  /*94f0*/  IMAD R11, R19, R5, RZ ;  /* 0x00000005130b7224 */ /* 0x000fc400078e02ff */
[----:B------:R-:W-:Y:S01]  /*9500*/  IMAD.WIDE.U32 R8, R18, R5, RZ ;  /* 0x0000000512087225 */ /* 0x000fe200078e00ff */
[----:B------:R-:W-:-:S03]  /*9510*/  IADD3.X R13, R13, R7, R6, P1, P0 ;  /* 0x000000070d0d7210 */ /* 0x000fc60000fe0406 */
[----:B------:R-:W-:Y:S01]  /*9520*/  IMAD R5, R10, c[0x0][0x4e8], R3 ;  /* 0x00013a000a057a24 */ /* 0x000fe200078e0203 */
[----:B------:R-:W-:Y:S01]  /*9530*/  IADD3 R8, P1, P0, R4, R14, R8 ;  /* 0x0000000e04087210 */ /* 0x000fe2000783e008 */
[----:B------:R-:W-:Y:S01]  /*9540*/  IMAD.IADD R11, R9, 0x1, R11 ;  /* 0x00000001090b7824 */ /* 0x000fe200078e020b */
[----:B------:R-:W-:Y:S01]  /*9550*/  SHF.R.S32.HI R7, RZ, 0x1f, R4 ;  /* 0x0000001fff077819 */ /* 0x000fe20000011404 */
[----:B------:R-:W-:Y:S01]  /*9560*/  IMAD R4, R17, R5, RZ ;  /* 0x0000000511047224 */ /* 0x000fe200078e02ff */
[----:B------:R-:W-:Y:S02]  /*9570*/  SHF.R.S32.HI R10, RZ, 0x1f, R5 ;  /* 0x0000001fff0a7819 */ /* 0x000fe40000011405 */
[----:B------:R-:W-:Y:S01]  /*9580*/  IADD3.X R9, R7, R13, R11, P1, P0 ;  /* 0x0000000d07097210 */ /* 0x000fe20000fe040b */
[----:B------:R-:W-:Y:S02]  /*9590*/  IMAD.MOV.U32 R11, RZ, RZ, c[0x0][0x4a8] ;  /* 0x00012a00ff0b7624 */ /* 0x000fe400078e00ff */
[----:B------:R-:W-:-:S02]  /*95a0*/  IMAD R7, R16, R10, R4 ;  /* 0x0000000a10077224 */ /* 0x000fc400078e0204 */
[----:B------:R-:W-:Y:S01]  /*95b0*/  IMAD.WIDE.U32 R4, R16, R5, R8 ;  /* 0x0000000510047225 */ /* 0x000fe200078e0008 */
[----:B------:R-:W-:-:S03]  /*95c0*/  SEL R8, R11, c[0x0][0x450], P3 ;  /* 0x000114000b087a07 */ /* 0x000fc60001800000 */
[----:B------:R-:W-:Y:S01]  /*95d0*/  IMAD.MOV.U32 R9, RZ, RZ, c[0x0][0x4ac] ;  /* 0x00012b00ff097624 */ /* 0x000fe200078e00ff */
[----:B------:R-:W-:Y:S01]  /*95e0*/  LEA R8, P0, R4, R8, 0x2 ;  /* 0x0000000804087211 */ /* 0x000fe200078010ff */
[----:B------:R-:W-:-:S03]  /*95f0*/  IMAD.IADD R5, R5, 0x1, R7 ;  /* 0x0000000105057824 */ /* 0x000fc600078e0207 */
[----:B------:R-:W-:-:S04]  /*9600*/  SEL R9, R9, c[0x0][0x454], P3 ;  /* 0x0001150009097a07 */ /* 0x000fc80001800000 */
[----:B------:R-:W-:Y:S01]  /*9610*/  LEA.HI.X R4, R4, R9, R5, 0x2, P0 ;  /* 0x0000000904047211 */ /* 0x000fe200000f1405 */
[----:B------:R-:W-:Y:S01]  /*9620*/  SHFL.IDX PT, R10, R8, RZ, 0x1c1f ;  /* 0x001c1fff080a7589 */ /* 0x000fe200000e0000 */
[----:B----4-:R-:W-:-:S03]  /*9630*/  IMAD R5, R225, 0x80, R22 ;  /* 0x00000080e1057824 */ /* 0x010fc600078e0216 */
[----:B------:R-:W1:Y:S04]  /*9640*/  SHFL.IDX PT, R11, R4, RZ, 0x1c1f ;  /* 0x001c1fff040b7589 */ /* 0x000e6800000e0000 */
[----:B------:R-:W-:Y:S04]  /*9650*/  SHFL.IDX PT, R8, R8, 0x1, 0x1c1f ;  /* 0x003c1f0008087f89 */ /* 0x000fe800000e0000 */
[----:B------:R2:W3:Y:S01]  /*9660*/  SHFL.IDX PT, R9, R4, 0x1, 0x1c1f ;  /* 0x003c1f0004097f89 */ /* 0x0004e200000e0000 */
[----:B------:R-:W-:Y:S02]  /*9670*/  LOP3.LUT P0, RZ, R15, 0x3, RZ, 0xc0, !PT ;  /* 0x000000030fff7812 */ /* 0x000fe4000780c0ff */
[----:B------:R-:W-:Y:S01]  /*9680*/  IADD3 R7, R5, 0x8, RZ ;  /* 0x0000000805077810 */ /* 0x000fe20007ffe0ff */
[----:B--2---:R-:W-:-:S05]  /*9690*/  IMAD R4, R12, c[0x0][0x4e8], RZ ;  /* 0x00013a000c047a24 */ /* 0x004fca00078e02ff */
[-C--:B------:R-:W-:Y:S02]  /*96a0*/  ISETP.GE.OR P1, PT, R5, R4.reuse, P0 ;  /* 0x000000040500720c */ /* 0x080fe40000726670 */
[----:B------:R-:W-:-:S11]  /*96b0*/  ISETP.GE.OR P0, PT, R7, R4, P0 ;  /* 0x000000040700720c */ /* 0x000fd60000706670 */
[----:B-1----:R1:W-:Y:S01]  /*96c0*/  @!P1 ST.E [R10.64], R21 ;  /* 0x000000150a009985 */ /* 0x0023e2000c101906 */
[----:B------:R-:W-:-:S03]  /*96d0*/  ISETP.GE.AND P1, PT, R5, R4, PT ;  /* 0x000000040500720c */ /* 0x000fc60003f26270 */
[----:B---3--:R1:W-:Y:S01]  /*96e0*/  @!P0 ST.E [R8.64], R20 ;  /* 0x0000001408008985 */ /* 0x0083e2000c101906 */
[----:B------:R-:W-:Y:S01]  /*96f0*/  ISETP.GE.AND P0, PT, R7, R4, PT ;  /* 0x000000040700720c */ /* 0x000fe20003f06270 */
[----:B------:R-:W-:Y:S05]  /*9700*/  @P3 BRA `(.L_x_51) ;  /* 0x0000085000003947 */ /* 0x000fea0003800000 */
[----:B------:R-:W2:Y:S01]  /*9710*/  LDL R15, [R1+0x30] ;  /* 0x00003000010f7983 */ /* 0x000ea20000100800 */
[----:B------:R-:W-:Y:S01]  /*9720*/  IMAD R3, R6, c[0x0][0x3a0], RZ ;  /* 0x0000e80006037a24 */ /* 0x000fe200078e02ff */
[----:B-1----:R-:W-:Y:S01]  /*9730*/  SHF.R.S32.HI R8, RZ, 0x1f, R0 ;  /* 0x0000001fff087819 */ /* 0x002fe20000011400 */
[C---:B------:R-:W-:Y:S01]  /*9740*/  IMAD.WIDE.U32 R6, R2.reuse, c[0x0][0x3a0], RZ ;  /* 0x0000e80002067a25 */ /* 0x040fe200078e00ff */
[----:B------:R1:W3:Y:S03]  /*9750*/  LDS.128 R24, [R195+0x80] ;  /* 0x00008000c3187984 */ /* 0x0002e60000000c00 */
[----:B------:R-:W-:Y:S01]  /*9760*/  IMAD R2, R2, c[0x0][0x3a4], R3 ;  /* 0x0000e90002027a24 */ /* 0x000fe200078e0203 */
[----:B------:R1:W4:Y:S04]  /*9770*/  LDS.128 R36, [R195+0x1080] ;  /* 0x00108000c3247984 */ /* 0x0003280000000c00 */
[----:B------:R-:W-:Y:S01]  /*9780*/  IADD3 R3, R7, R2, RZ ;  /* 0x0000000207037210 */ /* 0x000fe20007ffe0ff */
[----:B------:R1:W1:Y:S01]  /*9790*/  LDS.128 R48, [R195+0x2080] ;  /* 0x00208000c3307984 */ /* 0x0002620000000c00 */
[----:B------:R-:W-:-:S03]  /*97a0*/  MOV R2, R6 ;  /* 0x0000000600027202 */ /* 0x000fc60000000f00 */
[----:B------:R1:W1:Y:S02]  /*97b0*/  LDS.128 R56, [R195+0x3080] ;  /* 0x00308000c3387984 */ /* 0x0002640000000c00 */
[----:B------:R-:W-:Y:S02]  /*97c0*/  IMAD.WIDE.U32 R6, R234, c[0x0][0x3e8], R2 ;  /* 0x0000fa00ea067a25 */ /* 0x000fe400078e0002 */
[----:B------:R1:W1:Y:S02]  /*97d0*/  LDS.128 R20, [R195+0x4080] ;  /* 0x00408000c3147984 */ /* 0x0002640000000c00 */
[----:B------:R-:W-:Y:S02]  /*97e0*/  IMAD R3, R8, c[0x0][0x3f0], RZ ;  /* 0x0000fc0008037a24 */ /* 0x000fe400078e02ff */
[----:B------:R1:W1:Y:S01]  /*97f0*/  LDS.128 R32, [R195+0x5080] ;  /* 0x00508000c3207984 */ /* 0x0002620000000c00 */
[----:B------:R-:W-:-:S03]  /*9800*/  IMAD R7, R234, c[0x0][0x3ec], R7 ;  /* 0x0000fb00ea077a24 */ /* 0x000fc600078e0207 */
[----:B------:R1:W1:Y:S01]  /*9810*/  LDS.128 R44, [R195+0x6080] ;  /* 0x00608000c32c7984 */ /* 0x0002620000000c00 */
[----:B------:R-:W-:-:S03]  /*9820*/  IMAD.WIDE.U32 R6, R0, c[0x0][0x3f0], R6 ;  /* 0x0000fc0000067a25 */ /* 0x000fc600078e0006 */
[----:B------:R1:W1:Y:S04]  /*9830*/  LDS.128 R52, [R195+0x7080] ;  /* 0x00708000c3347984 */ /* 0x0002680000000c00 */
[----:B------:R1:W1:Y:S04]  /*9840*/  LDS.128 R16, [R195+0x8080] ;  /* 0x00808000c3107984 */ /* 0x0002680000000c00 */
[----:B------:R1:W1:Y:S04]  /*9850*/  LDS.128 R28, [R195+0x9080] ;  /* 0x00908000c31c7984 */ /* 0x0002680000000c00 */
[----:B------:R1:W1:Y:S04]  /*9860*/  LDS.128 R40, [R195+0xa080] ;  /* 0x00a08000c3287984 */ /* 0x0002680000000c00 */
[----:B------:R1:W1:Y:S04]  /*9870*/  LDS.128 R60, [R195+0xb080] ;  /* 0x00b08000c33c7984 */ /* 0x0002680000000c00 */
[----:B------:R-:W5:Y:S02]  /*9880*/  S2R R10, SR_TID.X ;  /* 0x00000000000a7919 */ /* 0x000f640000002100 */
[----:B-----5:R-:W-:-:S04]  /*9890*/  SHF.R.S32.HI R9, RZ, 0x1f, R10 ;  /* 0x0000001fff097819 */ /* 0x020fc8000001140a */
[----:B------:R-:W-:-:S04]  /*98a0*/  LEA.HI R9, R9, R10, RZ, 0x3 ;  /* 0x0000000a09097211 */ /* 0x000fc800078f18ff */
[----:B------:R-:W-:-:S04]  /*98b0*/  SHF.R.S32.HI R9, RZ, 0x3, R9 ;  /* 0x00000003ff097819 */ /* 0x000fc80000011409 */
[C---:B------:R-:W-:Y:S02]  /*98c0*/  LEA R11, R225.reuse, R9, 0x7 ;  /* 0x00000009e10b7211 */ /* 0x040fe400078e38ff */
[----:B--2---:R-:W-:-:S04]  /*98d0*/  LEA R5, R225, R15, 0x7 ;  /* 0x0000000fe1057211 */ /* 0x004fc800078e38ff */
[----:B------:R-:W-:Y:S01]  /*98e0*/  MOV R2, R5 ;  /* 0x0000000500027202 */ /* 0x000fe20000000f00 */
[----:B------:R-:W-:-:S05]  /*98f0*/  @P2 IMAD.HI.U32 R8, R5, c[0x0][0x4ec], RZ ;  /* 0x00013b0005082a27 */ /* 0x000fca00078e00ff */
[----:B------:R-:W-:Y:S01]  /*9900*/  @P2 SHF.R.U32.HI R2, RZ, c[0x0][0x4f0], R8 ;  /* 0x00013c00ff022a19 */ /* 0x000fe20000011608 */
[----:B------:R-:W-:-:S03]  /*9910*/  IMAD R8, R0, c[0x0][0x3f4], R3 ;  /* 0x0000fd0000087a24 */ /* 0x000fc600078e0203 */
[----:B------:R-:W-:Y:S02]  /*9920*/  SHF.R.S32.HI R3, RZ, 0x1f, R2 ;  /* 0x0000001fff037819 */ /* 0x000fe40000011402 */
[----:B------:R-:W-:Y:S02]  /*9930*/  IADD3 R0, -R2, RZ, RZ ;  /* 0x000000ff02007210 */ /* 0x000fe40007ffe1ff */
[----:B------:R-:W-:Y:S01]  /*9940*/  IADD3 R7, R7, R8, RZ ;  /* 0x0000000807077210 */ /* 0x000fe20007ffe0ff */
[----:B------:R-:W-:Y:S02]  /*9950*/  IMAD R3, R3, c[0x0][0x3e0], RZ ;  /* 0x0000f80003037a24 */ /* 0x000fe400078e02ff */
[----:B------:R-:W-:Y:S02]  /*9960*/  IMAD R0, R0, c[0x0][0x4e8], R5 ;  /* 0x00013a0000007a24 */ /* 0x000fe400078e0205 */
[C---:B------:R-:W-:Y:S02]  /*9970*/  IMAD R8, R2.reuse, c[0x0][0x3e4], R3 ;  /* 0x0000f90002087a24 */ /* 0x040fe400078e0203 */
[----:B------:R-:W-:Y:S01]  /*9980*/  IMAD.WIDE.U32 R2, R2, c[0x0][0x3e0], R6 ;  /* 0x0000f80002027a25 */ /* 0x000fe200078e0006 */
[----:B------:R-:W-:-:S04]  /*9990*/  SHF.R.S32.HI R5, RZ, 0x1f, R0 ;  /* 0x0000001fff057819 */ /* 0x000fc80000011400 */
[----:B------:R-:W-:Y:S01]  /*99a0*/  IADD3 R3, R3, R8, RZ ;  /* 0x0000000803037210 */ /* 0x000fe20007ffe0ff */
[----:B------:R-:W-:-:S04]  /*99b0*/  IMAD R5, R5, c[0x0][0x3d8], RZ ;  /* 0x0000f60005057a24 */ /* 0x000fc800078e02ff */
[----:B------:R-:W-:-:S04]  /*99c0*/  IMAD.WIDE.U32 R2, R0, c[0x0][0x3d8], R2 ;  /* 0x0000f60000027a25 */ /* 0x000fc800078e0002 */
[----:B------:R-:W-:Y:S01]  /*99d0*/  IMAD R0, R0, c[0x0][0x3dc], R5 ;  /* 0x0000f70000007a24 */ /* 0x000fe200078e0205 */
[----:B------:R-:W-:-:S04]  /*99e0*/  LEA R13, P0, R2, c[0x0][0x380], 0x1 ;  /* 0x0000e000020d7a11 */ /* 0x000fc800078008ff */
[----:B------:R-:W-:-:S04]  /*99f0*/  IADD3 R0, R3, R0, RZ ;  /* 0x0000000003007210 */ /* 0x000fc80007ffe0ff */
[----:B------:R-:W-:Y:S01]  /*9a00*/  LEA.HI.X R12, R2, c[0x0][0x384], R0, 0x1, P0 ;  /* 0x0000e100020c7a11 */ /* 0x000fe200000f0c00 */
[----:B------:R-:W-:Y:S05]  /*9a10*/  BRA.DIV ~URZ, `(.L_x_52) ;  /* 0x000039027f007947 */ /* 0x000fea000b800000 */
[----:B-1-34-:R1:W2:Y:S02]  /*9a20*/  SHFL.IDX PT, R10, R12, RZ, 0x181f ;  /* 0x00181fff0c0a7589 */ /* 0x01a2a400000e0000 */
.L_x_115:
[----:B------:R-:W-:Y:S05]  /*9a30*/  BRA.DIV ~URZ, `(.L_x_53) ;  /* 0x000039527f007947 */ /* 0x000fea000b800000 */
[----:B------:R3:W4:Y:S02]  /*9a40*/  SHFL.IDX PT, R0, R13, RZ, 0x181f ;  /* 0x00181fff0d007589 */ /* 0x00072400000e0000 */
.L_x_116:
[----:B------:R-:W-:Y:S01]  /*9a50*/  ISETP.GE.AND P0, PT, R11, R4, PT ;  /* 0x000000040b00720c */ /* 0x000fe20003f06270 */
[----:B------:R-:W-:-:S12]  /*9a60*/  BSSY B0, `(.L_x_54) ;  /* 0x000000f000007945 */ /* 0x000fd80003800000 */
[----:B------:R-:W-:Y:S05]  /*9a70*/  @P0 BRA `(.L_x_55) ;  /* 0x000000d000000947 */ /* 0x000fea0003800000 */
[----:B------:R-:W5:Y:S01]  /*9a80*/  LDL R5, [R1] ;  /* 0x0000000001057983 */ /* 0x000f620000100800 */
[----:B------:R-:W-:Y:S02]  /*9a90*/  ISETP.GE.AND P5, PT, R220, c[0x0][0x3c8], PT ;  /* 0x0000f200dc007a0c */ /* 0x000fe40003fa6270 */
[----:B------:R-:W-:Y:S02]  /*9aa0*/  ISETP.GE.AND P4, PT, R222, c[0x0][0x3c8], PT ;  /* 0x0000f200de007a0c */ /* 0x000fe40003f86270 */
[----:B------:R-:W-:-:S09]  /*9ab0*/  ISETP.GE.AND P3, PT, R223, c[0x0][0x3c8], PT ;  /* 0x0000f200df007a0c */ /* 0x000fd20003f66270 */
[-C--:B----4-:R-:W-:Y:S02]  /*9ac0*/  @!P5 LEA R8, P2, R220, R0.reuse, 0x1 ;  /* 0x00000000dc08d211 */ /* 0x090fe400078408ff */
[-C--:B------:R-:W-:Y:S02]  /*9ad0*/  @!P4 LEA R6, P1, R222, R0.reuse, 0x1 ;  /* 0x00000000de06c211 */ /* 0x080fe400078208ff */
[C---:B------:R-:W-:Y:S02]  /*9ae0*/  @!P3 LEA R2, P0, R223.reuse, R0, 0x1 ;  /* 0x00000000df02b211 */ /* 0x040fe400078008ff */
[-C--:B--2---:R-:W-:Y:S02]  /*9af0*/  @!P5 LEA.HI.X R9, R220, R10.reuse, R221, 0x1, P2 ;  /* 0x0000000adc09d211 */ /* 0x084fe400010f0cdd */
[----:B------:R-:W-:-:S03]  /*9b00*/  @!P3 LEA.HI.X R3, R223, R10, R252, 0x1, P0 ;  /* 0x0000000adf03b211 */ /* 0x000fc600000f0cfc */
[----:B------:R2:W-:Y:S01]  /*9b10*/  @!P5 ST.E.128 [R8.64], R24 ;  /* 0x000000180800d985 */ /* 0x0005e2000c101d06 */
[----:B-----5:R-:W-:-:S05]  /*9b20*/  @!P4 LEA.HI.X R7, R222, R10, R5, 0x1, P1 ;  /* 0x0000000ade07c211 */ /* 0x020fca00008f0c05 */
[----:B------:R2:W-:Y:S04]  /*9b30*/  @!P4 ST.E.128 [R6.64], R20 ;  /* 0x000000140600c985 */ /* 0x0005e8000c101d06 */
[----:B------:R2:W-:Y:S02]  /*9b40*/  @!P3 ST.E.128 [R2.64], R16 ;  /* 0x000000100200b985 */ /* 0x0005e4000c101d06 */
.L_x_55:
[----:B------:R-:W-:Y:S05]  /*9b50*/  BSYNC B0 ;  /* 0x0000000000007941 */ /* 0x000fea0003800000 */
.L_x_54:
[----:B------:R-:W-:Y:S05]  /*9b60*/  BRA.DIV ~URZ, `(.L_x_56) ;  /* 0x000038827f007947 */ /* 0x000fea000b800000 */
[----:B--2---:R2:W1:Y:S04]  /*9b70*/  SHFL.IDX PT, R10, R12, 0x1, 0x181f ;  /* 0x00381f000c0a7f89 */ /* 0x00446800000e0000 */
[----:B----4-:R2:W4:Y:S02]  /*9b80*/  SHFL.IDX PT, R0, R13, 0x1, 0x181f ;  /* 0x00381f000d007f89 */ /* 0x01052400000e0000 */
.L_x_117:
[----:B------:R-:W-:Y:S01]  /*9b90*/  IADD3 R2, R11, 0x20, RZ ;  /* 0x000000200b027810 */ /* 0x000fe20007ffe0ff */
[----:B------:R-:W-:Y:S03]  /*9ba0*/  BSSY B0, `(.L_x_57) ;  /* 0x0000010000007945 */ /* 0x000fe60003800000 */
[----:B------:R-:W-:-:S13]  /*9bb0*/  ISETP.GE.AND P0, PT, R2, R4, PT ;  /* 0x000000040200720c */ /* 0x000fda0003f06270 */
        /* <DEDUP_REMOVED lines=8> */
[-C--:B-1----:R-:W-:Y:S02]  /*9c40*/  @!P2 LEA.HI.X R9, R220, R10.reuse, R221, 0x1, P5 ;  /* 0x0000000adc09a211 */ /* 0x082fe400028f0cdd */
[----:B------:R-:W-:-:S03]  /*9c50*/  @!P0 LEA.HI.X R3, R223, R10, R252, 0x1, P3 ;  /* 0x0000000adf038211 */ /* 0x000fc600018f0cfc */
[----:B------:R1:W-:Y:S01]  /*9c60*/  @!P2 ST.E.128 [R8.64], R36 ;  /* 0x000000240800a985 */ /* 0x0003e2000c101d06 */
[----:B-----5:R-:W-:-:S05]  /*9c70*/  @!P1 LEA.HI.X R7, R222, R10, R5, 0x1, P4 ;  /* 0x0000000ade079211 */ /* 0x020fca00020f0c05 */
[----:B------:R1:W-:Y:S04]  /*9c80*/  @!P1 ST.E.128 [R6.64], R32 ;  /* 0x0000002006009985 */ /* 0x0003e8000c101d06 */
[----:B------:R1:W-:Y:S02]  /*9c90*/  @!P0 ST.E.128 [R2.64], R28 ;  /* 0x0000001c02008985 */ /* 0x0003e4000c101d06 */
.L_x_58:
[----:B------:R-:W-:Y:S05]  /*9ca0*/  BSYNC B0 ;  /* 0x0000000000007941 */ /* 0x000fea0003800000 */
.L_x_57:
[----:B------:R-:W-:Y:S05]  /*9cb0*/  BRA.DIV ~URZ, `(.L_x_59) ;  /* 0x000037f27f007947 */ /* 0x000fea000b800000 */
[----:B-1----:R1:W2:Y:S02]  /*9cc0*/  SHFL.IDX PT, R10, R12, 0x2, 0x181f ;  /* 0x00581f000c0a7f89 */ /* 0x0022a400000e0000 */
.L_x_118:
[----:B------:R-:W-:Y:S05]  /*9cd0*/  BRA.DIV ~URZ, `(.L_x_60) ;  /* 0x000038427f007947 */ /* 0x000fea000b800000 */
[----:B----4-:R4:W1:Y:S02]  /*9ce0*/  SHFL.IDX PT, R0, R13, 0x2, 0x181f ;  /* 0x00581f000d007f89 */ /* 0x01086400000e0000 */
.L_x_119:
        /* <DEDUP_REMOVED lines=8> */
[-C--:B-1----:R-:W-:Y:S02]  /*9d70*/  @!P2 LEA R8, P5, R220, R0.reuse, 0x1 ;  /* 0x00000000dc08a211 */ /* 0x082fe400078a08ff */
        /* <DEDUP_REMOVED lines=8> */
.L_x_62:
[----:B------:R-:W-:Y:S05]  /*9e00*/  BSYNC B0 ;  /* 0x0000000000007941 */ /* 0x000fea0003800000 */
.L_x_61:
[----:B------:R-:W-:Y:S05]  /*9e10*/  BRA.DIV ~URZ, `(.L_x_63) ;  /* 0x000037627f007947 */ /* 0x000fea000b800000 */
[----:B-1----:R1:W3:Y:S04]  /*9e20*/  SHFL.IDX PT, R6, R12, 0x3, 0x181f ;  /* 0x00781f000c067f89 */ /* 0x0022e800000e0000 */
[----:B------:R1:W4:Y:S02]  /*9e30*/  SHFL.IDX PT, R0, R13, 0x3, 0x181f ;  /* 0x00781f000d007f89 */ /* 0x00032400000e0000 */
.L_x_120:
[----:B------:R-:W-:-:S04]  /*9e40*/  IADD3 R2, R11, 0x60, RZ ;  /* 0x000000600b027810 */ /* 0x000fc80007ffe0ff */
[----:B------:R-:W-:-:S13]  /*9e50*/  ISETP.GE.AND P0, PT, R2, R4, PT ;  /* 0x000000040200720c */ /* 0x000fda0003f06270 */
[----:B------:R-:W-:Y:S05]  /*9e60*/  @P0 BRA `(.L_x_64) ;  /* 0x000020e000000947 */ /* 0x000fea0003800000 */
[----:B------:R-:W5:Y:S01]  /*9e70*/  LDL R7, [R1] ;  /* 0x0000000001077983 */ /* 0x000f620000100800 */
[----:B------:R-:W-:Y:S02]  /*9e80*/  ISETP.GE.AND P1, PT, R220, c[0x0][0x3c8], PT ;  /* 0x0000f200dc007a0c */ /* 0x000fe40003f26270 */
[----:B------:R-:W-:-:S11]  /*9e90*/  ISETP.GE.AND P0, PT, R222, c[0x0][0x3c8], PT ;  /* 0x0000f200de007a0c */ /* 0x000fd60003f06270 */
[-C--:B----4-:R-:W-:Y:S02]  /*9ea0*/  @!P1 LEA R4, P3, R220, R0.reuse, 0x1 ;  /* 0x00000000dc049211 */ /* 0x090fe400078608ff */
[----:B------:R-:W-:Y:S02]  /*9eb0*/  @!P0 LEA R2, P2, R222, R0, 0x1 ;  /* 0x00000000de028211 */ /* 0x000fe400078408ff */
[----:B---3--:R-:W-:-:S05]  /*9ec0*/  @!P1 LEA.HI.X R5, R220, R6, R221, 0x1, P3 ;  /* 0x00000006dc059211 */ /* 0x008fca00018f0cdd */
[----:B------:R3:W-:Y:S01]  /*9ed0*/  @!P1 ST.E.128 [R4.64], R56 ;  /* 0x0000003804009985 */ /* 0x0007e2000c101d06 */
[----:B-----5:R-:W-:-:S05]  /*9ee0*/  @!P0 LEA.HI.X R3, R222, R6, R7, 0x1, P2 ;  /* 0x00000006de038211 */ /* 0x020fca00010f0c07 */
[----:B------:R3:W-:Y:S01]  /*9ef0*/  @!P0 ST.E.128 [R2.64], R52 ;  /* 0x0000003402008985 */ /* 0x0007e2000c101d06 */
[----:B------:R-:W-:-:S13]  /*9f00*/  ISETP.GE.AND P0, PT, R223, c[0x0][0x3c8], PT ;  /* 0x0000f200df007a0c */ /* 0x000fda0003f06270 */
[----:B------:R-:W-:Y:S05]  /*9f10*/  @P0 BRA `(.L_x_64) ;  /* 0x0000203000000947 */ /* 0x000fea0003800000 */
[----:B---3--:R-:W-:-:S04]  /*9f20*/  LEA R2, P0, R223, R0, 0x1 ;  /* 0x00000000df027211 */ /* 0x008fc800078008ff */
[----:B------:R-:W-:-:S05]  /*9f30*/  LEA.HI.X R3, R223, R6, R252, 0x1, P0 ;  /* 0x00000006df037211 */ /* 0x000fca00000f0cfc */
[----:B------:R3:W-:Y:S01]  /*9f40*/  ST.E.128 [R2.64], R60 ;  /* 0x0000003c02007985 */ /* 0x0007e2000c101d06 */
[----:B------:R-:W-:Y:S05]  /*9f50*/  BRA `(.L_x_64) ;  /* 0x00001ff000007947 */ /* 0x000fea0003800000 */
.L_x_51:
[----:B------:R-:W2:Y:S01]  /*9f60*/  LDL.LU R7, [R1+0xc] ;  /* 0x00000c0001077983 */ /* 0x000ea20000300800 */
[----:B------:R-:W-:Y:S02]  /*9f70*/  IMAD R6, R6, c[0x0][0x408], RZ ;  /* 0x0001020006067a24 */ /* 0x000fe400078e02ff */
[----:B------:R-:W-:-:S04]  /*9f80*/  IMAD.WIDE.U32 R4, R2, c[0x0][0x408], RZ ;  /* 0x0001020002047a25 */ /* 0x000fc800078e00ff */
[----:B------:R-:W-:Y:S02]  /*9f90*/  IMAD R2, R2, c[0x0][0x40c], R6 ;  /* 0x0001030002027a24 */ /* 0x000fe400078e0206 */
[----:B------:R-:W-:-:S03]  /*9fa0*/  @P2 IMAD.HI.U32 R6, R3, c[0x0][0x4ec], RZ ;  /* 0x00013b0003062a27 */ /* 0x000fc600078e00ff */
[----:B------:R-:W-:Y:S02]  /*9fb0*/  IADD3 R5, R5, R2, RZ ;  /* 0x0000000205057210 */ /* 0x000fe40007ffe0ff */
[----:B------:R-:W-:-:S03]  /*9fc0*/  SHF.R.S32.HI R2, RZ, 0x1f, R0 ;  /* 0x0000001fff027819 */ /* 0x000fc60000011400 */
[----:B------:R-:W-:-:S04]  /*9fd0*/  IMAD.WIDE.U32 R4, R234, c[0x0][0x438], R4 ;  /* 0x00010e00ea047a25 */ /* 0x000fc800078e0004 */
[----:B------:R-:W-:Y:S02]  /*9fe0*/  IMAD R2, R2, c[0x0][0x440], RZ ;  /* 0x0001100002027a24 */ /* 0x000fe400078e02ff */
[----:B------:R-:W-:Y:S02]  /*9ff0*/  IMAD R5, R234, c[0x0][0x43c], R5 ;  /* 0x00010f00ea057a24 */ /* 0x000fe400078e0205 */
[C---:B------:R-:W-:Y:S02]  /*a000*/  IMAD R2, R0.reuse, c[0x0][0x444], R2 ;  /* 0x0001110000027a24 */ /* 0x040fe400078e0202 */
[----:B------:R-:W-:Y:S01]  /*a010*/  IMAD.WIDE.U32 R4, R0, c[0x0][0x440], R4 ;  /* 0x0001100000047a25 */ /* 0x000fe200078e0004 */
[----:B------:R-:W-:Y:S02]  /*a020*/  MOV R0, R3 ;  /* 0x0000000300007202 */ /* 0x000fe40000000f00 */
[----:B------:R-:W-:Y:S02]  /*a030*/  @P2 SHF.R.U32.HI R0, RZ, c[0x0][0x4f0], R6 ;  /* 0x00013c00ff002a19 */ /* 0x000fe40000011606 */
[----:B------:R-:W-:-:S02]  /*a040*/  IADD3 R5, R5, R2, RZ ;  /* 0x0000000205057210 */ /* 0x000fc40007ffe0ff */
[----:B------:R-:W-:Y:S02]  /*a050*/  SHF.R.S32.HI R2, RZ, 0x1f, R0 ;  /* 0x0000001fff027819 */ /* 0x000fe40000011400 */
[----:B------:R-:W-:-:S03]  /*a060*/  IADD3 R6, -R0, RZ, RZ ;  /* 0x000000ff00067210 */ /* 0x000fc60007ffe1ff */
[----:B------:R-:W-:Y:S02]  /*a070*/  IMAD R2, R2, c[0x0][0x430], RZ ;  /* 0x00010c0002027a24 */ /* 0x000fe400078e02ff */
[----:B------:R-:W-:Y:S02]  /*a080*/  IMAD R6, R6, c[0x0][0x4e8], R3 ;  /* 0x00013a0006067a24 */ /* 0x000fe400078e0203 */
[----:B--2---:R-:W-:-:S04]  /*a090*/  IMAD.WIDE.U32 R4, R7, c[0x0][0x448], R4 ;  /* 0x0001120007047a25 */ /* 0x004fc800078e0004 */
        /* <DEDUP_REMOVED lines=12> */
[----:B------:R2:W3:Y:S02]  /*a160*/  SHFL.IDX PT, R4, R27, RZ, 0x1c1f ;  /* 0x001c1fff1b047589 */ /* 0x0004e400000e0000 */
.L_x_121:
[----:B------:R-:W-:Y:S05]  /*a170*/  BRA.DIV ~URZ, `(.L_x_66) ;  /* 0x000035327f007947 */ /* 0x000fea000b800000 */
[----:B------:R4:W1:Y:S02]  /*a180*/  SHFL.IDX PT, R0, R28, RZ, 0x1c1f ;  /* 0x001c1fff1c007589 */ /* 0x00086400000e0000 */
.L_x_122:
[C---:B------:R-:W-:Y:S01]  /*a190*/  IADD3 R13, R233.reuse, 0x8, RZ ;  /* 0x00000008e90d7810 */ /* 0x040fe20007ffe0ff */
[----:B------:R-:W-:Y:S01]  /*a1a0*/  BSSY B0, `(.L_x_67) ;  /* 0x0000097000007945 */ /* 0x000fe20003800000 */
[C---:B------:R-:W-:Y:S02]  /*a1b0*/  IADD3 R12, R233.reuse, 0x10, RZ ;  /* 0x00000010e90c7810 */ /* 0x040fe40007ffe0ff */
[C---:B------:R-:W-:Y:S02]  /*a1c0*/  IADD3 R15, R233.reuse, 0x18, RZ ;  /* 0x00000018e90f7810 */ /* 0x040fe40007ffe0ff */
[C---:B------:R-:W-:Y:S02]  /*a1d0*/  IADD3 R14, R233.reuse, 0x20, RZ ;  /* 0x00000020e90e7810 */ /* 0x040fe40007ffe0ff */
[C---:B------:R-:W-:Y:S02]  /*a1e0*/  IADD3 R16, R233.reuse, 0x28, RZ ;  /* 0x00000028e9107810 */ /* 0x040fe40007ffe0ff */
[----:B------:R-:W-:-:S02]  /*a1f0*/  IADD3 R17, R233, 0x30, RZ ;  /* 0x00000030e9117810 */ /* 0x000fc40007ffe0ff */
[C---:B------:R-:W-:Y:S02]  /*a200*/  IADD3 R18, R233.reuse, 0x38, RZ ;  /* 0x00000038e9127810 */ /* 0x040fe40007ffe0ff */
[C---:B-1----:R-:W-:Y:S02]  /*a210*/  IADD3 R20, R233.reuse, 0x40, RZ ;  /* 0x00000040e9147810 */ /* 0x042fe40007ffe0ff */
[C---:B------:R-:W-:Y:S02]  /*a220*/  IADD3 R19, R233.reuse, 0x48, RZ ;  /* 0x00000048e9137810 */ /* 0x040fe40007ffe0ff */
[C---:B------:R-:W-:Y:S02]  /*a230*/  IADD3 R21, R233.reuse, 0x50, RZ ;  /* 0x00000050e9157810 */ /* 0x040fe40007ffe0ff */
[C---:B------:R-:W-:Y:S02]  /*a240*/  IADD3 R22, R233.reuse, 0x58, RZ ;  /* 0x00000058e9167810 */ /* 0x040fe40007ffe0ff */
[----:B------:R-:W-:-:S02]  /*a250*/  IADD3 R23, R233, 0x60, RZ ;  /* 0x00000060e9177810 */ /* 0x000fc40007ffe0ff */
[C---:B------:R-:W-:Y:S02]  /*a260*/  IADD3 R45, R233.reuse, 0x80, RZ ;  /* 0x00000080e92d7810 */ /* 0x040fe40007ffe0ff */
[C---:B------:R-:W-:Y:S02]  /*a270*/  IADD3 R25, R233.reuse, 0x68, RZ ;  /* 0x00000068e9197810 */ /* 0x040fe40007ffe0ff */
[C---:B------:R-:W-:Y:S02]  /*a280*/  IADD3 R24, R233.reuse, 0x70, RZ ;  /* 0x00000070e9187810 */ /* 0x040fe40007ffe0ff */
[----:B------:R-:W-:Y:S02]  /*a290*/  IADD3 R26, R233, 0x78, RZ ;  /* 0x00000078e91a7810 */ /* 0x000fe40007ffe0ff */
[----:B------:R-:W-:Y:S02]  /*a2a0*/  SHF.R.S32.HI R44, RZ, 0x1f, R45 ;  /* 0x0000001fff2c7819 */ /* 0x000fe4000001142d */
[----:B------:R-:W-:-:S02]  /*a2b0*/  SHF.R.S32.HI R30, RZ, 0x1f, R13 ;  /* 0x0000001fff1e7819 */ /* 0x000fc4000001140d */
[----:B------:R-:W-:Y:S02]  /*a2c0*/  SHF.R.S32.HI R29, RZ, 0x1f, R12 ;  /* 0x0000001fff1d7819 */ /* 0x000fe4000001140c */
[----:B------:R-:W-:Y:S02]  /*a2d0*/  SHF.R.S32.HI R32, RZ, 0x1f, R15 ;  /* 0x0000001fff207819 */ /* 0x000fe4000001140f */
[----:B------:R-:W-:Y:S02]  /*a2e0*/  SHF.R.S32.HI R31, RZ, 0x1f, R14 ;  /* 0x0000001fff1f7819 */ /* 0x000fe4000001140e */
[----:B------:R-:W-:Y:S02]  /*a2f0*/  SHF.R.S32.HI R33, RZ, 0x1f, R16 ;  /* 0x0000001fff217819 */ /* 0x000fe40000011410 */
        /* <DEDUP_REMOVED lines=9> */
[----:B------:R-:W-:Y:S01]  /*a390*/  SHF.R.S32.HI R43, RZ, 0x1f, R26 ;  /* 0x0000001fff2b7819 */ /* 0x000fe2000001141a */
[----:B------:R-:W-:Y:S05]  /*a3a0*/  @P1 BRA `(.L_x_68) ;  /* 0x0000076000001947 */ /* 0x000fea0003800000 */
[----:B------:R-:W-:Y:S02]  /*a3b0*/  ISETP.GE.AND P4, PT, R233, c[0x0][0x3c8], PT ;  /* 0x0000f200e9007a0c */ /* 0x000fe40003f86270 */
[----:B------:R-:W-:Y:S02]  /*a3c0*/  ISETP.GE.AND P2, PT, R13, c[0x0][0x3c8], PT ;  /* 0x0000f2000d007a0c */ /* 0x000fe40003f46270 */
[----:B------:R-:W-:Y:S02]  /*a3d0*/  ISETP.GE.AND P5, PT, R12, c[0x0][0x3c8], PT ;  /* 0x0000f2000c007a0c */ /* 0x000fe40003fa6270 */
[----:B------:R-:W-:Y:S02]  /*a3e0*/  ISETP.GE.AND P1, PT, R15, c[0x0][0x3c8], PT ;  /* 0x0000f2000f007a0c */ /* 0x000fe40003f26270 */
[----:B------:R-:W-:-:S02]  /*a3f0*/  ISETP.GE.AND P6, PT, R14, c[0x0][0x3c8], PT ;  /* 0x0000f2000e007a0c */ /* 0x000fc40003fc6270 */
[C---:B------:R-:W-:Y:S02]  /*a400*/  IADD3 R11, R233.reuse, 0x88, RZ ;  /* 0x00000088e90b7810 */ /* 0x040fe40007ffe0ff */
[C---:B------:R-:W-:Y:S01]  /*a410*/  IADD3 R5, R233.reuse, 0x90, RZ ;  /* 0x00000090e9057810 */ /* 0x040fe20007ffe0ff */
[----:B------:R-:W-:Y:S01]  /*a420*/  @!P4 IMAD.MOV.U32 R6, RZ, RZ, R0 ;  /* 0x000000ffff06c224 */ /* 0x000fe200078e0000 */
[----:B------:R-:W-:Y:S01]  /*a430*/  IADD3 R79, R233, 0x88, RZ ;  /* 0x00000088e94f7810 */ /* 0x000fe20007ffe0ff */
[----:B---3--:R-:W-:Y:S01]  /*a440*/  @!P4 IMAD.MOV.U32 R7, RZ, RZ, R4 ;  /* 0x000000ffff07c224 */ /* 0x008fe200078e0004 */
[----:B------:R-:W-:Y:S02]  /*a450*/  @!P2 LEA R2, P3, R13, R0, 0x2 ;  /* 0x000000000d02a211 */ /* 0x000fe400078610ff */
[----:B------:R-:W-:Y:S01]  /*a460*/  SHF.R.S32.HI R79, RZ, 0x1f, R79 ;  /* 0x0000001fff4f7819 */ /* 0x000fe2000001144f */
[----:B------:R-:W-:Y:S01]  /*a470*/  @!P4 IMAD.WIDE R6, R233, 0x4, R6 ;  /* 0x00000004e906c825 */ /* 0x000fe200078e0206 */
[----:B------:R-:W-:-:S02]  /*a480*/  @!P2 LEA.HI.X R3, R13, R4, R30, 0x2, P3 ;  /* 0x000000040d03a211 */ /* 0x000fc400018f141e */
[C---:B------:R-:W-:Y:S02]  /*a490*/  IADD3 R10, R233.reuse, 0x98, RZ ;  /* 0x00000098e90a7810 */ /* 0x040fe40007ffe0ff */
[----:B------:R1:W-:Y:S01]  /*a4a0*/  @!P4 ST.E.64 [R6.64], R138 ;  /* 0x0000008a0600c985 */ /* 0x0003e2000c101b06 */
[C---:B------:R-:W-:Y:S02]  /*a4b0*/  IADD3 R83, R233.reuse, 0xa8, RZ ;  /* 0x000000a8e9537810 */ /* 0x040fe40007ffe0ff */
[C---:B------:R-:W-:Y:S01]  /*a4c0*/  IADD3 R82, R233.reuse, 0xa0, RZ ;  /* 0x000000a0e9527810 */ /* 0x040fe20007ffe0ff */
[----:B------:R3:W-:Y:S01]  /*a4d0*/  @!P2 ST.E.64 [R2.64], R100 ;  /* 0x000000640200a985 */ /* 0x0007e2000c101b06 */
[----:B------:R-:W-:Y:S02]  /*a4e0*/  ISETP.GE.AND P2, PT, R16, c[0x0][0x3c8], PT ;  /* 0x0000f20010007a0c */ /* 0x000fe40003f46270 */
[----:B------:R-:W-:Y:S02]  /*a4f0*/  SHF.R.S32.HI R82, RZ, 0x1f, R82 ;  /* 0x0000001fff527819 */ /* 0x000fe40000011452 */
[----:B------:R-:W-:-:S04]  /*a500*/  IADD3 R86, R233, 0xa8, RZ ;  /* 0x000000a8e9567810 */ /* 0x000fc80007ffe0ff */
[----:B------:R-:W-:Y:S02]  /*a510*/  SHF.R.S32.HI R86, RZ, 0x1f, R86 ;  /* 0x0000001fff567819 */ /* 0x000fe40000011456 */
[CC--:B-1----:R-:W-:Y:S02]  /*a520*/  @!P5 LEA R6, P4, R12.reuse, R0.reuse, 0x2 ;  /* 0x000000000c06d211 */ /* 0x0c2fe400078810ff */
[C---:B---3--:R-:W-:Y:S02]  /*a530*/  @!P1 LEA R2, P3, R15.reuse, R0, 0x2 ;  /* 0x000000000f029211 */ /* 0x048fe400078610ff */
[-C--:B------:R-:W-:Y:S02]  /*a540*/  @!P5 LEA.HI.X R7, R12, R4.reuse, R29, 0x2, P4 ;  /* 0x000000040c07d211 */ /* 0x080fe400020f141d */
[----:B------:R-:W-:-:S03]  /*a550*/  @!P1 LEA.HI.X R3, R15, R4, R32, 0x2, P3 ;  /* 0x000000040f039211 */ /* 0x000fc600018f1420 */
[----:B------:R1:W-:Y:S01]  /*a560*/  @!P5 ST.E.64 [R6.64], R102 ;  /* 0x000000660600d985 */ /* 0x0003e2000c101b06 */
[----:B------:R-:W-:-:S03]  /*a570*/  ISETP.GE.AND P5, PT, R17, c[0x0][0x3c8], PT ;  /* 0x0000f20011007a0c */ /* 0x000fc60003fa6270 */
[----:B------:R3:W-:Y:S01]  /*a580*/  @!P1 ST.E.64 [R2.64], R104 ;  /* 0x0000006802009985 */ /* 0x0007e2000c101b06 */
[----:B------:R-:W-:Y:S02]  /*a590*/  ISETP.GE.AND P1, PT, R18, c[0x0][0x3c8], PT ;  /* 0x0000f20012007a0c */ /* 0x000fe40003f26270 */
[-C--:B-1----:R-:W-:Y:S02]  /*a5a0*/  @!P6 LEA R6, P4, R14, R0.reuse, 0x2 ;  /* 0x000000000e06e211 */ /* 0x082fe400078810ff */
[----:B---3--:R-:W-:Y:S02]  /*a5b0*/  @!P2 LEA R2, P3, R16, R0, 0x2 ;  /* 0x000000001002a211 */ /* 0x008fe400078610ff */
[-C--:B------:R-:W-:Y:S02]  /*a5c0*/  @!P6 LEA.HI.X R7, R14, R4.reuse, R31, 0x2, P4 ;  /* 0x000000040e07e211 */ /* 0x080fe400020f141f */
[----:B------:R-:W-:-:S03]  /*a5d0*/  @!P2 LEA.HI.X R3, R16, R4, R33, 0x2, P3 ;  /* 0x000000041003a211 */ /* 0x000fc600018f1421 */
[----:B------:R1:W-:Y:S01]  /*a5e0*/  @!P6 ST.E.64 [R6.64], R108 ;  /* 0x0000006c0600e985 */ /* 0x0003e2000c101b06 */
[----:B------:R-:W-:-:S03]  /*a5f0*/  ISETP.GE.AND P6, PT, R20, c[0x0][0x3c8], PT ;  /* 0x0000f20014007a0c */ /* 0x000fc60003fc6270 */
[----:B------:R3:W-:Y:S01]  /*a600*/  @!P2 ST.E.64 [R2.64], R112 ;  /* 0x000000700200a985 */ /* 0x0007e2000c101b06 */
[----:B------:R-:W-:Y:S02]  /*a610*/  ISETP.GE.AND P2, PT, R19, c[0x0][0x3c8], PT ;  /* 0x0000f20013007a0c */ /* 0x000fe40003f46270 */
        /* <DEDUP_REMOVED lines=27> */
[----:B------:R-:W-:Y:S02]  /*a7d0*/  @!P2 LEA.HI.X R3, R25, R4, R42, 0x2, P3 ;  /* 0x000000041903a211 */ /* 0x000fe400018f142a */
[----:B------:R-:W-:Y:S01]  /*a7e0*/  ISETP.GE.AND P4, PT, R11, c[0x0][0x3c8], PT ;  /* 0x0000f2000b007a0c */ /* 0x000fe20003f86270 */
[----:B------:R1:W-:Y:S01]  /*a7f0*/  @!P6 ST.E.64 [R6.64], R52 ;  /* 0x000000340600e985 */ /* 0x0003e2000c101b06 */
[----:B------:R-:W-:-:S03]  /*a800*/  ISETP.GE.AND P6, PT, R45, c[0x0][0x3c8], PT ;  /* 0x0000f2002d007a0c */ /* 0x000fc60003fc6270 */
[----:B------:R3:W-:Y:S01]  /*a810*/  @!P2 ST.E.64 [R2.64], R56 ;  /* 0x000000380200a985 */ /* 0x0007e2000c101b06 */
[-C--:B-1----:R-:W-:Y:S02]  /*a820*/  @!P5 LEA R6, P3, R24, R0.reuse, 0x2 ;  /* 0x000000001806d211 */ /* 0x082fe400078610ff */
[----:B---3--:R-:W-:Y:S02]  /*a830*/  @!P1 LEA R2, P2, R26, R0, 0x2 ;  /* 0x000000001a029211 */ /* 0x008fe400078410ff */
[-C--:B------:R-:W-:Y:S02]  /*a840*/  @!P5 LEA.HI.X R7, R24, R4.reuse, R41, 0x2, P3 ;  /* 0x000000041807d211 */ /* 0x080fe400018f1429 */
[----:B------:R-:W-:Y:S02]  /*a850*/  @!P1 LEA.HI.X R3, R26, R4, R43, 0x2, P2 ;  /* 0x000000041a039211 */ /* 0x000fe400010f142b */
[----:B------:R-:W-:Y:S01]  /*a860*/  ISETP.GE.AND P3, PT, R5, c[0x0][0x3c8], PT ;  /* 0x0000f20005007a0c */ /* 0x000fe20003f66270 */
[----:B------:R1:W-:Y:S01]  /*a870*/  @!P5 ST.E.64 [R6.64], R60 ;  /* 0x0000003c0600d985 */ /* 0x0003e2000c101b06 */
[----:B------:R-:W-:-:S03]  /*a880*/  @!P6 LEA R8, P2, R45, R0, 0x2 ;  /* 0x000000002d08e211 */ /* 0x000fc600078410ff */
[----:B------:R3:W-:Y:S01]  /*a890*/  @!P1 ST.E.64 [R2.64], R64 ;  /* 0x0000004002009985 */ /* 0x0007e2000c101b06 */
[----:B------:R-:W-:Y:S02]  /*a8a0*/  @!P6 LEA.HI.X R9, R45, R4, R44, 0x2, P2 ;  /* 0x000000042d09e211 */ /* 0x000fe400010f142c */
[----:B------:R-:W-:Y:S02]  /*a8b0*/  ISETP.GE.AND P1, PT, R10, c[0x0][0x3c8], PT ;  /* 0x0000f2000a007a0c */ /* 0x000fe40003f26270 */
[----:B------:R-:W-:Y:S01]  /*a8c0*/  IADD3 R45, R233, 0xa0, RZ ;  /* 0x000000a0e92d7810 */ /* 0x000fe20007ffe0ff */
[----:B------:R-:W-:Y:S03]  /*a8d0*/  @!P6 ST.E.64 [R8.64], R140 ;  /* 0x0000008c0800e985 */ /* 0x000fe6000c101b06 */
[----:B------:R-:W-:Y:S02]  /*a8e0*/  ISETP.GE.AND P6, PT, R45, c[0x0][0x3c8], PT ;  /* 0x0000f2002d007a0c */ /* 0x000fe40003fc6270 */
[----:B-1----:R-:W-:-:S02]  /*a8f0*/  @!P3 LEA R6, P2, R5, R0, 0x2 ;  /* 0x000000000506b211 */ /* 0x002fc400078410ff */
[----:B---3--:R-:W-:-:S04]  /*a900*/  @!P4 LEA R2, P5, R11, R0, 0x2 ;  /* 0x000000000b02c211 */ /* 0x008fc800078a10ff */
[-C--:B------:R-:W-:Y:S02]  /*a910*/  @!P4 LEA.HI.X R3, R11, R4.reuse, R79, 0x2, P5 ;  /* 0x000000040b03c211 */ /* 0x080fe400028f144f */
[C---:B------:R-:W-:Y:S02]  /*a920*/  IADD3 R11, R233.reuse, 0x90, RZ ;  /* 0x00000090e90b7810 */ /* 0x040fe40007ffe0ff */
[----:B------:R-:W-:Y:S01]  /*a930*/  IADD3 R79, R233, 0xb0, RZ ;  /* 0x000000b0e94f7810 */ /* 0x000fe20007ffe0ff */
[----:B------:R1:W-:Y:S01]  /*a940*/  @!P4 ST.E.64 [R2.64], R68 ;  /* 0x000000440200c985 */ /* 0x0003e2000c101b06 */
[----:B------:R-:W-:Y:S02]  /*a950*/  SHF.R.S32.HI R11, RZ, 0x1f, R11 ;  /* 0x0000001fff0b7819 */ /* 0x000fe4000001140b */
[----:B------:R-:W-:Y:S02]  /*a960*/  ISETP.GE.AND P5, PT, R83, c[0x0][0x3c8], PT ;  /* 0x0000f20053007a0c */ /* 0x000fe40003fa6270 */
[----:B------:R-:W-:-:S02]  /*a970*/  @!P3 LEA.HI.X R7, R5, R4, R11, 0x2, P2 ;  /* 0x000000040507b211 */ /* 0x000fc400010f140b */
[C---:B------:R-:W-:Y:S02]  /*a980*/  IADD3 R11, R233.reuse, 0x98, RZ ;  /* 0x00000098e90b7810 */ /* 0x040fe40007ffe0ff */
[----:B------:R-:W-:Y:S01]  /*a990*/  IADD3 R5, R233, 0xb8, RZ ;  /* 0x000000b8e9057810 */ /* 0x000fe20007ffe0ff */
[----:B------:R3:W-:Y:S01]  /*a9a0*/  @!P3 ST.E.64 [R6.64], R72 ;  /* 0x000000480600b985 */ /* 0x0007e2000c101b06 */
[----:B------:R-:W-:Y:S02]  /*a9b0*/  SHF.R.S32.HI R11, RZ, 0x1f, R11 ;  /* 0x0000001fff0b7819 */ /* 0x000fe4000001140b */
[----:B------:R-:W-:Y:S02]  /*a9c0*/  ISETP.GE.AND P4, PT, R79, c[0x0][0x3c8], PT ;  /* 0x0000f2004f007a0c */ /* 0x000fe40003f86270 */
[----:B------:R-:W-:Y:S02]  /*a9d0*/  ISETP.GE.AND P3, PT, R5, c[0x0][0x3c8], PT ;  /* 0x0000f20005007a0c */ /* 0x000fe40003f66270 */
[----:B-1----:R-:W-:-:S04]  /*a9e0*/  @!P1 LEA R2, P2, R10, R0, 0x2 ;  /* 0x000000000a029211 */ /* 0x002fc800078410ff */
[----:B------:R-:W-:Y:S02]  /*a9f0*/  @!P1 LEA.HI.X R3, R10, R4, R11, 0x2, P2 ;  /* 0x000000040a039211 */ /* 0x000fe400010f140b */
[----:B------:R-:W-:-:S03]  /*aa00*/  @!P6 LEA R10, P2, R45, R0, 0x2 ;  /* 0x000000002d0ae211 */ /* 0x000fc600078410ff */
[----:B------:R1:W-:Y:S01]  /*aa10*/  @!P1 ST.E.64 [R2.64], R76 ;  /* 0x0000004c02009985 */ /* 0x0003e2000c101b06 */
[----:B------:R-:W-:Y:S02]  /*aa20*/  @!P6 LEA.HI.X R11, R45, R4, R82, 0x2, P2 ;  /* 0x000000042d0be211 */ /* 0x000fe400010f1452 */
[-C--:B------:R-:W-:Y:S02]  /*aa30*/  @!P5 LEA R8, P1, R83, R0.reuse, 0x2 ;  /* 0x000000005308d211 */ /* 0x080fe400078210ff */
[C---:B------:R-:W-:Y:S01]  /*aa40*/  IADD3 R82, R233.reuse, 0xb0, RZ ;  /* 0x000000b0e9527810 */ /* 0x040fe20007ffe0ff */
[----:B------:R2:W-:Y:S01]  /*aa50*/  @!P6 ST.E.64 [R10.64], R142 ;  /* 0x0000008e0a00e985 */ /* 0x0005e2000c101b06 */
[----:B------:R-:W-:Y:S02]  /*aa60*/  IADD3 R45, R233, 0xb8, RZ ;  /* 0x000000b8e92d7810 */ /* 0x000fe40007ffe0ff */
[----:B---3--:R-:W-:Y:S02]  /*aa70*/  @!P4 LEA R6, P2, R79, R0, 0x2 ;  /* 0x000000004f06c211 */ /* 0x008fe400078410ff */
[----:B------:R-:W-:-:S02]  /*aa80*/  SHF.R.S32.HI R82, RZ, 0x1f, R82 ;  /* 0x0000001fff527819 */ /* 0x000fc40000011452 */
[-C--:B------:R-:W-:Y:S02]  /*aa90*/  @!P5 LEA.HI.X R9, R83, R4.reuse, R86, 0x2, P1 ;  /* 0x000000045309d211 */ /* 0x080fe400008f1456 */
[----:B------:R-:W-:Y:S02]  /*aaa0*/  SHF.R.S32.HI R45, RZ, 0x1f, R45 ;  /* 0x0000001fff2d7819 */ /* 0x000fe4000001142d */
[----:B------:R-:W-:Y:S01]  /*aab0*/  @!P4 LEA.HI.X R7, R79, R4, R82, 0x2, P2 ;  /* 0x000000044f07c211 */ /* 0x000fe200010f1452 */
[----:B------:R2:W-:Y:S04]  /*aac0*/  @!P5 ST.E.64 [R8.64], R84 ;  /* 0x000000540800d985 */ /* 0x0005e8000c101b06 */
[----:B------:R2:W-:Y:S01]  /*aad0*/  @!P4 ST.E.64 [R6.64], R80 ;  /* 0x000000500600c985 */ /* 0x0005e2000c101b06 */
[----:B-1----:R-:W-:-:S04]  /*aae0*/  @!P3 LEA R2, P1, R5, R0, 0x2 ;  /* 0x000000000502b211 */ /* 0x002fc800078210ff */
[----:B------:R-:W-:-:S05]  /*aaf0*/  @!P3 LEA.HI.X R3, R5, R4, R45, 0x2, P1 ;  /* 0x000000040503b211 */ /* 0x000fca00008f142d */
[----:B------:R2:W-:Y:S04]  /*ab00*/  @!P3 ST.E.64 [R2.64], R48 ;  /* 0x000000300200b985 */ /* 0x0005e8000c101b06 */
.L_x_68:
[----:B------:R-:W-:Y:S05]  /*ab10*/  BSYNC B0 ;  /* 0x0000000000007941 */ /* 0x000fea0003800000 */
.L_x_67:
[----:B------:R-:W-:Y:S05]  /*ab20*/  BRA.DIV ~URZ, `(.L_x_69) ;  /* 0x00002be27f007947 */ /* 0x000fea000b800000 */
[----:B---3--:R1:W3:Y:S04]  /*ab30*/  SHFL.IDX PT, R4, R27, 0x1, 0x1c1f ;  /* 0x003c1f001b047f89 */ /* 0x0082e800000e0000 */
[----:B------:R1:W2:Y:S02]  /*ab40*/  SHFL.IDX PT, R0, R28, 0x1, 0x1c1f ;  /* 0x003c1f001c007f89 */ /* 0x0002a400000e0000 */
.L_x_123:
[----:B------:R-:W-:Y:S05]  /*ab50*/  @P0 BRA `(.L_x_64) ;  /* 0x000013f000000947 */ /* 0x000fea0003800000 */
[----:B------:R-:W-:Y:S02]  /*ab60*/  ISETP.GE.AND P2, PT, R13, c[0x0][0x3c8], PT ;  /* 0x0000f2000d007a0c */ /* 0x000fe40003f46270 */
[----:B------:R-:W-:Y:S02]  /*ab70*/  ISETP.GE.AND P1, PT, R12, c[0x0][0x3c8], PT ;  /* 0x0000f2000c007a0c */ /* 0x000fe40003f26270 */
[----:B------:R-:W-:Y:S02]  /*ab80*/  ISETP.GE.AND P3, PT, R233, c[0x0][0x3c8], PT ;  /* 0x0000f200e9007a0c */ /* 0x000fe40003f66270 */
[----:B------:R-:W-:-:S02]  /*ab90*/  ISETP.GE.AND P6, PT, R14, c[0x0][0x3c8], PT ;  /* 0x0000f2000e007a0c */ /* 0x000fc40003fc6270 */
[----:B------:R-:W-:Y:S02]  /*aba0*/  ISETP.GE.AND P0, PT, R15, c[0x0][0x3c8], PT ;  /* 0x0000f2000f007a0c */ /* 0x000fe40003f06270 */
[C---:B------:R-:W-:Y:S02]  /*abb0*/  IADD3 R5, R233.reuse, 0x80, RZ ;  /* 0x00000080e9057810 */ /* 0x040fe40007ffe0ff */
[----:B------:R-:W-:Y:S02]  /*abc0*/  IADD3 R52, R233, 0x88, RZ ;  /* 0x00000088e9347810 */ /* 0x000fe40007ffe0ff */
[CC--:B--2---:R-:W-:Y:S02]  /*abd0*/  @!P2 LEA R10, P5, R13.reuse, R0.reuse, 0x2 ;  /* 0x000000000d0aa211 */ /* 0x0c4fe400078a10ff */
[C---:B------:R-:W-:Y:S02]  /*abe0*/  @!P1 LEA R8, P4, R12.reuse, R0, 0x2 ;  /* 0x000000000c089211 */ /* 0x040fe400078810ff */
[-C--:B---3--:R-:W-:Y:S01]  /*abf0*/  @!P2 LEA.HI.X R11, R13, R4.reuse, R30, 0x2, P5 ;  /* 0x000000040d0ba211 */ /* 0x088fe200028f141e */
[----:B------:R-:W-:Y:S01]  /*ac00*/  @!P3 IMAD.MOV.U32 R13, RZ, RZ, R4 ;  /* 0x000000ffff0db224 */ /* 0x000fe200078e0004 */
[----:B------:R-:W-:Y:S01]  /*ac10*/  @!P1 LEA.HI.X R9, R12, R4, R29, 0x2, P4 ;  /* 0x000000040c099211 */ /* 0x000fe200020f141d */
[----:B------:R-:W-:Y:S01]  /*ac20*/  @!P3 IMAD.MOV.U32 R12, RZ, RZ, R0 ;  /* 0x000000ffff0cb224 */ /* 0x000fe200078e0000 */
[----:B------:R-:W-:-:S02]  /*ac30*/  @!P6 LEA R2, P4, R14, R0, 0x2 ;  /* 0x000000000e02e211 */ /* 0x000fc400078810ff */
[----:B------:R-:W-:Y:S01]  /*ac40*/  @!P0 LEA R6, P5, R15, R0, 0x2 ;  /* 0x000000000f068211 */ /* 0x000fe200078a10ff */
[----:B------:R-:W-:Y:S01]  /*ac50*/  @!P3 IMAD.WIDE R12, R233, 0x4, R12 ;  /* 0x00000004e90cb825 */ /* 0x000fe200078e020c */
[-C--:B------:R-:W-:Y:S02]  /*ac60*/  @!P6 LEA.HI.X R3, R14, R4.reuse, R31, 0x2, P4 ;  /* 0x000000040e03e211 */ /* 0x080fe400020f141f */
[----:B------:R-:W-:Y:S02]  /*ac70*/  ISETP.GE.AND P4, PT, R16, c[0x0][0x3c8], PT ;  /* 0x0000f20010007a0c */ /* 0x000fe40003f86270 */
[----:B------:R2:W-:Y:S01]  /*ac80*/  @!P3 ST.E.64 [R12.64], R148 ;  /* 0x000000940c00b985 */ /* 0x0005e2000c101b06 */
[----:B------:R-:W-:Y:S02]  /*ac90*/  @!P0 LEA.HI.X R7, R15, R4, R32, 0x2, P5 ;  /* 0x000000040f078211 */ /* 0x000fe400028f1420 */
[----:B------:R-:W-:Y:S01]  /*aca0*/  ISETP.GE.AND P3, PT, R17, c[0x0][0x3c8], PT ;  /* 0x0000f20011007a0c */ /* 0x000fe20003f66270 */
[----:B------:R-:W-:Y:S01]  /*acb0*/  @!P2 ST.E.64 [R10.64], R146 ;  /* 0x000000920a00a985 */ /* 0x000fe2000c101b06 */
[----:B------:R-:W-:-:S02]  /*acc0*/  ISETP.GE.AND P2, PT, R18, c[0x0][0x3c8], PT ;  /* 0x0000f20012007a0c */ /* 0x000fc40003f46270 */
[C---:B------:R-:W-:Y:S01]  /*acd0*/  IADD3 R45, R233.reuse, 0x90, RZ ;  /* 0x00000090e92d7810 */ /* 0x040fe20007ffe0ff */
[----:B------:R3:W-:Y:S01]  /*ace0*/  @!P1 ST.E.64 [R8.64], R144 ;  /* 0x0000009008009985 */ /* 0x0007e2000c101b06 */
[----:B------:R-:W-:Y:S02]  /*acf0*/  ISETP.GE.AND P1, PT, R20, c[0x0][0x3c8], PT ;  /* 0x0000f20014007a0c */ /* 0x000fe40003f26270 */
[----:B-1----:R-:W-:Y:S01]  /*ad00*/  IADD3 R27, R233, 0x98, RZ ;  /* 0x00000098e91b7810 */ /* 0x002fe20007ffe0ff */
[----:B------:R1:W-:Y:S01]  /*ad10*/  @!P0 ST.E.64 [R6.64], R88 ;  /* 0x0000005806008985 */ /* 0x0003e2000c101b06 */
[----:B------:R-:W-:Y:S02]  /*ad20*/  ISETP.GE.AND P0, PT, R19, c[0x0][0x3c8], PT ;  /* 0x0000f20013007a0c */ /* 0x000fe40003f06270 */
[C---:B------:R-:W-:Y:S01]  /*ad30*/  IADD3 R53, R233.reuse, 0x88, RZ ;  /* 0x00000088e9357810 */ /* 0x040fe20007ffe0ff */
[----:B------:R5:W-:Y:S01]  /*ad40*/  @!P6 ST.E.64 [R2.64], R92 ;  /* 0x0000005c0200e985 */ /* 0x000be2000c101b06 */
[----:B------:R-:W-:-:S02]  /*ad50*/  IADD3 R49, R233, 0x90, RZ ;  /* 0x00000090e9317810 */ /* 0x000fc40007ffe0ff */
[----:B------:R-:W-:Y:S02]  /*ad60*/  SHF.R.S32.HI R53, RZ, 0x1f, R53 ;  /* 0x0000001fff357819 */ /* 0x000fe40000011435 */
[C---:B------:R-:W-:Y:S02]  /*ad70*/  IADD3 R48, R233.reuse, 0xa0, RZ ;  /* 0x000000a0e9307810 */ /* 0x040fe40007ffe0ff */
[----:B------:R-:W-:Y:S02]  /*ad80*/  SHF.R.S32.HI R49, RZ, 0x1f, R49 ;  /* 0x0000001fff317819 */ /* 0x000fe40000011431 */
[----:B----4-:R-:W-:Y:S02]  /*ad90*/  IADD3 R28, R233, 0xa8, RZ ;  /* 0x000000a8e91c7810 */ /* 0x010fe40007ffe0ff */
[----:B--2---:R-:W-:-:S04]  /*ada0*/  @!P4 LEA R12, P5, R16, R0, 0x2 ;  /* 0x00000000100cc211 */ /* 0x004fc800078a10ff */
[----:B------:R-:W-:Y:S02]  /*adb0*/  @!P4 LEA.HI.X R13, R16, R4, R33, 0x2, P5 ;  /* 0x00000004100dc211 */ /* 0x000fe400028f1421 */
[----:B---3--:R-:W-:-:S03]  /*adc0*/  @!P3 LEA R8, P6, R17, R0, 0x2 ;  /* 0x000000001108b211 */ /* 0x008fc600078c10ff */
[----:B------:R2:W-:Y:S01]  /*add0*/  @!P4 ST.E.64 [R12.64], R150 ;  /* 0x000000960c00c985 */ /* 0x0005e2000c101b06 */
[----:B------:R-:W-:Y:S02]  /*ade0*/  ISETP.GE.AND P4, PT, R23, c[0x0][0x3c8], PT ;  /* 0x0000f20017007a0c */ /* 0x000fe40003f86270 */
[C---:B-1----:R-:W-:Y:S02]  /*adf0*/  @!P2 LEA R6, P5, R18.reuse, R0, 0x2 ;  /* 0x000000001206a211 */ /* 0x042fe400078a10ff */
[-C--:B------:R-:W-:Y:S02]  /*ae00*/  @!P3 LEA.HI.X R9, R17, R4.reuse, R34, 0x2, P6 ;  /* 0x000000041109b211 */ /* 0x080fe400030f1422 */
[----:B------:R-:W-:Y:S02]  /*ae10*/  @!P2 LEA.HI.X R7, R18, R4, R35, 0x2, P5 ;  /* 0x000000041207a211 */ /* 0x000fe400028f1423 */
[-C--:B-----5:R-:W-:Y:S01]  /*ae20*/  @!P1 LEA R2, P6, R20, R0.reuse, 0x2 ;  /* 0x0000000014029211 */ /* 0x0a0fe200078c10ff */
[----:B------:R-:W-:Y:S01]  /*ae30*/  @!P3 ST.E.64 [R8.64], R126 ;  /* 0x0000007e0800b985 */ /* 0x000fe2000c101b06 */
[----:B------:R-:W-:-:S02]  /*ae40*/  @!P0 LEA R10, P5, R19, R0, 0x2 ;  /* 0x00000000130a8211 */ /* 0x000fc400078a10ff */
[-C--:B------:R-:W-:Y:S01]  /*ae50*/  @!P1 LEA.HI.X R3, R20, R4.reuse, R37, 0x2, P6 ;  /* 0x0000000414039211 */ /* 0x080fe200030f1425 */
[----:B------:R-:W-:Y:S01]  /*ae60*/  @!P2 ST.E.64 [R6.64], R118 ;  /* 0x000000760600a985 */ /* 0x000fe2000c101b06 */
[----:B------:R-:W-:Y:S02]  /*ae70*/  @!P0 LEA.HI.X R11, R19, R4, R36, 0x2, P5 ;  /* 0x00000004130b8211 */ /* 0x000fe400028f1424 */
[----:B------:R-:W-:Y:S01]  /*ae80*/  ISETP.GE.AND P6, PT, R21, c[0x0][0x3c8], PT ;  /* 0x0000f20015007a0c */ /* 0x000fe20003fc6270 */
[----:B------:R1:W-:Y:S01]  /*ae90*/  @!P1 ST.E.64 [R2.64], R96 ;  /* 0x0000006002009985 */ /* 0x0003e2000c101b06 */
[----:B------:R-:W-:Y:S02]  /*aea0*/  ISETP.GE.AND P5, PT, R22, c[0x0][0x3c8], PT ;  /* 0x0000f20016007a0c */ /* 0x000fe40003fa6270 */
[----:B------:R-:W-:Y:S01]  /*aeb0*/  ISETP.GE.AND P3, PT, R25, c[0x0][0x3c8], PT ;  /* 0x0000f20019007a0c */ /* 0x000fe20003f66270 */
[----:B------:R3:W-:Y:S01]  /*aec0*/  @!P0 ST.E.64 [R10.64], R106 ;  /* 0x0000006a0a008985 */ /* 0x0007e2000c101b06 */
[----:B------:R-:W-:-:S09]  /*aed0*/  ISETP.GE.AND P2, PT, R24, c[0x0][0x3c8], PT ;  /* 0x0000f20018007a0c */ /* 0x000fd20003f46270 */
[----:B--2---:R-:W-:-:S04]  /*aee0*/  @!P5 LEA R12, P0, R22, R0, 0x2 ;  /* 0x00000000160cd211 */ /* 0x004fc800078010ff */
[----:B------:R-:W-:Y:S02]  /*aef0*/  @!P5 LEA.HI.X R13, R22, R4, R39, 0x2, P0 ;  /* 0x00000004160dd211 */ /* 0x000fe400000f1427 */
[----:B-1----:R-:W-:-:S04]  /*af00*/  @!P6 LEA R2, P1, R21, R0, 0x2 ;  /* 0x000000001502e211 */ /* 0x002fc800078210ff */
[----:B------:R-:W-:Y:S02]  /*af10*/  @!P6 LEA.HI.X R3, R21, R4, R38, 0x2, P1 ;  /* 0x000000041503e211 */ /* 0x000fe400008f1426 */
[C---:B---3--:R-:W-:Y:S02]  /*af20*/  @!P3 LEA R10, P0, R25.reuse, R0, 0x2 ;  /* 0x00000000190ab211 */ /* 0x048fe400078010ff */
[----:B------:R-:W-:Y:S01]  /*af30*/  ISETP.GE.AND P1, PT, R26, c[0x0][0x3c8], PT ;  /* 0x0000f2001a007a0c */ /* 0x000fe20003f26270 */
[----:B------:R1:W-:Y:S01]  /*af40*/  @!P6 ST.E.64 [R2.64], R110 ;  /* 0x0000006e0200e985 */ /* 0x0003e2000c101b06 */
[----:B------:R-:W-:Y:S02]  /*af50*/  @!P3 LEA.HI.X R11, R25, R4, R42, 0x2, P0 ;  /* 0x00000004190bb211 */ /* 0x000fe400000f142a */
[----:B------:R-:W-:Y:S01]  /*af60*/  ISETP.GE.AND P0, PT, R5, c[0x0][0x3c8], PT ;  /* 0x0000f20005007a0c */ /* 0x000fe20003f06270 */
[----:B------:R-:W-:Y:S01]  /*af70*/  @!P5 ST.E.64 [R12.64], R152 ;  /* 0x000000980c00d985 */ /* 0x000fe2000c101b06 */
[----:B-1----:R-:W-:-:S04]  /*af80*/  @!P4 LEA R2, P6, R23, R0, 0x2 ;  /* 0x000000001702c211 */ /* 0x002fc800078c10ff */
[----:B------:R-:W-:Y:S02]  /*af90*/  @!P4 LEA.HI.X R3, R23, R4, R40, 0x2, P6 ;  /* 0x000000041703c211 */ /* 0x000fe400030f1428 */
[----:B------:R-:W-:-:S03]  /*afa0*/  @!P2 LEA R8, P6, R24, R0, 0x2 ;  /* 0x000000001808a211 */ /* 0x000fc600078c10ff */
[----:B------:R1:W-:Y:S01]  /*afb0*/  @!P4 ST.E.64 [R2.64], R130 ;  /* 0x000000820200c985 */ /* 0x0003e2000c101b06 */
[----:B------:R-:W-:Y:S02]  /*afc0*/  ISETP.GE.AND P4, PT, R52, c[0x0][0x3c8], PT ;  /* 0x0000f20034007a0c */ /* 0x000fe40003f86270 */
[----:B------:R-:W-:Y:S01]  /*afd0*/  @!P2 LEA.HI.X R9, R24, R4, R41, 0x2, P6 ;  /* 0x000000041809a211 */ /* 0x000fe200030f1429 */
[----:B------:R-:W-:Y:S01]  /*afe0*/  @!P3 ST.E.64 [R10.64], R134 ;  /* 0x000000860a00b985 */ /* 0x000fe2000c101b06 */
[----:B------:R-:W-:Y:S02]  /*aff0*/  ISETP.GE.AND P3, PT, R45, c[0x0][0x3c8], PT ;  /* 0x0000f2002d007a0c */ /* 0x000fe40003f66270 */
[----:B------:R-:W-:Y:S01]  /*b000*/  @!P1 LEA R6, P6, R26, R0, 0x2 ;  /* 0x000000001a069211 */ /* 0x000fe200078c10ff */
[----:B------:R-:W-:Y:S01]  /*b010*/  @!P2 ST.E.64 [R8.64], R122 ;  /* 0x0000007a0800a985 */ /* 0x000fe2000c101b06 */
[----:B------:R-:W-:Y:S02]  /*b020*/  ISETP.GE.AND P2, PT, R48, c[0x0][0x3c8], PT ;  /* 0x0000f20030007a0c */ /* 0x000fe40003f46270 */
[----:B------:R-:W-:-:S05]  /*b030*/  @!P1 LEA.HI.X R7, R26, R4, R43, 0x2, P6 ;  /* 0x000000041a079211 */ /* 0x000fca00030f142b */
[----:B------:R2:W-:Y:S01]  /*b040*/  @!P1 ST.E.64 [R6.64], R114 ;  /* 0x0000007206009985 */ /* 0x0005e2000c101b06 */
[----:B------:R-:W-:Y:S02]  /*b050*/  ISETP.GE.AND P1, PT, R28, c[0x0][0x3c8], PT ;  /* 0x0000f2001c007a0c */ /* 0x000fe40003f26270 */
[----:B-1----:R-:W-:-:S04]  /*b060*/  @!P0 LEA R2, P5, R5, R0, 0x2 ;  /* 0x0000000005028211 */ /* 0x002fc800078a10ff */
[----:B------:R-:W-:Y:S02]  /*b070*/  @!P0 LEA.HI.X R3, R5, R4, R44, 0x2, P5 ;  /* 0x0000000405038211 */ /* 0x000fe400028f142c */
[----:B------:R-:W-:Y:S02]  /*b080*/  ISETP.GE.AND P5, PT, R27, c[0x0][0x3c8], PT ;  /* 0x0000f2001b007a0c */ /* 0x000fe40003fa6270 */
[----:B------:R-:W-:Y:S01]  /*b090*/  IADD3 R5, R233, 0xb0, RZ ;  /* 0x000000b0e9057810 */ /* 0x000fe20007ffe0ff */
[----:B------:R1:W-:Y:S01]  /*b0a0*/  @!P0 ST.E.64 [R2.64], R50 ;  /* 0x0000003202008985 */ /* 0x0003e2000c101b06 */
[----:B--2---:R-:W-:-:S04]  /*b0b0*/  @!P4 LEA R6, P0, R52, R0, 0x2 ;  /* 0x000000003406c211 */ /* 0x004fc800078010ff */
[----:B------:R-:W-:Y:S02]  /*b0c0*/  @!P4 LEA.HI.X R7, R52, R4, R53, 0x2, P0 ;  /* 0x000000043407c211 */ /* 0x000fe400000f1435 */
[----:B------:R-:W-:-:S03]  /*b0d0*/  ISETP.GE.AND P0, PT, R5, c[0x0][0x3c8], PT ;  /* 0x0000f20005007a0c */ /* 0x000fc60003f06270 */
[----:B------:R2:W-:Y:S01]  /*b0e0*/  @!P4 ST.E.64 [R6.64], R58 ;  /* 0x0000003a0600c985 */ /* 0x0005e2000c101b06 */
[-C--:B------:R-:W-:Y:S02]  /*b0f0*/  @!P5 LEA R10, P4, R27, R0.reuse, 0x2 ;  /* 0x000000001b0ad211 */ /* 0x080fe400078810ff */
[----:B-1----:R-:W-:-:S04]  /*b100*/  @!P3 LEA R2, P6, R45, R0, 0x2 ;  /* 0x000000002d02b211 */ /* 0x002fc800078c10ff */
[----:B------:R-:W-:Y:S02]  /*b110*/  @!P3 LEA.HI.X R3, R45, R4, R49, 0x2, P6 ;  /* 0x000000042d03b211 */ /* 0x000fe400030f1431 */
[C---:B------:R-:W-:Y:S02]  /*b120*/  IADD3 R45, R233.reuse, 0x98, RZ ;  /* 0x00000098e92d7810 */ /* 0x040fe40007ffe0ff */
[----:B------:R-:W-:Y:S01]  /*b130*/  IADD3 R49, R233, 0xa0, RZ ;  /* 0x000000a0e9317810 */ /* 0x000fe20007ffe0ff */
[----:B------:R1:W-:Y:S01]  /*b140*/  @!P3 ST.E.64 [R2.64], R62 ;  /* 0x0000003e0200b985 */ /* 0x0003e2000c101b06 */
[----:B------:R-:W-:Y:S02]  /*b150*/  SHF.R.S32.HI R45, RZ, 0x1f, R45 ;  /* 0x0000001fff2d7819 */ /* 0x000fe4000001142d */
[----:B------:R-:W-:Y:S02]  /*b160*/  @!P2 LEA R8, P6, R48, R0, 0x2 ;  /* 0x000000003008a211 */ /* 0x000fe400078c10ff */
[----:B------:R-:W-:-:S02]  /*b170*/  @!P5 LEA.HI.X R11, R27, R4, R45, 0x2, P4 ;  /* 0x000000041b0bd211 */ /* 0x000fc400020f142d */
[C---:B------:R-:W-:Y:S02]  /*b180*/  IADD3 R45, R233.reuse, 0xa8, RZ ;  /* 0x000000a8e92d7810 */ /* 0x040fe40007ffe0ff */
[----:B------:R-:W-:Y:S01]  /*b190*/  IADD3 R27, R233, 0xb0, RZ ;  /* 0x000000b0e91b7810 */ /* 0x000fe20007ffe0ff */
[----:B------:R3:W-:Y:S01]  /*b1a0*/  @!P5 ST.E.64 [R10.64], R74 ;  /* 0x0000004a0a00d985 */ /* 0x0007e2000c101b06 */
[----:B------:R-:W-:Y:S02]  /*b1b0*/  SHF.R.S32.HI R49, RZ, 0x1f, R49 ;  /* 0x0000001fff317819 */ /* 0x000fe40000011431 */
[----:B--2---:R-:W-:Y:S02]  /*b1c0*/  @!P1 LEA R6, P3, R28, R0, 0x2 ;  /* 0x000000001c069211 */ /* 0x004fe400078610ff */
[----:B------:R-:W-:Y:S02]  /*b1d0*/  SHF.R.S32.HI R45, RZ, 0x1f, R45 ;  /* 0x0000001fff2d7819 */ /* 0x000fe4000001142d */
[----:B------:R-:W-:-:S02]  /*b1e0*/  SHF.R.S32.HI R27, RZ, 0x1f, R27 ;  /* 0x0000001fff1b7819 */ /* 0x000fc4000001141b */
[-C--:B------:R-:W-:Y:S02]  /*b1f0*/  @!P2 LEA.HI.X R9, R48, R4.reuse, R49, 0x2, P6 ;  /* 0x000000043009a211 */ /* 0x080fe400030f1431 */
[----:B------:R-:W-:-:S03]  /*b200*/  @!P1 LEA.HI.X R7, R28, R4, R45, 0x2, P3 ;  /* 0x000000041c079211 */ /* 0x000fc600018f142d */
[----:B------:R3:W-:Y:S04]  /*b210*/  @!P2 ST.E.64 [R8.64], R70 ;  /* 0x000000460800a985 */ /* 0x0007e8000c101b06 */
[----:B------:R3:W-:Y:S01]  /*b220*/  @!P1 ST.E.64 [R6.64], R66 ;  /* 0x0000004206009985 */ /* 0x0007e2000c101b06 */
[----:B-1----:R-:W-:-:S04]  /*b230*/  @!P0 LEA R2, P4, R5, R0, 0x2 ;  /* 0x0000000005028211 */ /* 0x002fc800078810ff */
[----:B------:R-:W-:Y:S02]  /*b240*/  @!P0 LEA.HI.X R3, R5, R4, R27, 0x2, P4 ;  /* 0x0000000405038211 */ /* 0x000fe400020f141b */
[----:B------:R-:W-:-:S03]  /*b250*/  IADD3 R5, R233, 0xb8, RZ ;  /* 0x000000b8e9057810 */ /* 0x000fc60007ffe0ff */
[----:B------:R3:W-:Y:S01]  /*b260*/  @!P0 ST.E.64 [R2.64], R54 ;  /* 0x0000003602008985 */ /* 0x0007e2000c101b06 */
[----:B------:R-:W-:-:S13]  /*b270*/  ISETP.GE.AND P0, PT, R5, c[0x0][0x3c8], PT ;  /* 0x0000f20005007a0c */ /* 0x000fda0003f06270 */
[----:B------:R-:W-:Y:S05]  /*b280*/  @P0 BRA `(.L_x_64) ;  /* 0x00000cc000000947 */ /* 0x000fea0003800000 */
[----:B------:R-:W-:Y:S02]  /*b290*/  IADD3 R27, R233, 0xb8, RZ ;  /* 0x000000b8e91b7810 */ /* 0x000fe40007ffe0ff */
[----:B---3--:R-:W-:Y:S02]  /*b2a0*/  LEA R2, P0, R5, R0, 0x2 ;  /* 0x0000000005027211 */ /* 0x008fe400078010ff */
[----:B------:R-:W-:-:S04]  /*b2b0*/  SHF.R.S32.HI R27, RZ, 0x1f, R27 ;  /* 0x0000001fff1b7819 */ /* 0x000fc8000001141b */
[----:B------:R-:W-:-:S05]  /*b2c0*/  LEA.HI.X R3, R5, R4, R27, 0x2, P0 ;  /* 0x0000000405037211 */ /* 0x000fca00000f141b */
[----:B------:R1:W-:Y:S01]  /*b2d0*/  ST.E.64 [R2.64], R46 ;  /* 0x0000002e02007985 */ /* 0x0003e2000c101b06 */
[----:B------:R-:W-:Y:S05]  /*b2e0*/  BRA `(.L_x_64) ;  /* 0x00000c6000007947 */ /* 0x000fea0003800000 */
.L_x_49:
[----:B------:R-:W-:Y:S01]  /*b2f0*/  ISETP.NE.U32.AND P1, PT, RZ, c[0x0][0x508], PT ;  /* 0x00014200ff007a0c */ /* 0x000fe20003f25070 */
[----:B------:R-:W2:Y:S01]  /*b300*/  LDL.LU R6, [R1+0x8] ;  /* 0x0000080001067983 */ /* 0x000ea20000300800 */
[----:B------:R-:W-:Y:S01]  /*b310*/  ISETP.NE.U32.AND P2, PT, RZ, c[0x0][0x500], PT ;  /* 0x00014000ff007a0c */ /* 0x000fe20003f45070 */
[----:B------:R-:W-:Y:S01]  /*b320*/  IMAD.MOV.U32 R4, RZ, RZ, 0x4 ;  /* 0x00000004ff047424 */ /* 0x000fe200078e00ff */
[----:B------:R-:W-:Y:S01]  /*b330*/  ISETP.NE.AND.EX P1, PT, RZ, c[0x0][0x50c], PT, P1 ;  /* 0x00014300ff007a0c */ /* 0x000fe20003f25310 */
[----:B------:R-:W-:Y:S01]  /*b340*/  IMAD.MOV.U32 R0, RZ, RZ, RZ ;  /* 0x000000ffff007224 */ /* 0x000fe200078e00ff */
[----:B------:R-:W-:Y:S01]  /*b350*/  ISETP.NE.AND.EX P2, PT, RZ, c[0x0][0x504], PT, P2 ;  /* 0x00014100ff007a0c */ /* 0x000fe20003f45320 */
[----:B------:R-:W-:Y:S02]  /*b360*/  IMAD.MOV.U32 R18, RZ, RZ, c[0x0][0x388] ;  /* 0x0000e200ff127624 */ /* 0x000fe400078e00ff */
[----:B-1----:R-:W-:-:S08]  /*b370*/  IMAD.WIDE R4, R228, R4, c[0x0][0x500] ;  /* 0x00014000e4047625 */ /* 0x002fd000078e0204 */
[C---:B------:R-:W-:Y:S02]  /*b380*/  @P1 LEA R2, P0, R228.reuse, c[0x0][0x508], 0x2 ;  /* 0x00014200e4021a11 */ /* 0x040fe400078010ff */
[----:B------:R1:W5:Y:S02]  /*b390*/  @P2 LDG.E R0, [R4.64] ;  /* 0x0000000604002981 */ /* 0x000364000c1e1900 */
[----:B------:R-:W-:-:S05]  /*b3a0*/  @P1 LEA.HI.X R3, R228, c[0x0][0x50c], R251, 0x2, P0 ;  /* 0x00014300e4031a11 */ /* 0x000fca00000f14fb */
[----:B------:R1:W5:Y:S01]  /*b3b0*/  @P1 LDG.E R18, [R2.64] ;  /* 0x0000000602121981 */ /* 0x000362000c1e1900 */
[----:B--2---:R-:W-:-:S04]  /*b3c0*/  ISETP.NE.AND P0, PT, R6, RZ, PT ;  /* 0x000000ff0600720c */ /* 0x004fc80003f05270 */
[----:B------:R-:W-:Y:S01]  /*b3d0*/  SEL R17, R6, c[0x0][0x3d4], P0 ;  /* 0x0000f50006117a07 */ /* 0x000fe20000000000 */
[----:B------:R-:W-:Y:S05]  /*b3e0*/  @P1 BRA `(.L_x_70) ;  /* 0x0000004000001947 */ /* 0x000fea0003800000 */
[----:B-1----:R-:W-:Y:S05]  /*b3f0*/  @!P2 BRA `(.L_x_70) ;  /* 0x000000300000a947 */ /* 0x002fea0003800000 */
[----:B------:R1:W2:Y:S04]  /*b400*/  LDG.E R2, [R4.64] ;  /* 0x0000000604027981 */ /* 0x0002a8000c1e1900 */
[----:B-1----:R-:W2:Y:S02]  /*b410*/  LDG.E R4, [R4.64+0x4] ;  /* 0x0000040604047981 */ /* 0x002ea4000c1e1900 */
[----:B--2--5:R-:W-:Y:S02]  /*b420*/  IADD3 R18, -R2, R4, RZ ;  /* 0x0000000402127210 */ /* 0x024fe40007ffe1ff */
.L_x_70:
[----:B-1----:R-:W1:Y:S01]  /*b430*/  S2R R3, SR_TID.X ;  /* 0x0000000000037919 */ /* 0x002e620000002100 */
[----:B------:R-:W-:Y:S01]  /*b440*/  BSSY B0, `(.L_x_71) ;  /* 0x0000036000007945 */ /* 0x000fe20003800000 */
[----:B------:R-:W-:Y:S02]  /*b450*/  SEL R8, R228, RZ, !P2 ;  /* 0x000000ffe4087207 */ /* 0x000fe40005000000 */
[----:B------:R-:W-:-:S02]  /*b460*/  SEL R20, R251, RZ, !P2 ;  /* 0x000000fffb147207 */ /* 0x000fc40005000000 */
[----:B-----5:R-:W-:Y:S02]  /*b470*/  SHF.R.S32.HI R16, RZ, 0x1f, R0 ;  /* 0x0000001fff107819 */ /* 0x020fe40000011400 */
[----:B-1----:R-:W-:-:S13]  /*b480*/  ISETP.GT.AND P0, PT, R3, 0x7f, PT ;  /* 0x0000007f0300780c */ /* 0x002fda0003f04270 */
[----:B------:R-:W-:Y:S05]  /*b490*/  @P0 BRA `(.L_x_72) ;  /* 0x0000030000000947 */ /* 0x000fea0003800000 */
[----:B------:R-:W-:Y:S01]  /*b4a0*/  IMAD R2, R18, c[0x0][0x4e8], RZ ;  /* 0x00013a0012027a24 */ /* 0x000fe200078e02ff */
[----:B------:R-:W-:-:S04]  /*b4b0*/  LEA R9, R225, R3, 0x7 ;  /* 0x00000003e1097211 */ /* 0x000fc800078e38ff */
[----:B------:R-:W-:-:S13]  /*b4c0*/  ISETP.GE.AND P0, PT, R9, R2, PT ;  /* 0x000000020900720c */ /* 0x000fda0003f06270 */
[----:B------:R-:W-:Y:S05]  /*b4d0*/  @P0 BRA `(.L_x_72) ;  /* 0x000002c000000947 */ /* 0x000fea0003800000 */
[----:B------:R-:W2:Y:S01]  /*b4e0*/  LDL.LU R21, [R1+0xc] ;  /* 0x00000c0001157983 */ /* 0x000ea20000300800 */
[----:B------:R-:W-:Y:S01]  /*b4f0*/  IMAD.MOV.U32 R2, RZ, RZ, 0x368 ;  /* 0x00000368ff027424 */ /* 0x000fe200078e00ff */
[----:B------:R-:W-:-:S04]  /*b500*/  ISETP.GT.AND P2, PT, R17, 0x1, PT ;  /* 0x000000011100780c */ /* 0x000fc80003f44270 */
[----:B------:R-:W-:-:S04]  /*b510*/  SEL R2, R2, 0x328, P2 ;  /* 0x0000032802027807 */ /* 0x000fc80001000000 */
[----:B------:R1:W3:Y:S08]  /*b520*/  LDC.64 R10, c[0x0][R2+0x170] ;  /* 0x00005c00020a7b82 */ /* 0x0002f00000000a00 */
[----:B------:R1:W4:Y:S08]  /*b530*/  LDC.64 R6, c[0x0][R2+0x168] ;  /* 0x00005a0002067b82 */ /* 0x0003300000000a00 */
[----:B------:R1:W5:Y:S08]  /*b540*/  LDC.64 R14, c[0x0][R2+0x178] ;  /* 0x00005e00020e7b82 */ /* 0x0003700000000a00 */
[----:B------:R1:W2:Y:S02]  /*b550*/  LDC.64 R12, c[0x0][R2+0x160] ;  /* 0x00005800020c7b82 */ /* 0x0002a40000000a00 */
[----:B-1----:R-:W-:-:S02]  /*b560*/  IMAD.MOV.U32 R2, RZ, RZ, c[0x0][0x4e8] ;  /* 0x00013a00ff027624 */ /* 0x002fc400078e00ff */
[-C--:B---3--:R-:W-:Y:S02]  /*b570*/  IMAD R3, R11, R8.reuse, RZ ;  /* 0x000000080b037224 */ /* 0x088fe400078e02ff */
[----:B------:R-:W-:Y:S01]  /*b580*/  IMAD.WIDE.U32 R4, R10, R8, RZ ;  /* 0x000000080a047225 */ /* 0x000fe200078e00ff */
[----:B------:R-:W-:Y:S02]  /*b590*/  ISETP.NE.AND P0, PT, R2, 0x1, PT ;  /* 0x000000010200780c */ /* 0x000fe40003f05270 */
[----:B------:R-:W-:Y:S01]  /*b5a0*/  MOV R2, R9 ;  /* 0x0000000900027202 */ /* 0x000fe20000000f00 */
[----:B------:R-:W-:Y:S02]  /*b5b0*/  IMAD R10, R10, R20, R3 ;  /* 0x000000140a0a7224 */ /* 0x000fe400078e0203 */
[-C--:B----4-:R-:W-:Y:S02]  /*b5c0*/  IMAD R11, R7, R234.reuse, RZ ;  /* 0x000000ea070b7224 */ /* 0x090fe400078e02ff */
[----:B------:R-:W-:-:S04]  /*b5d0*/  IMAD.WIDE.U32 R6, R6, R234, RZ ;  /* 0x000000ea06067225 */ /* 0x000fc800078e00ff */
[----:B------:R-:W-:Y:S01]  /*b5e0*/  IMAD.IADD R11, R7, 0x1, R11 ;  /* 0x00000001070b7824 */ /* 0x000fe200078e020b */
[----:B------:R-:W-:Y:S01]  /*b5f0*/  IADD3 R7, R5, R10, RZ ;  /* 0x0000000a05077210 */ /* 0x000fe20007ffe0ff */
[----:B------:R-:W-:-:S05]  /*b600*/  @P0 IMAD.HI.U32 R19, R9, c[0x0][0x4ec], RZ ;  /* 0x00013b0009130a27 */ /* 0x000fca00078e00ff */
[----:B------:R-:W-:Y:S02]  /*b610*/  @P0 SHF.R.U32.HI R2, RZ, c[0x0][0x4f0], R19 ;  /* 0x00013c00ff020a19 */ /* 0x000fe40000011613 */
[----:B------:R-:W-:-:S03]  /*b620*/  IADD3 R19, P1, P0, R4, R6, R0 ;  /* 0x0000000604137210 */ /* 0x000fc6000783e000 */
[----:B------:R-:W-:Y:S01]  /*b630*/  IMAD.MOV R6, RZ, RZ, -R2 ;  /* 0x000000ffff067224 */ /* 0x000fe200078e0a02 */
[----:B--2---:R-:W-:-:S05]  /*b640*/  SEL R3, R21, RZ, P2 ;  /* 0x000000ff15037207 */ /* 0x004fca0001000000 */
[-C--:B-----5:R-:W-:Y:S02]  /*b650*/  IMAD R10, R15, R3.reuse, RZ ;  /* 0x000000030f0a7224 */ /* 0x0a0fe400078e02ff */
[----:B------:R-:W-:-:S04]  /*b660*/  IMAD.WIDE.U32 R4, R14, R3, RZ ;  /* 0x000000030e047225 */ /* 0x000fc800078e00ff */
[----:B------:R-:W-:Y:S01]  /*b670*/  IMAD R3, R6, c[0x0][0x4e8], R9 ;  /* 0x00013a0006037a24 */ /* 0x000fe200078e0209 */
[----:B------:R-:W-:Y:S02]  /*b680*/  IADD3.X R9, R7, R11, R16, P1, P0 ;  /* 0x0000000b07097210 */ /* 0x000fe40000fe0410 */
[----:B------:R-:W-:Y:S02]  /*b690*/  IADD3 R7, R5, R10, RZ ;  /* 0x0000000a05077210 */ /* 0x000fe40007ffe0ff */
[----:B------:R-:W-:Y:S02]  /*b6a0*/  IADD3 R4, P1, P0, R2, R19, R4 ;  /* 0x0000001302047210 */ /* 0x000fe4000783e004 */
[----:B------:R-:W-:Y:S01]  /*b6b0*/  SHF.R.S32.HI R5, RZ, 0x1f, R2 ;  /* 0x0000001fff057819 */ /* 0x000fe20000011402 */
[----:B------:R-:W-:Y:S01]  /*b6c0*/  IMAD R2, R13, R3, RZ ;  /* 0x000000030d027224 */ /* 0x000fe200078e02ff */
[----:B------:R-:W-:Y:S02]  /*b6d0*/  SHF.R.S32.HI R6, RZ, 0x1f, R3 ;  /* 0x0000001fff067819 */ /* 0x000fe40000011403 */
[----:B------:R-:W-:Y:S01]  /*b6e0*/  IADD3.X R5, R5, R9, R7, P1, P0 ;  /* 0x0000000905057210 */ /* 0x000fe20000fe0407 */
[----:B------:R-:W-:-:S02]  /*b6f0*/  IMAD.MOV.U32 R7, RZ, RZ, c[0x0][0x4a8] ;  /* 0x00012a00ff077624 */ /* 0x000fc400078e00ff */
[C---:B------:R-:W-:Y:S02]  /*b700*/  IMAD R6, R12.reuse, R6, R2 ;  /* 0x000000060c067224 */ /* 0x040fe400078e0202 */
[----:B------:R-:W-:Y:S01]  /*b710*/  IMAD.WIDE.U32 R2, R12, R3, R4 ;  /* 0x000000030c027225 */ /* 0x000fe200078e0004 */
[----:B------:R-:W-:Y:S02]  /*b720*/  MOV R5, c[0x0][0x4ac] ;  /* 0x00012b0000057a02 */ /* 0x000fe40000000f00 */
[----:B------:R-:W-:Y:S01]  /*b730*/  SEL R4, R7, c[0x0][0x450], P2 ;  /* 0x0001140007047a07 */ /* 0x000fe20001000000 */
[----:B------:R-:W-:Y:S01]  /*b740*/  IMAD.IADD R3, R3, 0x1, R6 ;  /* 0x0000000103037824 */ /* 0x000fe200078e0206 */
[----:B------:R-:W-:Y:S02]  /*b750*/  SEL R5, R5, c[0x0][0x454], P2 ;  /* 0x0001150005057a07 */ /* 0x000fe40001000000 */
[----:B------:R-:W-:-:S04]  /*b760*/  LEA R4, P0, R2, R4, 0x2 ;  /* 0x0000000402047211 */ /* 0x000fc800078010ff */
[----:B------:R-:W-:Y:S02]  /*b770*/  LEA.HI.X R5, R2, R5, R3, 0x2, P0 ;  /* 0x0000000502057211 */ /* 0x000fe400000f1403 */
[----:B------:R-:W-:-:S05]  /*b780*/  MOV R2, 0xff800000 ;  /* 0xff80000000027802 */ /* 0x000fca0000000f00 */
[----:B------:R1:W-:Y:S02]  /*b790*/  STG.E [R4.64], R2 ;  /* 0x0000000204007986 */ /* 0x0003e4000c101906 */
.L_x_72:
[----:B------:R-:W-:Y:S05]  /*b7a0*/  BSYNC B0 ;  /* 0x0000000000007941 */ /* 0x000fea0003800000 */
.L_x_71:
[----:B------:R-:W-:-:S13]  /*b7b0*/  ISETP.GT.AND P0, PT, R17, 0x1, PT ;  /* 0x000000011100780c */ /* 0x000fda0003f04270 */
[----:B------:R-:W-:Y:S05]  /*b7c0*/  @P0 BRA `(.L_x_64) ;  /* 0x0000078000000947 */ /* 0x000fea0003800000 */
[----:B-1----:R-:W2:Y:S01]  /*b7d0*/  LDL R5, [R1+0x30] ;  /* 0x0000300001057983 */ /* 0x002ea20000100800 */
[----:B------:R-:W-:Y:S01]  /*b7e0*/  MOV R2, c[0x0][0x4e8] ;  /* 0x00013a0000027a02 */ /* 0x000fe20000000f00 */
[----:B------:R-:W-:Y:S02]  /*b7f0*/  IMAD R4, R16, c[0x0][0x3a0], RZ ;  /* 0x0000e80010047a24 */ /* 0x000fe400078e02ff */
[----:B------:R-:W1:Y:S01]  /*b800*/  S2R R10, SR_TID.X ;  /* 0x00000000000a7919 */ /* 0x000e620000002100 */
[----:B------:R-:W-:Y:S01]  /*b810*/  ISETP.NE.AND P0, PT, R2, 0x1, PT ;  /* 0x000000010200780c */ /* 0x000fe20003f05270 */
[----:B------:R-:W-:-:S04]  /*b820*/  IMAD.WIDE.U32 R2, R0, c[0x0][0x3a0], RZ ;  /* 0x0000e80000027a25 */ /* 0x000fc800078e00ff */
[----:B------:R-:W-:-:S05]  /*b830*/  IMAD R0, R0, c[0x0][0x3a4], R4 ;  /* 0x0000e90000007a24 */ /* 0x000fca00078e0204 */
[----:B------:R-:W-:-:S05]  /*b840*/  IADD3 R3, R3, R0, RZ ;  /* 0x0000000003037210 */ /* 0x000fca0007ffe0ff */
[----:B------:R-:W-:-:S04]  /*b850*/  IMAD.WIDE.U32 R2, R234, c[0x0][0x3e8], R2 ;  /* 0x0000fa00ea027a25 */ /* 0x000fc800078e0002 */
[----:B------:R-:W-:-:S04]  /*b860*/  IMAD R3, R234, c[0x0][0x3ec], R3 ;  /* 0x0000fb00ea037a24 */ /* 0x000fc800078e0203 */
[----:B------:R-:W-:Y:S01]  /*b870*/  IMAD.WIDE.U32 R2, R8, c[0x0][0x3f0], R2 ;  /* 0x0000fc0008027a25 */ /* 0x000fe200078e0002 */
[----:B-1----:R-:W-:-:S04]  /*b880*/  SHF.R.S32.HI R9, RZ, 0x1f, R10 ;  /* 0x0000001fff097819 */ /* 0x002fc8000001140a */
[----:B------:R-:W-:-:S04]  /*b890*/  LEA.HI R9, R9, R10, RZ, 0x3 ;  /* 0x0000000a09097211 */ /* 0x000fc800078f18ff */
[----:B------:R-:W-:-:S04]  /*b8a0*/  SHF.R.S32.HI R9, RZ, 0x3, R9 ;  /* 0x00000003ff097819 */ /* 0x000fc80000011409 */
[C---:B------:R-:W-:Y:S02]  /*b8b0*/  LEA R11, R225.reuse, R9, 0x7 ;  /* 0x00000009e10b7211 */ /* 0x040fe400078e38ff */
[----:B--2---:R-:W-:Y:S01]  /*b8c0*/  LEA R4, R225, R5, 0x7 ;  /* 0x00000005e1047211 */ /* 0x004fe200078e38ff */
[----:B------:R-:W-:-:S03]  /*b8d0*/  IMAD R5, R20, c[0x0][0x3f0], RZ ;  /* 0x0000fc0014057a24 */ /* 0x000fc600078e02ff */
[----:B------:R-:W-:Y:S01]  /*b8e0*/  MOV R0, R4 ;  /* 0x0000000400007202 */ /* 0x000fe20000000f00 */
[----:B------:R-:W-:-:S04]  /*b8f0*/  @P0 IMAD.HI.U32 R6, R4, c[0x0][0x4ec], RZ ;  /* 0x00013b0004060a27 */ /* 0x000fc800078e00ff */
[----:B------:R-:W-:Y:S01]  /*b900*/  IMAD R7, R8, c[0x0][0x3f4], R5 ;  /* 0x0000fd0008077a24 */ /* 0x000fe200078e0205 */
[----:B------:R-:W-:-:S04]  /*b910*/  @P0 SHF.R.U32.HI R0, RZ, c[0x0][0x4f0], R6 ;  /* 0x00013c00ff000a19 */ /* 0x000fc80000011606 */
        /* <DEDUP_REMOVED lines=16> */
[----:B------:R1:W2:Y:S02]  /*ba20*/  SHFL.IDX PT, R8, R9, RZ, 0x181f ;  /* 0x00181fff09087589 */ /* 0x0002a400000e0000 */
.L_x_124:
[----:B------:R-:W-:Y:S05]  /*ba30*/  BRA.DIV ~URZ, `(.L_x_74) ;  /* 0x00001e027f007947 */ /* 0x000fea000b800000 */
[----:B------:R3:W4:Y:S02]  /*ba40*/  SHFL.IDX PT, R0, R12, RZ, 0x181f ;  /* 0x00181fff0c007589 */ /* 0x00072400000e0000 */
.L_x_125:
[----:B------:R-:W-:Y:S01]  /*ba50*/  IMAD R10, R18, c[0x0][0x4e8], RZ ;  /* 0x00013a00120a7a24 */ /* 0x000fe200078e02ff */
[----:B------:R-:W-:Y:S04]  /*ba60*/  BSSY B0, `(.L_x_75) ;  /* 0x0000010000007945 */ /* 0x000fe80003800000 */
        /* <DEDUP_REMOVED lines=11> */
[----:B------:R2:W-:Y:S01]  /*bb20*/  @!P2 ST.E.128 [R6.64], RZ ;  /* 0x000000ff0600a985 */ /* 0x0005e2000c101d06 */
[----:B-----5:R-:W-:-:S05]  /*bb30*/  @!P1 LEA.HI.X R5, R222, R8, R13, 0x1, P4 ;  /* 0x00000008de059211 */ /* 0x020fca00020f0c0d */
[----:B------:R2:W-:Y:S04]  /*bb40*/  @!P1 ST.E.128 [R4.64], RZ ;  /* 0x000000ff04009985 */ /* 0x0005e8000c101d06 */
[----:B------:R2:W-:Y:S02]  /*bb50*/  @!P0 ST.E.128 [R2.64], RZ ;  /* 0x000000ff02008985 */ /* 0x0005e4000c101d06 */
.L_x_76:
[----:B------:R-:W-:Y:S05]  /*bb60*/  BSYNC B0 ;  /* 0x0000000000007941 */ /* 0x000fea0003800000 */
.L_x_75:
[----:B------:R-:W-:Y:S05]  /*bb70*/  BRA.DIV ~URZ, `(.L_x_77) ;  /* 0x00001d227f007947 */ /* 0x000fea000b800000 */
[----:B--2---:R2:W1:Y:S04]  /*bb80*/  SHFL.IDX PT, R8, R9, 0x1, 0x181f ;  /* 0x00381f0009087f89 */ /* 0x00446800000e0000 */
[----:B----4-:R2:W4:Y:S02]  /*bb90*/  SHFL.IDX PT, R0, R12, 0x1, 0x181f ;  /* 0x00381f000c007f89 */ /* 0x01052400000e0000 */
.L_x_126:
        /* <DEDUP_REMOVED lines=13> */
[----:B------:R1:W-:Y:S01]  /*bc70*/  @!P2 ST.E.128 [R6.64], RZ ;  /* 0x000000ff0600a985 */ /* 0x0003e2000c101d06 */
[----:B-----5:R-:W-:-:S05]  /*bc80*/  @!P1 LEA.HI.X R5, R222, R8, R13, 0x1, P4 ;  /* 0x00000008de059211 */ /* 0x020fca00020f0c0d */
[----:B------:R1:W-:Y:S04]  /*bc90*/  @!P1 ST.E.128 [R4.64], RZ ;  /* 0x000000ff04009985 */ /* 0x0003e8000c101d06 */
[----:B------:R1:W-:Y:S02]  /*bca0*/  @!P0 ST.E.128 [R2.64], RZ ;  /* 0x000000ff02008985 */ /* 0x0003e4000c101d06 */
.L_x_79:
[----:B------:R-:W-:Y:S05]  /*bcb0*/  BSYNC B0 ;  /* 0x0000000000007941 */ /* 0x000fea0003800000 */
.L_x_78:
[----:B------:R-:W-:Y:S05]  /*bcc0*/  BRA.DIV ~URZ, `(.L_x_80) ;  /* 0x00001c927f007947 */ /* 0x000fea000b800000 */
[----:B-1----:R1:W2:Y:S02]  /*bcd0*/  SHFL.IDX PT, R8, R9, 0x2, 0x181f ;  /* 0x00581f0009087f89 */ /* 0x0022a400000e0000 */
.L_x_127:
[----:B------:R-:W-:Y:S05]  /*bce0*/  BRA.DIV ~URZ, `(.L_x_81) ;  /* 0x00001ce27f007947 */ /* 0x000fea000b800000 */
[----:B----4-:R4:W1:Y:S02]  /*bcf0*/  SHFL.IDX PT, R0, R12, 0x2, 0x181f ;  /* 0x00581f000c007f89 */ /* 0x01086400000e0000 */
.L_x_128:
        /* <DEDUP_REMOVED lines=17> */
.L_x_83:
[----:B------:R-:W-:Y:S05]  /*be10*/  BSYNC B0 ;  /* 0x0000000000007941 */ /* 0x000fea0003800000 */
.L_x_82:
[----:B------:R-:W-:Y:S05]  /*be20*/  BRA.DIV ~URZ, `(.L_x_84) ;  /* 0x00001c027f007947 */ /* 0x000fea000b800000 */
[----:B--2---:R2:W3:Y:S04]  /*be30*/  SHFL.IDX PT, R8, R9, 0x3, 0x181f ;  /* 0x00781f0009087f89 */ /* 0x0044e800000e0000 */
[----:B-1----:R2:W1:Y:S02]  /*be40*/  SHFL.IDX PT, R0, R12, 0x3, 0x181f ;  /* 0x00781f000c007f89 */ /* 0x00246400000e0000 */
.L_x_129:
[----:B------:R-:W-:-:S04]  /*be50*/  IADD3 R11, R11, 0x60, RZ ;  /* 0x000000600b0b7810 */ /* 0x000fc80007ffe0ff */
[----:B------:R-:W-:-:S13]  /*be60*/  ISETP.GE.AND P0, PT, R11, R10, PT ;  /* 0x0000000a0b00720c */ /* 0x000fda0003f06270 */
[----:B------:R-:W-:Y:S05]  /*be70*/  @P0 BRA `(.L_x_64) ;  /* 0x000000d000000947 */ /* 0x000fea0003800000 */
[----:B--2---:R-:W2:Y:S01]  /*be80*/  LDL R9, [R1] ;  /* 0x0000000001097983 */ /* 0x004ea20000100800 */
[----:B------:R-:W-:Y:S02]  /*be90*/  ISETP.GE.AND P2, PT, R220, c[0x0][0x3c8], PT ;  /* 0x0000f200dc007a0c */ /* 0x000fe40003f46270 */
[----:B------:R-:W-:Y:S02]  /*bea0*/  ISETP.GE.AND P1, PT, R222, c[0x0][0x3c8], PT ;  /* 0x0000f200de007a0c */ /* 0x000fe40003f26270 */
[----:B------:R-:W-:-:S09]  /*beb0*/  ISETP.GE.AND P0, PT, R223, c[0x0][0x3c8], PT ;  /* 0x0000f200df007a0c */ /* 0x000fd20003f06270 */
[-C--:B-1----:R-:W-:Y:S02]  /*bec0*/  @!P2 LEA R6, P5, R220, R0.reuse, 0x1 ;  /* 0x00000000dc06a211 */ /* 0x082fe400078a08ff */
[-C--:B------:R-:W-:Y:S02]  /*bed0*/  @!P1 LEA R4, P4, R222, R0.reuse, 0x1 ;  /* 0x00000000de049211 */ /* 0x080fe400078808ff */
[C---:B------:R-:W-:Y:S02]  /*bee0*/  @!P0 LEA R2, P3, R223.reuse, R0, 0x1 ;  /* 0x00000000df028211 */ /* 0x040fe400078608ff */
[-C--:B---3--:R-:W-:Y:S02]  /*bef0*/  @!P2 LEA.HI.X R7, R220, R8.reuse, R221, 0x1, P5 ;  /* 0x00000008dc07a211 */ /* 0x088fe400028f0cdd */
[----:B------:R-:W-:-:S03]  /*bf00*/  @!P0 LEA.HI.X R3, R223, R8, R252, 0x1, P3 ;  /* 0x00000008df038211 */ /* 0x000fc600018f0cfc */
[----:B------:R1:W-:Y:S01]  /*bf10*/  @!P2 ST.E.128 [R6.64], RZ ;  /* 0x000000ff0600a985 */ /* 0x0003e2000c101d06 */
[----:B--2---:R-:W-:-:S05]  /*bf20*/  @!P1 LEA.HI.X R5, R222, R8, R9, 0x1, P4 ;  /* 0x00000008de059211 */ /* 0x004fca00020f0c09 */
[----:B------:R1:W-:Y:S04]  /*bf30*/  @!P1 ST.E.128 [R4.64], RZ ;  /* 0x000000ff04009985 */ /* 0x0003e8000c101d06 */
[----:B------:R1:W-:Y:S02]  /*bf40*/  @!P0 ST.E.128 [R2.64], RZ ;  /* 0x000000ff02008985 */ /* 0x0003e4000c101d06 */
.L_x_64:
[----:B------:R-:W-:Y:S05]  /*bf50*/  BSYNC B1 ;  /* 0x0000000000017941 */ /* 0x000fea0003800000 */
.L_x_48:
[----:B-12-4-:R-:W2:Y:S02]  /*bf60*/  LDL R0, [R1+0x34] ;  /* 0x0000340001007983 */ /* 0x016ea40000100800 */
[----:B--2---:R-:W-:-:S13]  /*bf70*/  ISETP.NE.AND P0, PT, R0, RZ, PT ;  /* 0x000000ff0000720c */ /* 0x004fda0003f05270 */
[----:B------:R-:W-:Y:S01]  /*bf80*/  @P0 WARPSYNC 0xffffffff ;  /* 0xffffffff00000948 */ /* 0x000fe20003800000 */
[----:B------:R-:W-:Y:S06]  /*bf90*/  @P0 BAR.SYNC.DEFER_BLOCKING 0x5, 0x100 ;  /* 0x0144000000000b1d */ /* 0x000fec0000010000 */
[----:B------:R-:W1:Y:S04]  /*bfa0*/  @P0 LDS.128 R224, [0x18100] ;  /* 0x01810000ffe00984 */ /* 0x000e680000000c00 */
[----:B------:R-:W-:Y:S06]  /*bfb0*/  @P0 BAR.ARV 0x4, 0x100 ;  /* 0x0104000000000b1d */ /* 0x000fec0000002000 */
[----:B------:R-:W-:Y:S05]  /*bfc0*/  @P0 BRA `(.L_x_85) ;  /* 0x00000ae000000947 */ /* 0x000fea0003800000 */
[----:B------:R-:W2:Y:S01]  /*bfd0*/  S2R R0, SR_TID.X ;  /* 0x0000000000007919 */ /* 0x000ea20000002100 */
[----:B---3--:R-:W-:Y:S01]  /*bfe0*/  IMAD.MOV.U32 R7, RZ, RZ, RZ ;  /* 0x000000ffff077224 */ /* 0x008fe200078e00ff */
[----:B--2---:R-:W-:-:S04]  /*bff0*/  LOP3.LUT R14, R0, 0x1f, RZ, 0xc0, !PT ;  /* 0x0000001f000e7812 */ /* 0x004fc800078ec0ff */
[----:B------:R-:W-:Y:S01]  /*c000*/  ISETP.NE.AND P5, PT, R14, 0x1f, PT ;  /* 0x0000001f0e00780c */ /* 0x000fe20003fa5270 */
[----:B------:R-:W-:Y:S10]  /*c010*/  BRA.DIV ~URZ, `(.L_x_86) ;  /* 0x00001ad27f007947 */ /* 0x000ff4000b800000 */
[----:B------:R2:W3:Y:S02]  /*c020*/  SHFL.IDX PT, R9, R78, RZ, 0x1f ;  /* 0x00001fff4e097589 */ /* 0x0004e400000e0000 */
.L_x_130:
[----:B------:R-:W-:Y:S05]  /*c030*/  BRA.DIV ~URZ, `(.L_x_87) ;  /* 0x00001b227f007947 */ /* 0x000fea000b800000 */
[----:B------:R4:W2:Y:S02]  /*c040*/  SHFL.IDX PT, R8, R78, 0x1, 0x1f ;  /* 0x00201f004e087f89 */ /* 0x0008a400000e0000 */
.L_x_131:
[----:B-1----:R-:W-:Y:S02]  /*c050*/  IMAD.IADD R0, R227, 0x1, R14 ;  /* 0x00000001e3007824 */ /* 0x002fe400078e020e */
[----:B------:R-:W-:-:S03]  /*c060*/  IMAD.MOV.U32 R6, RZ, RZ, RZ ;  /* 0x000000ffff067224 */ /* 0x000fc600078e00ff */
[----:B------:R-:W-:-:S13]  /*c070*/  ISETP.GE.OR P0, PT, R0, c[0x0][0x53c], !P5 ;  /* 0x00014f0000007a0c */ /* 0x000fda0006f06670 */
[----:B------:R-:W-:Y:S01]  /*c080*/  @!P0 IMAD.MOV.U32 R2, RZ, RZ, 0x4 ;  /* 0x00000004ff028424 */ /* 0x000fe200078e00ff */
[----:B------:R-:W-:-:S03]  /*c090*/  @!P0 MOV R3, 0x4 ;  /* 0x0000000400038802 */ /* 0x000fc60000000f00 */
[----:B------:R-:W-:-:S04]  /*c0a0*/  @!P0 IMAD.WIDE R4, R0, R2, c[0x0][0x580] ;  /* 0x0001600000048625 */ /* 0x000fc800078e0202 */
[----:B------:R-:W-:Y:S01]  /*c0b0*/  @!P0 IMAD.WIDE R2, R0, R3, c[0x0][0x578] ;  /* 0x00015e0000028625 */ /* 0x000fe200078e0203 */
[----:B------:R-:W5:Y:S04]  /*c0c0*/  @!P0 LDG.E R6, [R4.64] ;  /* 0x0000000604068981 */ /* 0x000f68000c1e1900 */
[----:B------:R-:W5:Y:S01]  /*c0d0*/  @!P0 LDG.E R7, [R2.64] ;  /* 0x0000000602078981 */ /* 0x000f62000c1e1900 */
[C---:B------:R-:W-:Y:S02]  /*c0e0*/  ISETP.GE.U32.AND P4, PT, R14.reuse, 0x10, PT ;  /* 0x000000100e00780c */ /* 0x040fe40003f86070 */
[C---:B------:R-:W-:Y:S02]  /*c0f0*/  ISETP.GE.U32.AND P3, PT, R14.reuse, 0x8, PT ;  /* 0x000000080e00780c */ /* 0x040fe40003f66070 */
[----:B------:R-:W-:-:S02]  /*c100*/  ISETP.GE.U32.AND P2, PT, R14, 0x4, PT ;  /* 0x000000040e00780c */ /* 0x000fc40003f46070 */
[C---:B------:R-:W-:Y:S02]  /*c110*/  ISETP.GE.U32.AND P1, PT, R14.reuse, 0x2, PT ;  /* 0x000000020e00780c */ /* 0x040fe40003f26070 */
[----:B------:R-:W-:Y:S02]  /*c120*/  ISETP.NE.AND P0, PT, R14, RZ, PT ;  /* 0x000000ff0e00720c */ /* 0x000fe40003f05270 */
[----:B------:R-:W-:Y:S01]  /*c130*/  MOV R13, RZ ;  /* 0x000000ff000d7202 */ /* 0x000fe20000000f00 */
[----:B-----5:R-:W-:Y:S01]  /*c140*/  IMAD R0, R7, R6, RZ ;  /* 0x0000000607007224 */ /* 0x020fe200078e02ff */
[----:B------:R-:W-:Y:S07]  /*c150*/  BRA.DIV ~URZ, `(.L_x_88) ;  /* 0x00001a727f007947 */ /* 0x000fee000b800000 */
[----:B------:R1:W4:Y:S02]  /*c160*/  SHFL.UP PT, R4, R0, 0x1, RZ ;  /* 0x0420000000047989 */ /* 0x00032400000e00ff */
.L_x_132:
[----:B----4-:R-:W-:-:S04]  /*c170*/  SEL R4, R4, RZ, P0 ;  /* 0x000000ff04047207 */ /* 0x010fc80000000000 */
        /* <DEDUP_REMOVED lines=14> */
[----:B------:R1:W4:Y:S02]  /*c260*/  SHFL.IDX PT, R0, R4, 0x1f, 0x1f ;  /* 0x03e01f0004007f89 */ /* 0x00032400000e0000 */
.L_x_133:
[----:B----4-:R-:W-:Y:S01]  /*c270*/  IMAD R0, R0, c[0x0][0x538], RZ ;  /* 0x00014e0000007a24 */ /* 0x010fe200078e02ff */
[----:B------:R-:W-:Y:S04]  /*c280*/  BSSY B1, `(.L_x_90) ;  /* 0x000007d000017945 */ /* 0x000fe80003800000 */
[----:B--2---:R-:W-:-:S04]  /*c290*/  IADD3 R8, R0, R8, RZ ;  /* 0x0000000800087210 */ /* 0x004fc80007ffe0ff */
[----:B---3--:R-:W-:-:S13]  /*c2a0*/  ISETP.GT.AND P6, PT, R8, R9, PT ;  /* 0x000000090800720c */ /* 0x008fda0003fc4270 */
[----:B------:R-:W-:Y:S05]  /*c2b0*/  @P6 BRA `(.L_x_91) ;  /* 0x0000024000006947 */ /* 0x000fea0003800000 */
.L_x_95:
[----:B------:R-:W-:-:S04]  /*c2c0*/  IADD3 R0, R227, 0x1f, RZ ;  /* 0x0000001fe3007810 */ /* 0x000fc80007ffe0ff */
[----:B------:R-:W-:-:S13]  /*c2d0*/  ISETP.GE.AND P6, PT, R0, c[0x0][0x53c], PT ;  /* 0x00014f0000007a0c */ /* 0x000fda0003fc6270 */
[----:B------:R-:W-:Y:S05]  /*c2e0*/  @P6 BRA `(.L_x_92) ;  /* 0x0000072000006947 */ /* 0x000fea0003800000 */
[----:B------:R-:W-:Y:S01]  /*c2f0*/  MOV R227, R0 ;  /* 0x0000000000e37202 */ /* 0x000fe20000000f00 */
[----:B------:R-:W-:-:S03]  /*c300*/  CS2R R6, SRZ ;  /* 0x0000000000067805 */ /* 0x000fc6000001ff00 */
[----:B------:R-:W-:-:S04]  /*c310*/  IADD3 R0, R227, R14, RZ ;  /* 0x0000000ee3007210 */ /* 0x000fc80007ffe0ff */
[----:B------:R-:W-:-:S13]  /*c320*/  ISETP.GE.OR P6, PT, R0, c[0x0][0x53c], !P5 ;  /* 0x00014f0000007a0c */ /* 0x000fda0006fc6670 */
[----:B------:R-:W-:Y:S02]  /*c330*/  @!P6 MOV R2, 0x4 ;  /* 0x000000040002e802 */ /* 0x000fe40000000f00 */
[----:B------:R-:W-:-:S03]  /*c340*/  @!P6 MOV R3, 0x4 ;  /* 0x000000040003e802 */ /* 0x000fc60000000f00 */
[----:B-1----:R-:W-:-:S04]  /*c350*/  @!P6 IMAD.WIDE R4, R0, R2, c[0x0][0x580] ;  /* 0x000160000004e625 */ /* 0x002fc800078e0202 */
[----:B------:R-:W-:Y:S01]  /*c360*/  @!P6 IMAD.WIDE R2, R0, R3, c[0x0][0x578] ;  /* 0x00015e000002e625 */ /* 0x000fe200078e0203 */
[----:B------:R-:W2:Y:S04]  /*c370*/  @!P6 LDG.E R6, [R4.64] ;  /* 0x000000060406e981 */ /* 0x000ea8000c1e1900 */
[----:B------:R-:W2:Y:S02]  /*c380*/  @!P6 LDG.E R7, [R2.64] ;  /* 0x000000060207e981 */ /* 0x000ea4000c1e1900 */
[----:B--2---:R-:W-:Y:S01]  /*c390*/  IMAD R0, R7, R6, RZ ;  /* 0x0000000607007224 */ /* 0x004fe200078e02ff */
[----:B------:R-:W-:Y:S05]  /*c3a0*/  BRA.DIV ~URZ, `(.L_x_93) ;  /* 0x00001a027f007947 */ /* 0x000fea000b800000 */
[----:B------:R1:W2:Y:S02]  /*c3b0*/  SHFL.UP PT, R2, R0, 0x1, RZ ;  /* 0x0420000000027989 */ /* 0x0002a400000e00ff */
.L_x_134:
[----:B--2---:R-:W-:-:S04]  /*c3c0*/  SEL R2, R2, RZ, P0 ;  /* 0x000000ff02027207 */ /* 0x004fc80000000000 */
        /* <DEDUP_REMOVED lines=14> */
[----:B------:R1:W2:Y:S02]  /*c4b0*/  SHFL.IDX PT, R0, R4, 0x1f, 0x1f ;  /* 0x03e01f0004007f89 */ /* 0x0002a400000e0000 */
.L_x_135:
[----:B--2---:R-:W-:-:S05]  /*c4c0*/  IMAD R0, R0, c[0x0][0x538], RZ ;  /* 0x00014e0000007a24 */ /* 0x004fca00078e02ff */
[----:B------:R-:W-:-:S04]  /*c4d0*/  IADD3 R8, R0, R8, RZ ;  /* 0x0000000800087210 */ /* 0x000fc80007ffe0ff */
[----:B------:R-:W-:-:S13]  /*c4e0*/  ISETP.GT.AND P6, PT, R8, R9, PT ;  /* 0x000000090800720c */ /* 0x000fda0003fc4270 */
[----:B-1----:R-:W-:Y:S05]  /*c4f0*/  @!P6 BRA `(.L_x_95) ;  /* 0xfffffdc00000e947 */ /* 0x002fea000383ffff */
.L_x_91:
[----:B------:R-:W-:-:S05]  /*c500*/  IADD3 R12, -R0, R8, RZ ;  /* 0x00000008000c7210 */ /* 0x000fca0007ffe1ff */
[----:B------:R-:W-:-:S05]  /*c510*/  IMAD R0, R4, c[0x0][0x538], R12 ;  /* 0x00014e0004007a24 */ /* 0x000fca00078e020c */
[----:B------:R-:W-:Y:S01]  /*c520*/  ISETP.GT.AND P0, PT, R0, R9, PT ;  /* 0x000000090000720c */ /* 0x000fe20003f04270 */
[----:B------:R-:W-:-:S12]  /*c530*/  BRA.DIV ~URZ, `(.L_x_96) ;  /* 0x00001a627f007947 */ /* 0x000fd8000b800000 */
[----:B------:R-:W-:-:S04]  /*c540*/  VOTE.ANY R11, PT, !P0 ;  /* 0x00000000000b7806 */ /* 0x000fc800040e0100 */
.L_x_136:
[----:B------:R2:W3:Y:S01]  /*c550*/  POPC R10, R11 ;  /* 0x0000000b000a7309 */ /* 0x0004e20000000000 */
[----:B------:R-:W-:Y:S05]  /*c560*/  BRA.DIV ~URZ, `(.L_x_97) ;  /* 0x00001a827f007947 */ /* 0x000fea000b800000 */
[----:B---3--:R3:W4:Y:S04]  /*c570*/  SHFL.IDX PT, R8, R6, R10, 0x1f ;  /* 0x00001f0a06087589 */ /* 0x00872800000e0000 */
[----:B------:R3:W1:Y:S02]  /*c580*/  SHFL.IDX PT, R7, R7, R10, 0x1f ;  /* 0x00001f0a07077589 */ /* 0x00066400000e0000 */
.L_x_137:
[----:B------:R-:W-:Y:S01]  /*c590*/  ISETP.NE.AND P0, PT, R11, RZ, PT ;  /* 0x000000ff0b00720c */ /* 0x000fe20003f05270 */
[----:B------:R-:W-:-:S12]  /*c5a0*/  BSSY B0, `(.L_x_98) ;  /* 0x0000005000007945 */ /* 0x000fd80003800000 */
[----:B------:R-:W-:Y:S05]  /*c5b0*/  @!P0 BRA `(.L_x_99) ;  /* 0x0000003000008947 */ /* 0x000fea0003800000 */
[----:B------:R-:W-:Y:S01]  /*c5c0*/  IADD3 R3, R10, -0x1, RZ ;  /* 0xffffffff0a037810 */ /* 0x000fe20007ffe0ff */
[----:B------:R-:W-:Y:S05]  /*c5d0*/  BRA.DIV ~URZ, `(.L_x_100) ;  /* 0x00001ae27f007947 */ /* 0x000fea000b800000 */
[----:B------:R2:W3:Y:S02]  /*c5e0*/  SHFL.IDX PT, R13, R4, R3, 0x1f ;  /* 0x00001f03040d7589 */ /* 0x0004e400000e0000 */
.L_x_99:
[----:B------:R-:W-:Y:S05]  /*c5f0*/  BSYNC B0 ;  /* 0x0000000000007941 */ /* 0x000fea0003800000 */
.L_x_98:
[----:B----4-:R-:W-:Y:S01]  /*c600*/  IABS R2, R8 ;  /* 0x0000000800027213 */ /* 0x010fe20000000000 */
[----:B---3--:R-:W-:Y:S01]  /*c610*/  IMAD R224, R13, c[0x0][0x538], R12 ;  /* 0x00014e000de07a24 */ /* 0x008fe200078e020c */
[----:B-12---:R-:W-:Y:S01]  /*c620*/  IABS R3, R7 ;  /* 0x0000000700037213 */ /* 0x006fe20000000000 */
[----:B------:R-:W-:Y:S01]  /*c630*/  IMAD.IADD R227, R10, 0x1, R227 ;  /* 0x000000010ae37824 */ /* 0x000fe200078e02e3 */
[----:B------:R-:W1:Y:S01]  /*c640*/  I2F.RP R4, R2 ;  /* 0x0000000200047306 */ /* 0x000e620000209400 */
[----:B------:R-:W-:Y:S01]  /*c650*/  IMAD.IADD R9, R9, 0x1, -R224 ;  /* 0x0000000109097824 */ /* 0x000fe200078e0ae0 */
[----:B------:R-:W-:-:S04]  /*c660*/  MOV R6, R3 ;  /* 0x0000000300067202 */ /* 0x000fc80000000f00 */
[----:B------:R-:W-:Y:S02]  /*c670*/  IABS R11, R9 ;  /* 0x00000009000b7213 */ /* 0x000fe40000000000 */
[----:B------:R-:W-:Y:S08]  /*c680*/  I2F.RP R12, R6 ;  /* 0x00000006000c7306 */ /* 0x000ff00000209400 */
[----:B-1----:R-:W1:Y:S02]  /*c690*/  MUFU.RCP R4, R4 ;  /* 0x0000000400047308 */ /* 0x002e640000001000 */
[----:B-1----:R-:W-:-:S06]  /*c6a0*/  IADD3 R4, R4, 0xffffffe, RZ ;  /* 0x0ffffffe04047810 */ /* 0x002fcc0007ffe0ff */
[----:B------:R-:W1:Y:S02]  /*c6b0*/  F2I.FTZ.U32.TRUNC.NTZ R5, R4 ;  /* 0x0000000400057305 */ /* 0x000e64000021f000 */
[----:B-1----:R-:W-:-:S04]  /*c6c0*/  IMAD.MOV R0, RZ, RZ, -R5 ;  /* 0x000000ffff007224 */ /* 0x002fc800078e0a05 */
[----:B------:R-:W-:Y:S01]  /*c6d0*/  IMAD.MOV.U32 R4, RZ, RZ, R0 ;  /* 0x000000ffff047224 */ /* 0x000fe200078e0000 */
[----:B------:R-:W-:-:S03]  /*c6e0*/  IABS R0, R8 ;  /* 0x0000000800007213 */ /* 0x000fc60000000000 */
[----:B------:R-:W-:Y:S02]  /*c6f0*/  IMAD R3, R4, R2, RZ ;  /* 0x0000000204037224 */ /* 0x000fe400078e02ff */
[----:B------:R-:W-:Y:S02]  /*c700*/  IMAD.MOV.U32 R4, RZ, RZ, RZ ;  /* 0x000000ffff047224 */ /* 0x000fe400078e00ff */
[----:B------:R-:W-:Y:S02]  /*c710*/  IMAD.MOV R0, RZ, RZ, -R0 ;  /* 0x000000ffff007224 */ /* 0x000fe400078e0a00 */
[----:B------:R-:W-:-:S03]  /*c720*/  IMAD.HI.U32 R5, R5, R3, R4 ;  /* 0x0000000305057227 */ /* 0x000fc600078e0004 */
[----:B------:R-:W-:Y:S01]  /*c730*/  MOV R4, R0 ;  /* 0x0000000000047202 */ /* 0x000fe20000000f00 */
        /* <DEDUP_REMOVED lines=13> */
[----:B------:R-:W-:Y:S01]  /*c810*/  @P2 IADD3 R0, R0, 0x1, RZ ;  /* 0x0000000100002810 */ /* 0x000fe20007ffe0ff */
[----:B-1----:R-:W-:-:S06]  /*c820*/  IMAD.MOV R2, RZ, RZ, -R3 ;  /* 0x000000ffff027224 */ /* 0x002fcc00078e0a03 */
[----:B------:R-:W-:Y:S01]  /*c830*/  @!P0 IMAD.MOV R0, RZ, RZ, -R0 ;  /* 0x000000ffff008224 */ /* 0x000fe200078e0a00 */
[----:B------:R-:W-:Y:S02]  /*c840*/  @!P1 LOP3.LUT R0, RZ, R8, RZ, 0x33, !PT ;  /* 0x00000008ff009212 */ /* 0x000fe400078e33ff */
[----:B------:R-:W-:Y:S02]  /*c850*/  MOV R4, R2 ;  /* 0x0000000200047202 */ /* 0x000fe40000000f00 */
[----:B------:R-:W-:Y:S02]  /*c860*/  IABS R2, R7 ;  /* 0x0000000700027213 */ /* 0x000fe40000000000 */
[----:B------:R-:W-:Y:S01]  /*c870*/  IABS R11, R0 ;  /* 0x00000000000b7213 */ /* 0x000fe20000000000 */
[----:B------:R-:W-:Y:S02]  /*c880*/  IMAD R4, R4, R6, RZ ;  /* 0x0000000604047224 */ /* 0x000fe400078e02ff */
[----:B------:R-:W-:-:S02]  /*c890*/  IMAD.MOV R5, RZ, RZ, -R2 ;  /* 0x000000ffff057224 */ /* 0x000fc400078e0a02 */
[----:B------:R-:W-:-:S04]  /*c8a0*/  IMAD.MOV.U32 R2, RZ, RZ, RZ ;  /* 0x000000ffff027224 */ /* 0x000fc800078e00ff */
[----:B------:R-:W-:Y:S01]  /*c8b0*/  IMAD.HI.U32 R2, R3, R4, R2 ;  /* 0x0000000403027227 */ /* 0x000fe200078e0002 */
[----:B------:R-:W-:-:S03]  /*c8c0*/  MOV R4, R5 ;  /* 0x0000000500047202 */ /* 0x000fc60000000f00 */
[----:B------:R-:W-:-:S04]  /*c8d0*/  IMAD.MOV.U32 R3, RZ, RZ, R11 ;  /* 0x000000ffff037224 */ /* 0x000fc800078e000b */
        /* <DEDUP_REMOVED lines=13> */
[----:B------:R-:W-:-:S04]  /*c9b0*/  @!P1 LOP3.LUT R2, RZ, R7, RZ, 0x33, !PT ;  /* 0x00000007ff029212 */ /* 0x000fc800078e33ff */
[----:B------:R-:W-:Y:S01]  /*c9c0*/  IADD3 R3, -R2, RZ, RZ ;  /* 0x000000ff02037210 */ /* 0x000fe20007ffe1ff */
[----:B------:R-:W-:-:S04]  /*c9d0*/  IMAD R2, R7, 0x1000000, R2 ;  /* 0x0100000007027824 */ /* 0x000fc800078e0202 */
[----:B------:R-:W-:-:S04]  /*c9e0*/  IMAD R0, R7, R3, R0 ;  /* 0x0000000307007224 */ /* 0x000fc800078e0200 */
[----:B------:R-:W-:Y:S01]  /*c9f0*/  IMAD R226, R0, 0x10000, R2 ;  /* 0x0001000000e27824 */ /* 0x000fe200078e0202 */
[----:B------:R-:W-:Y:S05]  /*ca00*/  BRA `(.L_x_101) ;  /* 0x0000004000007947 */ /* 0x000fea0003800000 */
.L_x_92:
[----:B------:R-:W-:Y:S01]  /*ca10*/  IMAD.MOV.U32 R224, RZ, RZ, R9 ;  /* 0x000000ffffe07224 */ /* 0x000fe200078e0009 */
[----:B------:R-:W-:Y:S01]  /*ca20*/  MOV R226, RZ ;  /* 0x000000ff00e27202 */ /* 0x000fe20000000f00 */
[----:B------:R-:W-:Y:S01]  /*ca30*/  IMAD.MOV.U32 R225, RZ, RZ, RZ ;  /* 0x000000ffffe17224 */ /* 0x000fe200078e00ff */
[----:B------:R-:W-:Y:S02]  /*ca40*/  MOV R227, c[0x0][0x53c] ;  /* 0x00014f0000e37a02 */ /* 0x000fe40000000f00 */
.L_x_101:
[----:B------:R-:W-:Y:S05]  /*ca50*/  BSYNC B1 ;  /* 0x0000000000017941 */ /* 0x000fea0003800000 */
.L_x_90:
[----:B------:R-:W-:Y:S01]  /*ca60*/  WARPSYNC 0xffffffff ;  /* 0xffffffff00007948 */ /* 0x000fe20003800000 */
[----:B------:R-:W-:Y:S01]  /*ca70*/  BAR.SYNC.DEFER_BLOCKING 0x4, 0x100 ;  /* 0x0104000000007b1d */ /* 0x000fe20000010000 */
[----:B------:R-:W-:-:S13]  /*ca80*/  ISETP.NE.AND P0, PT, R14, RZ, PT ;  /* 0x000000ff0e00720c */ /* 0x000fda0003f05270 */
[----:B------:R2:W-:Y:S04]  /*ca90*/  @!P0 STS.128 [0x18100], R224 ;  /* 0x018100e0ff008388 */ /* 0x0005e80000000c00 */
[----:B------:R-:W-:Y:S06]  /*caa0*/  BAR.ARV 0x5, 0x100 ;  /* 0x0144000000007b1d */ /* 0x000fec0000002000 */
.L_x_85:
[----:B-1----:R-:W-:-:S13]  /*cab0*/  ISETP.GE.AND P0, PT, R227, c[0x0][0x53c], PT ;  /* 0x00014f00e3007a0c */ /* 0x002fda0003f06270 */
[----:B--23--:R-:W-:Y:S01]  /*cac0*/  @P0 CALL.REL.NOINC `(.L_x_102) ;  /* 0x0000001000000944 */ /* 0x00cfe20003c00000 */
[----:B------:R-:W-:Y:S05]  /*cad0*/  BRA `(.L_x_103) ;  /* 0xffff4a3000007947 */ /* 0x000fea000383ffff */
.L_x_102:
[----:B------:R-:W-:Y:S05]  /*cae0*/  EXIT ;  /* 0x000000000000794d */ /* 0x000fea0003800000 */
.L_x_14:
[----:B------:R-:W-:Y:S01]  /*caf0*/  IMAD.MOV.U32 R0, RZ, RZ, R5 ;  /* 0x000000ffff007224 */ /* 0x000fe200078e0005 */
[----:B------:R-:W-:Y:S02]  /*cb00*/  MOV R2, 0x1 ;  /* 0x0000000100027802 */ /* 0x000fe40000000f00 */
[----:B------:R-:W-:Y:S02]  /*cb10*/  MOV R3, 0xcb30 ;  /* 0x0000cb3000037802 */ /* 0x000fe40000000f00 */
[----:B--2---:R-:W-:Y:S05]  /*cb20*/  CALL.REL.NOINC `($__internal_2_$__cuda_sm70_shflsync_up_p) ;  /* 0x0000169000007944 */ /* 0x004fea0003c00000 */
[----:B------:R-:W-:Y:S01]  /*cb30*/  MOV R0, R4 ;  /* 0x0000000400007202 */ /* 0x000fe20000000f00 */
[----:B------:R-:W-:Y:S05]  /*cb40*/  BRA `(.L_x_104) ;  /* 0xffff390000007947 */ /* 0x000fea000383ffff */
.L_x_15:
[----:B------:R-:W-:Y:S01]  /*cb50*/  IMAD.MOV.U32 R0, RZ, RZ, R5 ;  /* 0x000000ffff007224 */ /* 0x000fe200078e0005 */
[----:B------:R-:W-:Y:S02]  /*cb60*/  MOV R2, 0x2 ;  /* 0x0000000200027802 */ /* 0x000fe40000000f00 */
[----:B------:R-:W-:Y:S02]  /*cb70*/  MOV R3, 0xcb90 ;  /* 0x0000cb9000037802 */ /* 0x000fe40000000f00 */
[----:B--2---:R-:W-:Y:S05]  /*cb80*/  CALL.REL.NOINC `($__internal_2_$__cuda_sm70_shflsync_up_p) ;  /* 0x0000163000007944 */ /* 0x004fea0003c00000 */
[----:B------:R-:W-:Y:S01]  /*cb90*/  SEL R0, R4, RZ, P4 ;  /* 0x000000ff04007207 */ /* 0x000fe20002000000 */
[----:B------:R-:W-:Y:S01]  /*cba0*/  IMAD.MOV.U32 R2, RZ, RZ, 0x4 ;  /* 0x00000004ff027424 */ /* 0x000fe200078e00ff */
[----:B------:R-:W-:-:S03]  /*cbb0*/  MOV R3, 0xcbe0 ;  /* 0x0000cbe000037802 */ /* 0x000fc60000000f00 */
[----:B------:R-:W-:Y:S02]  /*cbc0*/  IMAD.IADD R0, R5, 0x1, R0 ;  /* 0x0000000105007824 */ /* 0x000fe400078e0200 */
[----:B------:R-:W-:Y:S05]  /*cbd0*/  CALL.REL.NOINC `($__internal_2_$__cuda_sm70_shflsync_up_p) ;  /* 0x000015e000007944 */ /* 0x000fea0003c00000 */
        /* <DEDUP_REMOVED lines=13> */
[----:B------:R-:W-:Y:S01]  /*ccb0*/  IMAD.IADD R4, R0, 0x1, R4 ;  /* 0x0000000100047824 */ /* 0x000fe200078e0204 */
[----:B------:R-:W-:-:S03]  /*ccc0*/  MOV R0, 0x1f ;  /* 0x0000001f00007802 */ /* 0x000fc60000000f00 */
[----:B------:R-:W-:Y:S02]  /*ccd0*/  IMAD.MOV.U32 R5, RZ, RZ, R4 ;  /* 0x000000ffff057224 */ /* 0x000fe400078e0004 */
[----:B------:R-:W-:Y:S05]  /*cce0*/  CALL.REL.NOINC `($__internal_1_$__cuda_sm70_shflsync_idx_p) ;  /* 0x0000148000007944 */ /* 0x000fea0003c00000 */
[----:B------:R-:W-:Y:S05]  /*ccf0*/  BRA `(.L_x_105) ;  /* 0xffff385000007947 */ /* 0x000fea000383ffff */
.L_x_17:
[----:B------:R-:W-:Y:S02]  /*cd00*/  SEL R0, RZ, 0x1, P0 ;  /* 0x00000001ff007807 */ /* 0x000fe40000000000 */
[----:B------:R-:W-:Y:S02]  /*cd10*/  MOV R2, 0xcd30 ;  /* 0x0000cd3000027802 */ /* 0x000fe40000000f00 */
[----:B------:R-:W-:Y:S05]  /*cd20*/  CALL.REL.NOINC `($__internal_3_$__cuda_sm70_votesync_ballot) ;  /* 0x0000150000007944 */ /* 0x000fea0003c00000 */
[----:B------:R-:W-:Y:S01]  /*cd30*/  MOV R6, R0 ;  /* 0x0000000000067202 */ /* 0x000fe20000000f00 */
[----:B------:R-:W-:Y:S05]  /*cd40*/  BRA `(.L_x_106) ;  /* 0xffff389000007947 */ /* 0x000fea000383ffff */
.L_x_18:
[----:B------:R-:W-:Y:S01]  /*cd50*/  IMAD.MOV.U32 R5, RZ, RZ, R8 ;  /* 0x000000ffff057224 */ /* 0x000fe200078e0008 */
[----:B--2---:R-:W-:Y:S01]  /*cd60*/  MOV R3, R227 ;  /* 0x000000e300037202 */ /* 0x004fe20000000f00 */
[----:B------:R-:W-:Y:S01]  /*cd70*/  IMAD.MOV.U32 R0, RZ, RZ, 0x1f ;  /* 0x0000001fff007424 */ /* 0x000fe200078e00ff */
[----:B------:R-:W-:Y:S02]  /*cd80*/  MOV R2, 0xcda0 ;  /* 0x0000cda000027802 */ /* 0x000fe40000000f00 */
[----:B-1----:R-:W-:Y:S05]  /*cd90*/  CALL.REL.NOINC `($__internal_1_$__cuda_sm70_shflsync_idx_p) ;  /* 0x000013d000007944 */ /* 0x002fea0003c00000 */
[----:B------:R-:W-:Y:S01]  /*cda0*/  IMAD.MOV.U32 R11, RZ, RZ, R0 ;  /* 0x000000ffff0b7224 */ /* 0x000fe200078e0000 */
[----:B------:R-:W-:Y:S01]  /*cdb0*/  MOV R5, R7 ;  /* 0x0000000700057202 */ /* 0x000fe20000000f00 */
[----:B------:R-:W-:Y:S01]  /*cdc0*/  IMAD.MOV.U32 R7, RZ, RZ, RZ ;  /* 0x000000ffff077224 */ /* 0x000fe200078e00ff */
[----:B------:R-:W-:Y:S01]  /*cdd0*/  MOV R3, R227 ;  /* 0x000000e300037202 */ /* 0x000fe20000000f00 */
[----:B------:R-:W-:Y:S01]  /*cde0*/  IMAD.MOV.U32 R0, RZ, RZ, 0x1f ;  /* 0x0000001fff007424 */ /* 0x000fe200078e00ff */
[----:B------:R-:W-:-:S02]  /*cdf0*/  MOV R2, 0xce10 ;  /* 0x0000ce1000027802 */ /* 0x000fc40000000f00 */
[----:B------:R-:W-:Y:S05]  /*ce00*/  CALL.REL.NOINC `($__internal_1_$__cuda_sm70_shflsync_idx_p) ;  /* 0x0000136000007944 */ /* 0x000fea0003c00000 */
[----:B------:R-:W-:Y:S01]  /*ce10*/  MOV R10, R0 ;  /* 0x00000000000a7202 */ /* 0x000fe20000000f00 */
[----:B------:R-:W-:Y:S05]  /*ce20*/  BRA `(.L_x_107) ;  /* 0xffff380000007947 */ /* 0x000fea000383ffff */
.L_x_21:
[----:B------:R-:W-:Y:S01]  /*ce30*/  IMAD.MOV.U32 R5, RZ, RZ, R4 ;  /* 0x000000ffff057224 */ /* 0x000fe200078e0004 */
[----:B------:R-:W-:-:S02]  /*ce40*/  MOV R0, 0x1f ;  /* 0x0000001f00007802 */ /* 0x000fc40000000f00 */
[----:B------:R-:W-:Y:S02]  /*ce50*/  MOV R2, 0xce70 ;  /* 0x0000ce7000027802 */ /* 0x000fe40000000f00 */
[----:B-1----:R-:W-:Y:S05]  /*ce60*/  CALL.REL.NOINC `($__internal_1_$__cuda_sm70_shflsync_idx_p) ;  /* 0x0000130000007944 */ /* 0x002fea0003c00000 */
[----:B------:R-:W-:Y:S01]  /*ce70*/  MOV R7, R0 ;  /* 0x0000000000077202 */ /* 0x000fe20000000f00 */
[----:B------:R-:W-:Y:S05]  /*ce80*/  BRA `(.L_x_20) ;  /* 0xffff380000007947 */ /* 0x000fea000383ffff */
.L_x_29:
[----:B------:R-:W-:Y:S01]  /*ce90*/  IMAD.MOV.U32 R5, RZ, RZ, R10 ;  /* 0x000000ffff057224 */ /* 0x000fe200078e000a */
[----:B------:R-:W-:Y:S01]  /*cea0*/  MOV R3, RZ ;  /* 0x000000ff00037202 */ /* 0x000fe20000000f00 */
[----:B------:R-:W-:Y:S01]  /*ceb0*/  IMAD.MOV.U32 R0, RZ, RZ, 0x181f ;  /* 0x0000181fff007424 */ /* 0x000fe200078e00ff */
[----:B------:R-:W-:Y:S02]  /*cec0*/  MOV R2, 0xcee0 ;  /* 0x0000cee000027802 */ /* 0x000fe40000000f00 */
[----:B------:R-:W-:Y:S05]  /*ced0*/  CALL.REL.NOINC `($__internal_1_$__cuda_sm70_shflsync_idx_p) ;  /* 0x0000129000007944 */ /* 0x000fea0003c00000 */
[----:B------:R-:W-:Y:S01]  /*cee0*/  MOV R8, R0 ;  /* 0x0000000000087202 */ /* 0x000fe20000000f00 */
[----:B------:R-:W-:Y:S05]  /*cef0*/  BRA `(.L_x_108) ;  /* 0xffff553000007947 */ /* 0x000fea000383ffff */
.L_x_30:
[----:B------:R-:W-:Y:S01]  /*cf00*/  IMAD.MOV.U32 R5, RZ, RZ, R12 ;  /* 0x000000ffff057224 */ /* 0x000fe200078e000c */
[----:B------:R-:W-:Y:S01]  /*cf10*/  MOV R3, RZ ;  /* 0x000000ff00037202 */ /* 0x000fe20000000f00 */
[----:B------:R-:W-:Y:S01]  /*cf20*/  IMAD.MOV.U32 R0, RZ, RZ, 0x181f ;  /* 0x0000181fff007424 */ /* 0x000fe200078e00ff */
[----:B------:R-:W-:Y:S02]  /*cf30*/  MOV R2, 0xcf50 ;  /* 0x0000cf5000027802 */ /* 0x000fe40000000f00 */
[----:B-12---:R-:W-:Y:S05]  /*cf40*/  CALL.REL.NOINC `($__internal_1_$__cuda_sm70_shflsync_idx_p) ;  /* 0x0000122000007944 */ /* 0x006fea0003c00000 */
[----:B------:R-:W-:Y:S05]  /*cf50*/  BRA `(.L_x_109) ;  /* 0xffff54f000007947 */ /* 0x000fea000383ffff */
.L_x_33:
[----:B--2---:R-:W-:Y:S01]  /*cf60*/  IMAD.MOV.U32 R5, RZ, RZ, R10 ;  /* 0x000000ffff057224 */ /* 0x004fe200078e000a */
[----:B------:R-:W-:Y:S01]  /*cf70*/  MOV R3, 0x1 ;  /* 0x0000000100037802 */ /* 0x000fe20000000f00 */
[----:B----4-:R-:W-:Y:S01]  /*cf80*/  IMAD.MOV.U32 R0, RZ, RZ, 0x181f ;  /* 0x0000181fff007424 */ /* 0x010fe200078e00ff */
[----:B------:R-:W-:-:S02]  /*cf90*/  MOV R2, 0xcfb0 ;  /* 0x0000cfb000027802 */ /* 0x000fc40000000f00 */
[----:B-1-3--:R-:W-:Y:S05]  /*cfa0*/  CALL.REL.NOINC `($__internal_1_$__cuda_sm70_shflsync_idx_p) ;  /* 0x000011c000007944 */ /* 0x00afea0003c00000 */
[----:B------:R-:W-:Y:S01]  /*cfb0*/  IMAD.MOV.U32 R8, RZ, RZ, R0 ;  /* 0x000000ffff087224 */ /* 0x000fe200078e0000 */
[----:B------:R-:W-:Y:S01]  /*cfc0*/  MOV R3, 0x1 ;  /* 0x0000000100037802 */ /* 0x000fe20000000f00 */
[----:B------:R-:W-:Y:S01]  /*cfd0*/  IMAD.MOV.U32 R5, RZ, RZ, R12 ;  /* 0x000000ffff057224 */ /* 0x000fe200078e000c */
[----:B------:R-:W-:-:S02]  /*cfe0*/  MOV R0, 0x181f ;  /* 0x0000181f00007802 */ /* 0x000fc40000000f00 */
[----:B------:R-:W-:Y:S02]  /*cff0*/  MOV R2, 0xd010 ;  /* 0x0000d01000027802 */ /* 0x000fe40000000f00 */
[----:B------:R-:W-:Y:S05]  /*d000*/  CALL.REL.NOINC `($__internal_1_$__cuda_sm70_shflsync_idx_p) ;  /* 0x0000116000007944 */ /* 0x000fea0003c00000 */
[----:B------:R-:W-:Y:S05]  /*d010*/  BRA `(.L_x_110) ;  /* 0xffff558000007947 */ /* 0x000fea000383ffff */
.L_x_36:
[----:B-1----:R-:W-:Y:S01]  /*d020*/  IMAD.MOV.U32 R5, RZ, RZ, R10 ;  /* 0x000000ffff057224 */ /* 0x002fe200078e000a */
[----:B------:R-:W-:Y:S01]  /*d030*/  MOV R3, 0x2 ;  /* 0x0000000200037802 */ /* 0x000fe20000000f00 */
[----:B----4-:R-:W-:Y:S01]  /*d040*/  IMAD.MOV.U32 R0, RZ, RZ, 0x181f ;  /* 0x0000181fff007424 */ /* 0x010fe200078e00ff */
[----:B------:R-:W-:Y:S02]  /*d050*/  MOV R2, 0xd070 ;  /* 0x0000d07000027802 */ /* 0x000fe40000000f00 */
[----:B--23--:R-:W-:Y:S05]  /*d060*/  CALL.REL.NOINC `($__internal_1_$__cuda_sm70_shflsync_idx_p) ;  /* 0x0000110000007944 */ /* 0x00cfea0003c00000 */
[----:B------:R-:W-:Y:S01]  /*d070*/  MOV R8, R0 ;  /* 0x0000000000087202 */ /* 0x000fe20000000f00 */
[----:B------:R-:W-:Y:S05]  /*d080*/  BRA `(.L_x_111) ;  /* 0xffff565000007947 */ /* 0x000fea000383ffff */
.L_x_37:
[----:B------:R-:W-:Y:S01]  /*d090*/  IMAD.MOV.U32 R5, RZ, RZ, R12 ;  /* 0x000000ffff057224 */ /* 0x000fe200078e000c */
[----:B------:R-:W-:Y:S01]  /*d0a0*/  MOV R3, 0x2 ;  /* 0x0000000200037802 */ /* 0x000fe20000000f00 */
[----:B----4-:R-:W-:Y:S01]  /*d0b0*/  IMAD.MOV.U32 R0, RZ, RZ, 0x181f ;  /* 0x0000181fff007424 */ /* 0x010fe200078e00ff */
[----:B------:R-:W-:Y:S02]  /*d0c0*/  MOV R2, 0xd0e0 ;  /* 0x0000d0e000027802 */ /* 0x000fe40000000f00 */
[----:B-123--:R-:W-:Y:S05]  /*d0d0*/  CALL.REL.NOINC `($__internal_1_$__cuda_sm70_shflsync_idx_p) ;  /* 0x0000109000007944 */ /* 0x00efea0003c00000 */
[----:B------:R-:W-:Y:S05]  /*d0e0*/  BRA `(.L_x_112) ;  /* 0xffff561000007947 */ /* 0x000fea000383ffff */
.L_x_40:
[----:B-1----:R-:W-:Y:S01]  /*d0f0*/  IMAD.MOV.U32 R5, RZ, RZ, R10 ;  /* 0x000000ffff057224 */ /* 0x002fe200078e000a */
[----:B------:R-:W-:Y:S01]  /*d100*/  MOV R3, 0x3 ;  /* 0x0000000300037802 */ /* 0x000fe20000000f00 */
[----:B------:R-:W-:Y:S01]  /*d110*/  IMAD.MOV.U32 R0, RZ, RZ, 0x181f ;  /* 0x0000181fff007424 */ /* 0x000fe200078e00ff */
[----:B------:R-:W-:-:S02]  /*d120*/  MOV R2, 0xd140 ;  /* 0x0000d14000027802 */ /* 0x000fc40000000f00 */
[----:B--234-:R-:W-:Y:S05]  /*d130*/  CALL.REL.NOINC `($__internal_1_$__cuda_sm70_shflsync_idx_p) ;  /* 0x0000103000007944 */ /* 0x01cfea0003c00000 */
[----:B------:R-:W-:Y:S01]  /*d140*/  IMAD.MOV.U32 R7, RZ, RZ, R0 ;  /* 0x000000ffff077224 */ /* 0x000fe200078e0000 */
[----:B------:R-:W-:Y:S01]  /*d150*/  MOV R3, 0x3 ;  /* 0x0000000300037802 */ /* 0x000fe20000000f00 */
[----:B------:R-:W-:Y:S01]  /*d160*/  IMAD.MOV.U32 R5, RZ, RZ, R12 ;  /* 0x000000ffff057224 */ /* 0x000fe200078e000c */
[----:B------:R-:W-:-:S02]  /*d170*/  MOV R0, 0x181f ;  /* 0x0000181f00007802 */ /* 0x000fc40000000f00 */
[----:B------:R-:W-:Y:S02]  /*d180*/  MOV R2, 0xd1a0 ;  /* 0x0000d1a000027802 */ /* 0x000fe40000000f00 */
[----:B------:R-:W-:Y:S05]  /*d190*/  CALL.REL.NOINC `($__internal_1_$__cuda_sm70_shflsync_idx_p) ;  /* 0x00000fd000007944 */ /* 0x000fea0003c00000 */
[----:B------:R-:W-:Y:S05]  /*d1a0*/  BRA `(.L_x_113) ;  /* 0xffff56a000007947 */ /* 0x000fea000383ffff */
.L_x_45:
[----:B------:R-:W-:Y:S01]  /*d1b0*/  IMAD.MOV.U32 R2, RZ, RZ, R218 ;  /* 0x000000ffff027224 */ /* 0x000fe200078e00da */
[----:B------:R-:W-:Y:S01]  /*d1c0*/  MOV R7, 0x1f ;  /* 0x0000001f00077802 */ /* 0x000fe20000000f00 */
[----:B------:R-:W-:Y:S01]  /*d1d0*/  IMAD.MOV.U32 R5, RZ, RZ, 0x2 ;  /* 0x00000002ff057424 */ /* 0x000fe200078e00ff */
[----:B------:R-:W-:Y:S02]  /*d1e0*/  MOV R6, 0xffffffff ;  /* 0xffffffff00067802 */ /* 0x000fe40000000f00 */
[----:B------:R-:W-:Y:S02]  /*d1f0*/  MOV R3, 0xd210 ;  /* 0x0000d21000037802 */ /* 0x000fe40000000f00 */
[----:B------:R-:W-:Y:S05]  /*d200*/  CALL.REL.NOINC `($__internal_0_$__cuda_sm70_shflsync_bfly_p) ;  /* 0x00000f1000007944 */ /* 0x000fea0003c00000 */
[----:B------:R-:W-:Y:S01]  /*d210*/  FADD.FTZ R0, R218, R5 ;  /* 0x00000005da007221 */ /* 0x000fe20000010000 */
[----:B------:R-:W-:Y:S02]  /*d220*/  MOV R5, 0x1 ;  /* 0x0000000100057802 */ /* 0x000fe40000000f00 */
[----:B------:R-:W-:Y:S02]  /*d230*/  MOV R3, 0xd260 ;  /* 0x0000d26000037802 */ /* 0x000fe40000000f00 */
[----:B------:R-:W-:-:S02]  /*d240*/  MOV R2, R0 ;  /* 0x0000000000027202 */ /* 0x000fc40000000f00 */
[----:B------:R-:W-:Y:S05]  /*d250*/  CALL.REL.NOINC `($__internal_0_$__cuda_sm70_shflsync_bfly_p) ;  /* 0x00000ec000007944 */ /* 0x000fea0003c00000 */
[----:B------:R-:W-:Y:S01]  /*d260*/  FADD.FTZ R0, R0, R5 ;  /* 0x0000000500007221 */ /* 0x000fe20000010000 */
[----:B------:R-:W-:-:S02]  /*d270*/  MOV R2, R219 ;  /* 0x000000db00027202 */ /* 0x000fc40000000f00 */
[----:B------:R-:W-:Y:S02]  /*d280*/  MOV R5, 0x2 ;  /* 0x0000000200057802 */ /* 0x000fe40000000f00 */
[----:B------:R-:W-:Y:S02]  /*d290*/  MOV R3, 0xd2b0 ;  /* 0x0000d2b000037802 */ /* 0x000fe40000000f00 */
[----:B------:R-:W-:Y:S05]  /*d2a0*/  CALL.REL.NOINC `($__internal_0_$__cuda_sm70_shflsync_bfly_p) ;  /* 0x00000e7000007944 */ /* 0x000fea0003c00000 */
[----:B------:R-:W-:Y:S01]  /*d2b0*/  FADD.FTZ R4, R219, R5 ;  /* 0x00000005db047221 */ /* 0x000fe20000010000 */
[----:B------:R-:W-:Y:S02]  /*d2c0*/  MOV R5, 0x1 ;  /* 0x0000000100057802 */ /* 0x000fe40000000f00 */
[----:B------:R-:W-:Y:S02]  /*d2d0*/  MOV R3, 0xd300 ;  /* 0x0000d30000037802 */ /* 0x000fe40000000f00 */
[----:B------:R-:W-:Y:S02]  /*d2e0*/  MOV R2, R4 ;  /* 0x0000000400027202 */ /* 0x000fe40000000f00 */
[----:B------:R-:W-:Y:S05]  /*d2f0*/  CALL.REL.NOINC `($__internal_0_$__cuda_sm70_shflsync_bfly_p) ;  /* 0x00000e2000007944 */ /* 0x000fea0003c00000 */
[----:B------:R-:W-:Y:S01]  /*d300*/  MOV R3, R5 ;  /* 0x0000000500037202 */ /* 0x000fe20000000f00 */
[----:B------:R-:W-:Y:S05]  /*d310*/  BRA `(.L_x_114) ;  /* 0xffffaee000007947 */ /* 0x000fea000383ffff */
.L_x_52:
[----:B-1-34-:R-:W-:Y:S01]  /*d320*/  IMAD.MOV.U32 R5, RZ, RZ, R12 ;  /* 0x000000ffff057224 */ /* 0x01afe200078e000c */
[----:B------:R-:W-:Y:S01]  /*d330*/  MOV R3, RZ ;  /* 0x000000ff00037202 */ /* 0x000fe20000000f00 */
[----:B------:R-:W-:Y:S01]  /*d340*/  IMAD.MOV.U32 R0, RZ, RZ, 0x181f ;  /* 0x0000181fff007424 */ /* 0x000fe200078e00ff */
[----:B------:R-:W-:-:S02]  /*d350*/  MOV R2, 0xd370 ;  /* 0x0000d37000027802 */ /* 0x000fc40000000f00 */
[----:B------:R-:W-:Y:S05]  /*d360*/  CALL.REL.NOINC `($__internal_1_$__cuda_sm70_shflsync_idx_p) ;  /* 0x00000e0000007944 */ /* 0x000fea0003c00000 */
[----:B------:R-:W-:Y:S01]  /*d370*/  MOV R10, R0 ;  /* 0x00000000000a7202 */ /* 0x000fe20000000f00 */
[----:B------:R-:W-:Y:S05]  /*d380*/  BRA `(.L_x_115) ;  /* 0xffffc6a000007947 */ /* 0x000fea000383ffff */
.L_x_53:
[----:B------:R-:W-:Y:S01]  /*d390*/  IMAD.MOV.U32 R5, RZ, RZ, R13 ;  /* 0x000000ffff057224 */ /* 0x000fe200078e000d */
[----:B------:R-:W-:Y:S01]  /*d3a0*/  MOV R3, RZ ;  /* 0x000000ff00037202 */ /* 0x000fe20000000f00 */
[----:B------:R-:W-:Y:S01]  /*d3b0*/  IMAD.MOV.U32 R0, RZ, RZ, 0x181f ;  /* 0x0000181fff007424 */ /* 0x000fe200078e00ff */
[----:B------:R-:W-:-:S02]  /*d3c0*/  MOV R2, 0xd3e0 ;  /* 0x0000d3e000027802 */ /* 0x000fc40000000f00 */
[----:B-12---:R-:W-:Y:S05]  /*d3d0*/  CALL.REL.NOINC `($__internal_1_$__cuda_sm70_shflsync_idx_p) ;  /* 0x00000d9000007944 */ /* 0x006fea0003c00000 */
[----:B------:R-:W-:Y:S05]  /*d3e0*/  BRA `(.L_x_116) ;  /* 0xffffc66000007947 */ /* 0x000fea000383ffff */
.L_x_56:
[----:B------:R-:W-:Y:S01]  /*d3f0*/  IMAD.MOV.U32 R5, RZ, RZ, R12 ;  /* 0x000000ffff057224 */ /* 0x000fe200078e000c */
[----:B--2---:R-:W-:Y:S01]  /*d400*/  MOV R3, 0x1 ;  /* 0x0000000100037802 */ /* 0x004fe20000000f00 */
        /* <DEDUP_REMOVED lines=10> */
.L_x_59:
[----:B------:R-:W-:Y:S01]  /*d4b0*/  IMAD.MOV.U32 R5, RZ, RZ, R12 ;  /* 0x000000ffff057224 */ /* 0x000fe200078e000c */
[----:B-1----:R-:W-:Y:S01]  /*d4c0*/  MOV R3, 0x2 ;  /* 0x0000000200037802 */ /* 0x002fe20000000f00 */
[----:B----4-:R-:W-:Y:S01]  /*d4d0*/  IMAD.MOV.U32 R0, RZ, RZ, 0x181f ;  /* 0x0000181fff007424 */ /* 0x010fe200078e00ff */
[----:B------:R-:W-:Y:S02]  /*d4e0*/  MOV R2, 0xd500 ;  /* 0x0000d50000027802 */ /* 0x000fe40000000f00 */
[----:B--23--:R-:W-:Y:S05]  /*d4f0*/  CALL.REL.NOINC `($__internal_1_$__cuda_sm70_shflsync_idx_p) ;  /* 0x00000c7000007944 */ /* 0x00cfea0003c00000 */
[----:B------:R-:W-:Y:S01]  /*d500*/  MOV R10, R0 ;  /* 0x00000000000a7202 */ /* 0x000fe20000000f00 */
[----:B------:R-:W-:Y:S05]  /*d510*/  BRA `(.L_x_118) ;  /* 0xffffc7b000007947 */ /* 0x000fea000383ffff */
.L_x_60:
[----:B------:R-:W-:Y:S01]  /*d520*/  IMAD.MOV.U32 R5, RZ, RZ, R13 ;  /* 0x000000ffff057224 */ /* 0x000fe200078e000d */
[----:B------:R-:W-:Y:S01]  /*d530*/  MOV R3, 0x2 ;  /* 0x0000000200037802 */ /* 0x000fe20000000f00 */
[----:B----4-:R-:W-:Y:S01]  /*d540*/  IMAD.MOV.U32 R0, RZ, RZ, 0x181f ;  /* 0x0000181fff007424 */ /* 0x010fe200078e00ff */
[----:B------:R-:W-:Y:S02]  /*d550*/  MOV R2, 0xd570 ;  /* 0x0000d57000027802 */ /* 0x000fe40000000f00 */
[----:B-123--:R-:W-:Y:S05]  /*d560*/  CALL.REL.NOINC `($__internal_1_$__cuda_sm70_shflsync_idx_p) ;  /* 0x00000c0000007944 */ /* 0x00efea0003c00000 */
[----:B------:R-:W-:Y:S05]  /*d570*/  BRA `(.L_x_119) ;  /* 0xffffc77000007947 */ /* 0x000fea000383ffff */
.L_x_63:
[----:B------:R-:W-:Y:S01]  /*d580*/  IMAD.MOV.U32 R5, RZ, RZ, R12 ;  /* 0x000000ffff057224 */ /* 0x000fe200078e000c */
[----:B-1----:R-:W-:Y:S01]  /*d590*/  MOV R3, 0x3 ;  /* 0x0000000300037802 */ /* 0x002fe20000000f00 */
        /* <DEDUP_REMOVED lines=10> */
.L_x_65:
[----:B------:R-:W-:Y:S01]  /*d640*/  IMAD.MOV.U32 R5, RZ, RZ, R27 ;  /* 0x000000ffff057224 */ /* 0x000fe200078e001b */
[----:B------:R-:W-:Y:S01]  /*d650*/  MOV R3, RZ ;  /* 0x000000ff00037202 */ /* 0x000fe20000000f00 */
[----:B------:R-:W-:Y:S01]  /*d660*/  IMAD.MOV.U32 R0, RZ, RZ, 0x1c1f ;  /* 0x00001c1fff007424 */ /* 0x000fe200078e00ff */
[----:B------:R-:W-:Y:S02]  /*d670*/  MOV R2, 0xd690 ;  /* 0x0000d69000027802 */ /* 0x000fe40000000f00 */
[----:B-1----:R-:W-:Y:S05]  /*d680*/  CALL.REL.NOINC `($__internal_1_$__cuda_sm70_shflsync_idx_p) ;  /* 0x00000ae000007944 */ /* 0x002fea0003c00000 */
[----:B------:R-:W-:Y:S01]  /*d690*/  MOV R4, R0 ;  /* 0x0000000000047202 */ /* 0x000fe20000000f00 */
[----:B------:R-:W-:Y:S05]  /*d6a0*/  BRA `(.L_x_121) ;  /* 0xffffcac000007947 */ /* 0x000fea000383ffff */
.L_x_66:
[----:B------:R-:W-:Y:S01]  /*d6b0*/  IMAD.MOV.U32 R5, RZ, RZ, R28 ;  /* 0x000000ffff057224 */ /* 0x000fe200078e001c */
[----:B------:R-:W-:Y:S01]  /*d6c0*/  MOV R3, RZ ;  /* 0x000000ff00037202 */ /* 0x000fe20000000f00 */
[----:B------:R-:W-:Y:S01]  /*d6d0*/  IMAD.MOV.U32 R0, RZ, RZ, 0x1c1f ;  /* 0x00001c1fff007424 */ /* 0x000fe200078e00ff */
[----:B------:R-:W-:Y:S02]  /*d6e0*/  MOV R2, 0xd700 ;  /* 0x0000d70000027802 */ /* 0x000fe40000000f00 */
[----:B-123--:R-:W-:Y:S05]  /*d6f0*/  CALL.REL.NOINC `($__internal_1_$__cuda_sm70_shflsync_idx_p) ;  /* 0x00000a7000007944 */ /* 0x00efea0003c00000 */
[----:B------:R-:W-:Y:S05]  /*d700*/  BRA `(.L_x_122) ;  /* 0xffffca8000007947 */ /* 0x000fea000383ffff */
.L_x_69:
[----:B------:R-:W-:Y:S01]  /*d710*/  IMAD.MOV.U32 R5, RZ, RZ, R27 ;  /* 0x000000ffff057224 */ /* 0x000fe200078e001b */
[----:B--2---:R-:W-:Y:S01]  /*d720*/  MOV R3, 0x1 ;  /* 0x0000000100037802 */ /* 0x004fe20000000f00 */
[----:B------:R-:W-:Y:S01]  /*d730*/  IMAD.MOV.U32 R0, RZ, RZ, 0x1c1f ;  /* 0x00001c1fff007424 */ /* 0x000fe200078e00ff */
[----:B------:R-:W-:-:S02]  /*d740*/  MOV R2, 0xd760 ;  /* 0x0000d76000027802 */ /* 0x000fc40000000f00 */
[----:B---34-:R-:W-:Y:S05]  /*d750*/  CALL.REL.NOINC `($__internal_1_$__cuda_sm70_shflsync_idx_p) ;  /* 0x00000a1000007944 */ /* 0x018fea0003c00000 */
[----:B------:R-:W-:Y:S01]  /*d760*/  IMAD.MOV.U32 R4, RZ, RZ, R0 ;  /* 0x000000ffff047224 */ /* 0x000fe200078e0000 */
[----:B------:R-:W-:Y:S01]  /*d770*/  MOV R3, 0x1 ;  /* 0x0000000100037802 */ /* 0x000fe20000000f00 */
[----:B------:R-:W-:Y:S01]  /*d780*/  IMAD.MOV.U32 R5, RZ, RZ, R28 ;  /* 0x000000ffff057224 */ /* 0x000fe200078e001c */
[----:B------:R-:W-:-:S02]  /*d790*/  MOV R0, 0x1c1f ;  /* 0x00001c1f00007802 */ /* 0x000fc40000000f00 */
[----:B------:R-:W-:Y:S02]  /*d7a0*/  MOV R2, 0xd7c0 ;  /* 0x0000d7c000027802 */ /* 0x000fe40000000f00 */
[----:B------:R-:W-:Y:S05]  /*d7b0*/  CALL.REL.NOINC `($__internal_1_$__cuda_sm70_shflsync_idx_p) ;  /* 0x000009b000007944 */ /* 0x000fea0003c00000 */
[----:B------:R-:W-:Y:S05]  /*d7c0*/  BRA `(.L_x_123) ;  /* 0xffffd38000007947 */ /* 0x000fea000383ffff */
.L_x_73:
[----:B------:R-:W-:Y:S01]  /*d7d0*/  IMAD.MOV.U32 R5, RZ, RZ, R9 ;  /* 0x000000ffff057224 */ /* 0x000fe200078e0009 */
[----:B------:R-:W-:Y:S01]  /*d7e0*/  MOV R3, RZ ;  /* 0x000000ff00037202 */ /* 0x000fe20000000f00 */
[----:B------:R-:W-:Y:S01]  /*d7f0*/  IMAD.MOV.U32 R0, RZ, RZ, 0x181f ;  /* 0x0000181fff007424 */ /* 0x000fe200078e00ff */
[----:B------:R-:W-:Y:S02]  /*d800*/  MOV R2, 0xd820 ;  /* 0x0000d82000027802 */ /* 0x000fe40000000f00 */
[----:B------:R-:W-:Y:S05]  /*d810*/  CALL.REL.NOINC `($__internal_1_$__cuda_sm70_shflsync_idx_p) ;  /* 0x0000095000007944 */ /* 0x000fea0003c00000 */
[----:B------:R-:W-:Y:S01]  /*d820*/  MOV R8, R0 ;  /* 0x0000000000087202 */ /* 0x000fe20000000f00 */
[----:B------:R-:W-:Y:S05]  /*d830*/  BRA `(.L_x_124) ;  /* 0xffffe1f000007947 */ /* 0x000fea000383ffff */
.L_x_74:
[----:B------:R-:W-:Y:S01]  /*d840*/  IMAD.MOV.U32 R5, RZ, RZ, R12 ;  /* 0x000000ffff057224 */ /* 0x000fe200078e000c */
[----:B------:R-:W-:Y:S01]  /*d850*/  MOV R3, RZ ;  /* 0x000000ff00037202 */ /* 0x000fe20000000f00 */
[----:B------:R-:W-:Y:S01]  /*d860*/  IMAD.MOV.U32 R0, RZ, RZ, 0x181f ;  /* 0x0000181fff007424 */ /* 0x000fe200078e00ff */
[----:B------:R-:W-:Y:S02]  /*d870*/  MOV R2, 0xd890 ;  /* 0x0000d89000027802 */ /* 0x000fe40000000f00 */
[----:B-12---:R-:W-:Y:S05]  /*d880*/  CALL.REL.NOINC `($__internal_1_$__cuda_sm70_shflsync_idx_p) ;  /* 0x000008e000007944 */ /* 0x006fea0003c00000 */
[----:B------:R-:W-:Y:S05]  /*d890*/  BRA `(.L_x_125) ;  /* 0xffffe1b000007947 */ /* 0x000fea000383ffff */
.L_x_77:
        /* <DEDUP_REMOVED lines=12> */
.L_x_80:
[----:B-1----:R-:W-:Y:S01]  /*d960*/  IMAD.MOV.U32 R5, RZ, RZ, R9 ;  /* 0x000000ffff057224 */ /* 0x002fe200078e0009 */
[----:B------:R-:W-:Y:S01]  /*d970*/  MOV R3, 0x2 ;  /* 0x0000000200037802 */ /* 0x000fe20000000f00 */
[----:B----4-:R-:W-:Y:S01]  /*d980*/  IMAD.MOV.U32 R0, RZ, RZ, 0x181f ;  /* 0x0000181fff007424 */ /* 0x010fe200078e00ff */
[----:B------:R-:W-:Y:S02]  /*d990*/  MOV R2, 0xd9b0 ;  /* 0x0000d9b000027802 */ /* 0x000fe40000000f00 */
[----:B--23--:R-:W-:Y:S05]  /*d9a0*/  CALL.REL.NOINC `($__internal_1_$__cuda_sm70_shflsync_idx_p) ;  /* 0x000007c000007944 */ /* 0x00cfea0003c00000 */
[----:B------:R-:W-:Y:S01]  /*d9b0*/  MOV R8, R0 ;  /* 0x0000000000087202 */ /* 0x000fe20000000f00 */
[----:B------:R-:W-:Y:S05]  /*d9c0*/  BRA `(.L_x_127) ;  /* 0xffffe31000007947 */ /* 0x000fea000383ffff */
.L_x_81:
[----:B------:R-:W-:Y:S01]  /*d9d0*/  IMAD.MOV.U32 R5, RZ, RZ, R12 ;  /* 0x000000ffff057224 */ /* 0x000fe200078e000c */
[----:B------:R-:W-:Y:S01]  /*d9e0*/  MOV R3, 0x2 ;  /* 0x0000000200037802 */ /* 0x000fe20000000f00 */
[----:B----4-:R-:W-:Y:S01]  /*d9f0*/  IMAD.MOV.U32 R0, RZ, RZ, 0x181f ;  /* 0x0000181fff007424 */ /* 0x010fe200078e00ff */
[----:B------:R-:W-:Y:S02]  /*da00*/  MOV R2, 0xda20 ;  /* 0x0000da2000027802 */ /* 0x000fe40000000f00 */
[----:B-123--:R-:W-:Y:S05]  /*da10*/  CALL.REL.NOINC `($__internal_1_$__cuda_sm70_shflsync_idx_p) ;  /* 0x0000075000007944 */ /* 0x00efea0003c00000 */
[----:B------:R-:W-:Y:S05]  /*da20*/  BRA `(.L_x_128) ;  /* 0xffffe2d000007947 */ /* 0x000fea000383ffff */
.L_x_84:
        /* <DEDUP_REMOVED lines=12> */
.L_x_86:
[----:B------:R-:W-:Y:S01]  /*daf0*/  IMAD.MOV.U32 R5, RZ, RZ, R78 ;  /* 0x000000ffff057224 */ /* 0x000fe200078e004e */
[----:B------:R-:W-:Y:S01]  /*db00*/  MOV R3, RZ ;  /* 0x000000ff00037202 */ /* 0x000fe20000000f00 */
[----:B------:R-:W-:Y:S01]  /*db10*/  IMAD.MOV.U32 R0, RZ, RZ, 0x1f ;  /* 0x0000001fff007424 */ /* 0x000fe200078e00ff */
[----:B------:R-:W-:Y:S02]  /*db20*/  MOV R2, 0xdb40 ;  /* 0x0000db4000027802 */ /* 0x000fe40000000f00 */
[----:B-1----:R-:W-:Y:S05]  /*db30*/  CALL.REL.NOINC `($__internal_1_$__cuda_sm70_shflsync_idx_p) ;  /* 0x0000063000007944 */ /* 0x002fea0003c00000 */
[----:B------:R-:W-:Y:S01]  /*db40*/  MOV R9, R0 ;  /* 0x0000000000097202 */ /* 0x000fe20000000f00 */
[----:B------:R-:W-:Y:S05]  /*db50*/  BRA `(.L_x_130) ;  /* 0xffffe4d000007947 */ /* 0x000fea000383ffff */
.L_x_87:
[----:B------:R-:W-:Y:S01]  /*db60*/  IMAD.MOV.U32 R5, RZ, RZ, R78 ;  /* 0x000000ffff057224 */ /* 0x000fe200078e004e */
[----:B------:R-:W-:Y:S01]  /*db70*/  MOV R3, 0x1 ;  /* 0x0000000100037802 */ /* 0x000fe20000000f00 */
[----:B------:R-:W-:Y:S01]  /*db80*/  IMAD.MOV.U32 R0, RZ, RZ, 0x1f ;  /* 0x0000001fff007424 */ /* 0x000fe200078e00ff */
[----:B------:R-:W-:Y:S02]  /*db90*/  MOV R2, 0xdbb0 ;  /* 0x0000dbb000027802 */ /* 0x000fe40000000f00 */
[----:B-123--:R-:W-:Y:S05]  /*dba0*/  CALL.REL.NOINC `($__internal_1_$__cuda_sm70_shflsync_idx_p) ;  /* 0x000005c000007944 */ /* 0x00efea0003c00000 */
[----:B------:R-:W-:Y:S01]  /*dbb0*/  MOV R8, R0 ;  /* 0x0000000000087202 */ /* 0x000fe20000000f00 */
[----:B------:R-:W-:Y:S05]  /*dbc0*/  BRA `(.L_x_131) ;  /* 0xffffe48000007947 */ /* 0x000fea000383ffff */
.L_x_88:
[----:B------:R-:W-:Y:S02]  /*dbd0*/  MOV R2, 0x1 ;  /* 0x0000000100027802 */ /* 0x000fe40000000f00 */
[----:B------:R-:W-:-:S02]  /*dbe0*/  MOV R3, 0xdc00 ;  /* 0x0000dc0000037802 */ /* 0x000fc40000000f00 */
[----:B--234-:R-:W-:Y:S05]  /*dbf0*/  CALL.REL.NOINC `($__internal_2_$__cuda_sm70_shflsync_up_p) ;  /* 0x000005c000007944 */ /* 0x01cfea0003c00000 */
[----:B------:R-:W-:Y:S05]  /*dc00*/  BRA `(.L_x_132) ;  /* 0xffffe56000007947 */ /* 0x000fea000383ffff */
.L_x_89:
[----:B------:R-:W-:Y:S02]  /*dc10*/  MOV R2, 0x2 ;  /* 0x0000000200027802 */ /* 0x000fe40000000f00 */
[----:B------:R-:W-:-:S02]  /*dc20*/  MOV R3, 0xdc40 ;  /* 0x0000dc4000037802 */ /* 0x000fc40000000f00 */
[----:B--23--:R-:W-:Y:S05]  /*dc30*/  CALL.REL.NOINC `($__internal_2_$__cuda_sm70_shflsync_up_p) ;  /* 0x0000058000007944 */ /* 0x00cfea0003c00000 */
        /* <DEDUP_REMOVED lines=23> */
.L_x_93:
[----:B------:R-:W-:Y:S02]  /*ddb0*/  MOV R2, 0x1 ;  /* 0x0000000100027802 */ /* 0x000fe40000000f00 */
[----:B------:R-:W-:Y:S02]  /*ddc0*/  MOV R3, 0xdde0 ;  /* 0x0000dde000037802 */ /* 0x000fe40000000f00 */
[----:B------:R-:W-:Y:S05]  /*ddd0*/  CALL.REL.NOINC `($__internal_2_$__cuda_sm70_shflsync_up_p) ;  /* 0x000003e000007944 */ /* 0x000fea0003c00000 */
[----:B------:R-:W-:Y:S01]  /*dde0*/  MOV R2, R4 ;  /* 0x0000000400027202 */ /* 0x000fe20000000f00 */
[----:B------:R-:W-:Y:S05]  /*ddf0*/  BRA `(.L_x_134) ;  /* 0xffffe5c000007947 */ /* 0x000fea000383ffff */
.L_x_94:
[----:B------:R-:W-:Y:S02]  /*de00*/  MOV R2, 0x2 ;  /* 0x0000000200027802 */ /* 0x000fe40000000f00 */
[----:B------:R-:W-:Y:S02]  /*de10*/  MOV R3, 0xde30 ;  /* 0x0000de3000037802 */ /* 0x000fe40000000f00 */
        /* <DEDUP_REMOVED lines=24> */
.L_x_96:
[----:B------:R-:W-:Y:S02]  /*dfa0*/  SEL R0, RZ, 0x1, P0 ;  /* 0x00000001ff007807 */ /* 0x000fe40000000000 */
[----:B------:R-:W-:Y:S02]  /*dfb0*/  MOV R2, 0xdfd0 ;  /* 0x0000dfd000027802 */ /* 0x000fe40000000f00 */
[----:B-1----:R-:W-:Y:S05]  /*dfc0*/  CALL.REL.NOINC `($__internal_3_$__cuda_sm70_votesync_ballot) ;  /* 0x0000026000007944 */ /* 0x002fea0003c00000 */
[----:B------:R-:W-:Y:S01]  /*dfd0*/  MOV R11, R0 ;  /* 0x00000000000b7202 */ /* 0x000fe20000000f00 */
[----:B------:R-:W-:Y:S05]  /*dfe0*/  BRA `(.L_x_136) ;  /* 0xffffe56000007947 */ /* 0x000fea000383ffff */
.L_x_97:
[----:B------:R-:W-:Y:S01]  /*dff0*/  IMAD.MOV.U32 R5, RZ, RZ, R6 ;  /* 0x000000ffff057224 */ /* 0x000fe200078e0006 */
[----:B---3--:R-:W-:Y:S01]  /*e000*/  MOV R3, R10 ;  /* 0x0000000a00037202 */ /* 0x008fe20000000f00 */
[----:B------:R-:W-:Y:S01]  /*e010*/  IMAD.MOV.U32 R0, RZ, RZ, 0x1f ;  /* 0x0000001fff007424 */ /* 0x000fe200078e00ff */
[----:B------:R-:W-:Y:S02]  /*e020*/  MOV R2, 0xe040 ;  /* 0x0000e04000027802 */ /* 0x000fe40000000f00 */
[----:B-12---:R-:W-:Y:S05]  /*e030*/  CALL.REL.NOINC `($__internal_1_$__cuda_sm70_shflsync_idx_p) ;  /* 0x0000013000007944 */ /* 0x006fea0003c00000 */
[----:B------:R-:W-:Y:S01]  /*e040*/  IMAD.MOV.U32 R8, RZ, RZ, R0 ;  /* 0x000000ffff087224 */ /* 0x000fe200078e0000 */
[----:B------:R-:W-:Y:S01]  /*e050*/  MOV R3, R10 ;  /* 0x0000000a00037202 */ /* 0x000fe20000000f00 */
[----:B------:R-:W-:Y:S01]  /*e060*/  IMAD.MOV.U32 R5, RZ, RZ, R7 ;  /* 0x000000ffff057224 */ /* 0x000fe200078e0007 */
[----:B------:R-:W-:Y:S02]  /*e070*/  MOV R0, 0x1f ;  /* 0x0000001f00007802 */ /* 0x000fe40000000f00 */
[----:B------:R-:W-:-:S02]  /*e080*/  MOV R2, 0xe0a0 ;  /* 0x0000e0a000027802 */ /* 0x000fc40000000f00 */
[----:B------:R-:W-:Y:S05]  /*e090*/  CALL.REL.NOINC `($__internal_1_$__cuda_sm70_shflsync_idx_p) ;  /* 0x000000d000007944 */ /* 0x000fea0003c00000 */
[----:B------:R-:W-:Y:S01]  /*e0a0*/  MOV R7, R0 ;  /* 0x0000000000077202 */ /* 0x000fe20000000f00 */
[----:B------:R-:W-:Y:S05]  /*e0b0*/  BRA `(.L_x_137) ;  /* 0xffffe4d000007947 */ /* 0x000fea000383ffff */
.L_x_100:
[----:B------:R-:W-:Y:S01]  /*e0c0*/  IMAD.MOV.U32 R5, RZ, RZ, R4 ;  /* 0x000000ffff057224 */ /* 0x000fe200078e0004 */
[----:B------:R-:W-:-:S02]  /*e0d0*/  MOV R0, 0x1f ;  /* 0x0000001f00007802 */ /* 0x000fc40000000f00 */
[----:B------:R-:W-:Y:S02]  /*e0e0*/  MOV R2, 0xe100 ;  /* 0x0000e10000027802 */ /* 0x000fe40000000f00 */
[----:B-1234-:R-:W-:Y:S05]  /*e0f0*/  CALL.REL.NOINC `($__internal_1_$__cuda_sm70_shflsync_idx_p) ;  /* 0x0000007000007944 */ /* 0x01efea0003c00000 */
[----:B------:R-:W-:Y:S01]  /*e100*/  MOV R13, R0 ;  /* 0x00000000000d7202 */ /* 0x000fe20000000f00 */
[----:B------:R-:W-:Y:S05]  /*e110*/  BRA `(.L_x_99) ;  /* 0xffffe4d000007947 */ /* 0x000fea000383ffff */
        .weak           $__internal_0_$__cuda_sm70_shflsync_bfly_p
        .type           $__internal_0_$__cuda_sm70_shflsync_bfly_p,@function
        .size           $__internal_0_$__cuda_sm70_shflsync_bfly_p,($__internal_1_$__cuda_sm70_shflsync_idx_p - $__internal_0_$__cuda_sm70_shflsync_bfly_p)
$__internal_0_$__cuda_sm70_shflsync_bfly_p:
[----:B------:R-:W-:Y:S04]  /*e120*/  WARPSYNC R6 ;  /* 0x0000000600007348 */ /* 0x000fe80003800000 */
[----:B------:R1:W2:Y:S02]  /*e130*/  SHFL.BFLY PT, R5, R2, R5, R7 ;  /* 0x0c00000502057389 */ /* 0x0002a400000e0007 */
[----:B-1----:R-:W-:Y:S02]  /*e140*/  MOV R2, R3 ;  /* 0x0000000300027202 */ /* 0x002fe40000000f00 */
[----:B------:R-:W-:-:S04]  /*e150*/  MOV R3, 0x0 ;  /* 0x0000000000037802 */ /* 0x000fc80000000f00 */
[----:B--2---:R-:W-:Y:S05]  /*e160*/  RET.REL.NODEC R2 `(_ZN7cutlass13device_kernelIN5flash19enable_sm80_to_sm89INS1_16FlashAttnFwdSm80INS1_25CollectiveMainloopFwdSm80ILi8ELi1ELb0EN4cute5tupleIJNS5_1CILi128EEENS7_ILi64EEENS7_ILi192EEEEEELi192ENS_6half_tEfNS_4arch4Sm80ELb0ELb0ELb1ELb1ELb0ELb0ELb1ELb1EEENS1_21CollectiveEpilogueFwdINS6_IJS8_SA_S9_EEENS6_IJNS7_ILi1EEESI_SI_EEESC_SE_Li256ELb1ELb1ELb1ELb0EEENS1_36VarlenDynamicPersistentTileSchedulerILi128ELi64ELi256ELi256ELb1ELb1ELb0ELb0ELb1ELb1EEEEEEEEEvNT_6ParamsE) ;  /* 0xffff1e9002007950 */ /* 0x004fea0003c3ffff */
        .weak           $__internal_1_$__cuda_sm70_shflsync_idx_p
        .type           $__internal_1_$__cuda_sm70_shflsync_idx_p,@function
        .size           $__internal_1_$__cuda_sm70_shflsync_idx_p,($__internal_2_$__cuda_sm70_shflsync_up_p - $__internal_1_$__cuda_sm70_shflsync_idx_p)
$__internal_1_$__cuda_sm70_shflsync_idx_p:
[----:B------:R-:W-:-:S04]  /*e170*/  MOV R79, 0xffffffff ;  /* 0xffffffff004f7802 */ /* 0x000fc80000000f00 */
[----:B------:R-:W-:Y:S04]  /*e180*/  WARPSYNC R79 ;  /* 0x0000004f00007348 */ /* 0x000fe80003800000 */
[----:B------:R1:W2:Y:S02]  /*e190*/  SHFL.IDX PT, R0, R5, R3, R0 ;  /* 0x0000000305007389 */ /* 0x0002a400000e0000 */
[----:B-1----:R-:W-:-:S04]  /*e1a0*/  MOV R3, 0x0 ;  /* 0x0000000000037802 */ /* 0x002fc80000000f00 */
[----:B--2---:R-:W-:Y:S05]  /*e1b0*/  RET.REL.NODEC R2 `(_ZN7cutlass13device_kernelIN5flash19enable_sm80_to_sm89INS1_16FlashAttnFwdSm80INS1_25CollectiveMainloopFwdSm80ILi8ELi1ELb0EN4cute5tupleIJNS5_1CILi128EEENS7_ILi64EEENS7_ILi192EEEEEELi192ENS_6half_tEfNS_4arch4Sm80ELb0ELb0ELb1ELb1ELb0ELb0ELb1ELb1EEENS1_21CollectiveEpilogueFwdINS6_IJS8_SA_S9_EEENS6_IJNS7_ILi1EEESI_SI_EEESC_SE_Li256ELb1ELb1ELb1ELb0EEENS1_36VarlenDynamicPersistentTileSchedulerILi128ELi64ELi256ELi256ELb1ELb1ELb0ELb0ELb1ELb1EEEEEEEEEvNT_6ParamsE) ;  /* 0xffff1e4002007950 */ /* 0x004fea0003c3ffff */
        .weak           $__internal_2_$__cuda_sm70_shflsync_up_p
        .type           $__internal_2_$__cuda_sm70_shflsync_up_p,@function
        .size           $__internal_2_$__cuda_sm70_shflsync_up_p,($__internal_3_$__cuda_sm70_votesync_ballot - $__internal_2_$__cuda_sm70_shflsync_up_p)
$__internal_2_$__cuda_sm70_shflsync_up_p:
[----:B------:R-:W-:Y:S02]  /*e1c0*/  IMAD.MOV.U32 R4, RZ, RZ, RZ ;  /* 0x000000ffff047224 */ /* 0x000fe400078e00ff */
[----:B------:R-:W-:-:S04]  /*e1d0*/  IMAD.MOV.U32 R10, RZ, RZ, -0x1 ;  /* 0xffffffffff0a7424 */ /* 0x000fc800078e00ff */
[----:B------:R-:W-:Y:S04]  /*e1e0*/  WARPSYNC R10 ;  /* 0x0000000a00007348 */ /* 0x000fe80003800000 */
[----:B------:R1:W2:Y:S02]  /*e1f0*/  SHFL.UP PT, R4, R0, R2, R4 ;  /* 0x0400000200047389 */ /* 0x0002a400000e0004 */
[----:B-1----:R-:W-:Y:S02]  /*e200*/  MOV R2, R3 ;  /* 0x0000000300027202 */ /* 0x002fe40000000f00 */
[----:B------:R-:W-:-:S04]  /*e210*/  MOV R3, 0x0 ;  /* 0x0000000000037802 */ /* 0x000fc80000000f00 */
[----:B--2---:R-:W-:Y:S05]  /*e220*/  RET.REL.NODEC R2 `(_ZN7cutlass13device_kernelIN5flash19enable_sm80_to_sm89INS1_16FlashAttnFwdSm80INS1_25CollectiveMainloopFwdSm80ILi8ELi1ELb0EN4cute5tupleIJNS5_1CILi128EEENS7_ILi64EEENS7_ILi192EEEEEELi192ENS_6half_tEfNS_4arch4Sm80ELb0ELb0ELb1ELb1ELb0ELb0ELb1ELb1EEENS1_21CollectiveEpilogueFwdINS6_IJS8_SA_S9_EEENS6_IJNS7_ILi1EEESI_SI_EEESC_SE_Li256ELb1ELb1ELb1ELb0EEENS1_36VarlenDynamicPersistentTileSchedulerILi128ELi64ELi256ELi256ELb1ELb1ELb0ELb0ELb1ELb1EEEEEEEEEvNT_6ParamsE) ;  /* 0xffff1dd002007950 */ /* 0x004fea0003c3ffff */
        .weak           $__internal_3_$__cuda_sm70_votesync_ballot
        .type           $__internal_3_$__cuda_sm70_votesync_ballot,@function
        .size           $__internal_3_$__cuda_sm70_votesync_ballot,(.L_x_2453 - $__internal_3_$__cuda_sm70_votesync_ballot)
$__internal_3_$__cuda_sm70_votesync_ballot:
[----:B------:R-:W-:Y:S01]  /*e230*/  ISETP.NE.U32.AND P0, PT, R0, 0x1, PT ;  /* 0x000000010000780c */ /* 0x000fe20003f05070 */
[----:B------:R-:W-:-:S04]  /*e240*/  IMAD.MOV.U32 R3, RZ, RZ, -0x1 ;  /* 0xffffffffff037424 */ /* 0x000fc800078e00ff */
[----:B------:R-:W-:Y:S08]  /*e250*/  WARPSYNC R3 ;  /* 0x0000000300007348 */ /* 0x000ff00003800000 */
[----:B------:R-:W-:-:S04]  /*e260*/  VOTE.ANY R0, PT, !P0 ;  /* 0x0000000000007806 */ /* 0x000fc800040e0100 */
[----:B------:R-:W-:Y:S01]  /*e270*/  LOP3.LUT R0, R0, R3, RZ, 0xc0, !PT ;  /* 0x0000000300007212 */ /* 0x000fe200078ec0ff */
[----:B------:R-:W-:-:S04]  /*e280*/  IMAD.MOV.U32 R3, RZ, RZ, 0x0 ;  /* 0x00000000ff037424 */ /* 0x000fc800078e00ff */
[----:B------:R-:W-:Y:S05]  /*e290*/  RET.REL.NODEC R2 `(_ZN7cutlass13device_kernelIN5flash19enable_sm80_to_sm89INS1_16FlashAttnFwdSm80INS1_25CollectiveMainloopFwdSm80ILi8ELi1ELb0EN4cute5tupleIJNS5_1CILi128EEENS7_ILi64EEENS7_ILi192EEEEEELi192ENS_6half_tEfNS_4arch4Sm80ELb0ELb0ELb1ELb1ELb0ELb0ELb1ELb1EEENS1_21CollectiveEpilogueFwdINS6_IJS8_SA_S9_EEENS6_IJNS7_ILi1EEESI_SI_EEESC_SE_Li256ELb1ELb1ELb1ELb0EEENS1_36VarlenDynamicPersistentTileSchedulerILi128ELi64ELi256ELi256ELb1ELb1ELb0ELb0ELb1ELb1EEEEEEEEEvNT_6ParamsE) ;  /* 0xffff1d6002007950 */ /* 0x000fea0003c3ffff */
.L_x_138:
        /* <DEDUP_REMOVED lines=14> */
.L_x_2453:


//--------------------- .text._ZN7cutlass13device_kernelIN5flash19enable_sm80_to_sm89INS1_16FlashAttnFwdSm80INS1_25CollectiveMainloopFwdSm80ILi8ELi1ELb0EN4cute5tupleIJNS5_1CILi128EEENS7_ILi64EEENS7_ILi192EEEEEELi192ENS_6half_tEfNS_4arch4Sm80ELb0ELb0ELb1ELb1ELb0ELb1ELb1ELb1EEENS1_21CollectiveEpilogueFwdINS6_IJS8_SA_S9_EEENS6_IJNS7_ILi1EEESI_SI_EEESC_SE_Li256ELb1ELb1ELb1ELb0EEENS1_36VarlenDynamicPersistentTileSchedulerILi128ELi64ELi256ELi256ELb1ELb1ELb0ELb0ELb1ELb1EEEEEEEEEvNT_6ParamsE --------------------------
	.section	.text._ZN7cutlass13device_kernelIN5flash19enable_sm80_to_sm89INS1_16FlashAttnFwdSm80INS1_25CollectiveMainloopFwdSm80ILi8ELi1ELb0EN4cute5tupleIJNS5_1CILi128EEENS7_ILi64EEENS7_ILi192EEEEEELi192ENS_6half_tEfNS_4arch4Sm80ELb0ELb0ELb1ELb1ELb0ELb1ELb1ELb1EEENS1_21CollectiveEpilogueFwdINS6_IJS8_SA_S9_EEENS6_IJNS7_ILi1EEESI_SI_EEESC_SE_Li256ELb1ELb1ELb1ELb0EEENS1_36VarlenDynamicPersistentTileSchedulerILi128ELi64ELi256ELi256ELb1ELb1ELb0ELb0ELb1ELb1EEEEEEEEEvNT_6ParamsE,"ax",@progbits
	.sectioninfo	@"SHI_REGISTERS=255"
	.align	128
.text._ZN7cutlass13device_kernelIN5flash19enable_sm80_to_sm89INS1_16FlashAttnFwdSm80INS1_25CollectiveMainloopFwdSm80ILi8ELi1ELb0EN4cute5tupleIJNS5_1CILi128EEENS7_ILi64EEENS7_ILi192EEEEEELi192ENS_6half_tEfNS_4arch4Sm80ELb0ELb0ELb1ELb1ELb0ELb1ELb1ELb1EEENS1_21CollectiveEpilogueFwdINS6_IJS8_SA_S9_EEENS6_IJNS7_ILi1EEESI_SI_EEESC_SE_Li256ELb1ELb1ELb1ELb0EEENS1_36VarlenDynamicPersistentTileSchedulerILi128ELi64ELi256ELi256ELb1ELb1ELb0ELb0ELb1ELb1EEEEEEEEEvNT_6ParamsE:
        .type           _ZN7cutlass13device_kernelIN5flash19enable_sm80_to_sm89INS1_16FlashAttnFwdSm80INS1_25CollectiveMainloopFwdSm80ILi8ELi1ELb0EN4cute5tupleIJNS5_1CILi128EEENS7_ILi64EEENS7_ILi192EEEEEELi192ENS_6half_tEfNS_4arch4Sm80ELb0ELb0ELb1ELb1ELb0ELb1ELb1ELb1EEENS1_21CollectiveEpilogueFwdINS6_IJS8_SA_S9_EEENS6_IJNS7_ILi1EEESI_SI_EEESC_SE_Li256ELb1ELb1ELb1ELb0EEENS1_36VarlenDynamicPersistentTileSchedulerILi128ELi64ELi256ELi256ELb1ELb1ELb0ELb0ELb1ELb1EEEEEEEEEvNT_6ParamsE,@function
        .size           _ZN7cutlass13device_kernelIN5flash19enable_sm80_to_sm89INS1_16FlashAttnFwdSm80INS1_25CollectiveMainloopFwdSm80ILi8ELi1ELb0EN4cute5tupleIJNS5_1CILi128EEENS7_ILi64EEENS7_ILi192EEEEEELi192ENS_6half_tEfNS_4arch4Sm80ELb0ELb0ELb1ELb1ELb0ELb1ELb1ELb1EEENS1_21CollectiveEpilogueFwdINS6_IJS8_SA_S9_EEENS6_IJNS7_ILi1EEESI_SI_EEESC_SE_Li256ELb1ELb1ELb1ELb0EEENS1_36VarlenDynamicPersistentTileSchedulerILi128ELi64ELi256ELi256ELb1ELb1ELb0ELb0ELb1ELb1EEEEEEEEEvNT_6ParamsE,(.L_x_2458 - _ZN7cutlass13device_kernelIN5flash19enable_sm80_to_sm89INS1_16FlashAttnFwdSm80INS1_25CollectiveMainloopFwdSm80ILi8ELi1ELb0EN4cute5tupleIJNS5_1CILi128EEENS7_ILi64EEENS7_ILi192EEEEEELi192ENS_6half_tEfNS_4arch4Sm80ELb0ELb0ELb1ELb1ELb0ELb1ELb1ELb1EEENS1_21CollectiveEpilogueFwdINS6_IJS8_SA_S9_EEENS6_IJNS7_ILi1EEESI_SI_EEESC_SE_Li256ELb1ELb1ELb1ELb0EEENS1_36VarlenDynamicPersistentTileSchedulerILi128ELi64ELi256ELi256ELb1ELb1ELb0ELb0ELb1ELb1EEEEEEEEEvNT_6ParamsE)
        .other          _ZN7cutlass13device_kernelIN5flash19enable_sm80_to_sm89INS1_16FlashAttnFwdSm80INS1_25CollectiveMainloopFwdSm80ILi8ELi1ELb0EN4cute5tupleIJNS5_1CILi128EEENS7_ILi64EEENS7_ILi192EEEEEELi192ENS_6half_tEfNS_4arch4Sm80ELb0ELb0ELb1ELb1ELb0ELb1ELb1ELb1EEENS1_21CollectiveEpilogueFwdINS6_IJS8_SA_S9_EEENS6_IJNS7_ILi1EEESI_SI_EEESC_SE_Li256ELb1ELb1ELb1ELb0EEENS1_36VarlenDynamicPersistentTileSchedulerILi128ELi64ELi256ELi256ELb1ELb1ELb0ELb0ELb1ELb1EEEEEEEEEvNT_6ParamsE,@"STO_CUDA_ENTRY STV_DEFAULT"
_ZN7cutlass13device_kernelIN5flash19enable_sm80_to_sm89INS1_16FlashAttnFwdSm80INS1_25CollectiveMainloopFwdSm80ILi8ELi1ELb0EN4cute5tupleIJNS5_1CILi128EEENS7_ILi64EEENS7_ILi192EEEEEELi192ENS_6half_tEfNS_4arch4Sm80ELb0ELb0ELb1ELb1ELb0ELb1ELb1ELb1EEENS1_21CollectiveEpilogueFwdINS6_IJS8_SA_S9_EEENS6_IJNS7_ILi1EEESI_SI_EEESC_SE_Li256ELb1ELb1ELb1ELb0EEENS1_36VarlenDynamicPersistentTileSchedulerILi128ELi64ELi256ELi256ELb1ELb1ELb0ELb0ELb1ELb1EEEEEEEEEvNT_6ParamsE:
        /* <DEDUP_REMOVED lines=13> */
[----:B------:R-:W-:-:S02]  /*00d0*/  IMAD.MOV.U32 R8, RZ, RZ, RZ ;  /* 0x000000ffff087224 */ /* 0x000fc400078e00ff */
[----:B------:R-:W-:Y:S01]  /*00e0*/  IMAD.MOV.U32 R7, RZ, RZ, RZ ;  /* 0x000000ffff077224 */ /* 0x000fe200078e00ff */
        /* <DEDUP_REMOVED lines=13> */
[----:B------:R-:W-:Y:S02]  /*01c0*/  ISETP.GE.U32.AND P1, PT, R15, 0x10, PT ;  /* 0x000000100f00780c */ /* 0x000fe40003f26070 */
[----:B------:R-:W-:Y:S01]  /*01d0*/  MOV R10, RZ ;  /* 0x000000ff000a7202 */ /* 0x000fe20000000f00 */
[----:B---3--:R-:W-:-:S05]  /*01e0*/  IMAD R4, R8, R7, RZ ;  /* 0x0000000708047224 */ /* 0x008fca00078e02ff */
[----:B------:R-:W3:Y:S02]  /*01f0*/  SHFL.UP PT, R0, R4, 0x1, RZ ;  /* 0x0420000004007989 */ /* 0x000ee400000e00ff */
[----:B---3--:R-:W-:-:S05]  /*0200*/  SEL R0, R0, RZ, P5 ;  /* 0x000000ff00007207 */ /* 0x008fca0002800000 */
[----:B------:R-:W-:-:S05]  /*0210*/  IMAD.IADD R4, R4, 0x1, R0 ;  /* 0x0000000104047824 */ /* 0x000fca00078e0200 */
[----:B------:R-:W3:Y:S02]  /*0220*/  SHFL.UP PT, R0, R4, 0x2, RZ ;  /* 0x0440000004007989 */ /* 0x000ee400000e00ff */
[----:B---3--:R-:W-:-:S04]  /*0230*/  SEL R0, R0, RZ, P4 ;  /* 0x000000ff00007207 */ /* 0x008fc80002000000 */
[----:B------:R-:W-:-:S05]  /*0240*/  IADD3 R4, R4, R0, RZ ;  /* 0x0000000004047210 */ /* 0x000fca0007ffe0ff */
        /* <DEDUP_REMOVED lines=16> */
.L_x_144:
        /* <DEDUP_REMOVED lines=17> */
.L_x_300:
        /* <DEDUP_REMOVED lines=16> */
.L_x_301:
[----:B---3--:R-:W-:-:S05]  /*0560*/  IMAD R0, R0, c[0x0][0x538], RZ ;  /* 0x00014e0000007a24 */ /* 0x008fca00078e02ff */
[----:B------:R-:W-:-:S04]  /*0570*/  IADD3 R6, R0, R6, RZ ;  /* 0x0000000600067210 */ /* 0x000fc80007ffe0ff */
[----:B------:R-:W-:-:S13]  /*0580*/  ISETP.GT.AND P0, PT, R6, UR4, PT ;  /* 0x0000000406007c0c */ /* 0x000fda000bf04270 */
[----:B-12---:R-:W-:Y:S05]  /*0590*/  @!P0 BRA `(.L_x_144) ;  /* 0xfffffdb000008947 */ /* 0x006fea000383ffff */
.L_x_140:
[----:B------:R-:W-:-:S05]  /*05a0*/  IADD3 R13, -R0, R6, RZ ;  /* 0x00000006000d7210 */ /* 0x000fca0007ffe1ff */
[----:B------:R-:W-:-:S05]  /*05b0*/  IMAD R0, R4, c[0x0][0x538], R13 ;  /* 0x00014e0004007a24 */ /* 0x000fca00078e020d */
[----:B------:R-:W-:Y:S01]  /*05c0*/  ISETP.GT.AND P0, PT, R0, UR4, PT ;  /* 0x0000000400007c0c */ /* 0x000fe2000bf04270 */
[----:B------:R-:W-:-:S12]  /*05d0*/  BRA.DIV ~URZ, `(.L_x_145) ;  /* 0x000179627f007947 */ /* 0x000fd8000b800000 */
[----:B------:R-:W-:-:S04]  /*05e0*/  VOTE.ANY R5, PT, !P0 ;  /* 0x0000000000057806 */ /* 0x000fc800040e0100 */
.L_x_302:
[----:B------:R1:W3:Y:S01]  /*05f0*/  POPC R14, R5 ;  /* 0x00000005000e7309 */ /* 0x0002e20000000000 */
[----:B------:R-:W-:Y:S05]  /*0600*/  BRA.DIV ~URZ, `(.L_x_146) ;  /* 0x000179827f007947 */ /* 0x000fea000b800000 */
[----:B---3--:R3:W4:Y:S01]  /*0610*/  SHFL.IDX PT, R12, R8, R14, 0x1f ;  /* 0x00001f0e080c7589 */ /* 0x00872200000e0000 */
[----:B------:R-:W-:-:S03]  /*0620*/  MOV R6, RZ ;  /* 0x000000ff00067202 */ /* 0x000fc60000000f00 */
[----:B------:R3:W1:Y:S04]  /*0630*/  SHFL.IDX PT, R11, R7, R14, 0x1f ;  /* 0x00001f0e070b7589 */ /* 0x00066800000e0000 */
.L_x_303:
[----:B------:R-:W-:Y:S01]  /*0640*/  ISETP.NE.AND P0, PT, R5, RZ, PT ;  /* 0x000000ff0500720c */ /* 0x000fe20003f05270 */
[----:B------:R-:W-:-:S12]  /*0650*/  BSSY B0, `(.L_x_147) ;  /* 0x0000005000007945 */ /* 0x000fd80003800000 */
[----:B------:R-:W-:Y:S05]  /*0660*/  @!P0 BRA `(.L_x_148) ;  /* 0x0000003000008947 */ /* 0x000fea0003800000 */
[----:B------:R-:W-:Y:S01]  /*0670*/  IADD3 R3, R14, -0x1, RZ ;  /* 0xffffffff0e037810 */ /* 0x000fe20007ffe0ff */
[----:B------:R-:W-:Y:S05]  /*0680*/  BRA.DIV ~URZ, `(.L_x_149) ;  /* 0x000179e27f007947 */ /* 0x000fea000b800000 */
[----:B------:R3:W4:Y:S02]  /*0690*/  SHFL.IDX PT, R6, R4, R3, 0x1f ;  /* 0x00001f0304067589 */ /* 0x00072400000e0000 */
.L_x_148:
[----:B------:R-:W-:Y:S05]  /*06a0*/  BSYNC B0 ;  /* 0x0000000000007941 */ /* 0x000fea0003800000 */
.L_x_147:
[----:B----4-:R-:W-:Y:S01]  /*06b0*/  IABS R0, R12 ;  /* 0x0000000c00007213 */ /* 0x010fe20000000000 */
[----:B--2---:R-:W-:Y:S02]  /*06c0*/  IMAD R244, R6, c[0x0][0x538], R13 ;  /* 0x00014e0006f47a24 */ /* 0x004fe400078e020d */
[----:B------:R-:W-:Y:S02]  /*06d0*/  IMAD.IADD R247, R14, 0x1, R10 ;  /* 0x000000010ef77824 */ /* 0x000fe400078e020a */
[----:B-1----:R-:W-:Y:S01]  /*06e0*/  IMAD.MOV.U32 R5, RZ, RZ, R0 ;  /* 0x000000ffff057224 */ /* 0x002fe200078e0000 */
[----:B------:R-:W-:Y:S02]  /*06f0*/  IABS R0, R11 ;  /* 0x0000000b00007213 */ /* 0x000fe40000000000 */
[----:B------:R-:W-:Y:S01]  /*0700*/  IADD3 R245, -R244, UR4, RZ ;  /* 0x00000004f4f57c10 */ /* 0x000fe2000fffe1ff */
[----:B------:R-:W1:Y:S02]  /*0710*/  I2F.RP R2, R5 ;  /* 0x0000000500027306 */ /* 0x000e640000209400 */
[----:B---3--:R-:W-:Y:S01]  /*0720*/  IMAD.MOV.U32 R7, RZ, RZ, R0 ;  /* 0x000000ffff077224 */ /* 0x008fe200078e0000 */
[----:B------:R-:W-:-:S02]  /*0730*/  IABS R6, R245 ;  /* 0x000000f500067213 */ /* 0x000fc40000000000 */
[----:B------:R-:W-:-:S03]  /*0740*/  IABS R0, R12 ;  /* 0x0000000c00007213 */ /* 0x000fc60000000000 */
[----:B------:R-:W-:Y:S01]  /*0750*/  I2F.RP R8, R7 ;  /* 0x0000000700087306 */ /* 0x000fe20000209400 */
[----:B------:R-:W-:-:S07]  /*0760*/  IADD3 R0, RZ, -R0, RZ ;  /* 0x80000000ff007210 */ /* 0x000fce0007ffe0ff */
[----:B-1----:R-:W1:Y:S02]  /*0770*/  MUFU.RCP R2, R2 ;  /* 0x0000000200027308 */ /* 0x002e640000001000 */
[----:B-1----:R-:W-:-:S06]  /*0780*/  IADD3 R2, R2, 0xffffffe, RZ ;  /* 0x0ffffffe02027810 */ /* 0x002fcc0007ffe0ff */
[----:B------:R-:W1:Y:S02]  /*0790*/  F2I.FTZ.U32.TRUNC.NTZ R3, R2 ;  /* 0x0000000200037305 */ /* 0x000e64000021f000 */
        /* <DEDUP_REMOVED lines=8> */
[----:B------:R-:W-:Y:S02]  /*0820*/  ISETP.GT.U32.AND P0, PT, R5, R0, PT ;  /* 0x000000000500720c */ /* 0x000fe40003f04070 */
[----:B-1----:R-:W-:-:S11]  /*0830*/  IADD3 R3, R3, 0xffffffe, RZ ;  /* 0x0ffffffe03037810 */ /* 0x002fd60007ffe0ff */
[----:B------:R-:W-:Y:S01]  /*0840*/  @!P0 IMAD.IADD R0, R0, 0x1, -R5 ;  /* 0x0000000100008824 */ /* 0x000fe200078e0a05 */
[----:B------:R-:W-:Y:S02]  /*0850*/  @!P0 IADD3 R2, R2, 0x1, RZ ;  /* 0x0000000102028810 */ /* 0x000fe40007ffe0ff */
[----:B------:R-:W-:Y:S01]  /*0860*/  ISETP.NE.AND P0, PT, R12, RZ, PT ;  /* 0x000000ff0c00720c */ /* 0x000fe20003f05270 */
[----:B------:R-:W1:Y:S01]  /*0870*/  F2I.FTZ.U32.TRUNC.NTZ R3, R3 ;  /* 0x0000000300037305 */ /* 0x000e62000021f000 */
[----:B------:R-:W-:Y:S02]  /*0880*/  ISETP.GE.U32.AND P2, PT, R0, R5, PT ;  /* 0x000000050000720c */ /* 0x000fe40003f46070 */
[----:B------:R-:W-:-:S04]  /*0890*/  LOP3.LUT R0, R245, R12, RZ, 0x3c, !PT ;  /* 0x0000000cf5007212 */ /* 0x000fc800078e3cff */
[----:B------:R-:W-:-:S07]  /*08a0*/  ISETP.GE.AND P1, PT, R0, RZ, PT ;  /* 0x000000ff0000720c */ /* 0x000fce0003f26270 */
[----:B------:R-:W-:Y:S02]  /*08b0*/  @P2 IADD3 R2, R2, 0x1, RZ ;  /* 0x0000000102022810 */ /* 0x000fe40007ffe0ff */
[----:B-1----:R-:W-:-:S03]  /*08c0*/  IADD3 R0, RZ, -R3, RZ ;  /* 0x80000003ff007210 */ /* 0x002fc60007ffe0ff */
[----:B------:R-:W-:Y:S02]  /*08d0*/  IMAD.MOV.U32 R4, RZ, RZ, R2 ;  /* 0x000000ffff047224 */ /* 0x000fe400078e0002 */
[----:B------:R-:W-:Y:S01]  /*08e0*/  IMAD.MOV.U32 R2, RZ, RZ, R0 ;  /* 0x000000ffff027224 */ /* 0x000fe200078e0000 */
[----:B------:R-:W-:Y:S01]  /*08f0*/  IABS R0, R11 ;  /* 0x0000000b00007213 */ /* 0x000fe20000000000 */
[----:B------:R-:W-:Y:S01]  /*0900*/  @!P1 IMAD.MOV R4, RZ, RZ, -R4 ;  /* 0x000000ffff049224 */ /* 0x000fe200078e0a04 */
[----:B------:R-:W-:Y:S01]  /*0910*/  @!P0 LOP3.LUT R4, RZ, R12, RZ, 0x33, !PT ;  /* 0x0000000cff048212 */ /* 0x000fe200078e33ff */
[----:B------:R-:W-:Y:S01]  /*0920*/  IMAD R5, R2, R7, RZ ;  /* 0x0000000702057224 */ /* 0x000fe200078e02ff */
[----:B------:R-:W-:Y:S01]  /*0930*/  MOV R2, RZ ;  /* 0x000000ff00027202 */ /* 0x000fe20000000f00 */
[----:B------:R-:W-:Y:S01]  /*0940*/  IMAD.MOV R6, RZ, RZ, -R0 ;  /* 0x000000ffff067224 */ /* 0x000fe200078e0a00 */
[----:B------:R-:W-:-:S03]  /*0950*/  IABS R8, R4 ;  /* 0x0000000400087213 */ /* 0x000fc60000000000 */
        /* <DEDUP_REMOVED lines=22> */
.L_x_141:
[----:B--2---:R-:W-:Y:S01]  /*0ac0*/  IMAD.MOV.U32 R245, RZ, RZ, RZ ;  /* 0x000000fffff57224 */ /* 0x004fe200078e00ff */
[----:B------:R-:W-:Y:S01]  /*0ad0*/  MOV R246, RZ ;  /* 0x000000ff00f67202 */ /* 0x000fe20000000f00 */
[----:B------:R-:W-:Y:S01]  /*0ae0*/  IMAD.U32 R244, RZ, RZ, UR4 ;  /* 0x00000004fff47e24 */ /* 0x000fe2000f8e00ff */
[----:B------:R-:W-:Y:S02]  /*0af0*/  MOV R247, c[0x0][0x53c] ;  /* 0x00014f0000f77a02 */ /* 0x000fe40000000f00 */
.L_x_150:
[----:B------:R-:W-:Y:S01]  /*0b00*/  ISETP.NE.AND P0, PT, R15, RZ, PT ;  /* 0x000000ff0f00720c */ /* 0x000fe20003f05270 */
[----:B------:R-:W-:-:S12]  /*0b10*/  WARPSYNC 0xffffffff ;  /* 0xffffffff00007948 */ /* 0x000fd80003800000 */
[----:B------:R1:W-:Y:S04]  /*0b20*/  @!P0 STS.128 [0x18100], R244 ;  /* 0x018100f4ff008388 */ /* 0x0003e80000000c00 */
[----:B------:R-:W-:Y:S06]  /*0b30*/  BAR.ARV 0x5, 0x100 ;  /* 0x0144000000007b1d */ /* 0x000fec0000002000 */
.L_x_139:
[----:B-12---:R-:W-:-:S13]  /*0b40*/  ISETP.GE.AND P0, PT, R247, c[0x0][0x53c], PT ;  /* 0x00014f00f7007a0c */ /* 0x006fda0003f06270 */
[----:B------:R-:W-:Y:S05]  /*0b50*/  @P0 EXIT ;  /* 0x000000000000094d */ /* 0x000fea0003800000 */
[----:B------:R-:W1:Y:S02]  /*0b60*/  S2R R12, SR_TID.X ;  /* 0x00000000000c7919 */ /* 0x000e640000002100 */
[----:B-1----:R-:W-:-:S04]  /*0b70*/  SHF.R.S32.HI R10, RZ, 0x1f, R12 ;  /* 0x0000001fff0a7819 */ /* 0x002fc8000001140c */
[CC--:B------:R-:W-:Y:S02]  /*0b80*/  LEA.HI R9, R10.reuse, R12.reuse, RZ, 0x3 ;  /* 0x0000000c0a097211 */ /* 0x0c0fe400078f18ff */
[----:B------:R-:W-:Y:S02]  /*0b90*/  LEA.HI R2, R10, R12, RZ, 0x4 ;  /* 0x0000000c0a027211 */ /* 0x000fe400078f20ff */
[----:B------:R-:W-:Y:S02]  /*0ba0*/  LOP3.LUT R4, R9, 0xfffffff8, RZ, 0xc0, !PT ;  /* 0xfffffff809047812 */ /* 0x000fe400078ec0ff */
[----:B------:R-:W-:Y:S02]  /*0bb0*/  SHF.R.S32.HI R21, RZ, 0x3, R9 ;  /* 0x00000003ff157819 */ /* 0x000fe40000011409 */
[----:B------:R-:W-:Y:S01]  /*0bc0*/  SHF.R.S32.HI R3, RZ, 0x4, R2 ;  /* 0x00000004ff037819 */ /* 0x000fe20000011402 */
[----:B------:R-:W-:Y:S01]  /*0bd0*/  IMAD.IADD R11, R12, 0x1, -R4 ;  /* 0x000000010c0b7824 */ /* 0x000fe200078e0a04 */
[C---:B------:R-:W-:Y:S01]  /*0be0*/  LOP3.LUT R0, R2.reuse, 0xfffffff0, RZ, 0xc0, !PT ;  /* 0xfffffff002007812 */ /* 0x040fe200078ec0ff */
[----:B------:R-:W-:Y:S01]  /*0bf0*/  IMAD.SHL.U32 R5, R21, 0x40, RZ ;  /* 0x0000004015057824 */ /* 0x000fe200078e00ff */
[----:B------:R-:W-:Y:S01]  /*0c00*/  LEA.HI R4, R2, R3, RZ, 0x1 ;  /* 0x0000000302047211 */ /* 0x000fe200078f08ff */
[----:B------:R-:W-:-:S02]  /*0c10*/  IMAD.SHL.U32 R232, R11, 0x8, RZ ;  /* 0x000000080be87824 */ /* 0x000fc400078e00ff */
[----:B------:R-:W-:Y:S01]  /*0c20*/  IMAD.IADD R2, R12, 0x1, -R0 ;  /* 0x000000010c027824 */ /* 0x000fe200078e0a00 */
[----:B------:R-:W-:Y:S01]  /*0c30*/  LOP3.LUT R0, R5, 0x1c0, RZ, 0xc0, !PT ;  /* 0x000001c005007812 */ /* 0x000fe200078ec0ff */
[----:B------:R-:W-:Y:S01]  /*0c40*/  IMAD.SHL.U32 R7, R11, 0x40, RZ ;  /* 0x000000400b077824 */ /* 0x000fe200078e00ff */
[----:B------:R-:W-:Y:S02]  /*0c50*/  LOP3.LUT R4, R4, 0xfffffffe, RZ, 0xc0, !PT ;  /* 0xfffffffe04047812 */ /* 0x000fe400078ec0ff */
[----:B------:R-:W-:Y:S02]  /*0c60*/  SHF.R.S32.HI R8, RZ, 0x1f, R2 ;  /* 0x0000001fff087819 */ /* 0x000fe40000011402 */
[----:B------:R-:W-:Y:S01]  /*0c70*/  LOP3.LUT R6, R0, 0x38, R232, 0xf8, !PT ;  /* 0x0000003800067812 */ /* 0x000fe200078ef8e8 */
[----:B------:R-:W-:Y:S01]  /*0c80*/  IMAD.IADD R15, R3, 0x1, -R4 ;  /* 0x00000001030f7824 */ /* 0x000fe200078e0a04 */
[----:B------:R-:W-:Y:S02]  /*0c90*/  SHF.R.U32.HI R5, RZ, 0x3, R0 ;  /* 0x00000003ff057819 */ /* 0x000fe40000011600 */
[----:B------:R-:W-:-:S02]  /*0ca0*/  LEA.HI R16, R8, R2, RZ, 0x3 ;  /* 0x0000000208107211 */ /* 0x000fc400078f18ff */
[----:B------:R-:W-:Y:S02]  /*0cb0*/  LOP3.LUT R6, R6, R5, RZ, 0x3c, !PT ;  /* 0x0000000506067212 */ /* 0x000fe400078e3cff */
[----:B------:R-:W-:Y:S02]  /*0cc0*/  LOP3.LUT R0, R7, 0x1c0, RZ, 0xc0, !PT ;  /* 0x000001c007007812 */ /* 0x000fe400078ec0ff */
[----:B------:R-:W-:Y:S02]  /*0cd0*/  LOP3.LUT R5, R16, 0xfffffff8, RZ, 0xc0, !PT ;  /* 0xfffffff810057812 */ /* 0x000fe400078ec0ff */
[-C--:B------:R-:W-:Y:S02]  /*0ce0*/  LEA.HI R3, R10, R12.reuse, RZ, 0x6 ;  /* 0x0000000c0a037211 */ /* 0x080fe400078f30ff */
[----:B------:R-:W-:Y:S01]  /*0cf0*/  LOP3.LUT R4, R0, 0x8, R9, 0xf8, !PT ;  /* 0x0000000800047812 */ /* 0x000fe200078ef809 */
[----:B------:R-:W-:Y:S01]  /*0d00*/  IMAD.IADD R7, R2, 0x1, -R5 ;  /* 0x0000000102077824 */ /* 0x000fe200078e0a05 */
[----:B------:R-:W-:Y:S01]  /*0d10*/  SHF.R.U32.HI R0, RZ, 0x3, R0 ;  /* 0x00000003ff007819 */ /* 0x000fe20000011600 */
[----:B------:R-:W-:Y:S01]  /*0d20*/  IMAD.SHL.U32 R3, R3, 0x8, RZ ;  /* 0x0000000803037824 */ /* 0x000fe200078e00ff */
[----:B------:R-:W-:-:S02]  /*0d30*/  LEA.HI R5, R10, R12, RZ, 0x2 ;  /* 0x0000000c0a057211 */ /* 0x000fc400078f10ff */
[----:B------:R-:W-:Y:S02]  /*0d40*/  LOP3.LUT R17, R4, R0, RZ, 0x3c, !PT ;  /* 0x0000000004117212 */ /* 0x000fe400078e3cff */
[----:B------:R-:W-:Y:S02]  /*0d50*/  LEA.HI R2, R10, R12, RZ, 0x5 ;  /* 0x0000000c0a027211 */ /* 0x000fe400078f28ff */
[--C-:B------:R-:W-:Y:S02]  /*0d60*/  SHF.R.S32.HI R229, RZ, 0x2, R5.reuse ;  /* 0x00000002ffe57819 */ /* 0x100fe40000011405 */
[----:B------:R-:W-:Y:S02]  /*0d70*/  SHF.R.S32.HI R0, RZ, 0x1f, R5 ;  /* 0x0000001fff007819 */ /* 0x000fe40000011405 */
[----:B------:R-:W-:Y:S02]  /*0d80*/  LOP3.LUT R203, R6, 0x7ffffe00, R3, 0xf8, !PT ;  /* 0x7ffffe0006cb7812 */ /* 0x000fe400078ef803 */
[----:B------:R-:W-:-:S02]  /*0d90*/  SHF.R.S32.HI R6, RZ, 0x5, R2 ;  /* 0x00000005ff067819 */ /* 0x000fc40000011402 */
[----:B------:R-:W-:Y:S01]  /*0da0*/  SHF.R.S32.HI R3, RZ, 0x1f, R2 ;  /* 0x0000001fff037819 */ /* 0x000fe20000011402 */
[----:B------:R-:W-:Y:S01]  /*0db0*/  IMAD.SHL.U32 R203, R203, 0x2, RZ ;  /* 0x00000002cbcb7824 */ /* 0x000fe200078e00ff */
[----:B------:R-:W-:Y:S01]  /*0dc0*/  LEA.HI R0, R0, R229, RZ, 0x3 ;  /* 0x000000e500007211 */ /* 0x000fe200078f18ff */
[----:B------:R-:W-:Y:S01]  /*0dd0*/  IMAD.SHL.U32 R14, R6, 0x400, RZ ;  /* 0x00000400060e7824 */ /* 0x000fe200078e00ff */
[----:B------:R-:W-:Y:S02]  /*0de0*/  LOP3.LUT R2, R2, 0xffffffe0, RZ, 0xc0, !PT ;  /* 0xffffffe002027812 */ /* 0x000fe400078ec0ff */
[----:B------:R-:W-:Y:S02]  /*0df0*/  LOP3.LUT R4, R5, 0xfffffffc, RZ, 0xc0, !PT ;  /* 0xfffffffc05047812 */ /* 0x000fe400078ec0ff */
[----:B------:R-:W-:Y:S01]  /*0e00*/  LEA.HI R3, R3, R6, RZ, 0x3 ;  /* 0x0000000603037211 */ /* 0x000fe200078f18ff */
[----:B------:R-:W-:Y:S01]  /*0e10*/  IMAD.IADD R5, R12, 0x1, -R2 ;  /* 0x000000010c057824 */ /* 0x000fe200078e0a02 */
[----:B------:R-:W-:Y:S01]  /*0e20*/  LOP3.LUT R0, R0, 0xfffffff8, RZ, 0xc0, !PT ;  /* 0xfffffff800007812 */ /* 0x000fe200078ec0ff */
[----:B------:R-:W-:Y:S01]  /*0e30*/  IMAD.IADD R22, R12, 0x1, -R4 ;  /* 0x000000010c167824 */ /* 0x000fe200078e0a04 */
[----:B------:R-:W-:-:S02]  /*0e40*/  LOP3.LUT R2, R3, 0xffffff8, RZ, 0xc0, !PT ;  /* 0x0ffffff803027812 */ /* 0x000fc400078ec0ff */
[----:B------:R-:W-:Y:S01]  /*0e50*/  SHF.R.S32.HI R4, RZ, 0x1f, R5 ;  /* 0x0000001fff047819 */ /* 0x000fe20000011405 */
[C---:B------:R-:W-:Y:S01]  /*0e60*/  IMAD.IADD R3, R229.reuse, 0x1, -R0 ;  /* 0x00000001e5037824 */ /* 0x040fe200078e0a00 */
[----:B------:R-:W-:Y:S01]  /*0e70*/  IADD3 R18, R229, 0x40, RZ ;  /* 0x00000040e5127810 */ /* 0x000fe20007ffe0ff */
[----:B------:R-:W-:Y:S01]  /*0e80*/  IMAD.SHL.U32 R106, R22, 0x4, RZ ;  /* 0x00000004166a7824 */ /* 0x000fe200078e00ff */
[----:B------:R-:W-:Y:S01]  /*0e90*/  LEA.HI R0, R4, R5, RZ, 0x2 ;  /* 0x0000000504007211 */ /* 0x000fe200078f10ff */
[----:B------:R-:W-:Y:S01]  /*0ea0*/  IMAD.IADD R8, R6, 0x1, -R2 ;  /* 0x0000000106087824 */ /* 0x000fe200078e0a02 */
[----:B------:R-:W-:Y:S01]  /*0eb0*/  LOP3.LUT R9, R3, 0x1, RZ, 0xc0, !PT ;  /* 0x0000000103097812 */ /* 0x000fe200078ec0ff */
[----:B------:R-:W-:Y:S01]  /*0ec0*/  IMAD.SHL.U32 R100, R22, 0x8, RZ ;  /* 0x0000000816647824 */ /* 0x000fe200078e00ff */
[----:B------:R-:W-:Y:S02]  /*0ed0*/  IADD3 R140, R106, 0x20, RZ ;  /* 0x000000206a8c7810 */ /* 0x000fe40007ffe0ff */
[----:B------:R-:W-:-:S02]  /*0ee0*/  ISETP.NE.U32.AND P0, PT, R9, 0x1, PT ;  /* 0x000000010900780c */ /* 0x000fc40003f05070 */
[C---:B------:R-:W-:Y:S01]  /*0ef0*/  IADD3 R105, R106.reuse, 0x40, RZ ;  /* 0x000000406a697810 */ /* 0x040fe20007ffe0ff */
[C---:B------:R-:W-:Y:S01]  /*0f00*/  IMAD.IADD R2, R106.reuse, 0x1, R140 ;  /* 0x000000016a027824 */ /* 0x040fe200078e028c */
[C---:B------:R-:W-:Y:S01]  /*0f10*/  R2P PR, R3.reuse, 0x6 ;  /* 0x0000000603007804 */ /* 0x040fe20000000000 */
[----:B------:R-:W-:Y:S01]  /*0f20*/  IMAD.SHL.U32 R3, R3, 0x40, RZ ;  /* 0x0000004003037824 */ /* 0x000fe200078e00ff */
[----:B------:R-:W-:Y:S01]  /*0f30*/  SHF.R.S32.HI R4, RZ, 0x2, R0 ;  /* 0x00000002ff047819 */ /* 0x000fe20000011400 */
[----:B------:R-:W-:Y:S01]  /*0f40*/  IMAD.IADD R0, R106, 0x1, R105 ;  /* 0x000000016a007824 */ /* 0x000fe200078e0269 */
[----:B------:R-:W-:Y:S02]  /*0f50*/  SHF.R.S32.HI R5, RZ, 0x1f, R2 ;  /* 0x0000001fff057819 */ /* 0x000fe40000011402 */
[----:B------:R-:W-:Y:S01]  /*0f60*/  LOP3.LUT R20, R3, 0x1c0, RZ, 0xc0, !PT ;  /* 0x000001c003147812 */ /* 0x000fe200078ec0ff */
[----:B------:R-:W-:Y:S01]  /*0f70*/  IMAD R9, R8, 0x10, R4 ;  /* 0x0000001008097824 */ /* 0x000fe200078e0204 */
[----:B------:R-:W-:Y:S01]  /*0f80*/  SHF.R.S32.HI R4, RZ, 0x1f, R0 ;  /* 0x0000001fff047819 */ /* 0x000fe20000011400 */
[----:B------:R-:W-:Y:S01]  /*0f90*/  IMAD.SHL.U32 R3, R15, 0x8, RZ ;  /* 0x000000080f037824 */ /* 0x000fe200078e00ff */
[----:B------:R-:W-:-:S02]  /*0fa0*/  LEA.HI R8, R5, R2, RZ, 0x3 ;  /* 0x0000000205087211 */ /* 0x000fc400078f18ff */
[----:B------:R-:W-:Y:S01]  /*0fb0*/  LEA.HI R13, R5, R2, RZ, 0x6 ;  /* 0x00000002050d7211 */ /* 0x000fe200078f30ff */
[----:B------:R-:W-:Y:S01]  /*0fc0*/  IMAD.SHL.U32 R2, R7, 0x40, RZ ;  /* 0x0000004007027824 */ /* 0x000fe200078e00ff */
[----:B------:R-:W-:Y:S01]  /*0fd0*/  SHF.R.U32.HI R19, RZ, 0x3, R20 ;  /* 0x00000003ff137819 */ /* 0x000fe20000011614 */
[----:B------:R1:W-:Y:S01]  /*0fe0*/  STL [R1+0x50], R9 ;  /* 0x0000500901007387 */ /* 0x0003e20000100800 */
[CC--:B------:R-:W-:Y:S02]  /*0ff0*/  LEA.HI R10, R4.reuse, R0.reuse, RZ, 0x3 ;  /* 0x00000000040a7211 */ /* 0x0c0fe400078f18ff */
[----:B------:R-:W-:Y:S01]  /*1000*/  LEA.HI R12, R4, R0, RZ, 0x6 ;  /* 0x00000000040c7211 */ /* 0x000fe200078f30ff */
[----:B------:R-:W-:Y:S01]  /*1010*/  IMAD R0, R15, 0x200, R17 ;  /* 0x000002000f007824 */ /* 0x000fe200078e0211 */
[----:B------:R-:W-:Y:S01]  /*1020*/  LOP3.LUT R4, R19, R20, RZ, 0xfc, !PT ;  /* 0x0000001413047212 */ /* 0x000fe200078efcff */
[----:B------:R-:W-:Y:S01]  /*1030*/  STL [R1+0x4], R20 ;  /* 0x0000041401007387 */ /* 0x000fe20000100800 */
[----:B------:R-:W-:-:S02]  /*1040*/  LOP3.LUT P6, RZ, R7, 0x2, RZ, 0xc0, !PT ;  /* 0x0000000207ff7812 */ /* 0x000fc400078cc0ff */
[----:B------:R-:W-:Y:S01]  /*1050*/  LOP3.LUT P5, RZ, R7, 0x4, RZ, 0xc0, !PT ;  /* 0x0000000407ff7812 */ /* 0x000fe200078ac0ff */
[----:B------:R-:W-:Y:S01]  /*1060*/  STL [R1+0x8], R19 ;  /* 0x0000081301007387 */ /* 0x000fe20000100800 */
[----:B------:R-:W-:Y:S02]  /*1070*/  LOP3.LUT R2, R2, 0x1c0, RZ, 0xc0, !PT ;  /* 0x000001c002027812 */ /* 0x000fe400078ec0ff */
[----:B------:R-:W-:Y:S02]  /*1080*/  SHF.R.S32.HI R7, RZ, 0x1f, R18 ;  /* 0x0000001fff077819 */ /* 0x000fe40000011412 */
[----:B------:R-:W-:Y:S02]  /*1090*/  LOP3.LUT R5, R2, 0x8, R3, 0xf8, !PT ;  /* 0x0000000802057812 */ /* 0x000fe400078ef803 */
[----:B------:R-:W-:Y:S01]  /*10a0*/  SHF.R.U32.HI R3, RZ, 0x3, R2 ;  /* 0x00000003ff037819 */ /* 0x000fe20000011602 */
[----:B------:R-:W-:Y:S01]  /*10b0*/  IMAD.SHL.U32 R2, R18, 0x40, RZ ;  /* 0x0000004012027824 */ /* 0x000fe200078e00ff */
[----:B------:R-:W-:-:S02]  /*10c0*/  LOP3.LUT P4, RZ, R11, 0x2, RZ, 0xc0, !PT ;  /* 0x000000020bff7812 */ /* 0x000fc4000788c0ff */
[----:B------:R-:W-:Y:S02]  /*10d0*/  LOP3.LUT P3, RZ, R11, 0x4, RZ, 0xc0, !PT ;  /* 0x000000040bff7812 */ /* 0x000fe4000786c0ff */
[----:B------:R-:W-:Y:S01]  /*10e0*/  LOP3.LUT R24, R2, 0x1c0, RZ, 0xc0, !PT ;  /* 0x000001c002187812 */ /* 0x000fe200078ec0ff */
[----:B------:R-:W-:Y:S01]  /*10f0*/  IMAD.SHL.U32 R2, R16, 0x40, RZ ;  /* 0x0000004010027824 */ /* 0x000fe200078e00ff */
[----:B------:R-:W-:Y:S01]  /*1100*/  LEA R180, R0, 0x6100, 0x1 ;  /* 0x0000610000b47811 */ /* 0x000fe200078e08ff */
[----:B-1----:R-:W-:Y:S01]  /*1110*/  IMAD R9, R22, 0x2, R14 ;  /* 0x0000000216097824 */ /* 0x002fe200078e020e */
[----:B------:R-:W-:Y:S02]  /*1120*/  SHF.R.U32.HI R15, RZ, 0x3, R24 ;  /* 0x00000003ff0f7819 */ /* 0x000fe40000011618 */
[----:B------:R-:W-:Y:S01]  /*1130*/  IADD3 R191, R180, 0x20, RZ ;  /* 0x00000020b4bf7810 */ /* 0x000fe20007ffe0ff */
[----:B------:R-:W-:Y:S01]  /*1140*/  IMAD.IADD R17, R9, 0x1, R4 ;  /* 0x0000000109117824 */ /* 0x000fe200078e0204 */
[----:B------:R-:W-:Y:S01]  /*1150*/  LEA.HI R4, R7, R18, RZ, 0x3 ;  /* 0x0000001207047211 */ /* 0x000fe200078f18ff */
[----:B------:R-:W-:Y:S01]  /*1160*/  IMAD.SHL.U32 R18, R6, 0x200, RZ ;  /* 0x0000020006127824 */ /* 0x000fe200078e00ff */
[----:B------:R-:W-:-:S02]  /*1170*/  LOP3.LUT R9, R5, R3, RZ, 0x3c, !PT ;  /* 0x0000000305097212 */ /* 0x000fc400078e3cff */
[--C-:B------:R-:W-:Y:S01]  /*1180*/  LOP3.LUT R6, R24, 0x38, R8.reuse, 0xf8, !PT ;  /* 0x0000003818067812 */ /* 0x100fe200078ef808 */
[----:B------:R-:W-:Y:S01]  /*1190*/  IMAD.SHL.U32 R3, R4, 0x40, RZ ;  /* 0x0000004004037824 */ /* 0x000fe200078e00ff */
[----:B------:R-:W-:Y:S02]  /*11a0*/  LOP3.LUT R4, R20, 0x38, R8, 0xf8, !PT ;  /* 0x0000003814047812 */ /* 0x000fe400078ef808 */
[----:B------:R-:W-:Y:S01]  /*11b0*/  LOP3.LUT R5, R2, 0xfffffe00, RZ, 0xc0, !PT ;  /* 0xfffffe0002057812 */ /* 0x000fe200078ec0ff */
[----:B------:R-:W-:Y:S01]  /*11c0*/  IMAD.SHL.U32 R2, R12, 0x80, RZ ;  /* 0x000000800c027824 */ /* 0x000fe200078e00ff */
[----:B------:R-:W-:Y:S01]  /*11d0*/  LOP3.LUT R23, R3, 0xfffffe00, RZ, 0xc0, !PT ;  /* 0xfffffe0003177812 */ /* 0x000fe200078ec0ff */
[----:B------:R-:W-:Y:S01]  /*11e0*/  IMAD.SHL.U32 R3, R13, 0x80, RZ ;  /* 0x000000800d037824 */ /* 0x000fe200078e00ff */
[--C-:B------:R-:W-:Y:S02]  /*11f0*/  LOP3.LUT R7, R20, 0x38, R10.reuse, 0xf8, !PT ;  /* 0x0000003814077812 */ /* 0x100fe400078ef80a */
[----:B------:R-:W-:Y:S01]  /*1200*/  LOP3.LUT R10, R24, 0x38, R10, 0xf8, !PT ;  /* 0x00000038180a7812 */ /* 0x000fe200078ef80a */
[----:B------:R-:W-:Y:S01]  /*1210*/  STL [R1+0x38], R23 ;  /* 0x0000381701007387 */ /* 0x000fe20000100800 */
[----:B------:R-:W-:-:S02]  /*1220*/  LOP3.LUT R3, R3, 0xffffe000, RZ, 0xc0, !PT ;  /* 0xffffe00003037812 */ /* 0x000fc400078ec0ff */
[----:B------:R-:W-:Y:S02]  /*1230*/  LOP3.LUT R8, R4, R19, RZ, 0x3c, !PT ;  /* 0x0000001304087212 */ /* 0x000fe400078e3cff */
[-C--:B------:R-:W-:Y:S02]  /*1240*/  LOP3.LUT R6, R6, R15.reuse, RZ, 0x3c, !PT ;  /* 0x0000000f06067212 */ /* 0x080fe400078e3cff */
[----:B------:R-:W-:Y:S02]  /*1250*/  LOP3.LUT R4, R10, R15, RZ, 0x3c, !PT ;  /* 0x0000000f0a047212 */ /* 0x000fe400078e3cff */
[----:B------:R-:W-:Y:S02]  /*1260*/  LOP3.LUT R2, R2, 0xffffe000, RZ, 0xc0, !PT ;  /* 0xffffe00002027812 */ /* 0x000fe400078ec0ff */
[-C--:B------:R-:W-:Y:S02]  /*1270*/  IADD3 R15, R8, R3.reuse, R18 ;  /* 0x00000003080f7210 */ /* 0x080fe40007ffe012 */
[----:B------:R-:W-:Y:S01]  /*1280*/  IADD3 R13, R6, R3, R23 ;  /* 0x00000003060d7210 */ /* 0x000fe20007ffe017 */
[----:B------:R-:W-:Y:S01]  /*1290*/  IMAD R3, R11, 0x20, R21 ;  /* 0x000000200b037824 */ /* 0x000fe200078e0215 */
[----:B------:R-:W-:Y:S01]  /*12a0*/  IADD3 R10, R4, R2, R23 ;  /* 0x00000002040a7210 */ /* 0x000fe20007ffe017 */
[----:B------:R-:W-:Y:S01]  /*12b0*/  IMAD.MOV.U32 R6, RZ, RZ, 0x40 ;  /* 0x00000040ff067424 */ /* 0x000fe200078e00ff */
[----:B------:R-:W-:-:S02]  /*12c0*/  IADD3 R4, R9, R5, R14 ;  /* 0x0000000509047210 */ /* 0x000fc40007ffe00e */
[----:B------:R-:W-:Y:S01]  /*12d0*/  LOP3.LUT R5, R9, R5, RZ, 0xfc, !PT ;  /* 0x0000000509057212 */ /* 0x000fe200078efcff */
[----:B------:R1:W-:Y:S01]  /*12e0*/  STL [R1+0x3c], R3 ;  /* 0x00003c0301007387 */ /* 0x0003e20000100800 */
[----:B------:R-:W-:Y:S01]  /*12f0*/  LOP3.LUT R7, R7, R19, RZ, 0x3c, !PT ;  /* 0x0000001307077212 */ /* 0x000fe200078e3cff */
[----:B------:R-:W-:Y:S01]  /*1300*/  IMAD.MOV.U32 R9, RZ, RZ, 0x20 ;  /* 0x00000020ff097424 */ /* 0x000fe200078e00ff */
[----:B------:R-:W-:Y:S02]  /*1310*/  LEA R13, R13, 0xc100, 0x1 ;  /* 0x0000c1000d0d7811 */ /* 0x000fe400078e08ff */
[----:B------:R-:W-:Y:S02]  /*1320*/  IADD3 R12, R7, R2, R18 ;  /* 0x00000002070c7210 */ /* 0x000fe40007ffe012 */
[----:B------:R-:W-:Y:S02]  /*1330*/  SEL R8, R9, 0xffffffe0, !P1 ;  /* 0xffffffe009087807 */ /* 0x000fe40004800000 */
[----:B------:R-:W-:-:S02]  /*1340*/  SEL R2, R6, 0xffffffc0, !P3 ;  /* 0xffffffc006027807 */ /* 0x000fc40005800000 */
[C---:B------:R-:W-:Y:S02]  /*1350*/  SEL R7, R6.reuse, 0xffffffc0, !P2 ;  /* 0xffffffc006077807 */ /* 0x040fe40005000000 */
[----:B------:R-:W-:Y:S01]  /*1360*/  SEL R0, R6, 0xffffffc0, !P5 ;  /* 0xffffffc006007807 */ /* 0x000fe20006800000 */
[----:B------:R-:W-:Y:S01]  /*1370*/  IMAD.IADD R186, R180, 0x1, R2 ;  /* 0x00000001b4ba7824 */ /* 0x000fe200078e0202 */
[----:B------:R-:W-:Y:S02]  /*1380*/  LEA R11, R12, 0xc100, 0x1 ;  /* 0x0000c1000c0b7811 */ /* 0x000fe400078e08ff */
[----:B------:R-:W-:Y:S02]  /*1390*/  LEA R6, R17, 0x80, 0x1 ;  /* 0x0000008011067811 */ /* 0x000fe400078e08ff */
[----:B------:R-:W-:Y:S02]  /*13a0*/  @P4 IADD3 R191, R180, -0x20, RZ ;  /* 0xffffffe0b4bf4810 */ /* 0x000fe40007ffe0ff */
[----:B------:R-:W-:-:S02]  /*13b0*/  LEA R10, R10, 0xc100, 0x1 ;  /* 0x0000c1000a0a7811 */ /* 0x000fc400078e08ff */
[----:B------:R-:W-:Y:S01]  /*13c0*/  LEA R187, R4, 0xc100, 0x1 ;  /* 0x0000c10004bb7811 */ /* 0x000fe200078e08ff */
[----:B------:R-:W-:Y:S01]  /*13d0*/  IMAD.IADD R183, R2, 0x1, R191 ;  /* 0x0000000102b77824 */ /* 0x000fe200078e02bf */
[----:B-1----:R-:W-:Y:S01]  /*13e0*/  LOP3.LUT R3, R20, 0x18, R100, 0xf8, !PT ;  /* 0x0000001814037812 */ /* 0x002fe200078ef864 */
[----:B------:R-:W-:Y:S01]  /*13f0*/  IMAD.IADD R2, R6, 0x1, R7 ;  /* 0x0000000106027824 */ /* 0x000fe200078e0207 */
[----:B------:R-:W-:Y:S01]  /*1400*/  LEA R181, R5, 0x100, 0x1 ;  /* 0x0000010005b57811 */ /* 0x000fe200078e08ff */
[----:B------:R-:W-:Y:S01]  /*1410*/  IMAD.IADD R190, R187, 0x1, R0 ;  /* 0x00000001bbbe7824 */ /* 0x000fe200078e0200 */
[----:B------:R-:W-:Y:S02]  /*1420*/  LOP3.LUT R213, R18, R3, R19, 0xf6, !PT ;  /* 0x0000000312d57212 */ /* 0x000fe400078ef613 */
[----:B------:R-:W-:Y:S01]  /*1430*/  SEL R3, R9, 0xffffffe0, !P6 ;  /* 0xffffffe009037807 */ /* 0x000fe20007000000 */
[----:B------:R-:W-:Y:S01]  /*1440*/  IMAD.IADD R185, R0, 0x1, R181 ;  /* 0x0000000100b97824 */ /* 0x000fe200078e02b5 */
[----:B------:R-:W-:-:S02]  /*1450*/  LEA R9, R15, 0xc100, 0x1 ;  /* 0x0000c1000f097811 */ /* 0x000fc400078e08ff */
[----:B------:R-:W-:Y:S01]  /*1460*/  LEA R213, R213, 0x100, 0x1 ;  /* 0x00000100d5d57811 */ /* 0x000fe200078e08ff */
[----:B------:R-:W-:Y:S01]  /*1470*/  IMAD.IADD R188, R187, 0x1, R3 ;  /* 0x00000001bbbc7824 */ /* 0x000fe200078e0203 */
[----:B------:R-:W-:Y:S01]  /*1480*/  SHF.R.S32.HI R101, RZ, 0x1f, R100 ;  /* 0x0000001fff657819 */ /* 0x000fe20000011464 */
[----:B------:R1:W-:Y:S01]  /*1490*/  STL [R1+0x4c], R9 ;  /* 0x00004c0901007387 */ /* 0x0003e20000100800 */
[----:B------:R-:W-:Y:S01]  /*14a0*/  IMAD.IADD R182, R3, 0x1, R181 ;  /* 0x0000000103b67824 */ /* 0x000fe200078e02b5 */
[----:B------:R-:W-:Y:S01]  /*14b0*/  IADD3 R143, R106, 0x10, RZ ;  /* 0x000000106a8f7810 */ /* 0x000fe20007ffe0ff */
[----:B------:R-:W-:Y:S01]  /*14c0*/  IMAD.IADD R189, R188, 0x1, R0 ;  /* 0x00000001bcbd7824 */ /* 0x000fe200078e0200 */
[----:B------:R-:W-:Y:S01]  /*14d0*/  STL [R1+0x48], R13 ;  /* 0x0000480d01007387 */ /* 0x000fe20000100800 */
[----:B------:R-:W-:Y:S01]  /*14e0*/  IMAD.IADD R184, R0, 0x1, R182 ;  /* 0x0000000100b87824 */ /* 0x000fe200078e02b6 */
[C---:B------:R-:W-:Y:S01]  /*14f0*/  IADD3 R142, R106.reuse, 0x30, RZ ;  /* 0x000000306a8e7810 */ /* 0x040fe20007ffe0ff */
[----:B------:R-:W-:Y:S01]  /*1500*/  IMAD.IADD R214, R213, 0x1, R7 ;  /* 0x00000001d5d67824 */ /* 0x000fe200078e0207 */
[----:B------:R2:W-:Y:S01]  /*1510*/  STL [R1+0x44], R11 ;  /* 0x0000440b01007387 */ /* 0x0005e20000100800 */
[----:B------:R-:W-:-:S02]  /*1520*/  IADD3 R141, R106, 0x50, RZ ;  /* 0x000000506a8d7810 */ /* 0x000fc40007ffe0ff */
[C---:B------:R-:W-:Y:S01]  /*1530*/  IADD3 R231, R232.reuse, 0x40, RZ ;  /* 0x00000040e8e77810 */ /* 0x040fe20007ffe0ff */
[----:B------:R-:W-:Y:S01]  /*1540*/  STL [R1+0x40], R10 ;  /* 0x0000400a01007387 */ /* 0x000fe20000100800 */
[----:B------:R-:W-:Y:S02]  /*1550*/  IADD3 R230, R232, 0x80, RZ ;  /* 0x00000080e8e67810 */ /* 0x000fe40007ffe0ff */
[C---:B------:R-:W-:Y:S02]  /*1560*/  IADD3 R202, R191.reuse, 0x800, RZ ;  /* 0x00000800bfca7810 */ /* 0x040fe40007ffe0ff */
[C---:B------:R-:W-:Y:S02]  /*1570*/  IADD3 R201, R191.reuse, 0x1000, RZ ;  /* 0x00001000bfc97810 */ /* 0x040fe40007ffe0ff */
[C---:B------:R-:W-:Y:S02]  /*1580*/  IADD3 R200, R191.reuse, 0x1800, RZ ;  /* 0x00001800bfc87810 */ /* 0x040fe40007ffe0ff */
[----:B------:R-:W-:-:S02]  /*1590*/  IADD3 R199, R191, 0x2000, RZ ;  /* 0x00002000bfc77810 */ /* 0x000fc40007ffe0ff */
[C---:B------:R-:W-:Y:S02]  /*15a0*/  IADD3 R198, R191.reuse, 0x2800, RZ ;  /* 0x00002800bfc67810 */ /* 0x040fe40007ffe0ff */
[C---:B-1----:R-:W-:Y:S02]  /*15b0*/  IADD3 R9, R6.reuse, -0x10, RZ ;  /* 0xfffffff006097810 */ /* 0x042fe40007ffe0ff */
[C---:B------:R-:W-:Y:S02]  /*15c0*/  @P0 IADD3 R9, R6.reuse, 0x10, RZ ;  /* 0x0000001006090810 */ /* 0x040fe40007ffe0ff */
[C---:B------:R-:W-:Y:S02]  /*15d0*/  IADD3 R197, R191.reuse, 0x3000, RZ ;  /* 0x00003000bfc57810 */ /* 0x040fe40007ffe0ff */
[----:B------:R-:W-:Y:S01]  /*15e0*/  IADD3 R196, R191, 0x3800, RZ ;  /* 0x00003800bfc47810 */ /* 0x000fe20007ffe0ff */
[----:B------:R-:W-:Y:S01]  /*15f0*/  IMAD.IADD R3, R7, 0x1, R9 ;  /* 0x0000000107037824 */ /* 0x000fe200078e0209 */
[C---:B------:R-:W-:Y:S01]  /*1600*/  IADD3 R195, R191.reuse, 0x4000, RZ ;  /* 0x00004000bfc37810 */ /* 0x040fe20007ffe0ff */
[----:B--2---:R-:W-:Y:S01]  /*1610*/  IMAD.IADD R11, R6, 0x1, R8 ;  /* 0x00000001060b7824 */ /* 0x004fe200078e0208 */
[----:B------:R-:W-:-:S02]  /*1620*/  IADD3 R194, R191, 0x4800, RZ ;  /* 0x00004800bfc27810 */ /* 0x000fc40007ffe0ff */
[C---:B------:R-:W-:Y:S02]  /*1630*/  IADD3 R193, R191.reuse, 0x5000, RZ ;  /* 0x00005000bfc17810 */ /* 0x040fe40007ffe0ff */
[----:B------:R-:W-:Y:S01]  /*1640*/  STL [R1+0x24], R11 ;  /* 0x0000240b01007387 */ /* 0x000fe20000100800 */
[----:B------:R-:W-:-:S03]  /*1650*/  IADD3 R192, R191, 0x5800, RZ ;  /* 0x00005800bfc07810 */ /* 0x000fc60007ffe0ff */
[----:B------:R1:W-:Y:S04]  /*1660*/  STL [R1+0x34], R2 ;  /* 0x0000340201007387 */ /* 0x0003e80000100800 */
[----:B------:R-:W-:Y:S01]  /*1670*/  STL [R1+0x1c], R9 ;  /* 0x00001c0901007387 */ /* 0x000fe20000100800 */
[----:B-1----:R-:W-:-:S05]  /*1680*/  IMAD.IADD R2, R7, 0x1, R11 ;  /* 0x0000000107027824 */ /* 0x002fca00078e020b */
[----:B------:R1:W-:Y:S02]  /*1690*/  STL [R1+0x30], R2 ;  /* 0x0000300201007387 */ /* 0x0003e40000100800 */
[----:B-1----:R-:W-:-:S04]  /*16a0*/  IMAD.IADD R2, R8, 0x1, R9 ;  /* 0x0000000108027824 */ /* 0x002fc800078e0209 */
[----:B------:R-:W-:Y:S01]  /*16b0*/  IMAD.IADD R0, R7, 0x1, R2 ;  /* 0x0000000107007824 */ /* 0x000fe200078e0202 */
[----:B------:R1:W-:Y:S04]  /*16c0*/  STL [R1+0x20], R2 ;  /* 0x0000200201007387 */ /* 0x0003e80000100800 */
[----:B------:R1:W-:Y:S04]  /*16d0*/  STL [R1+0x2c], R3 ;  /* 0x00002c0301007387 */ /* 0x0003e80000100800 */
[----:B------:R1:W-:Y:S02]  /*16e0*/  STL [R1+0x28], R0 ;  /* 0x0000280001007387 */ /* 0x0003e40000100800 */
.L_x_299:
[----:B------:R-:W-:-:S04]  /*16f0*/  IMAD.MOV.U32 R12, RZ, RZ, 0x4 ;  /* 0x00000004ff0c7424 */ /* 0x000fc800078e00ff */
[----:B-1----:R-:W-:-:S05]  /*1700*/  IMAD.WIDE R2, R247, R12, c[0x0][0x588] ;  /* 0x00016200f7027625 */ /* 0x002fca00078e020c */
[----:B------:R-:W2:Y:S01]  /*1710*/  LDG.E R236, [R2.64] ;  /* 0x0000000602ec7981 */ /* 0x000ea2000c1e1900 */
[----:B------:R-:W-:Y:S01]  /*1720*/  ISETP.NE.U32.AND P4, PT, RZ, c[0x0][0x360], PT ;  /* 0x0000d800ff007a0c */ /* 0x000fe20003f85070 */
[----:B------:R-:W-:Y:S01]  /*1730*/  IMAD.MOV.U32 R144, RZ, RZ, RZ ;  /* 0x000000ffff907224 */ /* 0x000fe200078e00ff */
[----:B------:R-:W-:Y:S02]  /*1740*/  ISETP.NE.U32.AND P0, PT, RZ, c[0x0][0x370], PT ;  /* 0x0000dc00ff007a0c */ /* 0x000fe40003f05070 */
[----:B------:R-:W-:Y:S02]  /*1750*/  ISETP.NE.AND.EX P4, PT, RZ, c[0x0][0x364], PT, P4 ;  /* 0x0000d900ff007a0c */ /* 0x000fe40003f85340 */
[----:B------:R-:W-:Y:S02]  /*1760*/  ISETP.NE.AND.EX P2, PT, RZ, c[0x0][0x374], PT, P0 ;  /* 0x0000dd00ff007a0c */ /* 0x000fe40003f45300 */
[----:B------:R-:W-:Y:S02]  /*1770*/  ISETP.NE.U32.AND P3, PT, RZ, c[0x0][0x348], PT ;  /* 0x0000d200ff007a0c */ /* 0x000fe40003f65070 */
[----:B------:R-:W-:-:S02]  /*1780*/  ISETP.NE.U32.AND P5, PT, RZ, c[0x0][0x358], PT ;  /* 0x0000d600ff007a0c */ /* 0x000fc40003fa5070 */
[----:B------:R-:W-:Y:S02]  /*1790*/  ISETP.NE.AND.EX P3, PT, RZ, c[0x0][0x34c], PT, P3 ;  /* 0x0000d300ff007a0c */ /* 0x000fe40003f65330 */
[----:B------:R-:W-:Y:S01]  /*17a0*/  ISETP.NE.AND.EX P5, PT, RZ, c[0x0][0x35c], PT, P5 ;  /* 0x0000d700ff007a0c */ /* 0x000fe20003fa5350 */
[----:B------:R-:W-:Y:S02]  /*17b0*/  IMAD.MOV.U32 R174, RZ, RZ, RZ ;  /* 0x000000ffffae7224 */ /* 0x000fe400078e00ff */
[----:B------:R-:W-:Y:S02]  /*17c0*/  IMAD.MOV.U32 R139, RZ, RZ, RZ ;  /* 0x000000ffff8b7224 */ /* 0x000fe400078e00ff */
[----:B------:R-:W-:Y:S01]  /*17d0*/  IMAD.MOV.U32 R11, RZ, RZ, RZ ;  /* 0x000000ffff0b7224 */ /* 0x000fe200078e00ff */
[----:B--2---:R-:W-:Y:S02]  /*17e0*/  SHF.R.S32.HI R137, RZ, 0x1f, R236 ;  /* 0x0000001fff897819 */ /* 0x004fe400000114ec */
[----:B------:R-:W-:-:S02]  /*17f0*/  @P4 LEA R2, P0, R236, c[0x0][0x360], 0x2 ;  /* 0x0000d800ec024a11 */ /* 0x000fc400078010ff */
[C---:B------:R-:W-:Y:S02]  /*1800*/  @P2 LEA R4, P1, R236.reuse, c[0x0][0x370], 0x2 ;  /* 0x0000dc00ec042a11 */ /* 0x040fe400078210ff */
[C-C-:B------:R-:W-:Y:S02]  /*1810*/  @P4 LEA.HI.X R3, R236.reuse, c[0x0][0x364], R137.reuse, 0x2, P0 ;  /* 0x0000d900ec034a11 */ /* 0x140fe400000f1489 */
[----:B------:R-:W-:Y:S02]  /*1820*/  ISETP.NE.U32.AND P0, PT, RZ, c[0x0][0x350], PT ;  /* 0x0000d400ff007a0c */ /* 0x000fe40003f05070 */
[----:B------:R-:W-:Y:S01]  /*1830*/  @P2 LEA.HI.X R5, R236, c[0x0][0x374], R137, 0x2, P1 ;  /* 0x0000dd00ec052a11 */ /* 0x000fe200008f1489 */
[----:B------:R1:W5:Y:S01]  /*1840*/  @P4 LDG.E R175, [R2.64] ;  /* 0x0000000602af4981 */ /* 0x000362000c1e1900 */
[----:B------:R-:W-:-:S03]  /*1850*/  ISETP.NE.AND.EX P6, PT, RZ, c[0x0][0x354], PT, P0 ;  /* 0x0000d500ff007a0c */ /* 0x000fc60003fc5300 */
[----:B------:R2:W5:Y:S01]  /*1860*/  @P2 LDG.E R144, [R4.64] ;  /* 0x0000000604902981 */ /* 0x000562000c1e1900 */
[----:B------:R-:W-:-:S04]  /*1870*/  LEA R6, P2, R236, c[0x0][0x348], 0x2 ;  /* 0x0000d200ec067a11 */ /* 0x000fc800078410ff */
[----:B------:R-:W-:-:S05]  /*1880*/  LEA.HI.X R7, R236, c[0x0][0x34c], R137, 0x2, P2 ;  /* 0x0000d300ec077a11 */ /* 0x000fca00010f1489 */
[----:B------:R3:W5:Y:S01]  /*1890*/  @P3 LDG.E R174, [R6.64] ;  /* 0x0000000606ae3981 */ /* 0x000762000c1e1900 */
[C---:B-1----:R-:W-:Y:S02]  /*18a0*/  LEA R2, P0, R236.reuse, c[0x0][0x358], 0x2 ;  /* 0x0000d600ec027a11 */ /* 0x042fe400078010ff */
[C---:B--2---:R-:W-:Y:S02]  /*18b0*/  LEA R4, P1, R236.reuse, c[0x0][0x350], 0x2 ;  /* 0x0000d400ec047a11 */ /* 0x044fe400078210ff */
[C-C-:B------:R-:W-:Y:S02]  /*18c0*/  LEA.HI.X R3, R236.reuse, c[0x0][0x35c], R137.reuse, 0x2, P0 ;  /* 0x0000d700ec037a11 */ /* 0x140fe400000f1489 */
[----:B------:R-:W-:-:S03]  /*18d0*/  LEA.HI.X R5, R236, c[0x0][0x354], R137, 0x2, P1 ;  /* 0x0000d500ec057a11 */ /* 0x000fc600008f1489 */
[----:B------:R3:W5:Y:S04]  /*18e0*/  @P5 LDG.E R11, [R2.64] ;  /* 0x00000006020b5981 */ /* 0x000768000c1e1900 */
[----:B------:R3:W5:Y:S01]  /*18f0*/  @P6 LDG.E R139, [R4.64] ;  /* 0x00000006048b6981 */ /* 0x000762000c1e1900 */
[----:B------:R-:W-:-:S05]  /*1900*/  LOP3.LUT R15, R246, 0xffff, RZ, 0xc0, !PT ;  /* 0x0000fffff60f7812 */ /* 0x000fca00078ec0ff */
[----:B------:R3:W-:Y:S01]  /*1910*/  STL [R1], R15 ;  /* 0x0000000f01007387 */ /* 0x0007e20000100800 */
[----:B------:R-:W-:Y:S01]  /*1920*/  YIELD ;  /* 0x0000000000007946 */ /* 0x000fe20003800000 */
[----:B------:R-:W-:Y:S05]  /*1930*/  @P4 BRA `(.L_x_151) ;  /* 0x0000005000004947 */ /* 0x000fea0003800000 */
[----:B-----5:R-:W-:Y:S01]  /*1940*/  MOV R175, c[0x0][0x168] ;  /* 0x00005a0000af7a02 */ /* 0x020fe20000000f00 */
[----:B------:R-:W-:Y:S05]  /*1950*/  @!P3 BRA `(.L_x_151) ;  /* 0x000000300000b947 */ /* 0x000fea0003800000 */
[----:B------:R-:W2:Y:S04]  /*1960*/  LDG.E R8, [R6.64] ;  /* 0x0000000606087981 */ /* 0x000ea8000c1e1900 */
[----:B------:R-:W2:Y:S02]  /*1970*/  LDG.E R0, [R6.64+0x4] ;  /* 0x0000040606007981 */ /* 0x000ea4000c1e1900 */
[----:B--2---:R-:W-:Y:S02]  /*1980*/  IADD3 R175, -R8, R0, RZ ;  /* 0x0000000008af7210 */ /* 0x004fe40007ffe1ff */
.L_x_151:
[----:B------:R-:W-:-:S04]  /*1990*/  ISETP.NE.U32.AND P0, PT, RZ, c[0x0][0x368], PT ;  /* 0x0000da00ff007a0c */ /* 0x000fc80003f05070 */
[----:B------:R-:W-:-:S13]  /*19a0*/  ISETP.NE.AND.EX P0, PT, RZ, c[0x0][0x36c], PT, P0 ;  /* 0x0000db00ff007a0c */ /* 0x000fda0003f05300 */
[----:B------:R-:W-:Y:S05]  /*19b0*/  @!P0 BRA `(.L_x_152) ;  /* 0x0000004000008947 */ /* 0x000fea0003800000 */
[----:B---3--:R-:W-:-:S04]  /*19c0*/  LEA R6, P0, R236, c[0x0][0x368], 0x2 ;  /* 0x0000da00ec067a11 */ /* 0x008fc800078010ff */
[----:B------:R-:W-:-:S05]  /*19d0*/  LEA.HI.X R7, R236, c[0x0][0x36c], R137, 0x2, P0 ;  /* 0x0000db00ec077a11 */ /* 0x000fca00000f1489 */
[----:B------:R1:W5:Y:S01]  /*19e0*/  LDG.E R6, [R6.64] ;  /* 0x0000000606067981 */ /* 0x000362000c1e1900 */
[----:B------:R-:W-:Y:S05]  /*19f0*/  BRA `(.L_x_153) ;  /* 0x0000005000007947 */ /* 0x000fea0003800000 */
.L_x_152:
[----:B---3--:R-:W-:Y:S01]  /*1a00*/  MOV R6, c[0x0][0x1d0] ;  /* 0x0000740000067a02 */ /* 0x008fe20000000f00 */
[----:B------:R-:W-:Y:S05]  /*1a10*/  @!P6 BRA `(.L_x_153) ;  /* 0x000000300000e947 */ /* 0x000fea0003800000 */
[----:B------:R-:W2:Y:S04]  /*1a20*/  LDG.E R6, [R4.64] ;  /* 0x0000000604067981 */ /* 0x000ea8000c1e1900 */
[----:B------:R-:W2:Y:S02]  /*1a30*/  LDG.E R0, [R4.64+0x4] ;  /* 0x0000040604007981 */ /* 0x000ea4000c1e1900 */
[----:B--2---:R-:W-:Y:S02]  /*1a40*/  IADD3 R6, -R6, R0, RZ ;  /* 0x0000000006067210 */ /* 0x004fe40007ffe1ff */
.L_x_153:
[----:B------:R2:W3:Y:S04]  /*1a50*/  @P5 LDG.E R5, [R2.64] ;  /* 0x0000000602055981 */ /* 0x0004e8000c1e1900 */
[----:B------:R2:W3:Y:S01]  /*1a60*/  @P5 LDG.E R4, [R2.64+0x4] ;  /* 0x0000040602045981 */ /* 0x0004e2000c1e1900 */
[----:B------:R-:W-:Y:S01]  /*1a70*/  ISETP.NE.U32.AND P0, PT, RZ, c[0x0][0x378], PT ;  /* 0x0000de00ff007a0c */ /* 0x000fe20003f05070 */
[----:B-----5:R-:W-:-:S03]  /*1a80*/  IMAD.MOV.U32 R136, RZ, RZ, R6 ;  /* 0x000000ffff887224 */ /* 0x020fc600078e0006 */
[----:B------:R-:W-:Y:S02]  /*1a90*/  ISETP.NE.AND.EX P1, PT, RZ, c[0x0][0x37c], PT, P0 ;  /* 0x0000df00ff007a0c */ /* 0x000fe40003f25300 */
[----:B------:R-:W-:-:S04]  /*1aa0*/  LOP3.LUT R0, R246, 0xff000000, RZ, 0xc0, !PT ;  /* 0xff000000f6007812 */ /* 0x000fc800078ec0ff */
[----:B------:R-:W-:-:S07]  /*1ab0*/  SHF.R.U32.HI R0, RZ, 0x8, R0 ;  /* 0x00000008ff007819 */ /* 0x000fce0000011600 */
[----:B--2---:R-:W-:-:S04]  /*1ac0*/  @P1 LEA R2, P0, R236, c[0x0][0x378], 0x2 ;  /* 0x0000de00ec021a11 */ /* 0x004fc800078010ff */
[----:B------:R-:W-:-:S05]  /*1ad0*/  @P1 LEA.HI.X R3, R236, c[0x0][0x37c], R137, 0x2, P0 ;  /* 0x0000df00ec031a11 */ /* 0x000fca00000f1489 */
[----:B------:R2:W5:Y:S01]  /*1ae0*/  @P1 LDG.E R136, [R2.64] ;  /* 0x0000000602881981 */ /* 0x000562000c1e1900 */
[----:B------:R-:W-:Y:S01]  /*1af0*/  IMAD.MOV.U32 R80, RZ, RZ, c[0x0][0x228] ;  /* 0x00008a00ff507624 */ /* 0x000fe200078e00ff */
[----:B------:R-:W-:Y:S01]  /*1b00*/  BSSY B0, `(.L_x_154) ;  /* 0x000002f000007945 */ /* 0x000fe20003800000 */
[----:B-1----:R-:W-:Y:S01]  /*1b10*/  IMAD.IADD R7, R6, 0x1, -R144 ;  /* 0x0000000106077824 */ /* 0x002fe200078e0a90 */
[----:B--2---:R-:W-:-:S04]  /*1b20*/  LOP3.LUT R2, R246, 0xff0000, RZ, 0xc0, !PT ;  /* 0x00ff0000f6027812 */ /* 0x004fc800078ec0ff */
[----:B------:R-:W-:-:S04]  /*1b30*/  LEA.HI R3, R2, R0, RZ, 0x10 ;  /* 0x0000000002037211 */ /* 0x000fc800078f80ff */
[----:B------:R-:W-:Y:S02]  /*1b40*/  SHF.R.U32.HI R8, RZ, 0x10, R3 ;  /* 0x00000010ff087819 */ /* 0x000fe40000011603 */
[----:B------:R-:W-:Y:S02]  /*1b50*/  LOP3.LUT R13, R3, 0xff, RZ, 0xc0, !PT ;  /* 0x000000ff030d7812 */ /* 0x000fe400078ec0ff */
[C---:B------:R-:W-:Y:S01]  /*1b60*/  ISETP.NE.AND P1, PT, R8.reuse, RZ, PT ;  /* 0x000000ff0800720c */ /* 0x040fe20003f25270 */
[----:B------:R1:W-:Y:S03]  /*1b70*/  STL [R1+0x14], R8 ;  /* 0x0000140801007387 */ /* 0x0003e60000100800 */
[----:B------:R-:W-:Y:S01]  /*1b80*/  SEL R135, R8, c[0x0][0x338], P1 ;  /* 0x0000ce0008877a07 */ /* 0x000fe20000800000 */
[----:B------:R1:W-:Y:S01]  /*1b90*/  STL [R1+0x18], R13 ;  /* 0x0000180d01007387 */ /* 0x0003e20000100800 */
[----:B---3--:R-:W-:-:S04]  /*1ba0*/  @P5 IMAD.IADD R80, R4, 0x1, -R5 ;  /* 0x0000000104505824 */ /* 0x008fc800078e0a05 */
[----:B------:R-:W-:-:S05]  /*1bb0*/  IMAD.IADD R176, R7, 0x1, R80 ;  /* 0x0000000107b07824 */ /* 0x000fca00078e0250 */
[C---:B------:R-:W-:Y:S02]  /*1bc0*/  ISETP.GE.AND P0, PT, R176.reuse, 0x1, PT ;  /* 0x00000001b000780c */ /* 0x040fe40003f06270 */
[----:B------:R-:W-:-:S04]  /*1bd0*/  IADD3 R0, R176, 0x3f, RZ ;  /* 0x0000003fb0007810 */ /* 0x000fc80007ffe0ff */
[----:B------:R-:W-:-:S04]  /*1be0*/  SHF.R.S32.HI R2, RZ, 0x1f, R0 ;  /* 0x0000001fff027819 */ /* 0x000fc80000011400 */
[----:B------:R-:W-:Y:S01]  /*1bf0*/  LEA.HI R2, R2, R0, RZ, 0x6 ;  /* 0x0000000002027211 */ /* 0x000fe200078f30ff */
[----:B------:R-:W-:-:S03]  /*1c00*/  IMAD.MOV.U32 R0, RZ, RZ, RZ ;  /* 0x000000ffff007224 */ /* 0x000fc600078e00ff */
[----:B------:R-:W-:Y:S01]  /*1c10*/  SHF.R.S32.HI R138, RZ, 0x6, R2 ;  /* 0x00000006ff8a7819 */ /* 0x000fe20000011402 */
[----:B------:R-:W-:Y:S05]  /*1c20*/  @!P0 BRA `(.L_x_155) ;  /* 0x000001c000008947 */ /* 0x000fea0003800000 */
[----:B-1----:R-:W-:Y:S01]  /*1c30*/  IABS R2, R135 ;  /* 0x0000008700027213 */ /* 0x002fe20000000000 */
[----:B------:R-:W-:Y:S01]  /*1c40*/  IMAD.MOV.U32 R4, RZ, RZ, RZ ;  /* 0x000000ffff047224 */ /* 0x000fe200078e00ff */
[----:B------:R-:W-:Y:S02]  /*1c50*/  IADD3 R8, R138, -0x1, R135 ;  /* 0xffffffff8a087810 */ /* 0x000fe40007ffe087 */
[----:B------:R-:W1:Y:S02]  /*1c60*/  I2F.RP R0, R2 ;  /* 0x0000000200007306 */ /* 0x000e640000209400 */
[----:B------:R-:W-:-:S06]  /*1c70*/  IABS R10, R8 ;  /* 0x00000008000a7213 */ /* 0x000fcc0000000000 */
[----:B-1----:R-:W1:Y:S02]  /*1c80*/  MUFU.RCP R0, R0 ;  /* 0x0000000000007308 */ /* 0x002e640000001000 */
[----:B-1----:R-:W-:-:S06]  /*1c90*/  IADD3 R0, R0, 0xffffffe, RZ ;  /* 0x0ffffffe00007810 */ /* 0x002fcc0007ffe0ff */
[----:B------:R-:W1:Y:S02]  /*1ca0*/  F2I.FTZ.U32.TRUNC.NTZ R5, R0 ;  /* 0x0000000000057305 */ /* 0x000e64000021f000 */
[----:B-1----:R-:W-:-:S04]  /*1cb0*/  IMAD.MOV R0, RZ, RZ, -R5 ;  /* 0x000000ffff007224 */ /* 0x002fc800078e0a05 */
[----:B------:R-:W-:Y:S01]  /*1cc0*/  IMAD.MOV.U32 R3, RZ, RZ, R0 ;  /* 0x000000ffff037224 */ /* 0x000fe200078e0000 */
[----:B------:R-:W-:-:S03]  /*1cd0*/  IABS R0, R135 ;  /* 0x0000008700007213 */ /* 0x000fc60000000000 */
[----:B------:R-:W-:Y:S02]  /*1ce0*/  IMAD R3, R3, R2, RZ ;  /* 0x0000000203037224 */ /* 0x000fe400078e02ff */
        /* <DEDUP_REMOVED lines=16> */
.L_x_155:
[----:B-1----:R-:W-:Y:S05]  /*1df0*/  BSYNC B0 ;  /* 0x0000000000007941 */ /* 0x002fea0003800000 */
.L_x_154:
[----:B------:R-:W-:-:S04]  /*1e00*/  IMAD R2, R13, R0, RZ ;  /* 0x000000000d027224 */ /* 0x000fc800078e02ff */
[C---:B------:R-:W-:Y:S02]  /*1e10*/  IMAD.IADD R0, R2.reuse, 0x1, R0 ;  /* 0x0000000102007824 */ /* 0x040fe400078e0200 */
[----:B------:R-:W-:-:S03]  /*1e20*/  IMAD R3, R2, 0x40, -R7 ;  /* 0x0000004002037824 */ /* 0x000fc600078e0a07 */
[----:B------:R-:W-:Y:S02]  /*1e30*/  IMNMX R0, R138, R0, PT ;  /* 0x000000008a007217 */ /* 0x000fe40003800200 */
[----:B------:R-:W-:-:S03]  /*1e40*/  IMNMX R3, RZ, R3, !PT ;  /* 0x00000003ff037217 */ /* 0x000fc60007800200 */
[----:B------:R-:W-:Y:S01]  /*1e50*/  IMAD R0, R0, 0x40, -R7 ;  /* 0x0000004000007824 */ /* 0x000fe200078e0a07 */
[----:B------:R-:W-:-:S04]  /*1e60*/  SHF.R.U32.HI R130, RZ, 0x6, R3 ;  /* 0x00000006ff827819 */ /* 0x000fc80000011603 */
[----:B------:R-:W-:-:S04]  /*1e70*/  IMNMX R0, R0, R80, PT ;  /* 0x0000005000007217 */ /* 0x000fc80003800200 */
[----:B------:R-:W-:-:S13]  /*1e80*/  ISETP.GT.AND P0, PT, R0, R3, PT ;  /* 0x000000030000720c */ /* 0x000fda0003f04270 */
[----:B------:R-:W-:Y:S01]  /*1e90*/  @P0 IADD3 R2, R0, 0x3f, RZ ;  /* 0x0000003f00020810 */ /* 0x000fe20007ffe0ff */
[----:B------:R-:W-:-:S03]  /*1ea0*/  IMAD.MOV.U32 R0, RZ, RZ, R130 ;  /* 0x000000ffff007224 */ /* 0x000fc600078e0082 */
[----:B------:R-:W-:-:S04]  /*1eb0*/  @P0 SHF.R.S32.HI R3, RZ, 0x1f, R2 ;  /* 0x0000001fff030819 */ /* 0x000fc80000011402 */
[----:B------:R-:W-:-:S04]  /*1ec0*/  @P0 LEA.HI R2, R3, R2, RZ, 0x6 ;  /* 0x0000000203020211 */ /* 0x000fc800078f30ff */
[----:B------:R-:W-:-:S04]  /*1ed0*/  @P0 SHF.R.S32.HI R0, RZ, 0x6, R2 ;  /* 0x00000006ff000819 */ /* 0x000fc80000011402 */
[----:B------:R-:W-:-:S13]  /*1ee0*/  ISETP.GT.AND P0, PT, R0, R130, PT ;  /* 0x000000820000720c */ /* 0x000fda0003f04270 */
[----:B------:R-:W-:Y:S05]  /*1ef0*/  @!P0 BRA `(.L_x_156) ;  /* 0x00004f2000008947 */ /* 0x000fea0003800000 */
[----:B------:R-:W-:Y:S01]  /*1f00*/  ISETP.NE.U32.AND P0, PT, RZ, c[0x0][0x340], PT ;  /* 0x0000d000ff007a0c */ /* 0x000fe20003f05070 */
[----:B------:R-:W1:Y:S03]  /*1f10*/  S2R R4, SR_TID.X ;  /* 0x0000000000047919 */ /* 0x000e660000002100 */
[----:B------:R-:W-:-:S13]  /*1f20*/  ISETP.NE.AND.EX P2, PT, RZ, c[0x0][0x344], PT, P0 ;  /* 0x0000d100ff007a0c */ /* 0x000fda0003f45300 */
[----:B------:R-:W-:-:S05]  /*1f30*/  @P2 IMAD.WIDE R2, R236, R12, c[0x0][0x340] ;  /* 0x0000d000ec022625 */ /* 0x000fca00078e020c */
[----:B------:R2:W3:Y:S01]  /*1f40*/  @P2 LDG.E R10, [R2.64] ;  /* 0x00000006020a2981 */ /* 0x0004e2000c1e1900 */
[----:B-1----:R-:W-:-:S04]  /*1f50*/  SHF.R.S32.HI R5, RZ, 0x1f, R4 ;  /* 0x0000001fff057819 */ /* 0x002fc80000011404 */
[----:B------:R-:W-:-:S04]  /*1f60*/  LEA.HI R5, R5, R4, RZ, 0x3 ;  /* 0x0000000405057211 */ /* 0x000fc800078f18ff */
[----:B------:R-:W-:-:S04]  /*1f70*/  SHF.R.S32.HI R5, RZ, 0x3, R5 ;  /* 0x00000003ff057819 */ /* 0x000fc80000011405 */
[----:B------:R-:W-:Y:S02]  /*1f80*/  IADD3 R129, P0, R5, R11, RZ ;  /* 0x0000000b05817210 */ /* 0x000fe40007f1e0ff */
[----:B------:R-:W-:Y:S02]  /*1f90*/  SHF.R.S32.HI R233, RZ, 0x1f, R232 ;  /* 0x0000001fffe97819 */ /* 0x000fe400000114e8 */
[----:B--2---:R-:W-:-:S04]  /*1fa0*/  SHF.R.S32.HI R2, RZ, 0x1f, R5 ;  /* 0x0000001fff027819 */ /* 0x004fc80000011405 */
[----:B------:R-:W-:Y:S01]  /*1fb0*/  LEA.HI.X.SX32 R132, R11, R2, 0x1, P0 ;  /* 0x000000020b847211 */ /* 0x000fe200000f0eff */
[----:B------:R-:W-:-:S04]  /*1fc0*/  IMAD.WIDE.U32 R2, R129, c[0x0][0x238], R232 ;  /* 0x00008e0081027a25 */ /* 0x000fc800078e00e8 */
[----:B------:R-:W-:-:S04]  /*1fd0*/  IMAD R4, R132, c[0x0][0x238], RZ ;  /* 0x00008e0084047a24 */ /* 0x000fc800078e02ff */
[----:B------:R-:W-:Y:S01]  /*1fe0*/  IMAD R4, R129, c[0x0][0x23c], R4 ;  /* 0x00008f0081047a24 */ /* 0x000fe200078e0204 */
[----:B------:R-:W-:-:S03]  /*1ff0*/  IADD3 R62, R0, -0x1, RZ ;  /* 0xffffffff003e7810 */ /* 0x000fc60007ffe0ff */
[----:B------:R-:W-:Y:S01]  /*2000*/  IMAD.IADD R3, R3, 0x1, R4 ;  /* 0x0000000103037824 */ /* 0x000fe200078e0204 */
[----:B------:R-:W-:Y:S01]  /*2010*/  SEL R11, R137, RZ, !P5 ;  /* 0x000000ff890b7207 */ /* 0x000fe20006800000 */
[----:B------:R-:W-:Y:S02]  /*2020*/  IMAD.IADD R109, R80, 0x1, -R5 ;  /* 0x00000001506d7824 */ /* 0x000fe400078e0a05 */
[----:B------:R-:W-:Y:S01]  /*2030*/  IMAD.WIDE.U32 R2, R15, c[0x0][0x240], R2 ;  /* 0x000090000f027a25 */ /* 0x000fe200078e0002 */
[----:B------:R-:W-:-:S03]  /*2040*/  SEL R13, R236, RZ, !P5 ;  /* 0x000000ffec0d7207 */ /* 0x000fc60006800000 */
[----:B------:R-:W-:Y:S02]  /*2050*/  IMAD.MOV.U32 R14, RZ, RZ, c[0x0][0x238] ;  /* 0x00008e00ff0e7624 */ /* 0x000fe400078e00ff */
[----:B------:R-:W-:Y:S02]  /*2060*/  IMAD.MOV.U32 R147, RZ, RZ, 0x6 ;  /* 0x00000006ff937424 */ /* 0x000fe400078e00ff */
[----:B------:R-:W-:Y:S02]  /*2070*/  IMAD R3, R15, c[0x0][0x244], R3 ;  /* 0x000091000f037a24 */ /* 0x000fe400078e0203 */
[----:B------:R-:W-:Y:S02]  /*2080*/  IMAD R4, R11, c[0x0][0x248], RZ ;  /* 0x000092000b047a24 */ /* 0x000fe400078e02ff */
[----:B------:R-:W-:Y:S01]  /*2090*/  IMAD R0, R62, -0x40, R109 ;  /* 0xffffffc03e007824 */ /* 0x000fe200078e026d */
[----:B------:R-:W-:Y:S01]  /*20a0*/  SHF.L.U64.HI R149, R14, R147, c[0x0][0x23c] ;  /* 0x00008f000e957619 */ /* 0x000fe20000010293 */
[----:B------:R-:W-:-:S02]  /*20b0*/  IMAD R4, R13, c[0x0][0x24c], R4 ;  /* 0x000093000d047a24 */ /* 0x000fc400078e0204 */
[----:B------:R-:W-:Y:S01]  /*20c0*/  IMAD.WIDE.U32 R98, R13, c[0x0][0x248], R2 ;  /* 0x000092000d627a25 */ /* 0x000fe200078e0002 */
[----:B------:R-:W-:Y:S02]  /*20d0*/  ISETP.GE.AND P1, PT, R0, 0x1, PT ;  /* 0x000000010000780c */ /* 0x000fe40003f26270 */
[----:B------:R-:W-:Y:S01]  /*20e0*/  SHF.L.U32 R153, R14, 0x6, RZ ;  /* 0x000000060e997819 */ /* 0x000fe200000006ff */
[----:B------:R-:W-:Y:S01]  /*20f0*/  IMAD R2, R149, R62, RZ ;  /* 0x0000003e95027224 */ /* 0x000fe200078e02ff */
[----:B------:R-:W-:Y:S01]  /*2100*/  SHF.R.S32.HI R3, RZ, 0x1f, R62 ;  /* 0x0000001fff037819 */ /* 0x000fe2000001143e */
[----:B------:R-:W-:Y:S02]  /*2110*/  IMAD.IADD R89, R99, 0x1, R4 ;  /* 0x0000000163597824 */ /* 0x000fe400078e0204 */
[----:B------:R-:W-:Y:S02]  /*2120*/  IMAD.MOV.U32 R88, RZ, RZ, R98 ;  /* 0x000000ffff587224 */ /* 0x000fe400078e0062 */
[----:B------:R-:W-:-:S02]  /*2130*/  IMAD R2, R3, R153, R2 ;  /* 0x0000009903027224 */ /* 0x000fc400078e0202 */
[----:B------:R-:W-:Y:S01]  /*2140*/  IMAD.WIDE.U32 R4, R62, R153, R88 ;  /* 0x000000993e047225 */ /* 0x000fe200078e0058 */
[----:B------:R-:W-:-:S03]  /*2150*/  ISETP.GE.AND P5, PT, R232, c[0x0][0x1d4], PT ;  /* 0x00007500e8007a0c */ /* 0x000fc60003fa6270 */
[----:B------:R-:W-:Y:S01]  /*2160*/  IMAD.IADD R8, R6, 0x1, R139 ;  /* 0x0000000106087824 */ /* 0x000fe200078e028b */
[----:B------:R-:W-:Y:S02]  /*2170*/  IADD3 R9, R5, R2, RZ ;  /* 0x0000000205097210 */ /* 0x000fe40007ffe0ff */
[----:B------:R-:W-:Y:S02]  /*2180*/  @P1 LEA R2, P0, R4, c[0x0][0x220], 0x1 ;  /* 0x0000880004021a11 */ /* 0x000fe400078008ff */
[----:B------:R-:W-:Y:S02]  /*2190*/  ISETP.GE.AND P4, PT, R231, c[0x0][0x1d4], PT ;  /* 0x00007500e7007a0c */ /* 0x000fe40003f86270 */
[----:B------:R-:W-:Y:S02]  /*21a0*/  SHF.R.S32.HI R12, RZ, 0x1f, R8 ;  /* 0x0000001fff0c7819 */ /* 0x000fe40000011408 */
[----:B------:R-:W-:Y:S02]  /*21b0*/  ISETP.GE.AND P3, PT, R230, c[0x0][0x1d4], PT ;  /* 0x00007500e6007a0c */ /* 0x000fe40003f66270 */
[----:B------:R-:W-:-:S02]  /*21c0*/  @P1 LEA.HI.X R3, R4, c[0x0][0x224], R9, 0x1, P0 ;  /* 0x0000890004031a11 */ /* 0x000fc400000f0c09 */
[----:B------:R-:W-:Y:S01]  /*21d0*/  ISETP.GT.AND P0, PT, R0, 0x20, PT ;  /* 0x000000200000780c */ /* 0x000fe20003f04270 */
[----:B------:R-:W-:Y:S02]  /*21e0*/  IMAD R5, R12, c[0x0][0x1e0], RZ ;  /* 0x000078000c057a24 */ /* 0x000fe400078e02ff */
[----:B------:R-:W-:Y:S01]  /*21f0*/  IMAD.MOV.U32 R148, RZ, RZ, 0x5 ;  /* 0x00000005ff947424 */ /* 0x000fe200078e00ff */
[----:B------:R-:W-:Y:S01]  /*2200*/  @!PT LDS RZ, [RZ] ;  /* 0x00000000fffff984 */ /* 0x000fe20000000800 */
[----:B------:R-:W-:Y:S01]  /*2210*/  @!PT LDS RZ, [RZ] ;  /* 0x00000000fffff984 */ /* 0x000fe20000000800 */
[----:B------:R-:W-:Y:S01]  /*2220*/  @!PT LDS RZ, [RZ] ;  /* 0x00000000fffff984 */ /* 0x000fe20000000800 */
[----:B------:R1:W-:Y:S01]  /*2230*/  @P1 LDGSTS.E.BYPASS.LTC128B.128 [R203+0x6100], [R2.64], !P5 ;  /* 0x0610000002cb1fae */ /* 0x0003e2000e901d46 */
[----:B------:R-:W-:-:S03]  /*2240*/  IMAD.WIDE.U32 R6, R8, c[0x0][0x1e0], RZ ;  /* 0x0000780008067a25 */ /* 0x000fc600078e00ff */
[----:B------:R1:W-:Y:S01]  /*2250*/  @P1 LDGSTS.E.BYPASS.LTC128B.128 [R203+0x8100], [R2.64+0x80], !P4 ;  /* 0x0810008002cb1fae */ /* 0x0003e2000e101d46 */
[----:B------:R-:W-:Y:S02]  /*2260*/  IMAD R0, R8, c[0x0][0x1e4], R5 ;  /* 0x0000790008007a24 */ /* 0x000fe400078e0205 */
[C---:B------:R-:W-:Y:S01]  /*2270*/  IMAD.SHL.U32 R154, R14.reuse, 0x20, RZ ;  /* 0x000000200e9a7824 */ /* 0x040fe200078e00ff */
[----:B------:R1:W-:Y:S01]  /*2280*/  @P1 LDGSTS.E.BYPASS.LTC128B.128 [R203+0xa100], [R2.64+0x100], !P3 ;  /* 0x0a10010002cb1fae */ /* 0x0003e2000d901d46 */
[----:B------:R-:W-:Y:S01]  /*2290*/  IMAD.IADD R5, R7, 0x1, R0 ;  /* 0x0000000107057824 */ /* 0x000fe200078e0200 */
[----:B------:R-:W-:Y:S02]  /*22a0*/  SHF.L.U64.HI R148, R14, R148, c[0x0][0x23c] ;  /* 0x00008f000e947619 */ /* 0x000fe40000010294 */
[----:B------:R-:W-:Y:S02]  /*22b0*/  @P0 IADD3 R0, P1, R154, R4, RZ ;  /* 0x000000049a000210 */ /* 0x000fe40007f3e0ff */
[----:B------:R-:W-:-:S02]  /*22c0*/  MOV R4, R6 ;  /* 0x0000000600047202 */ /* 0x000fc40000000f00 */
[----:B------:R-:W-:-:S03]  /*22d0*/  SHF.R.S32.HI R6, RZ, 0x1f, R229 ;  /* 0x0000001fff067819 */ /* 0x000fc600000114e5 */
[----:B------:R-:W-:-:S04]  /*22e0*/  IMAD.WIDE.U32 R4, R15, c[0x0][0x1e8], R4 ;  /* 0x00007a000f047a25 */ /* 0x000fc800078e0004 */
[----:B-1----:R-:W-:Y:S01]  /*22f0*/  @P0 IMAD.X R3, R9, 0x1, R148, P1 ;  /* 0x0000000109030824 */ /* 0x002fe200008e0694 */
[----:B------:R-:W-:-:S04]  /*2300*/  @P0 LEA R2, P1, R0, c[0x0][0x220], 0x1 ;  /* 0x0000880000020a11 */ /* 0x000fc800078208ff */
[----:B------:R-:W-:Y:S01]  /*2310*/  @P0 LEA.HI.X R3, R0, c[0x0][0x224], R3, 0x1, P1 ;  /* 0x0000890000030a11 */ /* 0x000fe200008f0c03 */
[----:B------:R-:W-:-:S04]  /*2320*/  IMAD R5, R15, c[0x0][0x1ec], R5 ;  /* 0x00007b000f057a24 */ /* 0x000fc800078e0205 */
[----:B------:R1:W-:Y:S04]  /*2330*/  @P0 LDGSTS.E.BYPASS.LTC128B.128 [R203+0x7100], [R2.64], !P5 ;  /* 0x0710000002cb0fae */ /* 0x0003e8000e901d46 */
[----:B------:R1:W-:Y:S04]  /*2340*/  @P0 LDGSTS.E.BYPASS.LTC128B.128 [R203+0x9100], [R2.64+0x80], !P4 ;  /* 0x0910008002cb0fae */ /* 0x0003e8000e101d46 */
[----:B------:R1:W-:Y:S01]  /*2350*/  @P0 LDGSTS.E.BYPASS.LTC128B.128 [R203+0xb100], [R2.64+0x100], !P3 ;  /* 0x0b10010002cb0fae */ /* 0x0003e2000d901d46 */
[----:B------:R-:W-:Y:S01]  /*2360*/  IMAD.WIDE.U32 R156, R229, c[0x0][0x1e0], RZ ;  /* 0x00007800e59c7a25 */ /* 0x000fe200078e00ff */
[----:B------:R-:W-:-:S02]  /*2370*/  IADD3 R27, R100, 0x40, RZ ;  /* 0x00000040641b7810 */ /* 0x000fc40007ffe0ff */
[C---:B------:R-:W-:Y:S01]  /*2380*/  IADD3 R26, R100.reuse, 0x20, RZ ;  /* 0x00000020641a7810 */ /* 0x040fe20007ffe0ff */
[----:B------:R-:W-:Y:S01]  /*2390*/  IMAD.MOV.U32 R155, RZ, RZ, c[0x0][0x27c] ;  /* 0x00009f00ff9b7624 */ /* 0x000fe200078e00ff */
[----:B------:R-:W0:Y:S01]  /*23a0*/  LDGDEPBAR ;  /* 0x00000000000079af */ /* 0x000e220000000000 */
[----:B------:R-:W-:Y:S01]  /*23b0*/  WARPSYNC 0xffffffff ;  /* 0xffffffff00007948 */ /* 0x000fe20003800000 */
[----:B------:R-:W-:Y:S02]  /*23c0*/  ISETP.GE.AND P0, PT, R100, c[0x0][0x27c], PT ;  /* 0x00009f0064007a0c */ /* 0x000fe40003f06270 */
[----:B------:R-:W-:Y:S02]  /*23d0*/  ISETP.GE.AND P1, PT, R26, c[0x0][0x27c], PT ;  /* 0x00009f001a007a0c */ /* 0x000fe40003f26270 */
[----:B------:R-:W-:Y:S02]  /*23e0*/  SHF.R.S32.HI R107, RZ, 0x1f, R106 ;  /* 0x0000001fff6b7819 */ /* 0x000fe4000001146a */
[----:B-----5:R-:W-:-:S02]  /*23f0*/  SHF.R.S32.HI R29, RZ, 0x1f, R136 ;  /* 0x0000001fff1d7819 */ /* 0x020fc40000011488 */
[----:B---3--:R-:W-:Y:S02]  /*2400*/  @P2 SHF.R.S32.HI R0, RZ, 0x1f, R10 ;  /* 0x0000001fff002819 */ /* 0x008fe4000001140a */
[----:B------:R-:W-:Y:S01]  /*2410*/  @!P2 MOV R0, R137 ;  /* 0x000000890000a202 */ /* 0x000fe20000000f00 */
[----:B------:R-:W-:-:S03]  /*2420*/  @!P2 IMAD.MOV.U32 R10, RZ, RZ, R236 ;  /* 0x000000ffff0aa224 */ /* 0x000fc600078e00ec */
[----:B------:R-:W-:Y:S01]  /*2430*/  SEL R20, R0, RZ, !P6 ;  /* 0x000000ff00147207 */ /* 0x000fe20007000000 */
[----:B------:R-:W-:Y:S01]  /*2440*/  IMAD R0, R6, c[0x0][0x1e0], RZ ;  /* 0x0000780006007a24 */ /* 0x000fe200078e02ff */
[----:B------:R-:W-:-:S03]  /*2450*/  SEL R22, R10, RZ, !P6 ;  /* 0x000000ff0a167207 */ /* 0x000fc60007000000 */
[----:B-1----:R-:W-:Y:S02]  /*2460*/  IMAD R2, R20, c[0x0][0x1f0], RZ ;  /* 0x00007c0014027a24 */ /* 0x002fe400078e02ff */
[----:B------:R-:W-:Y:S02]  /*2470*/  IMAD R0, R229, c[0x0][0x1e4], R0 ;  /* 0x00007900e5007a24 */ /* 0x000fe400078e0200 */
[C---:B------:R-:W-:Y:S02]  /*2480*/  IMAD R2, R22.reuse, c[0x0][0x1f4], R2 ;  /* 0x00007d0016027a24 */ /* 0x040fe400078e0202 */
[----:B------:R-:W-:Y:S01]  /*2490*/  IMAD.WIDE.U32 R76, R22, c[0x0][0x1f0], R4 ;  /* 0x00007c00164c7a25 */ /* 0x000fe200078e0004 */
[----:B------:R-:W-:Y:S02]  /*24a0*/  ISETP.GE.AND P2, PT, R27, c[0x0][0x27c], PT ;  /* 0x00009f001b007a0c */ /* 0x000fe40003f46270 */
[----:B------:R-:W-:Y:S01]  /*24b0*/  IADD3 R131, R157, R0, RZ ;  /* 0x000000009d837210 */ /* 0x000fe20007ffe0ff */
[----:B------:R-:W-:-:S02]  /*24c0*/  IMAD.SHL.U32 R5, R155, 0x2, RZ ;  /* 0x000000029b057824 */ /* 0x000fc400078e00ff */
[----:B------:R-:W-:Y:S02]  /*24d0*/  IMAD.IADD R78, R77, 0x1, R2 ;  /* 0x000000014d4e7824 */ /* 0x000fe400078e0202 */
[----:B------:R-:W2:Y:S01]  /*24e0*/  LDL R34, [R1+0x4] ;  /* 0x0000040001227983 */ /* 0x000ea20000100800 */
[----:B------:R-:W-:Y:S01]  /*24f0*/  IMAD R0, R11, c[0x0][0x268], RZ ;  /* 0x00009a000b007a24 */ /* 0x000fe200078e02ff */
[----:B------:R-:W-:Y:S01]  /*2500*/  IADD3 R19, -R5, c[0x0][0x1d4], RZ ;  /* 0x0000750005137a10 */ /* 0x000fe20007ffe1ff */
[----:B------:R-:W-:Y:S01]  /*2510*/  IMAD.WIDE.U32 R2, R15, c[0x0][0x260], R232 ;  /* 0x000098000f027a25 */ /* 0x000fe200078e00e8 */
[----:B------:R-:W3:Y:S01]  /*2520*/  LDL R33, [R1+0x8] ;  /* 0x0000080001217983 */ /* 0x000ee20000100800 */
[----:B------:R-:W-:Y:S02]  /*2530*/  IADD3 R134, P6, R229, R8, RZ ;  /* 0x00000008e5867210 */ /* 0x000fe40007fde0ff */
[----:B------:R-:W-:Y:S01]  /*2540*/  IMAD R31, R13, c[0x0][0x26c], R0 ;  /* 0x00009b000d1f7a24 */ /* 0x000fe200078e0200 */
[----:B------:R-:W1:Y:S01]  /*2550*/  S2R R30, SR_TID.X ;  /* 0x00000000001e7919 */ /* 0x000e620000002100 */
[----:B------:R-:W-:Y:S01]  /*2560*/  IMAD R3, R15, c[0x0][0x264], R3 ;  /* 0x000099000f037a24 */ /* 0x000fe200078e0203 */
[CC--:B------:R-:W-:Y:S01]  /*2570*/  SEL R17, R5.reuse, R19.reuse, !P0 ;  /* 0x0000001305117207 */ /* 0x0c0fe20004000000 */
[----:B------:R-:W-:Y:S01]  /*2580*/  IMAD R0, R6, c[0x0][0x280], RZ ;  /* 0x0000a00006007a24 */ /* 0x000fe200078e02ff */
[CC--:B------:R-:W-:Y:S01]  /*2590*/  SEL R18, R5.reuse, R19.reuse, !P1 ;  /* 0x0000001305127207 */ /* 0x0c0fe20004800000 */
[----:B------:R-:W-:Y:S01]  /*25a0*/  IMAD.X R133, R12, 0x1, R6, P6 ;  /* 0x000000010c857824 */ /* 0x000fe200030e0606 */
[----:B------:R-:W-:Y:S01]  /*25b0*/  SEL R19, R5, R19, !P2 ;  /* 0x0000001305137207 */ /* 0x000fe20005000000 */
[----:B------:R-:W-:Y:S01]  /*25c0*/  IMAD.WIDE.U32 R82, R13, c[0x0][0x268], R2 ;  /* 0x00009a000d527a25 */ /* 0x000fe200078e0002 */
[----:B------:R-:W-:-:S03]  /*25d0*/  SEL R21, RZ, c[0x0][0x27c], !P0 ;  /* 0x00009f00ff157a07 */ /* 0x000fc60004000000 */
[----:B------:R-:W-:Y:S01]  /*25e0*/  IMAD R20, R20, c[0x0][0x218], RZ ;  /* 0x0000860014147a24 */ /* 0x000fe200078e02ff */
[----:B------:R-:W-:Y:S01]  /*25f0*/  ULDC.U8 UR4, c[0x0][0x298] ;  /* 0x0000a60000047ab9 */ /* 0x000fe20000000000 */
[----:B------:R-:W-:Y:S01]  /*2600*/  IMAD R8, R6, c[0x0][0x290], RZ ;  /* 0x0000a40006087a24 */ /* 0x000fe200078e02ff */
[----:B------:R-:W-:Y:S01]  /*2610*/  ISETP.GE.AND P6, PT, R155, 0x1, PT ;  /* 0x000000019b00780c */ /* 0x000fe20003fc6270 */
[C---:B------:R-:W-:Y:S02]  /*2620*/  IMAD R0, R229.reuse, c[0x0][0x284], R0 ;  /* 0x0000a100e5007a24 */ /* 0x040fe400078e0200 */
[----:B------:R-:W-:-:S04]  /*2630*/  IMAD.WIDE.U32 R4, R229, c[0x0][0x280], R106 ;  /* 0x0000a000e5047a25 */ /* 0x000fc800078e006a */
[----:B------:R-:W-:-:S04]  /*2640*/  IMAD.WIDE.U32 R2, R15, c[0x0][0x210], R100 ;  /* 0x000084000f027a25 */ /* 0x000fc800078e0064 */
[----:B------:R-:W-:-:S04]  /*2650*/  IMAD.WIDE.U32 R12, R229, c[0x0][0x280], R100 ;  /* 0x0000a000e50c7a25 */ /* 0x000fc800078e0064 */
[----:B------:R-:W-:Y:S02]  /*2660*/  IMAD R16, R229, c[0x0][0x294], R8 ;  /* 0x0000a500e5107a24 */ /* 0x000fe400078e0208 */
[----:B------:R-:W-:Y:S02]  /*2670*/  IMAD.IADD R9, R5, 0x1, R0 ;  /* 0x0000000105097824 */ /* 0x000fe400078e0200 */
[----:B------:R-:W-:Y:S02]  /*2680*/  IMAD R11, R15, c[0x0][0x214], R3 ;  /* 0x000085000f0b7a24 */ /* 0x000fe400078e0203 */
[----:B------:R-:W-:Y:S02]  /*2690*/  IMAD.IADD R5, R0, 0x1, R13 ;  /* 0x0000000100057824 */ /* 0x000fe400078e020d */
[----:B------:R-:W-:Y:S02]  /*26a0*/  IMAD.MOV.U32 R8, RZ, RZ, R4 ;  /* 0x000000ffff087224 */ /* 0x000fe400078e0004 */
[----:B------:R-:W-:-:S04]  /*26b0*/  IMAD.WIDE.U32 R14, R229, c[0x0][0x290], R100 ;  /* 0x0000a400e50e7a25 */ /* 0x000fc800078e0064 */
[----:B------:R-:W-:Y:S02]  /*26c0*/  IMAD.IADD R0, R100, 0x1, R21 ;  /* 0x0000000164007824 */ /* 0x000fe400078e0215 */
[----:B------:R-:W-:Y:S01]  /*26d0*/  IMAD.MOV.U32 R4, RZ, RZ, R12 ;  /* 0x000000ffff047224 */ /* 0x000fe200078e000c */
[----:B------:R-:W-:Y:S01]  /*26e0*/  SEL R12, RZ, c[0x0][0x27c], !P1 ;  /* 0x00009f00ff0c7a07 */ /* 0x000fe20004800000 */
[----:B------:R-:W-:Y:S01]  /*26f0*/  IMAD.IADD R3, R16, 0x1, R15 ;  /* 0x0000000110037824 */ /* 0x000fe200078e020f */
[----:B------:R-:W-:Y:S01]  /*2700*/  SHF.R.S32.HI R13, RZ, 0x1f, R0 ;  /* 0x0000001fff0d7819 */ /* 0x000fe20000011400 */
[----:B------:R-:W-:Y:S01]  /*2710*/  IMAD.WIDE.U32 R6, R229, c[0x0][0x290], R106 ;  /* 0x0000a400e5067a25 */ /* 0x000fe200078e006a */
[----:B------:R-:W-:-:S03]  /*2720*/  SEL R15, RZ, c[0x0][0x27c], !P2 ;  /* 0x00009f00ff0f7a07 */ /* 0x000fc60005000000 */
[----:B------:R-:W-:Y:S02]  /*2730*/  IMAD.IADD R12, R26, 0x1, R12 ;  /* 0x000000011a0c7824 */ /* 0x000fe400078e020c */
[----:B------:R-:W-:Y:S01]  /*2740*/  IMAD.MOV.U32 R10, RZ, RZ, R2 ;  /* 0x000000ffff0a7224 */ /* 0x000fe200078e0002 */
[CC--:B------:R-:W-:Y:S01]  /*2750*/  LEA.HI R23, R13.reuse, R0.reuse, RZ, 0x6 ;  /* 0x000000000d177211 */ /* 0x0c0fe200078f30ff */
[----:B------:R-:W-:Y:S01]  /*2760*/  IMAD.MOV.U32 R2, RZ, RZ, R14 ;  /* 0x000000ffff027224 */ /* 0x000fe200078e000e */
[----:B------:R-:W-:Y:S01]  /*2770*/  LEA.HI R14, R13, R0, RZ, 0x3 ;  /* 0x000000000d0e7211 */ /* 0x000fe200078f18ff */
[----:B------:R-:W-:Y:S01]  /*2780*/  IMAD.IADD R0, R27, 0x1, R15 ;  /* 0x000000011b007824 */ /* 0x000fe200078e020f */
[----:B------:R-:W-:Y:S01]  /*2790*/  SHF.R.S32.HI R15, RZ, 0x1f, R12 ;  /* 0x0000001fff0f7819 */ /* 0x000fe2000001140c */
[----:B------:R-:W-:Y:S01]  /*27a0*/  IMAD.IADD R7, R7, 0x1, R16 ;  /* 0x0000000107077824 */ /* 0x000fe200078e0210 */
[----:B------:R-:W-:Y:S02]  /*27b0*/  SHF.R.S32.HI R16, RZ, 0x1f, R17 ;  /* 0x0000001fff107819 */ /* 0x000fe40000011411 */
[----:B-1----:R-:W-:-:S02]  /*27c0*/  SHF.R.S32.HI R32, RZ, 0x1f, R30 ;  /* 0x0000001fff207819 */ /* 0x002fc4000001141e */
[CC--:B------:R-:W-:Y:S02]  /*27d0*/  LEA.HI R13, R15.reuse, R12.reuse, RZ, 0x3 ;  /* 0x0000000c0f0d7211 */ /* 0x0c0fe400078f18ff */
[----:B------:R-:W-:Y:S02]  /*27e0*/  LEA.HI R21, R15, R12, RZ, 0x6 ;  /* 0x0000000c0f157211 */ /* 0x000fe400078f30ff */
[----:B------:R-:W-:Y:S02]  /*27f0*/  LEA.HI R28, R16, R17, RZ, 0x4 ;  /* 0x00000011101c7211 */ /* 0x000fe400078f20ff */
[----:B------:R-:W-:Y:S02]  /*2800*/  SHF.R.S32.HI R15, RZ, 0x1f, R19 ;  /* 0x0000001fff0f7819 */ /* 0x000fe40000011413 */
[----:B------:R-:W-:Y:S02]  /*2810*/  SHF.R.S32.HI R16, RZ, 0x1f, R0 ;  /* 0x0000001fff107819 */ /* 0x000fe40000011400 */
[----:B------:R-:W-:-:S02]  /*2820*/  LEA.HI R32, R32, R30, RZ, 0x5 ;  /* 0x0000001e20207211 */ /* 0x000fc400078f28ff */
[----:B------:R-:W-:Y:S02]  /*2830*/  SHF.R.S32.HI R17, RZ, 0x1f, R18 ;  /* 0x0000001fff117819 */ /* 0x000fe40000011412 */
[----:B------:R-:W-:Y:S01]  /*2840*/  LEA.HI R19, R15, R19, RZ, 0x4 ;  /* 0x000000130f137211 */ /* 0x000fe200078f20ff */
[----:B------:R-:W-:Y:S01]  /*2850*/  IMAD.SHL.U32 R15, R23, 0x40, RZ ;  /* 0x00000040170f7824 */ /* 0x000fe200078e00ff */
[CC--:B------:R-:W-:Y:S02]  /*2860*/  LEA.HI R12, R16.reuse, R0.reuse, RZ, 0x3 ;  /* 0x00000000100c7211 */ /* 0x0c0fe400078f18ff */
[----:B------:R-:W-:Y:S01]  /*2870*/  LEA.HI R24, R16, R0, RZ, 0x6 ;  /* 0x0000000010187211 */ /* 0x000fe200078f30ff */
[----:B------:R-:W-:Y:S01]  /*2880*/  IMAD.SHL.U32 R0, R21, 0x40, RZ ;  /* 0x0000004015007824 */ /* 0x000fe200078e00ff */
[----:B------:R-:W-:Y:S02]  /*2890*/  SHF.R.S32.HI R32, RZ, 0x5, R32 ;  /* 0x00000005ff207819 */ /* 0x000fe40000011420 */
[----:B------:R-:W-:-:S02]  /*28a0*/  LEA.HI R25, R17, R18, RZ, 0x4 ;  /* 0x0000001211197211 */ /* 0x000fc400078f20ff */
[----:B------:R-:W-:Y:S01]  /*28b0*/  LOP3.LUT R18, R15, 0x7ffff000, RZ, 0xc0, !PT ;  /* 0x7ffff0000f127812 */ /* 0x000fe200078ec0ff */
[----:B------:R-:W-:Y:S01]  /*28c0*/  IMAD.SHL.U32 R32, R32, 0x200, RZ ;  /* 0x0000020020207824 */ /* 0x000fe200078e00ff */
[----:B------:R-:W-:Y:S01]  /*28d0*/  LOP3.LUT R15, R0, 0x7ffff000, RZ, 0xc0, !PT ;  /* 0x7ffff000000f7812 */ /* 0x000fe200078ec0ff */
[C---:B------:R-:W-:Y:S02]  /*28e0*/  IMAD R30, R22.reuse, c[0x0][0x21c], R20 ;  /* 0x00008700161e7a24 */ /* 0x040fe400078e0214 */
[----:B------:R-:W-:Y:S01]  /*28f0*/  IMAD.WIDE.U32 R102, R22, c[0x0][0x218], R10 ;  /* 0x0000860016667a25 */ /* 0x000fe200078e000a */
[----:B------:R-:W-:-:S04]  /*2900*/  SHF.R.S32.HI R10, RZ, 0x4, R25 ;  /* 0x00000004ff0a7819 */ /* 0x000fc80000011419 */
[----:B------:R-:W-:-:S05]  /*2910*/  LEA.HI.SX32 R10, R13, R10, 0x1d ;  /* 0x0000000a0d0a7211 */ /* 0x000fca00078feaff */
[----:B------:R-:W-:Y:S02]  /*2920*/  IMAD.SHL.U32 R81, R10, 0x8, RZ ;  /* 0x000000080a517824 */ /* 0x000fe400078e00ff */
[----:B------:R-:W-:Y:S02]  /*2930*/  IMAD.MOV.U32 R150, RZ, RZ, c[0x0][0x1e0] ;  /* 0x00007800ff967624 */ /* 0x000fe400078e00ff */
[----:B------:R-:W-:Y:S02]  /*2940*/  IMAD.MOV.U32 R151, RZ, RZ, c[0x0][0x280] ;  /* 0x0000a000ff977624 */ /* 0x000fe400078e00ff */
[----:B------:R-:W-:Y:S01]  /*2950*/  IMAD.MOV.U32 R152, RZ, RZ, c[0x0][0x290] ;  /* 0x0000a400ff987624 */ /* 0x000fe200078e00ff */
[----:B------:R-:W-:Y:S01]  /*2960*/  IADD3 R128, P1, P0, R76, R156, R100 ;  /* 0x0000009c4c807210 */ /* 0x000fe2000783e064 */
[----:B------:R-:W-:Y:S01]  /*2970*/  IMAD.WIDE.U32 R96, R136, c[0x0][0x280], R8 ;  /* 0x0000a00088607a25 */ /* 0x000fe200078e0008 */
[----:B------:R-:W-:Y:S02]  /*2980*/  LOP3.LUT R108, R14, 0xfffffff8, RZ, 0xc0, !PT ;  /* 0xfffffff80e6c7812 */ /* 0x000fe400078ec0ff */
[----:B------:R-:W-:Y:S01]  /*2990*/  LOP3.LUT R104, R13, 0xfffffff8, RZ, 0xc0, !PT ;  /* 0xfffffff80d687812 */ /* 0x000fe200078ec0ff */
[----:B------:R-:W-:Y:S01]  /*29a0*/  IMAD.WIDE.U32 R94, R136, c[0x0][0x290], R6 ;  /* 0x0000a400885e7a25 */ /* 0x000fe200078e0006 */
[----:B------:R-:W-:-:S03]  /*29b0*/  LOP3.LUT R87, R12, 0xfffffff8, RZ, 0xc0, !PT ;  /* 0xfffffff80c577812 */ /* 0x000fc600078ec0ff */
[----:B------:R-:W-:Y:S01]  /*29c0*/  IMAD.WIDE.U32 R92, R136, c[0x0][0x280], R4 ;  /* 0x0000a000885c7a25 */ /* 0x000fe200078e0004 */
[----:B------:R-:W-:-:S03]  /*29d0*/  SHF.L.U64.HI R145, R150, R147, c[0x0][0x1e4] ;  /* 0x0000790096917619 */ /* 0x000fc60000010293 */
[----:B------:R-:W-:Y:S01]  /*29e0*/  IMAD.WIDE.U32 R90, R136, c[0x0][0x290], R2 ;  /* 0x0000a400885a7a25 */ /* 0x000fe200078e0002 */
[CC--:B------:R-:W-:Y:S02]  /*29f0*/  SHF.L.U64.HI R146, R151.reuse, R147.reuse, c[0x0][0x284] ;  /* 0x0000a10097927619 */ /* 0x0c0fe40000010293 */
[----:B------:R-:W-:Y:S01]  /*2a00*/  SHF.L.U64.HI R147, R152, R147, c[0x0][0x294] ;  /* 0x0000a50098937619 */ /* 0x000fe20000010293 */
[----:B------:R-:W-:Y:S01]  /*2a10*/  IMAD.SHL.U32 R150, R150, 0x40, RZ ;  /* 0x0000004096967824 */ /* 0x000fe200078e00ff */
[----:B------:R-:W-:Y:S01]  /*2a20*/  ISETP.NE.AND P6, PT, RZ, UR4, PT ;  /* 0x00000004ff007c0c */ /* 0x000fe2000bfc5270 */
[----:B------:R-:W-:Y:S01]  /*2a30*/  IMAD.SHL.U32 R151, R151, 0x40, RZ ;  /* 0x0000004097977824 */ /* 0x000fe200078e00ff */
[----:B------:R-:W-:Y:S01]  /*2a40*/  IADD3.X R127, R78, R131, R101, P1, P0 ;  /* 0x000000834e7f7210 */ /* 0x000fe20000fe0465 */
[----:B------:R-:W-:Y:S01]  /*2a50*/  IMAD.SHL.U32 R152, R152, 0x40, RZ ;  /* 0x0000004098987824 */ /* 0x000fe200078e00ff */
[----:B------:R-:W-:Y:S01]  /*2a60*/  SHF.R.S32.HI R120, RZ, 0x1f, R108 ;  /* 0x0000001fff787819 */ /* 0x000fe2000001146c */
[----:B------:R-:W-:Y:S01]  /*2a70*/  IMAD.IADD R86, R83, 0x1, R31 ;  /* 0x0000000153567824 */ /* 0x000fe200078e021f */
[----:B------:R-:W-:Y:S01]  /*2a80*/  SHF.R.S32.HI R119, RZ, 0x1f, R104 ;  /* 0x0000001fff777819 */ /* 0x000fe20000011468 */
[----:B------:R-:W-:Y:S01]  /*2a90*/  IMAD.IADD R126, R103, 0x1, R30 ;  /* 0x00000001677e7824 */ /* 0x000fe200078e021e */
[----:B------:R-:W-:-:S02]  /*2aa0*/  SHF.R.S32.HI R118, RZ, 0x1f, R87 ;  /* 0x0000001fff767819 */ /* 0x000fc40000011457 */
[----:B------:R-:W-:Y:S02]  /*2ab0*/  SHF.R.S32.HI R114, RZ, 0x1f, R81 ;  /* 0x0000001fff727819 */ /* 0x000fe40000011451 */
[C---:B--2---:R-:W-:Y:S02]  /*2ac0*/  LOP3.LUT R17, R34.reuse, 0x38, R13, 0xf8, !PT ;  /* 0x0000003822117812 */ /* 0x044fe400078ef80d */
[----:B------:R-:W-:Y:S02]  /*2ad0*/  LOP3.LUT R16, R34, 0x38, R14, 0xf8, !PT ;  /* 0x0000003822107812 */ /* 0x000fe400078ef80e */
[-C--:B---3--:R-:W-:Y:S02]  /*2ae0*/  LOP3.LUT R0, R17, R33.reuse, RZ, 0x3c, !PT ;  /* 0x0000002111007212 */ /* 0x088fe400078e3cff */
[----:B------:R-:W-:Y:S02]  /*2af0*/  LOP3.LUT R16, R16, R33, RZ, 0x3c, !PT ;  /* 0x0000002110107212 */ /* 0x000fe400078e3cff */
[----:B------:R-:W-:-:S02]  /*2b00*/  IADD3 R22, R0, R15, R32 ;  /* 0x0000000f00167210 */ /* 0x000fc40007ffe020 */
[----:B------:R-:W-:Y:S02]  /*2b10*/  SHF.R.S32.HI R0, RZ, 0x4, R28 ;  /* 0x00000004ff007819 */ /* 0x000fe4000001141c */
[----:B------:R-:W-:Y:S02]  /*2b20*/  SHF.R.S32.HI R15, RZ, 0x4, R19 ;  /* 0x00000004ff0f7819 */ /* 0x000fe40000011413 */
[----:B------:R-:W-:Y:S01]  /*2b30*/  IADD3 R23, R16, R18, R32 ;  /* 0x0000001210177210 */ /* 0x000fe20007ffe020 */
[----:B------:R-:W-:Y:S01]  /*2b40*/  IMAD.SHL.U32 R16, R24, 0x40, RZ ;  /* 0x0000004018107824 */ /* 0x000fe200078e00ff */
[----:B------:R-:W-:Y:S02]  /*2b50*/  LEA.HI.SX32 R11, R14, R0, 0x1d ;  /* 0x000000000e0b7211 */ /* 0x000fe400078feaff */
[----:B------:R-:W-:Y:S02]  /*2b60*/  LEA.HI.SX32 R0, R12, R15, 0x1d ;  /* 0x0000000f0c007211 */ /* 0x000fe400078feaff */
[----:B------:R-:W-:-:S02]  /*2b70*/  SHF.R.S32.HI R15, RZ, 0x1f, R11 ;  /* 0x0000001fff0f7819 */ /* 0x000fc4000001140b */
[----:B------:R-:W-:Y:S02]  /*2b80*/  SHF.R.S32.HI R17, RZ, 0x1f, R0 ;  /* 0x0000001fff117819 */ /* 0x000fe40000011400 */
[----:B------:R-:W-:Y:S01]  /*2b90*/  LOP3.LUT R21, R16, 0x7ffff000, RZ, 0xc0, !PT ;  /* 0x7ffff00010157812 */ /* 0x000fe200078ec0ff */
[----:B------:R-:W-:Y:S01]  /*2ba0*/  IMAD.SHL.U32 R84, R11, 0x8, RZ ;  /* 0x000000080b547824 */ /* 0x000fe200078e00ff */
[----:B------:R-:W-:Y:S01]  /*2bb0*/  SHF.R.S32.HI R16, RZ, 0x1f, R10 ;  /* 0x0000001fff107819 */ /* 0x000fe2000001140a */
[----:B------:R-:W-:Y:S01]  /*2bc0*/  IMAD.SHL.U32 R85, R0, 0x8, RZ ;  /* 0x0000000800557824 */ /* 0x000fe200078e00ff */
[----:B------:R-:W-:Y:S02]  /*2bd0*/  LEA.HI R18, R15, R11, RZ, 0x3 ;  /* 0x0000000b0f127211 */ /* 0x000fe400078f18ff */
[----:B------:R-:W-:Y:S02]  /*2be0*/  LEA.HI R11, R17, R0, RZ, 0x3 ;  /* 0x00000000110b7211 */ /* 0x000fe400078f18ff */
[----:B------:R-:W-:-:S02]  /*2bf0*/  LOP3.LUT R0, R34, 0x38, R81, 0xf8, !PT ;  /* 0x0000003822007812 */ /* 0x000fc400078ef851 */
[----:B------:R-:W-:Y:S02]  /*2c00*/  LEA.HI R16, R16, R10, RZ, 0x3 ;  /* 0x0000000a10107211 */ /* 0x000fe400078f18ff */
[----:B------:R-:W-:Y:S01]  /*2c10*/  LOP3.LUT R19, R34, 0x38, R12, 0xf8, !PT ;  /* 0x0000003822137812 */ /* 0x000fe200078ef80c */
[----:B------:R-:W-:Y:S01]  /*2c20*/  IMAD.SHL.U32 R18, R18, 0x200, RZ ;  /* 0x0000020012127824 */ /* 0x000fe200078e00ff */
[C---:B------:R-:W-:Y:S02]  /*2c30*/  LOP3.LUT R10, R34.reuse, 0x38, R84, 0xf8, !PT ;  /* 0x00000038220a7812 */ /* 0x040fe400078ef854 */
[----:B------:R-:W-:Y:S02]  /*2c40*/  LOP3.LUT R15, R34, 0x38, R85, 0xf8, !PT ;  /* 0x00000038220f7812 */ /* 0x000fe400078ef855 */
[-C--:B------:R-:W-:Y:S01]  /*2c50*/  LOP3.LUT R17, R0, R33.reuse, RZ, 0x3c, !PT ;  /* 0x0000002100117212 */ /* 0x080fe200078e3cff */
[----:B------:R-:W-:Y:S01]  /*2c60*/  IMAD.SHL.U32 R0, R11, 0x200, RZ ;  /* 0x000002000b007824 */ /* 0x000fe200078e00ff */
[-C--:B------:R-:W-:Y:S01]  /*2c70*/  LOP3.LUT R20, R19, R33.reuse, RZ, 0x3c, !PT ;  /* 0x0000002113147212 */ /* 0x080fe200078e3cff */
[----:B------:R-:W-:Y:S01]  /*2c80*/  IMAD.SHL.U32 R16, R16, 0x200, RZ ;  /* 0x0000020010107824 */ /* 0x000fe200078e00ff */
[----:B------:R-:W-:-:S02]  /*2c90*/  LOP3.LUT R19, R10, R33, RZ, 0x3c, !PT ;  /* 0x000000210a137212 */ /* 0x000fc400078e3cff */
[----:B------:R-:W-:Y:S02]  /*2ca0*/  LOP3.LUT R10, R15, R33, RZ, 0x3c, !PT ;  /* 0x000000210f0a7212 */ /* 0x000fe400078e3cff */
[----:B------:R-:W-:Y:S02]  /*2cb0*/  LOP3.LUT R15, R18, 0x7ffff000, RZ, 0xc0, !PT ;  /* 0x7ffff000120f7812 */ /* 0x000fe400078ec0ff */
[----:B------:R-:W-:Y:S02]  /*2cc0*/  LOP3.LUT R0, R0, 0x7ffff000, RZ, 0xc0, !PT ;  /* 0x7ffff00000007812 */ /* 0x000fe400078ec0ff */
[----:B------:R-:W-:Y:S02]  /*2cd0*/  LOP3.LUT R11, R16, 0x7ffff000, RZ, 0xc0, !PT ;  /* 0x7ffff000100b7812 */ /* 0x000fe400078ec0ff */
[--C-:B------:R-:W-:Y:S02]  /*2ce0*/  IADD3 R18, R19, R15, R32.reuse ;  /* 0x0000000f13127210 */ /* 0x100fe40007ffe020 */
[--C-:B------:R-:W-:Y:S01]  /*2cf0*/  IADD3 R15, R10, R0, R32.reuse ;  /* 0x000000000a0f7210 */ /* 0x100fe20007ffe020 */
[----:B------:R-:W-:Y:S01]  /*2d00*/  IMAD R0, R29, c[0x0][0x280], RZ ;  /* 0x0000a0001d007a24 */ /* 0x000fe200078e02ff */
[--C-:B------:R-:W-:Y:S01]  /*2d10*/  IADD3 R16, R17, R11, R32.reuse ;  /* 0x0000000b11107210 */ /* 0x100fe20007ffe020 */
[----:B------:R-:W-:Y:S01]  /*2d20*/  IMAD R11, R29, c[0x0][0x290], RZ ;  /* 0x0000a4001d0b7a24 */ /* 0x000fe200078e02ff */
[----:B------:R-:W-:Y:S01]  /*2d30*/  IADD3 R20, R20, R21, R32 ;  /* 0x0000001514147210 */ /* 0x000fe20007ffe020 */
[----:B------:R-:W-:-:S02]  /*2d40*/  IMAD R10, R136, c[0x0][0x284], R0 ;  /* 0x0000a100880a7a24 */ /* 0x000fc400078e0200 */
[----:B------:R-:W-:Y:S01]  /*2d50*/  IMAD R0, R136, c[0x0][0x294], R11 ;  /* 0x0000a50088007a24 */ /* 0x000fe200078e020b */
[----:B------:R-:W-:Y:S01]  /*2d60*/  SHF.R.S32.HI R115, RZ, 0x1f, R84 ;  /* 0x0000001fff737819 */ /* 0x000fe20000011454 */
[----:B------:R-:W-:Y:S01]  /*2d70*/  IMAD.IADD R125, R97, 0x1, R10 ;  /* 0x00000001617d7824 */ /* 0x000fe200078e020a */
[----:B------:R-:W-:Y:S01]  /*2d80*/  SHF.R.S32.HI R113, RZ, 0x1f, R85 ;  /* 0x0000001fff717819 */ /* 0x000fe20000011455 */
[----:B------:R-:W-:Y:S02]  /*2d90*/  IMAD.IADD R123, R10, 0x1, R93 ;  /* 0x000000010a7b7824 */ /* 0x000fe400078e025d */
[----:B------:R-:W-:Y:S02]  /*2da0*/  IMAD.IADD R124, R95, 0x1, R0 ;  /* 0x000000015f7c7824 */ /* 0x000fe400078e0200 */
[----:B------:R-:W-:Y:S02]  /*2db0*/  IMAD.IADD R117, R0, 0x1, R91 ;  /* 0x0000000100757824 */ /* 0x000fe400078e025b */
[----:B------:R-:W-:-:S02]  /*2dc0*/  IMAD.SHL.U32 R122, R23, 0x2, RZ ;  /* 0x00000002177a7824 */ /* 0x000fc400078e00ff */
[----:B------:R-:W-:Y:S02]  /*2dd0*/  IMAD.SHL.U32 R121, R22, 0x2, RZ ;  /* 0x0000000216797824 */ /* 0x000fe400078e00ff */
[----:B------:R-:W-:Y:S02]  /*2de0*/  IMAD.SHL.U32 R116, R20, 0x2, RZ ;  /* 0x0000000214747824 */ /* 0x000fe400078e00ff */
[----:B------:R-:W-:Y:S02]  /*2df0*/  IMAD.SHL.U32 R112, R18, 0x2, RZ ;  /* 0x0000000212707824 */ /* 0x000fe400078e00ff */
[----:B------:R-:W-:Y:S02]  /*2e00*/  IMAD.SHL.U32 R111, R16, 0x2, RZ ;  /* 0x00000002106f7824 */ /* 0x000fe400078e00ff */
[----:B------:R-:W-:Y:S01]  /*2e10*/  IMAD.SHL.U32 R110, R15, 0x2, RZ ;  /* 0x000000020f6e7824 */ /* 0x000fe200078e00ff */
[----:B------:R-:W-:Y:S06]  /*2e20*/  BAR.SYNC.DEFER_BLOCKING 0x0 ;  /* 0x0000000000007b1d */ /* 0x000fec0000010000 */
.L_x_181:
[-C--:B------:R-:W-:Y:S01]  /*2e30*/  IMAD R0, R145, R62.reuse, RZ ;  /* 0x0000003e91007224 */ /* 0x080fe200078e02ff */
[----:B------:R-:W-:Y:S01]  /*2e40*/  SHF.R.S32.HI R79, RZ, 0x1f, R62 ;  /* 0x0000001fff4f7819 */ /* 0x000fe2000001143e */
[----:B------:R-:W-:Y:S01]  /*2e50*/  IMAD.WIDE.U32 R10, R150, R62, RZ ;  /* 0x0000003e960a7225 */ /* 0x000fe200078e00ff */
[----:B------:R-:W-:Y:S04]  /*2e60*/  DEPBAR.LE SB0, 0x0 ;  /* 0x000080000000791a */ /* 0x000fe80000000000 */
[----:B------:R-:W-:Y:S01]  /*2e70*/  WARPSYNC 0xffffffff ;  /* 0xffffffff00007948 */ /* 0x000fe20003800000 */
[----:B------:R-:W-:Y:S01]  /*2e80*/  BAR.SYNC.DEFER_BLOCKING 0x0 ;  /* 0x0000000000007b1d */ /* 0x000fe20000010000 */
[----:B------:R-:W-:Y:S01]  /*2e90*/  ISETP.GE.AND P2, PT, R155, 0x1, PT ;  /* 0x000000019b00780c */ /* 0x000fe20003f46270 */
[----:B-1----:R-:W-:Y:S01]  /*2ea0*/  IMAD R2, R79, R150, R0 ;  /* 0x000000964f027224 */ /* 0x002fe200078e0200 */
[----:B------:R-:W-:Y:S03]  /*2eb0*/  IADD3 R0, P1, R128, R10, RZ ;  /* 0x0000000a80007210 */ /* 0x000fe60007f3e0ff */
[----:B------:R-:W-:Y:S01]  /*2ec0*/  IMAD.IADD R16, R11, 0x1, R2 ;  /* 0x000000010b107824 */ /* 0x000fe200078e0202 */
[----:B------:R-:W-:Y:S03]  /*2ed0*/  LEA R52, P0, R0, c[0x0][0x1c8], 0x1 ;  /* 0x0000720000347a11 */ /* 0x000fe600078008ff */
[----:B------:R-:W-:Y:S05]  /*2ee0*/  IMAD.X R2, R16, 0x1, R127, P1 ;  /* 0x0000000110027824 */ /* 0x000fea00008e067f */
[----:B------:R-:W-:Y:S01]  /*2ef0*/  LEA.HI.X R53, R0, c[0x0][0x1cc], R2, 0x1, P0 ;  /* 0x0000730000357a11 */ /* 0x000fe200000f0c02 */
[----:B------:R-:W-:Y:S01]  /*2f00*/  BSSY B1, `(.L_x_157) ;  /* 0x0000389000017945 */ /* 0x000fe20003800000 */
[----:B------:R-:W-:-:S05]  /*2f10*/  @!P2 BRA `(.L_x_158) ;  /* 0x000036d00000a947 */ /* 0x000fca0003800000 */
[-C--:B------:R-:W-:Y:S02]  /*2f20*/  IMAD R2, R146, R62.reuse, RZ ;  /* 0x0000003e92027224 */ /* 0x080fe400078e02ff */
[-C--:B------:R-:W-:Y:S02]  /*2f30*/  IMAD R0, R147, R62.reuse, RZ ;  /* 0x0000003e93007224 */ /* 0x080fe400078e02ff */
[----:B------:R-:W-:Y:S02]  /*2f40*/  IMAD R4, R62, -0x40, R80 ;  /* 0xffffffc03e047824 */ /* 0x000fe400078e0250 */
[-C--:B------:R-:W-:Y:S04]  /*2f50*/  IMAD.WIDE.U32 R8, R151, R62.reuse, RZ ;  /* 0x0000003e97087225 */ /* 0x080fe800078e00ff */
[----:B------:R-:W-:Y:S04]  /*2f60*/  IMAD.WIDE.U32 R24, R152, R62, RZ ;  /* 0x0000003e98187225 */ /* 0x000fe800078e00ff */
[C---:B------:R-:W-:Y:S02]  /*2f70*/  IMAD R3, R79.reuse, R151, R2 ;  /* 0x000000974f037224 */ /* 0x040fe400078e0202 */
[----:B------:R-:W-:Y:S01]  /*2f80*/  IMAD R2, R79, R152, R0 ;  /* 0x000000984f027224 */ /* 0x000fe200078e0200 */
[----:B------:R-:W-:Y:S02]  /*2f90*/  IMNMX R0, R4, 0x40, PT ;  /* 0x0000004004007817 */ /* 0x000fe40003800200 */
[----:B------:R-:W-:Y:S02]  /*2fa0*/  IADD3 R28, R9, R3, RZ ;  /* 0x00000003091c7210 */ /* 0x000fe40007ffe0ff */
[----:B------:R-:W-:Y:S01]  /*2fb0*/  IADD3 R29, R25, R2, RZ ;  /* 0x00000002191d7210 */ /* 0x000fe20007ffe0ff */
[----:B------:R-:W-:-:S05]  /*2fc0*/  @!P6 BRA `(.L_x_159) ;  /* 0x00001b500000e947 */ /* 0x000fca0003800000 */
[----:B------:R-:W-:Y:S01]  /*2fd0*/  ISETP.GE.AND P1, PT, R229, R0, PT ;  /* 0x00000000e500720c */ /* 0x000fe20003f26270 */
[----:B------:R-:W-:Y:S01]  /*2fe0*/  BSSY B0, `(.L_x_160) ;  /* 0x000003a000007945 */ /* 0x000fe20003800000 */
        /* <DEDUP_REMOVED lines=12> */
[----:B------:R-:W-:-:S05]  /*30b0*/  @P1 BRA `(.L_x_161) ;  /* 0x000002c000001947 */ /* 0x000fca0003800000 */
[----:B------:R-:W-:Y:S01]  /*30c0*/  IADD3 R0, P0, R96, R8, RZ ;  /* 0x0000000860007210 */ /* 0x000fe20007f1e0ff */
[----:B------:R-:W-:Y:S01]  /*30d0*/  CS2R R30, SRZ ;  /* 0x00000000001e7805 */ /* 0x000fe2000001ff00 */
[----:B------:R-:W-:Y:S01]  /*30e0*/  CS2R R36, SRZ ;  /* 0x0000000000247805 */ /* 0x000fe2000001ff00 */
[----:B------:R-:W-:Y:S01]  /*30f0*/  CS2R R12, SRZ ;  /* 0x00000000000c7805 */ /* 0x000fe2000001ff00 */
[----:B------:R-:W-:Y:S01]  /*3100*/  CS2R R38, SRZ ;  /* 0x0000000000267805 */ /* 0x000fe2000001ff00 */
[----:B------:R-:W-:Y:S01]  /*3110*/  IMAD.X R3, R28, 0x1, R125, P0 ;  /* 0x000000011c037824 */ /* 0x000fe200000e067d */
[----:B------:R-:W-:Y:S01]  /*3120*/  IADD3 R2, P0, R94, R24, RZ ;  /* 0x000000185e027210 */ /* 0x000fe20007f1e0ff */
[----:B------:R-:W-:Y:S01]  /*3130*/  CS2R R14, SRZ ;  /* 0x00000000000e7805 */ /* 0x000fe2000001ff00 */
[----:B------:R-:W-:Y:S01]  /*3140*/  CS2R R40, SRZ ;  /* 0x0000000000287805 */ /* 0x000fe2000001ff00 */
[----:B------:R-:W-:Y:S01]  /*3150*/  CS2R R16, SRZ ;  /* 0x0000000000107805 */ /* 0x000fe2000001ff00 */
[----:B------:R-:W-:Y:S01]  /*3160*/  CS2R R42, SRZ ;  /* 0x00000000002a7805 */ /* 0x000fe2000001ff00 */
[----:B------:R-:W-:Y:S01]  /*3170*/  IMAD.X R5, R29, 0x1, R124, P0 ;  /* 0x000000011d057824 */ /* 0x000fe200000e067c */
[C---:B------:R-:W-:Y:S01]  /*3180*/  LEA R6, P0, R0.reuse, c[0x0][0x270], 0x1 ;  /* 0x00009c0000067a11 */ /* 0x040fe200078008ff */
[----:B------:R-:W-:Y:S01]  /*3190*/  CS2R R18, SRZ ;  /* 0x0000000000127805 */ /* 0x000fe2000001ff00 */
[----:B------:R-:W-:Y:S01]  /*31a0*/  CS2R R44, SRZ ;  /* 0x00000000002c7805 */ /* 0x000fe2000001ff00 */
[----:B------:R-:W-:Y:S01]  /*31b0*/  CS2R R20, SRZ ;  /* 0x0000000000147805 */ /* 0x000fe2000001ff00 */
[----:B------:R-:W-:Y:S02]  /*31c0*/  LEA.HI.X R7, R0, c[0x0][0x274], R3, 0x1, P0 ;  /* 0x00009d0000077a11 */ /* 0x000fe400000f0c03 */
[C---:B------:R-:W-:Y:S04]  /*31d0*/  LEA R4, P0, R2.reuse, c[0x0][0x288], 0x1 ;  /* 0x0000a20002047a11 */ /* 0x040fe800078008ff */
[----:B------:R-:W-:Y:S02]  /*31e0*/  LEA.HI.X R5, R2, c[0x0][0x28c], R5, 0x1, P0 ;  /* 0x0000a30002057a11 */ /* 0x000fe400000f0c05 */
[----:B------:R-:W-:Y:S01]  /*31f0*/  ISETP.GE.AND P0, PT, R106, c[0x0][0x27c], PT ;  /* 0x00009f006a007a0c */ /* 0x000fe20003f06270 */
[----:B------:R-:W-:Y:S11]  /*3200*/  CS2R R2, SRZ ;  /* 0x0000000000027805 */ /* 0x000ff6000001ff00 */
[----:B------:R-:W-:Y:S01]  /*3210*/  @!UPT UIADD3 URZ, URZ, URZ, URZ ;  /* 0x0000003f3f3ff290 */ /* 0x000fe2000fffe03f */
[----:B------:R1:W5:Y:S04]  /*3220*/  @!P0 LDG.E.64 R30, [R6.64] ;  /* 0x00000006061e8981 */ /* 0x000368000c1e1b00 */
[----:B------:R1:W5:Y:S01]  /*3230*/  @!P0 LDG.E.64 R2, [R4.64] ;  /* 0x0000000604028981 */ /* 0x000362000c1e1b00 */
[----:B------:R-:W-:Y:S11]  /*3240*/  ISETP.GE.AND P0, PT, R143, c[0x0][0x27c], PT ;  /* 0x00009f008f007a0c */ /* 0x000ff60003f06270 */
[----:B------:R-:W-:Y:S02]  /*3250*/  @!UPT UIADD3 URZ, URZ, URZ, URZ ;  /* 0x0000003f3f3ff290 */ /* 0x000fe4000fffe03f */
[----:B------:R1:W5:Y:S04]  /*3260*/  @!P0 LDG.E.64 R36, [R6.64+0x20] ;  /* 0x0000200606248981 */ /* 0x000368000c1e1b00 */
[----:B------:R1:W5:Y:S01]  /*3270*/  @!P0 LDG.E.64 R12, [R4.64+0x20] ;  /* 0x00002006040c8981 */ /* 0x000362000c1e1b00 */
        /* <DEDUP_REMOVED lines=15> */
[----:B------:R1:W5:Y:S02]  /*3370*/  @!P0 LDG.E.64 R20, [R4.64+0xa0] ;  /* 0x0000a00604148981 */ /* 0x000364000c1e1b00 */
.L_x_161:
[----:B------:R-:W-:Y:S05]  /*3380*/  BSYNC B0 ;  /* 0x0000000000007941 */ /* 0x000fea0003800000 */
.L_x_160:
[----:B------:R-:W-:-:S05]  /*3390*/  @P1 BRA `(.L_x_162) ;  /* 0x000033f000001947 */ /* 0x000fca0003800000 */
[----:B-----5:R-:W-:Y:S01]  /*33a0*/  MOV R0, R43 ;  /* 0x0000002b00007202 */ /* 0x020fe20000000f00 */
[----:B-1----:R-:W-:Y:S01]  /*33b0*/  IMAD.MOV.U32 R6, RZ, RZ, R44 ;  /* 0x000000ffff067224 */ /* 0x002fe200078e002c */
[----:B------:R-:W-:Y:S01]  /*33c0*/  ISETP.GE.AND P0, PT, R100, c[0x0][0x1d4], PT ;  /* 0x0000750064007a0c */ /* 0x000fe20003f06270 */
[----:B------:R-:W-:Y:S01]  /*33d0*/  IMAD.MOV.U32 R5, RZ, RZ, R45 ;  /* 0x000000ffff057224 */ /* 0x000fe200078e002d */
[----:B------:R-:W-:Y:S01]  /*33e0*/  BSSY B0, `(.L_x_163) ;  /* 0x0000054000007945 */ /* 0x000fe20003800000 */
[----:B------:R-:W-:Y:S03]  /*33f0*/  IMAD.MOV.U32 R4, RZ, RZ, R42 ;  /* 0x000000ffff047224 */ /* 0x000fe600078e002a */
[----:B------:R-:W-:Y:S01]  /*3400*/  PRMT R50, R6, 0x5410, R5 ;  /* 0x0000541006327816 */ /* 0x000fe20000000005 */
[----:B------:R-:W-:Y:S01]  /*3410*/  IMAD.MOV.U32 R6, RZ, RZ, R40 ;  /* 0x000000ffff067224 */ /* 0x000fe200078e0028 */
[----:B------:R-:W-:Y:S01]  /*3420*/  PRMT R49, R4, 0x5410, R0 ;  /* 0x0000541004317816 */ /* 0x000fe20000000000 */
[----:B------:R-:W-:Y:S01]  /*3430*/  IMAD.MOV.U32 R5, RZ, RZ, R41 ;  /* 0x000000ffff057224 */ /* 0x000fe200078e0029 */
[----:B------:R-:W-:Y:S01]  /*3440*/  MOV R4, R38 ;  /* 0x0000002600047202 */ /* 0x000fe20000000f00 */
        /* <DEDUP_REMOVED lines=11> */
[----:B------:R-:W-:Y:S02]  /*3500*/  MOV R6, R18 ;  /* 0x0000001200067202 */ /* 0x000fe40000000f00 */
[----:B------:R-:W-:Y:S02]  /*3510*/  MOV R0, R17 ;  /* 0x0000001100007202 */ /* 0x000fe40000000f00 */
[----:B------:R-:W-:Y:S01]  /*3520*/  PRMT R25, R6, 0x5410, R5 ;  /* 0x0000541006197816 */ /* 0x000fe20000000005 */
[----:B------:R-:W-:Y:S01]  /*3530*/  IMAD.MOV.U32 R6, RZ, RZ, R14 ;  /* 0x000000ffff067224 */ /* 0x000fe200078e000e */
[----:B------:R-:W-:Y:S01]  /*3540*/  PRMT R24, R4, 0x5410, R0 ;  /* 0x0000541004187816 */ /* 0x000fe20000000000 */
[----:B------:R-:W-:Y:S01]  /*3550*/  IMAD.MOV.U32 R5, RZ, RZ, R15 ;  /* 0x000000ffff057224 */ /* 0x000fe200078e000f */
[----:B------:R-:W-:Y:S01]  /*3560*/  MOV R4, R12 ;  /* 0x0000000c00047202 */ /* 0x000fe20000000f00 */
[----:B------:R-:W-:Y:S03]  /*3570*/  IMAD.MOV.U32 R0, RZ, RZ, R13 ;  /* 0x000000ffff007224 */ /* 0x000fe600078e000d */
[----:B------:R-:W-:Y:S02]  /*3580*/  PRMT R23, R6, 0x5410, R5 ;  /* 0x0000541006177816 */ /* 0x000fe40000000005 */
[----:B------:R-:W-:Y:S01]  /*3590*/  PRMT R22, R4, 0x5410, R0 ;  /* 0x0000541004167816 */ /* 0x000fe20000000000 */
[----:B------:R-:W-:-:S05]  /*35a0*/  @P0 BRA `(.L_x_164) ;  /* 0x0000037000000947 */ /* 0x000fca0003800000 */
[----:B------:R-:W-:Y:S01]  /*35b0*/  ISETP.GE.AND P0, PT, R106, c[0x0][0x27c], PT ;  /* 0x00009f006a007a0c */ /* 0x000fe20003f06270 */
[----:B------:R-:W1:Y:S01]  /*35c0*/  LDS.128 R8, [R213+0x6000] ;  /* 0x00600000d5087984 */ /* 0x000e620000000c00 */
[----:B------:R-:W-:Y:S02]  /*35d0*/  MOV R4, R2 ;  /* 0x0000000200047202 */ /* 0x000fe40000000f00 */
[----:B------:R-:W-:Y:S02]  /*35e0*/  MOV R32, R30 ;  /* 0x0000001e00207202 */ /* 0x000fe40000000f00 */
[----:B------:R-:W-:Y:S02]  /*35f0*/  MOV R6, R3 ;  /* 0x0000000300067202 */ /* 0x000fe40000000f00 */
[----:B------:R-:W-:Y:S05]  /*3600*/  MOV R34, R31 ;  /* 0x0000001f00227202 */ /* 0x000fea0000000f00 */
[--C-:B------:R-:W-:Y:S01]  /*3610*/  @!P0 SHF.R.U64 R5, R2, 0x10, R3.reuse ;  /* 0x0000001002058819 */ /* 0x100fe20000001203 */
[----:B------:R-:W-:Y:S01]  /*3620*/  @!P0 HADD2.F32 R4, -RZ, R4.H0_H0 ;  /* 0x20000004ff048230 */ /* 0x000fe20000004100 */
[----:B------:R-:W-:Y:S01]  /*3630*/  @!P0 SHF.R.U32.HI R7, RZ, 0x10, R3 ;  /* 0x00000010ff078819 */ /* 0x000fe20000011603 */
[----:B------:R-:W-:Y:S01]  /*3640*/  @!P0 HADD2.F32 R6, -RZ, R6.H0_H0 ;  /* 0x20000006ff068230 */ /* 0x000fe20000004100 */
[--C-:B------:R-:W-:Y:S01]  /*3650*/  @!P0 SHF.R.U64 R33, R30, 0x10, R31.reuse ;  /* 0x000000101e218819 */ /* 0x100fe2000000121f */
[----:B------:R-:W-:Y:S01]  /*3660*/  @!P0 HADD2.F32 R30, -RZ, R32.H0_H0 ;  /* 0x20000020ff1e8230 */ /* 0x000fe20000004100 */
[----:B------:R-:W-:Y:S01]  /*3670*/  @!P0 SHF.R.U32.HI R35, RZ, 0x10, R31 ;  /* 0x00000010ff238819 */ /* 0x000fe2000001161f */
[----:B------:R-:W-:Y:S02]  /*3680*/  @!P0 HADD2.F32 R5, -RZ, R5.H0_H0 ;  /* 0x20000005ff058230 */ /* 0x000fe40000004100 */
[----:B------:R-:W-:Y:S01]  /*3690*/  @!P0 HADD2.F32 R7, -RZ, R7.H0_H0 ;  /* 0x20000007ff078230 */ /* 0x000fe20000004100 */
[----:B-1----:R-:W-:Y:S01]  /*36a0*/  @!P0 IMAD.MOV.U32 R3, RZ, RZ, R9 ;  /* 0x000000ffff038224 */ /* 0x002fe200078e0009 */
[----:B------:R-:W-:Y:S04]  /*36b0*/  @!P0 MOV R0, R8 ;  /* 0x0000000800008202 */ /* 0x000fe80000000f00 */
[--C-:B------:R-:W-:Y:S02]  /*36c0*/  @!P0 HADD2.F32 R31, -RZ, R3.reuse.H1_H1 ;  /* 0x30000003ff1f8230 */ /* 0x100fe40000004100 */
[--C-:B------:R-:W-:Y:S02]  /*36d0*/  @!P0 HADD2.F32 R29, -RZ, R0.reuse.H1_H1 ;  /* 0x30000000ff1d8230 */ /* 0x100fe40000004100 */
[----:B------:R-:W-:Y:S02]  /*36e0*/  @!P0 HADD2.F32 R2, -RZ, R0.H0_H0 ;  /* 0x20000000ff028230 */ /* 0x000fe40000004100 */
[----:B------:R-:W-:Y:S01]  /*36f0*/  @!P0 HADD2.F32 R3, -RZ, R3.H0_H0 ;  /* 0x20000003ff038230 */ /* 0x000fe20000004100 */
[-C--:B------:R-:W-:Y:S02]  /*3700*/  @!P0 FMUL.FTZ R32, R29, R4.reuse ;  /* 0x000000041d208220 */ /* 0x080fe40000410000 */
[C---:B------:R-:W-:Y:S01]  /*3710*/  @!P0 FMUL.FTZ R0, R2.reuse, R4 ;  /* 0x0000000402008220 */ /* 0x040fe20000410000 */
[----:B------:R-:W-:Y:S01]  /*3720*/  @!P0 MOV R4, R10 ;  /* 0x0000000a00048202 */ /* 0x000fe20000000f00 */
[----:B------:R-:W-:Y:S01]  /*3730*/  @!P0 FFMA.FTZ R55, R2, R30, -R32 ;  /* 0x0000001e02378223 */ /* 0x000fe20000010820 */
[----:B------:R-:W-:Y:S01]  /*3740*/  @!P0 HADD2.F32 R32, -RZ, R33.H0_H0 ;  /* 0x20000021ff208230 */ /* 0x000fe20000004100 */
[-C--:B------:R-:W-:Y:S02]  /*3750*/  @!P0 FMUL.FTZ R33, R31, R5.reuse ;  /* 0x000000051f218220 */ /* 0x080fe40000410000 */
[C---:B------:R-:W-:Y:S02]  /*3760*/  @!P0 FMUL.FTZ R2, R3.reuse, R5 ;  /* 0x0000000503028220 */ /* 0x040fe40000410000 */
[----:B------:R-:W-:Y:S01]  /*3770*/  @!P0 FFMA.FTZ R54, R3, R32, -R33 ;  /* 0x0000002003368223 */ /* 0x000fe20000010821 */
[----:B------:R-:W-:Y:S01]  /*3780*/  @!P0 MOV R3, R11 ;  /* 0x0000000b00038202 */ /* 0x000fe20000000f00 */
[----:B------:R-:W-:Y:S01]  /*3790*/  @!P0 FFMA.FTZ R0, R29, R30, R0 ;  /* 0x0000001e1d008223 */ /* 0x000fe20000010000 */
[--C-:B------:R-:W-:Y:S01]  /*37a0*/  @!P0 HADD2.F32 R29, -RZ, R4.reuse.H1_H1 ;  /* 0x30000004ff1d8230 */ /* 0x100fe20000004100 */
[----:B------:R-:W-:Y:S01]  /*37b0*/  @!P0 FFMA.FTZ R2, R31, R32, R2 ;  /* 0x000000201f028223 */ /* 0x000fe20000010002 */
[----:B------:R-:W-:Y:S02]  /*37c0*/  @!P0 HADD2.F32 R4, -RZ, R4.H0_H0 ;  /* 0x20000004ff048230 */ /* 0x000fe40000004100 */
[--C-:B------:R-:W-:Y:S01]  /*37d0*/  @!P0 HADD2.F32 R5, -RZ, R3.reuse.H0_H0 ;  /* 0x20000003ff058230 */ /* 0x100fe20000004100 */
[----:B------:R-:W-:Y:S01]  /*37e0*/  @!P0 FMUL.FTZ R51, R29, R6 ;  /* 0x000000061d338220 */ /* 0x000fe20000410000 */
[----:B------:R-:W-:Y:S01]  /*37f0*/  @!P0 HADD2.F32 R30, -RZ, R34.H0_H0 ;  /* 0x20000022ff1e8230 */ /* 0x000fe20000004100 */
[----:B------:R-:W-:Y:S01]  /*3800*/  @!P0 F2FP.PACK_AB R2, R2, R54 ;  /* 0x000000360202823e */ /* 0x000fe200000000ff */
[----:B------:R-:W-:Y:S01]  /*3810*/  @!P0 HADD2.F32 R33, -RZ, R3.H1_H1 ;  /* 0x30000003ff218230 */ /* 0x000fe20000004100 */
[C---:B------:R-:W-:Y:S01]  /*3820*/  @!P0 FMUL.FTZ R3, R4.reuse, R6 ;  /* 0x0000000604038220 */ /* 0x040fe20000410000 */
[----:B------:R-:W-:Y:S01]  /*3830*/  @!P0 HADD2.F32 R34, -RZ, R35.H0_H0 ;  /* 0x20000023ff228230 */ /* 0x000fe20000004100 */
[----:B------:R-:W-:Y:S01]  /*3840*/  @!P0 FFMA.FTZ R51, R4, R30, -R51 ;  /* 0x0000001e04338223 */ /* 0x000fe20000010833 */
[----:B------:R-:W-:Y:S01]  /*3850*/  @!P0 MOV R9, R2 ;  /* 0x0000000200098202 */ /* 0x000fe20000000f00 */
[-C--:B------:R-:W-:Y:S02]  /*3860*/  @!P0 FMUL.FTZ R35, R33, R7.reuse ;  /* 0x0000000721238220 */ /* 0x080fe40000410000 */
[----:B------:R-:W-:Y:S02]  /*3870*/  @!P0 FMUL.FTZ R4, R5, R7 ;  /* 0x0000000705048220 */ /* 0x000fe40000410000 */
[----:B------:R-:W-:Y:S02]  /*3880*/  @!P0 FFMA.FTZ R3, R29, R30, R3 ;  /* 0x0000001e1d038223 */ /* 0x000fe40000010003 */
[-C--:B------:R-:W-:Y:S01]  /*3890*/  @!P0 FFMA.FTZ R35, R5, R34.reuse, -R35 ;  /* 0x0000002205238223 */ /* 0x080fe20000010823 */
[----:B------:R-:W-:Y:S01]  /*38a0*/  @!P0 F2FP.PACK_AB R5, R0, R55 ;  /* 0x000000370005823e */ /* 0x000fe200000000ff */
[----:B------:R-:W-:Y:S01]  /*38b0*/  @!P0 FFMA.FTZ R4, R33, R34, R4 ;  /* 0x0000002221048223 */ /* 0x000fe20000010004 */
[----:B------:R-:W-:Y:S03]  /*38c0*/  @!P0 F2FP.PACK_AB R3, R3, R51 ;  /* 0x000000330303823e */ /* 0x000fe600000000ff */
[----:B------:R-:W-:Y:S01]  /*38d0*/  @!P0 IMAD.MOV.U32 R8, RZ, RZ, R5 ;  /* 0x000000ffff088224 */ /* 0x000fe200078e0005 */
[----:B------:R-:W-:Y:S02]  /*38e0*/  @!P0 F2FP.PACK_AB R0, R4, R35 ;  /* 0x000000230400823e */ /* 0x000fe400000000ff */
[----:B------:R-:W-:Y:S02]  /*38f0*/  @!P0 MOV R10, R3 ;  /* 0x00000003000a8202 */ /* 0x000fe40000000f00 */
[----:B------:R-:W-:Y:S05]  /*3900*/  @!P0 MOV R11, R0 ;  /* 0x00000000000b8202 */ /* 0x000fea0000000f00 */
[----:B------:R1:W-:Y:S02]  /*3910*/  STG.E.128 [R52.64], R8 ;  /* 0x0000000834007986 */ /* 0x0003e4000c101d06 */
.L_x_164:
[----:B------:R-:W-:Y:S05]  /*3920*/  BSYNC B0 ;  /* 0x0000000000007941 */ /* 0x000fea0003800000 */
.L_x_163:
[----:B------:R-:W-:Y:S01]  /*3930*/  ISETP.GE.AND P0, PT, R26, c[0x0][0x1d4], PT ;  /* 0x000075001a007a0c */ /* 0x000fe20003f06270 */
[----:B------:R-:W-:Y:S01]  /*3940*/  @!UPT UIADD3 URZ, URZ, URZ, URZ ;  /* 0x0000003f3f3ff290 */ /* 0x000fe2000fffe03f */
[----:B------:R-:W-:Y:S11]  /*3950*/  BSSY B0, `(.L_x_165) ;  /* 0x0000036000007945 */ /* 0x000ff60003800000 */
[----:B------:R-:W-:-:S05]  /*3960*/  @P0 BRA `(.L_x_166) ;  /* 0x0000034000000947 */ /* 0x000fca0003800000 */
[----:B------:R-:W-:Y:S01]  /*3970*/  ISETP.GE.AND P0, PT, R143, c[0x0][0x27c], PT ;  /* 0x00009f008f007a0c */ /* 0x000fe20003f06270 */
[----:B-1----:R-:W1:Y:S11]  /*3980*/  LDS.128 R8, [R214+0x6000] ;  /* 0x00600000d6087984 */ /* 0x002e760000000c00 */
[----:B------:R-:W-:Y:S01]  /*3990*/  @!UPT UIADD3 URZ, URZ, URZ, URZ ;  /* 0x0000003f3f3ff290 */ /* 0x000fe2000fffe03f */
[----:B------:R-:W-:Y:S01]  /*39a0*/  @!P0 HADD2.F32 R0, -RZ, R22.H0_H0 ;  /* 0x20000016ff008230 */ /* 0x000fe20000004100 */
[--C-:B------:R-:W-:Y:S01]  /*39b0*/  @!P0 SHF.R.U64 R4, R12, 0x10, R13.reuse ;  /* 0x000000100c048819 */ /* 0x100fe2000000120d */
[----:B------:R-:W-:Y:S01]  /*39c0*/  @!P0 HADD2.F32 R6, -RZ, R46.H0_H0 ;  /* 0x2000002eff068230 */ /* 0x000fe20000004100 */
[----:B------:R-:W-:Y:S02]  /*39d0*/  @!P0 SHF.R.U32.HI R7, RZ, 0x10, R13 ;  /* 0x00000010ff078819 */ /* 0x000fe4000001160d */
[--C-:B------:R-:W-:Y:S01]  /*39e0*/  @!P0 SHF.R.U64 R13, R36, 0x10, R37.reuse ;  /* 0x00000010240d8819 */ /* 0x100fe20000001225 */
[----:B------:R-:W-:Y:S01]  /*39f0*/  @!P0 HADD2.F32 R4, -RZ, R4.H0_H0 ;  /* 0x20000004ff048230 */ /* 0x000fe20000004100 */
[----:B------:R-:W-:Y:S01]  /*3a00*/  @!P0 SHF.R.U32.HI R31, RZ, 0x10, R37 ;  /* 0x00000010ff1f8819 */ /* 0x000fe20000011625 */
[----:B------:R-:W-:Y:S02]  /*3a10*/  @!P0 HADD2.F32 R7, -RZ, R7.H0_H0 ;  /* 0x20000007ff078230 */ /* 0x000fe40000004100 */
[----:B------:R-:W-:Y:S02]  /*3a20*/  @!P0 HADD2.F32 R13, -RZ, R13.H0_H0 ;  /* 0x2000000dff0d8230 */ /* 0x000fe40000004100 */
[----:B------:R-:W-:Y:S01]  /*3a30*/  @!P0 HADD2.F32 R31, -RZ, R31.H0_H0 ;  /* 0x2000001fff1f8230 */ /* 0x000fe20000004100 */
[----:B-1----:R-:W-:Y:S02]  /*3a40*/  @!P0 MOV R2, R8 ;  /* 0x0000000800028202 */ /* 0x002fe40000000f00 */
[----:B------:R-:W-:Y:S03]  /*3a50*/  @!P0 MOV R3, R9 ;  /* 0x0000000900038202 */ /* 0x000fe60000000f00 */
[--C-:B------:R-:W-:Y:S02]  /*3a60*/  @!P0 HADD2.F32 R5, -RZ, R2.reuse.H1_H1 ;  /* 0x30000002ff058230 */ /* 0x100fe40000004100 */
[----:B------:R-:W-:Y:S02]  /*3a70*/  @!P0 HADD2.F32 R2, -RZ, R2.H0_H0 ;  /* 0x20000002ff028230 */ /* 0x000fe40000004100 */
[--C-:B------:R-:W-:Y:S01]  /*3a80*/  @!P0 HADD2.F32 R12, -RZ, R3.reuse.H1_H1 ;  /* 0x30000003ff0c8230 */ /* 0x100fe20000004100 */
[CC--:B------:R-:W-:Y:S01]  /*3a90*/  @!P0 FMUL.FTZ R29, R5.reuse, R0.reuse ;  /* 0x00000000051d8220 */ /* 0x0c0fe20000410000 */
[----:B------:R-:W-:Y:S01]  /*3aa0*/  @!P0 HADD2.F32 R3, -RZ, R3.H0_H0 ;  /* 0x20000003ff038230 */ /* 0x000fe20000004100 */
[C---:B------:R-:W-:Y:S02]  /*3ab0*/  @!P0 FMUL.FTZ R0, R2.reuse, R0 ;  /* 0x0000000002008220 */ /* 0x040fe40000410000 */
[-C--:B------:R-:W-:Y:S02]  /*3ac0*/  @!P0 FFMA.FTZ R34, R2, R6.reuse, -R29 ;  /* 0x0000000602228223 */ /* 0x080fe4000001081d */
[----:B------:R-:W-:Y:S01]  /*3ad0*/  @!P0 FFMA.FTZ R0, R5, R6, R0 ;  /* 0x0000000605008223 */ /* 0x000fe20000010000 */
[----:B------:R-:W-:Y:S01]  /*3ae0*/  @!P0 MOV R5, R10 ;  /* 0x0000000a00058202 */ /* 0x000fe20000000f00 */
[CC--:B------:R-:W-:Y:S02]  /*3af0*/  @!P0 FMUL.FTZ R29, R12.reuse, R4.reuse ;  /* 0x000000040c1d8220 */ /* 0x0c0fe40000410000 */
[C---:B------:R-:W-:Y:S01]  /*3b00*/  @!P0 FMUL.FTZ R2, R3.reuse, R4 ;  /* 0x0000000403028220 */ /* 0x040fe20000410000 */
[----:B------:R-:W-:Y:S01]  /*3b10*/  @!P0 MOV R4, R11 ;  /* 0x0000000b00048202 */ /* 0x000fe20000000f00 */
[-C--:B------:R-:W-:Y:S01]  /*3b20*/  @!P0 FFMA.FTZ R33, R3, R13.reuse, -R29 ;  /* 0x0000000d03218223 */ /* 0x080fe2000001081d */
[----:B------:R-:W-:Y:S01]  /*3b30*/  @!P0 HADD2.F32 R3, -RZ, R22.H1_H1 ;  /* 0x30000016ff038230 */ /* 0x000fe20000004100 */
[----:B------:R-:W-:Y:S01]  /*3b40*/  @!P0 FFMA.FTZ R2, R12, R13, R2 ;  /* 0x0000000d0c028223 */ /* 0x000fe20000010002 */
[--C-:B------:R-:W-:Y:S02]  /*3b50*/  @!P0 HADD2.F32 R22, -RZ, R5.reuse.H1_H1 ;  /* 0x30000005ff168230 */ /* 0x100fe40000004100 */
[----:B------:R-:W-:Y:S02]  /*3b60*/  @!P0 HADD2.F32 R6, -RZ, R5.H0_H0 ;  /* 0x20000005ff068230 */ /* 0x000fe40000004100 */
[----:B------:R-:W-:Y:S01]  /*3b70*/  @!P0 F2FP.PACK_AB R2, R2, R33 ;  /* 0x000000210202823e */ /* 0x000fe200000000ff */
[----:B------:R-:W-:Y:S02]  /*3b80*/  @!P0 HADD2.F32 R5, -RZ, R4.H0_H0 ;  /* 0x20000004ff058230 */ /* 0x000fe40000004100 */
[----:B------:R-:W-:Y:S01]  /*3b90*/  @!P0 HADD2.F32 R29, -RZ, R46.H1_H1 ;  /* 0x3000002eff1d8230 */ /* 0x000fe20000004100 */
[----:B------:R-:W-:Y:S01]  /*3ba0*/  @!P0 MOV R9, R2 ;  /* 0x0000000200098202 */ /* 0x000fe20000000f00 */
[----:B------:R-:W-:Y:S01]  /*3bb0*/  @!P0 HADD2.F32 R30, -RZ, R4.H1_H1 ;  /* 0x30000004ff1e8230 */ /* 0x000fe20000004100 */
[-C--:B------:R-:W-:Y:S02]  /*3bc0*/  @!P0 FMUL.FTZ R4, R22, R3.reuse ;  /* 0x0000000316048220 */ /* 0x080fe40000410000 */
[C---:B------:R-:W-:Y:S02]  /*3bd0*/  @!P0 FMUL.FTZ R3, R6.reuse, R3 ;  /* 0x0000000306038220 */ /* 0x040fe40000410000 */
[----:B------:R-:W-:Y:S02]  /*3be0*/  @!P0 FFMA.FTZ R6, R6, R29, -R4 ;  /* 0x0000001d06068223 */ /* 0x000fe40000010804 */
[CC--:B------:R-:W-:Y:S02]  /*3bf0*/  @!P0 FMUL.FTZ R4, R5.reuse, R7.reuse ;  /* 0x0000000705048220 */ /* 0x0c0fe40000410000 */
[----:B------:R-:W-:Y:S02]  /*3c00*/  @!P0 FMUL.FTZ R32, R30, R7 ;  /* 0x000000071e208220 */ /* 0x000fe40000410000 */
[----:B------:R-:W-:Y:S02]  /*3c10*/  @!P0 FFMA.FTZ R3, R22, R29, R3 ;  /* 0x0000001d16038223 */ /* 0x000fe40000010003 */
[-C--:B------:R-:W-:Y:S01]  /*3c20*/  @!P0 FFMA.FTZ R32, R5, R31.reuse, -R32 ;  /* 0x0000001f05208223 */ /* 0x080fe20000010820 */
[----:B------:R-:W-:Y:S01]  /*3c30*/  @!P0 F2FP.PACK_AB R5, R0, R34 ;  /* 0x000000220005823e */ /* 0x000fe200000000ff */
[----:B------:R-:W-:Y:S01]  /*3c40*/  @!P0 FFMA.FTZ R4, R30, R31, R4 ;  /* 0x0000001f1e048223 */ /* 0x000fe20000010004 */
[----:B------:R-:W-:Y:S02]  /*3c50*/  @!P0 F2FP.PACK_AB R3, R3, R6 ;  /* 0x000000060303823e */ /* 0x000fe400000000ff */
[----:B------:R-:W-:Y:S02]  /*3c60*/  @!P0 MOV R8, R5 ;  /* 0x0000000500088202 */ /* 0x000fe40000000f00 */
[----:B------:R-:W-:Y:S02]  /*3c70*/  @!P0 F2FP.PACK_AB R0, R4, R32 ;  /* 0x000000200400823e */ /* 0x000fe400000000ff */
[----:B------:R-:W-:Y:S02]  /*3c80*/  @!P0 MOV R10, R3 ;  /* 0x00000003000a8202 */ /* 0x000fe40000000f00 */
[----:B------:R-:W-:Y:S05]  /*3c90*/  @!P0 MOV R11, R0 ;  /* 0x00000000000b8202 */ /* 0x000fea0000000f00 */
[----:B------:R1:W-:Y:S02]  /*3ca0*/  STG.E.128 [R52.64+0x40], R8 ;  /* 0x0000400834007986 */ /* 0x0003e4000c101d06 */
.L_x_166:
[----:B------:R-:W-:Y:S05]  /*3cb0*/  BSYNC B0 ;  /* 0x0000000000007941 */ /* 0x000fea0003800000 */
.L_x_165:
        /* <DEDUP_REMOVED lines=8> */
[----:B------:R-:W-:Y:S01]  /*3d40*/  @!P0 SHF.R.U64 R4, R14, 0x10, R15 ;  /* 0x000000100e048819 */ /* 0x000fe2000000120f */
[----:B------:R-:W-:Y:S01]  /*3d50*/  @!P0 HADD2.F32 R6, -RZ, R47.H0_H0 ;  /* 0x2000002fff068230 */ /* 0x000fe20000004100 */
[----:B------:R-:W-:Y:S02]  /*3d60*/  @!P0 SHF.R.U64 R13, R38, 0x10, R39 ;  /* 0x00000010260d8819 */ /* 0x000fe40000001227 */
[----:B------:R-:W-:Y:S01]  /*3d70*/  @!P0 SHF.R.U32.HI R7, RZ, 0x10, R15 ;  /* 0x00000010ff078819 */ /* 0x000fe2000001160f */
[----:B------:R-:W-:Y:S01]  /*3d80*/  @!P0 HADD2.F32 R4, -RZ, R4.H0_H0 ;  /* 0x20000004ff048230 */ /* 0x000fe20000004100 */
[----:B------:R-:W-:Y:S01]  /*3d90*/  @!P0 SHF.R.U32.HI R29, RZ, 0x10, R39 ;  /* 0x00000010ff1d8819 */ /* 0x000fe20000011627 */
[----:B------:R-:W-:Y:S02]  /*3da0*/  @!P0 HADD2.F32 R13, -RZ, R13.H0_H0 ;  /* 0x2000000dff0d8230 */ /* 0x000fe40000004100 */
[----:B------:R-:W-:Y:S02]  /*3db0*/  @!P0 HADD2.F32 R15, -RZ, R47.H1_H1 ;  /* 0x3000002fff0f8230 */ /* 0x000fe40000004100 */
        /* <DEDUP_REMOVED lines=18> */
[----:B------:R-:W-:Y:S02]  /*3ee0*/  @!P0 HADD2.F32 R3, -RZ, R23.H1_H1 ;  /* 0x30000017ff038230 */ /* 0x000fe40000004100 */
[----:B------:R-:W-:Y:S02]  /*3ef0*/  @!P0 HADD2.F32 R6, -RZ, R5.H0_H0 ;  /* 0x20000005ff068230 */ /* 0x000fe40000004100 */
[----:B------:R-:W-:Y:S01]  /*3f00*/  @!P0 F2FP.PACK_AB R2, R2, R30 ;  /* 0x0000001e0202823e */ /* 0x000fe200000000ff */
[--C-:B------:R-:W-:Y:S02]  /*3f10*/  @!P0 HADD2.F32 R5, -RZ, R4.reuse.H0_H0 ;  /* 0x20000004ff058230 */ /* 0x100fe40000004100 */
[----:B------:R-:W-:Y:S01]  /*3f20*/  @!P0 HADD2.F32 R22, -RZ, R4.H1_H1 ;  /* 0x30000004ff168230 */ /* 0x000fe20000004100 */
[-C--:B------:R-:W-:Y:S01]  /*3f30*/  @!P0 FMUL.FTZ R4, R14, R3.reuse ;  /* 0x000000030e048220 */ /* 0x080fe20000410000 */
[----:B------:R-:W-:Y:S01]  /*3f40*/  @!P0 MOV R9, R2 ;  /* 0x0000000200098202 */ /* 0x000fe20000000f00 */
[C---:B------:R-:W-:Y:S01]  /*3f50*/  @!P0 FMUL.FTZ R3, R6.reuse, R3 ;  /* 0x0000000306038220 */ /* 0x040fe20000410000 */
[----:B------:R-:W-:Y:S01]  /*3f60*/  @!P0 HADD2.F32 R23, -RZ, R29.H0_H0 ;  /* 0x2000001dff178230 */ /* 0x000fe20000004100 */
[----:B------:R-:W-:Y:S02]  /*3f70*/  @!P0 FFMA.FTZ R6, R6, R15, -R4 ;  /* 0x0000000f06068223 */ /* 0x000fe40000010804 */
[CC--:B------:R-:W-:Y:S02]  /*3f80*/  @!P0 FMUL.FTZ R4, R5.reuse, R7.reuse ;  /* 0x0000000705048220 */ /* 0x0c0fe40000410000 */
[----:B------:R-:W-:Y:S02]  /*3f90*/  @!P0 FMUL.FTZ R29, R22, R7 ;  /* 0x00000007161d8220 */ /* 0x000fe40000410000 */
[----:B------:R-:W-:Y:S02]  /*3fa0*/  @!P0 FFMA.FTZ R3, R14, R15, R3 ;  /* 0x0000000f0e038223 */ /* 0x000fe40000010003 */
[----:B------:R-:W-:Y:S01]  /*3fb0*/  @!P0 FFMA.FTZ R29, R5, R23, -R29 ;  /* 0x00000017051d8223 */ /* 0x000fe2000001081d */
        /* <DEDUP_REMOVED lines=8> */
.L_x_168:
[----:B------:R-:W-:Y:S05]  /*4040*/  BSYNC B0 ;  /* 0x0000000000007941 */ /* 0x000fea0003800000 */
.L_x_167:
[----:B------:R-:W-:Y:S01]  /*4050*/  IADD3 R0, R100, 0x60, RZ ;  /* 0x0000006064007810 */ /* 0x000fe20007ffe0ff */
[----:B------:R-:W-:Y:S03]  /*4060*/  BSSY B0, `(.L_x_169) ;  /* 0x0000038000007945 */ /* 0x000fe60003800000 */
[----:B------:R-:W-:Y:S11]  /*4070*/  ISETP.GE.AND P0, PT, R0, c[0x0][0x1d4], PT ;  /* 0x0000750000007a0c */ /* 0x000ff60003f06270 */
[----:B------:R-:W-:Y:S02]  /*4080*/  @!UPT UIADD3 URZ, URZ, URZ, URZ ;  /* 0x0000003f3f3ff290 */ /* 0x000fe4000fffe03f */
[----:B------:R-:W-:-:S05]  /*4090*/  @P0 BRA `(.L_x_170) ;  /* 0x0000034000000947 */ /* 0x000fca0003800000 */
[----:B------:R-:W-:Y:S01]  /*40a0*/  ISETP.GE.AND P0, PT, R142, c[0x0][0x27c], PT ;  /* 0x00009f008e007a0c */ /* 0x000fe20003f06270 */
[----:B-1----:R-:W1:Y:S11]  /*40b0*/  LDS.128 R8, [R214+0x8000] ;  /* 0x00800000d6087984 */ /* 0x002e760000000c00 */
[----:B------:R-:W-:Y:S01]  /*40c0*/  @!UPT UIADD3 URZ, URZ, URZ, URZ ;  /* 0x0000003f3f3ff290 */ /* 0x000fe2000fffe03f */
[----:B------:R-:W-:Y:S01]  /*40d0*/  @!P0 HADD2.F32 R0, -RZ, R24.H0_H0 ;  /* 0x20000018ff008230 */ /* 0x000fe20000004100 */
[----:B------:R-:W-:Y:S01]  /*40e0*/  @!P0 SHF.R.U64 R4, R16, 0x10, R17 ;  /* 0x0000001010048819 */ /* 0x000fe20000001211 */
[--C-:B------:R-:W-:Y:S01]  /*40f0*/  @!P0 HADD2.F32 R6, -RZ, R48.reuse.H0_H0 ;  /* 0x20000030ff068230 */ /* 0x100fe20000004100 */
[----:B------:R-:W-:Y:S01]  /*4100*/  @!P0 SHF.R.U64 R13, R40, 0x10, R41 ;  /* 0x00000010280d8819 */ /* 0x000fe20000001229 */
[----:B------:R-:W-:Y:S01]  /*4110*/  @!P0 HADD2.F32 R15, -RZ, R48.H1_H1 ;  /* 0x30000030ff0f8230 */ /* 0x000fe20000004100 */
[----:B------:R-:W-:Y:S01]  /*4120*/  @!P0 SHF.R.U32.HI R7, RZ, 0x10, R17 ;  /* 0x00000010ff078819 */ /* 0x000fe20000011611 */
        /* <DEDUP_REMOVED lines=20> */
[--C-:B------:R-:W-:Y:S01]  /*4270*/  @!P0 HADD2.F32 R14, -RZ, R5.reuse.H1_H1 ;  /* 0x30000005ff0e8230 */ /* 0x100fe20000004100 */
        /* <DEDUP_REMOVED lines=8> */
[C---:B------:R-:W-:Y:S02]  /*4300*/  @!P0 FMUL.FTZ R3, R6.reuse, R3 ;  /* 0x0000000306038220 */ /* 0x040fe40000410000 */
        /* <DEDUP_REMOVED lines=13> */
.L_x_170:
[----:B------:R-:W-:Y:S05]  /*43e0*/  BSYNC B0 ;  /* 0x0000000000007941 */ /* 0x000fea0003800000 */
.L_x_169:
        /* <DEDUP_REMOVED lines=57> */
.L_x_172:
[----:B------:R-:W-:Y:S05]  /*4780*/  BSYNC B0 ;  /* 0x0000000000007941 */ /* 0x000fea0003800000 */
.L_x_171:
[----:B------:R-:W-:Y:S04]  /*4790*/  IADD3 R0, R100, 0xa0, RZ ;  /* 0x000000a064007810 */ /* 0x000fe80007ffe0ff */
        /* <DEDUP_REMOVED lines=54> */
[----:B------:R1:W-:Y:S01]  /*4b00*/  STG.E.128 [R52.64+0x140], R8 ;  /* 0x0001400834007986 */ /* 0x0003e2000c101d06 */
[----:B------:R-:W-:-:S05]  /*4b10*/  BRA `(.L_x_162) ;  /* 0x00001c7000007947 */ /* 0x000fca0003800000 */
.L_x_159:
        /* <DEDUP_REMOVED lines=37> */
[----:B------:R1:W5:Y:S04]  /*4d70*/  @!P0 LDG.E.128 R32, [R8.64] ;  /* 0x0000000608208981 */ /* 0x000368000c1e1d00 */
[----:B------:R1:W5:Y:S01]  /*4d80*/  @!P0 LDG.E.128 R4, [R2.64] ;  /* 0x0000000602048981 */ /* 0x000362000c1e1d00 */
[----:B------:R-:W-:Y:S11]  /*4d90*/  ISETP.GE.AND P0, PT, R26, c[0x0][0x27c], PT ;  /* 0x00009f001a007a0c */ /* 0x000ff60003f06270 */
[----:B------:R-:W-:Y:S02]  /*4da0*/  @!UPT UIADD3 URZ, URZ, URZ, URZ ;  /* 0x0000003f3f3ff290 */ /* 0x000fe4000fffe03f */
[----:B------:R1:W5:Y:S04]  /*4db0*/  @!P0 LDG.E.128 R44, [R8.64+0x40] ;  /* 0x00004006082c8981 */ /* 0x000368000c1e1d00 */
[----:B------:R1:W5:Y:S01]  /*4dc0*/  @!P0 LDG.E.128 R12, [R2.64+0x40] ;  /* 0x00004006020c8981 */ /* 0x000362000c1e1d00 */
[----:B------:R-:W-:Y:S11]  /*4dd0*/  ISETP.GE.AND P0, PT, R27, c[0x0][0x27c], PT ;  /* 0x00009f001b007a0c */ /* 0x000ff60003f06270 */
[----:B------:R-:W-:Y:S02]  /*4de0*/  @!UPT UIADD3 URZ, URZ, URZ, URZ ;  /* 0x0000003f3f3ff290 */ /* 0x000fe4000fffe03f */
[----:B------:R1:W5:Y:S04]  /*4df0*/  @!P0 LDG.E.128 R52, [R8.64+0x80] ;  /* 0x0000800608348981 */ /* 0x000368000c1e1d00 */
[----:B------:R1:W5:Y:S02]  /*4e00*/  @!P0 LDG.E.128 R20, [R2.64+0x80] ;  /* 0x0000800602148981 */ /* 0x000364000c1e1d00 */
.L_x_174:
[----:B------:R-:W-:Y:S05]  /*4e10*/  BSYNC B0 ;  /* 0x0000000000007941 */ /* 0x000fea0003800000 */
.L_x_173:
[----:B------:R-:W-:Y:S04]  /*4e20*/  IADD3 R69, P0, R156, R10, RZ ;  /* 0x0000000a9c457210 */ /* 0x000fe80007f1e0ff */
[----:B------:R-:W-:Y:S01]  /*4e30*/  IADD3.X R68, R16, R131, RZ, P0, !PT ;  /* 0x0000008310447210 */ /* 0x000fe200007fe4ff */
        /* <DEDUP_REMOVED lines=25> */
[----:B------:R-:W-:Y:S02]  /*4fd0*/  PRMT R29, R3, 0x5410, R8 ;  /* 0x00005410031d7816 */ /* 0x000fe40000000008 */
[----:B------:R-:W-:Y:S01]  /*4fe0*/  PRMT R28, R2, 0x5410, R0 ;  /* 0x00005410021c7816 */ /* 0x000fe20000000000 */
[----:B------:R-:W-:-:S05]  /*4ff0*/  @P0 BRA `(.L_x_176) ;  /* 0x0000077000000947 */ /* 0x000fca0003800000 */
[----:B------:R-:W-:Y:S01]  /*5000*/  IMAD.MOV.U32 R36, RZ, RZ, R33 ;  /* 0x000000ffff247224 */ /* 0x000fe200078e0021 */
[----:B------:R-:W-:Y:S01]  /*5010*/  ISETP.GE.AND P2, PT, R84, c[0x0][0x1d4], PT ;  /* 0x0000750054007a0c */ /* 0x000fe20003f46270 */
[----:B------:R-:W1:Y:S01]  /*5020*/  LDS.128 R48, [R112+0x6100] ;  /* 0x0061000070307984 */ /* 0x000e620000000c00 */
[-C--:B------:R-:W-:Y:S01]  /*5030*/  IADD3 R0, P1, P0, R76, R69.reuse, R108 ;  /* 0x000000454c007210 */ /* 0x080fe2000783e06c */
[----:B------:R-:W-:Y:S01]  /*5040*/  IMAD.MOV.U32 R24, RZ, RZ, R7 ;  /* 0x000000ffff187224 */ /* 0x000fe200078e0007 */
[----:B------:R-:W-:Y:S01]  /*5050*/  MOV R10, R6 ;  /* 0x00000006000a7202 */ /* 0x000fe20000000f00 */
[----:B------:R-:W-:Y:S01]  /*5060*/  IMAD.MOV.U32 R56, RZ, RZ, R35 ;  /* 0x000000ffff387224 */ /* 0x000fe200078e0023 */
[----:B------:R-:W-:Y:S02]  /*5070*/  IADD3.X R3, R78, R68, R120, P1, P0 ;  /* 0x000000444e037210 */ /* 0x000fe40000fe0478 */
[----:B------:R-:W-:Y:S01]  /*5080*/  MOV R41, R34 ;  /* 0x0000002200297202 */ /* 0x000fe20000000f00 */
[----:B------:R-:W2:Y:S04]  /*5090*/  LDS.128 R16, [R122+0x6100] ;  /* 0x006100007a107984 */ /* 0x000ea80000000c00 */
[----:B------:R-:W-:Y:S04]  /*50a0*/  @!P2 IADD3 R2, P1, P0, R76, R69, R84 ;  /* 0x000000454c02a210 */ /* 0x000fe8000783e054 */
[----:B------:R-:W-:Y:S02]  /*50b0*/  @!P2 IADD3.X R8, R78, R68, R115, P1, P0 ;  /* 0x000000444e08a210 */ /* 0x000fe40000fe0473 */
[C---:B------:R-:W-:Y:S04]  /*50c0*/  LEA R66, P0, R0.reuse, c[0x0][0x1c8], 0x1 ;  /* 0x0000720000427a11 */ /* 0x040fe800078008ff */
[----:B------:R-:W-:Y:S02]  /*50d0*/  LEA.HI.X R67, R0, c[0x0][0x1cc], R3, 0x1, P0 ;  /* 0x0000730000437a11 */ /* 0x000fe400000f0c03 */
[C---:B------:R-:W-:Y:S02]  /*50e0*/  @!P2 LEA R64, P0, R2.reuse, c[0x0][0x1c8], 0x1 ;  /* 0x000072000240aa11 */ /* 0x040fe400078008ff */
[----:B------:R-:W-:Y:S02]  /*50f0*/  MOV R0, R4 ;  /* 0x0000000400007202 */ /* 0x000fe40000000f00 */
[----:B------:R-:W-:Y:S01]  /*5100*/  @!P2 LEA.HI.X R65, R2, c[0x0][0x1cc], R8, 0x1, P0 ;  /* 0x000073000241aa11 */ /* 0x000fe200000f0c08 */
[----:B------:R-:W-:Y:S01]  /*5110*/  IMAD.MOV.U32 R2, RZ, RZ, R5 ;  /* 0x000000ffff027224 */ /* 0x000fe200078e0005 */
[----:B------:R-:W-:Y:S11]  /*5120*/  ISETP.GE.AND P0, PT, R100, c[0x0][0x27c], PT ;  /* 0x00009f0064007a0c */ /* 0x000ff60003f06270 */
[----:B------:R-:W-:Y:S02]  /*5130*/  @!UPT UIADD3 URZ, URZ, URZ, URZ ;  /* 0x0000003f3f3ff290 */ /* 0x000fe4000fffe03f */
[--C-:B------:R-:W-:Y:S01]  /*5140*/  @!P0 SHF.R.U32.HI R37, RZ, 0x10, R33.reuse ;  /* 0x00000010ff258819 */ /* 0x100fe20000011621 */
[----:B------:R-:W-:Y:S01]  /*5150*/  @!P0 HADD2.F32 R3, -RZ, R2.H0_H0 ;  /* 0x20000002ff038230 */ /* 0x000fe20000004100 */
[----:B------:R-:W-:Y:S01]  /*5160*/  @!P0 SHF.R.U64 R39, R32, 0x10, R33 ;  /* 0x0000001020278819 */ /* 0x000fe20000001221 */
[----:B------:R-:W-:Y:S01]  /*5170*/  @!P0 HADD2.F32 R0, -RZ, R0.H0_H0 ;  /* 0x20000000ff008230 */ /* 0x000fe20000004100 */
[--C-:B------:R-:W-:Y:S01]  /*5180*/  @!P0 SHF.R.U32.HI R9, RZ, 0x10, R5.reuse ;  /* 0x00000010ff098819 */ /* 0x100fe20000011605 */
[----:B------:R-:W-:Y:S01]  /*5190*/  @!P0 HADD2.F32 R37, -RZ, R37.H0_H0 ;  /* 0x20000025ff258230 */ /* 0x000fe20000004100 */
[----:B-1----:R-:W-:Y:S02]  /*51a0*/  @!P0 MOV R33, R49 ;  /* 0x0000003100218202 */ /* 0x002fe40000000f00 */
[----:B------:R-:W-:Y:S02]  /*51b0*/  @!P0 MOV R38, R48 ;  /* 0x0000003000268202 */ /* 0x000fe40000000f00 */
[----:B------:R-:W-:Y:S02]  /*51c0*/  @!P0 SHF.R.U64 R8, R4, 0x10, R5 ;  /* 0x0000001004088819 */ /* 0x000fe40000001205 */
[----:B--2---:R-:W-:Y:S02]  /*51d0*/  @!P0 MOV R5, R17 ;  /* 0x0000001100058202 */ /* 0x004fe40000000f00 */
[----:B------:R-:W-:Y:S01]  /*51e0*/  @!P0 SHF.R.U64 R11, R6, 0x10, R7 ;  /* 0x00000010060b8819 */ /* 0x000fe20000001207 */
[----:B------:R-:W-:Y:S01]  /*51f0*/  @!P0 IMAD.MOV.U32 R6, RZ, RZ, R16 ;  /* 0x000000ffff068224 */ /* 0x000fe200078e0010 */
[----:B------:R-:W-:Y:S02]  /*5200*/  MOV R4, R32 ;  /* 0x0000002000047202 */ /* 0x000fe40000000f00 */
[----:B------:R-:W-:Y:S01]  /*5210*/  @!P0 SHF.R.U64 R42, R34, 0x10, R35 ;  /* 0x00000010222a8819 */ /* 0x000fe20000001223 */
[----:B------:R-:W-:Y:S01]  /*5220*/  @!P0 HADD2.F32 R34, -RZ, R33.H0_H0 ;  /* 0x20000021ff228230 */ /* 0x000fe20000004100 */
[----:B------:R-:W-:Y:S01]  /*5230*/  @!P0 SHF.R.U32.HI R25, RZ, 0x10, R7 ;  /* 0x00000010ff198819 */ /* 0x000fe20000011607 */
[----:B------:R-:W-:Y:S01]  /*5240*/  @!P0 HADD2.F32 R7, -RZ, R38.H0_H0 ;  /* 0x20000026ff078230 */ /* 0x000fe20000004100 */
[----:B------:R-:W-:Y:S01]  /*5250*/  @!P0 SHF.R.U32.HI R57, RZ, 0x10, R35 ;  /* 0x00000010ff398819 */ /* 0x000fe20000011623 */
[----:B------:R-:W-:Y:S01]  /*5260*/  @!P0 HADD2.F32 R2, -RZ, R6.H0_H0 ;  /* 0x20000006ff028230 */ /* 0x000fe20000004100 */
[----:B------:R-:W-:Y:S01]  /*5270*/  @!P0 MOV R43, R51 ;  /* 0x00000033002b8202 */ /* 0x000fe20000000f00 */
[----:B------:R-:W-:Y:S01]  /*5280*/  @!P0 HADD2.F32 R32, -RZ, R4.H0_H0 ;  /* 0x20000004ff208230 */ /* 0x000fe20000004100 */
[CC--:B------:R-:W-:Y:S01]  /*5290*/  @!P0 FMUL.FTZ R40, R7.reuse, R0.reuse ;  /* 0x0000000007288220 */ /* 0x0c0fe20000410000 */
[----:B------:R-:W-:Y:S01]  /*52a0*/  @!P0 HADD2.F32 R4, -RZ, R5.H0_H0 ;  /* 0x20000005ff048230 */ /* 0x000fe20000004100 */
[----:B------:R-:W-:Y:S01]  /*52b0*/  @!P0 FMUL.FTZ R0, R2, R0 ;  /* 0x0000000002008220 */ /* 0x000fe20000410000 */
[----:B------:R-:W-:Y:S01]  /*52c0*/  @!P0 HADD2.F32 R35, -RZ, R36.H0_H0 ;  /* 0x20000024ff238230 */ /* 0x000fe20000004100 */
[-C--:B------:R-:W-:Y:S02]  /*52d0*/  @!P0 FMUL.FTZ R36, R34, R3.reuse ;  /* 0x0000000322248220 */ /* 0x080fe40000410000 */
[C---:B------:R-:W-:Y:S02]  /*52e0*/  @!P0 FMUL.FTZ R3, R4.reuse, R3 ;  /* 0x0000000304038220 */ /* 0x040fe40000410000 */
[----:B------:R-:W-:Y:S01]  /*52f0*/  @!P0 FFMA.FTZ R74, R4, R35, -R36 ;  /* 0x00000023044a8223 */ /* 0x000fe20000010824 */
[----:B------:R-:W-:Y:S01]  /*5300*/  @!P0 HADD2.F32 R4, -RZ, R9.H0_H0 ;  /* 0x20000009ff048230 */ /* 0x000fe20000004100 */
[-C--:B------:R-:W-:Y:S01]  /*5310*/  @!P0 FFMA.FTZ R75, R2, R32.reuse, -R40 ;  /* 0x00000020024b8223 */ /* 0x080fe20000010828 */
[----:B------:R-:W-:Y:S01]  /*5320*/  @!P0 HADD2.F32 R36, -RZ, R33.H1_H1 ;  /* 0x30000021ff248230 */ /* 0x000fe20000004100 */
[----:B------:R-:W-:Y:S01]  /*5330*/  @!P0 FFMA.FTZ R0, R7, R32, R0 ;  /* 0x0000002007008223 */ /* 0x000fe20000010000 */
[----:B------:R-:W-:Y:S02]  /*5340*/  @!P0 HADD2.F32 R32, -RZ, R38.H1_H1 ;  /* 0x30000026ff208230 */ /* 0x000fe40000004100 */
[----:B------:R-:W-:Y:S01]  /*5350*/  @!P0 HADD2.F32 R7, -RZ, R8.H0_H0 ;  /* 0x20000008ff078230 */ /* 0x000fe20000004100 */
[-C--:B------:R-:W-:Y:S01]  /*5360*/  @!P0 FMUL.FTZ R8, R36, R4.reuse ;  /* 0x0000000424088220 */ /* 0x080fe20000410000 */
[----:B------:R-:W-:Y:S02]  /*5370*/  @!P0 HADD2.F32 R2, -RZ, R5.H1_H1 ;  /* 0x30000005ff028230 */ /* 0x000fe40000004100 */
[----:B------:R-:W-:Y:S01]  /*5380*/  @!P0 HADD2.F32 R5, -RZ, R6.H1_H1 ;  /* 0x30000006ff058230 */ /* 0x000fe20000004100 */
[----:B------:R-:W-:Y:S01]  /*5390*/  @!P0 FMUL.FTZ R6, R32, R7 ;  /* 0x0000000720068220 */ /* 0x000fe20000410000 */
[----:B------:R-:W-:Y:S01]  /*53a0*/  @!P0 HADD2.F32 R33, -RZ, R39.H0_H0 ;  /* 0x20000027ff218230 */ /* 0x000fe20000004100 */
[C---:B------:R-:W-:Y:S01]  /*53b0*/  @!P0 FFMA.FTZ R73, R2.reuse, R37, -R8 ;  /* 0x0000002502498223 */ /* 0x040fe20000010808 */
[----:B------:R-:W-:Y:S01]  /*53c0*/  @!P0 HADD2.F32 R9, -RZ, R10.H0_H0 ;  /* 0x2000000aff098230 */ /* 0x000fe20000004100 */
[----:B------:R-:W-:Y:S01]  /*53d0*/  @!P0 IMAD.MOV.U32 R8, RZ, RZ, R50 ;  /* 0x000000ffff088224 */ /* 0x000fe200078e0032 */
[----:B------:R-:W-:Y:S01]  /*53e0*/  @!P0 HADD2.F32 R39, -RZ, R41.H0_H0 ;  /* 0x20000029ff278230 */ /* 0x000fe20000004100 */
[----:B------:R-:W-:Y:S01]  /*53f0*/  @!P0 FMUL.FTZ R4, R2, R4 ;  /* 0x0000000402048220 */ /* 0x000fe20000410000 */
[----:B------:R-:W-:Y:S01]  /*5400*/  @!P0 HADD2.F32 R41, -RZ, R42.H0_H0 ;  /* 0x2000002aff298230 */ /* 0x000fe20000004100 */
[C---:B------:R-:W-:Y:S01]  /*5410*/  @!P0 FMUL.FTZ R2, R5.reuse, R7 ;  /* 0x0000000705028220 */ /* 0x040fe20000410000 */
[--C-:B------:R-:W-:Y:S01]  /*5420*/  @!P0 HADD2.F32 R40, -RZ, R8.reuse.H1_H1 ;  /* 0x30000008ff288230 */ /* 0x100fe20000004100 */
[-C--:B------:R-:W-:Y:S01]  /*5430*/  @!P0 FFMA.FTZ R72, R5, R33.reuse, -R6 ;  /* 0x0000002105488223 */ /* 0x080fe20000010806 */
[----:B------:R-:W-:Y:S01]  /*5440*/  @!P0 MOV R5, R18 ;  /* 0x0000001200058202 */ /* 0x000fe20000000f00 */
[----:B------:R-:W-:Y:S01]  /*5450*/  @!P0 FFMA.FTZ R2, R32, R33, R2 ;  /* 0x0000002120028223 */ /* 0x000fe20000010002 */
[----:B------:R-:W-:Y:S01]  /*5460*/  @!P0 HADD2.F32 R6, -RZ, R11.H0_H0 ;  /* 0x2000000bff068230 */ /* 0x000fe20000004100 */
[----:B------:R-:W-:Y:S01]  /*5470*/  @!P0 FFMA.FTZ R3, R34, R35, R3 ;  /* 0x0000002322038223 */ /* 0x000fe20000010003 */
[----:B------:R-:W-:Y:S01]  /*5480*/  @!P0 HADD2.F32 R38, -RZ, R8.H0_H0 ;  /* 0x20000008ff268230 */ /* 0x000fe20000004100 */
[----:B------:R-:W-:Y:S01]  /*5490*/  @!P0 FFMA.FTZ R4, R36, R37, R4 ;  /* 0x0000002524048223 */ /* 0x000fe20000010004 */
[--C-:B------:R-:W-:Y:S01]  /*54a0*/  @!P0 HADD2.F32 R7, -RZ, R5.reuse.H1_H1 ;  /* 0x30000005ff078230 */ /* 0x100fe20000004100 */
[-C--:B------:R-:W-:Y:S01]  /*54b0*/  @!P0 FMUL.FTZ R10, R40, R6.reuse ;  /* 0x00000006280a8220 */ /* 0x080fe20000410000 */
[----:B------:R-:W-:Y:S01]  /*54c0*/  @!P0 HADD2.F32 R8, -RZ, R5.H0_H0 ;  /* 0x20000005ff088230 */ /* 0x000fe20000004100 */
[----:B------:R-:W-:Y:S01]  /*54d0*/  @!P0 FMUL.FTZ R11, R38, R9 ;  /* 0x00000009260b8220 */ /* 0x000fe20000410000 */
[----:B------:R-:W-:Y:S01]  /*54e0*/  @!P0 F2FP.PACK_AB R3, R4, R3 ;  /* 0x000000030403823e */ /* 0x000fe200000000ff */
[C---:B------:R-:W-:Y:S01]  /*54f0*/  @!P0 FMUL.FTZ R6, R7.reuse, R6 ;  /* 0x0000000607068220 */ /* 0x040fe20000410000 */
[----:B------:R-:W-:Y:S01]  /*5500*/  @!P0 HADD2.F32 R42, -RZ, R56.H0_H0 ;  /* 0x20000038ff2a8230 */ /* 0x000fe20000004100 */
[----:B------:R-:W-:Y:S01]  /*5510*/  @!P0 FFMA.FTZ R71, R7, R41, -R10 ;  /* 0x0000002907478223 */ /* 0x000fe2000001080a */
[----:B------:R-:W-:Y:S01]  /*5520*/  @!P0 HADD2.F32 R10, -RZ, R24.H0_H0 ;  /* 0x20000018ff0a8230 */ /* 0x000fe20000004100 */
[----:B------:R-:W-:Y:S01]  /*5530*/  @!P0 IMAD.MOV.U32 R7, RZ, RZ, R19 ;  /* 0x000000ffff078224 */ /* 0x000fe200078e0013 */
[----:B------:R-:W-:Y:S01]  /*5540*/  @!P0 HADD2.F32 R24, -RZ, R43.H0_H0 ;  /* 0x2000002bff188230 */ /* 0x000fe20000004100 */
[C---:B------:R-:W-:Y:S01]  /*5550*/  @!P0 FFMA.FTZ R70, R8.reuse, R39, -R11 ;  /* 0x0000002708468223 */ /* 0x040fe2000001080b */
[----:B------:R-:W-:Y:S01]  /*5560*/  @!P0 HADD2.F32 R11, -RZ, R25.H0_H0 ;  /* 0x20000019ff0b8230 */ /* 0x000fe20000004100 */
[----:B------:R-:W-:Y:S01]  /*5570*/  @!P0 FMUL.FTZ R5, R8, R9 ;  /* 0x0000000908058220 */ /* 0x000fe20000410000 */
[----:B------:R-:W-:Y:S01]  /*5580*/  @!P0 HADD2.F32 R25, -RZ, R43.H1_H1 ;  /* 0x3000002bff198230 */ /* 0x000fe20000004100 */
[----:B------:R-:W-:Y:S01]  /*5590*/  @!P0 FMUL.FTZ R63, R24, R10 ;  /* 0x0000000a183f8220 */ /* 0x000fe20000410000 */
[--C-:B------:R-:W-:Y:S01]  /*55a0*/  @!P0 HADD2.F32 R9, -RZ, R7.reuse.H1_H1 ;  /* 0x30000007ff098230 */ /* 0x100fe20000004100 */
[----:B------:R-:W-:Y:S01]  /*55b0*/  @!P0 FFMA.FTZ R5, R38, R39, R5 ;  /* 0x0000002726058223 */ /* 0x000fe20000010005 */
[----:B------:R-:W-:Y:S01]  /*55c0*/  @!P0 HADD2.F32 R8, -RZ, R7.H0_H0 ;  /* 0x20000007ff088230 */ /* 0x000fe20000004100 */
[----:B------:R-:W-:Y:S01]  /*55d0*/  @!P0 FMUL.FTZ R56, R25, R11 ;  /* 0x0000000b19388220 */ /* 0x000fe20000410000 */
[----:B------:R-:W-:Y:S01]  /*55e0*/  @!P0 HADD2.F32 R43, -RZ, R57.H0_H0 ;  /* 0x20000039ff2b8230 */ /* 0x000fe20000004100 */
[----:B------:R-:W-:Y:S02]  /*55f0*/  @!P0 FFMA.FTZ R6, R40, R41, R6 ;  /* 0x0000002928068223 */ /* 0x000fe40000010006 */
[C---:B------:R-:W-:Y:S02]  /*5600*/  @!P0 FFMA.FTZ R63, R8.reuse, R42, -R63 ;  /* 0x0000002a083f8223 */ /* 0x040fe4000001083f */
[----:B------:R-:W-:Y:S02]  /*5610*/  @!P0 FFMA.FTZ R56, R9, R43, -R56 ;  /* 0x0000002b09388223 */ /* 0x000fe40000010838 */
[----:B------:R-:W-:Y:S01]  /*5620*/  @!P0 FMUL.FTZ R7, R8, R10 ;  /* 0x0000000a08078220 */ /* 0x000fe20000410000 */
[----:B------:R-:W-:Y:S01]  /*5630*/  @!P0 F2FP.PACK_AB R10, R73, R74 ;  /* 0x0000004a490a823e */ /* 0x000fe200000000ff */
[----:B------:R-:W-:Y:S01]  /*5640*/  @!P0 FMUL.FTZ R8, R9, R11 ;  /* 0x0000000b09088220 */ /* 0x000fe20000410000 */
[----:B------:R-:W-:Y:S01]  /*5650*/  @!P0 F2FP.PACK_AB R11, R71, R70 ;  /* 0x00000046470b823e */ /* 0x000fe200000000ff */
[----:B------:R-:W-:Y:S01]  /*5660*/  @!P0 IMAD.MOV.U32 R49, RZ, RZ, R3 ;  /* 0x000000ffff318224 */ /* 0x000fe200078e0003 */
[----:B------:R-:W-:Y:S01]  /*5670*/  @!P0 F2FP.PACK_AB R9, R72, R75 ;  /* 0x0000004b4809823e */ /* 0x000fe200000000ff */
[----:B------:R-:W-:Y:S01]  /*5680*/  @!P0 FFMA.FTZ R7, R24, R42, R7 ;  /* 0x0000002a18078223 */ /* 0x000fe20000010007 */
[----:B------:R-:W-:Y:S01]  /*5690*/  @!P0 F2FP.PACK_AB R32, R56, R63 ;  /* 0x0000003f3820823e */ /* 0x000fe200000000ff */
[----:B------:R-:W-:Y:S01]  /*56a0*/  @!P0 FFMA.FTZ R8, R25, R43, R8 ;  /* 0x0000002b19088223 */ /* 0x000fe20000010008 */
[----:B------:R-:W-:Y:S01]  /*56b0*/  @!P0 MOV R16, R9 ;  /* 0x0000000900108202 */ /* 0x000fe20000000f00 */
[----:B------:R-:W-:Y:S01]  /*56c0*/  @!P0 IMAD.MOV.U32 R18, RZ, RZ, R11 ;  /* 0x000000ffff128224 */ /* 0x000fe200078e000b */
[----:B------:R-:W-:Y:S02]  /*56d0*/  @!P0 MOV R17, R10 ;  /* 0x0000000a00118202 */ /* 0x000fe40000000f00 */
[----:B------:R-:W-:Y:S02]  /*56e0*/  @!P0 MOV R19, R32 ;  /* 0x0000002000138202 */ /* 0x000fe40000000f00 */
[----:B------:R-:W-:Y:S02]  /*56f0*/  @!P0 F2FP.PACK_AB R9, R2, R0 ;  /* 0x000000000209823e */ /* 0x000fe400000000ff */
[----:B------:R-:W-:Y:S01]  /*5700*/  @!P0 F2FP.PACK_AB R2, R6, R5 ;  /* 0x000000050602823e */ /* 0x000fe200000000ff */
[----:B------:R1:W-:Y:S01]  /*5710*/  STG.E.128 [R66.64], R16 ;  /* 0x0000001042007986 */ /* 0x0003e2000c101d06 */
[----:B------:R-:W-:Y:S02]  /*5720*/  @!P0 F2FP.PACK_AB R0, R8, R7 ;  /* 0x000000070800823e */ /* 0x000fe400000000ff */
[----:B------:R-:W-:Y:S02]  /*5730*/  @!P0 MOV R48, R9 ;  /* 0x0000000900308202 */ /* 0x000fe40000000f00 */
[----:B------:R-:W-:Y:S02]  /*5740*/  @!P0 MOV R50, R2 ;  /* 0x0000000200328202 */ /* 0x000fe40000000f00 */
[----:B------:R-:W-:Y:S05]  /*5750*/  @!P0 MOV R51, R0 ;  /* 0x0000000000338202 */ /* 0x000fea0000000f00 */
[----:B------:R1:W-:Y:S02]  /*5760*/  @!P2 STG.E.128 [R64.64], R48 ;  /* 0x000000304000a986 */ /* 0x0003e4000c101d06 */
.L_x_176:
[----:B------:R-:W-:Y:S05]  /*5770*/  BSYNC B0 ;  /* 0x0000000000007941 */ /* 0x000fea0003800000 */
.L_x_175:
[----:B------:R-:W-:Y:S01]  /*5780*/  ISETP.GE.AND P0, PT, R26, c[0x0][0x1d4], PT ;  /* 0x000075001a007a0c */ /* 0x000fe20003f06270 */
[----:B------:R-:W-:Y:S01]  /*5790*/  @!UPT UIADD3 URZ, URZ, URZ, URZ ;  /* 0x0000003f3f3ff290 */ /* 0x000fe2000fffe03f */
[----:B------:R-:W-:Y:S11]  /*57a0*/  BSSY B0, `(.L_x_177) ;  /* 0x0000071000007945 */ /* 0x000ff60003800000 */
[----:B------:R-:W-:-:S05]  /*57b0*/  @P0 BRA `(.L_x_178) ;  /* 0x000006f000000947 */ /* 0x000fca0003800000 */
[----:B------:R-:W2:Y:S01]  /*57c0*/  LDS.128 R40, [R111+0x6100] ;  /* 0x006100006f287984 */ /* 0x000ea20000000c00 */
[----:B------:R-:W-:Y:S02]  /*57d0*/  ISETP.GE.AND P2, PT, R81, c[0x0][0x1d4], PT ;  /* 0x0000750051007a0c */ /* 0x000fe40003f46270 */
[-C--:B------:R-:W-:Y:S04]  /*57e0*/  IADD3 R0, P1, P0, R76, R69.reuse, R104 ;  /* 0x000000454c007210 */ /* 0x080fe8000783e068 */
[-C--:B------:R-:W-:Y:S01]  /*57f0*/  IADD3.X R3, R78, R68.reuse, R119, P1, P0 ;  /* 0x000000444e037210 */ /* 0x080fe20000fe0477 */
[----:B-1----:R-:W1:Y:S06]  /*5800*/  LDS.128 R16, [R121+0x6100] ;  /* 0x0061000079107984 */ /* 0x002e6c0000000c00 */
[----:B------:R-:W-:Y:S04]  /*5810*/  @!P2 IADD3 R2, P1, P0, R76, R69, R81 ;  /* 0x000000454c02a210 */ /* 0x000fe8000783e051 */
[----:B------:R-:W-:Y:S02]  /*5820*/  @!P2 IADD3.X R4, R78, R68, R114, P1, P0 ;  /* 0x000000444e04a210 */ /* 0x000fe40000fe0472 */
[C---:B------:R-:W-:Y:S04]  /*5830*/  LEA R50, P0, R0.reuse, c[0x0][0x1c8], 0x1 ;  /* 0x0000720000327a11 */ /* 0x040fe800078008ff */
[----:B------:R-:W-:Y:S02]  /*5840*/  LEA.HI.X R51, R0, c[0x0][0x1cc], R3, 0x1, P0 ;  /* 0x0000730000337a11 */ /* 0x000fe400000f0c03 */
[C---:B------:R-:W-:Y:S04]  /*5850*/  @!P2 LEA R48, P0, R2.reuse, c[0x0][0x1c8], 0x1 ;  /* 0x000072000230aa11 */ /* 0x040fe800078008ff */
[----:B------:R-:W-:Y:S02]  /*5860*/  @!P2 LEA.HI.X R49, R2, c[0x0][0x1cc], R4, 0x1, P0 ;  /* 0x000073000231aa11 */ /* 0x000fe400000f0c04 */
[----:B------:R-:W-:Y:S11]  /*5870*/  ISETP.GE.AND P0, PT, R26, c[0x0][0x27c], PT ;  /* 0x00009f001a007a0c */ /* 0x000ff60003f06270 */
[----:B------:R-:W-:Y:S02]  /*5880*/  @!UPT UIADD3 URZ, URZ, URZ, URZ ;  /* 0x0000003f3f3ff290 */ /* 0x000fe4000fffe03f */
[----:B------:R-:W-:Y:S01]  /*5890*/  @!P0 SHF.R.U64 R4, R12, 0x10, R13 ;  /* 0x000000100c048819 */ /* 0x000fe2000000120d */
[----:B------:R-:W-:Y:S01]  /*58a0*/  @!P0 HADD2.F32 R0, -RZ, R28.H0_H0 ;  /* 0x2000001cff008230 */ /* 0x000fe20000004100 */
[----:B------:R-:W-:Y:S01]  /*58b0*/  @!P0 SHF.R.U64 R10, R44, 0x10, R45 ;  /* 0x000000102c0a8819 */ /* 0x000fe2000000122d */
[----:B------:R-:W-:Y:S01]  /*58c0*/  @!P0 HADD2.F32 R6, -RZ, R58.H0_H0 ;  /* 0x2000003aff068230 */ /* 0x000fe20000004100 */
[----:B--2---:R-:W-:Y:S01]  /*58d0*/  @!P0 MOV R9, R40 ;  /* 0x0000002800098202 */ /* 0x004fe20000000f00 */
[----:B------:R-:W-:Y:S01]  /*58e0*/  @!P0 HADD2.F32 R4, -RZ, R4.H0_H0 ;  /* 0x20000004ff048230 */ /* 0x000fe20000004100 */
[----:B-1----:R-:W-:Y:S01]  /*58f0*/  @!P0 MOV R3, R16 ;  /* 0x0000001000038202 */ /* 0x002fe20000000f00 */
[----:B------:R-:W-:Y:S01]  /*5900*/  @!P0 HADD2.F32 R35, -RZ, R59.H0_H0 ;  /* 0x2000003bff238230 */ /* 0x000fe20000004100 */
[----:B------:R-:W-:Y:S01]  /*5910*/  @!P0 SHF.R.U32.HI R7, RZ, 0x10, R13 ;  /* 0x00000010ff078819 */ /* 0x000fe2000001160d */
[----:B------:R-:W-:Y:S01]  /*5920*/  @!P0 HADD2.F32 R5, -RZ, R9.H0_H0 ;  /* 0x20000009ff058230 */ /* 0x000fe20000004100 */
[----:B------:R-:W-:Y:S01]  /*5930*/  @!P0 SHF.R.U32.HI R25, RZ, 0x10, R45 ;  /* 0x00000010ff198819 */ /* 0x000fe2000001162d */
[----:B------:R-:W-:Y:S01]  /*5940*/  @!P0 HADD2.F32 R2, -RZ, R3.H0_H0 ;  /* 0x20000003ff028230 */ /* 0x000fe20000004100 */
[----:B------:R-:W-:Y:S01]  /*5950*/  @!P0 SHF.R.U32.HI R32, RZ, 0x10, R47 ;  /* 0x00000010ff208819 */ /* 0x000fe2000001162f */
[----:B------:R-:W-:Y:S01]  /*5960*/  @!P0 HADD2.F32 R12, -RZ, R9.H1_H1 ;  /* 0x30000009ff0c8230 */ /* 0x000fe20000004100 */
[CC--:B------:R-:W-:Y:S01]  /*5970*/  @!P0 FMUL.FTZ R13, R5.reuse, R0.reuse ;  /* 0x00000000050d8220 */ /* 0x0c0fe20000410000 */
[----:B------:R-:W-:Y:S01]  /*5980*/  @!P0 HADD2.F32 R3, -RZ, R3.H1_H1 ;  /* 0x30000003ff038230 */ /* 0x000fe20000004100 */
[C---:B------:R-:W-:Y:S01]  /*5990*/  @!P0 FMUL.FTZ R0, R2.reuse, R0 ;  /* 0x0000000002008220 */ /* 0x040fe20000410000 */
[----:B------:R-:W-:Y:S01]  /*59a0*/  @!P0 HADD2.F32 R7, -RZ, R7.H0_H0 ;  /* 0x20000007ff078230 */ /* 0x000fe20000004100 */
[-C--:B------:R-:W-:Y:S01]  /*59b0*/  @!P0 FFMA.FTZ R57, R2, R6.reuse, -R13 ;  /* 0x0000000602398223 */ /* 0x080fe2000001080d */
[----:B------:R-:W-:Y:S01]  /*59c0*/  @!P0 HADD2.F32 R13, -RZ, R10.H0_H0 ;  /* 0x2000000aff0d8230 */ /* 0x000fe20000004100 */
[----:B------:R-:W-:Y:S01]  /*59d0*/  @!P0 FFMA.FTZ R0, R5, R6, R0 ;  /* 0x0000000605008223 */ /* 0x000fe20000010000 */
[----:B------:R-:W-:Y:S01]  /*59e0*/  @!P0 HADD2.F32 R25, -RZ, R25.H0_H0 ;  /* 0x20000019ff198230 */ /* 0x000fe20000004100 */
[----:B------:R-:W-:Y:S01]  /*59f0*/  @!P0 IMAD.MOV.U32 R5, RZ, RZ, R41 ;  /* 0x000000ffff058224 */ /* 0x000fe200078e0029 */
[----:B------:R-:W-:Y:S01]  /*5a00*/  @!P0 SHF.R.U64 R33, R46, 0x10, R47 ;  /* 0x000000102e218819 */ /* 0x000fe2000000122f */
[CC--:B------:R-:W-:Y:S01]  /*5a10*/  @!P0 FMUL.FTZ R9, R12.reuse, R4.reuse ;  /* 0x000000040c098220 */ /* 0x0c0fe20000410000 */
[----:B------:R-:W-:Y:S01]  /*5a20*/  @!P0 HADD2.F32 R37, -RZ, R32.H0_H0 ;  /* 0x20000020ff258230 */ /* 0x000fe20000004100 */
[C---:B------:R-:W-:Y:S01]  /*5a30*/  @!P0 FMUL.FTZ R2, R3.reuse, R4 ;  /* 0x0000000403028220 */ /* 0x040fe20000410000 */
[----:B------:R-:W-:Y:S01]  /*5a40*/  @!P0 MOV R4, R17 ;  /* 0x0000001100048202 */ /* 0x000fe20000000f00 */
[-C--:B------:R-:W-:Y:S01]  /*5a50*/  @!P0 FFMA.FTZ R56, R3, R13.reuse, -R9 ;  /* 0x0000000d03388223 */ /* 0x080fe20000010809 */
[----:B------:R-:W-:Y:S01]  /*5a60*/  @!P0 HADD2.F32 R3, -RZ, R28.H1_H1 ;  /* 0x3000001cff038230 */ /* 0x000fe20000004100 */
[----:B------:R-:W-:Y:S01]  /*5a70*/  @!P0 FFMA.FTZ R2, R12, R13, R2 ;  /* 0x0000000d0c028223 */ /* 0x000fe20000010002 */
[--C-:B------:R-:W-:Y:S01]  /*5a80*/  @!P0 SHF.R.U64 R11, R14, 0x10, R15.reuse ;  /* 0x000000100e0b8819 */ /* 0x100fe2000000120f */
[--C-:B------:R-:W-:Y:S01]  /*5a90*/  @!P0 HADD2.F32 R14, -RZ, R5.reuse.H0_H0 ;  /* 0x20000005ff0e8230 */ /* 0x100fe20000004100 */
[----:B------:R-:W-:Y:S01]  /*5aa0*/  @!P0 SHF.R.U32.HI R8, RZ, 0x10, R15 ;  /* 0x00000010ff088819 */ /* 0x000fe2000001160f */
[----:B------:R-:W-:Y:S02]  /*5ab0*/  @!P0 HADD2.F32 R15, -RZ, R58.H1_H1 ;  /* 0x3000003aff0f8230 */ /* 0x000fe40000004100 */
[--C-:B------:R-:W-:Y:S01]  /*5ac0*/  @!P0 HADD2.F32 R6, -RZ, R4.reuse.H0_H0 ;  /* 0x20000004ff068230 */ /* 0x100fe20000004100 */
[----:B------:R-:W-:Y:S01]  /*5ad0*/  @!P0 FMUL.FTZ R9, R14, R3 ;  /* 0x000000030e098220 */ /* 0x000fe20000410000 */
[----:B------:R-:W-:Y:S02]  /*5ae0*/  @!P0 HADD2.F32 R24, -RZ, R5.H1_H1 ;  /* 0x30000005ff188230 */ /* 0x000fe40000004100 */
[----:B------:R-:W-:Y:S01]  /*5af0*/  @!P0 HADD2.F32 R5, -RZ, R4.H1_H1 ;  /* 0x30000004ff058230 */ /* 0x000fe20000004100 */
[----:B------:R-:W-:Y:S01]  /*5b00*/  @!P0 FFMA.FTZ R47, R6, R15, -R9 ;  /* 0x0000000f062f8223 */ /* 0x000fe20000010809 */
[----:B------:R-:W-:Y:S01]  /*5b10*/  @!P0 HADD2.F32 R11, -RZ, R11.H0_H0 ;  /* 0x2000000bff0b8230 */ /* 0x000fe20000004100 */
[-C--:B------:R-:W-:Y:S01]  /*5b20*/  @!P0 FMUL.FTZ R10, R24, R7.reuse ;  /* 0x00000007180a8220 */ /* 0x080fe20000410000 */
[----:B------:R-:W-:Y:S01]  /*5b30*/  @!P0 HADD2.F32 R33, -RZ, R33.H0_H0 ;  /* 0x20000021ff218230 */ /* 0x000fe20000004100 */
[----:B------:R-:W-:Y:S01]  /*5b40*/  @!P0 IMAD.MOV.U32 R9, RZ, RZ, R43 ;  /* 0x000000ffff098224 */ /* 0x000fe200078e002b */
[----:B------:R-:W-:Y:S01]  /*5b50*/  @!P0 HADD2.F32 R8, -RZ, R8.H0_H0 ;  /* 0x20000008ff088230 */ /* 0x000fe20000004100 */
[C---:B------:R-:W-:Y:S01]  /*5b60*/  @!P0 FMUL.FTZ R4, R5.reuse, R7 ;  /* 0x0000000705048220 */ /* 0x040fe20000410000 */
[----:B------:R-:W-:Y:S01]  /*5b70*/  @!P0 HADD2.F32 R7, -RZ, R29.H0_H0 ;  /* 0x2000001dff078230 */ /* 0x000fe20000004100 */
[----:B------:R-:W-:Y:S01]  /*5b80*/  @!P0 FFMA.FTZ R46, R5, R25, -R10 ;  /* 0x00000019052e8223 */ /* 0x000fe2000001080a */
[----:B------:R-:W-:Y:S01]  /*5b90*/  @!P0 MOV R5, R19 ;  /* 0x0000001300058202 */ /* 0x000fe20000000f00 */
[----:B------:R-:W-:Y:S01]  /*5ba0*/  @!P0 FMUL.FTZ R3, R6, R3 ;  /* 0x0000000306038220 */ /* 0x000fe20000410000 */
[--C-:B------:R-:W-:Y:S02]  /*5bb0*/  @!P0 HADD2.F32 R34, -RZ, R9.reuse.H0_H0 ;  /* 0x20000009ff228230 */ /* 0x100fe40000004100 */
[----:B------:R-:W-:Y:S01]  /*5bc0*/  @!P0 HADD2.F32 R36, -RZ, R9.H1_H1 ;  /* 0x30000009ff248230 */ /* 0x000fe20000004100 */
[----:B------:R-:W-:Y:S01]  /*5bd0*/  @!P0 FFMA.FTZ R3, R14, R15, R3 ;  /* 0x0000000f0e038223 */ /* 0x000fe20000010003 */
[--C-:B------:R-:W-:Y:S01]  /*5be0*/  @!P0 HADD2.F32 R6, -RZ, R5.reuse.H0_H0 ;  /* 0x20000005ff068230 */ /* 0x100fe20000004100 */
[----:B------:R-:W-:Y:S01]  /*5bf0*/  @!P0 FMUL.FTZ R9, R34, R7 ;  /* 0x0000000722098220 */ /* 0x000fe20000410000 */
[----:B------:R-:W-:Y:S01]  /*5c00*/  @!P0 HADD2.F32 R5, -RZ, R5.H1_H1 ;  /* 0x30000005ff058230 */ /* 0x000fe20000004100 */
[----:B------:R-:W-:Y:S02]  /*5c10*/  @!P0 FMUL.FTZ R10, R36, R8 ;  /* 0x00000008240a8220 */ /* 0x000fe40000410000 */
[C---:B------:R-:W-:Y:S01]  /*5c20*/  @!P0 FFMA.FTZ R45, R6.reuse, R35, -R9 ;  /* 0x00000023062d8223 */ /* 0x040fe20000010809 */
[----:B------:R-:W-:Y:S01]  /*5c30*/  @!P0 MOV R9, R42 ;  /* 0x0000002a00098202 */ /* 0x000fe20000000f00 */
[----:B------:R-:W-:Y:S02]  /*5c40*/  @!P0 FMUL.FTZ R7, R6, R7 ;  /* 0x0000000706078220 */ /* 0x000fe40000410000 */
[----:B------:R-:W-:Y:S02]  /*5c50*/  @!P0 IMAD.MOV.U32 R6, RZ, RZ, R18 ;  /* 0x000000ffff068224 */ /* 0x000fe400078e0012 */
[C---:B------:R-:W-:Y:S01]  /*5c60*/  @!P0 FMUL.FTZ R8, R5.reuse, R8 ;  /* 0x0000000805088220 */ /* 0x040fe20000410000 */
[----:B------:R-:W-:Y:S01]  /*5c70*/  @!P0 HADD2.F32 R28, -RZ, R9.H0_H0 ;  /* 0x20000009ff1c8230 */ /* 0x000fe20000004100 */
[----:B------:R-:W-:Y:S01]  /*5c80*/  @!P0 FFMA.FTZ R44, R5, R37, -R10 ;  /* 0x00000025052c8223 */ /* 0x000fe2000001080a */
[----:B------:R-:W-:Y:S01]  /*5c90*/  @!P0 HADD2.F32 R5, -RZ, R29.H1_H1 ;  /* 0x3000001dff058230 */ /* 0x000fe20000004100 */
[----:B------:R-:W-:Y:S01]  /*5ca0*/  @!P0 FFMA.FTZ R4, R24, R25, R4 ;  /* 0x0000001918048223 */ /* 0x000fe20000010004 */
[----:B------:R-:W-:Y:S02]  /*5cb0*/  @!P0 HADD2.F32 R32, -RZ, R9.H1_H1 ;  /* 0x30000009ff208230 */ /* 0x000fe40000004100 */
[----:B------:R-:W-:Y:S01]  /*5cc0*/  @!P0 F2FP.PACK_AB R12, R44, R45 ;  /* 0x0000002d2c0c823e */ /* 0x000fe200000000ff */
[--C-:B------:R-:W-:Y:S01]  /*5cd0*/  @!P0 HADD2.F32 R10, -RZ, R6.reuse.H0_H0 ;  /* 0x20000006ff0a8230 */ /* 0x100fe20000004100 */
[----:B------:R-:W-:Y:S01]  /*5ce0*/  @!P0 F2FP.PACK_AB R3, R4, R3 ;  /* 0x000000030403823e */ /* 0x000fe200000000ff */
[----:B------:R-:W-:Y:S01]  /*5cf0*/  @!P0 HADD2.F32 R9, -RZ, R6.H1_H1 ;  /* 0x30000006ff098230 */ /* 0x000fe20000004100 */
[----:B------:R-:W-:Y:S01]  /*5d00*/  @!P0 MOV R19, R12 ;  /* 0x0000000c00138202 */ /* 0x000fe20000000f00 */
[----:B------:R-:W-:Y:S01]  /*5d10*/  @!P0 FMUL.FTZ R6, R28, R5 ;  /* 0x000000051c068220 */ /* 0x000fe20000410000 */
[----:B------:R-:W-:Y:S01]  /*5d20*/  @!P0 HADD2.F32 R29, -RZ, R59.H1_H1 ;  /* 0x3000003bff1d8230 */ /* 0x000fe20000004100 */
[----:B------:R-:W-:Y:S02]  /*5d30*/  @!P0 FMUL.FTZ R38, R32, R11 ;  /* 0x0000000b20268220 */ /* 0x000fe40000410000 */
[C---:B------:R-:W-:Y:S02]  /*5d40*/  @!P0 FMUL.FTZ R5, R10.reuse, R5 ;  /* 0x000000050a058220 */ /* 0x040fe40000410000 */
[----:B------:R-:W-:Y:S01]  /*5d50*/  @!P0 FFMA.FTZ R39, R10, R29, -R6 ;  /* 0x0000001d0a278223 */ /* 0x000fe20000010806 */
[----:B------:R-:W-:Y:S01]  /*5d60*/  @!P0 F2FP.PACK_AB R10, R46, R47 ;  /* 0x0000002f2e0a823e */ /* 0x000fe200000000ff */
[C---:B------:R-:W-:Y:S02]  /*5d70*/  @!P0 FMUL.FTZ R6, R9.reuse, R11 ;  /* 0x0000000b09068220 */ /* 0x040fe40000410000 */
[----:B------:R-:W-:Y:S01]  /*5d80*/  @!P0 FFMA.FTZ R11, R9, R33, -R38 ;  /* 0x00000021090b8223 */ /* 0x000fe20000010826 */
[----:B------:R-:W-:Y:S01]  /*5d90*/  @!P0 F2FP.PACK_AB R9, R56, R57 ;  /* 0x000000393809823e */ /* 0x000fe200000000ff */
[----:B------:R-:W-:Y:S01]  /*5da0*/  @!P0 FFMA.FTZ R5, R28, R29, R5 ;  /* 0x0000001d1c058223 */ /* 0x000fe20000010005 */
[----:B------:R-:W-:Y:S01]  /*5db0*/  @!P0 MOV R17, R10 ;  /* 0x0000000a00118202 */ /* 0x000fe20000000f00 */
[----:B------:R-:W-:Y:S01]  /*5dc0*/  @!P0 FFMA.FTZ R6, R32, R33, R6 ;  /* 0x0000002120068223 */ /* 0x000fe20000010006 */
[----:B------:R-:W-:Y:S01]  /*5dd0*/  @!P0 F2FP.PACK_AB R11, R11, R39 ;  /* 0x000000270b0b823e */ /* 0x000fe200000000ff */
[----:B------:R-:W-:Y:S01]  /*5de0*/  @!P0 FFMA.FTZ R7, R34, R35, R7 ;  /* 0x0000002322078223 */ /* 0x000fe20000010007 */
[----:B------:R-:W-:Y:S01]  /*5df0*/  @!P0 MOV R16, R9 ;  /* 0x0000000900108202 */ /* 0x000fe20000000f00 */
[----:B------:R-:W-:Y:S01]  /*5e00*/  @!P0 FFMA.FTZ R8, R36, R37, R8 ;  /* 0x0000002524088223 */ /* 0x000fe20000010008 */
[----:B------:R-:W-:Y:S01]  /*5e10*/  @!P0 F2FP.PACK_AB R9, R2, R0 ;  /* 0x000000000209823e */ /* 0x000fe200000000ff */
[----:B------:R-:W-:Y:S01]  /*5e20*/  @!P0 IMAD.MOV.U32 R18, RZ, RZ, R11 ;  /* 0x000000ffff128224 */ /* 0x000fe200078e000b */
[----:B------:R-:W-:Y:S01]  /*5e30*/  @!P0 F2FP.PACK_AB R2, R6, R5 ;  /* 0x000000050602823e */ /* 0x000fe200000000ff */
[----:B------:R-:W-:Y:S01]  /*5e40*/  @!P0 IMAD.MOV.U32 R41, RZ, RZ, R3 ;  /* 0x000000ffff298224 */ /* 0x000fe200078e0003 */
[----:B------:R-:W-:Y:S02]  /*5e50*/  @!P0 F2FP.PACK_AB R0, R8, R7 ;  /* 0x000000070800823e */ /* 0x000fe400000000ff */
[----:B------:R1:W-:Y:S01]  /*5e60*/  STG.E.128 [R50.64], R16 ;  /* 0x0000001032007986 */ /* 0x0003e2000c101d06 */
[----:B------:R-:W-:Y:S02]  /*5e70*/  @!P0 MOV R40, R9 ;  /* 0x0000000900288202 */ /* 0x000fe40000000f00 */
[----:B------:R-:W-:Y:S02]  /*5e80*/  @!P0 MOV R42, R2 ;  /* 0x00000002002a8202 */ /* 0x000fe40000000f00 */
[----:B------:R-:W-:Y:S05]  /*5e90*/  @!P0 MOV R43, R0 ;  /* 0x00000000002b8202 */ /* 0x000fea0000000f00 */
[----:B------:R1:W-:Y:S02]  /*5ea0*/  @!P2 STG.E.128 [R48.64], R40 ;  /* 0x000000283000a986 */ /* 0x0003e4000c101d06 */
.L_x_178:
[----:B------:R-:W-:Y:S05]  /*5eb0*/  BSYNC B0 ;  /* 0x0000000000007941 */ /* 0x000fea0003800000 */
.L_x_177:
[----:B------:R-:W-:Y:S11]  /*5ec0*/  ISETP.GE.AND P0, PT, R27, c[0x0][0x1d4], PT ;  /* 0x000075001b007a0c */ /* 0x000ff60003f06270 */
[----:B------:R-:W-:Y:S02]  /*5ed0*/  @!UPT UIADD3 URZ, URZ, URZ, URZ ;  /* 0x0000003f3f3ff290 */ /* 0x000fe4000fffe03f */
[----:B------:R-:W-:-:S05]  /*5ee0*/  @P0 BRA `(.L_x_162) ;  /* 0x000008a000000947 */ /* 0x000fca0003800000 */
[----:B-1----:R-:W-:Y:S01]  /*5ef0*/  LDS.128 R40, [R110+0x6100] ;  /* 0x006100006e287984 */ /* 0x002fe20000000c00 */
[----:B------:R-:W-:Y:S04]  /*5f00*/  IADD3 R2, P1, P0, R76, R69, R87 ;  /* 0x000000454c027210 */ /* 0x000fe8000783e057 */
[----:B------:R-:W-:Y:S02]  /*5f10*/  IADD3.X R5, R78, R68, R118, P1, P0 ;  /* 0x000000444e057210 */ /* 0x000fe40000fe0476 */
[----:B------:R-:W-:Y:S01]  /*5f20*/  ISETP.GE.AND P0, PT, R27, c[0x0][0x27c], PT ;  /* 0x00009f001b007a0c */ /* 0x000fe20003f06270 */
[----:B------:R-:W1:Y:S01]  /*5f30*/  LDS.128 R12, [R116+0x6100] ;  /* 0x00610000740c7984 */ /* 0x000e620000000c00 */
[C---:B------:R-:W-:Y:S04]  /*5f40*/  LEA R44, P1, R2.reuse, c[0x0][0x1c8], 0x1 ;  /* 0x00007200022c7a11 */ /* 0x040fe800078208ff */
[----:B------:R-:W-:Y:S02]  /*5f50*/  LEA.HI.X R45, R2, c[0x0][0x1cc], R5, 0x1, P1 ;  /* 0x00007300022d7a11 */ /* 0x000fe400008f0c05 */
[----:B------:R-:W-:Y:S05]  /*5f60*/  ISETP.GE.AND P1, PT, R85, c[0x0][0x1d4], PT ;  /* 0x0000750055007a0c */ /* 0x000fea0003f26270 */
[----:B------:R-:W-:Y:S01]  /*5f70*/  @!P0 SHF.R.U64 R4, R20, 0x10, R21 ;  /* 0x0000001014048819 */ /* 0x000fe20000001215 */
[----:B------:R-:W-:Y:S01]  /*5f80*/  @!P0 HADD2.F32 R25, -RZ, R60.H0_H0 ;  /* 0x2000003cff198230 */ /* 0x000fe20000004100 */
[----:B------:R-:W-:Y:S01]  /*5f90*/  @!P0 SHF.R.U64 R9, R52, 0x10, R53 ;  /* 0x0000001034098819 */ /* 0x000fe20000001235 */
[----:B------:R-:W-:Y:S01]  /*5fa0*/  @!P0 HADD2.F32 R35, -RZ, R61.H0_H0 ;  /* 0x2000003dff238230 */ /* 0x000fe20000004100 */
[----:B------:R-:W-:Y:S01]  /*5fb0*/  @!P0 SHF.R.U64 R8, R22, 0x10, R23 ;  /* 0x0000001016088819 */ /* 0x000fe20000001217 */
[----:B------:R-:W-:Y:S01]  /*5fc0*/  @!P0 HADD2.F32 R3, -RZ, R30.H0_H0 ;  /* 0x2000001eff038230 */ /* 0x000fe20000004100 */
[----:B------:R-:W-:Y:S01]  /*5fd0*/  @!P0 SHF.R.U32.HI R10, RZ, 0x10, R21 ;  /* 0x00000010ff0a8819 */ /* 0x000fe20000011615 */
[----:B------:R-:W-:Y:S01]  /*5fe0*/  @!P0 HADD2.F32 R21, -RZ, R60.H1_H1 ;  /* 0x3000003cff158230 */ /* 0x000fe20000004100 */
[----:B------:R-:W-:Y:S01]  /*5ff0*/  @!P0 SHF.R.U32.HI R11, RZ, 0x10, R23 ;  /* 0x00000010ff0b8819 */ /* 0x000fe20000011617 */
[----:B------:R-:W-:Y:S01]  /*6000*/  @!P0 HADD2.F32 R23, -RZ, R9.H0_H0 ;  /* 0x20000009ff178230 */ /* 0x000fe20000004100 */
[----:B------:R-:W-:Y:S01]  /*6010*/  @!P0 SHF.R.U32.HI R34, RZ, 0x10, R55 ;  /* 0x00000010ff228819 */ /* 0x000fe20000011637 */
[----:B------:R-:W-:Y:S01]  /*6020*/  @!P0 HADD2.F32 R18, -RZ, R10.H0_H0 ;  /* 0x2000000aff128230 */ /* 0x000fe20000004100 */
[----:B------:R-:W-:Y:S01]  /*6030*/  @!P0 SHF.R.U32.HI R29, RZ, 0x10, R53 ;  /* 0x00000010ff1d8819 */ /* 0x000fe20000011635 */
[----:B------:R-:W-:Y:S01]  /*6040*/  @!P0 HADD2.F32 R17, -RZ, R8.H0_H0 ;  /* 0x20000008ff118230 */ /* 0x000fe20000004100 */
[----:B------:R-:W-:Y:S01]  /*6050*/  @!P0 SHF.R.U64 R33, R54, 0x10, R55 ;  /* 0x0000001036218819 */ /* 0x000fe20000001237 */
[----:B------:R-:W-:Y:S02]  /*6060*/  @!P0 HADD2.F32 R37, -RZ, R34.H0_H0 ;  /* 0x20000022ff258230 */ /* 0x000fe40000004100 */
[----:B------:R-:W-:Y:S02]  /*6070*/  @!P0 HADD2.F32 R29, -RZ, R29.H0_H0 ;  /* 0x2000001dff1d8230 */ /* 0x000fe40000004100 */
[----:B------:R-:W-:Y:S02]  /*6080*/  @!P0 HADD2.F32 R33, -RZ, R33.H0_H0 ;  /* 0x20000021ff218230 */ /* 0x000fe40000004100 */
[----:B------:R-:W-:Y:S02]  /*6090*/  @!P0 HADD2.F32 R16, -RZ, R31.H0_H0 ;  /* 0x2000001fff108230 */ /* 0x000fe40000004100 */
[----:B------:R-:W-:Y:S01]  /*60a0*/  @!P0 HADD2.F32 R19, -RZ, R11.H0_H0 ;  /* 0x2000000bff138230 */ /* 0x000fe20000004100 */
[----:B-1----:R-:W-:Y:S02]  /*60b0*/  @!P0 MOV R6, R13 ;  /* 0x0000000d00068202 */ /* 0x002fe40000000f00 */
[----:B------:R-:W-:Y:S02]  /*60c0*/  @!P0 MOV R28, R41 ;  /* 0x00000029001c8202 */ /* 0x000fe40000000f00 */
[----:B------:R-:W-:Y:S01]  /*60d0*/  @!P0 MOV R2, R12 ;  /* 0x0000000c00028202 */ /* 0x000fe20000000f00 */
[--C-:B------:R-:W-:Y:S01]  /*60e0*/  @!P0 HADD2.F32 R8, -RZ, R6.reuse.H1_H1 ;  /* 0x30000006ff088230 */ /* 0x100fe20000004100 */
[----:B------:R-:W-:Y:S01]  /*60f0*/  @!P0 MOV R5, R40 ;  /* 0x0000002800058202 */ /* 0x000fe20000000f00 */
[----:B------:R-:W-:Y:S01]  /*6100*/  @!P0 HADD2.F32 R0, -RZ, R6.H0_H0 ;  /* 0x20000006ff008230 */ /* 0x000fe20000004100 */
[----:B------:R-:W-:Y:S01]  /*6110*/  @!P0 MOV R32, R42 ;  /* 0x0000002a00208202 */ /* 0x000fe20000000f00 */
[----:B------:R-:W-:Y:S02]  /*6120*/  @!P0 HADD2.F32 R24, -RZ, R28.H0_H0 ;  /* 0x2000001cff188230 */ /* 0x000fe40000004100 */
[--C-:B------:R-:W-:Y:S02]  /*6130*/  @!P0 HADD2.F32 R20, -RZ, R5.reuse.H0_H0 ;  /* 0x20000005ff148230 */ /* 0x100fe40000004100 */
[----:B------:R-:W-:Y:S01]  /*6140*/  @!P0 HADD2.F32 R22, -RZ, R5.H1_H1 ;  /* 0x30000005ff168230 */ /* 0x000fe20000004100 */
[-C--:B------:R-:W-:Y:S01]  /*6150*/  @!P0 FMUL.FTZ R7, R24, R3.reuse ;  /* 0x0000000318078220 */ /* 0x080fe20000410000 */
[----:B------:R-:W-:Y:S01]  /*6160*/  @!P0 HADD2.F32 R5, -RZ, R2.H0_H0 ;  /* 0x20000002ff058230 */ /* 0x000fe20000004100 */
[C---:B------:R-:W-:Y:S01]  /*6170*/  @!P0 FMUL.FTZ R3, R0.reuse, R3 ;  /* 0x0000000300038220 */ /* 0x040fe20000410000 */
[----:B------:R-:W-:Y:S01]  /*6180*/  @!P0 HADD2.F32 R28, -RZ, R28.H1_H1 ;  /* 0x3000001cff1c8230 */ /* 0x000fe20000004100 */
[----:B------:R-:W-:Y:S01]  /*6190*/  @!P0 FFMA.FTZ R52, R0, R25, -R7 ;  /* 0x0000001900348223 */ /* 0x000fe20000010807 */
[----:B------:R-:W-:Y:S01]  /*61a0*/  @!P0 HADD2.F32 R0, -RZ, R30.H1_H1 ;  /* 0x3000001eff008230 */ /* 0x000fe20000004100 */
[----:B------:R-:W-:Y:S01]  /*61b0*/  @!P0 MOV R30, R43 ;  /* 0x0000002b001e8202 */ /* 0x000fe20000000f00 */
[----:B------:R-:W-:Y:S01]  /*61c0*/  @!P0 HADD2.F32 R7, -RZ, R4.H0_H0 ;  /* 0x20000004ff078230 */ /* 0x000fe20000004100 */
[----:B------:R-:W-:Y:S01]  /*61d0*/  @!P0 FMUL.FTZ R46, R28, R18 ;  /* 0x000000121c2e8220 */ /* 0x000fe20000410000 */
[----:B------:R-:W-:Y:S01]  /*61e0*/  @!P0 HADD2.F32 R4, -RZ, R2.H1_H1 ;  /* 0x30000002ff048230 */ /* 0x000fe20000004100 */
[-C--:B------:R-:W-:Y:S01]  /*61f0*/  @!P0 FMUL.FTZ R2, R20, R0.reuse ;  /* 0x0000000014028220 */ /* 0x080fe20000410000 */
[--C-:B------:R-:W-:Y:S01]  /*6200*/  @!P0 HADD2.F32 R34, -RZ, R30.reuse.H0_H0 ;  /* 0x2000001eff228230 */ /* 0x100fe20000004100 */
[----:B------:R-:W-:Y:S01]  /*6210*/  @!P0 FMUL.FTZ R9, R22, R7 ;  /* 0x0000000716098220 */ /* 0x000fe20000410000 */
[----:B------:R-:W-:Y:S01]  /*6220*/  @!P0 HADD2.F32 R36, -RZ, R30.H1_H1 ;  /* 0x3000001eff248230 */ /* 0x000fe20000004100 */
[C---:B------:R-:W-:Y:S01]  /*6230*/  @!P0 FMUL.FTZ R0, R5.reuse, R0 ;  /* 0x0000000005008220 */ /* 0x040fe20000410000 */
[--C-:B------:R-:W-:Y:S01]  /*6240*/  @!P0 HADD2.F32 R30, -RZ, R32.reuse.H0_H0 ;  /* 0x20000020ff1e8230 */ /* 0x100fe20000004100 */
[----:B------:R-:W-:Y:S01]  /*6250*/  @!P0 FFMA.FTZ R51, R5, R21, -R2 ;  /* 0x0000001505338223 */ /* 0x000fe20000010802 */
[----:B------:R-:W-:Y:S01]  /*6260*/  @!P0 MOV R5, R14 ;  /* 0x0000000e00058202 */ /* 0x000fe20000000f00 */
[C---:B------:R-:W-:Y:S01]  /*6270*/  @!P0 FMUL.FTZ R2, R4.reuse, R7 ;  /* 0x0000000704028220 */ /* 0x040fe20000410000 */
[----:B------:R-:W-:Y:S01]  /*6280*/  @!P0 HADD2.F32 R32, -RZ, R32.H1_H1 ;  /* 0x30000020ff208230 */ /* 0x000fe20000004100 */
[----:B------:R-:W-:Y:S01]  /*6290*/  @!P0 FFMA.FTZ R50, R4, R23, -R9 ;  /* 0x0000001704328223 */ /* 0x000fe20000010809 */
[----:B------:R-:W-:Y:S01]  /*62a0*/  @!P0 HADD2.F32 R9, -RZ, R31.H1_H1 ;  /* 0x3000001fff098230 */ /* 0x000fe20000004100 */
[----:B------:R-:W-:Y:S01]  /*62b0*/  @!P0 IMAD.MOV.U32 R4, RZ, RZ, R15 ;  /* 0x000000ffff048224 */ /* 0x000fe200078e000f */
[----:B------:R-:W-:Y:S01]  /*62c0*/  @!P0 HADD2.F32 R31, -RZ, R61.H1_H1 ;  /* 0x3000003dff1f8230 */ /* 0x000fe20000004100 */
[----:B------:R-:W-:Y:S01]  /*62d0*/  @!P0 FMUL.FTZ R38, R32, R17 ;  /* 0x0000001120268220 */ /* 0x000fe20000410000 */
[--C-:B------:R-:W-:Y:S01]  /*62e0*/  @!P0 HADD2.F32 R7, -RZ, R5.reuse.H0_H0 ;  /* 0x20000005ff078230 */ /* 0x100fe20000004100 */
[----:B------:R-:W-:Y:S01]  /*62f0*/  @!P0 FMUL.FTZ R39, R30, R9 ;  /* 0x000000091e278220 */ /* 0x000fe20000410000 */
[--C-:B------:R-:W-:Y:S01]  /*6300*/  @!P0 HADD2.F32 R11, -RZ, R4.reuse.H0_H0 ;  /* 0x20000004ff0b8230 */ /* 0x100fe20000004100 */
[----:B------:R-:W-:Y:S01]  /*6310*/  @!P0 FFMA.FTZ R49, R8, R29, -R46 ;  /* 0x0000001d08318223 */ /* 0x000fe2000001082e */
[----:B------:R-:W-:Y:S01]  /*6320*/  @!P0 HADD2.F32 R10, -RZ, R4.H1_H1 ;  /* 0x30000004ff0a8230 */ /* 0x000fe20000004100 */
[----:B------:R-:W-:Y:S01]  /*6330*/  @!P0 FMUL.FTZ R4, R36, R19 ;  /* 0x0000001324048220 */ /* 0x000fe20000410000 */
[----:B------:R-:W-:Y:S01]  /*6340*/  @!P0 HADD2.F32 R6, -RZ, R5.H1_H1 ;  /* 0x30000005ff068230 */ /* 0x000fe20000004100 */
[----:B------:R-:W-:Y:S02]  /*6350*/  @!P0 FMUL.FTZ R5, R34, R16 ;  /* 0x0000001022058220 */ /* 0x000fe40000410000 */
[----:B------:R-:W-:Y:S02]  /*6360*/  @!P0 FFMA.FTZ R47, R10, R37, -R4 ;  /* 0x000000250a2f8223 */ /* 0x000fe40000010804 */
[----:B------:R-:W-:Y:S02]  /*6370*/  @!P0 FFMA.FTZ R5, R11, R35, -R5 ;  /* 0x000000230b058223 */ /* 0x000fe40000010805 */
[----:B------:R-:W-:Y:S01]  /*6380*/  @!P0 FFMA.FTZ R48, R7, R31, -R39 ;  /* 0x0000001f07308223 */ /* 0x000fe20000010827 */
[----:B------:R-:W-:Y:S01]  /*6390*/  @!P0 F2FP.PACK_AB R39, R49, R52 ;  /* 0x000000343127823e */ /* 0x000fe200000000ff */
[----:B------:R-:W-:Y:S01]  /*63a0*/  @!P0 FFMA.FTZ R46, R6, R33, -R38 ;  /* 0x00000021062e8223 */ /* 0x000fe20000010826 */
[----:B------:R-:W-:Y:S01]  /*63b0*/  @!P0 F2FP.PACK_AB R38, R50, R51 ;  /* 0x000000333226823e */ /* 0x000fe200000000ff */
[----:B------:R-:W-:Y:S01]  /*63c0*/  @!P0 FMUL.FTZ R4, R8, R18 ;  /* 0x0000001208048220 */ /* 0x000fe20000410000 */
[----:B------:R-:W-:Y:S01]  /*63d0*/  @!P0 F2FP.PACK_AB R18, R47, R5 ;  /* 0x000000052f12823e */ /* 0x000fe200000000ff */
[----:B------:R-:W-:Y:S01]  /*63e0*/  @!P0 FFMA.FTZ R0, R20, R21, R0 ;  /* 0x0000001514008223 */ /* 0x000fe20000010000 */
[----:B------:R-:W-:Y:S01]  /*63f0*/  @!P0 F2FP.PACK_AB R8, R46, R48 ;  /* 0x000000302e08823e */ /* 0x000fe200000000ff */
[----:B------:R-:W-:Y:S01]  /*6400*/  @!P0 IMAD.MOV.U32 R12, RZ, RZ, R38 ;  /* 0x000000ffff0c8224 */ /* 0x000fe200078e0026 */
[----:B------:R-:W-:Y:S01]  /*6410*/  @!P0 MOV R13, R39 ;  /* 0x00000027000d8202 */ /* 0x000fe20000000f00 */
[----:B------:R-:W-:Y:S01]  /*6420*/  @!P0 FFMA.FTZ R2, R22, R23, R2 ;  /* 0x0000001716028223 */ /* 0x000fe20000010002 */
[----:B------:R-:W-:Y:S01]  /*6430*/  @!P0 MOV R14, R8 ;  /* 0x00000008000e8202 */ /* 0x000fe20000000f00 */
[----:B------:R-:W-:Y:S01]  /*6440*/  @!P0 FMUL.FTZ R5, R7, R9 ;  /* 0x0000000907058220 */ /* 0x000fe20000410000 */
[----:B------:R-:W-:Y:S01]  /*6450*/  @!P0 MOV R15, R18 ;  /* 0x00000012000f8202 */ /* 0x000fe20000000f00 */
[----:B------:R-:W-:Y:S01]  /*6460*/  @!P0 FFMA.FTZ R3, R24, R25, R3 ;  /* 0x0000001918038223 */ /* 0x000fe20000010003 */
[----:B------:R-:W-:Y:S01]  /*6470*/  @!P0 F2FP.PACK_AB R9, R2, R0 ;  /* 0x000000000209823e */ /* 0x000fe200000000ff */
[----:B------:R-:W-:Y:S02]  /*6480*/  @!P0 FMUL.FTZ R6, R6, R17 ;  /* 0x0000001106068220 */ /* 0x000fe40000410000 */
[----:B------:R-:W-:Y:S01]  /*6490*/  @!P0 FFMA.FTZ R4, R28, R29, R4 ;  /* 0x0000001d1c048223 */ /* 0x000fe20000010004 */
[----:B------:R1:W-:Y:S01]  /*64a0*/  STG.E.128 [R44.64], R12 ;  /* 0x0000000c2c007986 */ /* 0x0003e2000c101d06 */
[----:B------:R-:W-:Y:S02]  /*64b0*/  @!P0 FMUL.FTZ R7, R11, R16 ;  /* 0x000000100b078220 */ /* 0x000fe40000410000 */
[----:B------:R-:W-:Y:S01]  /*64c0*/  @!P0 FFMA.FTZ R5, R30, R31, R5 ;  /* 0x0000001f1e058223 */ /* 0x000fe20000010005 */
[----:B------:R-:W-:Y:S01]  /*64d0*/  @!P0 F2FP.PACK_AB R3, R4, R3 ;  /* 0x000000030403823e */ /* 0x000fe200000000ff */
[----:B------:R-:W-:Y:S02]  /*64e0*/  @!P0 FMUL.FTZ R8, R10, R19 ;  /* 0x000000130a088220 */ /* 0x000fe40000410000 */
[----:B------:R-:W-:Y:S01]  /*64f0*/  @!P0 FFMA.FTZ R6, R32, R33, R6 ;  /* 0x0000002120068223 */ /* 0x000fe20000010006 */
[----:B------:R-:W-:Y:S01]  /*6500*/  @!P0 MOV R41, R3 ;  /* 0x0000000300298202 */ /* 0x000fe20000000f00 */
[----:B------:R-:W-:Y:S02]  /*6510*/  @!P0 FFMA.FTZ R7, R34, R35, R7 ;  /* 0x0000002322078223 */ /* 0x000fe40000010007 */
[----:B------:R-:W-:Y:S01]  /*6520*/  @!P0 FFMA.FTZ R8, R36, R37, R8 ;  /* 0x0000002524088223 */ /* 0x000fe20000010008 */
[----:B------:R-:W-:Y:S01]  /*6530*/  @!P0 F2FP.PACK_AB R2, R6, R5 ;  /* 0x000000050602823e */ /* 0x000fe200000000ff */
[----:B------:R-:W-:Y:S03]  /*6540*/  @!P0 IMAD.MOV.U32 R40, RZ, RZ, R9 ;  /* 0x000000ffff288224 */ /* 0x000fe600078e0009 */
[----:B------:R-:W-:Y:S02]  /*6550*/  @!P0 F2FP.PACK_AB R0, R8, R7 ;  /* 0x000000070800823e */ /* 0x000fe400000000ff */
[----:B------:R-:W-:Y:S02]  /*6560*/  @!P0 MOV R42, R2 ;  /* 0x00000002002a8202 */ /* 0x000fe40000000f00 */
[----:B------:R-:W-:Y:S01]  /*6570*/  @!P0 MOV R43, R0 ;  /* 0x00000000002b8202 */ /* 0x000fe20000000f00 */
[----:B------:R-:W-:-:S05]  /*6580*/  @P1 BRA `(.L_x_162) ;  /* 0x0000020000001947 */ /* 0x000fca0003800000 */
[----:B------:R-:W-:Y:S04]  /*6590*/  IADD3 R0, P1, P0, R76, R69, R85 ;  /* 0x000000454c007210 */ /* 0x000fe8000783e055 */
[----:B------:R-:W-:Y:S02]  /*65a0*/  IADD3.X R3, R78, R68, R113, P1, P0 ;  /* 0x000000444e037210 */ /* 0x000fe40000fe0471 */
[C---:B------:R-:W-:Y:S04]  /*65b0*/  LEA R2, P0, R0.reuse, c[0x0][0x1c8], 0x1 ;  /* 0x0000720000027a11 */ /* 0x040fe800078008ff */
[----:B------:R-:W-:Y:S05]  /*65c0*/  LEA.HI.X R3, R0, c[0x0][0x1cc], R3, 0x1, P0 ;  /* 0x0000730000037a11 */ /* 0x000fea00000f0c03 */
[----:B------:R2:W-:Y:S01]  /*65d0*/  STG.E.128 [R2.64], R40 ;  /* 0x0000002802007986 */ /* 0x0005e2000c101d06 */
[----:B------:R-:W-:-:S05]  /*65e0*/  BRA `(.L_x_162) ;  /* 0x000001a000007947 */ /* 0x000fca0003800000 */
.L_x_158:
[----:B------:R-:W-:Y:S05]  /*65f0*/  IMAD R0, R62, -0x40, R80 ;  /* 0xffffffc03e007824 */ /* 0x000fea00078e0250 */
[----:B------:R-:W-:Y:S04]  /*6600*/  IMNMX R0, R0, 0x40, PT ;  /* 0x0000004000007817 */ /* 0x000fe80003800200 */
[----:B------:R-:W-:Y:S11]  /*6610*/  ISETP.GE.AND P0, PT, R229, R0, PT ;  /* 0x00000000e500720c */ /* 0x000ff60003f06270 */
[----:B------:R-:W-:Y:S02]  /*6620*/  @!UPT UIADD3 URZ, URZ, URZ, URZ ;  /* 0x0000003f3f3ff290 */ /* 0x000fe4000fffe03f */
[----:B------:R-:W-:-:S05]  /*6630*/  @P0 BRA `(.L_x_162) ;  /* 0x0000015000000947 */ /* 0x000fca0003800000 */
[----:B------:R-:W-:Y:S02]  /*6640*/  ISETP.GE.AND P0, PT, R100, c[0x0][0x1d4], PT ;  /* 0x0000750064007a0c */ /* 0x000fe40003f06270 */
[----:B------:R-:W-:Y:S02]  /*6650*/  ISETP.GE.AND P1, PT, R26, c[0x0][0x1d4], PT ;  /* 0x000075001a007a0c */ /* 0x000fe40003f26270 */
[C---:B------:R-:W-:Y:S02]  /*6660*/  IADD3 R0, R100.reuse, 0x60, RZ ;  /* 0x0000006064007810 */ /* 0x040fe40007ffe0ff */
[----:B------:R-:W-:Y:S02]  /*6670*/  IADD3 R2, R100, 0x80, RZ ;  /* 0x0000008064027810 */ /* 0x000fe40007ffe0ff */
[----:B------:R-:W-:Y:S02]  /*6680*/  ISETP.GE.AND P2, PT, R0, c[0x0][0x1d4], PT ;  /* 0x0000750000007a0c */ /* 0x000fe40003f46270 */
[----:B------:R-:W-:Y:S03]  /*6690*/  IADD3 R0, R100, 0xa0, RZ ;  /* 0x000000a064007810 */ /* 0x000fe60007ffe0ff */
[----:B------:R-:W1:Y:S04]  /*66a0*/  @!P0 LDS.128 R8, [R213+0x6000] ;  /* 0x00600000d5088984 */ /* 0x000e680000000c00 */
[----:B------:R-:W2:Y:S04]  /*66b0*/  @!P1 LDS.128 R4, [R214+0x6000] ;  /* 0x00600000d6049984 */ /* 0x000ea80000000c00 */
[----:B-1----:R-:W-:Y:S01]  /*66c0*/  @!P0 STG.E.128 [R52.64], R8 ;  /* 0x0000000834008986 */ /* 0x002fe2000c101d06 */
[----:B------:R-:W-:Y:S03]  /*66d0*/  ISETP.GE.AND P0, PT, R27, c[0x0][0x1d4], PT ;  /* 0x000075001b007a0c */ /* 0x000fe60003f06270 */
[----:B--2---:R-:W-:Y:S01]  /*66e0*/  @!P1 STG.E.128 [R52.64+0x40], R4 ;  /* 0x0000400434009986 */ /* 0x004fe2000c101d06 */
[----:B------:R-:W-:Y:S03]  /*66f0*/  ISETP.GE.AND P1, PT, R2, c[0x0][0x1d4], PT ;  /* 0x0000750002007a0c */ /* 0x000fe60003f26270 */
[----:B------:R-:W1:Y:S06]  /*6700*/  @!P2 LDS.128 R4, [R214+0x8000] ;  /* 0x00800000d604a984 */ /* 0x000e6c0000000c00 */
[----:B------:R-:W2:Y:S04]  /*6710*/  @!P0 LDS.128 R8, [R213+0x8000] ;  /* 0x00800000d5088984 */ /* 0x000ea80000000c00 */
[----:B-1----:R-:W-:Y:S04]  /*6720*/  @!P2 STG.E.128 [R52.64+0xc0], R4 ;  /* 0x0000c0043400a986 */ /* 0x002fe8000c101d06 */
[----:B--2---:R-:W-:Y:S01]  /*6730*/  @!P0 STG.E.128 [R52.64+0x80], R8 ;  /* 0x0000800834008986 */ /* 0x004fe2000c101d06 */
[----:B------:R-:W-:Y:S03]  /*6740*/  ISETP.GE.AND P0, PT, R0, c[0x0][0x1d4], PT ;  /* 0x0000750000007a0c */ /* 0x000fe60003f06270 */
[----:B------:R-:W1:Y:S10]  /*6750*/  @!P1 LDS.128 R8, [R213+0xa000] ;  /* 0x00a00000d5089984 */ /* 0x000e740000000c00 */
[----:B------:R-:W2:Y:S04]  /*6760*/  @!P0 LDS.128 R4, [R214+0xa000] ;  /* 0x00a00000d6048984 */ /* 0x000ea80000000c00 */
[----:B-1----:R1:W-:Y:S04]  /*6770*/  @!P1 STG.E.128 [R52.64+0x100], R8 ;  /* 0x0001000834009986 */ /* 0x0023e8000c101d06 */
[----:B--2---:R1:W-:Y:S02]  /*6780*/  @!P0 STG.E.128 [R52.64+0x140], R4 ;  /* 0x0001400434008986 */ /* 0x0043e4000c101d06 */
.L_x_162:
[----:B------:R-:W-:Y:S05]  /*6790*/  BSYNC B1 ;  /* 0x0000000000017941 */ /* 0x000fea0003800000 */
.L_x_157:
[C---:B-1----:R-:W-:Y:S01]  /*67a0*/  IMAD.SHL.U32 R10, R62.reuse, 0x40, RZ ;  /* 0x000000403e0a7824 */ /* 0x042fe200078e00ff */
[----:B------:R-:W-:Y:S01]  /*67b0*/  SHF.L.U64.HI R9, R62, 0x6, R79 ;  /* 0x000000063e097819 */ /* 0x000fe2000001024f */
[----:B------:R-:W-:Y:S02]  /*67c0*/  BSSY B0, `(.L_x_179) ;  /* 0x000004b000007945 */ /* 0x000fe40003800000 */
[----:B--2--5:R-:W-:Y:S01]  /*67d0*/  IMAD.IADD R3, R109, 0x1, -R10 ;  /* 0x000000016d037824 */ /* 0x024fe200078e0a0a */
[----:B------:R-:W-:Y:S04]  /*67e0*/  IADD3 R0, P1, R10, R129, RZ ;  /* 0x000000810a007210 */ /* 0x000fe80007f3e0ff */
[----:B------:R-:W-:Y:S02]  /*67f0*/  ISETP.GE.AND P0, PT, R3, 0x21, PT ;  /* 0x000000210300780c */ /* 0x000fe40003f06270 */
[----:B------:R-:W-:Y:S11]  /*6800*/  IADD3.X R2, R9, R132, RZ, P1, !PT ;  /* 0x0000008409027210 */ /* 0x000ff60000ffe4ff */
[----:B------:R-:W-:Y:S02]  /*6810*/  @P0 IADD3 R8, P1, R0, 0x20, RZ ;  /* 0x0000002000080810 */ /* 0x000fe40007f3e0ff */
[-C--:B------:R-:W-:Y:S03]  /*6820*/  @P0 MOV R7, R86.reuse ;  /* 0x0000005600070202 */ /* 0x080fe60000000f00 */
[----:B------:R-:W-:Y:S01]  /*6830*/  @P0 IMAD.X R6, RZ, RZ, R2, P1 ;  /* 0x000000ffff060224 */ /* 0x000fe200008e0602 */
[----:B------:R-:W-:Y:S11]  /*6840*/  ISETP.GE.AND P1, PT, R3, 0x1, PT ;  /* 0x000000010300780c */ /* 0x000ff60003f26270 */
[----:B------:R-:W-:Y:S02]  /*6850*/  @!UPT UIADD3 URZ, URZ, URZ, URZ ;  /* 0x0000003f3f3ff290 */ /* 0x000fe4000fffe03f */
[----:B------:R-:W-:Y:S01]  /*6860*/  @P1 MOV R3, R86 ;  /* 0x0000005600031202 */ /* 0x000fe20000000f00 */
[----:B------:R-:W-:Y:S02]  /*6870*/  @P1 IMAD R4, R2, c[0x0][0x258], RZ ;  /* 0x0000960002041a24 */ /* 0x000fe400078e02ff */
[----:B------:R-:W-:Y:S04]  /*6880*/  @P1 IMAD.MOV.U32 R2, RZ, RZ, R82 ;  /* 0x000000ffff021224 */ /* 0x000fe800078e0052 */
[C---:B------:R-:W-:Y:S04]  /*6890*/  @P1 IMAD.WIDE.U32 R2, R0.reuse, c[0x0][0x258], R2 ;  /* 0x0000960000021a25 */ /* 0x040fe800078e0002 */
[----:B------:R-:W-:Y:S01]  /*68a0*/  @P1 IMAD R0, R0, c[0x0][0x25c], R4 ;  /* 0x0000970000001a24 */ /* 0x000fe200078e0204 */
[C---:B------:R-:W-:Y:S03]  /*68b0*/  @P1 LEA R4, P2, R2.reuse, c[0x0][0x250], 0x1 ;  /* 0x0000940002041a11 */ /* 0x040fe600078408ff */
[----:B------:R-:W-:Y:S05]  /*68c0*/  @P1 IMAD.IADD R0, R3, 0x1, R0 ;  /* 0x0000000103001824 */ /* 0x000fea00078e0200 */
[----:B------:R-:W-:Y:S01]  /*68d0*/  @P1 LEA.HI.X R5, R2, c[0x0][0x254], R0, 0x1, P2 ;  /* 0x0000950002051a11 */ /* 0x000fe200010f0c00 */
[----:B------:R-:W-:Y:S02]  /*68e0*/  @P0 IMAD R0, R6, c[0x0][0x258], RZ ;  /* 0x0000960006000a24 */ /* 0x000fe400078e02ff */
[----:B------:R-:W-:Y:S02]  /*68f0*/  @P0 IMAD.MOV.U32 R6, RZ, RZ, R82 ;  /* 0x000000ffff060224 */ /* 0x000fe400078e0052 */
[----:B------:R-:W-:Y:S01]  /*6900*/  @!PT LDS RZ, [RZ] ;  /* 0x00000000fffff984 */ /* 0x000fe20000000800 */
[----:B------:R-:W-:Y:S01]  /*6910*/  @!PT LDS RZ, [RZ] ;  /* 0x00000000fffff984 */ /* 0x000fe20000000800 */
[----:B------:R-:W-:Y:S01]  /*6920*/  @!PT LDS RZ, [RZ] ;  /* 0x00000000fffff984 */ /* 0x000fe20000000800 */
[----:B------:R1:W-:Y:S01]  /*6930*/  @P1 LDGSTS.E.BYPASS.LTC128B.128 [R203+0x100], [R4.64], !P5 ;  /* 0x0010000004cb1fae */ /* 0x0003e2000e901d46 */
[C---:B------:R-:W-:Y:S02]  /*6940*/  @P0 IMAD R0, R8.reuse, c[0x0][0x25c], R0 ;  /* 0x0000970008000a24 */ /* 0x040fe400078e0200 */
[----:B------:R-:W-:Y:S01]  /*6950*/  @P0 IMAD.WIDE.U32 R6, R8, c[0x0][0x258], R6 ;  /* 0x0000960008060a25 */ /* 0x000fe200078e0006 */
[----:B------:R1:W-:Y:S03]  /*6960*/  @P1 LDGSTS.E.BYPASS.LTC128B.128 [R203+0x2100], [R4.64+0x80], !P4 ;  /* 0x0210008004cb1fae */ /* 0x0003e6000e101d46 */
[----:B------:R-:W-:Y:S01]  /*6970*/  @P0 IMAD.IADD R0, R7, 0x1, R0 ;  /* 0x0000000107000824 */ /* 0x000fe200078e0200 */
[----:B------:R1:W-:Y:S01]  /*6980*/  @P1 LDGSTS.E.BYPASS.LTC128B.128 [R203+0x4100], [R4.64+0x100], !P3 ;  /* 0x0410010004cb1fae */ /* 0x0003e2000d901d46 */
[C---:B------:R-:W-:Y:S04]  /*6990*/  @P0 LEA R2, P2, R6.reuse, c[0x0][0x250], 0x1 ;  /* 0x0000940006020a11 */ /* 0x040fe800078408ff */
[----:B------:R-:W-:Y:S02]  /*69a0*/  @P0 LEA.HI.X R3, R6, c[0x0][0x254], R0, 0x1, P2 ;  /* 0x0000950006030a11 */ /* 0x000fe400010f0c00 */
[----:B------:R-:W-:Y:S03]  /*69b0*/  IADD3 R0, -R10, R80, RZ ;  /* 0x000000500a007210 */ /* 0x000fe60007ffe1ff */
[----:B------:R1:W-:Y:S01]  /*69c0*/  @P0 LDGSTS.E.BYPASS.LTC128B.128 [R203+0x1100], [R2.64], !P5 ;  /* 0x0110000002cb0fae */ /* 0x0003e2000e901d46 */
[----:B------:R-:W-:Y:S03]  /*69d0*/  IMNMX R0, R0, 0x40, PT ;  /* 0x0000004000007817 */ /* 0x000fe60003800200 */
[----:B------:R1:W-:Y:S04]  /*69e0*/  @P0 LDGSTS.E.BYPASS.LTC128B.128 [R203+0x3100], [R2.64+0x80], !P4 ;  /* 0x0310008002cb0fae */ /* 0x0003e8000e101d46 */
[----:B------:R1:W-:Y:S01]  /*69f0*/  @P0 LDGSTS.E.BYPASS.LTC128B.128 [R203+0x5100], [R2.64+0x100], !P3 ;  /* 0x0510010002cb0fae */ /* 0x0003e2000d901d46 */
[----:B------:R-:W-:Y:S03]  /*6a00*/  ISETP.GE.AND P0, PT, R229, R0, PT ;  /* 0x00000000e500720c */ /* 0x000fe60003f06270 */
[----:B------:R-:W0:Y:S01]  /*6a10*/  LDGDEPBAR ;  /* 0x00000000000079af */ /* 0x000e220000000000 */
[----:B------:R-:W-:Y:S04]  /*6a20*/  DEPBAR.LE SB0, 0x0 ;  /* 0x000080000000791a */ /* 0x000fe80000000000 */
[----:B------:R-:W-:Y:S06]  /*6a30*/  BAR.SYNC.DEFER_BLOCKING 0x0 ;  /* 0x0000000000007b1d */ /* 0x000fec0000010000 */
[----:B------:R-:W-:-:S05]  /*6a40*/  @P0 BRA `(.L_x_180) ;  /* 0x0000022000000947 */ /* 0x000fca0003800000 */
[----:B-1----:R-:W-:Y:S01]  /*6a50*/  IADD3 R0, P0, R10, R134, RZ ;  /* 0x000000860a007210 */ /* 0x002fe20007f1e0ff */
[----:B------:R-:W-:Y:S01]  /*6a60*/  IMAD.MOV.U32 R4, RZ, RZ, R102 ;  /* 0x000000ffff047224 */ /* 0x000fe200078e0066 */
[C---:B------:R-:W-:Y:S01]  /*6a70*/  ISETP.GE.AND P1, PT, R100.reuse, c[0x0][0x1d4], PT ;  /* 0x0000750064007a0c */ /* 0x040fe20003f26270 */
[----:B------:R-:W-:Y:S01]  /*6a80*/  IMAD.MOV.U32 R5, RZ, RZ, R126 ;  /* 0x000000ffff057224 */ /* 0x000fe200078e007e */
[----:B------:R-:W-:Y:S01]  /*6a90*/  IADD3 R12, R100, 0x80, RZ ;  /* 0x00000080640c7810 */ /* 0x000fe20007ffe0ff */
[----:B------:R-:W-:Y:S02]  /*6aa0*/  IMAD.X R2, R9, 0x1, R133, P0 ;  /* 0x0000000109027824 */ /* 0x000fe400000e0685 */
[----:B------:R-:W-:Y:S04]  /*6ab0*/  IMAD.WIDE.U32 R4, R0, c[0x0][0x208], R4 ;  /* 0x0000820000047a25 */ /* 0x000fe800078e0004 */
[----:B------:R-:W-:Y:S04]  /*6ac0*/  IMAD R2, R2, c[0x0][0x208], RZ ;  /* 0x0000820002027a24 */ /* 0x000fe800078e02ff */
[----:B------:R-:W1:Y:S01]  /*6ad0*/  @!P1 LDS.128 R8, [R213] ;  /* 0x00000000d5089984 */ /* 0x000e620000000c00 */
[----:B------:R-:W-:Y:S01]  /*6ae0*/  IMAD R0, R0, c[0x0][0x20c], R2 ;  /* 0x0000830000007a24 */ /* 0x000fe200078e0202 */
[C---:B------:R-:W-:Y:S03]  /*6af0*/  LEA R2, P0, R4.reuse, c[0x0][0x1f8], 0x1 ;  /* 0x00007e0004027a11 */ /* 0x040fe600078008ff */
[----:B------:R-:W-:Y:S05]  /*6b00*/  IMAD.IADD R0, R5, 0x1, R0 ;  /* 0x0000000105007824 */ /* 0x000fea00078e0200 */
[----:B------:R-:W-:Y:S02]  /*6b10*/  LEA.HI.X R3, R4, c[0x0][0x1fc], R0, 0x1, P0 ;  /* 0x00007f0004037a11 */ /* 0x000fe400000f0c00 */
[----:B------:R-:W-:Y:S02]  /*6b20*/  ISETP.GE.AND P0, PT, R26, c[0x0][0x1d4], PT ;  /* 0x000075001a007a0c */ /* 0x000fe40003f06270 */
[----:B------:R-:W-:Y:S11]  /*6b30*/  IADD3 R0, R100, 0x60, RZ ;  /* 0x0000006064007810 */ /* 0x000ff60007ffe0ff */
[----:B------:R-:W2:Y:S04]  /*6b40*/  @!P0 LDS.128 R4, [R214] ;  /* 0x00000000d6048984 */ /* 0x000ea80000000c00 */
[----:B-1----:R-:W-:Y:S01]  /*6b50*/  @!P1 STG.E.128 [R2.64], R8 ;  /* 0x0000000802009986 */ /* 0x002fe2000c101d06 */
[----:B------:R-:W-:Y:S11]  /*6b60*/  ISETP.GE.AND P1, PT, R27, c[0x0][0x1d4], PT ;  /* 0x000075001b007a0c */ /* 0x000ff60003f26270 */
[----:B------:R-:W-:Y:S02]  /*6b70*/  @!UPT UIADD3 URZ, URZ, URZ, URZ ;  /* 0x0000003f3f3ff290 */ /* 0x000fe4000fffe03f */
[----:B------:R-:W1:Y:S04]  /*6b80*/  @!P1 LDS.128 R8, [R213+0x2000] ;  /* 0x00200000d5089984 */ /* 0x000e680000000c00 */
[----:B--2---:R-:W-:Y:S01]  /*6b90*/  @!P0 STG.E.128 [R2.64+0x40], R4 ;  /* 0x0000400402008986 */ /* 0x004fe2000c101d06 */
[----:B------:R-:W-:Y:S02]  /*6ba0*/  ISETP.GE.AND P0, PT, R0, c[0x0][0x1d4], PT ;  /* 0x0000750000007a0c */ /* 0x000fe40003f06270 */
[----:B------:R-:W-:Y:S11]  /*6bb0*/  IADD3 R0, R100, 0xa0, RZ ;  /* 0x000000a064007810 */ /* 0x000ff60007ffe0ff */
[----:B------:R-:W2:Y:S04]  /*6bc0*/  @!P0 LDS.128 R4, [R214+0x2000] ;  /* 0x00200000d6048984 */ /* 0x000ea80000000c00 */
[----:B-1----:R-:W-:Y:S01]  /*6bd0*/  @!P1 STG.E.128 [R2.64+0x80], R8 ;  /* 0x0000800802009986 */ /* 0x002fe2000c101d06 */
[----:B------:R-:W-:Y:S11]  /*6be0*/  ISETP.GE.AND P1, PT, R12, c[0x0][0x1d4], PT ;  /* 0x000075000c007a0c */ /* 0x000ff60003f26270 */
[----:B------:R-:W-:Y:S02]  /*6bf0*/  @!UPT UIADD3 URZ, URZ, URZ, URZ ;  /* 0x0000003f3f3ff290 */ /* 0x000fe4000fffe03f */
[----:B------:R-:W1:Y:S04]  /*6c00*/  @!P1 LDS.128 R8, [R213+0x4000] ;  /* 0x00400000d5089984 */ /* 0x000e680000000c00 */
[----:B--2---:R-:W-:Y:S01]  /*6c10*/  @!P0 STG.E.128 [R2.64+0xc0], R4 ;  /* 0x0000c00402008986 */ /* 0x004fe2000c101d06 */
[----:B------:R-:W-:Y:S11]  /*6c20*/  ISETP.GE.AND P0, PT, R0, c[0x0][0x1d4], PT ;  /* 0x0000750000007a0c */ /* 0x000ff60003f06270 */
[----:B------:R-:W-:Y:S02]  /*6c30*/  @!UPT UIADD3 URZ, URZ, URZ, URZ ;  /* 0x0000003f3f3ff290 */ /* 0x000fe4000fffe03f */
[----:B------:R-:W2:Y:S04]  /*6c40*/  @!P0 LDS.128 R4, [R214+0x4000] ;  /* 0x00400000d6048984 */ /* 0x000ea80000000c00 */
[----:B-1----:R1:W-:Y:S04]  /*6c50*/  @!P1 STG.E.128 [R2.64+0x100], R8 ;  /* 0x0001000802009986 */ /* 0x0023e8000c101d06 */
[----:B--2---:R1:W-:Y:S02]  /*6c60*/  @!P0 STG.E.128 [R2.64+0x140], R4 ;  /* 0x0001400402008986 */ /* 0x0043e4000c101d06 */
.L_x_180:
[----:B-1----:R-:W-:Y:S05]  /*6c70*/  BSYNC B0 ;  /* 0x0000000000007941 */ /* 0x002fea0003800000 */
.L_x_179:
[C---:B------:R-:W-:Y:S02]  /*6c80*/  ISETP.GT.AND P0, PT, R62.reuse, R130, PT ;  /* 0x000000823e00720c */ /* 0x040fe40003f04270 */
[----:B------:R-:W-:Y:S11]  /*6c90*/  IADD3 R62, R62, -0x1, RZ ;  /* 0xffffffff3e3e7810 */ /* 0x000ff60007ffe0ff */
[----:B------:R-:W-:Y:S01]  /*6ca0*/  @P0 SHF.R.S32.HI R2, RZ, 0x1f, R62 ;  /* 0x0000001fff020819 */ /* 0x000fe2000001143e */
[----:B------:R-:W-:Y:S02]  /*6cb0*/  @P0 IMAD R0, R149, R62, RZ ;  /* 0x0000003e95000224 */ /* 0x000fe400078e02ff */
[----:B------:R-:W-:Y:S02]  /*6cc0*/  @P0 IMAD.MOV.U32 R4, RZ, RZ, R98 ;  /* 0x000000ffff040224 */ /* 0x000fe400078e0062 */
[----:B------:R-:W-:Y:S02]  /*6cd0*/  @P0 IMAD.MOV.U32 R5, RZ, RZ, R89 ;  /* 0x000000ffff050224 */ /* 0x000fe400078e0059 */
[-C--:B------:R-:W-:Y:S02]  /*6ce0*/  @P0 IMAD R0, R2, R153.reuse, R0 ;  /* 0x0000009902000224 */ /* 0x080fe400078e0200 */
[----:B------:R-:W-:Y:S04]  /*6cf0*/  @P0 IMAD.WIDE.U32 R4, R62, R153, R4 ;  /* 0x000000993e040225 */ /* 0x000fe800078e0004 */
[----:B------:R-:W-:Y:S01]  /*6d00*/  @P0 IMAD.IADD R0, R5, 0x1, R0 ;  /* 0x0000000105000824 */ /* 0x000fe200078e0200 */
[C---:B------:R-:W-:Y:S04]  /*6d10*/  @P0 LEA R2, P1, R4.reuse, c[0x0][0x220], 0x1 ;  /* 0x0000880004020a11 */ /* 0x040fe800078208ff */
[----:B------:R-:W-:Y:S02]  /*6d20*/  @P0 LEA.HI.X R3, R4, c[0x0][0x224], R0, 0x1, P1 ;  /* 0x0000890004030a11 */ /* 0x000fe400008f0c00 */
[C---:B------:R-:W-:Y:S03]  /*6d30*/  @P0 LEA R4, P1, R154.reuse, R2, 0x1 ;  /* 0x000000029a040211 */ /* 0x040fe600078208ff */
[----:B------:R-:W-:Y:S01]  /*6d40*/  @!PT LDS RZ, [RZ] ;  /* 0x00000000fffff984 */ /* 0x000fe20000000800 */
[----:B------:R-:W-:Y:S01]  /*6d50*/  @!PT LDS RZ, [RZ] ;  /* 0x00000000fffff984 */ /* 0x000fe20000000800 */
[----:B------:R-:W-:Y:S01]  /*6d60*/  @!PT LDS RZ, [RZ] ;  /* 0x00000000fffff984 */ /* 0x000fe20000000800 */
[----:B------:R1:W-:Y:S01]  /*6d70*/  @P0 LDGSTS.E.BYPASS.LTC128B.128 [R203+0x6100], [R2.64], !P5 ;  /* 0x0610000002cb0fae */ /* 0x0003e2000e901d46 */
[----:B------:R-:W-:Y:S03]  /*6d80*/  @P0 LEA.HI.X R5, R154, R3, R148, 0x1, P1 ;  /* 0x000000039a050211 */ /* 0x000fe600008f0c94 */
[----:B------:R1:W-:Y:S04]  /*6d90*/  @P0 LDGSTS.E.BYPASS.LTC128B.128 [R203+0x8100], [R2.64+0x80], !P4 ;  /* 0x0810008002cb0fae */ /* 0x0003e8000e101d46 */
[----:B------:R1:W-:Y:S04]  /*6da0*/  @P0 LDGSTS.E.BYPASS.LTC128B.128 [R203+0xa100], [R2.64+0x100], !P3 ;  /* 0x0a10010002cb0fae */ /* 0x0003e8000d901d46 */
[----:B------:R1:W-:Y:S04]  /*6db0*/  @P0 LDGSTS.E.BYPASS.LTC128B.128 [R203+0x7100], [R4.64], !P5 ;  /* 0x0710000004cb0fae */ /* 0x0003e8000e901d46 */
[----:B------:R1:W-:Y:S04]  /*6dc0*/  @P0 LDGSTS.E.BYPASS.LTC128B.128 [R203+0x9100], [R4.64+0x80], !P4 ;  /* 0x0910008004cb0fae */ /* 0x0003e8000e101d46 */
[----:B------:R1:W-:Y:S04]  /*6dd0*/  @P0 LDGSTS.E.BYPASS.LTC128B.128 [R203+0xb100], [R4.64+0x100], !P3 ;  /* 0x0b10010004cb0fae */ /* 0x0003e8000d901d46 */
[----:B------:R-:W0:Y:S01]  /*6de0*/  LDGDEPBAR ;  /* 0x00000000000079af */ /* 0x000e220000000000 */
[----:B------:R-:W-:-:S05]  /*6df0*/  @P0 BRA `(.L_x_181) ;  /* 0xffffc03000000947 */ /* 0x000fca000383ffff */
[----:B------:R-:W-:Y:S01]  /*6e00*/  WARPSYNC 0xffffffff ;  /* 0xffffffff00007948 */ /* 0x000fe20003800000 */
[----:B------:R-:W-:Y:S06]  /*6e10*/  BAR.SYNC.DEFER_BLOCKING 0x0 ;  /* 0x0000000000007b1d */ /* 0x000fec0000010000 */
.L_x_156:
[----:B------:R-:W-:Y:S01]  /*6e20*/  ISETP.GE.AND P0, PT, R176, 0x1, PT ;  /* 0x00000001b000780c */ /* 0x000fe20003f06270 */
[----:B------:R-:W-:Y:S01]  /*6e30*/  BSSY B0, `(.L_x_182) ;  /* 0x0000020000007945 */ /* 0x000fe20003800000 */
[----:B------:R-:W-:Y:S01]  /*6e40*/  IMAD.IADD R9, R139, 0x1, R144 ;  /* 0x000000018b097824 */ /* 0x000fe200078e0290 */
[----:B------:R-:W-:-:S10]  /*6e50*/  MOV R0, RZ ;  /* 0x000000ff00007202 */ /* 0x000fd40000000f00 */
        /* <DEDUP_REMOVED lines=29> */
.L_x_183:
[----:B------:R-:W-:Y:S05]  /*7030*/  BSYNC B0 ;  /* 0x0000000000007941 */ /* 0x000fea0003800000 */
.L_x_182:
[----:B-1----:R-:W2:Y:S01]  /*7040*/  LDL R2, [R1+0x18] ;  /* 0x0000180001027983 */ /* 0x002ea20000100800 */
        /* <DEDUP_REMOVED lines=48> */
[----:B--2---:R-:W-:-:S04]  /*7350*/  IMAD R249, R2, R0, RZ ;  /* 0x0000000002f97224 */ /* 0x004fc800078e02ff */
[--C-:B------:R-:W-:Y:S01]  /*7360*/  IMAD.IADD R2, R249, 0x1, R0.reuse ;  /* 0x00000001f9027824 */ /* 0x100fe200078e0200 */
[----:B------:R-:W-:-:S04]  /*7370*/  PRMT R0, RZ, 0x7610, R0 ;  /* 0x00007610ff007816 */ /* 0x000fc80000000000 */
[----:B------:R-:W-:Y:S02]  /*7380*/  IMNMX R23, R138, R2, PT ;  /* 0x000000028a177217 */ /* 0x000fe40003800200 */
[----:B------:R-:W-:Y:S02]  /*7390*/  CS2R R138, SRZ ;  /* 0x00000000008a7805 */ /* 0x000fe4000001ff00 */
[----:B------:R-:W-:Y:S01]  /*73a0*/  ISETP.GT.AND P0, PT, R23, R249, PT ;  /* 0x000000f91700720c */ /* 0x000fe20003f04270 */
[----:B------:R1:W-:-:S12]  /*73b0*/  STL [R1+0x10], R23 ;  /* 0x0000101701007387 */ /* 0x0003d80000100800 */
[----:B------:R-:W-:Y:S05]  /*73c0*/  @!P0 BRA `(.L_x_184) ;  /* 0x0000c75000008947 */ /* 0x000fea0003800000 */
[----:B------:R-:W2:Y:S01]  /*73d0*/  LDL R12, [R1+0x3c] ;  /* 0x00003c00010c7983 */ /* 0x000ea20000100800 */
[----:B------:R-:W-:-:S03]  /*73e0*/  ISETP.NE.U32.AND P0, PT, RZ, c[0x0][0x340], PT ;  /* 0x0000d000ff007a0c */ /* 0x000fc60003f05070 */
[----:B------:R-:W3:Y:S01]  /*73f0*/  LDL.LU R15, [R1+0xc] ;  /* 0x00000c00010f7983 */ /* 0x000ee20000300800 */
[----:B------:R-:W-:-:S03]  /*7400*/  ISETP.NE.AND.EX P1, PT, RZ, c[0x0][0x344], PT, P0 ;  /* 0x0000d100ff007a0c */ /* 0x000fc60003f25300 */
[----:B------:R-:W4:Y:S04]  /*7410*/  LDL R24, [R1] ;  /* 0x0000000001187983 */ /* 0x000f280000100800 */
[----:B------:R-:W1:Y:S06]  /*7420*/  S2R R4, SR_TID.X ;  /* 0x0000000000047919 */ /* 0x000e6c0000002100 */
[----:B------:R-:W-:-:S04]  /*7430*/  @P1 IMAD.MOV.U32 R2, RZ, RZ, 0x4 ;  /* 0x00000004ff021424 */ /* 0x000fc800078e00ff */
[----:B------:R-:W-:-:S05]  /*7440*/  @P1 IMAD.WIDE R2, R236, R2, c[0x0][0x340] ;  /* 0x0000d000ec021625 */ /* 0x000fca00078e0202 */
[----:B------:R1:W4:Y:S01]  /*7450*/  @P1 LDG.E R13, [R2.64] ;  /* 0x00000006020d1981 */ /* 0x000322000c1e1900 */
[----:B------:R-:W-:Y:S01]  /*7460*/  SHF.R.S32.HI R0, RZ, 0x1f, R174 ;  /* 0x0000001fff007819 */ /* 0x000fe200000114ae */
[----:B------:R-:W-:Y:S01]  /*7470*/  IMAD.MOV.U32 R7, RZ, RZ, c[0x0][0x2c4] ;  /* 0x0000b100ff077624 */ /* 0x000fe200078e00ff */
[----:B------:R-:W-:Y:S02]  /*7480*/  SHF.R.S32.HI R5, RZ, 0x1f, R232 ;  /* 0x0000001fff057819 */ /* 0x000fe400000114e8 */
[----:B------:R-:W-:Y:S01]  /*7490*/  ISETP.GE.AND P4, PT, R231, c[0x0][0x1d4], PT ;  /* 0x00007500e7007a0c */ /* 0x000fe20003f86270 */
[----:B------:R-:W-:Y:S01]  /*74a0*/  IMAD R0, R0, c[0x0][0x178], RZ ;  /* 0x00005e0000007a24 */ /* 0x000fe200078e02ff */
[----:B------:R-:W-:Y:S02]  /*74b0*/  ISETP.NE.AND P2, PT, R7, 0x1, PT ;  /* 0x000000010700780c */ /* 0x000fe40003f45270 */
[----:B-1----:R-:W-:Y:S02]  /*74c0*/  SHF.R.S32.HI R22, RZ, 0x1f, R4 ;  /* 0x0000001fff167819 */ /* 0x002fe40000011404 */
[----:B------:R-:W-:-:S02]  /*74d0*/  SEL R14, RZ, 0xffffffff, P4 ;  /* 0xffffffffff0e7807 */ /* 0x000fc40002000000 */
[----:B------:R-:W-:Y:S01]  /*74e0*/  LEA.HI R22, R22, R4, RZ, 0x3 ;  /* 0x0000000416167211 */ /* 0x000fe200078f18ff */
[----:B------:R-:W-:Y:S01]  /*74f0*/  IMAD R4, R174, c[0x0][0x17c], R0 ;  /* 0x00005f00ae047a24 */ /* 0x000fe200078e0200 */
[----:B------:R-:W-:Y:S01]  /*7500*/  ISETP.GE.AND P3, PT, R232, c[0x0][0x1d4], PT ;  /* 0x00007500e8007a0c */ /* 0x000fe20003f66270 */
[----:B------:R-:W-:Y:S01]  /*7510*/  IMAD.SHL.U32 R19, R14, 0x2, RZ ;  /* 0x000000020e137824 */ /* 0x000fe200078e00ff */
[----:B------:R-:W-:Y:S02]  /*7520*/  SHF.R.S32.HI R22, RZ, 0x3, R22 ;  /* 0x00000003ff167819 */ /* 0x000fe40000011416 */
[----:B------:R-:W-:Y:S02]  /*7530*/  ISETP.GE.AND P6, PT, R230, c[0x0][0x1d4], PT ;  /* 0x00007500e6007a0c */ /* 0x000fe40003fc6270 */
[----:B------:R-:W-:Y:S02]  /*7540*/  SHF.R.S32.HI R6, RZ, 0x1f, R22 ;  /* 0x0000001fff067819 */ /* 0x000fe40000011416 */
[----:B------:R-:W-:Y:S01]  /*7550*/  IADD3 R0, P0, R22, R9, RZ ;  /* 0x0000000916007210 */ /* 0x000fe20007f1e0ff */
[----:B------:R-:W-:Y:S01]  /*7560*/  IMAD.WIDE.U32 R2, R174, c[0x0][0x178], RZ ;  /* 0x00005e00ae027a25 */ /* 0x000fe200078e00ff */
[----:B------:R-:W-:-:S02]  /*7570*/  ISETP.GE.AND P5, PT, R231, c[0x0][0x198], PT ;  /* 0x00006600e7007a0c */ /* 0x000fc40003fa6270 */
[----:B------:R-:W-:Y:S02]  /*7580*/  LEA.HI.X.SX32 R6, R9, R6, 0x1, P0 ;  /* 0x0000000609067211 */ /* 0x000fe400000f0eff */
[----:B------:R-:W-:Y:S02]  /*7590*/  ISETP.NE.U32.AND P0, PT, RZ, c[0x0][0x348], PT ;  /* 0x0000d200ff007a0c */ /* 0x000fe40003f05070 */
[----:B------:R-:W-:Y:S01]  /*75a0*/  IADD3 R3, R3, R4, RZ ;  /* 0x0000000403037210 */ /* 0x000fe20007ffe0ff */
[----:B------:R-:W-:Y:S01]  /*75b0*/  IMAD R9, R6, c[0x0][0x1e0], RZ ;  /* 0x0000780006097a24 */ /* 0x000fe200078e02ff */
[----:B------:R-:W-:Y:S01]  /*75c0*/  ISETP.NE.AND.EX P0, PT, RZ, c[0x0][0x34c], PT, P0 ;  /* 0x0000d300ff007a0c */ /* 0x000fe20003f05300 */
[----:B------:R-:W-:Y:S01]  /*75d0*/  IMAD.MOV.U32 R4, RZ, RZ, R232 ;  /* 0x000000ffff047224 */ /* 0x000fe200078e00e8 */
[----:B------:R-:W-:Y:S01]  /*75e0*/  IADD3 R102, R23, -0x1, RZ ;  /* 0xffffffff17667810 */ /* 0x000fe20007ffe0ff */
[----:B------:R-:W-:Y:S01]  /*75f0*/  IMAD R17, R0, c[0x0][0x1e4], R9 ;  /* 0x0000790000117a24 */ /* 0x000fe200078e0209 */
[----:B------:R-:W-:Y:S01]  /*7600*/  SEL R9, R137, RZ, !P0 ;  /* 0x000000ff89097207 */ /* 0x000fe20004000000 */
[----:B------:R-:W-:-:S02]  /*7610*/  IMAD R8, R6, c[0x0][0x208], RZ ;  /* 0x0000820006087a24 */ /* 0x000fc400078e02ff */
[----:B------:R-:W-:-:S04]  /*7620*/  IMAD.WIDE.U32 R6, R0, c[0x0][0x1e0], R4 ;  /* 0x0000780000067a25 */ /* 0x000fc800078e0004 */
[----:B------:R-:W-:Y:S02]  /*7630*/  IMAD R18, R9, c[0x0][0x1c0], RZ ;  /* 0x0000700009127a24 */ /* 0x000fe400078e02ff */
[----:B------:R-:W-:-:S04]  /*7640*/  IMAD.WIDE.U32 R10, R0, c[0x0][0x208], R4 ;  /* 0x00008200000a7a25 */ /* 0x000fc800078e0004 */
[----:B------:R-:W-:Y:S01]  /*7650*/  IMAD R16, R0, c[0x0][0x20c], R8 ;  /* 0x0000830000107a24 */ /* 0x000fe200078e0208 */
[----:B------:R-:W-:Y:S02]  /*7660*/  SEL R8, R236, RZ, !P0 ;  /* 0x000000ffec087207 */ /* 0x000fe40004000000 */
[----:B------:R-:W-:-:S03]  /*7670*/  ISETP.NE.U32.AND P0, PT, RZ, c[0x0][0x350], PT ;  /* 0x0000d400ff007a0c */ /* 0x000fc60003f05070 */
[----:B------:R-:W-:Y:S01]  /*7680*/  IMAD R14, R8, c[0x0][0x1c4], R18 ;  /* 0x00007100080e7a24 */ /* 0x000fe200078e0212 */
[----:B------:R-:W-:Y:S01]  /*7690*/  ISETP.NE.AND.EX P0, PT, RZ, c[0x0][0x354], PT, P0 ;  /* 0x0000d500ff007a0c */ /* 0x000fe20003f05300 */
[----:B--2---:R-:W-:-:S04]  /*76a0*/  IMAD R12, R245, 0x80, R12 ;  /* 0x00000080f50c7824 */ /* 0x004fc800078e020c */
[----:B------:R-:W-:Y:S01]  /*76b0*/  @P2 IMAD.HI.U32 R9, R12, c[0x0][0x2c8], RZ ;  /* 0x0000b2000c092a27 */ /* 0x000fe200078e00ff */
[----:B------:R-:W-:Y:S02]  /*76c0*/  MOV R0, R12 ;  /* 0x0000000c00007202 */ /* 0x000fe40000000f00 */
[----:B---3--:R-:W-:Y:S01]  /*76d0*/  LOP3.LUT R15, R15, 0xfffffffe, RZ, 0xc0, !PT ;  /* 0xfffffffe0f0f7812 */ /* 0x008fe200078ec0ff */
[C---:B----4-:R-:W-:Y:S01]  /*76e0*/  IMAD.WIDE.U32 R2, R24.reuse, c[0x0][0x1b8], R2 ;  /* 0x00006e0018027a25 */ /* 0x050fe200078e0002 */
[----:B------:R-:W-:Y:S02]  /*76f0*/  @P2 SHF.R.U32.HI R0, RZ, c[0x0][0x2cc], R9 ;  /* 0x0000b300ff002a19 */ /* 0x000fe40000011609 */
[----:B------:R-:W-:Y:S01]  /*7700*/  @P4 LOP3.LUT R15, R15, 0x1, RZ, 0xfc, !PT ;  /* 0x000000010f0f4812 */ /* 0x000fe200078efcff */
[----:B------:R-:W-:Y:S01]  /*7710*/  IMAD R3, R24, c[0x0][0x1bc], R3 ;  /* 0x00006f0018037a24 */ /* 0x000fe200078e0203 */
[----:B------:R-:W-:Y:S01]  /*7720*/  ISETP.GE.AND P4, PT, R230, c[0x0][0x198], PT ;  /* 0x00006600e6007a0c */ /* 0x000fe20003f86270 */
[----:B------:R-:W-:Y:S01]  /*7730*/  IMAD.IADD R9, R7, 0x1, R17 ;  /* 0x0000000107097824 */ /* 0x000fe200078e0211 */
[----:B------:R-:W-:Y:S01]  /*7740*/  IADD3 R7, R11, R16, RZ ;  /* 0x000000100b077210 */ /* 0x000fe20007ffe0ff */
[----:B------:R-:W-:Y:S01]  /*7750*/  IMAD.WIDE.U32 R2, R8, c[0x0][0x1c0], R2 ;  /* 0x0000700008027a25 */ /* 0x000fe200078e0002 */
[----:B------:R-:W-:-:S02]  /*7760*/  SHF.R.S32.HI R11, RZ, 0x1f, R0 ;  /* 0x0000001fff0b7819 */ /* 0x000fc40000011400 */
[----:B------:R-:W-:Y:S01]  /*7770*/  LOP3.LUT R15, R15, 0xfffffffd, RZ, 0xc0, !PT ;  /* 0xfffffffd0f0f7812 */ /* 0x000fe200078ec0ff */
[----:B------:R-:W-:Y:S01]  /*7780*/  IMAD.MOV.U32 R8, RZ, RZ, R6 ;  /* 0x000000ffff087224 */ /* 0x000fe200078e0006 */
[----:B------:R-:W-:Y:S01]  /*7790*/  MOV R6, R10 ;  /* 0x0000000a00067202 */ /* 0x000fe20000000f00 */
[----:B------:R-:W-:Y:S01]  /*77a0*/  IMAD.IADD R3, R3, 0x1, R14 ;  /* 0x0000000103037824 */ /* 0x000fe200078e020e */
[----:B------:R-:W-:Y:S01]  /*77b0*/  @P3 LOP3.LUT R15, R15, 0x2, RZ, 0xfc, !PT ;  /* 0x000000020f0f3812 */ /* 0x000fe200078efcff */
[----:B------:R-:W-:Y:S01]  /*77c0*/  IMAD R10, R11, c[0x0][0x1b0], RZ ;  /* 0x00006c000b0a7a24 */ /* 0x000fe200078e02ff */
[----:B------:R-:W-:Y:S01]  /*77d0*/  SEL R14, RZ, 0x4, P6 ;  /* 0x00000004ff0e7807 */ /* 0x000fe20003000000 */
[----:B------:R-:W-:Y:S02]  /*77e0*/  IMAD.MOV R11, RZ, RZ, -R0 ;  /* 0x000000ffff0b7224 */ /* 0x000fe400078e0a00 */
[C---:B------:R-:W-:Y:S01]  /*77f0*/  IMAD R10, R0.reuse, c[0x0][0x1b4], R10 ;  /* 0x00006d00000a7a24 */ /* 0x040fe200078e020a */
[----:B------:R1:W-:Y:S01]  /*7800*/  STL [R1+0xc], R15 ;  /* 0x00000c0f01007387 */ /* 0x0003e20000100800 */
[----:B------:R-:W-:-:S04]  /*7810*/  IMAD.WIDE.U32 R2, R0, c[0x0][0x1b0], R2 ;  /* 0x00006c0000027a25 */ /* 0x000fc800078e0002 */
[----:B------:R-:W-:Y:S02]  /*7820*/  IMAD R0, R11, c[0x0][0x2c4], R12 ;  /* 0x0000b1000b007a24 */ /* 0x000fe400078e020c */
[----:B------:R-:W-:Y:S01]  /*7830*/  IMAD.IADD R3, R3, 0x1, R10 ;  /* 0x0000000103037824 */ /* 0x000fe200078e020a */
[----:B------:R-:W-:Y:S01]  /*7840*/  @P1 SHF.R.S32.HI R10, RZ, 0x1f, R13 ;  /* 0x0000001fff0a1819 */ /* 0x000fe2000001140d */
[----:B------:R-:W-:Y:S01]  /*7850*/  @!P1 IMAD.MOV.U32 R13, RZ, RZ, R236 ;  /* 0x000000ffff0d9224 */ /* 0x000fe200078e00ec */
[----:B------:R-:W-:Y:S01]  /*7860*/  SHF.R.S32.HI R11, RZ, 0x1f, R0 ;  /* 0x0000001fff0b7819 */ /* 0x000fe20000011400 */
[----:B------:R-:W-:Y:S01]  /*7870*/  IMAD.WIDE.U32 R6, R24, c[0x0][0x210], R6 ;  /* 0x0000840018067a25 */ /* 0x000fe200078e0006 */
[----:B------:R-:W-:Y:S02]  /*7880*/  @!P1 MOV R10, R137 ;  /* 0x00000089000a9202 */ /* 0x000fe40000000f00 */
[----:B------:R-:W-:Y:S01]  /*7890*/  ISETP.GE.AND P1, PT, R232, c[0x0][0x198], PT ;  /* 0x00006600e8007a0c */ /* 0x000fe20003f26270 */
[----:B------:R-:W-:Y:S01]  /*78a0*/  IMAD R11, R11, c[0x0][0x1a8], RZ ;  /* 0x00006a000b0b7a24 */ /* 0x000fe200078e02ff */
[----:B------:R-:W-:Y:S01]  /*78b0*/  SEL R10, R10, RZ, !P0 ;  /* 0x000000ff0a0a7207 */ /* 0x000fe20004000000 */
[----:B------:R-:W-:-:S04]  /*78c0*/  IMAD.WIDE.U32 R8, R24, c[0x0][0x1e8], R8 ;  /* 0x00007a0018087a25 */ /* 0x000fc800078e0008 */
[C---:B------:R-:W-:Y:S02]  /*78d0*/  IMAD R11, R0.reuse, c[0x0][0x1ac], R11 ;  /* 0x00006b00000b7a24 */ /* 0x040fe400078e020b */
[----:B------:R-:W-:Y:S01]  /*78e0*/  IMAD.WIDE.U32 R2, R0, c[0x0][0x1a8], R2 ;  /* 0x00006a0000027a25 */ /* 0x000fe200078e0002 */
[----:B------:R-:W-:Y:S02]  /*78f0*/  SEL R0, R13, RZ, !P0 ;  /* 0x000000ff0d007207 */ /* 0x000fe40004000000 */
[----:B-1----:R-:W-:Y:S01]  /*7900*/  SEL R15, RZ, 0x1, P3 ;  /* 0x00000001ff0f7807 */ /* 0x002fe20001800000 */
[----:B------:R-:W-:Y:S01]  /*7910*/  IMAD R7, R24, c[0x0][0x214], R7 ;  /* 0x0000850018077a24 */ /* 0x000fe200078e0207 */
[----:B------:R-:W-:Y:S01]  /*7920*/  LEA R13, P0, R2, c[0x0][0x160], 0x1 ;  /* 0x00005800020d7a11 */ /* 0x000fe200078008ff */
[----:B------:R-:W-:Y:S01]  /*7930*/  IMAD R9, R24, c[0x0][0x1ec], R9 ;  /* 0x00007b0018097a24 */ /* 0x000fe200078e0209 */
[----:B------:R-:W-:Y:S01]  /*7940*/  LOP3.LUT R15, R19, 0x2, R15, 0xe2, !PT ;  /* 0x00000002130f7812 */ /* 0x000fe200078ee20f */
[----:B------:R-:W-:-:S02]  /*7950*/  IMAD R12, R10, c[0x0][0x1f0], RZ ;  /* 0x00007c000a0c7a24 */ /* 0x000fc400078e02ff */
[----:B------:R-:W-:Y:S01]  /*7960*/  IMAD R10, R10, c[0x0][0x218], RZ ;  /* 0x000086000a0a7a24 */ /* 0x000fe200078e02ff */
[----:B------:R-:W-:Y:S01]  /*7970*/  LOP3.LUT R68, R15, R14, RZ, 0xfc, !PT ;  /* 0x0000000e0f447212 */ /* 0x000fe200078efcff */
[----:B------:R-:W-:-:S04]  /*7980*/  IMAD.WIDE.U32 R226, R0, c[0x0][0x218], R6 ;  /* 0x0000860000e27a25 */ /* 0x000fc800078e0006 */
[----:B------:R-:W-:-:S04]  /*7990*/  IMAD.WIDE.U32 R224, R0, c[0x0][0x1f0], R8 ;  /* 0x00007c0000e07a25 */ /* 0x000fc800078e0008 */
[C---:B------:R-:W-:Y:S02]  /*79a0*/  IMAD R6, R0.reuse, c[0x0][0x1f4], R12 ;  /* 0x00007d0000067a24 */ /* 0x040fe400078e020c */
[----:B------:R-:W-:Y:S01]  /*79b0*/  IMAD.IADD R3, R3, 0x1, R11 ;  /* 0x0000000103037824 */ /* 0x000fe200078e020b */
[----:B------:R-:W-:Y:S01]  /*79c0*/  LEA R11, R245, R22, 0x7 ;  /* 0x00000016f50b7211 */ /* 0x000fe200078e38ff */
[----:B------:R-:W-:Y:S02]  /*79d0*/  IMAD R0, R0, c[0x0][0x21c], R10 ;  /* 0x0000870000007a24 */ /* 0x000fe400078e020a */
[----:B------:R-:W-:Y:S01]  /*79e0*/  IMAD.IADD R223, R225, 0x1, R6 ;  /* 0x00000001e1df7824 */ /* 0x000fe200078e0206 */
[----:B------:R-:W-:Y:S02]  /*79f0*/  LEA.HI.X R12, R2, c[0x0][0x164], R3, 0x1, P0 ;  /* 0x00005900020c7a11 */ /* 0x000fe400000f0c03 */
[----:B------:R-:W-:Y:S01]  /*7a00*/  IADD3 R228, R227, R0, RZ ;  /* 0x00000000e3e47210 */ /* 0x000fe20007ffe0ff */
[----:B------:R-:W-:Y:S05]  /*7a10*/  BRA.DIV ~URZ, `(.L_x_185) ;  /* 0x000106b27f007947 */ /* 0x000fea000b800000 */
[----:B------:R1:W2:Y:S02]  /*7a20*/  SHFL.IDX PT, R10, R12, RZ, 0x181f ;  /* 0x00181fff0c0a7589 */ /* 0x0002a400000e0000 */
.L_x_304:
[----:B------:R-:W-:Y:S05]  /*7a30*/  BRA.DIV ~URZ, `(.L_x_186) ;  /* 0x000107027f007947 */ /* 0x000fea000b800000 */
[----:B------:R3:W4:Y:S02]  /*7a40*/  SHFL.IDX PT, R0, R13, RZ, 0x181f ;  /* 0x00181fff0d007589 */ /* 0x00072400000e0000 */
.L_x_305:
[----:B------:R-:W-:Y:S01]  /*7a50*/  IMAD R34, R175, c[0x0][0x2c4], RZ ;  /* 0x0000b100af227a24 */ /* 0x000fe200078e02ff */
[----:B------:R-:W-:Y:S01]  /*7a60*/  BSSY B0, `(.L_x_187) ;  /* 0x0000011000007945 */ /* 0x000fe20003800000 */
[----:B------:R-:W-:-:S02]  /*7a70*/  SHF.R.S32.HI R15, RZ, 0x1f, R230 ;  /* 0x0000001fff0f7819 */ /* 0x000fc400000114e6 */
[----:B------:R-:W-:Y:S02]  /*7a80*/  SHF.R.S32.HI R14, RZ, 0x1f, R231 ;  /* 0x0000001fff0e7819 */ /* 0x000fe400000114e7 */
[----:B------:R-:W-:-:S13]  /*7a90*/  ISETP.GE.AND P0, PT, R11, R34, PT ;  /* 0x000000220b00720c */ /* 0x000fda0003f06270 */
[----:B------:R-:W-:Y:S05]  /*7aa0*/  @P0 BRA `(.L_x_188) ;  /* 0x000000c000000947 */ /* 0x000fea0003800000 */
[----:B----4-:R-:W-:-:S04]  /*7ab0*/  LEA R8, P0, R232, R0, 0x1 ;  /* 0x00000000e8087211 */ /* 0x010fc800078008ff */
[----:B--2---:R-:W-:Y:S02]  /*7ac0*/  LEA.HI.X R9, R232, R10, R5, 0x1, P0 ;  /* 0x0000000ae8097211 */ /* 0x004fe400000f0c05 */
[----:B------:R-:W-:-:S03]  /*7ad0*/  LEA R6, P0, R231, R0, 0x1 ;  /* 0x00000000e7067211 */ /* 0x000fc600078008ff */
[----:B------:R-:W-:Y:S01]  /*7ae0*/  @!PT LDS RZ, [RZ] ;  /* 0x00000000fffff984 */ /* 0x000fe20000000800 */
[----:B------:R-:W-:Y:S01]  /*7af0*/  @!PT LDS RZ, [RZ] ;  /* 0x00000000fffff984 */ /* 0x000fe20000000800 */
[----:B------:R-:W-:Y:S01]  /*7b00*/  @!PT LDS RZ, [RZ] ;  /* 0x00000000fffff984 */ /* 0x000fe20000000800 */
[----:B------:R2:W-:Y:S01]  /*7b10*/  LDGSTS.E.BYPASS.LTC128B.128 [R203+0xc100], [R8.64], !P1 ;  /* 0x0c10000008cb7fae */ /* 0x0005e2000c901d46 */
[----:B------:R-:W-:Y:S02]  /*7b20*/  LEA.HI.X R7, R231, R10, R14, 0x1, P0 ;  /* 0x0000000ae7077211 */ /* 0x000fe400000f0c0e */
[----:B------:R-:W-:-:S03]  /*7b30*/  LEA R2, P0, R230, R0, 0x1 ;  /* 0x00000000e6027211 */ /* 0x000fc600078008ff */
[----:B------:R2:W-:Y:S01]  /*7b40*/  LDGSTS.E.BYPASS.LTC128B.128 [R203+0x10100], [R6.64], !P5 ;  /* 0x1010000006cb7fae */ /* 0x0005e2000e901d46 */
[----:B------:R-:W-:-:S05]  /*7b50*/  LEA.HI.X R3, R230, R10, R15, 0x1, P0 ;  /* 0x0000000ae6037211 */ /* 0x000fca00000f0c0f */
[----:B------:R2:W-:Y:S04]  /*7b60*/  LDGSTS.E.BYPASS.LTC128B.128 [R203+0x14100], [R2.64], !P4 ;  /* 0x1410000002cb7fae */ /* 0x0005e8000e101d46 */
.L_x_188:
[----:B------:R-:W-:Y:S05]  /*7b70*/  BSYNC B0 ;  /* 0x0000000000007941 */ /* 0x000fea0003800000 */
.L_x_187:
[----:B------:R-:W-:Y:S05]  /*7b80*/  BRA.DIV ~URZ, `(.L_x_189) ;  /* 0x000106127f007947 */ /* 0x000fea000b800000 */
[----:B--2---:R2:W1:Y:S04]  /*7b90*/  SHFL.IDX PT, R10, R12, 0x1, 0x181f ;  /* 0x00381f000c0a7f89 */ /* 0x00446800000e0000 */
[----:B----4-:R2:W4:Y:S02]  /*7ba0*/  SHFL.IDX PT, R0, R13, 0x1, 0x181f ;  /* 0x00381f000d007f89 */ /* 0x01052400000e0000 */
.L_x_306:
[----:B------:R-:W-:Y:S01]  /*7bb0*/  IADD3 R2, R11, 0x20, RZ ;  /* 0x000000200b027810 */ /* 0x000fe20007ffe0ff */
[----:B------:R-:W-:Y:S03]  /*7bc0*/  BSSY B0, `(.L_x_190) ;  /* 0x000000f000007945 */ /* 0x000fe60003800000 */
[----:B------:R-:W-:-:S13]  /*7bd0*/  ISETP.GE.AND P0, PT, R2, R34, PT ;  /* 0x000000220200720c */ /* 0x000fda0003f06270 */
[----:B------:R-:W-:Y:S05]  /*7be0*/  @P0 BRA `(.L_x_191) ;  /* 0x000000c000000947 */ /* 0x000fea0003800000 */
[----:B----4-:R-:W-:-:S04]  /*7bf0*/  LEA R8, P0, R232, R0, 0x1 ;  /* 0x00000000e8087211 */ /* 0x010fc800078008ff */
[----:B-1----:R-:W-:Y:S02]  /*7c00*/  LEA.HI.X R9, R232, R10, R5, 0x1, P0 ;  /* 0x0000000ae8097211 */ /* 0x002fe400000f0c05 */
        /* <DEDUP_REMOVED lines=10> */
.L_x_191:
[----:B------:R-:W-:Y:S05]  /*7cb0*/  BSYNC B0 ;  /* 0x0000000000007941 */ /* 0x000fea0003800000 */
.L_x_190:
[----:B------:R-:W-:Y:S05]  /*7cc0*/  BRA.DIV ~URZ, `(.L_x_192) ;  /* 0x000105927f007947 */ /* 0x000fea000b800000 */
[----:B-1----:R1:W2:Y:S02]  /*7cd0*/  SHFL.IDX PT, R10, R12, 0x2, 0x181f ;  /* 0x00581f000c0a7f89 */ /* 0x0022a400000e0000 */
.L_x_307:
[----:B------:R-:W-:Y:S05]  /*7ce0*/  BRA.DIV ~URZ, `(.L_x_193) ;  /* 0x000105e27f007947 */ /* 0x000fea000b800000 */
[----:B----4-:R4:W1:Y:S02]  /*7cf0*/  SHFL.IDX PT, R0, R13, 0x2, 0x181f ;  /* 0x00581f000d007f89 */ /* 0x01086400000e0000 */
.L_x_308:
[----:B------:R-:W-:Y:S01]  /*7d00*/  IADD3 R2, R11, 0x40, RZ ;  /* 0x000000400b027810 */ /* 0x000fe20007ffe0ff */
[----:B------:R-:W-:Y:S03]  /*7d10*/  BSSY B0, `(.L_x_194) ;  /* 0x000000f000007945 */ /* 0x000fe60003800000 */
[----:B------:R-:W-:-:S13]  /*7d20*/  ISETP.GE.AND P0, PT, R2, R34, PT ;  /* 0x000000220200720c */ /* 0x000fda0003f06270 */
[----:B------:R-:W-:Y:S05]  /*7d30*/  @P0 BRA `(.L_x_195) ;  /* 0x000000c000000947 */ /* 0x000fea0003800000 */
[----:B-1----:R-:W-:-:S04]  /*7d40*/  LEA R8, P0, R232, R0, 0x1 ;  /* 0x00000000e8087211 */ /* 0x002fc800078008ff */
        /* <DEDUP_REMOVED lines=11> */
.L_x_195:
[----:B------:R-:W-:Y:S05]  /*7e00*/  BSYNC B0 ;  /* 0x0000000000007941 */ /* 0x000fea0003800000 */
.L_x_194:
[----:B------:R-:W-:Y:S05]  /*7e10*/  BRA.DIV ~URZ, `(.L_x_196) ;  /* 0x000105127f007947 */ /* 0x000fea000b800000 */
[----:B-1----:R1:W3:Y:S04]  /*7e20*/  SHFL.IDX PT, R7, R12, 0x3, 0x181f ;  /* 0x00781f000c077f89 */ /* 0x0022e800000e0000 */
[----:B------:R1:W4:Y:S02]  /*7e30*/  SHFL.IDX PT, R0, R13, 0x3, 0x181f ;  /* 0x00781f000d007f89 */ /* 0x00032400000e0000 */
.L_x_309:
[----:B----4-:R-:W4:Y:S01]  /*7e40*/  LDL R104, [R1+0xc] ;  /* 0x00000c0001687983 */ /* 0x010f220000100800 */
[----:B------:R-:W-:Y:S01]  /*7e50*/  IADD3 R2, R11, 0x60, RZ ;  /* 0x000000600b027810 */ /* 0x000fe20007ffe0ff */
[----:B--2---:R-:W-:Y:S01]  /*7e60*/  IMAD.MOV.U32 R10, RZ, RZ, 0x20 ;  /* 0x00000020ff0a7424 */ /* 0x004fe200078e00ff */
[----:B------:R-:W-:Y:S01]  /*7e70*/  SHF.R.S32.HI R66, RZ, 0x1f, R102 ;  /* 0x0000001fff427819 */ /* 0x000fe20000011466 */
[----:B------:R-:W2:Y:S01]  /*7e80*/  S2R R6, SR_TID.X ;  /* 0x0000000000067919 */ /* 0x000ea20000002100 */
[----:B------:R-:W-:Y:S01]  /*7e90*/  ISETP.GE.AND P2, PT, R2, R34, PT ;  /* 0x000000220200720c */ /* 0x000fe20003f46270 */
[----:B------:R-:W-:-:S12]  /*7ea0*/  IMAD R11, R10, c[0x0][0x1e4], RZ ;  /* 0x000079000a0b7a24 */ /* 0x000fd800078e02ff */
[----:B------:R-:W-:-:S04]  /*7eb0*/  @!P2 LEA R2, P0, R232, R0, 0x1 ;  /* 0x00000000e802a211 */ /* 0x000fc800078008ff */
[----:B---3--:R-:W-:Y:S01]  /*7ec0*/  @!P2 LEA.HI.X R3, R232, R7, R5, 0x1, P0 ;  /* 0x00000007e803a211 */ /* 0x008fe200000f0c05 */
[----:B------:R-:W-:Y:S01]  /*7ed0*/  IMAD.WIDE.U32 R4, R102, c[0x0][0x1e0], RZ ;  /* 0x0000780066047a25 */ /* 0x000fe200078e00ff */
[----:B------:R-:W-:-:S03]  /*7ee0*/  @!P2 LEA R8, P0, R231, R0, 0x1 ;  /* 0x00000000e708a211 */ /* 0x000fc600078008ff */
[----:B------:R-:W-:Y:S01]  /*7ef0*/  @!PT LDS RZ, [RZ] ;  /* 0x00000000fffff984 */ /* 0x000fe20000000800 */
[----:B------:R-:W-:Y:S01]  /*7f00*/  @!PT LDS RZ, [RZ] ;  /* 0x00000000fffff984 */ /* 0x000fe20000000800 */
[----:B------:R-:W-:Y:S01]  /*7f10*/  @!PT LDS RZ, [RZ] ;  /* 0x00000000fffff984 */ /* 0x000fe20000000800 */
[----:B------:R3:W-:Y:S01]  /*7f20*/  @!P2 LDGSTS.E.BYPASS.LTC128B.128 [R203+0xf100], [R2.64], !P1 ;  /* 0x0f10000002cbafae */ /* 0x0007e2000c901d46 */
[----:B--2---:R-:W-:Y:S02]  /*7f30*/  SHF.R.S32.HI R67, RZ, 0x1f, R6 ;  /* 0x0000001fff437819 */ /* 0x004fe40000011406 */
[-C--:B------:R-:W-:Y:S02]  /*7f40*/  @!P2 LEA.HI.X R9, R231, R7.reuse, R14, 0x1, P0 ;  /* 0x00000007e709a211 */ /* 0x080fe400000f0c0e */
[----:B------:R-:W-:Y:S02]  /*7f50*/  LEA.HI R67, R67, R6, RZ, 0x3 ;  /* 0x0000000643437211 */ /* 0x000fe400078f18ff */
[C---:B------:R-:W-:Y:S01]  /*7f60*/  @!P2 LEA R6, P0, R230.reuse, R0, 0x1 ;  /* 0x00000000e606a211 */ /* 0x040fe200078008ff */
[----:B------:R2:W-:Y:S01]  /*7f70*/  @!P2 LDGSTS.E.BYPASS.LTC128B.128 [R203+0x13100], [R8.64], !P5 ;  /* 0x1310000008cbafae */ /* 0x0005e2000e901d46 */
[----:B------:R-:W-:Y:S02]  /*7f80*/  SHF.R.S32.HI R67, RZ, 0x3, R67 ;  /* 0x00000003ff437819 */ /* 0x000fe40000011443 */
[----:B------:R-:W-:-:S02]  /*7f90*/  @!P2 LEA.HI.X R7, R230, R7, R15, 0x1, P0 ;  /* 0x00000007e607a211 */ /* 0x000fc400000f0c0f */
[----:B------:R-:W-:-:S03]  /*7fa0*/  LEA R0, P0, R4, R224, 0x6 ;  /* 0x000000e004007211 */ /* 0x000fc600078030ff */
[----:B------:R2:W-:Y:S04]  /*7fb0*/  @!P2 LDGSTS.E.BYPASS.LTC128B.128 [R203+0x17100], [R6.64], !P4 ;  /* 0x1710000006cbafae */ /* 0x0005e8000e101d46 */
[----:B------:R-:W0:Y:S01]  /*7fc0*/  LDGDEPBAR ;  /* 0x00000000000079af */ /* 0x000e220000000000 */
[----:B------:R-:W-:Y:S01]  /*7fd0*/  WARPSYNC 0xffffffff ;  /* 0xffffffff00007948 */ /* 0x000fe20003800000 */
[----:B---3--:R-:W-:Y:S02]  /*7fe0*/  IMAD R3, R66, c[0x0][0x1e0], RZ ;  /* 0x0000780042037a24 */ /* 0x008fe400078e02ff */
[----:B------:R-:W-:Y:S02]  /*7ff0*/  IMAD.IADD R2, R176, 0x1, -R67 ;  /* 0x00000001b0027824 */ /* 0x000fe400078e0a43 */
[----:B------:R-:W-:-:S02]  /*8000*/  IMAD R3, R102, c[0x0][0x1e4], R3 ;  /* 0x0000790066037a24 */ /* 0x000fc400078e0203 */
[----:B------:R-:W-:Y:S02]  /*8010*/  IMAD R2, R102, -0x40, R2 ;  /* 0xffffffc066027824 */ /* 0x000fe400078e0202 */
[----:B------:R-:W-:-:S05]  /*8020*/  IMAD.IADD R3, R5, 0x1, R3 ;  /* 0x0000000105037824 */ /* 0x000fca00078e0203 */
[----:B------:R-:W-:Y:S01]  /*8030*/  LEA.HI.X R3, R4, R223, R3, 0x6, P0 ;  /* 0x000000df04037211 */ /* 0x000fe200000f3403 */
[----:B------:R-:W-:Y:S01]  /*8040*/  IMAD.WIDE.U32 R4, R10, c[0x0][0x1e0], RZ ;  /* 0x000078000a047a25 */ /* 0x000fe200078e00ff */
[----:B------:R-:W-:Y:S01]  /*8050*/  BAR.SYNC.DEFER_BLOCKING 0x0 ;  /* 0x0000000000007b1d */ /* 0x000fe20000010000 */
[----:B------:R-:W-:-:S13]  /*8060*/  ISETP.GE.AND P0, PT, R2, 0x21, PT ;  /* 0x000000210200780c */ /* 0x000fda0003f06270 */
[----:B------:R-:W-:-:S04]  /*8070*/  @P0 IADD3 R10, P1, R0, R4, RZ ;  /* 0x00000004000a0210 */ /* 0x000fc80007f3e0ff */
[----:B------:R-:W-:Y:S02]  /*8080*/  @P0 IADD3.X R11, R3, R5, R11, P1, !PT ;  /* 0x00000005030b0210 */ /* 0x000fe40000ffe40b */
[----:B------:R-:W-:-:S13]  /*8090*/  ISETP.GE.AND P1, PT, R2, 0x1, PT ;  /* 0x000000010200780c */ /* 0x000fda0003f26270 */
[----:B------:R-:W-:-:S04]  /*80a0*/  @P1 LEA R4, P3, R0, c[0x0][0x1c8], 0x1 ;  /* 0x0000720000041a11 */ /* 0x000fc800078608ff */
[----:B------:R-:W-:Y:S02]  /*80b0*/  @P1 LEA.HI.X R5, R0, c[0x0][0x1cc], R3, 0x1, P3 ;  /* 0x0000730000051a11 */ /* 0x000fe400018f0c03 */
[----:B------:R-:W-:-:S04]  /*80c0*/  @P0 LEA R2, P3, R10, c[0x0][0x1c8], 0x1 ;  /* 0x000072000a020a11 */ /* 0x000fc800078608ff */
[----:B------:R-:W-:Y:S02]  /*80d0*/  @P0 LEA.HI.X R3, R10, c[0x0][0x1cc], R11, 0x1, P3 ;  /* 0x000073000a030a11 */ /* 0x000fe400018f0c0b */
[C---:B----4-:R-:W-:Y:S02]  /*80e0*/  LOP3.LUT P3, RZ, R104.reuse, 0x2, RZ, 0xc0, !PT ;  /* 0x0000000268ff7812 */ /* 0x050fe4000786c0ff */
[----:B------:R-:W-:-:S11]  /*80f0*/  LOP3.LUT P5, RZ, R104, 0x1, RZ, 0xc0, !PT ;  /* 0x0000000168ff7812 */ /* 0x000fd600078ac0ff */
        /* <DEDUP_REMOVED lines=8> */
[----:B------:R2:W-:Y:S01]  /*8180*/  @P0 LDGSTS.E.BYPASS.LTC128B.128 [R203+0xb100], [R2.64+0x100], !P6 ;  /* 0x0b10010002cb0fae */ /* 0x0005e2000f101d46 */
[----:B------:R-:W-:-:S03]  /*8190*/  ISETP.LT.AND P0, PT, RZ, c[0x0][0x27c], PT ;  /* 0x00009f00ff007a0c */ /* 0x000fc60003f01270 */
[----:B------:R-:W0:Y:S10]  /*81a0*/  LDGDEPBAR ;  /* 0x00000000000079af */ /* 0x000e340000000000 */
[----:B------:R-:W-:Y:S05]  /*81b0*/  @P0 BRA `(.L_x_197) ;  /* 0x0000002000000947 */ /* 0x000fea0003800000 */
[----:B------:R-:W-:-:S04]  /*81c0*/  DEPBAR.LE SB0, 0x1 ;  /* 0x000080400000791a */ /* 0x000fc80000000000 */
[----:B------:R-:W-:Y:S05]  /*81d0*/  BRA `(.L_x_198) ;  /* 0x0000597000007947 */ /* 0x000fea0003800000 */
.L_x_197:
[----:B-----5:R-:W-:Y:S01]  /*81e0*/  SHF.R.S32.HI R0, RZ, 0x1f, R136 ;  /* 0x0000001fff007819 */ /* 0x020fe20000011488 */
[----:B------:R-:W-:Y:S01]  /*81f0*/  ULDC.U8 UR4, c[0x0][0x298] ;  /* 0x0000a60000047ab9 */ /* 0x000fe20000000000 */
[----:B--2---:R-:W-:Y:S01]  /*8200*/  IMAD.WIDE.U32 R2, R136, c[0x0][0x280], RZ ;  /* 0x0000a00088027a25 */ /* 0x004fe200078e00ff */
[----:B------:R-:W-:Y:S01]  /*8210*/  ISETP.NE.AND P2, PT, RZ, UR4, PT ;  /* 0x00000004ff007c0c */ /* 0x000fe2000bf45270 */
[----:B------:R-:W-:Y:S02]  /*8220*/  BSSY B2, `(.L_x_198) ;  /* 0x0000592000027945 */ /* 0x000fe40003800000 */
[----:B------:R-:W-:Y:S01]  /*8230*/  IMAD R6, R0, c[0x0][0x280], RZ ;  /* 0x0000a00000067a24 */ /* 0x000fe200078e02ff */
[----:B------:R-:W-:Y:S01]  /*8240*/  LEA R7, P1, R2, c[0x0][0x270], 0x1 ;  /* 0x00009c0002077a11 */ /* 0x000fe200078208ff */
[----:B------:R-:W-:Y:S02]  /*8250*/  IMAD R0, R0, c[0x0][0x290], RZ ;  /* 0x0000a40000007a24 */ /* 0x000fe400078e02ff */
[----:B------:R-:W-:-:S02]  /*8260*/  IMAD R6, R136, c[0x0][0x284], R6 ;  /* 0x0000a10088067a24 */ /* 0x000fc400078e0206 */
[----:B------:R-:W-:-:S03]  /*8270*/  IMAD.WIDE.U32 R4, R136, c[0x0][0x290], RZ ;  /* 0x0000a40088047a25 */ /* 0x000fc600078e00ff */
[----:B------:R-:W-:Y:S01]  /*8280*/  IADD3 R3, R6, R3, RZ ;  /* 0x0000000306037210 */ /* 0x000fe20007ffe0ff */
[----:B------:R-:W-:Y:S01]  /*8290*/  IMAD R0, R136, c[0x0][0x294], R0 ;  /* 0x0000a50088007a24 */ /* 0x000fe200078e0200 */
[----:B------:R-:W-:Y:S02]  /*82a0*/  LEA R8, P0, R4, c[0x0][0x288], 0x1 ;  /* 0x0000a20004087a11 */ /* 0x000fe400078008ff */
[----:B------:R-:W-:Y:S02]  /*82b0*/  LEA R6, R245, R229, 0x7 ;  /* 0x000000e5f5067211 */ /* 0x000fe400078e38ff */
[----:B------:R-:W-:Y:S02]  /*82c0*/  IADD3 R5, R0, R5, RZ ;  /* 0x0000000500057210 */ /* 0x000fe40007ffe0ff */
[----:B------:R-:W-:Y:S02]  /*82d0*/  LEA.HI.X R0, R2, c[0x0][0x274], R3, 0x1, P1 ;  /* 0x00009d0002007a11 */ /* 0x000fe400008f0c03 */
[----:B------:R-:W-:Y:S01]  /*82e0*/  LEA.HI.X R2, R4, c[0x0][0x28c], R5, 0x1, P0 ;  /* 0x0000a30004027a11 */ /* 0x000fe200000f0c05 */
[----:B------:R-:W-:Y:S05]  /*82f0*/  @!P2 BRA `(.L_x_199) ;  /* 0x00002ab00000a947 */ /* 0x000fea0003800000 */
[----:B------:R-:W-:Y:S01]  /*8300*/  ISETP.GE.AND P0, PT, R6, R34, PT ;  /* 0x000000220600720c */ /* 0x000fe20003f06270 */
[----:B------:R-:W2:Y:S01]  /*8310*/  SHFL.IDX PT, R3, R2, RZ, 0x1c1f ;  /* 0x001c1fff02037589 */ /* 0x000ea200000e0000 */
[----:B------:R-:W-:Y:S01]  /*8320*/  BSSY B0, `(.L_x_200) ;  /* 0x0000054000007945 */ /* 0x000fe20003800000 */
[----:B------:R-:W-:Y:S01]  /*8330*/  CS2R R28, SRZ ;  /* 0x00000000001c7805 */ /* 0x000fe2000001ff00 */
[----:B------:R-:W-:Y:S01]  /*8340*/  CS2R R26, SRZ ;  /* 0x00000000001a7805 */ /* 0x000fe2000001ff00 */
[----:B------:R-:W3:Y:S01]  /*8350*/  SHFL.IDX PT, R5, R0, RZ, 0x1c1f ;  /* 0x001c1fff00057589 */ /* 0x000ee200000e0000 */
[----:B------:R-:W-:Y:S01]  /*8360*/  CS2R R24, SRZ ;  /* 0x0000000000187805 */ /* 0x000fe2000001ff00 */
[----:B------:R-:W-:Y:S01]  /*8370*/  CS2R R22, SRZ ;  /* 0x0000000000167805 */ /* 0x000fe2000001ff00 */
[----:B------:R-:W-:Y:S01]  /*8380*/  CS2R R20, SRZ ;  /* 0x0000000000147805 */ /* 0x000fe2000001ff00 */
[----:B------:R4:W1:Y:S01]  /*8390*/  SHFL.IDX PT, R4, R7, RZ, 0x1c1f ;  /* 0x001c1fff07047589 */ /* 0x00086200000e0000 */
[----:B------:R-:W-:Y:S01]  /*83a0*/  CS2R R18, SRZ ;  /* 0x0000000000127805 */ /* 0x000fe2000001ff00 */
[----:B------:R-:W-:Y:S01]  /*83b0*/  CS2R R16, SRZ ;  /* 0x0000000000107805 */ /* 0x000fe2000001ff00 */
[----:B------:R-:W-:Y:S01]  /*83c0*/  CS2R R14, SRZ ;  /* 0x00000000000e7805 */ /* 0x000fe2000001ff00 */
[----:B------:R5:W1:Y:S02]  /*83d0*/  SHFL.IDX PT, R2, R8, RZ, 0x1c1f ;  /* 0x001c1fff08027589 */ /* 0x000a6400000e0000 */
[----:B-1----:R-:W-:Y:S01]  /*83e0*/  CS2R R12, SRZ ;  /* 0x00000000000c7805 */ /* 0x002fe2000001ff00 */
[----:B------:R-:W-:Y:S01]  /*83f0*/  CS2R R10, SRZ ;  /* 0x00000000000a7805 */ /* 0x000fe2000001ff00 */
[----:B----4-:R-:W-:Y:S01]  /*8400*/  CS2R R6, SRZ ;  /* 0x0000000000067805 */ /* 0x010fe2000001ff00 */
[----:B-----5:R-:W-:Y:S01]  /*8410*/  CS2R R8, SRZ ;  /* 0x0000000000087805 */ /* 0x020fe2000001ff00 */
[----:B------:R-:W-:Y:S05]  /*8420*/  @P0 BRA `(.L_x_201) ;  /* 0x0000043000000947 */ /* 0x000fea0003800000 */
[C---:B--23--:R-:W-:Y:S01]  /*8430*/  ISETP.GE.AND P1, PT, R140.reuse, c[0x0][0x27c], PT ;  /* 0x00009f008c007a0c */ /* 0x04cfe20003f26270 */
[----:B------:R-:W-:Y:S01]  /*8440*/  IMAD.SHL.U32 R0, R140, 0x2, RZ ;  /* 0x000000028c007824 */ /* 0x000fe200078e00ff */
[C---:B------:R-:W-:Y:S01]  /*8450*/  ISETP.GE.AND P0, PT, R142.reuse, c[0x0][0x27c], PT ;  /* 0x00009f008e007a0c */ /* 0x040fe20003f06270 */
[----:B------:R-:W-:Y:S01]  /*8460*/  IMAD.SHL.U32 R14, R142, 0x2, RZ ;  /* 0x000000028e0e7824 */ /* 0x000fe200078e00ff */
[----:B------:R-:W-:Y:S01]  /*8470*/  SHF.R.S32.HI R7, RZ, 0x1f, R140 ;  /* 0x0000001fff077819 */ /* 0x000fe2000001148c */
[----:B------:R-:W-:Y:S01]  /*8480*/  CS2R R22, SRZ ;  /* 0x0000000000167805 */ /* 0x000fe2000001ff00 */
[----:B------:R-:W-:-:S02]  /*8490*/  SHF.R.S32.HI R10, RZ, 0x1f, R142 ;  /* 0x0000001fff0a7819 */ /* 0x000fc4000001148e */
[----:B------:R-:W-:-:S05]  /*84a0*/  SHF.L.U64.HI R7, R140, 0x1, R7 ;  /* 0x000000018c077819 */ /* 0x000fca0000010207 */
[-C--:B------:R-:W-:Y:S02]  /*84b0*/  @!P1 IADD3 R8, P2, R4, R0.reuse, RZ ;  /* 0x0000000004089210 */ /* 0x080fe40007f5e0ff */
[----:B------:R-:W-:Y:S02]  /*84c0*/  @!P1 IADD3 R6, P3, R2, R0, RZ ;  /* 0x0000000002069210 */ /* 0x000fe40007f7e0ff */
[----:B------:R-:W-:Y:S01]  /*84d0*/  SHF.L.U64.HI R0, R142, 0x1, R10 ;  /* 0x000000018e007819 */ /* 0x000fe2000001020a */
[--C-:B------:R-:W-:Y:S01]  /*84e0*/  @!P1 IMAD.X R9, R5, 0x1, R7.reuse, P2 ;  /* 0x0000000105099824 */ /* 0x100fe200010e0607 */
[----:B------:R-:W-:Y:S01]  /*84f0*/  @!P0 IADD3 R12, P2, R4, R14, RZ ;  /* 0x0000000e040c8210 */ /* 0x000fe20007f5e0ff */
[----:B------:R-:W-:Y:S01]  /*8500*/  CS2R R10, SRZ ;  /* 0x00000000000a7805 */ /* 0x000fe2000001ff00 */
[----:B------:R-:W-:Y:S01]  /*8510*/  @!P1 IMAD.X R7, R3, 0x1, R7, P3 ;  /* 0x0000000103079824 */ /* 0x000fe200018e0607 */
[----:B------:R-:W-:Y:S01]  /*8520*/  CS2R R24, SRZ ;  /* 0x0000000000187805 */ /* 0x000fe2000001ff00 */
[----:B------:R-:W-:Y:S01]  /*8530*/  ISETP.GE.AND P3, PT, R105, c[0x0][0x27c], PT ;  /* 0x00009f0069007a0c */ /* 0x000fe20003f66270 */
[----:B------:R-:W-:Y:S01]  /*8540*/  @!P0 IMAD.X R13, R5, 0x1, R0, P2 ;  /* 0x00000001050d8824 */ /* 0x000fe200010e0600 */
[----:B------:R1:W5:Y:S04]  /*8550*/  @!P1 LD.E.64 R22, [R8.64] ;  /* 0x0000000608169980 */ /* 0x000368000c101b00 */
[----:B------:R2:W5:Y:S01]  /*8560*/  @!P1 LD.E.64 R10, [R6.64] ;  /* 0x00000006060a9980 */ /* 0x000562000c101b00 */
[----:B------:R-:W-:-:S03]  /*8570*/  ISETP.GE.AND P2, PT, R143, c[0x0][0x27c], PT ;  /* 0x00009f008f007a0c */ /* 0x000fc60003f46270 */
[----:B------:R3:W5:Y:S01]  /*8580*/  @!P0 LD.E.64 R24, [R12.64] ;  /* 0x000000060c188980 */ /* 0x000762000c101b00 */
[----:B--2---:R-:W-:Y:S01]  /*8590*/  @!P0 IADD3 R6, P1, R2, R14, RZ ;  /* 0x0000000e02068210 */ /* 0x004fe20007f3e0ff */
[----:B---3--:R-:W-:-:S04]  /*85a0*/  CS2R R12, SRZ ;  /* 0x00000000000c7805 */ /* 0x008fc8000001ff00 */
[----:B------:R-:W-:Y:S01]  /*85b0*/  @!P0 IMAD.X R7, R3, 0x1, R0, P1 ;  /* 0x0000000103078824 */ /* 0x000fe200008e0600 */
[----:B-1----:R-:W-:Y:S01]  /*85c0*/  SHF.R.S32.HI R8, RZ, 0x1f, R105 ;  /* 0x0000001fff087819 */ /* 0x002fe20000011469 */
[----:B------:R-:W-:-:S03]  /*85d0*/  IMAD.SHL.U32 R0, R105, 0x2, RZ ;  /* 0x0000000269007824 */ /* 0x000fc600078e00ff */
[----:B------:R1:W5:Y:S02]  /*85e0*/  @!P0 LD.E.64 R12, [R6.64] ;  /* 0x00000006060c8980 */ /* 0x000364000c101b00 */
[-C--:B------:R-:W-:Y:S02]  /*85f0*/  @!P3 IADD3 R16, P0, R2, R0.reuse, RZ ;  /* 0x000000000210b210 */ /* 0x080fe40007f1e0ff */
[----:B------:R-:W-:Y:S02]  /*8600*/  SHF.R.S32.HI R14, RZ, 0x1f, R143 ;  /* 0x0000001fff0e7819 */ /* 0x000fe4000001148f */
[----:B-1----:R-:W-:Y:S01]  /*8610*/  SHF.L.U64.HI R6, R105, 0x1, R8 ;  /* 0x0000000169067819 */ /* 0x002fe20000010208 */
[C---:B------:R-:W-:Y:S01]  /*8620*/  IMAD.SHL.U32 R7, R143.reuse, 0x2, RZ ;  /* 0x000000028f077824 */ /* 0x040fe200078e00ff */
[C---:B------:R-:W-:Y:S02]  /*8630*/  @!P3 IADD3 R8, P1, R4.reuse, R0, RZ ;  /* 0x000000000408b210 */ /* 0x040fe40007f3e0ff */
[----:B------:R-:W-:Y:S01]  /*8640*/  SHF.L.U64.HI R0, R143, 0x1, R14 ;  /* 0x000000018f007819 */ /* 0x000fe2000001020e */
[--C-:B------:R-:W-:Y:S01]  /*8650*/  @!P3 IMAD.X R17, R3, 0x1, R6.reuse, P0 ;  /* 0x000000010311b824 */ /* 0x100fe200000e0606 */
[----:B------:R-:W-:Y:S01]  /*8660*/  @!P2 IADD3 R28, P0, R4, R7, RZ ;  /* 0x00000007041ca210 */ /* 0x000fe20007f1e0ff */
[----:B------:R-:W-:Y:S01]  /*8670*/  @!P3 IMAD.X R9, R5, 0x1, R6, P1 ;  /* 0x000000010509b824 */ /* 0x000fe200008e0606 */
[----:B------:R-:W-:-:S03]  /*8680*/  ISETP.GE.AND P1, PT, R106, c[0x0][0x27c], PT ;  /* 0x00009f006a007a0c */ /* 0x000fc60003f26270 */
[----:B------:R-:W-:Y:S01]  /*8690*/  @!P2 IMAD.X R29, R5, 0x1, R0, P0 ;  /* 0x00000001051da824 */ /* 0x000fe200000e0600 */
[----:B------:R-:W-:-:S05]  /*86a0*/  @!P2 IADD3 R30, P0, R2, R7, RZ ;  /* 0x00000007021ea210 */ /* 0x000fca0007f1e0ff */
[----:B------:R-:W-:Y:S01]  /*86b0*/  @!P2 IMAD.X R31, R3, 0x1, R0, P0 ;  /* 0x00000001031fa824 */ /* 0x000fe200000e0600 */
[----:B------:R-:W-:Y:S01]  /*86c0*/  ISETP.GE.AND P0, PT, R141, c[0x0][0x27c], PT ;  /* 0x00009f008d007a0c */ /* 0x000fe20003f06270 */
[----:B------:R-:W-:Y:S01]  /*86d0*/  CS2R R18, SRZ ;  /* 0x0000000000127805 */ /* 0x000fe2000001ff00 */
[----:B------:R-:W-:Y:S01]  /*86e0*/  CS2R R6, SRZ ;  /* 0x0000000000067805 */ /* 0x000fe2000001ff00 */
[----:B------:R-:W-:Y:S01]  /*86f0*/  @!P1 IMAD.WIDE R20, R106, 0x2, R4 ;  /* 0x000000026a149825 */ /* 0x000fe200078e0204 */
[----:B------:R-:W-:-:S03]  /*8700*/  SHF.R.S32.HI R26, RZ, 0x1f, R141 ;  /* 0x0000001fff1a7819 */ /* 0x000fc6000001148d */
[----:B------:R-:W-:Y:S01]  /*8710*/  @!P1 IMAD.WIDE R14, R106, 0x2, R2 ;  /* 0x000000026a0e9825 */ /* 0x000fe200078e0202 */
[----:B------:R1:W5:Y:S03]  /*8720*/  @!P1 LD.E.64 R18, [R20.64] ;  /* 0x0000000614129980 */ /* 0x000366000c101b00 */
[C---:B------:R-:W-:Y:S01]  /*8730*/  IMAD.SHL.U32 R0, R141.reuse, 0x2, RZ ;  /* 0x000000028d007824 */ /* 0x040fe200078e00ff */
[----:B------:R2:W5:Y:S04]  /*8740*/  @!P1 LD.E.64 R6, [R14.64] ;  /* 0x000000060e069980 */ /* 0x000568000c101b00 */
[----:B------:R-:W-:Y:S02]  /*8750*/  @!P0 IADD3 R4, P1, R4, R0, RZ ;  /* 0x0000000004048210 */ /* 0x000fe40007f3e0ff */
[----:B--2---:R-:W-:-:S05]  /*8760*/  SHF.L.U64.HI R14, R141, 0x1, R26 ;  /* 0x000000018d0e7819 */ /* 0x004fca000001021a */
[----:B------:R-:W-:Y:S01]  /*8770*/  @!P0 IMAD.X R5, R5, 0x1, R14, P1 ;  /* 0x0000000105058824 */ /* 0x000fe200008e060e */
[----:B------:R-:W-:Y:S01]  /*8780*/  @!P0 IADD3 R2, P1, R2, R0, RZ ;  /* 0x0000000002028210 */ /* 0x000fe20007f3e0ff */
[----:B------:R-:W-:Y:S01]  /*8790*/  CS2R R26, SRZ ;  /* 0x00000000001a7805 */ /* 0x000fe2000001ff00 */
[----:B-1----:R-:W-:-:S03]  /*87a0*/  CS2R R20, SRZ ;  /* 0x0000000000147805 */ /* 0x002fc6000001ff00 */
[----:B------:R-:W-:Y:S02]  /*87b0*/  @!P0 IMAD.X R3, R3, 0x1, R14, P1 ;  /* 0x0000000103038824 */ /* 0x000fe400008e060e */
[----:B------:R-:W-:Y:S01]  /*87c0*/  CS2R R14, SRZ ;  /* 0x00000000000e7805 */ /* 0x000fe2000001ff00 */
[----:B------:R1:W5:Y:S04]  /*87d0*/  @!P3 LD.E.64 R26, [R8.64] ;  /* 0x00000006081ab980 */ /* 0x000368000c101b00 */
[----:B------:R2:W5:Y:S04]  /*87e0*/  @!P2 LD.E.64 R20, [R28.64] ;  /* 0x000000061c14a980 */ /* 0x000568000c101b00 */
[----:B------:R3:W5:Y:S01]  /*87f0*/  @!P3 LD.E.64 R14, [R16.64] ;  /* 0x00000006100eb980 */ /* 0x000762000c101b00 */
[----:B-1----:R-:W-:Y:S01]  /*8800*/  CS2R R8, SRZ ;  /* 0x0000000000087805 */ /* 0x002fe2000001ff00 */
[----:B--2---:R-:W-:-:S05]  /*8810*/  CS2R R28, SRZ ;  /* 0x00000000001c7805 */ /* 0x004fca000001ff00 */
[----:B------:R1:W5:Y:S01]  /*8820*/  @!P2 LD.E.64 R8, [R30.64] ;  /* 0x000000061e08a980 */ /* 0x000362000c101b00 */
[----:B---3--:R-:W-:-:S03]  /*8830*/  CS2R R16, SRZ ;  /* 0x0000000000107805 */ /* 0x008fc6000001ff00 */
[----:B------:R1:W5:Y:S04]  /*8840*/  @!P0 LD.E.64 R28, [R4.64] ;  /* 0x00000006041c8980 */ /* 0x000368000c101b00 */
[----:B------:R1:W5:Y:S02]  /*8850*/  @!P0 LD.E.64 R16, [R2.64] ;  /* 0x0000000602108980 */ /* 0x000364000c101b00 */
.L_x_201:
[----:B--23--:R-:W-:Y:S05]  /*8860*/  BSYNC B0 ;  /* 0x0000000000007941 */ /* 0x00cfea0003800000 */
.L_x_200:
[--C-:B-----5:R-:W-:Y:S01]  /*8870*/  IMAD.MOV.U32 R39, RZ, RZ, R27.reuse ;  /* 0x000000ffff277224 */ /* 0x120fe200078e001b */
[--C-:B------:R-:W-:Y:S01]  /*8880*/  SHF.R.U64 R37, R26, 0x10, R27.reuse ;  /* 0x000000101a257819 */ /* 0x100fe2000000121b */
[----:B------:R-:W-:Y:S01]  /*8890*/  IMAD.MOV.U32 R52, RZ, RZ, R20 ;  /* 0x000000ffff347224 */ /* 0x000fe200078e0014 */
[----:B------:R-:W-:Y:S01]  /*88a0*/  SHF.R.U32.HI R33, RZ, 0x10, R27 ;  /* 0x00000010ff217819 */ /* 0x000fe2000001161b */
[----:B------:R-:W-:Y:S01]  /*88b0*/  IMAD.MOV.U32 R27, RZ, RZ, R8 ;  /* 0x000000ffff1b7224 */ /* 0x000fe200078e0008 */
[----:B------:R-:W-:Y:S01]  /*88c0*/  SHF.R.U64 R45, R22, 0x10, R23 ;  /* 0x00000010162d7819 */ /* 0x000fe20000001217 */
[----:B------:R-:W-:Y:S01]  /*88d0*/  IMAD.MOV.U32 R48, RZ, RZ, R22 ;  /* 0x000000ffff307224 */ /* 0x000fe200078e0016 */
[----:B------:R-:W-:Y:S01]  /*88e0*/  SHF.R.U64 R41, R24, 0x10, R25 ;  /* 0x0000001018297819 */ /* 0x000fe20000001219 */
[----:B------:R-:W-:Y:S01]  /*88f0*/  IMAD.MOV.U32 R44, RZ, RZ, R24 ;  /* 0x000000ffff2c7224 */ /* 0x000fe200078e0018 */
[----:B------:R-:W-:Y:S01]  /*8900*/  SHF.R.U32.HI R50, RZ, 0x10, R19 ;  /* 0x00000010ff327819 */ /* 0x000fe20000011613 */
[----:B------:R-:W-:Y:S01]  /*8910*/  IMAD.MOV.U32 R22, RZ, RZ, R11 ;  /* 0x000000ffff167224 */ /* 0x000fe200078e000b */
[----:B------:R-:W-:Y:S01]  /*8920*/  SHF.R.U64 R24, R8, 0x10, R9 ;  /* 0x0000001008187819 */ /* 0x000fe20000001209 */
[--C-:B------:R-:W-:Y:S01]  /*8930*/  IMAD.MOV.U32 R47, RZ, RZ, R23.reuse ;  /* 0x000000ffff2f7224 */ /* 0x100fe200078e0017 */
[----:B------:R-:W-:Y:S01]  /*8940*/  PRMT R27, R27, 0x5410, R52 ;  /* 0x000054101b1b7816 */ /* 0x000fe20000000034 */
[----:B------:R-:W-:Y:S01]  /*8950*/  IMAD.MOV.U32 R36, RZ, RZ, R28 ;  /* 0x000000ffff247224 */ /* 0x000fe200078e001c */
[----:B------:R-:W-:Y:S01]  /*8960*/  SHF.R.U32.HI R42, RZ, 0x10, R23 ;  /* 0x00000010ff2a7819 */ /* 0x000fe20000011617 */
[----:B------:R-:W-:Y:S01]  /*8970*/  IMAD.MOV.U32 R23, RZ, RZ, R10 ;  /* 0x000000ffff177224 */ /* 0x000fe200078e000a */
[----:B------:R-:W-:Y:S01]  /*8980*/  PRMT R24, R24, 0x5410, R50 ;  /* 0x0000541018187816 */ /* 0x000fe20000000032 */
[----:B-1----:R-:W-:Y:S01]  /*8990*/  IMAD.MOV.U32 R31, RZ, RZ, R6 ;  /* 0x000000ffff1f7224 */ /* 0x002fe200078e0006 */
[----:B------:R-:W-:Y:S01]  /*89a0*/  PRMT R22, R22, 0x5410, R27 ;  /* 0x0000541016167816 */ /* 0x000fe2000000001b */
[----:B------:R-:W-:Y:S01]  /*89b0*/  IMAD.MOV.U32 R30, RZ, RZ, R7 ;  /* 0x000000ffff1e7224 */ /* 0x000fe200078e0007 */
[----:B------:R-:W-:Y:S01]  /*89c0*/  SHF.R.U64 R2, R10, 0x10, R11 ;  /* 0x000000100a027819 */ /* 0x000fe2000000120b */
[----:B------:R-:W-:Y:S01]  /*89d0*/  IMAD.MOV.U32 R54, RZ, RZ, R19 ;  /* 0x000000ffff367224 */ /* 0x000fe200078e0013 */
[--C-:B------:R-:W-:Y:S01]  /*89e0*/  PRMT R23, R23, 0x5410, R24.reuse ;  /* 0x0000541017177816 */ /* 0x100fe20000000018 */
[----:B------:R-:W-:Y:S01]  /*89f0*/  IMAD.MOV.U32 R51, RZ, RZ, R21 ;  /* 0x000000ffff337224 */ /* 0x000fe200078e0015 */
[----:B------:R-:W-:Y:S01]  /*8a00*/  PRMT R24, R22, 0x7610, R24 ;  /* 0x0000761016187816 */ /* 0x000fe20000000018 */
[--C-:B------:R-:W-:Y:S01]  /*8a10*/  IMAD.MOV.U32 R35, RZ, RZ, R29.reuse ;  /* 0x000000ffff237224 */ /* 0x100fe200078e001d */
[----:B------:R-:W-:Y:S01]  /*8a20*/  PRMT R22, R2, 0x7610, R22 ;  /* 0x0000761002167816 */ /* 0x000fe20000000016 */
[----:B------:R-:W-:Y:S01]  /*8a30*/  IMAD R2, R245, -0x80, R34 ;  /* 0xffffff80f5027824 */ /* 0x000fe200078e0222 */
[----:B------:R-:W-:Y:S01]  /*8a40*/  SHF.R.U64 R32, R28, 0x10, R29 ;  /* 0x000000101c207819 */ /* 0x000fe2000000121d */
[----:B------:R-:W-:Y:S01]  /*8a50*/  IMAD.MOV.U32 R43, RZ, RZ, R25 ;  /* 0x000000ffff2b7224 */ /* 0x000fe200078e0019 */
[----:B------:R-:W-:Y:S01]  /*8a60*/  SHF.R.U64 R28, R6, 0x10, R7 ;  /* 0x00000010061c7819 */ /* 0x000fe20000001207 */
[----:B------:R-:W-:Y:S01]  /*8a70*/  IMAD.MOV.U32 R6, RZ, RZ, R16 ;  /* 0x000000ffff067224 */ /* 0x000fe200078e0010 */
[----:B------:R-:W-:Y:S01]  /*8a80*/  SHF.R.U64 R3, R16, 0x10, R17 ;  /* 0x0000001010037819 */ /* 0x000fe20000001211 */
[----:B------:R-:W-:Y:S01]  /*8a90*/  IMAD.MOV.U32 R40, RZ, RZ, R26 ;  /* 0x000000ffff287224 */ /* 0x000fe200078e001a */
[----:B------:R-:W-:Y:S01]  /*8aa0*/  IMNMX R16, R2, 0x80, PT ;  /* 0x0000008002107817 */ /* 0x000fe20003800200 */
[----:B------:R-:W-:Y:S01]  /*8ab0*/  IMAD.MOV.U32 R55, RZ, RZ, R18 ;  /* 0x000000ffff377224 */ /* 0x000fe200078e0012 */
[----:B------:R-:W-:Y:S01]  /*8ac0*/  SHF.R.U64 R53, R18, 0x10, R19 ;  /* 0x0000001012357819 */ /* 0x000fe20000001213 */
[----:B------:R-:W-:Y:S01]  /*8ad0*/  IMAD.MOV.U32 R19, RZ, RZ, R13 ;  /* 0x000000ffff137224 */ /* 0x000fe200078e000d */
[----:B------:R-:W-:Y:S01]  /*8ae0*/  ISETP.GE.AND P0, PT, R229, R16, PT ;  /* 0x00000010e500720c */ /* 0x000fe20003f06270 */
[----:B------:R-:W-:Y:S01]  /*8af0*/  IMAD.MOV.U32 R26, RZ, RZ, R9 ;  /* 0x000000ffff1a7224 */ /* 0x000fe200078e0009 */
[----:B------:R-:W-:Y:S01]  /*8b00*/  SHF.R.U32.HI R38, RZ, 0x10, R25 ;  /* 0x00000010ff267819 */ /* 0x000fe20000011619 */
[----:B------:R-:W-:Y:S01]  /*8b10*/  IMAD.MOV.U32 R10, RZ, RZ, R14 ;  /* 0x000000ffff0a7224 */ /* 0x000fe200078e000e */
[----:B------:R-:W-:Y:S01]  /*8b20*/  SHF.R.U32.HI R29, RZ, 0x10, R29 ;  /* 0x00000010ff1d7819 */ /* 0x000fe2000001161d */
[----:B------:R-:W-:Y:S01]  /*8b30*/  IMAD.MOV.U32 R5, RZ, RZ, R17 ;  /* 0x000000ffff057224 */ /* 0x000fe200078e0011 */
[----:B------:R-:W-:Y:S01]  /*8b40*/  SHF.R.U32.HI R46, RZ, 0x10, R21 ;  /* 0x00000010ff2e7819 */ /* 0x000fe20000011615 */
[----:B------:R-:W-:-:S04]  /*8b50*/  DEPBAR.LE SB0, 0x1 ;  /* 0x000080400000791a */ /* 0x000fc80000000000 */
[----:B------:R-:W-:Y:S01]  /*8b60*/  SHF.R.U32.HI R25, RZ, 0x10, R7 ;  /* 0x00000010ff197819 */ /* 0x000fe20000011607 */
[----:B------:R-:W-:Y:S01]  /*8b70*/  BSSY B1, `(.L_x_202) ;  /* 0x0000125000017945 */ /* 0x000fe20003800000 */
[----:B------:R-:W-:Y:S02]  /*8b80*/  PRMT R30, R30, 0x5410, R45 ;  /* 0x000054101e1e7816 */ /* 0x000fe4000000002d */
[----:B------:R-:W-:Y:S01]  /*8b90*/  SHF.R.U64 R49, R20, 0x10, R21 ;  /* 0x0000001014317819 */ /* 0x000fe20000001215 */
[----:B------:R-:W-:Y:S01]  /*8ba0*/  IMAD.MOV.U32 R20, RZ, RZ, R12 ;  /* 0x000000ffff147224 */ /* 0x000fe200078e000c */
[----:B------:R-:W-:Y:S01]  /*8bb0*/  SHF.R.U32.HI R21, RZ, 0x10, R9 ;  /* 0x00000010ff157819 */ /* 0x000fe20000011609 */
[----:B------:R-:W-:Y:S01]  /*8bc0*/  IMAD.MOV.U32 R9, RZ, RZ, R15 ;  /* 0x000000ffff097224 */ /* 0x000fe200078e000f */
[----:B------:R-:W-:Y:S02]  /*8bd0*/  PRMT R29, R29, 0x5410, R51 ;  /* 0x000054101d1d7816 */ /* 0x000fe40000000033 */
[----:B------:R-:W-:-:S02]  /*8be0*/  PRMT R35, R35, 0x5410, R41 ;  /* 0x0000541023237816 */ /* 0x000fc40000000029 */
[----:B------:R-:W-:Y:S02]  /*8bf0*/  SHF.R.U32.HI R18, RZ, 0x10, R11 ;  /* 0x00000010ff127819 */ /* 0x000fe4000001160b */
[----:B------:R-:W-:Y:S02]  /*8c00*/  PRMT R25, R25, 0x5410, R54 ;  /* 0x0000541019197816 */ /* 0x000fe40000000036 */
[----:B------:R-:W-:Y:S02]  /*8c10*/  PRMT R28, R28, 0x5410, R46 ;  /* 0x000054101c1c7816 */ /* 0x000fe4000000002e */
[----:B------:R-:W-:Y:S02]  /*8c20*/  PRMT R31, R31, 0x5410, R48 ;  /* 0x000054101f1f7816 */ /* 0x000fe40000000030 */
[----:B------:R-:W-:Y:S02]  /*8c30*/  PRMT R33, R33, 0x5410, R47 ;  /* 0x0000541021217816 */ /* 0x000fe4000000002f */
[----:B------:R-:W-:-:S02]  /*8c40*/  PRMT R32, R32, 0x5410, R42 ;  /* 0x0000541020207816 */ /* 0x000fc4000000002a */
[----:B------:R-:W-:Y:S02]  /*8c50*/  PRMT R19, R19, 0x5410, R30 ;  /* 0x0000541013137816 */ /* 0x000fe4000000001e */
[--C-:B------:R-:W-:Y:S02]  /*8c60*/  SHF.R.U64 R11, R12, 0x10, R13.reuse ;  /* 0x000000100c0b7819 */ /* 0x100fe4000000120d */
[----:B------:R-:W-:Y:S02]  /*8c70*/  SHF.R.U32.HI R8, RZ, 0x10, R13 ;  /* 0x00000010ff087819 */ /* 0x000fe4000001160d */
[--C-:B------:R-:W-:Y:S02]  /*8c80*/  SHF.R.U64 R7, R14, 0x10, R15.reuse ;  /* 0x000000100e077819 */ /* 0x100fe4000000120f */
[----:B------:R-:W-:Y:S02]  /*8c90*/  SHF.R.U32.HI R4, RZ, 0x10, R15 ;  /* 0x00000010ff047819 */ /* 0x000fe4000001160f */
[----:B------:R-:W-:-:S02]  /*8ca0*/  SHF.R.U32.HI R0, RZ, 0x10, R17 ;  /* 0x00000010ff007819 */ /* 0x000fc40000011611 */
[----:B------:R-:W-:Y:S02]  /*8cb0*/  PRMT R38, R38, 0x5410, R40 ;  /* 0x0000541026267816 */ /* 0x000fe40000000028 */
[----:B------:R-:W-:Y:S02]  /*8cc0*/  PRMT R40, R29, 0x5410, R35 ;  /* 0x000054101d287816 */ /* 0x000fe40000000023 */
[----:B------:R-:W-:Y:S02]  /*8cd0*/  PRMT R39, R33, 0x5410, R39 ;  /* 0x0000541021277816 */ /* 0x000fe40000000027 */
[----:B------:R-:W-:Y:S02]  /*8ce0*/  PRMT R35, R32, 0x7610, R35 ;  /* 0x0000761020237816 */ /* 0x000fe40000000023 */
[----:B------:R-:W-:Y:S02]  /*8cf0*/  PRMT R17, R31, 0x5410, R28 ;  /* 0x000054101f117816 */ /* 0x000fe4000000001c */
[----:B------:R-:W-:-:S02]  /*8d00*/  PRMT R18, R18, 0x5410, R25 ;  /* 0x0000541012127816 */ /* 0x000fc40000000019 */
        /* <DEDUP_REMOVED lines=14> */
[----:B------:R-:W-:Y:S01]  /*8df0*/  PRMT R33, R3, 0x7610, R33 ;  /* 0x0000761003217816 */ /* 0x000fe20000000021 */
[----:B------:R-:W-:Y:S06]  /*8e00*/  BAR.SYNC.DEFER_BLOCKING 0x0 ;  /* 0x0000000000007b1d */ /* 0x000fec0000010000 */
[----:B------:R-:W-:Y:S05]  /*8e10*/  @P0 BRA `(.L_x_203) ;  /* 0x00000fa000000947 */ /* 0x000fea0003800000 */
[----:B------:R-:W-:Y:S01]  /*8e20*/  ISETP.GE.AND P0, PT, R106, c[0x0][0x27c], PT ;  /* 0x00009f006a007a0c */ /* 0x000fe20003f06270 */
[----:B------:R-:W-:-:S12]  /*8e30*/  BSSY B0, `(.L_x_204) ;  /* 0x0000028000007945 */ /* 0x000fd80003800000 */
[----:B------:R-:W-:Y:S05]  /*8e40*/  @P0 BRA `(.L_x_205) ;  /* 0x0000026000000947 */ /* 0x000fea0003800000 */
[----:B------:R-:W1:Y:S01]  /*8e50*/  LDS.128 R4, [R213+0xc000] ;  /* 0x00c00000d5047984 */ /* 0x000e620000000c00 */
[--C-:B------:R-:W-:Y:S02]  /*8e60*/  HADD2.F32 R9, -RZ, R17.reuse.H0_H0 ;  /* 0x20000011ff097230 */ /* 0x100fe40000004100 */
[----:B------:R-:W-:Y:S02]  /*8e70*/  HADD2.F32 R0, -RZ, R17.H1_H1 ;  /* 0x30000011ff007230 */ /* 0x000fe40000004100 */
[----:B------:R-:W-:Y:S02]  /*8e80*/  HADD2.F32 R3, -RZ, R21.H1_H1 ;  /* 0x30000015ff037230 */ /* 0x000fe40000004100 */
[----:B------:R-:W-:Y:S02]  /*8e90*/  HADD2.F32 R2, -RZ, R20.H1_H1 ;  /* 0x30000014ff027230 */ /* 0x000fe40000004100 */
[--C-:B-1----:R-:W-:Y:S02]  /*8ea0*/  HADD2.F32 R10, -RZ, R4.reuse.H0_H0 ;  /* 0x20000004ff0a7230 */ /* 0x102fe40000004100 */
[----:B------:R-:W-:-:S02]  /*8eb0*/  HADD2.F32 R8, -RZ, R4.H1_H1 ;  /* 0x30000004ff087230 */ /* 0x000fc40000004100 */
[--C-:B------:R-:W-:Y:S01]  /*8ec0*/  HADD2.F32 R4, -RZ, R5.reuse.H0_H0 ;  /* 0x20000005ff047230 */ /* 0x100fe20000004100 */
[-C--:B------:R-:W-:Y:S01]  /*8ed0*/  FMUL.FTZ R13, R10, R9.reuse ;  /* 0x000000090a0d7220 */ /* 0x080fe20000410000 */
[----:B------:R-:W-:Y:S01]  /*8ee0*/  HADD2.F32 R5, -RZ, R5.H1_H1 ;  /* 0x30000005ff057230 */ /* 0x000fe20000004100 */
[----:B------:R-:W-:Y:S01]  /*8ef0*/  FMUL.FTZ R14, R8, R9 ;  /* 0x00000009080e7220 */ /* 0x000fe20000410000 */
[--C-:B------:R-:W-:Y:S02]  /*8f00*/  HADD2.F32 R12, -RZ, R6.reuse.H0_H0 ;  /* 0x20000006ff0c7230 */ /* 0x100fe40000004100 */
[----:B------:R-:W-:Y:S01]  /*8f10*/  HADD2.F32 R11, -RZ, R6.H1_H1 ;  /* 0x30000006ff0b7230 */ /* 0x000fe20000004100 */
[-C--:B------:R-:W-:Y:S01]  /*8f20*/  FMUL.FTZ R9, R5, R0.reuse ;  /* 0x0000000005097220 */ /* 0x080fe20000410000 */
[--C-:B------:R-:W-:Y:S01]  /*8f30*/  HADD2.F32 R6, -RZ, R7.reuse.H0_H0 ;  /* 0x20000007ff067230 */ /* 0x100fe20000004100 */
[----:B------:R-:W-:Y:S01]  /*8f40*/  FMUL.FTZ R0, R4, R0 ;  /* 0x0000000004007220 */ /* 0x000fe20000410000 */
[----:B------:R-:W-:Y:S01]  /*8f50*/  HADD2.F32 R7, -RZ, R7.H1_H1 ;  /* 0x30000007ff077230 */ /* 0x000fe20000004100 */
[----:B------:R-:W-:-:S02]  /*8f60*/  FFMA.FTZ R15, R10, R3, -R14 ;  /* 0x000000030a0f7223 */ /* 0x000fc4000001080e */
[----:B------:R-:W-:Y:S01]  /*8f70*/  FFMA.FTZ R14, R8, R3, R13 ;  /* 0x00000003080e7223 */ /* 0x000fe2000001000d */
[----:B------:R-:W-:Y:S01]  /*8f80*/  HADD2.F32 R3, -RZ, R25.H1_H1 ;  /* 0x30000019ff037230 */ /* 0x000fe20000004100 */
[-C--:B------:R-:W-:Y:S01]  /*8f90*/  FFMA.FTZ R13, R4, R2.reuse, -R9 ;  /* 0x00000002040d7223 */ /* 0x080fe20000010809 */
[----:B------:R-:W-:Y:S01]  /*8fa0*/  HADD2.F32 R4, -RZ, R19.H1_H1 ;  /* 0x30000013ff047230 */ /* 0x000fe20000004100 */
[----:B------:R-:W-:Y:S01]  /*8fb0*/  FFMA.FTZ R10, R5, R2, R0 ;  /* 0x00000002050a7223 */ /* 0x000fe20000010000 */
[----:B------:R-:W-:Y:S02]  /*8fc0*/  HADD2.F32 R0, -RZ, R18.H1_H1 ;  /* 0x30000012ff007230 */ /* 0x000fe40000004100 */
[----:B------:R-:W-:Y:S01]  /*8fd0*/  HADD2.F32 R2, -RZ, R24.H1_H1 ;  /* 0x30000018ff027230 */ /* 0x000fe20000004100 */
[----:B------:R-:W-:Y:S02]  /*8fe0*/  FMUL.FTZ R9, R11, R4 ;  /* 0x000000040b097220 */ /* 0x000fe40000410000 */
[----:B------:R-:W-:-:S02]  /*8ff0*/  FMUL.FTZ R8, R7, R0 ;  /* 0x0000000007087220 */ /* 0x000fc40000410000 */
[----:B------:R-:W-:Y:S02]  /*9000*/  FMUL.FTZ R4, R12, R4 ;  /* 0x000000040c047220 */ /* 0x000fe40000410000 */
[----:B------:R-:W-:Y:S02]  /*9010*/  FMUL.FTZ R5, R6, R0 ;  /* 0x0000000006057220 */ /* 0x000fe40000410000 */
[-C--:B------:R-:W-:Y:S02]  /*9020*/  FFMA.FTZ R9, R12, R3.reuse, -R9 ;  /* 0x000000030c097223 */ /* 0x080fe40000010809 */
[-C--:B------:R-:W-:Y:S02]  /*9030*/  FFMA.FTZ R0, R6, R2.reuse, -R8 ;  /* 0x0000000206007223 */ /* 0x080fe40000010808 */
[----:B------:R-:W-:Y:S01]  /*9040*/  FFMA.FTZ R3, R11, R3, R4 ;  /* 0x000000030b037223 */ /* 0x000fe20000010004 */
[----:B------:R-:W-:Y:S01]  /*9050*/  F2FP.PACK_AB R4, R14, R15 ;  /* 0x0000000f0e04723e */ /* 0x000fe200000000ff */
[----:B------:R-:W-:Y:S01]  /*9060*/  FFMA.FTZ R2, R7, R2, R5 ;  /* 0x0000000207027223 */ /* 0x000fe20000010005 */
[----:B------:R-:W-:-:S02]  /*9070*/  F2FP.PACK_AB R5, R10, R13 ;  /* 0x0000000d0a05723e */ /* 0x000fc400000000ff */
[----:B------:R-:W-:Y:S02]  /*9080*/  F2FP.PACK_AB R6, R3, R9 ;  /* 0x000000090306723e */ /* 0x000fe400000000ff */
[----:B------:R-:W-:-:S05]  /*9090*/  F2FP.PACK_AB R7, R2, R0 ;  /* 0x000000000207723e */ /* 0x000fca00000000ff */
[----:B------:R1:W-:Y:S02]  /*90a0*/  STS.128 [R213+0xc000], R4 ;  /* 0x00c00004d5007388 */ /* 0x0003e40000000c00 */
.L_x_205:
[----:B------:R-:W-:Y:S05]  /*90b0*/  BSYNC B0 ;  /* 0x0000000000007941 */ /* 0x000fea0003800000 */
.L_x_204:
[----:B------:R-:W-:Y:S01]  /*90c0*/  ISETP.GE.AND P0, PT, R143, c[0x0][0x27c], PT ;  /* 0x00009f008f007a0c */ /* 0x000fe20003f06270 */
[----:B------:R-:W-:-:S12]  /*90d0*/  BSSY B0, `(.L_x_206) ;  /* 0x0000028000007945 */ /* 0x000fd80003800000 */
[----:B------:R-:W-:Y:S05]  /*90e0*/  @P0 BRA `(.L_x_207) ;  /* 0x0000026000000947 */ /* 0x000fea0003800000 */
[----:B-1----:R-:W1:Y:S01]  /*90f0*/  LDS.128 R4, [R214+0xc000] ;  /* 0x00c00000d6047984 */ /* 0x002e620000000c00 */
[----:B------:R-:W-:Y:S02]  /*9100*/  HADD2.F32 R9, -RZ, R22.H1_H1 ;  /* 0x30000016ff097230 */ /* 0x000fe40000004100 */
        /* <DEDUP_REMOVED lines=19> */
[----:B------:R-:W-:Y:S01]  /*9240*/  HADD2.F32 R4, -RZ, R26.H0_H0 ;  /* 0x2000001aff047230 */ /* 0x000fe20000004100 */
[----:B------:R-:W-:Y:S01]  /*9250*/  FFMA.FTZ R10, R5, R2, R0 ;  /* 0x00000002050a7223 */ /* 0x000fe20000010000 */
[----:B------:R-:W-:Y:S02]  /*9260*/  HADD2.F32 R0, -RZ, R21.H0_H0 ;  /* 0x20000015ff007230 */ /* 0x000fe40000004100 */
        /* <DEDUP_REMOVED lines=14> */
.L_x_207:
[----:B------:R-:W-:Y:S05]  /*9350*/  BSYNC B0 ;  /* 0x0000000000007941 */ /* 0x000fea0003800000 */
.L_x_206:
[----:B------:R-:W-:Y:S01]  /*9360*/  ISETP.GE.AND P0, PT, R140, c[0x0][0x27c], PT ;  /* 0x00009f008c007a0c */ /* 0x000fe20003f06270 */
[----:B------:R-:W-:-:S12]  /*9370*/  BSSY B0, `(.L_x_208) ;  /* 0x0000028000007945 */ /* 0x000fd80003800000 */
[----:B------:R-:W-:Y:S05]  /*9380*/  @P0 BRA `(.L_x_209) ;  /* 0x0000026000000947 */ /* 0x000fea0003800000 */
[----:B-1----:R-:W1:Y:S01]  /*9390*/  LDS.128 R4, [R213+0x10000] ;  /* 0x01000000d5047984 */ /* 0x002e620000000c00 */
[----:B------:R-:W-:Y:S02]  /*93a0*/  HADD2.F32 R9, -RZ, R23.H0_H0 ;  /* 0x20000017ff097230 */ /* 0x000fe40000004100 */
[----:B------:R-:W-:Y:S02]  /*93b0*/  HADD2.F32 R0, -RZ, R22.H0_H0 ;  /* 0x20000016ff007230 */ /* 0x000fe40000004100 */
        /* <DEDUP_REMOVED lines=35> */
.L_x_209:
[----:B------:R-:W-:Y:S05]  /*95f0*/  BSYNC B0 ;  /* 0x0000000000007941 */ /* 0x000fea0003800000 */
.L_x_208:
        /* <DEDUP_REMOVED lines=27> */
[----:B------:R-:W-:Y:S01]  /*97b0*/  HADD2.F32 R2, -RZ, R38.H0_H0 ;  /* 0x20000026ff027230 */ /* 0x000fe20000004100 */
        /* <DEDUP_REMOVED lines=13> */
.L_x_211:
[----:B------:R-:W-:Y:S05]  /*9890*/  BSYNC B0 ;  /* 0x0000000000007941 */ /* 0x000fea0003800000 */
.L_x_210:
[----:B------:R-:W-:Y:S01]  /*98a0*/  ISETP.GE.AND P0, PT, R105, c[0x0][0x27c], PT ;  /* 0x00009f0069007a0c */ /* 0x000fe20003f06270 */
[----:B------:R-:W-:-:S12]  /*98b0*/  BSSY B0, `(.L_x_212) ;  /* 0x0000028000007945 */ /* 0x000fd80003800000 */
[----:B------:R-:W-:Y:S05]  /*98c0*/  @P0 BRA `(.L_x_213) ;  /* 0x0000026000000947 */ /* 0x000fea0003800000 */
[----:B-1----:R-:W1:Y:S01]  /*98d0*/  LDS.128 R4, [R213+0x14000] ;  /* 0x01400000d5047984 */ /* 0x002e620000000c00 */
[----:B------:R-:W-:Y:S02]  /*98e0*/  HADD2.F32 R9, -RZ, R28.H0_H0 ;  /* 0x2000001cff097230 */ /* 0x000fe40000004100 */
[----:B------:R-:W-:Y:S02]  /*98f0*/  HADD2.F32 R0, -RZ, R29.H0_H0 ;  /* 0x2000001dff007230 */ /* 0x000fe40000004100 */
[----:B------:R-:W-:Y:S02]  /*9900*/  HADD2.F32 R3, -RZ, R38.H1_H1 ;  /* 0x30000026ff037230 */ /* 0x000fe40000004100 */
[----:B------:R-:W-:Y:S02]  /*9910*/  HADD2.F32 R2, -RZ, R37.H0_H0 ;  /* 0x20000025ff027230 */ /* 0x000fe40000004100 */
        /* <DEDUP_REMOVED lines=33> */
.L_x_213:
[----:B------:R-:W-:Y:S05]  /*9b30*/  BSYNC B0 ;  /* 0x0000000000007941 */ /* 0x000fea0003800000 */
.L_x_212:
[----:B------:R-:W-:-:S13]  /*9b40*/  ISETP.GE.AND P0, PT, R141, c[0x0][0x27c], PT ;  /* 0x00009f008d007a0c */ /* 0x000fda0003f06270 */
[----:B------:R-:W-:Y:S05]  /*9b50*/  @P0 BRA `(.L_x_203) ;  /* 0x0000026000000947 */ /* 0x000fea0003800000 */
[----:B-1----:R-:W1:Y:S01]  /*9b60*/  LDS.128 R4, [R214+0x14000] ;  /* 0x01400000d6047984 */ /* 0x002e620000000c00 */
[----:B------:R-:W-:Y:S02]  /*9b70*/  HADD2.F32 R9, -RZ, R32.H0_H0 ;  /* 0x20000020ff097230 */ /* 0x000fe40000004100 */
[----:B------:R-:W-:Y:S02]  /*9b80*/  HADD2.F32 R0, -RZ, R33.H0_H0 ;  /* 0x20000021ff007230 */ /* 0x000fe40000004100 */
[----:B------:R-:W-:Y:S02]  /*9b90*/  HADD2.F32 R3, -RZ, R36.H0_H0 ;  /* 0x20000024ff037230 */ /* 0x000fe40000004100 */
        /* <DEDUP_REMOVED lines=17> */
[--C-:B------:R-:W-:Y:S01]  /*9cb0*/  HADD2.F32 R4, -RZ, R34.reuse.H1_H1 ;  /* 0x30000022ff047230 */ /* 0x100fe20000004100 */
        /* <DEDUP_REMOVED lines=16> */
.L_x_203:
[----:B------:R-:W-:Y:S05]  /*9dc0*/  BSYNC B1 ;  /* 0x0000000000017941 */ /* 0x000fea0003800000 */
.L_x_202:
[----:B------:R-:W-:-:S04]  /*9dd0*/  IADD3 R0, R229, 0x40, RZ ;  /* 0x00000040e5007810 */ /* 0x000fc80007ffe0ff */
[----:B------:R-:W-:-:S13]  /*9de0*/  ISETP.GE.AND P0, PT, R0, R16, PT ;  /* 0x000000100000720c */ /* 0x000fda0003f06270 */
[----:B------:R-:W-:Y:S05]  /*9df0*/  @P0 BRA `(.L_x_214) ;  /* 0x00003d4000000947 */ /* 0x000fea0003800000 */
[----:B------:R-:W-:Y:S01]  /*9e00*/  ISETP.GE.AND P0, PT, R106, c[0x0][0x27c], PT ;  /* 0x00009f006a007a0c */ /* 0x000fe20003f06270 */
[----:B------:R-:W-:-:S12]  /*9e10*/  BSSY B0, `(.L_x_215) ;  /* 0x0000028000007945 */ /* 0x000fd80003800000 */
[----:B------:R-:W-:Y:S05]  /*9e20*/  @P0 BRA `(.L_x_216) ;  /* 0x0000026000000947 */ /* 0x000fea0003800000 */
[----:B-1----:R-:W1:Y:S01]  /*9e30*/  LDS.128 R4, [R213+0xe000] ;  /* 0x00e00000d5047984 */ /* 0x002e620000000c00 */
[--C-:B------:R-:W-:Y:S02]  /*9e40*/  HADD2.F32 R9, -RZ, R17.reuse.H0_H0 ;  /* 0x20000011ff097230 */ /* 0x100fe40000004100 */
[----:B------:R-:W-:Y:S02]  /*9e50*/  HADD2.F32 R0, -RZ, R17.H1_H1 ;  /* 0x30000011ff007230 */ /* 0x000fe40000004100 */
[----:B------:R-:W-:Y:S02]  /*9e60*/  HADD2.F32 R3, -RZ, R21.H1_H1 ;  /* 0x30000015ff037230 */ /* 0x000fe40000004100 */
[----:B------:R-:W-:Y:S02]  /*9e70*/  HADD2.F32 R2, -RZ, R20.H1_H1 ;  /* 0x30000014ff027230 */ /* 0x000fe40000004100 */
[--C-:B-1----:R-:W-:Y:S02]  /*9e80*/  HADD2.F32 R10, -RZ, R4.reuse.H0_H0 ;  /* 0x20000004ff0a7230 */ /* 0x102fe40000004100 */
[----:B------:R-:W-:-:S02]  /*9e90*/  HADD2.F32 R8, -RZ, R4.H1_H1 ;  /* 0x30000004ff087230 */ /* 0x000fc40000004100 */
[--C-:B------:R-:W-:Y:S01]  /*9ea0*/  HADD2.F32 R4, -RZ, R5.reuse.H0_H0 ;  /* 0x20000005ff047230 */ /* 0x100fe20000004100 */
[C---:B------:R-:W-:Y:S01]  /*9eb0*/  FMUL.FTZ R13, R9.reuse, R10 ;  /* 0x0000000a090d7220 */ /* 0x040fe20000410000 */
[----:B------:R-:W-:Y:S01]  /*9ec0*/  HADD2.F32 R5, -RZ, R5.H1_H1 ;  /* 0x30000005ff057230 */ /* 0x000fe20000004100 */
[----:B------:R-:W-:Y:S01]  /*9ed0*/  FMUL.FTZ R14, R9, R8 ;  /* 0x00000008090e7220 */ /* 0x000fe20000410000 */
[--C-:B------:R-:W-:Y:S02]  /*9ee0*/  HADD2.F32 R12, -RZ, R6.reuse.H0_H0 ;  /* 0x20000006ff0c7230 */ /* 0x100fe40000004100 */
[----:B------:R-:W-:Y:S01]  /*9ef0*/  HADD2.F32 R11, -RZ, R6.H1_H1 ;  /* 0x30000006ff0b7230 */ /* 0x000fe20000004100 */
[C---:B------:R-:W-:Y:S01]  /*9f00*/  FMUL.FTZ R9, R0.reuse, R5 ;  /* 0x0000000500097220 */ /* 0x040fe20000410000 */
[--C-:B------:R-:W-:Y:S01]  /*9f10*/  HADD2.F32 R6, -RZ, R7.reuse.H0_H0 ;  /* 0x20000007ff067230 */ /* 0x100fe20000004100 */
[----:B------:R-:W-:Y:S01]  /*9f20*/  FMUL.FTZ R0, R0, R4 ;  /* 0x0000000400007220 */ /* 0x000fe20000410000 */
[----:B------:R-:W-:Y:S01]  /*9f30*/  HADD2.F32 R7, -RZ, R7.H1_H1 ;  /* 0x30000007ff077230 */ /* 0x000fe20000004100 */
[----:B------:R-:W-:-:S02]  /*9f40*/  FFMA.FTZ R15, R3, R10, -R14 ;  /* 0x0000000a030f7223 */ /* 0x000fc4000001080e */
[----:B------:R-:W-:Y:S01]  /*9f50*/  FFMA.FTZ R14, R3, R8, R13 ;  /* 0x00000008030e7223 */ /* 0x000fe2000001000d */
[----:B------:R-:W-:Y:S01]  /*9f60*/  HADD2.F32 R3, -RZ, R25.H1_H1 ;  /* 0x30000019ff037230 */ /* 0x000fe20000004100 */
[C---:B------:R-:W-:Y:S01]  /*9f70*/  FFMA.FTZ R13, R2.reuse, R4, -R9 ;  /* 0x00000004020d7223 */ /* 0x040fe20000010809 */
        /* <DEDUP_REMOVED lines=8> */
[C---:B------:R-:W-:Y:S02]  /*a000*/  FFMA.FTZ R9, R3.reuse, R12, -R9 ;  /* 0x0000000c03097223 */ /* 0x040fe40000010809 */
[----:B------:R-:W-:Y:S02]  /*a010*/  FFMA.FTZ R0, R2, R6, -R8 ;  /* 0x0000000602007223 */ /* 0x000fe40000010808 */
[----:B------:R-:W-:Y:S01]  /*a020*/  FFMA.FTZ R3, R3, R11, R4 ;  /* 0x0000000b03037223 */ /* 0x000fe20000010004 */
[----:B------:R-:W-:Y:S01]  /*a030*/  F2FP.PACK_AB R4, R14, R15 ;  /* 0x0000000f0e04723e */ /* 0x000fe200000000ff */
[----:B------:R-:W-:Y:S01]  /*a040*/  FFMA.FTZ R2, R2, R7, R5 ;  /* 0x0000000702027223 */ /* 0x000fe20000010005 */
[----:B------:R-:W-:-:S02]  /*a050*/  F2FP.PACK_AB R5, R10, R13 ;  /* 0x0000000d0a05723e */ /* 0x000fc400000000ff */
[----:B------:R-:W-:Y:S02]  /*a060*/  F2FP.PACK_AB R6, R3, R9 ;  /* 0x000000090306723e */ /* 0x000fe400000000ff */
[----:B------:R-:W-:-:S05]  /*a070*/  F2FP.PACK_AB R7, R2, R0 ;  /* 0x000000000207723e */ /* 0x000fca00000000ff */
[----:B------:R1:W-:Y:S02]  /*a080*/  STS.128 [R213+0xe000], R4 ;  /* 0x00e00004d5007388 */ /* 0x0003e40000000c00 */
.L_x_216:
[----:B------:R-:W-:Y:S05]  /*a090*/  BSYNC B0 ;  /* 0x0000000000007941 */ /* 0x000fea0003800000 */
.L_x_215:
        /* <DEDUP_REMOVED lines=41> */
.L_x_218:
[----:B------:R-:W-:Y:S05]  /*a330*/  BSYNC B0 ;  /* 0x0000000000007941 */ /* 0x000fea0003800000 */
.L_x_217:
        /* <DEDUP_REMOVED lines=41> */
.L_x_220:
[----:B------:R-:W-:Y:S05]  /*a5d0*/  BSYNC B0 ;  /* 0x0000000000007941 */ /* 0x000fea0003800000 */
.L_x_219:
        /* <DEDUP_REMOVED lines=41> */
.L_x_222:
[----:B------:R-:W-:Y:S05]  /*a870*/  BSYNC B0 ;  /* 0x0000000000007941 */ /* 0x000fea0003800000 */
.L_x_221:
        /* <DEDUP_REMOVED lines=41> */
.L_x_224:
[----:B------:R-:W-:Y:S05]  /*ab10*/  BSYNC B0 ;  /* 0x0000000000007941 */ /* 0x000fea0003800000 */
.L_x_223:
        /* <DEDUP_REMOVED lines=39> */
[----:B------:R1:W-:Y:S01]  /*ad90*/  STS.128 [R214+0x16000], R4 ;  /* 0x01600004d6007388 */ /* 0x0003e20000000c00 */
[----:B------:R-:W-:Y:S05]  /*ada0*/  BRA `(.L_x_214) ;  /* 0x00002d9000007947 */ /* 0x000fea0003800000 */
.L_x_199:
[----:B------:R-:W-:Y:S01]  /*adb0*/  ISETP.GE.AND P0, PT, R6, R34, PT ;  /* 0x000000220600720c */ /* 0x000fe20003f06270 */
[----:B------:R2:W3:Y:S01]  /*adc0*/  SHFL.IDX PT, R29, R0, RZ, 0x1c1f ;  /* 0x001c1fff001d7589 */ /* 0x0004e200000e0000 */
[C---:B------:R-:W-:Y:S01]  /*add0*/  IMAD.IADD R4, R106.reuse, 0x1, R140 ;  /* 0x000000016a047824 */ /* 0x040fe200078e028c */
[----:B------:R-:W-:Y:S01]  /*ade0*/  BSSY B0, `(.L_x_225) ;  /* 0x000003b000007945 */ /* 0x000fe20003800000 */
[----:B------:R-:W-:Y:S01]  /*adf0*/  CS2R R26, SRZ ;  /* 0x00000000001a7805 */ /* 0x000fe2000001ff00 */
[----:B------:R4:W1:Y:S01]  /*ae00*/  SHFL.IDX PT, R28, R7, RZ, 0x1c1f ;  /* 0x001c1fff071c7589 */ /* 0x00086200000e0000 */
[----:B------:R-:W-:Y:S01]  /*ae10*/  CS2R R24, SRZ ;  /* 0x0000000000187805 */ /* 0x000fe2000001ff00 */
[----:B------:R-:W-:Y:S01]  /*ae20*/  CS2R R22, SRZ ;  /* 0x0000000000167805 */ /* 0x000fe2000001ff00 */
[----:B------:R-:W-:Y:S01]  /*ae30*/  CS2R R20, SRZ ;  /* 0x0000000000147805 */ /* 0x000fe2000001ff00 */
[----:B------:R-:W1:Y:S01]  /*ae40*/  SHFL.IDX PT, R3, R2, RZ, 0x1c1f ;  /* 0x001c1fff02037589 */ /* 0x000e6200000e0000 */
[----:B------:R-:W-:Y:S01]  /*ae50*/  CS2R R18, SRZ ;  /* 0x0000000000127805 */ /* 0x000fe2000001ff00 */
[----:B------:R-:W-:Y:S01]  /*ae60*/  CS2R R16, SRZ ;  /* 0x0000000000107805 */ /* 0x000fe2000001ff00 */
[----:B------:R-:W-:Y:S01]  /*ae70*/  CS2R R14, SRZ ;  /* 0x00000000000e7805 */ /* 0x000fe2000001ff00 */
[----:B------:R5:W1:Y:S02]  /*ae80*/  SHFL.IDX PT, R2, R8, RZ, 0x1c1f ;  /* 0x001c1fff08027589 */ /* 0x000a6400000e0000 */
[----:B-1----:R-:W-:Y:S01]  /*ae90*/  CS2R R12, SRZ ;  /* 0x00000000000c7805 */ /* 0x002fe2000001ff00 */
[----:B------:R-:W-:Y:S01]  /*aea0*/  CS2R R10, SRZ ;  /* 0x00000000000a7805 */ /* 0x000fe2000001ff00 */
[----:B--2---:R-:W-:Y:S01]  /*aeb0*/  IMAD.IADD R0, R106, 0x1, R105 ;  /* 0x000000016a007824 */ /* 0x004fe200078e0269 */
[----:B----4-:R-:W-:-:S04]  /*aec0*/  SHF.R.S32.HI R7, RZ, 0x1f, R4 ;  /* 0x0000001fff077819 */ /* 0x010fc80000011404 */
[----:B------:R-:W-:Y:S02]  /*aed0*/  SHF.R.S32.HI R5, RZ, 0x1f, R0 ;  /* 0x0000001fff057819 */ /* 0x000fe40000011400 */
[----:B------:R-:W-:Y:S02]  /*aee0*/  LEA.HI R30, R7, R4, RZ, 0x3 ;  /* 0x00000004071e7211 */ /* 0x000fe400078f18ff */
[----:B------:R-:W-:Y:S01]  /*aef0*/  LEA.HI R0, R5, R0, RZ, 0x3 ;  /* 0x0000000005007211 */ /* 0x000fe200078f18ff */
[----:B------:R-:W-:Y:S01]  /*af00*/  CS2R R6, SRZ ;  /* 0x0000000000067805 */ /* 0x000fe2000001ff00 */
[----:B-----5:R-:W-:Y:S01]  /*af10*/  CS2R R8, SRZ ;  /* 0x0000000000087805 */ /* 0x020fe2000001ff00 */
[----:B------:R-:W-:Y:S01]  /*af20*/  CS2R R4, SRZ ;  /* 0x0000000000047805 */ /* 0x000fe2000001ff00 */
[----:B------:R-:W-:Y:S02]  /*af30*/  SHF.R.S32.HI R55, RZ, 0x3, R30 ;  /* 0x00000003ff377819 */ /* 0x000fe4000001141e */
[----:B------:R-:W-:Y:S01]  /*af40*/  SHF.R.S32.HI R56, RZ, 0x3, R0 ;  /* 0x00000003ff387819 */ /* 0x000fe20000011400 */
[----:B------:R-:W-:Y:S05]  /*af50*/  @P0 BRA `(.L_x_226) ;  /* 0x0000023000000947 */ /* 0x000fea0003800000 */
[C---:B---3--:R-:W-:Y:S01]  /*af60*/  ISETP.GE.AND P0, PT, R100.reuse, c[0x0][0x27c], PT ;  /* 0x00009f0064007a0c */ /* 0x048fe20003f06270 */
[----:B------:R-:W-:Y:S01]  /*af70*/  CS2R R22, SRZ ;  /* 0x0000000000167805 */ /* 0x000fe2000001ff00 */
[C---:B------:R-:W-:Y:S01]  /*af80*/  IADD3 R5, R100.reuse, 0x20, RZ ;  /* 0x0000002064057810 */ /* 0x040fe20007ffe0ff */
[----:B------:R-:W-:Y:S01]  /*af90*/  CS2R R20, SRZ ;  /* 0x0000000000147805 */ /* 0x000fe2000001ff00 */
[----:B------:R-:W-:Y:S01]  /*afa0*/  IADD3 R4, R100, 0x40, RZ ;  /* 0x0000004064047810 */ /* 0x000fe20007ffe0ff */
[----:B------:R-:W-:Y:S01]  /*afb0*/  CS2R R10, SRZ ;  /* 0x00000000000a7805 */ /* 0x000fe2000001ff00 */
[----:B------:R-:W-:Y:S01]  /*afc0*/  ISETP.GE.AND P2, PT, R5, c[0x0][0x27c], PT ;  /* 0x00009f0005007a0c */ /* 0x000fe20003f46270 */
[----:B------:R-:W-:Y:S01]  /*afd0*/  CS2R R8, SRZ ;  /* 0x0000000000087805 */ /* 0x000fe2000001ff00 */
[----:B------:R-:W-:Y:S01]  /*afe0*/  ISETP.GE.AND P1, PT, R4, c[0x0][0x27c], PT ;  /* 0x00009f0004007a0c */ /* 0x000fe20003f26270 */
[----:B------:R-:W-:Y:S01]  /*aff0*/  CS2R R26, SRZ ;  /* 0x00000000001a7805 */ /* 0x000fe2000001ff00 */
[----:B------:R-:W-:-:S03]  /*b000*/  CS2R R24, SRZ ;  /* 0x0000000000187805 */ /* 0x000fc6000001ff00 */
[C---:B------:R-:W-:Y:S01]  /*b010*/  @!P0 IMAD.SHL.U32 R0, R100.reuse, 0x2, RZ ;  /* 0x0000000264008824 */ /* 0x040fe200078e00ff */
[----:B------:R-:W-:-:S04]  /*b020*/  @!P0 SHF.L.U64.HI R5, R100, 0x1, R101 ;  /* 0x0000000164058819 */ /* 0x000fc80000010265 */
[----:B------:R-:W-:Y:S02]  /*b030*/  @!P0 IADD3 R32, P3, R28, R0, RZ ;  /* 0x000000001c208210 */ /* 0x000fe40007f7e0ff */
[----:B------:R-:W-:-:S03]  /*b040*/  @!P2 SHF.L.U32 R4, R55, 0x3, RZ ;  /* 0x000000033704a819 */ /* 0x000fc600000006ff */
[----:B------:R-:W-:Y:S01]  /*b050*/  @!P0 IMAD.X R33, R29, 0x1, R5, P3 ;  /* 0x000000011d218824 */ /* 0x000fe200018e0605 */
[----:B------:R-:W-:Y:S01]  /*b060*/  @!P0 IADD3 R30, P3, R2, R0, RZ ;  /* 0x00000000021e8210 */ /* 0x000fe20007f7e0ff */
[----:B------:R-:W-:Y:S02]  /*b070*/  @!P1 IMAD.SHL.U32 R0, R56, 0x8, RZ ;  /* 0x0000000838009824 */ /* 0x000fe400078e00ff */
[----:B------:R-:W-:Y:S01]  /*b080*/  @!P2 IMAD.WIDE R14, R4, 0x2, R28 ;  /* 0x00000002040ea825 */ /* 0x000fe200078e021c */
[----:B------:R-:W-:-:S03]  /*b090*/  @!P0 IADD3.X R31, R3, R5, RZ, P3, !PT ;  /* 0x00000005031f8210 */ /* 0x000fc60001ffe4ff */
[----:B------:R-:W-:Y:S01]  /*b0a0*/  @!P2 IMAD.WIDE R12, R4, 0x2, R2 ;  /* 0x00000002040ca825 */ /* 0x000fe200078e0202 */
[----:B------:R1:W5:Y:S03]  /*b0b0*/  @!P2 LD.E.128 R20, [R14.64] ;  /* 0x000000060e14a980 */ /* 0x000366000c101d00 */
[C---:B------:R-:W-:Y:S01]  /*b0c0*/  @!P1 IMAD.WIDE R6, R0.reuse, 0x2, R28 ;  /* 0x0000000200069825 */ /* 0x040fe200078e021c */
[----:B------:R2:W5:Y:S01]  /*b0d0*/  @!P2 LD.E.128 R8, [R12.64] ;  /* 0x000000060c08a980 */ /* 0x000562000c101d00 */
[----:B------:R-:W-:Y:S01]  /*b0e0*/  CS2R R18, SRZ ;  /* 0x0000000000127805 */ /* 0x000fe2000001ff00 */
[----:B------:R-:W-:Y:S01]  /*b0f0*/  CS2R R16, SRZ ;  /* 0x0000000000107805 */ /* 0x000fe2000001ff00 */
[----:B------:R-:W-:Y:S01]  /*b100*/  CS2R R4, SRZ ;  /* 0x0000000000047805 */ /* 0x000fe2000001ff00 */
[----:B------:R3:W5:Y:S01]  /*b110*/  @!P1 LD.E.128 R24, [R6.64] ;  /* 0x0000000606189980 */ /* 0x000762000c101d00 */
[----:B------:R-:W-:-:S03]  /*b120*/  @!P1 IMAD.WIDE R2, R0, 0x2, R2 ;  /* 0x0000000200029825 */ /* 0x000fc600078e0202 */
[----:B------:R4:W5:Y:S01]  /*b130*/  @!P0 LD.E.128 R16, [R32.64] ;  /* 0x0000000620108980 */ /* 0x000962000c101d00 */
[----:B-1----:R-:W-:Y:S01]  /*b140*/  CS2R R14, SRZ ;  /* 0x00000000000e7805 */ /* 0x002fe2000001ff00 */
[----:B--2---:R-:W-:Y:S01]  /*b150*/  CS2R R12, SRZ ;  /* 0x00000000000c7805 */ /* 0x004fe2000001ff00 */
[----:B---3--:R-:W-:-:S05]  /*b160*/  CS2R R6, SRZ ;  /* 0x0000000000067805 */ /* 0x008fca000001ff00 */
[----:B------:R4:W5:Y:S04]  /*b170*/  @!P1 LD.E.128 R12, [R2.64] ;  /* 0x00000006020c9980 */ /* 0x000968000c101d00 */
[----:B------:R4:W5:Y:S02]  /*b180*/  @!P0 LD.E.128 R4, [R30.64] ;  /* 0x000000061e048980 */ /* 0x000964000c101d00 */
.L_x_226:
[----:B---3--:R-:W-:Y:S05]  /*b190*/  BSYNC B0 ;  /* 0x0000000000007941 */ /* 0x008fea0003800000 */
.L_x_225:
[----:B-----5:R-:W-:Y:S01]  /*b1a0*/  IMAD.MOV.U32 R53, RZ, RZ, R17 ;  /* 0x000000ffff357224 */ /* 0x020fe200078e0011 */
[--C-:B------:R-:W-:Y:S01]  /*b1b0*/  SHF.R.U32.HI R41, RZ, 0x10, R21.reuse ;  /* 0x00000010ff297819 */ /* 0x100fe20000011615 */
[----:B------:R-:W-:Y:S01]  /*b1c0*/  IMAD.MOV.U32 R46, RZ, RZ, R21 ;  /* 0x000000ffff2e7224 */ /* 0x000fe200078e0015 */
[----:B----4-:R-:W-:Y:S01]  /*b1d0*/  SHF.R.U64 R2, R8, 0x10, R9 ;  /* 0x0000001008027819 */ /* 0x010fe20000001209 */
[----:B------:R-:W-:Y:S01]  /*b1e0*/  IMAD.MOV.U32 R39, RZ, RZ, R24 ;  /* 0x000000ffff277224 */ /* 0x000fe200078e0018 */
[----:B------:R-:W-:Y:S01]  /*b1f0*/  SHF.R.U64 R36, R24, 0x10, R25 ;  /* 0x0000001018247819 */ /* 0x000fe20000001219 */
[----:B------:R-:W-:Y:S01]  /*b200*/  IMAD.MOV.U32 R54, RZ, RZ, R16 ;  /* 0x000000ffff367224 */ /* 0x000fe200078e0010 */
[----:B------:R-:W-:Y:S01]  /*b210*/  PRMT R46, R46, 0x5410, R53 ;  /* 0x000054102e2e7816 */ /* 0x000fe20000000035 */
[----:B------:R-:W-:Y:S01]  /*b220*/  IMAD.MOV.U32 R47, RZ, RZ, R20 ;  /* 0x000000ffff2f7224 */ /* 0x000fe200078e0014 */
[----:B------:R-:W-:Y:S01]  /*b230*/  PRMT R62, R39, 0x5410, R36 ;  /* 0x00005410273e7816 */ /* 0x000fe20000000024 */
[----:B------:R-:W-:Y:S01]  /*b240*/  IMAD.MOV.U32 R50, RZ, RZ, R19 ;  /* 0x000000ffff327224 */ /* 0x000fe200078e0013 */
[----:B------:R-:W-:Y:S01]  /*b250*/  PRMT R53, R46, 0x5410, R41 ;  /* 0x000054102e357816 */ /* 0x000fe20000000029 */
[----:B------:R-:W-:Y:S01]  /*b260*/  IMAD.MOV.U32 R42, RZ, RZ, R23 ;  /* 0x000000ffff2a7224 */ /* 0x000fe200078e0017 */
[----:B------:R-:W-:Y:S01]  /*b270*/  PRMT R46, R2, 0x7610, R46 ;  /* 0x00007610022e7816 */ /* 0x000fe2000000002e */
[----:B------:R-:W-:Y:S01]  /*b280*/  IMAD R2, R245, -0x80, R34 ;  /* 0xffffff80f5027824 */ /* 0x000fe200078e0222 */
[----:B------:R-:W-:Y:S01]  /*b290*/  SHF.R.U32.HI R49, RZ, 0x10, R17 ;  /* 0x00000010ff317819 */ /* 0x000fe20000011611 */
        /* <DEDUP_REMOVED lines=9> */
[----:B------:R-:W-:Y:S01]  /*b330*/  SHF.R.U64 R48, R18, 0x10, R19 ;  /* 0x0000001012307819 */ /* 0x000fe20000001213 */
[----:B------:R-:W-:Y:S01]  /*b340*/  IMAD.MOV.U32 R29, RZ, RZ, R5 ;  /* 0x000000ffff1d7224 */ /* 0x000fe200078e0005 */
[----:B------:R-:W-:Y:S01]  /*b350*/  SHF.R.U32.HI R45, RZ, 0x10, R19 ;  /* 0x00000010ff2d7819 */ /* 0x000fe20000011613 */
[----:B------:R-:W-:Y:S01]  /*b360*/  IMAD.MOV.U32 R21, RZ, RZ, R9 ;  /* 0x000000ffff157224 */ /* 0x000fe200078e0009 */
[--C-:B------:R-:W-:Y:S01]  /*b370*/  SHF.R.U64 R40, R22, 0x10, R23.reuse ;  /* 0x0000001016287819 */ /* 0x100fe20000001217 */
[----:B------:R-:W-:Y:S01]  /*b380*/  IMAD.MOV.U32 R19, RZ, RZ, R10 ;  /* 0x000000ffff137224 */ /* 0x000fe200078e000a */
[----:B------:R-:W-:Y:S01]  /*b390*/  SHF.R.U32.HI R37, RZ, 0x10, R23 ;  /* 0x00000010ff257819 */ /* 0x000fe20000011617 */
[----:B------:R-:W-:Y:S01]  /*b3a0*/  IMAD.MOV.U32 R30, RZ, RZ, R4 ;  /* 0x000000ffff1e7224 */ /* 0x000fe200078e0004 */
[--C-:B------:R-:W-:Y:S01]  /*b3b0*/  SHF.R.U64 R31, R26, 0x10, R27.reuse ;  /* 0x000000101a1f7819 */ /* 0x100fe2000000121b */
[----:B------:R-:W-:Y:S01]  /*b3c0*/  IMAD.MOV.U32 R26, RZ, RZ, R6 ;  /* 0x000000ffff1a7224 */ /* 0x000fe200078e0006 */
[----:B------:R-:W-:Y:S01]  /*b3d0*/  SHF.R.U32.HI R28, RZ, 0x10, R27 ;  /* 0x00000010ff1c7819 */ /* 0x000fe2000001161b */
[----:B------:R-:W-:Y:S01]  /*b3e0*/  IMAD.MOV.U32 R22, RZ, RZ, R8 ;  /* 0x000000ffff167224 */ /* 0x000fe200078e0008 */
[----:B------:R-:W-:Y:S01]  /*b3f0*/  SHF.R.U32.HI R32, RZ, 0x10, R25 ;  /* 0x00000010ff207819 */ /* 0x000fe20000011619 */
[----:B------:R-:W-:Y:S01]  /*b400*/  IMAD.MOV.U32 R25, RZ, RZ, R7 ;  /* 0x000000ffff197224 */ /* 0x000fe200078e0007 */
[----:B------:R-:W-:Y:S01]  /*b410*/  SHF.R.U64 R27, R4, 0x10, R5 ;  /* 0x00000010041b7819 */ /* 0x000fe20000001205 */
        /* <DEDUP_REMOVED lines=10> */
[----:B------:R-:W-:-:S04]  /*b4c0*/  DEPBAR.LE SB0, 0x1 ;  /* 0x000080400000791a */ /* 0x000fc80000000000 */
[----:B------:R-:W-:Y:S01]  /*b4d0*/  PRMT R44, R44, 0x5410, R54 ;  /* 0x000054102c2c7816 */ /* 0x000fe20000000036 */
[----:B------:R-:W-:Y:S01]  /*b4e0*/  BSSY B1, `(.L_x_227) ;  /* 0x000013f000017945 */ /* 0x000fe20003800000 */
[----:B------:R-:W-:Y:S02]  /*b4f0*/  PRMT R47, R47, 0x5410, R49 ;  /* 0x000054102f2f7816 */ /* 0x000fe40000000031 */
[----:B------:R-:W-:Y:S02]  /*b500*/  SHF.R.U32.HI R8, RZ, 0x10, R11 ;  /* 0x00000010ff087819 */ /* 0x000fe4000001160b */
[--C-:B------:R-:W-:Y:S02]  /*b510*/  SHF.R.U64 R7, R12, 0x10, R13.reuse ;  /* 0x000000100c077819 */ /* 0x100fe4000000120d */
[----:B------:R-:W-:Y:S02]  /*b520*/  SHF.R.U32.HI R4, RZ, 0x10, R13 ;  /* 0x00000010ff047819 */ /* 0x000fe4000001160d */
[----:B------:R-:W-:-:S02]  /*b530*/  SHF.R.U64 R3, R14, 0x10, R15 ;  /* 0x000000100e037819 */ /* 0x000fc4000000120f */
[----:B------:R-:W-:Y:S02]  /*b540*/  SHF.R.U32.HI R0, RZ, 0x10, R15 ;  /* 0x00000010ff007819 */ /* 0x000fe4000001160f */
        /* <DEDUP_REMOVED lines=20> */
[----:B------:R-:W-:Y:S01]  /*b690*/  PRMT R61, R0, 0x5410, R5 ;  /* 0x00005410003d7816 */ /* 0x000fe20000000005 */
[----:B------:R-:W-:Y:S06]  /*b6a0*/  BAR.SYNC.DEFER_BLOCKING 0x0 ;  /* 0x0000000000007b1d */ /* 0x000fec0000010000 */
[----:B------:R-:W-:Y:S05]  /*b6b0*/  @P0 BRA `(.L_x_228) ;  /* 0x0000121000000947 */ /* 0x000fea0003800000 */
[----:B------:R1:W5:Y:S04]  /*b6c0*/  LDL R71, [R1+0x4] ;  /* 0x0000040001477983 */ /* 0x0003680000100800 */
[----:B------:R1:W5:Y:S04]  /*b6d0*/  LDL R70, [R1+0x8] ;  /* 0x0000080001467983 */ /* 0x0003680000100800 */
[----:B------:R-:W2:Y:S01]  /*b6e0*/  S2R R73, SR_TID.X ;  /* 0x0000000000497919 */ /* 0x000ea20000002100 */
[----:B------:R-:W-:Y:S01]  /*b6f0*/  ISETP.GE.AND P0, PT, R100, c[0x0][0x27c], PT ;  /* 0x00009f0064007a0c */ /* 0x000fe20003f06270 */
[----:B------:R-:W-:Y:S01]  /*b700*/  BSSY B0, `(.L_x_229) ;  /* 0x0000064000007945 */ /* 0x000fe20003800000 */
[----:B--2---:R-:W-:-:S04]  /*b710*/  SHF.R.S32.HI R69, RZ, 0x1f, R73 ;  /* 0x0000001fff457819 */ /* 0x004fc80000011449 */
[----:B------:R-:W-:-:S04]  /*b720*/  LEA.HI R69, R69, R73, RZ, 0x5 ;  /* 0x0000004945457211 */ /* 0x000fc800078f28ff */
[----:B------:R-:W-:-:S05]  /*b730*/  SHF.R.S32.HI R69, RZ, 0x5, R69 ;  /* 0x00000005ff457819 */ /* 0x000fca0000011445 */
[----:B------:R-:W-:Y:S01]  /*b740*/  IMAD.SHL.U32 R69, R69, 0x200, RZ ;  /* 0x0000020045457824 */ /* 0x000fe200078e00ff */
[----:B------:R-:W-:Y:S05]  /*b750*/  @P0 BRA `(.L_x_230) ;  /* 0x000005e000000947 */ /* 0x000fea0003800000 */
[----:B-1----:R-:W-:Y:S01]  /*b760*/  SHF.R.S32.HI R72, RZ, 0x1f, R73 ;  /* 0x0000001fff487819 */ /* 0x002fe20000011449 */
[----:B------:R-:W-:Y:S01]  /*b770*/  HADD2.F32 R13, -RZ, R44.H1_H1 ;  /* 0x3000002cff0d7230 */ /* 0x000fe20000004100 */
[----:B------:R-:W-:Y:S02]  /*b780*/  MOV R3, c[0x0][0x27c] ;  /* 0x00009f0000037a02 */ /* 0x000fe40000000f00 */
[----:B------:R-:W-:Y:S02]  /*b790*/  LEA.HI R72, R72, R73, RZ, 0x2 ;  /* 0x0000004948487211 */ /* 0x000fe400078f10ff */
[----:B-----5:R-:W-:Y:S02]  /*b7a0*/  LOP3.LUT R0, R71, 0x38, R100, 0xf8, !PT ;  /* 0x0000003847007812 */ /* 0x020fe400078ef864 */
[----:B------:R-:W-:-:S04]  /*b7b0*/  LOP3.LUT R72, R72, 0xfffffffc, RZ, 0xc0, !PT ;  /* 0xfffffffc48487812 */ /* 0x000fc800078ec0ff */
[----:B------:R-:W-:-:S04]  /*b7c0*/  IADD3 R72, -R72, R73, RZ ;  /* 0x0000004948487210 */ /* 0x000fc80007ffe1ff */
[----:B------:R-:W-:-:S04]  /*b7d0*/  LEA.HI R3, R3, R72, RZ, 0x1d ;  /* 0x0000004803037211 */ /* 0x000fc800078fe8ff */
[----:B------:R-:W-:Y:S02]  /*b7e0*/  SHF.R.S32.HI R4, RZ, 0x1f, R3 ;  /* 0x0000001fff047819 */ /* 0x000fe40000011403 */
[----:B------:R-:W-:Y:S02]  /*b7f0*/  SHF.L.U32 R2, R3, 0x3, RZ ;  /* 0x0000000303027819 */ /* 0x000fe400000006ff */
[----:B------:R-:W-:Y:S02]  /*b800*/  LEA.HI R4, R4, R3, RZ, 0x3 ;  /* 0x0000000304047211 */ /* 0x000fe400078f18ff */
[----:B------:R-:W-:Y:S02]  /*b810*/  LOP3.LUT R3, R69, R0, R70, 0xf6, !PT ;  /* 0x0000000045037212 */ /* 0x000fe400078ef646 */
[----:B------:R-:W-:Y:S02]  /*b820*/  LOP3.LUT R2, R71, 0x38, R2, 0xf8, !PT ;  /* 0x0000003847027812 */ /* 0x000fe400078ef802 */
[----:B------:R-:W-:-:S02]  /*b830*/  SHF.L.U32 R0, R4, 0xa, RZ ;  /* 0x0000000a04007819 */ /* 0x000fc400000006ff */
[----:B------:R-:W-:Y:S02]  /*b840*/  LOP3.LUT R2, R2, R70, RZ, 0x3c, !PT ;  /* 0x0000004602027212 */ /* 0x000fe400078e3cff */
[----:B------:R-:W-:Y:S02]  /*b850*/  LOP3.LUT R0, R0, 0x7fffe000, RZ, 0xc0, !PT ;  /* 0x7fffe00000007812 */ /* 0x000fe400078ec0ff */
[----:B------:R-:W-:Y:S02]  /*b860*/  LEA R28, R3, 0xc100, 0x1 ;  /* 0x0000c100031c7811 */ /* 0x000fe400078e08ff */
[----:B------:R-:W-:Y:S01]  /*b870*/  IADD3 R0, R2, R0, R69 ;  /* 0x0000000002007210 */ /* 0x000fe20007ffe045 */
[--C-:B------:R-:W-:Y:S02]  /*b880*/  HADD2.F32 R2, -RZ, R40.reuse.H0_H0 ;  /* 0x20000028ff027230 */ /* 0x100fe40000004100 */
[----:B------:R-:W1:Y:S01]  /*b890*/  LDS.128 R4, [R28] ;  /* 0x000000001c047984 */ /* 0x000e620000000c00 */
[----:B------:R-:W-:Y:S01]  /*b8a0*/  SHF.L.U32 R26, R0, 0x1, RZ ;  /* 0x00000001001a7819 */ /* 0x000fe200000006ff */
[----:B------:R-:W-:-:S04]  /*b8b0*/  HADD2.F32 R0, -RZ, R40.H1_H1 ;  /* 0x30000028ff007230 */ /* 0x000fc80000004100 */
[----:B------:R-:W2:Y:S01]  /*b8c0*/  LDS.128 R8, [R26+0xc100] ;  /* 0x00c100001a087984 */ /* 0x000ea20000000c00 */
[--C-:B-1----:R-:W-:Y:S02]  /*b8d0*/  HADD2.F32 R23, -RZ, R4.reuse.H0_H0 ;  /* 0x20000004ff177230 */ /* 0x102fe40000004100 */
[----:B------:R-:W-:Y:S02]  /*b8e0*/  HADD2.F32 R22, -RZ, R4.H1_H1 ;  /* 0x30000004ff167230 */ /* 0x000fe40000004100 */
[--C-:B------:R-:W-:Y:S02]  /*b8f0*/  HADD2.F32 R17, -RZ, R7.reuse.H0_H0 ;  /* 0x20000007ff117230 */ /* 0x100fe40000004100 */
[--C-:B--2---:R-:W-:Y:S02]  /*b900*/  HADD2.F32 R4, -RZ, R8.reuse.H0_H0 ;  /* 0x20000008ff047230 */ /* 0x104fe40000004100 */
[----:B------:R-:W-:Y:S01]  /*b910*/  HADD2.F32 R16, -RZ, R7.H1_H1 ;  /* 0x30000007ff107230 */ /* 0x000fe20000004100 */
[CC--:B------:R-:W-:Y:S01]  /*b920*/  FMUL.FTZ R7, R23.reuse, R2.reuse ;  /* 0x0000000217077220 */ /* 0x0c0fe20000410000 */
[--C-:B------:R-:W-:Y:S01]  /*b930*/  HADD2.F32 R15, -RZ, R11.reuse.H0_H0 ;  /* 0x2000000bff0f7230 */ /* 0x100fe20000004100 */
[----:B------:R-:W-:Y:S01]  /*b940*/  FMUL.FTZ R35, R4, R2 ;  /* 0x0000000204237220 */ /* 0x000fe20000410000 */
[----:B------:R-:W-:Y:S01]  /*b950*/  HADD2.F32 R14, -RZ, R11.H1_H1 ;  /* 0x3000000bff0e7230 */ /* 0x000fe20000004100 */
[----:B------:R-:W-:Y:S01]  /*b960*/  FMUL.FTZ R2, R22, R0 ;  /* 0x0000000016027220 */ /* 0x000fe20000410000 */
[--C-:B------:R-:W-:Y:S01]  /*b970*/  HADD2.F32 R21, -RZ, R5.reuse.H0_H0 ;  /* 0x20000005ff157230 */ /* 0x100fe20000004100 */
[-C--:B------:R-:W-:Y:S01]  /*b980*/  FFMA.FTZ R38, R4, R13.reuse, R7 ;  /* 0x0000000d04267223 */ /* 0x080fe20000010007 */
[----:B------:R-:W-:Y:S01]  /*b990*/  HADD2.F32 R20, -RZ, R5.H1_H1 ;  /* 0x30000005ff147230 */ /* 0x000fe20000004100 */
[----:B------:R-:W-:Y:S01]  /*b9a0*/  FFMA.FTZ R13, R23, R13, -R35 ;  /* 0x0000000d170d7223 */ /* 0x000fe20000010823 */
[----:B------:R-:W-:-:S02]  /*b9b0*/  HADD2.F32 R3, -RZ, R8.H1_H1 ;  /* 0x30000008ff037230 */ /* 0x000fc40000004100 */
[----:B------:R-:W-:Y:S02]  /*b9c0*/  HADD2.F32 R11, -RZ, R45.H1_H1 ;  /* 0x3000002dff0b7230 */ /* 0x000fe40000004100 */
[----:B------:R-:W-:Y:S01]  /*b9d0*/  HADD2.F32 R5, -RZ, R41.H0_H0 ;  /* 0x20000029ff057230 */ /* 0x000fe20000004100 */
[C---:B------:R-:W-:Y:S01]  /*b9e0*/  FMUL.FTZ R34, R3.reuse, R0 ;  /* 0x0000000003227220 */ /* 0x040fe20000410000 */
[--C-:B------:R-:W-:Y:S01]  /*b9f0*/  HADD2.F32 R19, -RZ, R6.reuse.H0_H0 ;  /* 0x20000006ff137230 */ /* 0x100fe20000004100 */
[----:B------:R-:W-:Y:S01]  /*ba00*/  FFMA.FTZ R37, R3, R11, R2 ;  /* 0x0000000b03257223 */ /* 0x000fe20000010002 */
[----:B------:R-:W-:Y:S01]  /*ba10*/  HADD2.F32 R18, -RZ, R6.H1_H1 ;  /* 0x30000006ff127230 */ /* 0x000fe20000004100 */
[----:B------:R-:W-:Y:S01]  /*ba20*/  FMUL.FTZ R4, R21, R5 ;  /* 0x0000000515047220 */ /* 0x000fe20000410000 */
[--C-:B------:R-:W-:Y:S02]  /*ba30*/  HADD2.F32 R8, -RZ, R10.reuse.H0_H0 ;  /* 0x2000000aff087230 */ /* 0x100fe40000004100 */
[----:B------:R-:W-:-:S02]  /*ba40*/  HADD2.F32 R12, -RZ, R10.H1_H1 ;  /* 0x3000000aff0c7230 */ /* 0x000fc40000004100 */
[----:B------:R-:W-:Y:S02]  /*ba50*/  HADD2.F32 R6, -RZ, R9.H0_H0 ;  /* 0x20000009ff067230 */ /* 0x000fe40000004100 */
[----:B------:R-:W-:Y:S02]  /*ba60*/  HADD2.F32 R10, -RZ, R46.H1_H1 ;  /* 0x3000002eff0a7230 */ /* 0x000fe40000004100 */
[----:B------:R-:W-:Y:S01]  /*ba70*/  HADD2.F32 R2, -RZ, R41.H1_H1 ;  /* 0x30000029ff027230 */ /* 0x000fe20000004100 */
[C---:B------:R-:W-:Y:S01]  /*ba80*/  FMUL.FTZ R32, R6.reuse, R5 ;  /* 0x0000000506207220 */ /* 0x040fe20000410000 */
[--C-:B------:R-:W-:Y:S01]  /*ba90*/  HADD2.F32 R0, -RZ, R42.reuse.H0_H0 ;  /* 0x2000002aff007230 */ /* 0x100fe20000004100 */
[----:B------:R-:W-:Y:S01]  /*baa0*/  FFMA.FTZ R36, R6, R10, R4 ;  /* 0x0000000a06247223 */ /* 0x000fe20000010004 */
[----:B------:R-:W-:Y:S01]  /*bab0*/  HADD2.F32 R9, -RZ, R9.H1_H1 ;  /* 0x30000009ff097230 */ /* 0x000fe20000004100 */
[----:B------:R-:W-:Y:S01]  /*bac0*/  FMUL.FTZ R5, R20, R2 ;  /* 0x0000000214057220 */ /* 0x000fe20000410000 */
[----:B------:R-:W-:Y:S01]  /*bad0*/  HADD2.F32 R7, -RZ, R47.H1_H1 ;  /* 0x3000002fff077230 */ /* 0x000fe20000004100 */
[----:B------:R-:W-:Y:S01]  /*bae0*/  FMUL.FTZ R4, R19, R0 ;  /* 0x0000000013047220 */ /* 0x000fe20000410000 */
[----:B------:R-:W-:Y:S01]  /*baf0*/  HADD2.F32 R6, -RZ, R51.H0_H0 ;  /* 0x20000033ff067230 */ /* 0x000fe20000004100 */
[C---:B------:R-:W-:Y:S01]  /*bb00*/  FMUL.FTZ R30, R9.reuse, R2 ;  /* 0x00000002091e7220 */ /* 0x040fe20000410000 */
[----:B------:R-:W-:Y:S01]  /*bb10*/  HADD2.F32 R3, -RZ, R42.H1_H1 ;  /* 0x3000002aff037230 */ /* 0x000fe20000004100 */
[----:B------:R-:W-:Y:S01]  /*bb20*/  FFMA.FTZ R33, R9, R7, R5 ;  /* 0x0000000709217223 */ /* 0x000fe20000010005 */
[----:B------:R-:W-:Y:S01]  /*bb30*/  HADD2.F32 R5, -RZ, R48.H0_H0 ;  /* 0x20000030ff057230 */ /* 0x000fe20000004100 */
[----:B------:R-:W-:Y:S01]  /*bb40*/  FFMA.FTZ R31, R8, R6, R4 ;  /* 0x00000006081f7223 */ /* 0x000fe20000010004 */
[----:B------:R-:W-:Y:S01]  /*bb50*/  HADD2.F32 R2, -RZ, R43.H1_H1 ;  /* 0x3000002bff027230 */ /* 0x000fe20000004100 */
[----:B------:R-:W-:-:S02]  /*bb60*/  FMUL.FTZ R4, R18, R3 ;  /* 0x0000000312047220 */ /* 0x000fc40000410000 */
[----:B------:R-:W-:Y:S01]  /*bb70*/  FMUL.FTZ R27, R8, R0 ;  /* 0x00000000081b7220 */ /* 0x000fe20000410000 */
[----:B------:R-:W-:Y:S01]  /*bb80*/  HADD2.F32 R0, -RZ, R43.H0_H0 ;  /* 0x2000002bff007230 */ /* 0x000fe20000004100 */
[C---:B------:R-:W-:Y:S01]  /*bb90*/  FFMA.FTZ R29, R12.reuse, R5, R4 ;  /* 0x000000050c1d7223 */ /* 0x040fe20000010004 */
[----:B------:R-:W-:Y:S01]  /*bba0*/  HADD2.F32 R4, -RZ, R50.H0_H0 ;  /* 0x20000032ff047230 */ /* 0x000fe20000004100 */
[----:B------:R-:W-:Y:S01]  /*bbb0*/  FMUL.FTZ R25, R12, R3 ;  /* 0x000000030c197220 */ /* 0x000fe20000410000 */
[----:B------:R-:W-:Y:S01]  /*bbc0*/  HADD2.F32 R3, -RZ, R45.H0_H0 ;  /* 0x2000002dff037230 */ /* 0x000fe20000004100 */
[----:B------:R-:W-:Y:S02]  /*bbd0*/  FMUL.FTZ R9, R17, R2 ;  /* 0x0000000211097220 */ /* 0x000fe40000410000 */
[----:B------:R-:W-:Y:S02]  /*bbe0*/  FMUL.FTZ R8, R16, R0 ;  /* 0x0000000010087220 */ /* 0x000fe40000410000 */
[----:B------:R-:W-:-:S02]  /*bbf0*/  FMUL.FTZ R24, R15, R2 ;  /* 0x000000020f187220 */ /* 0x000fc40000410000 */
[C---:B------:R-:W-:Y:S02]  /*bc00*/  FMUL.FTZ R12, R14.reuse, R0 ;  /* 0x000000000e0c7220 */ /* 0x040fe40000410000 */
[----:B------:R-:W-:Y:S02]  /*bc10*/  FFMA.FTZ R15, R15, R4, R9 ;  /* 0x000000040f0f7223 */ /* 0x000fe40000010009 */
[----:B------:R-:W-:Y:S02]  /*bc20*/  FFMA.FTZ R14, R14, R3, R8 ;  /* 0x000000030e0e7223 */ /* 0x000fe40000010008 */
[----:B------:R-:W-:Y:S02]  /*bc30*/  FFMA.FTZ R10, R21, R10, -R32 ;  /* 0x0000000a150a7223 */ /* 0x000fe40000010820 */
[----:B------:R-:W-:Y:S02]  /*bc40*/  FFMA.FTZ R9, R20, R7, -R30 ;  /* 0x0000000714097223 */ /* 0x000fe4000001081e */
[----:B------:R-:W-:-:S02]  /*bc50*/  FFMA.FTZ R8, R22, R11, -R34 ;  /* 0x0000000b16087223 */ /* 0x000fc40000010822 */
[----:B------:R-:W-:Y:S01]  /*bc60*/  FFMA.FTZ R7, R19, R6, -R27 ;  /* 0x0000000613077223 */ /* 0x000fe2000001081b */
[----:B------:R-:W-:Y:S01]  /*bc70*/  F2FP.PACK_AB R9, R9, R10 ;  /* 0x0000000a0909723e */ /* 0x000fe200000000ff */
[----:B------:R-:W-:Y:S01]  /*bc80*/  FFMA.FTZ R2, R18, R5, -R25 ;  /* 0x0000000512027223 */ /* 0x000fe20000010819 */
[----:B------:R-:W-:Y:S01]  /*bc90*/  F2FP.PACK_AB R8, R8, R13 ;  /* 0x0000000d0808723e */ /* 0x000fe200000000ff */
[----:B------:R-:W-:Y:S01]  /*bca0*/  FFMA.FTZ R0, R17, R4, -R24 ;  /* 0x0000000411007223 */ /* 0x000fe20000010818 */
[----:B------:R-:W-:Y:S01]  /*bcb0*/  F2FP.PACK_AB R4, R37, R38 ;  /* 0x000000262504723e */ /* 0x000fe200000000ff */
[----:B------:R-:W-:Y:S01]  /*bcc0*/  FFMA.FTZ R3, R16, R3, -R12 ;  /* 0x0000000310037223 */ /* 0x000fe2000001080c */
[----:B------:R-:W-:Y:S02]  /*bcd0*/  F2FP.PACK_AB R10, R2, R7 ;  /* 0x00000007020a723e */ /* 0x000fe400000000ff */
[----:B------:R-:W-:Y:S02]  /*bce0*/  F2FP.PACK_AB R5, R33, R36 ;  /* 0x000000242105723e */ /* 0x000fe400000000ff */
[----:B------:R-:W-:-:S02]  /*bcf0*/  F2FP.PACK_AB R11, R3, R0 ;  /* 0x00000000030b723e */ /* 0x000fc400000000ff */
[----:B------:R-:W-:Y:S02]  /*bd00*/  F2FP.PACK_AB R6, R29, R31 ;  /* 0x0000001f1d06723e */ /* 0x000fe400000000ff */
[----:B------:R-:W-:Y:S01]  /*bd10*/  F2FP.PACK_AB R7, R14, R15 ;  /* 0x0000000f0e07723e */ /* 0x000fe200000000ff */
[----:B------:R1:W-:Y:S04]  /*bd20*/  STS.128 [R28], R8 ;  /* 0x000000081c007388 */ /* 0x0003e80000000c00 */
[----:B------:R1:W-:Y:S02]  /*bd30*/  STS.128 [R26+0xc100], R4 ;  /* 0x00c100041a007388 */ /* 0x0003e40000000c00 */
.L_x_230:
[----:B-1----:R-:W-:Y:S05]  /*bd40*/  BSYNC B0 ;  /* 0x0000000000007941 */ /* 0x002fea0003800000 */
.L_x_229:
[----:B------:R-:W-:Y:S01]  /*bd50*/  IADD3 R0, R100, 0x20, RZ ;  /* 0x0000002064007810 */ /* 0x000fe20007ffe0ff */
[----:B------:R-:W-:Y:S03]  /*bd60*/  BSSY B0, `(.L_x_231) ;  /* 0x000005b000007945 */ /* 0x000fe60003800000 */
[----:B------:R-:W-:-:S13]  /*bd70*/  ISETP.GE.AND P0, PT, R0, c[0x0][0x27c], PT ;  /* 0x00009f0000007a0c */ /* 0x000fda0003f06270 */
[----:B------:R-:W-:Y:S05]  /*bd80*/  @P0 BRA `(.L_x_232) ;  /* 0x0000058000000947 */ /* 0x000fea0003800000 */
[----:B------:R-:W2:Y:S01]  /*bd90*/  LDL R38, [R1+0x4c] ;  /* 0x00004c0001267983 */ /* 0x000ea20000100800 */
[----:B------:R-:W-:Y:S01]  /*bda0*/  MOV R0, c[0x0][0x27c] ;  /* 0x00009f0000007a02 */ /* 0x000fe20000000f00 */
[----:B------:R-:W-:-:S03]  /*bdb0*/  HADD2.F32 R13, -RZ, R52.H0_H0 ;  /* 0x20000034ff0d7230 */ /* 0x000fc60000004100 */
[----:B------:R-:W-:-:S04]  /*bdc0*/  LEA.HI R0, R0, R55, RZ, 0x1d ;  /* 0x0000003700007211 */ /* 0x000fc800078fe8ff */
[----:B------:R-:W-:Y:S02]  /*bdd0*/  SHF.R.S32.HI R2, RZ, 0x1f, R0 ;  /* 0x0000001fff027819 */ /* 0x000fe40000011400 */
[----:B------:R-:W-:Y:S02]  /*bde0*/  SHF.L.U32 R3, R0, 0x3, RZ ;  /* 0x0000000300037819 */ /* 0x000fe400000006ff */
[----:B------:R-:W-:Y:S02]  /*bdf0*/  LEA.HI R0, R2, R0, RZ, 0x3 ;  /* 0x0000000002007211 */ /* 0x000fe400078f18ff */
[----:B-----5:R-:W-:Y:S02]  /*be00*/  LOP3.LUT R2, R71, 0x38, R3, 0xf8, !PT ;  /* 0x0000003847027812 */ /* 0x020fe400078ef803 */
[----:B------:R-:W-:Y:S02]  /*be10*/  SHF.L.U32 R0, R0, 0xa, RZ ;  /* 0x0000000a00007819 */ /* 0x000fe400000006ff */
[----:B------:R-:W-:-:S02]  /*be20*/  LOP3.LUT R2, R2, R70, RZ, 0x3c, !PT ;  /* 0x0000004602027212 */ /* 0x000fc400078e3cff */
[----:B------:R-:W-:-:S04]  /*be30*/  LOP3.LUT R0, R0, 0x7fffe000, RZ, 0xc0, !PT ;  /* 0x7fffe00000007812 */ /* 0x000fc800078ec0ff */
[----:B------:R-:W-:Y:S01]  /*be40*/  IADD3 R0, R2, R0, R69 ;  /* 0x0000000002007210 */ /* 0x000fe20007ffe045 */
[----:B------:R-:W-:-:S03]  /*be50*/  HADD2.F32 R2, -RZ, R44.H0_H0 ;  /* 0x2000002cff027230 */ /* 0x000fc60000004100 */
[----:B------:R-:W-:Y:S01]  /*be60*/  SHF.L.U32 R26, R0, 0x1, RZ ;  /* 0x00000001001a7819 */ /* 0x000fe200000006ff */
[----:B------:R-:W-:-:S04]  /*be70*/  HADD2.F32 R0, -RZ, R46.H0_H0 ;  /* 0x2000002eff007230 */ /* 0x000fc80000004100 */
[----:B------:R-:W1:Y:S02]  /*be80*/  LDS.128 R8, [R26+0xc100] ;  /* 0x00c100001a087984 */ /* 0x000e640000000c00 */
[--C-:B-1----:R-:W-:Y:S02]  /*be90*/  HADD2.F32 R15, -RZ, R11.reuse.H0_H0 ;  /* 0x2000000bff0f7230 */ /* 0x102fe40000004100 */
[----:B------:R-:W-:Y:S02]  /*bea0*/  HADD2.F32 R14, -RZ, R11.H1_H1 ;  /* 0x3000000bff0e7230 */ /* 0x000fe40000004100 */
[----:B------:R-:W-:Y:S02]  /*beb0*/  HADD2.F32 R3, -RZ, R8.H1_H1 ;  /* 0x30000008ff037230 */ /* 0x000fe40000004100 */
[----:B------:R-:W-:Y:S02]  /*bec0*/  HADD2.F32 R11, -RZ, R52.H1_H1 ;  /* 0x30000034ff0b7230 */ /* 0x000fe40000004100 */
[----:B------:R-:W-:Y:S01]  /*bed0*/  HADD2.F32 R12, -RZ, R10.H1_H1 ;  /* 0x3000000aff0c7230 */ /* 0x000fe20000004100 */
[----:B------:R-:W-:Y:S01]  /*bee0*/  FMUL.FTZ R33, R3, R0 ;  /* 0x0000000003217220 */ /* 0x000fe20000410000 */
[----:B--2---:R-:W1:Y:S02]  /*bef0*/  LDS.128 R4, [R38] ;  /* 0x0000000026047984 */ /* 0x004e640000000c00 */
[----:B-1----:R-:W-:-:S02]  /*bf00*/  HADD2.F32 R23, -RZ, R4.H0_H0 ;  /* 0x20000004ff177230 */ /* 0x002fc40000004100 */
[----:B------:R-:W-:Y:S02]  /*bf10*/  HADD2.F32 R22, -RZ, R4.H1_H1 ;  /* 0x30000004ff167230 */ /* 0x000fe40000004100 */
[----:B------:R-:W-:Y:S02]  /*bf20*/  HADD2.F32 R4, -RZ, R8.H0_H0 ;  /* 0x20000008ff047230 */ /* 0x000fe40000004100 */
[--C-:B------:R-:W-:Y:S02]  /*bf30*/  HADD2.F32 R17, -RZ, R7.reuse.H0_H0 ;  /* 0x20000007ff117230 */ /* 0x100fe40000004100 */
[----:B------:R-:W-:Y:S01]  /*bf40*/  HADD2.F32 R16, -RZ, R7.H1_H1 ;  /* 0x30000007ff107230 */ /* 0x000fe20000004100 */
[-C--:B------:R-:W-:Y:S01]  /*bf50*/  FMUL.FTZ R7, R23, R2.reuse ;  /* 0x0000000217077220 */ /* 0x080fe20000410000 */
[--C-:B------:R-:W-:Y:S01]  /*bf60*/  HADD2.F32 R21, -RZ, R5.reuse.H0_H0 ;  /* 0x20000005ff157230 */ /* 0x100fe20000004100 */
[----:B------:R-:W-:Y:S01]  /*bf70*/  FMUL.FTZ R34, R4, R2 ;  /* 0x0000000204227220 */ /* 0x000fe20000410000 */
[----:B------:R-:W-:Y:S01]  /*bf80*/  HADD2.F32 R20, -RZ, R5.H1_H1 ;  /* 0x30000005ff147230 */ /* 0x000fe20000004100 */
[----:B------:R-:W-:Y:S01]  /*bf90*/  FMUL.FTZ R2, R22, R0 ;  /* 0x0000000016027220 */ /* 0x000fe20000410000 */
[----:B------:R-:W-:Y:S01]  /*bfa0*/  HADD2.F32 R5, -RZ, R47.H0_H0 ;  /* 0x2000002fff057230 */ /* 0x000fe20000004100 */
[----:B------:R-:W-:Y:S01]  /*bfb0*/  FFMA.FTZ R37, R4, R13, R7 ;  /* 0x0000000d04257223 */ /* 0x000fe20000010007 */
[--C-:B------:R-:W-:Y:S01]  /*bfc0*/  HADD2.F32 R19, -RZ, R6.reuse.H0_H0 ;  /* 0x20000006ff137230 */ /* 0x100fe20000004100 */
[----:B------:R-:W-:Y:S01]  /*bfd0*/  FFMA.FTZ R36, R3, R11, R2 ;  /* 0x0000000b03247223 */ /* 0x000fe20000010002 */
[----:B------:R-:W-:Y:S01]  /*bfe0*/  HADD2.F32 R18, -RZ, R6.H1_H1 ;  /* 0x30000006ff127230 */ /* 0x000fe20000004100 */
[----:B------:R-:W-:Y:S01]  /*bff0*/  FMUL.FTZ R4, R21, R5 ;  /* 0x0000000515047220 */ /* 0x000fe20000410000 */
[----:B------:R-:W-:Y:S01]  /*c000*/  HADD2.F32 R8, -RZ, R10.H0_H0 ;  /* 0x2000000aff087230 */ /* 0x000fe20000004100 */
[----:B------:R-:W-:Y:S01]  /*c010*/  FFMA.FTZ R13, R23, R13, -R34 ;  /* 0x0000000d170d7223 */ /* 0x000fe20000010822 */
[----:B------:R-:W-:-:S02]  /*c020*/  HADD2.F32 R6, -RZ, R9.H0_H0 ;  /* 0x20000009ff067230 */ /* 0x000fc40000004100 */
[----:B------:R-:W-:Y:S02]  /*c030*/  HADD2.F32 R10, -RZ, R53.H0_H0 ;  /* 0x20000035ff0a7230 */ /* 0x000fe40000004100 */
[----:B------:R-:W-:Y:S01]  /*c040*/  HADD2.F32 R2, -RZ, R48.H1_H1 ;  /* 0x30000030ff027230 */ /* 0x000fe20000004100 */
[C---:B------:R-:W-:Y:S01]  /*c050*/  FMUL.FTZ R31, R6.reuse, R5 ;  /* 0x00000005061f7220 */ /* 0x040fe20000410000 */
[----:B------:R-:W-:Y:S01]  /*c060*/  HADD2.F32 R0, -RZ, R49.H0_H0 ;  /* 0x20000031ff007230 */ /* 0x000fe20000004100 */
[----:B------:R-:W-:Y:S01]  /*c070*/  FFMA.FTZ R35, R6, R10, R4 ;  /* 0x0000000a06237223 */ /* 0x000fe20000010004 */
[----:B------:R-:W-:Y:S01]  /*c080*/  HADD2.F32 R9, -RZ, R9.H1_H1 ;  /* 0x30000009ff097230 */ /* 0x000fe20000004100 */
[----:B------:R-:W-:Y:S01]  /*c090*/  FMUL.FTZ R5, R20, R2 ;  /* 0x0000000214057220 */ /* 0x000fe20000410000 */
[----:B------:R-:W-:Y:S01]  /*c0a0*/  HADD2.F32 R7, -RZ, R53.H1_H1 ;  /* 0x30000035ff077230 */ /* 0x000fe20000004100 */
[----:B------:R-:W-:Y:S01]  /*c0b0*/  FMUL.FTZ R4, R19, R0 ;  /* 0x0000000013047220 */ /* 0x000fe20000410000 */
[--C-:B------:R-:W-:Y:S01]  /*c0c0*/  HADD2.F32 R6, -RZ, R54.reuse.H0_H0 ;  /* 0x20000036ff067230 */ /* 0x100fe20000004100 */
[C---:B------:R-:W-:Y:S01]  /*c0d0*/  FMUL.FTZ R29, R9.reuse, R2 ;  /* 0x00000002091d7220 */ /* 0x040fe20000410000 */
[----:B------:R-:W-:Y:S01]  /*c0e0*/  HADD2.F32 R3, -RZ, R49.H1_H1 ;  /* 0x30000031ff037230 */ /* 0x000fe20000004100 */
[----:B------:R-:W-:Y:S01]  /*c0f0*/  FFMA.FTZ R32, R9, R7, R5 ;  /* 0x0000000709207223 */ /* 0x000fe20000010005 */
[----:B------:R-:W-:Y:S01]  /*c100*/  HADD2.F32 R5, -RZ, R54.H1_H1 ;  /* 0x30000036ff057230 */ /* 0x000fe20000004100 */
[----:B------:R-:W-:Y:S01]  /*c110*/  FFMA.FTZ R30, R8, R6, R4 ;  /* 0x00000006081e7223 */ /* 0x000fe20000010004 */
[----:B------:R-:W-:Y:S01]  /*c120*/  HADD2.F32 R2, -RZ, R51.H1_H1 ;  /* 0x30000033ff027230 */ /* 0x000fe20000004100 */
[----:B------:R-:W-:-:S02]  /*c130*/  FMUL.FTZ R4, R18, R3 ;  /* 0x0000000312047220 */ /* 0x000fc40000410000 */
[----:B------:R-:W-:Y:S01]  /*c140*/  FMUL.FTZ R27, R8, R0 ;  /* 0x00000000081b7220 */ /* 0x000fe20000410000 */
[----:B------:R-:W-:Y:S01]  /*c150*/  HADD2.F32 R0, -RZ, R50.H1_H1 ;  /* 0x30000032ff007230 */ /* 0x000fe20000004100 */
[C---:B------:R-:W-:Y:S01]  /*c160*/  FFMA.FTZ R28, R12.reuse, R5, R4 ;  /* 0x000000050c1c7223 */ /* 0x040fe20000010004 */
[--C-:B------:R-:W-:Y:S01]  /*c170*/  HADD2.F32 R4, -RZ, R57.reuse.H1_H1 ;  /* 0x30000039ff047230 */ /* 0x100fe20000004100 */
        /* <DEDUP_REMOVED lines=25> */
.L_x_232:
[----:B------:R-:W-:Y:S05]  /*c310*/  BSYNC B0 ;  /* 0x0000000000007941 */ /* 0x000fea0003800000 */
.L_x_231:
[----:B------:R-:W-:-:S04]  /*c320*/  IADD3 R0, R100, 0x40, RZ ;  /* 0x0000004064007810 */ /* 0x000fc80007ffe0ff */
[----:B------:R-:W-:-:S13]  /*c330*/  ISETP.GE.AND P0, PT, R0, c[0x0][0x27c], PT ;  /* 0x00009f0000007a0c */ /* 0x000fda0003f06270 */
[----:B------:R-:W-:Y:S05]  /*c340*/  @P0 BRA `(.L_x_228) ;  /* 0x0000058000000947 */ /* 0x000fea0003800000 */
[----:B-1----:R-:W2:Y:S01]  /*c350*/  LDL R38, [R1+0x44] ;  /* 0x0000440001267983 */ /* 0x002ea20000100800 */
        /* <DEDUP_REMOVED lines=13> */
[----:B------:R-:W-:-:S04]  /*c430*/  HADD2.F32 R0, -RZ, R58.H1_H1 ;  /* 0x3000003aff007230 */ /* 0x000fc80000004100 */
        /* <DEDUP_REMOVED lines=45> */
[----:B------:R-:W-:Y:S01]  /*c710*/  HADD2.F32 R0, -RZ, R61.H0_H0 ;  /* 0x2000003dff007230 */ /* 0x000fe20000004100 */
        /* <DEDUP_REMOVED lines=27> */
.L_x_228:
[----:B------:R-:W-:Y:S05]  /*c8d0*/  BSYNC B1 ;  /* 0x0000000000017941 */ /* 0x000fea0003800000 */
.L_x_227:
[----:B------:R-:W-:-:S04]  /*c8e0*/  IADD3 R0, R229, 0x40, RZ ;  /* 0x00000040e5007810 */ /* 0x000fc80007ffe0ff */
[----:B------:R-:W-:-:S13]  /*c8f0*/  ISETP.GE.AND P0, PT, R0, R39, PT ;  /* 0x000000270000720c */ /* 0x000fda0003f06270 */
[----:B------:R-:W-:Y:S05]  /*c900*/  @P0 BRA `(.L_x_214) ;  /* 0x0000123000000947 */ /* 0x000fea0003800000 */
[----:B------:R2:W5:Y:S01]  /*c910*/  LDL R69, [R1+0x38] ;  /* 0x0000380001457983 */ /* 0x0005620000100800 */
[----:B------:R-:W-:Y:S01]  /*c920*/  ISETP.GE.AND P0, PT, R100, c[0x0][0x27c], PT ;  /* 0x00009f0064007a0c */ /* 0x000fe20003f06270 */
[----:B------:R-:W-:Y:S01]  /*c930*/  BSSY B0, `(.L_x_233) ;  /* 0x0000068000007945 */ /* 0x000fe20003800000 */
[C---:B-----5:R-:W-:Y:S02]  /*c940*/  IADD3 R70, R229.reuse, 0x40, RZ ;  /* 0x00000040e5467810 */ /* 0x060fe40007ffe0ff */
[----:B------:R-:W-:-:S03]  /*c950*/  IADD3 R71, R229, 0x40, RZ ;  /* 0x00000040e5477810 */ /* 0x000fc60007ffe0ff */
[----:B------:R-:W-:Y:S02]  /*c960*/  IMAD.SHL.U32 R70, R70, 0x40, RZ ;  /* 0x0000004046467824 */ /* 0x000fe400078e00ff */
[----:B------:R-:W-:-:S03]  /*c970*/  IMAD.SHL.U32 R71, R71, 0x40, RZ ;  /* 0x0000004047477824 */ /* 0x000fc600078e00ff */
[----:B------:R-:W-:Y:S02]  /*c980*/  LOP3.LUT R70, R70, 0x1c0, RZ, 0xc0, !PT ;  /* 0x000001c046467812 */ /* 0x000fe400078ec0ff */
[----:B------:R-:W-:Y:S02]  /*c990*/  LOP3.LUT R71, R71, 0x1c0, RZ, 0xc0, !PT ;  /* 0x000001c047477812 */ /* 0x000fe400078ec0ff */
[----:B------:R-:W-:Y:S01]  /*c9a0*/  SHF.R.U32.HI R70, RZ, 0x3, R70 ;  /* 0x00000003ff467819 */ /* 0x000fe20000011646 */
[----:B------:R-:W-:Y:S05]  /*c9b0*/  @P0 BRA `(.L_x_234) ;  /* 0x000005f000000947 */ /* 0x000fea0003800000 */
[----:B------:R-:W3:Y:S01]  /*c9c0*/  S2R R2, SR_TID.X ;  /* 0x0000000000027919 */ /* 0x000ee20000002100 */
[----:B------:R-:W-:Y:S01]  /*c9d0*/  MOV R3, c[0x0][0x27c] ;  /* 0x00009f0000037a02 */ /* 0x000fe20000000f00 */
[----:B------:R-:W-:Y:S01]  /*c9e0*/  HADD2.F32 R13, -RZ, R44.H1_H1 ;  /* 0x3000002cff0d7230 */ /* 0x000fe20000004100 */
[----:B---3--:R-:W-:-:S04]  /*c9f0*/  SHF.R.S32.HI R0, RZ, 0x1f, R2 ;  /* 0x0000001fff007819 */ /* 0x008fc80000011402 */
[----:B------:R-:W-:-:S04]  /*ca00*/  LEA.HI R0, R0, R2, RZ, 0x2 ;  /* 0x0000000200007211 */ /* 0x000fc800078f10ff */
[----:B------:R-:W-:-:S04]  /*ca10*/  LOP3.LUT R0, R0, 0xfffffffc, RZ, 0xc0, !PT ;  /* 0xfffffffc00007812 */ /* 0x000fc800078ec0ff */
[----:B------:R-:W-:-:S04]  /*ca20*/  IADD3 R0, -R0, R2, RZ ;  /* 0x0000000200007210 */ /* 0x000fc80007ffe1ff */
[----:B------:R-:W-:Y:S02]  /*ca30*/  LEA.HI R3, R3, R0, RZ, 0x1d ;  /* 0x0000000003037211 */ /* 0x000fe400078fe8ff */
[----:B------:R-:W-:Y:S02]  /*ca40*/  LOP3.LUT R0, R71, 0x38, R100, 0xf8, !PT ;  /* 0x0000003847007812 */ /* 0x000fe400078ef864 */
[----:B-1----:R-:W-:Y:S02]  /*ca50*/  SHF.R.S32.HI R4, RZ, 0x1f, R3 ;  /* 0x0000001fff047819 */ /* 0x002fe40000011403 */
[----:B------:R-:W-:Y:S02]  /*ca60*/  SHF.L.U32 R2, R3, 0x3, RZ ;  /* 0x0000000303027819 */ /* 0x000fe400000006ff */
[----:B------:R-:W-:Y:S02]  /*ca70*/  LEA.HI R4, R4, R3, RZ, 0x3 ;  /* 0x0000000304047211 */ /* 0x000fe400078f18ff */
[----:B------:R-:W-:-:S02]  /*ca80*/  LOP3.LUT R3, R69, R0, R70, 0xf6, !PT ;  /* 0x0000000045037212 */ /* 0x000fc400078ef646 */
[----:B------:R-:W-:Y:S02]  /*ca90*/  LOP3.LUT R2, R71, 0x38, R2, 0xf8, !PT ;  /* 0x0000003847027812 */ /* 0x000fe400078ef802 */
[----:B------:R-:W-:Y:S02]  /*caa0*/  SHF.L.U32 R0, R4, 0xa, RZ ;  /* 0x0000000a04007819 */ /* 0x000fe400000006ff */
[----:B------:R-:W-:Y:S02]  /*cab0*/  LOP3.LUT R2, R2, R70, RZ, 0x3c, !PT ;  /* 0x0000004602027212 */ /* 0x000fe400078e3cff */
[----:B------:R-:W-:Y:S02]  /*cac0*/  LOP3.LUT R0, R0, 0x7fffe000, RZ, 0xc0, !PT ;  /* 0x7fffe00000007812 */ /* 0x000fe400078ec0ff */
[----:B------:R-:W-:Y:S02]  /*cad0*/  LEA R28, R3, 0xc100, 0x1 ;  /* 0x0000c100031c7811 */ /* 0x000fe400078e08ff */
[----:B------:R-:W-:Y:S01]  /*cae0*/  IADD3 R0, R2, R0, R69 ;  /* 0x0000000002007210 */ /* 0x000fe20007ffe045 */
[----:B------:R-:W-:-:S02]  /*caf0*/  HADD2.F32 R2, -RZ, R40.H0_H0 ;  /* 0x20000028ff027230 */ /* 0x000fc40000004100 */
[----:B------:R-:W1:Y:S01]  /*cb00*/  LDS.128 R4, [R28] ;  /* 0x000000001c047984 */ /* 0x000e620000000c00 */
[----:B------:R-:W-:Y:S01]  /*cb10*/  SHF.L.U32 R26, R0, 0x1, RZ ;  /* 0x00000001001a7819 */ /* 0x000fe200000006ff */
[----:B------:R-:W-:-:S04]  /*cb20*/  HADD2.F32 R0, -RZ, R40.H1_H1 ;  /* 0x30000028ff007230 */ /* 0x000fc80000004100 */
[----:B------:R-:W3:Y:S01]  /*cb30*/  LDS.128 R8, [R26+0xc100] ;  /* 0x00c100001a087984 */ /* 0x000ee20000000c00 */
[--C-:B-1----:R-:W-:Y:S02]  /*cb40*/  HADD2.F32 R23, -RZ, R4.reuse.H0_H0 ;  /* 0x20000004ff177230 */ /* 0x102fe40000004100 */
[----:B------:R-:W-:Y:S02]  /*cb50*/  HADD2.F32 R22, -RZ, R4.H1_H1 ;  /* 0x30000004ff167230 */ /* 0x000fe40000004100 */
[--C-:B------:R-:W-:Y:S02]  /*cb60*/  HADD2.F32 R17, -RZ, R7.reuse.H0_H0 ;  /* 0x20000007ff117230 */ /* 0x100fe40000004100 */
[--C-:B---3--:R-:W-:Y:S02]  /*cb70*/  HADD2.F32 R4, -RZ, R8.reuse.H0_H0 ;  /* 0x20000008ff047230 */ /* 0x108fe40000004100 */
[----:B------:R-:W-:Y:S01]  /*cb80*/  HADD2.F32 R16, -RZ, R7.H1_H1 ;  /* 0x30000007ff107230 */ /* 0x000fe20000004100 */
[CC--:B------:R-:W-:Y:S01]  /*cb90*/  FMUL.FTZ R7, R2.reuse, R23.reuse ;  /* 0x0000001702077220 */ /* 0x0c0fe20000410000 */
[--C-:B------:R-:W-:Y:S01]  /*cba0*/  HADD2.F32 R15, -RZ, R11.reuse.H0_H0 ;  /* 0x2000000bff0f7230 */ /* 0x100fe20000004100 */
[----:B------:R-:W-:Y:S01]  /*cbb0*/  FMUL.FTZ R35, R2, R4 ;  /* 0x0000000402237220 */ /* 0x000fe20000410000 */
[----:B------:R-:W-:Y:S01]  /*cbc0*/  HADD2.F32 R14, -RZ, R11.H1_H1 ;  /* 0x3000000bff0e7230 */ /* 0x000fe20000004100 */
[----:B------:R-:W-:Y:S01]  /*cbd0*/  FMUL.FTZ R2, R0, R22 ;  /* 0x0000001600027220 */ /* 0x000fe20000410000 */
[--C-:B------:R-:W-:Y:S01]  /*cbe0*/  HADD2.F32 R21, -RZ, R5.reuse.H0_H0 ;  /* 0x20000005ff157230 */ /* 0x100fe20000004100 */
[C---:B------:R-:W-:Y:S01]  /*cbf0*/  FFMA.FTZ R38, R13.reuse, R4, R7 ;  /* 0x000000040d267223 */ /* 0x040fe20000010007 */
[----:B------:R-:W-:Y:S01]  /*cc00*/  HADD2.F32 R20, -RZ, R5.H1_H1 ;  /* 0x30000005ff147230 */ /* 0x000fe20000004100 */
[----:B------:R-:W-:Y:S01]  /*cc10*/  FFMA.FTZ R13, R13, R23, -R35 ;  /* 0x000000170d0d7223 */ /* 0x000fe20000010823 */
[----:B------:R-:W-:-:S02]  /*cc20*/  HADD2.F32 R3, -RZ, R8.H1_H1 ;  /* 0x30000008ff037230 */ /* 0x000fc40000004100 */
[----:B------:R-:W-:Y:S02]  /*cc30*/  HADD2.F32 R11, -RZ, R45.H1_H1 ;  /* 0x3000002dff0b7230 */ /* 0x000fe40000004100 */
[----:B------:R-:W-:Y:S01]  /*cc40*/  HADD2.F32 R5, -RZ, R41.H0_H0 ;  /* 0x20000029ff057230 */ /* 0x000fe20000004100 */
[-C--:B------:R-:W-:Y:S01]  /*cc50*/  FMUL.FTZ R34, R0, R3.reuse ;  /* 0x0000000300227220 */ /* 0x080fe20000410000 */
        /* <DEDUP_REMOVED lines=9> */
[-C--:B------:R-:W-:Y:S01]  /*ccf0*/  FMUL.FTZ R32, R5, R6.reuse ;  /* 0x0000000605207220 */ /* 0x080fe20000410000 */
[--C-:B------:R-:W-:Y:S01]  /*cd00*/  HADD2.F32 R0, -RZ, R42.reuse.H0_H0 ;  /* 0x2000002aff007230 */ /* 0x100fe20000004100 */
[----:B------:R-:W-:Y:S01]  /*cd10*/  FFMA.FTZ R36, R10, R6, R4 ;  /* 0x000000060a247223 */ /* 0x000fe20000010004 */
[----:B------:R-:W-:Y:S01]  /*cd20*/  HADD2.F32 R9, -RZ, R9.H1_H1 ;  /* 0x30000009ff097230 */ /* 0x000fe20000004100 */
[----:B------:R-:W-:Y:S01]  /*cd30*/  FMUL.FTZ R5, R2, R20 ;  /* 0x0000001402057220 */ /* 0x000fe20000410000 */
[----:B------:R-:W-:Y:S01]  /*cd40*/  HADD2.F32 R7, -RZ, R47.H1_H1 ;  /* 0x3000002fff077230 */ /* 0x000fe20000004100 */
[----:B------:R-:W-:Y:S01]  /*cd50*/  FMUL.FTZ R4, R0, R19 ;  /* 0x0000001300047220 */ /* 0x000fe20000410000 */
[----:B------:R-:W-:Y:S01]  /*cd60*/  HADD2.F32 R6, -RZ, R51.H0_H0 ;  /* 0x20000033ff067230 */ /* 0x000fe20000004100 */
[-C--:B------:R-:W-:Y:S01]  /*cd70*/  FMUL.FTZ R30, R2, R9.reuse ;  /* 0x00000009021e7220 */ /* 0x080fe20000410000 */
        /* <DEDUP_REMOVED lines=8> */
[-C--:B------:R-:W-:Y:S01]  /*ce00*/  FFMA.FTZ R29, R5, R12.reuse, R4 ;  /* 0x0000000c051d7223 */ /* 0x080fe20000010004 */
[----:B------:R-:W-:Y:S01]  /*ce10*/  HADD2.F32 R4, -RZ, R50.H0_H0 ;  /* 0x20000032ff047230 */ /* 0x000fe20000004100 */
[----:B------:R-:W-:Y:S01]  /*ce20*/  FMUL.FTZ R25, R3, R12 ;  /* 0x0000000c03197220 */ /* 0x000fe20000410000 */
[----:B------:R-:W-:Y:S01]  /*ce30*/  HADD2.F32 R3, -RZ, R45.H0_H0 ;  /* 0x2000002dff037230 */ /* 0x000fe20000004100 */
[----:B------:R-:W-:Y:S02]  /*ce40*/  FMUL.FTZ R9, R2, R17 ;  /* 0x0000001102097220 */ /* 0x000fe40000410000 */
[----:B------:R-:W-:Y:S02]  /*ce50*/  FMUL.FTZ R8, R0, R16 ;  /* 0x0000001000087220 */ /* 0x000fe40000410000 */
[----:B------:R-:W-:-:S02]  /*ce60*/  FMUL.FTZ R24, R2, R15 ;  /* 0x0000000f02187220 */ /* 0x000fc40000410000 */
[-C--:B------:R-:W-:Y:S02]  /*ce70*/  FMUL.FTZ R12, R0, R14.reuse ;  /* 0x0000000e000c7220 */ /* 0x080fe40000410000 */
        /* <DEDUP_REMOVED lines=19> */
.L_x_234:
[----:B------:R-:W-:Y:S05]  /*cfb0*/  BSYNC B0 ;  /* 0x0000000000007941 */ /* 0x000fea0003800000 */
.L_x_233:
[----:B------:R-:W-:Y:S01]  /*cfc0*/  IADD3 R0, R100, 0x20, RZ ;  /* 0x0000002064007810 */ /* 0x000fe20007ffe0ff */
[----:B------:R-:W-:Y:S03]  /*cfd0*/  BSSY B0, `(.L_x_235) ;  /* 0x000005b000007945 */ /* 0x000fe60003800000 */
[----:B------:R-:W-:-:S13]  /*cfe0*/  ISETP.GE.AND P0, PT, R0, c[0x0][0x27c], PT ;  /* 0x00009f0000007a0c */ /* 0x000fda0003f06270 */
[----:B------:R-:W-:Y:S05]  /*cff0*/  @P0 BRA `(.L_x_236) ;  /* 0x0000058000000947 */ /* 0x000fea0003800000 */
[----:B-1----:R-:W3:Y:S01]  /*d000*/  LDL R38, [R1+0x48] ;  /* 0x0000480001267983 */ /* 0x002ee20000100800 */
[----:B------:R-:W-:Y:S01]  /*d010*/  MOV R0, c[0x0][0x27c] ;  /* 0x00009f0000007a02 */ /* 0x000fe20000000f00 */
[----:B------:R-:W-:-:S03]  /*d020*/  HADD2.F32 R13, -RZ, R52.H0_H0 ;  /* 0x20000034ff0d7230 */ /* 0x000fc60000004100 */
[----:B------:R-:W-:-:S04]  /*d030*/  LEA.HI R0, R0, R55, RZ, 0x1d ;  /* 0x0000003700007211 */ /* 0x000fc800078fe8ff */
[----:B------:R-:W-:Y:S02]  /*d040*/  SHF.R.S32.HI R2, RZ, 0x1f, R0 ;  /* 0x0000001fff027819 */ /* 0x000fe40000011400 */
[----:B------:R-:W-:Y:S02]  /*d050*/  SHF.L.U32 R3, R0, 0x3, RZ ;  /* 0x0000000300037819 */ /* 0x000fe400000006ff */
[----:B------:R-:W-:Y:S02]  /*d060*/  LEA.HI R0, R2, R0, RZ, 0x3 ;  /* 0x0000000002007211 */ /* 0x000fe400078f18ff */
[----:B------:R-:W-:Y:S02]  /*d070*/  LOP3.LUT R2, R71, 0x38, R3, 0xf8, !PT ;  /* 0x0000003847027812 */ /* 0x000fe400078ef803 */
        /* <DEDUP_REMOVED lines=14> */
[----:B---3--:R-:W1:Y:S02]  /*d160*/  LDS.128 R4, [R38] ;  /* 0x0000000026047984 */ /* 0x008e640000000c00 */
[----:B-1----:R-:W-:-:S02]  /*d170*/  HADD2.F32 R23, -RZ, R4.H0_H0 ;  /* 0x20000004ff177230 */ /* 0x002fc40000004100 */
[----:B------:R-:W-:Y:S02]  /*d180*/  HADD2.F32 R22, -RZ, R4.H1_H1 ;  /* 0x30000004ff167230 */ /* 0x000fe40000004100 */
[----:B------:R-:W-:Y:S02]  /*d190*/  HADD2.F32 R4, -RZ, R8.H0_H0 ;  /* 0x20000008ff047230 */ /* 0x000fe40000004100 */
[--C-:B------:R-:W-:Y:S02]  /*d1a0*/  HADD2.F32 R17, -RZ, R7.reuse.H0_H0 ;  /* 0x20000007ff117230 */ /* 0x100fe40000004100 */
[----:B------:R-:W-:Y:S01]  /*d1b0*/  HADD2.F32 R16, -RZ, R7.H1_H1 ;  /* 0x30000007ff107230 */ /* 0x000fe20000004100 */
[C---:B------:R-:W-:Y:S01]  /*d1c0*/  FMUL.FTZ R7, R2.reuse, R23 ;  /* 0x0000001702077220 */ /* 0x040fe20000410000 */
        /* <DEDUP_REMOVED lines=15> */
[-C--:B------:R-:W-:Y:S01]  /*d2c0*/  FMUL.FTZ R31, R5, R6.reuse ;  /* 0x00000006051f7220 */ /* 0x080fe20000410000 */
[----:B------:R-:W-:Y:S01]  /*d2d0*/  HADD2.F32 R0, -RZ, R49.H0_H0 ;  /* 0x20000031ff007230 */ /* 0x000fe20000004100 */
[----:B------:R-:W-:Y:S01]  /*d2e0*/  FFMA.FTZ R35, R10, R6, R4 ;  /* 0x000000060a237223 */ /* 0x000fe20000010004 */
[----:B------:R-:W-:Y:S01]  /*d2f0*/  HADD2.F32 R9, -RZ, R9.H1_H1 ;  /* 0x30000009ff097230 */ /* 0x000fe20000004100 */
[----:B------:R-:W-:Y:S01]  /*d300*/  FMUL.FTZ R5, R2, R20 ;  /* 0x0000001402057220 */ /* 0x000fe20000410000 */
[----:B------:R-:W-:Y:S01]  /*d310*/  HADD2.F32 R7, -RZ, R53.H1_H1 ;  /* 0x30000035ff077230 */ /* 0x000fe20000004100 */
[----:B------:R-:W-:Y:S01]  /*d320*/  FMUL.FTZ R4, R0, R19 ;  /* 0x0000001300047220 */ /* 0x000fe20000410000 */
[--C-:B------:R-:W-:Y:S01]  /*d330*/  HADD2.F32 R6, -RZ, R54.reuse.H0_H0 ;  /* 0x20000036ff067230 */ /* 0x100fe20000004100 */
[-C--:B------:R-:W-:Y:S01]  /*d340*/  FMUL.FTZ R29, R2, R9.reuse ;  /* 0x00000009021d7220 */ /* 0x080fe20000410000 */
        /* <DEDUP_REMOVED lines=8> */
[-C--:B------:R-:W-:Y:S01]  /*d3d0*/  FFMA.FTZ R28, R5, R12.reuse, R4 ;  /* 0x0000000c051c7223 */ /* 0x080fe20000010004 */
[--C-:B------:R-:W-:Y:S01]  /*d3e0*/  HADD2.F32 R4, -RZ, R57.reuse.H1_H1 ;  /* 0x30000039ff047230 */ /* 0x100fe20000004100 */
        /* <DEDUP_REMOVED lines=25> */
.L_x_236:
[----:B------:R-:W-:Y:S05]  /*d580*/  BSYNC B0 ;  /* 0x0000000000007941 */ /* 0x000fea0003800000 */
.L_x_235:
[----:B------:R-:W-:-:S04]  /*d590*/  IADD3 R0, R100, 0x40, RZ ;  /* 0x0000004064007810 */ /* 0x000fc80007ffe0ff */
        /* <DEDUP_REMOVED lines=90> */
.L_x_214:
[----:B------:R-:W-:Y:S05]  /*db40*/  BSYNC B2 ;  /* 0x0000000000027941 */ /* 0x000fea0003800000 */
.L_x_198:
[----:B------:R-:W-:-:S04]  /*db50*/  DEPBAR.LE SB0, 0x0 ;  /* 0x000080000000791a */ /* 0x000fc80000000000 */
[----:B------:R-:W-:Y:S01]  /*db60*/  BAR.SYNC.DEFER_BLOCKING 0x0 ;  /* 0x0000000000007b1d */ /* 0x000fe20000010000 */
[----:B------:R-:W-:Y:S02]  /*db70*/  IMAD R0, R66, c[0x0][0x208], RZ ;  /* 0x0000820042007a24 */ /* 0x000fe400078e02ff */
[----:B--2---:R-:W-:-:S03]  /*db80*/  IMAD.WIDE.U32 R2, R102, c[0x0][0x208], RZ ;  /* 0x0000820066027a25 */ /* 0x004fc600078e00ff */
[----:B------:R2:W5:Y:S01]  /*db90*/  LDL R126, [R1+0x10] ;  /* 0x00001000017e7983 */ /* 0x0005620000100800 */
[----:B-1----:R-:W-:Y:S01]  /*dba0*/  IMAD R4, R102, c[0x0][0x20c], R0 ;  /* 0x0000830066047a24 */ /* 0x002fe200078e0200 */
[----:B------:R-:W-:Y:S01]  /*dbb0*/  LEA R0, P0, R2, R226, 0x6 ;  /* 0x000000e202007211 */ /* 0x000fe200078030ff */
[----:B------:R-:W-:-:S03]  /*dbc0*/  IMAD R103, R102, -0x40, R176 ;  /* 0xffffffc066677824 */ /* 0x000fc600078e02b0 */
[----:B------:R-:W-:Y:S02]  /*dbd0*/  IADD3 R3, R3, R4, RZ ;  /* 0x0000000403037210 */ /* 0x000fe40007ffe0ff */
[----:B------:R-:W-:Y:S02]  /*dbe0*/  LOP3.LUT R4, R68, 0x1, RZ, 0xc0, !PT ;  /* 0x0000000144047812 */ /* 0x000fe400078ec0ff */
[----:B------:R-:W-:Y:S02]  /*dbf0*/  LEA.HI.X R3, R2, R228, R3, 0x6, P0 ;  /* 0x000000e402037211 */ /* 0x000fe400000f3403 */
[----:B------:R-:W-:Y:S02]  /*dc00*/  LEA R2, P0, R0, c[0x0][0x1f8], 0x1 ;  /* 0x00007e0000027a11 */ /* 0x000fe400078008ff */
[----:B------:R-:W-:Y:S02]  /*dc10*/  ISETP.NE.U32.AND P3, PT, R4, 0x1, PT ;  /* 0x000000010400780c */ /* 0x000fe40003f65070 */
[----:B------:R-:W-:Y:S01]  /*dc20*/  LEA.HI.X R3, R0, c[0x0][0x1fc], R3, 0x1, P0 ;  /* 0x00007f0000037a11 */ /* 0x000fe200000f0c03 */
[----:B------:R-:W-:Y:S01]  /*dc30*/  LDSM.16.M88.4 R8, [R187] ;  /* 0x00000000bb08783b */ /* 0x000fe20000000200 */
[----:B------:R-:W-:-:S02]  /*dc40*/  IADD3 R0, -R67, R103, RZ ;  /* 0x0000006743007210 */ /* 0x000fc40007ffe1ff */
[----:B------:R-:W-:Y:S01]  /*dc50*/  LOP3.LUT P1, RZ, R68, 0x2, RZ, 0xc0, !PT ;  /* 0x0000000244ff7812 */ /* 0x000fe2000782c0ff */
[----:B------:R-:W1:Y:S01]  /*dc60*/  LDSM.16.M88.4 R20, [R180] ;  /* 0x00000000b414783b */ /* 0x000e620000000200 */
[----:B------:R-:W-:-:S03]  /*dc70*/  MOV R4, c[0x0][0x208] ;  /* 0x0000820000047a02 */ /* 0x000fc60000000f00 */
[----:B------:R-:W3:Y:S04]  /*dc80*/  LDSM.16.M88.4 R32, [R180+0x800] ;  /* 0x00080000b420783b */ /* 0x000ee80000000200 */
[----:B------:R-:W4:Y:S01]  /*dc90*/  LDSM.16.M88.4 R24, [R180+0x1000] ;  /* 0x00100000b418783b */ /* 0x000f220000000200 */
[C---:B------:R-:W-:Y:S02]  /*dca0*/  ISETP.LT.OR P4, PT, R0.reuse, 0x1, P3 ;  /* 0x000000010000780c */ /* 0x040fe40001f81670 */
[----:B------:R-:W-:Y:S01]  /*dcb0*/  ISETP.LT.OR P2, PT, R0, 0x1, !P1 ;  /* 0x000000010000780c */ /* 0x000fe20004f41670 */
[----:B------:R-:W2:Y:S01]  /*dcc0*/  LDSM.16.M88.4 R16, [R180+0x1800] ;  /* 0x00180000b410783b */ /* 0x000ea20000000200 */
[----:B------:R-:W-:Y:S02]  /*dcd0*/  MOV R5, c[0x0][0x20c] ;  /* 0x0000830000057a02 */ /* 0x000fe40000000f00 */
[C---:B------:R-:W-:Y:S01]  /*dce0*/  LEA R12, P0, R4.reuse, R2, 0x6 ;  /* 0x00000002040c7211 */ /* 0x040fe200078030ff */
[----:B------:R-:W-:Y:S03]  /*dcf0*/  LDSM.16.M88.4 R44, [R191] ;  /* 0x00000000bf2c783b */ /* 0x000fe60000000200 */
[----:B------:R-:W-:Y:S01]  /*dd00*/  LEA.HI.X R13, R4, R3, R5, 0x6, P0 ;  /* 0x00000003040d7211 */ /* 0x000fe200000f3405 */
[----:B------:R-:W-:Y:S01]  /*dd10*/  LDSM.16.M88.4 R56, [R202] ;  /* 0x00000000ca38783b */ /* 0x000fe20000000200 */
[----:B------:R-:W-:-:S03]  /*dd20*/  LOP3.LUT P0, RZ, R68, 0x4, RZ, 0xc0, !PT ;  /* 0x0000000444ff7812 */ /* 0x000fc6000780c0ff */
[----:B------:R-:W2:Y:S04]  /*dd30*/  LDSM.16.M88.4 R4, [R188] ;  /* 0x00000000bc04783b */ /* 0x000ea80000000200 */
[----:B------:R-:W2:Y:S04]  /*dd40*/  LDSM.16.M88.4 R64, [R201] ;  /* 0x00000000c940783b */ /* 0x000ea80000000200 */
[----:B------:R-:W2:Y:S01]  /*dd50*/  LDSM.16.M88.4 R72, [R200] ;  /* 0x00000000c848783b */ /* 0x000ea20000000200 */
[----:B------:R-:W-:-:S03]  /*dd60*/  ISETP.LT.OR P3, PT, R0, 0x21, P3 ;  /* 0x000000210000780c */ /* 0x000fc60001f61670 */
[----:B------:R-:W-:Y:S01]  /*dd70*/  @!PT LDS RZ, [RZ] ;  /* 0x00000000fffff984 */ /* 0x000fe20000000800 */
[----:B------:R-:W-:Y:S01]  /*dd80*/  @!PT LDS RZ, [RZ] ;  /* 0x00000000fffff984 */ /* 0x000fe20000000800 */
[----:B------:R-:W-:Y:S01]  /*dd90*/  @!PT LDS RZ, [RZ] ;  /* 0x00000000fffff984 */ /* 0x000fe20000000800 */
[----:B------:R2:W-:Y:S01]  /*dda0*/  LDGSTS.E.BYPASS.LTC128B.128 [R203+0x100], [R2.64], !P4 ;  /* 0x0010000002cb7fae */ /* 0x0005e2000e101d46 */
[----:B------:R-:W-:-:S03]  /*ddb0*/  ISETP.LT.OR P1, PT, R0, 0x21, !P1 ;  /* 0x000000210000780c */ /* 0x000fc60004f21670 */
[----:B------:R2:W-:Y:S01]  /*ddc0*/  LDGSTS.E.BYPASS.LTC128B.128 [R203+0x2100], [R2.64+0x80], !P2 ;  /* 0x0210008002cb7fae */ /* 0x0005e2000d101d46 */
[C---:B------:R-:W-:Y:S02]  /*ddd0*/  ISETP.LT.OR P2, PT, R0.reuse, 0x1, !P0 ;  /* 0x000000010000780c */ /* 0x040fe40004741670 */
[----:B------:R-:W-:Y:S01]  /*dde0*/  ISETP.LT.OR P0, PT, R0, 0x21, !P0 ;  /* 0x000000210000780c */ /* 0x000fe20004701670 */
[C---:B-1----:R-:W-:Y:S08]  /*ddf0*/  HMMA.16816.F32 R28, R8.reuse, R20, RZ ;  /* 0x00000014081c723c */ /* 0x042ff000000018ff */
[C---:B---3--:R-:W-:Y:S02]  /*de00*/  HMMA.16816.F32 R40, R8.reuse, R32, RZ ;  /* 0x000000200828723c */ /* 0x048fe400000018ff */
[----:B------:R1:W-:Y:S04]  /*de10*/  LDGSTS.E.BYPASS.LTC128B.128 [R203+0x4100], [R2.64+0x100], !P2 ;  /* 0x0410010002cb7fae */ /* 0x0003e8000d101d46 */
[----:B------:R3:W-:Y:S02]  /*de20*/  LDGSTS.E.BYPASS.LTC128B.128 [R203+0x1100], [R12.64], !P3 ;  /* 0x011000000ccb7fae */ /* 0x0007e4000d901d46 */
[C---:B------:R-:W-:Y:S02]  /*de30*/  HMMA.16816.F32 R36, R8.reuse, R22, RZ ;  /* 0x000000160824723c */ /* 0x040fe400000018ff */
[----:B------:R3:W-:Y:S04]  /*de40*/  LDGSTS.E.BYPASS.LTC128B.128 [R203+0x3100], [R12.64+0x80], !P1 ;  /* 0x031000800ccb7fae */ /* 0x0007e8000c901d46 */
[----:B------:R3:W-:Y:S02]  /*de50*/  LDGSTS.E.BYPASS.LTC128B.128 [R203+0x5100], [R12.64+0x100], !P0 ;  /* 0x051001000ccb7fae */ /* 0x0007e4000c101d46 */
[C---:B----4-:R-:W-:Y:S02]  /*de60*/  HMMA.16816.F32 R48, R8.reuse, R24, RZ ;  /* 0x000000180830723c */ /* 0x050fe400000018ff */
[----:B------:R-:W-:Y:S04]  /*de70*/  LDSM.16.M88.4 R20, [R190] ;  /* 0x00000000be14783b */ /* 0x000fe80000000200 */
[----:B-----5:R-:W4:Y:S02]  /*de80*/  LDSM.16.M88.4 R68, [R186] ;  /* 0x00000000ba44783b */ /* 0x020f240000000200 */
[C---:B------:R-:W-:Y:S02]  /*de90*/  HMMA.16816.F32 R52, R8.reuse, R34, RZ ;  /* 0x000000220834723c */ /* 0x040fe400000018ff */
[----:B------:R-:W1:Y:S04]  /*dea0*/  LDSM.16.M88.4 R76, [R186+0x800] ;  /* 0x00080000ba4c783b */ /* 0x000e680000000200 */
[----:B------:R-:W1:Y:S02]  /*deb0*/  LDSM.16.M88.4 R84, [R186+0x1000] ;  /* 0x00100000ba54783b */ /* 0x000e640000000200 */
[C---:B------:R-:W-:Y:S02]  /*dec0*/  HMMA.16816.F32 R24, R8.reuse, R26, RZ ;  /* 0x0000001a0818723c */ /* 0x040fe400000018ff */
[----:B------:R-:W-:Y:S04]  /*ded0*/  LDSM.16.M88.4 R80, [R183+0x800] ;  /* 0x00080000b750783b */ /* 0x000fe80000000200 */
[----:B------:R-:W-:Y:S02]  /*dee0*/  LDSM.16.M88.4 R88, [R183+0x1000] ;  /* 0x00100000b758783b */ /* 0x000fe40000000200 */
[C---:B--2---:R-:W-:Y:S02]  /*def0*/  HMMA.16816.F32 R60, R8.reuse, R16, RZ ;  /* 0x00000010083c723c */ /* 0x044fe400000018ff */
[----:B------:R-:W0:Y:S06]  /*df00*/  LDGDEPBAR ;  /* 0x00000000000079af */ /* 0x000e2c0000000000 */
[----:B---3--:R-:W-:Y:S01]  /*df10*/  HMMA.16816.F32 R12, R8, R18, RZ ;  /* 0x00000012080c723c */ /* 0x008fe200000018ff */
[----:B------:R-:W-:Y:S07]  /*df20*/  LDSM.16.M88.4 R16, [R189] ;  /* 0x00000000bd10783b */ /* 0x000fee0000000200 */
[C---:B------:R-:W-:Y:S08]  /*df30*/  HMMA.16816.F32 R8, R4.reuse, R44, R28 ;  /* 0x0000002c0408723c */ /* 0x040ff0000000181c */
[C---:B------:R-:W-:Y:S08]  /*df40*/  HMMA.16816.F32 R32, R4.reuse, R56, R40 ;  /* 0x000000380420723c */ /* 0x040ff00000001828 */
[C---:B------:R-:W-:Y:S08]  /*df50*/  HMMA.16816.F32 R28, R4.reuse, R46, R36 ;  /* 0x0000002e041c723c */ /* 0x040ff00000001824 */
[C---:B------:R-:W-:Y:S01]  /*df60*/  HMMA.16816.F32 R40, R4.reuse, R64, R48 ;  /* 0x000000400428723c */ /* 0x040fe20000001830 */
[----:B------:R-:W2:Y:S07]  /*df70*/  LDSM.16.M88.4 R48, [R186+0x1800] ;  /* 0x00180000ba30783b */ /* 0x000eae0000000200 */
[C---:B------:R-:W-:Y:S01]  /*df80*/  HMMA.16816.F32 R36, R4.reuse, R58, R52 ;  /* 0x0000003a0424723c */ /* 0x040fe20000001834 */
[----:B------:R-:W3:Y:S07]  /*df90*/  LDSM.16.M88.4 R56, [R183] ;  /* 0x00000000b738783b */ /* 0x000eee0000000200 */
[C---:B------:R-:W-:Y:S01]  /*dfa0*/  HMMA.16816.F32 R44, R4.reuse, R66, R24 ;  /* 0x00000042042c723c */ /* 0x040fe20000001818 */
[----:B------:R-:W-:Y:S07]  /*dfb0*/  LDSM.16.M88.4 R64, [R199] ;  /* 0x00000000c740783b */ /* 0x000fee0000000200 */
[C---:B------:R-:W-:Y:S01]  /*dfc0*/  HMMA.16816.F32 R52, R4.reuse, R72, R60 ;  /* 0x000000480434723c */ /* 0x040fe2000000183c */
[----:B------:R-:W2:Y:S07]  /*dfd0*/  LDSM.16.M88.4 R60, [R183+0x1800] ;  /* 0x00180000b73c783b */ /* 0x000eae0000000200 */
[----:B------:R-:W-:Y:S01]  /*dfe0*/  HMMA.16816.F32 R24, R4, R74, R12 ;  /* 0x0000004a0418723c */ /* 0x000fe2000000180c */
[----:B------:R-:W-:Y:S04]  /*dff0*/  LDSM.16.M88.4 R12, [R187+0x4000] ;  /* 0x00400000bb0c783b */ /* 0x000fe80000000200 */
[----:B------:R-:W-:Y:S03]  /*e000*/  LDSM.16.M88.4 R72, [R180+0x2800] ;  /* 0x00280000b448783b */ /* 0x000fe60000000200 */
[C---:B----4-:R-:W-:Y:S08]  /*e010*/  HMMA.16816.F32 R8, R20.reuse, R68, R8 ;  /* 0x000000441408723c */ /* 0x050ff00000001808 */
[C---:B------:R-:W-:Y:S01]  /*e020*/  HMMA.16816.F32 R4, R20.reuse, R70, R28 ;  /* 0x000000461404723c */ /* 0x040fe2000000181c */
[----:B------:R-:W4:Y:S07]  /*e030*/  LDSM.16.M88.4 R68, [R180+0x2000] ;  /* 0x00200000b444783b */ /* 0x000f2e0000000200 */
[C---:B-1----:R-:W-:Y:S08]  /*e040*/  HMMA.16816.F32 R32, R20.reuse, R76, R32 ;  /* 0x0000004c1420723c */ /* 0x042ff00000001820 */
[C---:B------:R-:W-:Y:S01]  /*e050*/  HMMA.16816.F32 R36, R20.reuse, R78, R36 ;  /* 0x0000004e1424723c */ /* 0x040fe20000001824 */
[----:B------:R-:W-:Y:S07]  /*e060*/  LDSM.16.M88.4 R76, [R198] ;  /* 0x00000000c64c783b */ /* 0x000fee0000000200 */
[C---:B------:R-:W-:Y:S08]  /*e070*/  HMMA.16816.F32 R44, R20.reuse, R86, R44 ;  /* 0x00000056142c723c */ /* 0x040ff0000000182c */
[C---:B--2---:R-:W-:Y:S08]  /*e080*/  HMMA.16816.F32 R52, R20.reuse, R48, R52 ;  /* 0x000000301434723c */ /* 0x044ff00000001834 */
[C---:B------:R-:W-:Y:S01]  /*e090*/  HMMA.16816.F32 R40, R20.reuse, R84, R40 ;  /* 0x000000541428723c */ /* 0x040fe20000001828 */
[----:B------:R-:W1:Y:S07]  /*e0a0*/  LDSM.16.M88.4 R84, [R180+0x3000] ;  /* 0x00300000b454783b */ /* 0x000e6e0000000200 */
[----:B------:R-:W-:Y:S08]  /*e0b0*/  HMMA.16816.F32 R28, R20, R50, R24 ;  /* 0x00000032141c723c */ /* 0x000ff00000001818 */
[C---:B---3--:R-:W-:Y:S01]  /*e0c0*/  HMMA.16816.F32 R24, R16.reuse, R56, R8 ;  /* 0x000000381018723c */ /* 0x048fe20000001808 */
[----:B------:R-:W-:Y:S07]  /*e0d0*/  LDSM.16.M88.4 R8, [R188+0x4000] ;  /* 0x00400000bc08783b */ /* 0x000fee0000000200 */
[C---:B------:R-:W-:Y:S01]  /*e0e0*/  HMMA.16816.F32 R20, R16.reuse, R58, R4 ;  /* 0x0000003a1014723c */ /* 0x040fe20000001804 */
[----:B------:R-:W2:Y:S07]  /*e0f0*/  LDSM.16.M88.4 R56, [R180+0x3800] ;  /* 0x00380000b438783b */ /* 0x000eae0000000200 */
[C---:B------:R-:W-:Y:S08]  /*e100*/  HMMA.16816.F32 R4, R16.reuse, R80, R32 ;  /* 0x000000501004723c */ /* 0x040ff00000001820 */
[C---:B------:R-:W-:Y:S01]  /*e110*/  HMMA.16816.F32 R36, R16.reuse, R82, R36 ;  /* 0x000000521024723c */ /* 0x040fe20000001824 */
[----:B------:R-:W-:Y:S07]  /*e120*/  LDSM.16.M88.4 R80, [R186+0x2800] ;  /* 0x00280000ba50783b */ /* 0x000fee0000000200 */
[C---:B------:R-:W-:Y:S08]  /*e130*/  HMMA.16816.F32 R44, R16.reuse, R90, R44 ;  /* 0x0000005a102c723c */ /* 0x040ff0000000182c */
[C---:B------:R-:W-:Y:S08]  /*e140*/  HMMA.16816.F32 R52, R16.reuse, R60, R52 ;  /* 0x0000003c1034723c */ /* 0x040ff00000001834 */
[C---:B------:R-:W-:Y:S01]  /*e150*/  HMMA.16816.F32 R40, R16.reuse, R88, R40 ;  /* 0x000000581028723c */ /* 0x040fe20000001828 */
[----:B------:R-:W3:Y:S07]  /*e160*/  LDSM.16.M88.4 R88, [R197] ;  /* 0x00000000c558783b */ /* 0x000eee0000000200 */
[----:B------:R-:W-:Y:S01]  /*e170*/  HMMA.16816.F32 R32, R16, R62, R28 ;  /* 0x0000003e1020723c */ /* 0x000fe2000000181c */
[----:B------:R-:W2:Y:S07]  /*e180*/  LDSM.16.M88.4 R60, [R196] ;  /* 0x00000000c43c783b */ /* 0x000eae0000000200 */
[C---:B----4-:R-:W-:Y:S08]  /*e190*/  HMMA.16816.F32 R28, R12.reuse, R68, R24 ;  /* 0x000000440c1c723c */ /* 0x050ff00000001818 */
[C---:B------:R-:W-:Y:S01]  /*e1a0*/  HMMA.16816.F32 R24, R12.reuse, R70, R20 ;  /* 0x000000460c18723c */ /* 0x040fe20000001814 */
[----:B------:R-:W-:Y:S07]  /*e1b0*/  LDSM.16.M88.4 R68, [R183+0x2000] ;  /* 0x00200000b744783b */ /* 0x000fee0000000200 */
[C---:B------:R-:W-:Y:S01]  /*e1c0*/  HMMA.16816.F32 R20, R12.reuse, R72, R4 ;  /* 0x000000480c14723c */ /* 0x040fe20000001804 */
[----:B------:R-:W-:Y:S07]  /*e1d0*/  LDSM.16.M88.4 R4, [R190+0x4000] ;  /* 0x00400000be04783b */ /* 0x000fee0000000200 */
[C---:B------:R-:W-:Y:S01]  /*e1e0*/  HMMA.16816.F32 R16, R12.reuse, R74, R36 ;  /* 0x0000004a0c10723c */ /* 0x040fe20000001824 */
[----:B------:R-:W4:Y:S07]  /*e1f0*/  LDSM.16.M88.4 R72, [R186+0x2000] ;  /* 0x00200000ba48783b */ /* 0x000f2e0000000200 */
[C---:B-1----:R-:W-:Y:S08]  /*e200*/  HMMA.16816.F32 R48, R12.reuse, R86, R44 ;  /* 0x000000560c30723c */ /* 0x042ff0000000182c */
[C---:B--2---:R-:W-:Y:S08]  /*e210*/  HMMA.16816.F32 R44, R12.reuse, R56, R52 ;  /* 0x000000380c2c723c */ /* 0x044ff00000001834 */
[C---:B------:R-:W-:Y:S01]  /*e220*/  HMMA.16816.F32 R40, R12.reuse, R84, R40 ;  /* 0x000000540c28723c */ /* 0x040fe20000001828 */
[----:B------:R-:W1:Y:S07]  /*e230*/  LDSM.16.M88.4 R84, [R186+0x3000] ;  /* 0x00300000ba54783b */ /* 0x000e6e0000000200 */
[----:B------:R-:W-:Y:S08]  /*e240*/  HMMA.16816.F32 R36, R12, R58, R32 ;  /* 0x0000003a0c24723c */ /* 0x000ff00000001820 */
[C---:B------:R-:W-:Y:S08]  /*e250*/  HMMA.16816.F32 R32, R8.reuse, R64, R28 ;  /* 0x000000400820723c */ /* 0x040ff0000000181c */
[C---:B------:R-:W-:Y:S01]  /*e260*/  HMMA.16816.F32 R28, R8.reuse, R66, R24 ;  /* 0x00000042081c723c */ /* 0x040fe20000001818 */
[----:B------:R-:W2:Y:S07]  /*e270*/  LDSM.16.M88.4 R64, [R186+0x3800] ;  /* 0x00380000ba40783b */ /* 0x000eae0000000200 */
[C---:B------:R-:W-:Y:S01]  /*e280*/  HMMA.16816.F32 R24, R8.reuse, R76, R20 ;  /* 0x0000004c0818723c */ /* 0x040fe20000001814 */
[----:B------:R-:W1:Y:S07]  /*e290*/  LDSM.16.M88.4 R20, [R189+0x4000] ;  /* 0x00400000bd14783b */ /* 0x000e6e0000000200 */
[C---:B------:R-:W-:Y:S01]  /*e2a0*/  HMMA.16816.F32 R16, R8.reuse, R78, R16 ;  /* 0x0000004e0810723c */ /* 0x040fe20000001810 */
[----:B------:R-:W1:Y:S07]  /*e2b0*/  LDSM.16.M88.4 R76, [R183+0x2800] ;  /* 0x00280000b74c783b */ /* 0x000e6e0000000200 */
[C---:B---3--:R-:W-:Y:S08]  /*e2c0*/  HMMA.16816.F32 R56, R8.reuse, R90, R48 ;  /* 0x0000005a0838723c */ /* 0x048ff00000001830 */
[C---:B------:R-:W-:Y:S08]  /*e2d0*/  HMMA.16816.F32 R48, R8.reuse, R60, R44 ;  /* 0x0000003c0830723c */ /* 0x040ff0000000182c */
[C---:B------:R-:W-:Y:S01]  /*e2e0*/  HMMA.16816.F32 R12, R8.reuse, R88, R40 ;  /* 0x00000058080c723c */ /* 0x040fe20000001828 */
[----:B------:R-:W-:Y:S04]  /*e2f0*/  LDSM.16.M88.4 R40, [R183+0x3000] ;  /* 0x00300000b728783b */ /* 0x000fe80000000200 */
[----:B------:R-:W-:Y:S03]  /*e300*/  LDSM.16.M88.4 R88, [R183+0x3800] ;  /* 0x00380000b758783b */ /* 0x000fe60000000200 */
[----:B------:R-:W-:Y:S01]  /*e310*/  HMMA.16816.F32 R44, R8, R62, R36 ;  /* 0x0000003e082c723c */ /* 0x000fe20000001824 */
[----:B------:R-:W-:Y:S07]  /*e320*/  LDSM.16.M88.4 R60, [R180+0x4000] ;  /* 0x00400000b43c783b */ /* 0x000fee0000000200 */
[C---:B----4-:R-:W-:Y:S08]  /*e330*/  HMMA.16816.F32 R36, R4.reuse, R72, R32 ;  /* 0x000000480424723c */ /* 0x050ff00000001820 */
[C---:B------:R-:W-:Y:S01]  /*e340*/  HMMA.16816.F32 R52, R4.reuse, R82, R16 ;  /* 0x000000520434723c */ /* 0x040fe20000001810 */
[----:B------:R-:W3:Y:S07]  /*e350*/  LDSM.16.M88.4 R16, [R187+0x8000] ;  /* 0x00800000bb10783b */ /* 0x000eee0000000200 */
[C---:B------:R-:W-:Y:S01]  /*e360*/  HMMA.16816.F32 R28, R4.reuse, R74, R28 ;  /* 0x0000004a041c723c */ /* 0x040fe2000000181c */
[----:B------:R-:W-:Y:S07]  /*e370*/  LDSM.16.M88.4 R72, [R180+0x5800] ;  /* 0x00580000b448783b */ /* 0x000fee0000000200 */
[C---:B------:R-:W-:Y:S08]  /*e380*/  HMMA.16816.F32 R32, R4.reuse, R80, R24 ;  /* 0x000000500420723c */ /* 0x040ff00000001818 */
[C---:B-1----:R-:W-:Y:S01]  /*e390*/  HMMA.16816.F32 R24, R4.reuse, R84, R12 ;  /* 0x000000540418723c */ /* 0x042fe2000000180c */
[----:B------:R-:W-:Y:S07]  /*e3a0*/  LDSM.16.M88.4 R12, [R188+0x8000] ;  /* 0x00800000bc0c783b */ /* 0x000fee0000000200 */
[C---:B------:R-:W-:Y:S01]  /*e3b0*/  HMMA.16816.F32 R8, R4.reuse, R86, R56 ;  /* 0x000000560408723c */ /* 0x040fe20000001838 */
[----:B------:R-:W-:Y:S07]  /*e3c0*/  LDSM.16.M88.4 R56, [R183+0x4000] ;  /* 0x00400000b738783b */ /* 0x000fee0000000200 */
[C---:B--2---:R-:W-:Y:S08]  /*e3d0*/  HMMA.16816.F32 R48, R4.reuse, R64, R48 ;  /* 0x000000400430723c */ /* 0x044ff00000001830 */
[----:B------:R-:W-:Y:S01]  /*e3e0*/  HMMA.16816.F32 R96, R4, R66, R44 ;  /* 0x000000420460723c */ /* 0x000fe2000000182c */
[----:B------:R-:W-:Y:S04]  /*e3f0*/  LDSM.16.M88.4 R64, [R194] ;  /* 0x00000000c240783b */ /* 0x000fe80000000200 */
[----:B------:R-:W-:Y:S03]  /*e400*/  LDSM.16.M88.4 R44, [R180+0x5000] ;  /* 0x00500000b42c783b */ /* 0x000fe60000000200 */
[C---:B------:R-:W-:Y:S01]  /*e410*/  HMMA.16816.F32 R4, R20.reuse, R68, R36 ;  /* 0x000000441404723c */ /* 0x040fe20000001824 */
[----:B------:R-:W1:Y:S07]  /*e420*/  LDSM.16.M88.4 R36, [R195] ;  /* 0x00000000c324783b */ /* 0x000e6e0000000200 */
[C---:B------:R-:W-:Y:S08]  /*e430*/  HMMA.16816.F32 R28, R20.reuse, R70, R28 ;  /* 0x00000046141c723c */ /* 0x040ff0000000181c */
[----:B------:R-:W-:Y:S01]  /*e440*/  HMMA.16816.F32 R68, R20, R78, R52 ;  /* 0x0000004e1444723c */ /* 0x000fe20000001834 */
[----:B------:R-:W2:Y:S07]  /*e450*/  LDSM.16.M88.4 R52, [R180+0x4800] ;  /* 0x00480000b434783b */ /* 0x000eae0000000200 */
[----:B---3--:R-:W-:Y:S08]  /*e460*/  HMMA.16816.F32 R4, R16, R60, R4 ;  /* 0x0000003c1004723c */ /* 0x008ff00000001804 */
[C---:B------:R-:W-:Y:S01]  /*e470*/  HMMA.16816.F32 R80, R20.reuse, R42, R8 ;  /* 0x0000002a1450723c */ /* 0x040fe20000001808 */
[----:B------:R-:W-:Y:S07]  /*e480*/  LDSM.16.M88.4 R8, [R190+0x8000] ;  /* 0x00800000be08783b */ /* 0x000fee0000000200 */
[----:B------:R-:W-:Y:S01]  /*e490*/  HMMA.16816.F32 R92, R20, R88, R48 ;  /* 0x00000058145c723c */ /* 0x000fe20000001830 */
[----:B------:R-:W3:Y:S07]  /*e4a0*/  LDSM.16.M88.4 R48, [R186+0x4000] ;  /* 0x00400000ba30783b */ /* 0x000eee0000000200 */
[----:B------:R-:W-:Y:S01]  /*e4b0*/  HMMA.16816.F32 R28, R16, R62, R28 ;  /* 0x0000003e101c723c */ /* 0x000fe2000000181c */
[----:B------:R-:W-:Y:S07]  /*e4c0*/  LDSM.16.M88.4 R60, [R186+0x4800] ;  /* 0x00480000ba3c783b */ /* 0x000fee0000000200 */
[C---:B------:R-:W-:Y:S08]  /*e4d0*/  HMMA.16816.F32 R32, R20.reuse, R76, R32 ;  /* 0x0000004c1420723c */ /* 0x040ff00000001820 */
        /* <DEDUP_REMOVED lines=18> */
[----:B------:R-:W-:-:S07]  /*e600*/  FMUL.FTZ R0, R48, c[0x0][0x320] ;  /* 0x0000c80030007a20 */ /* 0x000fce0000410000 */
[----:B------:R-:W-:Y:S01]  /*e610*/  HMMA.16816.F32 R44, R16, R46, R80 ;  /* 0x0000002e102c723c */ /* 0x000fe20000001850 */
[----:B------:R4:W1:Y:S07]  /*e620*/  MUFU.TANH R82, R0 ;  /* 0x0000000000527308 */ /* 0x00086e0000002400 */
        /* <DEDUP_REMOVED lines=88> */
[----:B-1234-:R-:W-:Y:S01]  /*ebb0*/  IADD3 R0, R126, -0x2, RZ ;  /* 0xfffffffe7e007810 */ /* 0x01efe20007ffe0ff */
[----:B------:R-:W-:Y:S01]  /*ebc0*/  IMAD.MOV.U32 R6, RZ, RZ, c[0x0][0x1e4] ;  /* 0x00007900ff067624 */ /* 0x000fe200078e00ff */
[----:B------:R-:W-:Y:S02]  /*ebd0*/  LOP3.LUT P4, RZ, R104, 0x2, RZ, 0xc0, !PT ;  /* 0x0000000268ff7812 */ /* 0x000fe4000788c0ff */
        /* <DEDUP_REMOVED lines=21> */
.L_x_238:
[----:B--234-:R-:W-:Y:S05]  /*ed30*/  BSYNC B0 ;  /* 0x0000000000007941 */ /* 0x01cfea0003800000 */
.L_x_237:
[----:B-1----:R-:W1:Y:S04]  /*ed40*/  S2R R0, SR_TID.X ;  /* 0x0000000000007919 */ /* 0x002e680000002100 */
[----:B------:R-:W-:Y:S04]  /*ed50*/  LDSM.16.MT88.4 R36, [R182+0x2000] ;  /* 0x00200000b624783b */ /* 0x000fe80000004200 */
[----:B------:R-:W-:Y:S04]  /*ed60*/  LDSM.16.MT88.4 R32, [R185+0x2000] ;  /* 0x00200000b920783b */ /* 0x000fe80000004200 */
[----:B------:R-:W0:Y:S01]  /*ed70*/  LDGDEPBAR ;  /* 0x00000000000079af */ /* 0x000e220000000000 */
[----:B-1----:R-:W-:-:S04]  /*ed80*/  SHF.R.S32.HI R2, RZ, 0x1f, R0 ;  /* 0x0000001fff027819 */ /* 0x002fc80000011400 */
[----:B------:R-:W-:-:S04]  /*ed90*/  LEA.HI R2, R2, R0, RZ, 0x5 ;  /* 0x0000000002027211 */ /* 0x000fc800078f28ff */
[----:B------:R-:W-:-:S05]  /*eda0*/  LOP3.LUT R2, R2, 0xffffffe0, RZ, 0xc0, !PT ;  /* 0xffffffe002027812 */ /* 0x000fca00078ec0ff */
[----:B------:R-:W-:-:S05]  /*edb0*/  IMAD.IADD R2, R0, 0x1, -R2 ;  /* 0x0000000100027824 */ /* 0x000fca00078e0a02 */
[----:B------:R-:W-:-:S04]  /*edc0*/  SHF.R.S32.HI R0, RZ, 0x1f, R2 ;  /* 0x0000001fff007819 */ /* 0x000fc80000011402 */
[----:B------:R-:W-:-:S04]  /*edd0*/  LEA.HI R0, R0, R2, RZ, 0x2 ;  /* 0x0000000200007211 */ /* 0x000fc800078f10ff */
[----:B------:R-:W-:-:S05]  /*ede0*/  LOP3.LUT R0, R0, 0x7ffffffc, RZ, 0xc0, !PT ;  /* 0x7ffffffc00007812 */ /* 0x000fca00078ec0ff */
[----:B------:R-:W-:-:S04]  /*edf0*/  IMAD.IADD R0, R2, 0x1, -R0 ;  /* 0x0000000102007824 */ /* 0x000fc800078e0a00 */
[----:B------:R-:W-:-:S04]  /*ee00*/  IMAD.SHL.U32 R0, R0, 0x2, RZ ;  /* 0x0000000200007824 */ /* 0x000fc800078e00ff */
[----:B------:R-:W-:-:S05]  /*ee10*/  IMAD.IADD R0, R103, 0x1, -R0 ;  /* 0x0000000167007824 */ /* 0x000fca00078e0a00 */
[C---:B------:R-:W-:Y:S02]  /*ee20*/  ISETP.GT.AND P4, PT, R0.reuse, RZ, PT ;  /* 0x000000ff0000720c */ /* 0x040fe40003f84270 */
[C---:B------:R-:W-:Y:S02]  /*ee30*/  ISETP.GT.AND P3, PT, R0.reuse, 0x1, PT ;  /* 0x000000010000780c */ /* 0x040fe40003f64270 */
[----:B------:R-:W-:Y:S02]  /*ee40*/  ISETP.GT.AND P2, PT, R0, 0x8, PT ;  /* 0x000000080000780c */ /* 0x000fe40003f44270 */
[----:B------:R-:W-:Y:S02]  /*ee50*/  FSEL R6, R82, -INF , P4 ;  /* 0xff80000052067808 */ /* 0x000fe40002000000 */
[----:B------:R-:W-:Y:S02]  /*ee60*/  FSEL R7, R81, -INF , P3 ;  /* 0xff80000051077808 */ /* 0x000fe40001800000 */
[----:B------:R-:W-:-:S02]  /*ee70*/  ISETP.GT.AND P1, PT, R0, 0x9, PT ;  /* 0x000000090000780c */ /* 0x000fc40003f24270 */
[----:B------:R-:W-:Y:S02]  /*ee80*/  FSEL R9, R72, -INF , P2 ;  /* 0xff80000048097808 */ /* 0x000fe40001000000 */
[----:B------:R-:W-:Y:S02]  /*ee90*/  FMNMX.FTZ R2, R6, R7, !PT ;  /* 0x0000000706027209 */ /* 0x000fe40007810000 */
[C---:B------:R-:W-:Y:S02]  /*eea0*/  ISETP.GT.AND P0, PT, R0.reuse, 0x10, PT ;  /* 0x000000100000780c */ /* 0x040fe40003f04270 */
[----:B------:R-:W-:Y:S02]  /*eeb0*/  FSEL R10, R69, -INF , P1 ;  /* 0xff800000450a7808 */ /* 0x000fe40000800000 */
[----:B------:R-:W-:Y:S02]  /*eec0*/  FMNMX.FTZ R2, R9, R2, !PT ;  /* 0x0000000209027209 */ /* 0x000fe40007810000 */
[----:B------:R-:W-:-:S02]  /*eed0*/  ISETP.GT.AND P6, PT, R0, 0x11, PT ;  /* 0x000000110000780c */ /* 0x000fc40003fc4270 */
[----:B------:R-:W-:Y:S02]  /*eee0*/  FSEL R45, R55, -INF , P0 ;  /* 0xff800000372d7808 */ /* 0x000fe40000000000 */
[----:B------:R-:W-:Y:S02]  /*eef0*/  FMNMX.FTZ R2, R10, R2, !PT ;  /* 0x000000020a027209 */ /* 0x000fe40007810000 */
[----:B------:R-:W-:Y:S02]  /*ef00*/  FSEL R13, R68, -INF , P2 ;  /* 0xff800000440d7808 */ /* 0x000fe40001000000 */
[----:B------:R-:W-:Y:S02]  /*ef10*/  FSEL R44, R54, -INF , P6 ;  /* 0xff800000362c7808 */ /* 0x000fe40003000000 */
[----:B------:R-:W-:Y:S02]  /*ef20*/  FMNMX.FTZ R2, R45, R2, !PT ;  /* 0x000000022d027209 */ /* 0x000fe40007810000 */
[----:B------:R-:W-:-:S02]  /*ef30*/  ISETP.GT.AND P2, PT, R0, 0x18, PT ;  /* 0x000000180000780c */ /* 0x000fc40003f44270 */
[----:B------:R-:W-:Y:S02]  /*ef40*/  FSEL R20, R56, -INF , P1 ;  /* 0xff80000038147808 */ /* 0x000fe40000800000 */
[----:B------:R-:W-:Y:S02]  /*ef50*/  FSEL R11, R80, -INF , P4 ;  /* 0xff800000500b7808 */ /* 0x000fe40002000000 */
[----:B------:R-:W-:Y:S02]  /*ef60*/  FSEL R12, R73, -INF , P3 ;  /* 0xff800000490c7808 */ /* 0x000fe40001800000 */
[----:B------:R-:W-:Y:S02]  /*ef70*/  ISETP.GT.AND P1, PT, R0, 0x19, PT ;  /* 0x000000190000780c */ /* 0x000fe40003f24270 */
[----:B------:R-:W-:Y:S02]  /*ef80*/  FSEL R47, R43, -INF , P2 ;  /* 0xff8000002b2f7808 */ /* 0x000fe40001000000 */
[----:B------:R-:W-:-:S02]  /*ef90*/  FMNMX.FTZ R2, R44, R2, !PT ;  /* 0x000000022c027209 */ /* 0x000fc40007810000 */
[----:B------:R-:W-:Y:S02]  /*efa0*/  FSEL R48, R53, -INF , P0 ;  /* 0xff80000035307808 */ /* 0x000fe40000000000 */
[----:B------:R-:W-:Y:S02]  /*efb0*/  FSEL R46, R42, -INF , P1 ;  /* 0xff8000002a2e7808 */ /* 0x000fe40000800000 */
[----:B------:R-:W-:Y:S02]  /*efc0*/  ISETP.GT.AND P0, PT, R0, 0x20, PT ;  /* 0x000000200000780c */ /* 0x000fe40003f04270 */
[----:B------:R-:W-:Y:S02]  /*efd0*/  FMNMX.FTZ R3, R11, R12, !PT ;  /* 0x0000000c0b037209 */ /* 0x000fe40007810000 */
[----:B------:R-:W-:Y:S02]  /*efe0*/  FMNMX.FTZ R2, R47, R2, !PT ;  /* 0x000000022f027209 */ /* 0x000fe40007810000 */
[----:B------:R-:W-:-:S02]  /*eff0*/  FSEL R51, R52, -INF , P6 ;  /* 0xff80000034337808 */ /* 0x000fc40003000000 */
[----:B------:R-:W-:Y:S02]  /*f000*/  FSEL R103, R29, -INF , P0 ;  /* 0xff8000001d677808 */ /* 0x000fe40000000000 */
[----:B------:R-:W-:Y:S02]  /*f010*/  ISETP.GT.AND P6, PT, R0, 0x21, PT ;  /* 0x000000210000780c */ /* 0x000fe40003fc4270 */
[----:B------:R-:W-:Y:S02]  /*f020*/  FMNMX.FTZ R3, R13, R3, !PT ;  /* 0x000000030d037209 */ /* 0x000fe40007810000 */
[----:B------:R-:W-:Y:S02]  /*f030*/  FMNMX.FTZ R2, R46, R2, !PT ;  /* 0x000000022e027209 */ /* 0x000fe40007810000 */
[----:B------:R-:W-:Y:S02]  /*f040*/  ISETP.GT.AND P5, PT, R0, 0x28, PT ;  /* 0x000000280000780c */ /* 0x000fe40003fa4270 */
[----:B------:R-:W-:-:S02]  /*f050*/  FSEL R104, R28, -INF , P6 ;  /* 0xff8000001c687808 */ /* 0x000fc40003000000 */
[----:B------:R-:W-:Y:S02]  /*f060*/  FMNMX.FTZ R3, R20, R3, !PT ;  /* 0x0000000314037209 */ /* 0x000fe40007810000 */
[----:B------:R-:W-:Y:S02]  /*f070*/  FMNMX.FTZ R2, R103, R2, !PT ;  /* 0x0000000267027209 */ /* 0x000fe40007810000 */
[----:B------:R-:W-:Y:S02]  /*f080*/  ISETP.GT.AND P4, PT, R0, 0x29, PT ;  /* 0x000000290000780c */ /* 0x000fe40003f84270 */
[----:B------:R-:W-:Y:S02]  /*f090*/  FSEL R120, R25, -INF , P5 ;  /* 0xff80000019787808 */ /* 0x000fe40002800000 */
[----:B------:R-:W-:Y:S02]  /*f0a0*/  FMNMX.FTZ R3, R48, R3, !PT ;  /* 0x0000000330037209 */ /* 0x000fe40007810000 */
[----:B------:R-:W-:-:S02]  /*f0b0*/  FMNMX.FTZ R2, R104, R2, !PT ;  /* 0x0000000268027209 */ /* 0x000fc40007810000 */
[----:B------:R-:W-:Y:S02]  /*f0c0*/  ISETP.GT.AND P3, PT, R0, 0x30, PT ;  /* 0x000000300000780c */ /* 0x000fe40003f64270 */
[----:B------:R-:W-:Y:S02]  /*f0d0*/  FSEL R49, R41, -INF , P2 ;  /* 0xff80000029317808 */ /* 0x000fe40001000000 */
[----:B------:R-:W-:Y:S02]  /*f0e0*/  FSEL R121, R24, -INF , P4 ;  /* 0xff80000018797808 */ /* 0x000fe40002000000 */
[----:B------:R-:W-:Y:S02]  /*f0f0*/  FMNMX.FTZ R3, R51, R3, !PT ;  /* 0x0000000333037209 */ /* 0x000fe40007810000 */
[----:B------:R-:W-:Y:S02]  /*f100*/  FMNMX.FTZ R2, R120, R2, !PT ;  /* 0x0000000278027209 */ /* 0x000fe40007810000 */
[----:B------:R-:W-:-:S02]  /*f110*/  ISETP.GT.AND P2, PT, R0, 0x31, PT ;  /* 0x000000310000780c */ /* 0x000fc40003f44270 */
[----:B------:R-:W-:Y:S02]  /*f120*/  FSEL R50, R40, -INF , P1 ;  /* 0xff80000028327808 */ /* 0x000fe40000800000 */
[----:B------:R-:W-:Y:S01]  /*f130*/  FSEL R235, R17, -INF , P3 ;  /* 0xff80000011eb7808 */ /* 0x000fe20001800000 */
[----:B------:R-:W-:Y:S01]  /*f140*/  LDSM.16.MT88.4 R40, [R184+0x2000] ;  /* 0x00200000b828783b */ /* 0x000fe20000004200 */
[----:B------:R-:W-:Y:S02]  /*f150*/  FMNMX.FTZ R3, R49, R3, !PT ;  /* 0x0000000331037209 */ /* 0x000fe40007810000 */
[----:B------:R-:W-:Y:S02]  /*f160*/  FMNMX.FTZ R2, R121, R2, !PT ;  /* 0x0000000279027209 */ /* 0x000fe40007810000 */
[----:B------:R-:W-:Y:S02]  /*f170*/  FSEL R123, R30, -INF , P0 ;  /* 0xff8000001e7b7808 */ /* 0x000fe40000000000 */
[----:B------:R-:W-:-:S02]  /*f180*/  ISETP.GT.AND P1, PT, R0, 0x38, PT ;  /* 0x000000380000780c */ /* 0x000fc40003f24270 */
[----:B------:R-:W-:Y:S02]  /*f190*/  ISETP.GT.AND P0, PT, R0, 0x39, PT ;  /* 0x000000390000780c */ /* 0x000fe40003f04270 */
[----:B------:R-:W-:Y:S02]  /*f1a0*/  FSEL R237, R16, -INF , P2 ;  /* 0xff80000010ed7808 */ /* 0x000fe40001000000 */
[----:B------:R-:W-:Y:S02]  /*f1b0*/  FMNMX.FTZ R3, R50, R3, !PT ;  /* 0x0000000332037209 */ /* 0x000fe40007810000 */
[----:B------:R-:W-:Y:S02]  /*f1c0*/  FMNMX.FTZ R0, R235, R2, !PT ;  /* 0x00000002eb007209 */ /* 0x000fe40007810000 */
[----:B------:R-:W-:Y:S02]  /*f1d0*/  FSEL R124, R27, -INF , P6 ;  /* 0xff8000001b7c7808 */ /* 0x000fe40003000000 */
[----:B------:R-:W-:-:S02]  /*f1e0*/  FSEL R238, R14, -INF , P1 ;  /* 0xff8000000eee7808 */ /* 0x000fc40000800000 */
[----:B------:R-:W-:Y:S02]  /*f1f0*/  FMNMX.FTZ R2, R123, R3, !PT ;  /* 0x000000037b027209 */ /* 0x000fe40007810000 */
[----:B------:R-:W-:Y:S02]  /*f200*/  FMNMX.FTZ R0, R237, R0, !PT ;  /* 0x00000000ed007209 */ /* 0x000fe40007810000 */
[----:B------:R-:W-:Y:S02]  /*f210*/  FSEL R122, R26, -INF , P5 ;  /* 0xff8000001a7a7808 */ /* 0x000fe40002800000 */
[----:B------:R-:W-:Y:S01]  /*f220*/  FSEL R239, R8, -INF , P0 ;  /* 0xff80000008ef7808 */ /* 0x000fe20000000000 */
[----:B------:R-:W-:Y:S01]  /*f230*/  LDSM.16.MT88.4 R24, [R181] ;  /* 0x00000000b518783b */ /* 0x000fe20000004200 */
[----:B------:R-:W-:Y:S02]  /*f240*/  FMNMX.FTZ R2, R124, R2, !PT ;  /* 0x000000027c027209 */ /* 0x000fe40007810000 */
[----:B------:R-:W-:-:S02]  /*f250*/  FMNMX.FTZ R0, R238, R0, !PT ;  /* 0x00000000ee007209 */ /* 0x000fc40007810000 */
[----:B------:R-:W-:Y:S02]  /*f260*/  FSEL R125, R22, -INF , P4 ;  /* 0xff800000167d7808 */ /* 0x000fe40002000000 */
[----:B------:R-:W-:Y:S02]  /*f270*/  FMNMX.FTZ R2, R122, R2, !PT ;  /* 0x000000027a027209 */ /* 0x000fe40007810000 */
[----:B------:R-:W-:Y:S02]  /*f280*/  FMNMX.FTZ R0, R239, R0, !PT ;  /* 0x00000000ef007209 */ /* 0x000fe40007810000 */
[----:B------:R-:W-:Y:S02]  /*f290*/  FSEL R240, R21, -INF , P3 ;  /* 0xff80000015f07808 */ /* 0x000fe40001800000 */
[----:B------:R-:W-:Y:S01]  /*f2a0*/  FMNMX.FTZ R2, R125, R2, !PT ;  /* 0x000000027d027209 */ /* 0x000fe20007810000 */
[----:B------:R-:W1:Y:S01]  /*f2b0*/  SHFL.BFLY PT, R4, R0, 0x2, 0x1f ;  /* 0x0c401f0000047f89 */ /* 0x000e6200000e0000 */
[----:B------:R-:W-:-:S02]  /*f2c0*/  FSEL R241, R19, -INF , P2 ;  /* 0xff80000013f17808 */ /* 0x000fc40001000000 */
[----:B------:R-:W-:Y:S02]  /*f2d0*/  FMNMX.FTZ R2, R240, R2, !PT ;  /* 0x00000002f0027209 */ /* 0x000fe40007810000 */
[----:B------:R-:W-:Y:S02]  /*f2e0*/  FSEL R242, R18, -INF , P1 ;  /* 0xff80000012f27808 */ /* 0x000fe40000800000 */
[----:B------:R-:W-:Y:S01]  /*f2f0*/  FMNMX.FTZ R2, R241, R2, !PT ;  /* 0x00000002f1027209 */ /* 0x000fe20007810000 */
[----:B------:R-:W-:Y:S01]  /*f300*/  LDSM.16.MT88.4 R16, [R182] ;  /* 0x00000000b610783b */ /* 0x000fe20000004200 */
[----:B------:R-:W-:Y:S02]  /*f310*/  FSEL R243, R15, -INF , P0 ;  /* 0xff8000000ff37808 */ /* 0x000fe40000000000 */
[----:B------:R-:W-:-:S04]  /*f320*/  FMNMX.FTZ R2, R242, R2, !PT ;  /* 0x00000002f2027209 */ /* 0x000fc80007810000 */
        /* <DEDUP_REMOVED lines=11> */
[----:B------:R1:W3:Y:S01]  /*f3e0*/  MUFU.EX2 R23, R0 ;  /* 0x0000000000177308 */ /* 0x0002e20000000800 */
[----:B--2---:R-:W-:Y:S01]  /*f3f0*/  FMNMX.FTZ R8, R3, R5, !PT ;  /* 0x0000000503087209 */ /* 0x004fe20007810000 */
[----:B------:R-:W-:-:S03]  /*f400*/  FFMA.FTZ R3, R9, c[0x0][0x2d0], -R2 ;  /* 0x0000b40009037a23 */ /* 0x000fc60000010802 */
[----:B------:R-:W-:-:S03]  /*f410*/  FSETP.NEU.FTZ.AND P0, PT, R8, -INF , PT ;  /* 0xff8000000800780b */ /* 0x000fc60003f1d000 */
[----:B------:R2:W-:Y:S01]  /*f420*/  MUFU.EX2 R219, R3 ;  /* 0x0000000300db7308 */ /* 0x0005e20000000800 */
[----:B-1----:R-:W-:-:S07]  /*f430*/  FFMA.FTZ R0, R7, c[0x0][0x2d0], -R2 ;  /* 0x0000b40007007a23 */ /* 0x002fce0000010802 */
[----:B------:R1:W4:Y:S01]  /*f440*/  MUFU.EX2 R31, R0 ;  /* 0x00000000001f7308 */ /* 0x0003220000000800 */
[----:B--2---:R-:W-:Y:S02]  /*f450*/  FFMA.FTZ R3, R10, c[0x0][0x2d0], -R2 ;  /* 0x0000b4000a037a23 */ /* 0x004fe40000010802 */
[----:B---3--:R-:W-:-:S05]  /*f460*/  IMAD.MOV.U32 R10, RZ, RZ, R23 ;  /* 0x000000ffff0a7224 */ /* 0x008fca00078e0017 */
[----:B------:R-:W2:Y:S01]  /*f470*/  MUFU.EX2 R217, R3 ;  /* 0x0000000300d97308 */ /* 0x000ea20000000800 */
[----:B-1----:R-:W-:Y:S02]  /*f480*/  FMUL.FTZ R0, R8, c[0x0][0x2d0] ;  /* 0x0000b40008007a20 */ /* 0x002fe40000410000 */
[----:B----4-:R-:W-:Y:S02]  /*f490*/  IMAD.MOV.U32 R9, RZ, RZ, R31 ;  /* 0x000000ffff097224 */ /* 0x010fe400078e001f */
[----:B------:R-:W-:Y:S01]  /*f4a0*/  LDSM.16.MT88.4 R28, [R181+0x2000] ;  /* 0x00200000b51c783b */ /* 0x000fe20000004200 */
[----:B------:R-:W-:Y:S02]  /*f4b0*/  FSEL R0, R0, RZ, P0 ;  /* 0x000000ff00007208 */ /* 0x000fe40000000000 */
[----:B------:R-:W-:Y:S02]  /*f4c0*/  F2FP.PACK_AB R4, R9, R10 ;  /* 0x0000000a0904723e */ /* 0x000fe400000000ff */
[----:B--2---:R-:W-:Y:S01]  /*f4d0*/  F2FP.PACK_AB R6, R217, R219 ;  /* 0x000000dbd906723e */ /* 0x004fe200000000ff */
[----:B------:R-:W-:-:S04]  /*f4e0*/  FFMA.FTZ R3, R11, c[0x0][0x2d0], -R0 ;  /* 0x0000b4000b037a23 */ /* 0x000fc80000010800 */
[----:B------:R1:W-:Y:S02]  /*f4f0*/  MUFU.EX2 R220, R3 ;  /* 0x0000000300dc7308 */ /* 0x0003e40000000800 */
[----:B-1----:R-:W-:-:S06]  /*f500*/  FFMA.FTZ R3, R12, c[0x0][0x2d0], -R0 ;  /* 0x0000b4000c037a23 */ /* 0x002fcc0000010800 */
[----:B------:R1:W2:Y:S02]  /*f510*/  MUFU.EX2 R11, R3 ;  /* 0x00000003000b7308 */ /* 0x0002a40000000800 */
[--C-:B-1----:R-:W-:Y:S01]  /*f520*/  FFMA.FTZ R3, R13, c[0x0][0x2d0], -R0.reuse ;  /* 0x0000b4000d037a23 */ /* 0x102fe20000010800 */
[----:B--2---:R-:W-:Y:S01]  /*f530*/  F2FP.PACK_AB R5, R11, R220 ;  /* 0x000000dc0b05723e */ /* 0x004fe200000000ff */
[----:B------:R-:W1:Y:S04]  /*f540*/  LDSM.16.MT88.4 R12, [R185] ;  /* 0x00000000b90c783b */ /* 0x000e680000004200 */
[----:B------:R2:W-:Y:S02]  /*f550*/  MUFU.EX2 R218, R3 ;  /* 0x0000000300da7308 */ /* 0x0005e40000000800 */
[----:B--2---:R-:W-:-:S02]  /*f560*/  FFMA.FTZ R3, R20, c[0x0][0x2d0], -R0 ;  /* 0x0000b40014037a23 */ /* 0x004fc40000010800 */
[----:B------:R-:W-:Y:S04]  /*f570*/  LDSM.16.MT88.4 R20, [R184] ;  /* 0x00000000b814783b */ /* 0x000fe80000004200 */
[----:B------:R-:W2:Y:S02]  /*f580*/  MUFU.EX2 R216, R3 ;  /* 0x0000000300d87308 */ /* 0x000ea40000000800 */
[----:B--2---:R-:W-:Y:S01]  /*f590*/  F2FP.PACK_AB R7, R216, R218 ;  /* 0x000000dad807723e */ /* 0x004fe200000000ff */
[----:B------:R-:W-:-:S05]  /*f5a0*/  FFMA.FTZ R3, R45, c[0x0][0x2d0], -R2 ;  /* 0x0000b4002d037a23 */ /* 0x000fca0000010802 */
[----:B------:R2:W-:Y:S01]  /*f5b0*/  MUFU.EX2 R215, R3 ;  /* 0x0000000300d77308 */ /* 0x0005e20000000800 */
[C---:B-1----:R-:W-:Y:S08]  /*f5c0*/  HMMA.16816.F32 R96, R4.reuse, R12, RZ ;  /* 0x0000000c0460723c */ /* 0x042ff000000018ff */
[----:B------:R-:W-:Y:S01]  /*f5d0*/  HMMA.16816.F32 R68, R4, R14, RZ ;  /* 0x0000000e0444723c */ /* 0x000fe200000018ff */
[----:B------:R-:W1:Y:S01]  /*f5e0*/  LDSM.16.MT88.4 R12, [R181+0x4000] ;  /* 0x00400000b50c783b */ /* 0x000e620000004200 */
[----:B--2---:R-:W-:-:S06]  /*f5f0*/  FFMA.FTZ R3, R44, c[0x0][0x2d0], -R2 ;  /* 0x0000b4002c037a23 */ /* 0x004fcc0000010802 */
[C---:B------:R-:W-:Y:S01]  /*f600*/  HMMA.16816.F32 R88, R4.reuse, R36, RZ ;  /* 0x000000240458723c */ /* 0x040fe200000018ff */
[----:B------:R2:W3:Y:S07]  /*f610*/  MUFU.EX2 R212, R3 ;  /* 0x0000000300d47308 */ /* 0x0004ee0000000800 */
[C---:B------:R-:W-:Y:S08]  /*f620*/  HMMA.16816.F32 R56, R4.reuse, R38, RZ ;  /* 0x000000260438723c */ /* 0x040ff000000018ff */
[----:B------:R-:W-:Y:S01]  /*f630*/  HMMA.16816.F32 R84, R4, R32, RZ ;  /* 0x000000200454723c */ /* 0x000fe200000018ff */
[----:B--2---:R-:W-:-:S04]  /*f640*/  FFMA.FTZ R3, R47, c[0x0][0x2d0], -R2 ;  /* 0x0000b4002f037a23 */ /* 0x004fc80000010802 */
[----:B------:R2:W-:Y:S03]  /*f650*/  MUFU.EX2 R252, R3 ;  /* 0x0000000300fc7308 */ /* 0x0005e60000000800 */
[C---:B------:R-:W-:Y:S01]  /*f660*/  HMMA.16816.F32 R36, R4.reuse, R34, RZ ;  /* 0x000000220424723c */ /* 0x040fe200000018ff */
[----:B------:R-:W4:Y:S07]  /*f670*/  LDSM.16.MT88.4 R32, [R184+0x4000] ;  /* 0x00400000b820783b */ /* 0x000f2e0000004200 */
[----:B------:R-:W-:Y:S01]  /*f680*/  HMMA.16816.F32 R112, R4, R24, RZ ;  /* 0x000000180470723c */ /* 0x000fe200000018ff */
[----:B--2---:R-:W-:-:S07]  /*f690*/  FFMA.FTZ R3, R46, c[0x0][0x2d0], -R2 ;  /* 0x0000b4002e037a23 */ /* 0x004fce0000010802 */
[C---:B------:R-:W-:Y:S01]  /*f6a0*/  HMMA.16816.F32 R76, R4.reuse, R26, RZ ;  /* 0x0000001a044c723c */ /* 0x040fe200000018ff */
[----:B------:R-:W-:Y:S01]  /*f6b0*/  LDSM.16.MT88.4 R24, [R185+0x4000] ;  /* 0x00400000b918783b */ /* 0x000fe20000004200 */
[----:B------:R2:W5:Y:S06]  /*f6c0*/  MUFU.EX2 R127, R3 ;  /* 0x00000003007f7308 */ /* 0x00056c0000000800 */
[C---:B------:R-:W-:Y:S08]  /*f6d0*/  HMMA.16816.F32 R108, R4.reuse, R16, RZ ;  /* 0x00000010046c723c */ /* 0x040ff000000018ff */
[----:B------:R-:W-:Y:S01]  /*f6e0*/  HMMA.16816.F32 R72, R4, R18, RZ ;  /* 0x000000120448723c */ /* 0x000fe200000018ff */
[----:B------:R-:W3:Y:S01]  /*f6f0*/  LDSM.16.MT88.4 R16, [R182+0x4000] ;  /* 0x00400000b610783b */ /* 0x000ee20000004200 */
[----:B--2---:R-:W-:-:S04]  /*f700*/  FFMA.FTZ R3, R48, c[0x0][0x2d0], -R0 ;  /* 0x0000b40030037a23 */ /* 0x004fc80000010800 */
[----:B------:R2:W-:Y:S02]  /*f710*/  MUFU.EX2 R248, R3 ;  /* 0x0000000300f87308 */ /* 0x0005e40000000800 */
[C---:B-1----:R-:W-:Y:S08]  /*f720*/  HMMA.16816.F32 R116, R4.reuse, R12, RZ ;  /* 0x0000000c0474723c */ /* 0x042ff000000018ff */
[----:B------:R-:W-:Y:S01]  /*f730*/  HMMA.16816.F32 R44, R4, R14, RZ ;  /* 0x0000000e042c723c */ /* 0x000fe200000018ff */
[----:B------:R-:W1:Y:S01]  /*f740*/  LDSM.16.MT88.4 R12, [R182+0x800] ;  /* 0x00080000b60c783b */ /* 0x000e620000004200 */
[----:B--2---:R-:W-:-:S06]  /*f750*/  FFMA.FTZ R3, R51, c[0x0][0x2d0], -R0 ;  /* 0x0000b40033037a23 */ /* 0x004fcc0000010800 */
[C---:B------:R-:W-:Y:S01]  /*f760*/  HMMA.16816.F32 R52, R4.reuse, R20, RZ ;  /* 0x000000140434723c */ /* 0x040fe200000018ff */
[----:B------:R2:W1:Y:S07]  /*f770*/  MUFU.EX2 R251, R3 ;  /* 0x0000000300fb7308 */ /* 0x00046e0000000800 */
[C---:B------:R-:W-:Y:S01]  /*f780*/  HMMA.16816.F32 R64, R4.reuse, R22, RZ ;  /* 0x000000160440723c */ /* 0x040fe200000018ff */
[----:B------:R-:W1:Y:S07]  /*f790*/  LDSM.16.MT88.4 R20, [R181+0x800] ;  /* 0x00080000b514783b */ /* 0x000e6e0000004200 */
[----:B------:R-:W-:Y:S01]  /*f7a0*/  HMMA.16816.F32 R80, R4, R40, RZ ;  /* 0x000000280450723c */ /* 0x000fe200000018ff */
[----:B--2---:R-:W-:-:S04]  /*f7b0*/  FFMA.FTZ R3, R49, c[0x0][0x2d0], -R0 ;  /* 0x0000b40031037a23 */ /* 0x004fc80000010800 */
[----:B------:R2:W-:Y:S03]  /*f7c0*/  MUFU.EX2 R246, R3 ;  /* 0x0000000300f67308 */ /* 0x0005e60000000800 */
[C---:B----4-:R-:W-:Y:S08]  /*f7d0*/  HMMA.16816.F32 R148, R4.reuse, R32, RZ ;  /* 0x000000200494723c */ /* 0x050ff000000018ff */
[----:B------:R-:W-:Y:S01]  /*f7e0*/  HMMA.16816.F32 R92, R4, R28, RZ ;  /* 0x0000001c045c723c */ /* 0x000fe200000018ff */
[----:B--2---:R-:W-:-:S07]  /*f7f0*/  FFMA.FTZ R3, R50, c[0x0][0x2d0], -R0 ;  /* 0x0000b40032037a23 */ /* 0x004fce0000010800 */
[C---:B------:R-:W-:Y:S01]  /*f800*/  HMMA.16816.F32 R60, R4.reuse, R30, RZ ;  /* 0x0000001e043c723c */ /* 0x040fe200000018ff */
[----:B------:R-:W-:Y:S01]  /*f810*/  LDSM.16.MT88.4 R28, [R184+0x800] ;  /* 0x00080000b81c783b */ /* 0x000fe20000004200 */
[----:B------:R2:W4:Y:S06]  /*f820*/  MUFU.EX2 R250, R3 ;  /* 0x0000000300fa7308 */ /* 0x00052c0000000800 */
[C---:B------:R-:W-:Y:S08]  /*f830*/  HMMA.16816.F32 R40, R4.reuse, R42, RZ ;  /* 0x0000002a0428723c */ /* 0x040ff000000018ff */
[----:B---3--:R-:W-:Y:S01]  /*f840*/  HMMA.16816.F32 R128, R4, R16, RZ ;  /* 0x000000100480723c */ /* 0x008fe200000018ff */
[----:B--2---:R-:W-:-:S04]  /*f850*/  FFMA.FTZ R3, R103, c[0x0][0x2d0], -R2 ;  /* 0x0000b40067037a23 */ /* 0x004fc80000010802 */
[----:B------:R2:W-:Y:S03]  /*f860*/  MUFU.EX2 R234, R3 ;  /* 0x0000000300ea7308 */ /* 0x0005e60000000800 */
[C---:B------:R-:W-:Y:S01]  /*f870*/  HMMA.16816.F32 R132, R4.reuse, R18, RZ ;  /* 0x000000120484723c */ /* 0x040fe200000018ff */
[----:B------:R-:W-:Y:S07]  /*f880*/  LDSM.16.MT88.4 R16, [R181+0x2800] ;  /* 0x00280000b510783b */ /* 0x000fee0000004200 */
[----:B------:R-:W-:Y:S01]  /*f890*/  HMMA.16816.F32 R136, R4, R24, RZ ;  /* 0x000000180488723c */ /* 0x000fe200000018ff */
[----:B--2---:R-:W-:-:S07]  /*f8a0*/  FFMA.FTZ R3, R104, c[0x0][0x2d0], -R2 ;  /* 0x0000b40068037a23 */ /* 0x004fce0000010802 */
[C---:B------:R-:W-:Y:S01]  /*f8b0*/  HMMA.16816.F32 R144, R4.reuse, R26, RZ ;  /* 0x0000001a0490723c */ /* 0x040fe200000018ff */
[----:B------:R-:W2:Y:S01]  /*f8c0*/  LDSM.16.MT88.4 R24, [R185+0x800] ;  /* 0x00080000b918783b */ /* 0x000ea20000004200 */
[----:B------:R3:W1:Y:S06]  /*f8d0*/  MUFU.EX2 R222, R3 ;  /* 0x0000000300de7308 */ /* 0x00066c0000000800 */
[----:B------:R-:W-:Y:S07]  /*f8e0*/  HMMA.16816.F32 R32, R4, R34, RZ ;  /* 0x000000220420723c */ /* 0x000fee00000018ff */
[----:B------:R-:W-:-:S02]  /*f8f0*/  F2FP.PACK_AB R4, R212, R215 ;  /* 0x000000d7d404723e */ /* 0x000fc400000000ff */
[----:B-----5:R-:W-:Y:S01]  /*f900*/  F2FP.PACK_AB R6, R127, R252 ;  /* 0x000000fc7f06723e */ /* 0x020fe200000000ff */
[----:B---3--:R-:W-:Y:S01]  /*f910*/  FFMA.FTZ R3, R120, c[0x0][0x2d0], -R2 ;  /* 0x0000b40078037a23 */ /* 0x008fe20000010802 */
[----:B-1----:R-:W-:Y:S01]  /*f920*/  F2FP.PACK_AB R5, R251, R248 ;  /* 0x000000f8fb05723e */ /* 0x002fe200000000ff */
[----:B------:R-:W-:Y:S01]  /*f930*/  IMAD.MOV.U32 R120, RZ, RZ, R220 ;  /* 0x000000ffff787224 */ /* 0x000fe200078e00dc */
[----:B----4-:R-:W-:Y:S01]  /*f940*/  F2FP.PACK_AB R7, R250, R246 ;  /* 0x000000f6fa07723e */ /* 0x010fe200000000ff */
[----:B------:R1:W-:Y:S06]  /*f950*/  MUFU.EX2 R221, R3 ;  /* 0x0000000300dd7308 */ /* 0x0003ec0000000800 */
[C---:B------:R-:W-:Y:S08]  /*f960*/  HMMA.16816.F32 R176, R4.reuse, R12, R108 ;  /* 0x0000000c04b0723c */ /* 0x040ff0000000186c */
[----:B------:R-:W-:Y:S01]  /*f970*/  HMMA.16816.F32 R156, R4, R14, R72 ;  /* 0x0000000e049c723c */ /* 0x000fe20000001848 */
[----:B------:R-:W3:Y:S01]  /*f980*/  LDSM.16.MT88.4 R12, [R182+0x2800] ;  /* 0x00280000b60c783b */ /* 0x000ee20000004200 */
[----:B-1----:R-:W-:-:S02]  /*f990*/  FFMA.FTZ R3, R121, c[0x0][0x2d0], -R2 ;  /* 0x0000b40079037a23 */ /* 0x002fc40000010802 */
[----:B------:R-:W-:Y:S02]  /*f9a0*/  IMAD.MOV.U32 R121, RZ, RZ, R215 ;  /* 0x000000ffff797224 */ /* 0x000fe400078e00d7 */
[----:B------:R1:W4:Y:S02]  /*f9b0*/  MUFU.EX2 R220, R3 ;  /* 0x0000000300dc7308 */ /* 0x0003240000000800 */
[C---:B------:R-:W-:Y:S08]  /*f9c0*/  HMMA.16816.F32 R208, R4.reuse, R20, R112 ;  /* 0x0000001404d0723c */ /* 0x040ff00000001870 */
[----:B------:R-:W-:Y:S01]  /*f9d0*/  HMMA.16816.F32 R160, R4, R22, R76 ;  /* 0x0000001604a0723c */ /* 0x000fe2000000184c */
[----:B------:R-:W5:Y:S01]  /*f9e0*/  LDSM.16.MT88.4 R20, [R185+0x2800] ;  /* 0x00280000b914783b */ /* 0x000f620000004200 */
[----:B-1----:R-:W-:-:S06]  /*f9f0*/  FFMA.FTZ R3, R123, c[0x0][0x2d0], -R0 ;  /* 0x0000b4007b037a23 */ /* 0x002fcc0000010800 */
[C---:B--2---:R-:W-:Y:S01]  /*fa00*/  HMMA.16816.F32 R172, R4.reuse, R24, R96 ;  /* 0x0000001804ac723c */ /* 0x044fe20000001860 */
[----:B------:R-:W-:Y:S01]  /*fa10*/  IMAD.MOV.U32 R123, RZ, RZ, R212 ;  /* 0x000000ffff7b7224 */ /* 0x000fe200078e00d4 */
[----:B------:R1:W-:Y:S06]  /*fa20*/  MUFU.EX2 R215, R3 ;  /* 0x0000000300d77308 */ /* 0x0003ec0000000800 */
[C---:B------:R-:W-:Y:S01]  /*fa30*/  HMMA.16816.F32 R152, R4.reuse, R26, R68 ;  /* 0x0000001a0498723c */ /* 0x040fe20000001844 */
[----:B------:R-:W2:Y:S07]  /*fa40*/  LDSM.16.MT88.4 R24, [R184+0x2800] ;  /* 0x00280000b818783b */ /* 0x000eae0000004200 */
[----:B------:R-:W-:Y:S01]  /*fa50*/  HMMA.16816.F32 R164, R4, R16, R92 ;  /* 0x0000001004a4723c */ /* 0x000fe2000000185c */
[----:B-1----:R-:W-:-:S04]  /*fa60*/  FFMA.FTZ R3, R124, c[0x0][0x2d0], -R0 ;  /* 0x0000b4007c037a23 */ /* 0x002fc80000010800 */
[----:B------:R1:W1:Y:S03]  /*fa70*/  MUFU.EX2 R212, R3 ;  /* 0x0000000300d47308 */ /* 0x0002660000000800 */
[C---:B------:R-:W-:Y:S01]  /*fa80*/  HMMA.16816.F32 R112, R4.reuse, R18, R60 ;  /* 0x000000120470723c */ /* 0x040fe2000000183c */
[----:B------:R-:W2:Y:S07]  /*fa90*/  LDSM.16.MT88.4 R16, [R181+0x4800] ;  /* 0x00480000b510783b */ /* 0x000eae0000004200 */
[----:B---3--:R-:W-:Y:S01]  /*faa0*/  HMMA.16816.F32 R108, R4, R12, R88 ;  /* 0x0000000c046c723c */ /* 0x008fe20000001858 */
[----:B-1----:R-:W-:-:S07]  /*fab0*/  FFMA.FTZ R3, R122, c[0x0][0x2d0], -R0 ;  /* 0x0000b4007a037a23 */ /* 0x002fce0000010800 */
[C---:B------:R-:W-:Y:S01]  /*fac0*/  HMMA.16816.F32 R96, R4.reuse, R14, R56 ;  /* 0x0000000e0460723c */ /* 0x040fe20000001838 */
[----:B------:R-:W1:Y:S01]  /*fad0*/  LDSM.16.MT88.4 R12, [R182+0x4800] ;  /* 0x00480000b60c783b */ /* 0x000e620000004200 */
[----:B------:R3:W-:Y:S06]  /*fae0*/  MUFU.EX2 R104, R3 ;  /* 0x0000000300687308 */ /* 0x0007ec0000000800 */
[C---:B-----5:R-:W-:Y:S08]  /*faf0*/  HMMA.16816.F32 R92, R4.reuse, R20, R84 ;  /* 0x00000014045c723c */ /* 0x060ff00000001854 */
[----:B------:R-:W-:Y:S01]  /*fb00*/  HMMA.16816.F32 R60, R4, R22, R36 ;  /* 0x00000016043c723c */ /* 0x000fe20000001824 */
[----:B------:R-:W5:Y:S01]  /*fb10*/  LDSM.16.MT88.4 R20, [R185+0x4800] ;  /* 0x00480000b914783b */ /* 0x000f620000004200 */
[----:B---3--:R-:W-:-:S04]  /*fb20*/  FFMA.FTZ R3, R125, c[0x0][0x2d0], -R0 ;  /* 0x0000b4007d037a23 */ /* 0x008fc80000010800 */
[----:B------:R3:W1:Y:S02]  /*fb30*/  MUFU.EX2 R103, R3 ;  /* 0x0000000300677308 */ /* 0x0006640000000800 */
[C---:B------:R-:W-:Y:S08]  /*fb40*/  HMMA.16816.F32 R168, R4.reuse, R28, R52 ;  /* 0x0000001c04a8723c */ /* 0x040ff00000001834 */
[----:B------:R-:W-:Y:S01]  /*fb50*/  HMMA.16816.F32 R204, R4, R30, R64 ;  /* 0x0000001e04cc723c */ /* 0x000fe20000001840 */
[----:B------:R-:W4:Y:S01]  /*fb60*/  LDSM.16.MT88.4 R28, [R184+0x4800] ;  /* 0x00480000b81c783b */ /* 0x000f220000004200 */
[----:B---3--:R-:W-:-:S06]  /*fb70*/  FFMA.FTZ R3, R235, c[0x0][0x2d0], -R2 ;  /* 0x0000b400eb037a23 */ /* 0x008fcc0000010802 */
[----:B--2---:R-:W-:Y:S01]  /*fb80*/  HMMA.16816.F32 R56, R4, R26, R40 ;  /* 0x0000001a0438723c */ /* 0x004fe20000001828 */
[----:B------:R-:W-:-:S07]  /*fb90*/  IMAD.MOV.U32 R235, RZ, RZ, R121 ;  /* 0x000000ffffeb7224 */ /* 0x000fce00078e0079 */
[C---:B------:R-:W-:Y:S08]  /*fba0*/  HMMA.16816.F32 R52, R4.reuse, R18, R44 ;  /* 0x000000120434723c */ /* 0x040ff0000000182c */
[C---:B-1----:R-:W-:Y:S07]  /*fbb0*/  HMMA.16816.F32 R44, R4.reuse, R12, R128 ;  /* 0x0000000c042c723c */ /* 0x042fee0000001880 */
[----:B------:R-:W-:Y:S01]  /*fbc0*/  IMAD.MOV.U32 R131, RZ, RZ, R219 ;  /* 0x000000ffff837224 */ /* 0x000fe200078e00db */
[----:B------:R-:W-:Y:S01]  /*fbd0*/  HMMA.16816.F32 R40, R4, R14, R132 ;  /* 0x0000000e0428723c */ /* 0x000fe20000001884 */
[----:B------:R-:W1:Y:S01]  /*fbe0*/  LDSM.16.MT88.4 R12, [R181+0x1000] ;  /* 0x00100000b50c783b */ /* 0x000e620000004200 */
[----:B------:R-:W-:-:S02]  /*fbf0*/  IMAD.MOV.U32 R130, RZ, RZ, R218 ;  /* 0x000000ffff827224 */ /* 0x000fc400078e00da */
[----:B------:R-:W-:Y:S02]  /*fc00*/  IMAD.MOV.U32 R129, RZ, RZ, R217 ;  /* 0x000000ffff817224 */ /* 0x000fe400078e00d9 */
[----:B------:R-:W-:Y:S02]  /*fc10*/  IMAD.MOV.U32 R128, RZ, RZ, R216 ;  /* 0x000000ffff807224 */ /* 0x000fe400078e00d8 */
[C---:B-----5:R-:W-:Y:S07]  /*fc20*/  HMMA.16816.F32 R36, R4.reuse, R20, R136 ;  /* 0x000000140424723c */ /* 0x060fee0000001888 */
[----:B------:R-:W-:Y:S01]  /*fc30*/  IMAD.MOV.U32 R139, RZ, RZ, R127 ;  /* 0x000000ffff8b7224 */ /* 0x000fe200078e007f */
[----:B------:R-:W-:Y:S01]  /*fc40*/  HMMA.16816.F32 R64, R4, R22, R144 ;  /* 0x000000160440723c */ /* 0x000fe20000001890 */
[----:B------:R-:W2:Y:S01]  /*fc50*/  LDSM.16.MT88.4 R20, [R182+0x1000] ;  /* 0x00100000b614783b */ /* 0x000ea20000004200 */
[----:B------:R-:W-:-:S06]  /*fc60*/  IMAD.MOV.U32 R138, RZ, RZ, R126 ;  /* 0x000000ffff8a7224 */ /* 0x000fcc00078e007e */
[C---:B------:R-:W-:Y:S01]  /*fc70*/  HMMA.16816.F32 R48, R4.reuse, R24, R80 ;  /* 0x000000180430723c */ /* 0x040fe20000001850 */
[----:B------:R-:W3:Y:S07]  /*fc80*/  LDSM.16.MT88.4 R24, [R185+0x1000] ;  /* 0x00100000b918783b */ /* 0x000eee0000004200 */
[C---:B------:R-:W-:Y:S01]  /*fc90*/  HMMA.16816.F32 R68, R4.reuse, R16, R116 ;  /* 0x000000100444723c */ /* 0x040fe20000001874 */
[----:B------:R-:W-:Y:S07]  /*fca0*/  LDSM.16.MT88.4 R16, [R181+0x3000] ;  /* 0x00300000b510783b */ /* 0x000fee0000004200 */
[C---:B----4-:R-:W-:Y:S08]  /*fcb0*/  HMMA.16816.F32 R76, R4.reuse, R28, R148 ;  /* 0x0000001c044c723c */ /* 0x050ff00000001894 */
[----:B------:R-:W-:Y:S01]  /*fcc0*/  HMMA.16816.F32 R72, R4, R30, R32 ;  /* 0x0000001e0448723c */ /* 0x000fe20000001820 */
[----:B------:R-:W-:Y:S04]  /*fcd0*/  LDSM.16.MT88.4 R28, [R184+0x3000] ;  /* 0x00300000b81c783b */ /* 0x000fe80000004200 */
[----:B------:R-:W4:Y:S02]  /*fce0*/  LDSM.16.MT88.4 R32, [R184+0x1000] ;  /* 0x00100000b820783b */ /* 0x000f240000004200 */
        /* <DEDUP_REMOVED lines=10> */
[C---:B---3--:R-:W-:Y:S08]  /*fd90*/  HMMA.16816.F32 R124, R4.reuse, R24, R172 ;  /* 0x00000018047c723c */ /* 0x048ff000000018ac */
[C---:B------:R-:W-:Y:S01]  /*fda0*/  HMMA.16816.F32 R88, R4.reuse, R26, R152 ;  /* 0x0000001a0458723c */ /* 0x040fe20000001898 */
[----:B------:R-:W3:Y:S07]  /*fdb0*/  LDSM.16.MT88.4 R24, [R181+0x5000] ;  /* 0x00500000b518783b */ /* 0x000eee0000004200 */
[C---:B----4-:R-:W-:Y:S08]  /*fdc0*/  HMMA.16816.F32 R132, R4.reuse, R32, R168 ;  /* 0x000000200484723c */ /* 0x050ff000000018a8 */
[C---:B-1----:R-:W-:Y:S08]  /*fdd0*/  HMMA.16816.F32 R208, R4.reuse, R12, R108 ;  /* 0x0000000c04d0723c */ /* 0x042ff0000000186c */
[C---:B------:R-:W-:Y:S01]  /*fde0*/  HMMA.16816.F32 R176, R4.reuse, R14, R96 ;  /* 0x0000000e04b0723c */ /* 0x040fe20000001860 */
[----:B------:R-:W1:Y:S07]  /*fdf0*/  LDSM.16.MT88.4 R12, [R182+0x5000] ;  /* 0x00500000b60c783b */ /* 0x000e6e0000004200 */
[C---:B--2---:R-:W-:Y:S08]  /*fe00*/  HMMA.16816.F32 R172, R4.reuse, R22, R60 ;  /* 0x0000001604ac723c */ /* 0x044ff0000000183c */
[C---:B------:R-:W-:Y:S01]  /*fe10*/  HMMA.16816.F32 R60, R4.reuse, R28, R48 ;  /* 0x0000001c043c723c */ /* 0x040fe20000001830 */
[----:B------:R2:W-:Y:S01]  /*fe20*/  MUFU.EX2 R28, R3 ;  /* 0x00000003001c7308 */ /* 0x0005e20000000800 */
[----:B------:R-:W-:Y:S05]  /*fe30*/  LDSM.16.MT88.4 R48, [R182+0x3800] ;  /* 0x00380000b630783b */ /* 0x000fea0000004200 */
[----:B------:R-:W-:Y:S01]  /*fe40*/  IMAD.MOV.U32 R29, RZ, RZ, R138 ;  /* 0x000000ffff1d7224 */ /* 0x000fe200078e008a */
[C---:B---3--:R-:W-:Y:S08]  /*fe50*/  HMMA.16816.F32 R68, R4.reuse, R24, R68 ;  /* 0x000000180444723c */ /* 0x048ff00000001844 */
[----:B------:R-:W-:Y:S01]  /*fe60*/  HMMA.16816.F32 R168, R4, R16, R164 ;  /* 0x0000001004a8723c */ /* 0x000fe200000018a4 */
[----:B--2---:R-:W-:-:S02]  /*fe70*/  FFMA.FTZ R3, R237, c[0x0][0x2d0], -R2 ;  /* 0x0000b400ed037a23 */ /* 0x004fc40000010802 */
[----:B------:R-:W-:Y:S02]  /*fe80*/  IMAD.MOV.U32 R237, RZ, RZ, R128 ;  /* 0x000000ffffed7224 */ /* 0x000fe400078e0080 */
[----:B------:R2:W3:Y:S03]  /*fe90*/  MUFU.EX2 R25, R3 ;  /* 0x0000000300197308 */ /* 0x0004e60000000800 */
[C---:B------:R-:W-:Y:S01]  /*fea0*/  HMMA.16816.F32 R164, R4.reuse, R20, R92 ;  /* 0x0000001404a4723c */ /* 0x040fe2000000185c */
[----:B------:R-:W4:Y:S07]  /*feb0*/  LDSM.16.MT88.4 R20, [R184+0x5000] ;  /* 0x00500000b814783b */ /* 0x000f2e0000004200 */
[----:B------:R-:W-:Y:S01]  /*fec0*/  HMMA.16816.F32 R32, R4, R34, R204 ;  /* 0x000000220420723c */ /* 0x000fe200000018cc */
[--C-:B--2---:R-:W-:Y:S01]  /*fed0*/  FFMA.FTZ R3, R238, c[0x0][0x2d0], -R2.reuse ;  /* 0x0000b400ee037a23 */ /* 0x104fe20000010802 */
[----:B---3--:R-:W-:Y:S01]  /*fee0*/  F2FP.PACK_AB R96, R25, R28 ;  /* 0x0000001c1960723e */ /* 0x008fe200000000ff */
[----:B------:R-:W-:-:S05]  /*fef0*/  FFMA.FTZ R2, R239, c[0x0][0x2d0], -R2 ;  /* 0x0000b400ef027a23 */ /* 0x000fca0000010802 */
[----:B------:R-:W-:Y:S01]  /*ff00*/  HMMA.16816.F32 R92, R4, R26, R52 ;  /* 0x0000001a045c723c */ /* 0x000fe20000001834 */
[----:B------:R-:W-:Y:S01]  /*ff10*/  IMAD.MOV.U32 R238, RZ, RZ, R131 ;  /* 0x000000ffffee7224 */ /* 0x000fe200078e0083 */
[----:B------:R2:W-:Y:S01]  /*ff20*/  MUFU.EX2 R24, R3 ;  /* 0x0000000300187308 */ /* 0x0005e20000000800 */
[----:B------:R-:W-:-:S04]  /*ff30*/  IMAD.MOV.U32 R239, RZ, RZ, R11 ;  /* 0x000000ffffef7224 */ /* 0x000fc800078e000b */
[----:B------:R-:W-:Y:S01]  /*ff40*/  IMAD.MOV.U32 R27, RZ, RZ, R129 ;  /* 0x000000ffff1b7224 */ /* 0x000fe200078e0081 */
[C---:B------:R-:W-:Y:S01]  /*ff50*/  HMMA.16816.F32 R204, R4.reuse, R18, R112 ;  /* 0x0000001204cc723c */ /* 0x040fe20000001870 */
[----:B------:R-:W-:Y:S01]  /*ff60*/  IMAD.MOV.U32 R26, RZ, RZ, R130 ;  /* 0x000000ffff1a7224 */ /* 0x000fe200078e0082 */
[----:B------:R-:W3:Y:S04]  /*ff70*/  LDSM.16.MT88.4 R16, [R185+0x5000] ;  /* 0x00500000b910783b */ /* 0x000ee80000004200 */
[----:B------:R-:W5:Y:S02]  /*ff80*/  LDSM.16.MT88.4 R112, [R181+0x1800] ;  /* 0x00180000b570783b */ /* 0x000f640000004200 */
[----:B-1----:R-:W-:Y:S01]  /*ff90*/  HMMA.16816.F32 R148, R4, R12, R44 ;  /* 0x0000000c0494723c */ /* 0x002fe2000000182c */
[----:B------:R1:W1:Y:S01]  /*ffa0*/  MUFU.EX2 R13, R2 ;  /* 0x00000002000d7308 */ /* 0x0002620000000800 */
[----:B------:R-:W5:Y:S01]  /*ffb0*/  LDSM.16.MT88.4 R128, [R185+0x1800] ;  /* 0x00180000b980783b */ /* 0x000f620000004200 */
[----:B--2---:R-:W-:-:S05]  /*ffc0*/  IMAD.MOV.U32 R3, RZ, RZ, R120 ;  /* 0x000000ffff037224 */ /* 0x004fca00078e0078 */
[C---:B------:R-:W-:Y:S01]  /*ffd0*/  HMMA.16816.F32 R144, R4.reuse, R14, R40 ;  /* 0x0000000e0490723c */ /* 0x040fe20000001828 */
[----:B------:R-:W-:Y:S06]  /*ffe0*/  LDSM.16.MT88.4 R40, [R181+0x3800] ;  /* 0x00380000b528783b */ /* 0x000fec0000004200 */
[----:B------:R-:W-:Y:S01]  /*fff0*/  IMAD.MOV.U32 R15, RZ, RZ, R10 ;  /* 0x000000ffff0f7224 */ /* 0x000fe200078e000a */
[C---:B------:R-:W-:Y:S01]  /*10000*/  HMMA.16816.F32 R160, R4.reuse, R30, R56 ;  /* 0x0000001e04a0723c */ /* 0x040fe20000001838 */
[----:B-1----:R-:W-:Y:S01]  /*10010*/  FFMA.FTZ R2, R240, c[0x0][0x2d0], -R0 ;  /* 0x0000b400f0027a23 */ /* 0x002fe20000010800 */
[----:B------:R-:W-:Y:S01]  /*10020*/  F2FP.PACK_AB R98, R13, R24 ;  /* 0x000000180d62723e */ /* 0x000fe200000000ff */
[----:B------:R-:W-:Y:S01]  /*10030*/  IMAD.MOV.U32 R14, RZ, RZ, R9 ;  /* 0x000000ffff0e7224 */ /* 0x000fe200078e0009 */
[----:B------:R-:W-:Y:S01]  /*10040*/  LDSM.16.MT88.4 R56, [R185+0x3800] ;  /* 0x00380000b938783b */ /* 0x000fe20000004200 */
[----:B------:R1:W-:Y:S02]  /*10050*/  MUFU.EX2 R12, R2 ;  /* 0x00000002000c7308 */ /* 0x0003e40000000800 */
[----:B------:R-:W-:Y:S01]  /*10060*/  IMAD.MOV.U32 R30, RZ, RZ, R123 ;  /* 0x000000ffff1e7224 */ /* 0x000fe200078e007b */
[----:B----4-:R-:W-:Y:S01]  /*10070*/  HMMA.16816.F32 R156, R4, R20, R76 ;  /* 0x00000014049c723c */ /* 0x010fe2000000184c */
[----:B------:R-:W2:Y:S01]  /*10080*/  LDSM.16.MT88.4 R120, [R182+0x1800] ;  /* 0x00180000b678783b */ /* 0x000ea20000004200 */
[----:B------:R-:W-:-:S03]  /*10090*/  IMAD.MOV.U32 R31, RZ, RZ, R139 ;  /* 0x000000ffff1f7224 */ /* 0x000fc600078e008b */
[----:B------:R-:W-:Y:S03]  /*100a0*/  LDSM.16.MT88.4 R136, [R184+0x1800] ;  /* 0x00180000b888783b */ /* 0x000fe60000004200 */
[----:B------:R-:W-:Y:S01]  /*100b0*/  HMMA.16816.F32 R20, R4, R22, R72 ;  /* 0x000000160414723c */ /* 0x000fe20000001848 */
[----:B------:R-:W4:Y:S01]  /*100c0*/  LDSM.16.MT88.4 R72, [R181+0x5800] ;  /* 0x00580000b548783b */ /* 0x000f220000004200 */
[----:B-1----:R-:W-:-:S06]  /*100d0*/  FFMA.FTZ R2, R241, c[0x0][0x2d0], -R0 ;  /* 0x0000b400f1027a23 */ /* 0x002fcc0000010800 */
[C---:B---3--:R-:W-:Y:S01]  /*100e0*/  HMMA.16816.F32 R152, R4.reuse, R16, R36 ;  /* 0x000000100498723c */ /* 0x048fe20000001824 */
[----:B------:R1:W3:Y:S07]  /*100f0*/  MUFU.EX2 R11, R2 ;  /* 0x00000002000b7308 */ /* 0x0002ee0000000800 */
[----:B------:R-:W-:Y:S01]  /*10100*/  HMMA.16816.F32 R16, R4, R18, R64 ;  /* 0x000000120410723c */ /* 0x000fe20000001840 */
[----:B------:R-:W2:Y:S04]  /*10110*/  LDSM.16.MT88.4 R64, [R184+0x3800] ;  /* 0x00380000b840783b */ /* 0x000ea80000004200 */
[----:B------:R-:W-:Y:S01]  /*10120*/  LDSM.16.MT88.4 R4, [R184+0x5800] ;  /* 0x00580000b804783b */ /* 0x000fe20000004200 */
[--C-:B-1----:R-:W-:Y:S01]  /*10130*/  FFMA.FTZ R2, R242, c[0x0][0x2d0], -R0.reuse ;  /* 0x0000b400f2027a23 */ /* 0x102fe20000010800 */
[----:B---3--:R-:W-:Y:S01]  /*10140*/  F2FP.PACK_AB R97, R11, R12 ;  /* 0x0000000c0b61723e */ /* 0x008fe200000000ff */
[----:B------:R-:W-:-:S02]  /*10150*/  FFMA.FTZ R0, R243, c[0x0][0x2d0], -R0 ;  /* 0x0000b400f3007a23 */ /* 0x000fc40000010800 */
[----:B------:R1:W-:Y:S08]  /*10160*/  MUFU.EX2 R10, R2 ;  /* 0x00000002000a7308 */ /* 0x0003f00000000800 */
[----:B------:R3:W3:Y:S01]  /*10170*/  MUFU.EX2 R9, R0 ;  /* 0x0000000000097308 */ /* 0x0006e20000000800 */
[----:B-1----:R-:W-:-:S04]  /*10180*/  FADD.FTZ R2, R15, R14 ;  /* 0x0000000e0f027221 */ /* 0x002fc80000010000 */
[----:B------:R-:W-:Y:S02]  /*10190*/  FADD.FTZ R2, R238, R2 ;  /* 0x00000002ee027221 */ /* 0x000fe40000010000 */
[----:B---3--:R-:W-:Y:S01]  /*101a0*/  FADD.FTZ R0, R3, R239 ;  /* 0x000000ef03007221 */ /* 0x008fe20000010000 */
[----:B------:R-:W-:Y:S01]  /*101b0*/  F2FP.PACK_AB R99, R9, R10 ;  /* 0x0000000a0963723e */ /* 0x000fe200000000ff */
[----:B------:R-:W-:Y:S02]  /*101c0*/  FADD.FTZ R2, R27, R2 ;  /* 0x000000021b027221 */ /* 0x000fe40000010000 */
[----:B------:R-:W-:Y:S02]  /*101d0*/  FADD.FTZ R0, R26, R0 ;  /* 0x000000001a007221 */ /* 0x000fe40000010000 */
[----:B------:R-:W-:Y:S02]  /*101e0*/  FADD.FTZ R2, R235, R2 ;  /* 0x00000002eb027221 */ /* 0x000fe40000010000 */
[----:B------:R-:W-:Y:S01]  /*101f0*/  FADD.FTZ R0, R237, R0 ;  /* 0x00000000ed007221 */ /* 0x000fe20000010000 */
[----:B-----5:R-:W-:Y:S01]  /*10200*/  HMMA.16816.F32 R108, R96, R112, R216 ;  /* 0x00000070606c723c */ /* 0x020fe200000018d8 */
[----:B------:R-:W-:-:S02]  /*10210*/  FADD.FTZ R2, R30, R2 ;  /* 0x000000021e027221 */ /* 0x000fc40000010000 */
[----:B------:R-:W-:Y:S02]  /*10220*/  FADD.FTZ R0, R248, R0 ;  /* 0x00000000f8007221 */ /* 0x000fe40000010000 */
[----:B------:R-:W-:Y:S02]  /*10230*/  FADD.FTZ R2, R252, R2 ;  /* 0x00000002fc027221 */ /* 0x000fe40000010000 */
[----:B------:R-:W-:Y:S01]  /*10240*/  FADD.FTZ R0, R251, R0 ;  /* 0x00000000fb007221 */ /* 0x000fe20000010000 */
[----:B------:R-:W-:Y:S01]  /*10250*/  HMMA.16816.F32 R124, R96, R128, R124 ;  /* 0x00000080607c723c */ /* 0x000fe2000000187c */
[----:B------:R-:W-:Y:S02]  /*10260*/  FADD.FTZ R2, R31, R2 ;  /* 0x000000021f027221 */ /* 0x000fe40000010000 */
[----:B------:R-:W-:Y:S02]  /*10270*/  FADD.FTZ R0, R246, R0 ;  /* 0x00000000f6007221 */ /* 0x000fe40000010000 */
[----:B------:R-:W-:-:S02]  /*10280*/  FADD.FTZ R2, R234, R2 ;  /* 0x00000002ea027221 */ /* 0x000fc40000010000 */
[----:B------:R-:W-:Y:S01]  /*10290*/  FADD.FTZ R0, R250, R0 ;  /* 0x00000000fa007221 */ /* 0x000fe20000010000 */
[C---:B------:R-:W-:Y:S01]  /*102a0*/  HMMA.16816.F32 R112, R96.reuse, R114, R80 ;  /* 0x000000726070723c */ /* 0x040fe20000001850 */
[----:B------:R-:W1:Y:S01]  /*102b0*/  LDSM.16.MT88.4 R80, [R182+0x5800] ;  /* 0x00580000b650783b */ /* 0x000e620000004200 */
[----:B------:R-:W-:Y:S02]  /*102c0*/  FADD.FTZ R2, R222, R2 ;  /* 0x00000002de027221 */ /* 0x000fe40000010000 */
[----:B------:R-:W-:Y:S02]  /*102d0*/  FADD.FTZ R0, R215, R0 ;  /* 0x00000000d7007221 */ /* 0x000fe40000010000 */
[----:B------:R-:W-:Y:S02]  /*102e0*/  FADD.FTZ R2, R221, R2 ;  /* 0x00000002dd027221 */ /* 0x000fe40000010000 */
[----:B------:R-:W-:Y:S01]  /*102f0*/  HMMA.16816.F32 R128, R96, R130, R88 ;  /* 0x000000826080723c */ /* 0x000fe20000001858 */
[----:B------:R-:W3:Y:S01]  /*10300*/  LDSM.16.MT88.4 R88, [R185+0x5800] ;  /* 0x00580000b958783b */ /* 0x000ee20000004200 */
[----:B------:R-:W-:-:S02]  /*10310*/  FADD.FTZ R0, R212, R0 ;  /* 0x00000000d4007221 */ /* 0x000fc40000010000 */
[----:B------:R-:W-:Y:S02]  /*10320*/  FADD.FTZ R2, R220, R2 ;  /* 0x00000002dc027221 */ /* 0x000fe40000010000 */
[----:B------:R-:W-:Y:S02]  /*10330*/  FADD.FTZ R0, R104, R0 ;  /* 0x0000000068007221 */ /* 0x000fe40000010000 */
[----:B------:R-:W-:Y:S01]  /*10340*/  FADD.FTZ R3, R28, R2 ;  /* 0x000000021c037221 */ /* 0x000fe20000010000 */
[C---:B--2---:R-:W-:Y:S01]  /*10350*/  HMMA.16816.F32 R116, R96.reuse, R120, R116 ;  /* 0x000000786074723c */ /* 0x044fe20000001874 */
[----:B------:R-:W-:Y:S02]  /*10360*/  FADD.FTZ R0, R103, R0 ;  /* 0x0000000067007221 */ /* 0x000fe40000010000 */
[----:B------:R-:W-:Y:S02]  /*10370*/  FADD.FTZ R3, R25, R3 ;  /* 0x0000000319037221 */ /* 0x000fe40000010000 */
[----:B------:R-:W-:Y:S01]  /*10380*/  FADD.FTZ R2, R12, R0 ;  /* 0x000000000c027221 */ /* 0x000fe20000010000 */
[----:B------:R-:W-:Y:S01]  /*10390*/  IADD3 R0, R29, -0x2, RZ ;  /* 0xfffffffe1d007810 */ /* 0x000fe20007ffe0ff */
[----:B------:R-:W-:Y:S01]  /*103a0*/  FADD.FTZ R3, R24, R3 ;  /* 0x0000000318037221 */ /* 0x000fe20000010000 */
[----:B------:R-:W-:Y:S01]  /*103b0*/  HMMA.16816.F32 R120, R96, R122, R84 ;  /* 0x0000007a6078723c */ /* 0x000fe20000001854 */
[----:B------:R-:W-:Y:S01]  /*103c0*/  FADD.FTZ R2, R11, R2 ;  /* 0x000000020b027221 */ /* 0x000fe20000010000 */
[----:B------:R-:W-:Y:S01]  /*103d0*/  ISETP.GE.AND P0, PT, R0, R249, PT ;  /* 0x000000f90000720c */ /* 0x000fe20003f06270 */
[----:B------:R-:W-:-:S02]  /*103e0*/  FADD.FTZ R221, R13, R3 ;  /* 0x000000030ddd7221 */ /* 0x000fc40000010000 */
[----:B------:R-:W-:-:S03]  /*103f0*/  FADD.FTZ R2, R10, R2 ;  /* 0x000000020a027221 */ /* 0x000fc60000010000 */
[----:B----4-:R-:W-:Y:S01]  /*10400*/  HMMA.16816.F32 R68, R96, R72, R68 ;  /* 0x000000486044723c */ /* 0x010fe20000001844 */
[----:B------:R-:W-:-:S07]  /*10410*/  FADD.FTZ R222, R9, R2 ;  /* 0x0000000209de7221 */ /* 0x000fce0000010000 */
[C---:B------:R-:W-:Y:S08]  /*10420*/  HMMA.16816.F32 R132, R96.reuse, R136, R132 ;  /* 0x000000886084723c */ /* 0x040ff00000001884 */
[C---:B------:R-:W-:Y:S08]  /*10430*/  HMMA.16816.F32 R36, R96.reuse, R40, R168 ;  /* 0x000000286024723c */ /* 0x040ff000000018a8 */
[C---:B------:R-:W-:Y:S08]  /*10440*/  HMMA.16816.F32 R44, R96.reuse, R48, R208 ;  /* 0x00000030602c723c */ /* 0x040ff000000018d0 */
[C---:B------:R-:W-:Y:S08]  /*10450*/  HMMA.16816.F32 R52, R96.reuse, R56, R164 ;  /* 0x000000386034723c */ /* 0x040ff000000018a4 */
[C---:B------:R-:W-:Y:S08]  /*10460*/  HMMA.16816.F32 R60, R96.reuse, R64, R60 ;  /* 0x00000040603c723c */ /* 0x040ff0000000183c */
[C---:B------:R-:W-:Y:S08]  /*10470*/  HMMA.16816.F32 R72, R96.reuse, R74, R92 ;  /* 0x0000004a6048723c */ /* 0x040ff0000000185c */
[C---:B-1----:R-:W-:Y:S08]  /*10480*/  HMMA.16816.F32 R76, R96.reuse, R80, R148 ;  /* 0x00000050604c723c */ /* 0x042ff00000001894 */
[C---:B---3--:R-:W-:Y:S08]  /*10490*/  HMMA.16816.F32 R84, R96.reuse, R88, R152 ;  /* 0x000000586054723c */ /* 0x048ff00000001898 */
        /* <DEDUP_REMOVED lines=14> */
.L_x_240:
        /* <DEDUP_REMOVED lines=9> */
[----:B------:R-:W-:Y:S01]  /*10610*/  IADD3.X R23, RZ, R228, RZ, P0, !PT ;  /* 0x000000e4ff177210 */ /* 0x000fe200007fe4ff */
[----:B------:R-:W-:Y:S01]  /*10620*/  IMAD R0, R204, c[0x0][0x20c], R0 ;  /* 0x00008300cc007a24 */ /* 0x000fe200078e0200 */
[C---:B------:R-:W-:Y:S02]  /*10630*/  IADD3 R3, P6, R2.reuse, R226, RZ ;  /* 0x000000e202037210 */ /* 0x040fe40007fde0ff */
[----:B------:R-:W-:Y:S02]  /*10640*/  IADD3 R12, P4, R2, R21, RZ ;  /* 0x00000015020c7210 */ /* 0x000fe40007f9e0ff */
[----:B------:R-:W-:Y:S02]  /*10650*/  IADD3 R0, R5, R0, RZ ;  /* 0x0000000005007210 */ /* 0x000fe40007ffe0ff */
[----:B------:R-:W-:Y:S02]  /*10660*/  LEA R172, P5, R3, c[0x0][0x1f8], 0x1 ;  /* 0x00007e0003ac7a11 */ /* 0x000fe400078a08ff */
[----:B------:R-:W-:Y:S02]  /*10670*/  SHF.L.U64.HI R0, R4, 0x6, R0 ;  /* 0x0000000604007819 */ /* 0x000fe40000010200 */
[----:B------:R-:W-:Y:S02]  /*10680*/  LEA R176, P3, R12, c[0x0][0x1f8], 0x1 ;  /* 0x00007e000cb07a11 */ /* 0x000fe400078608ff */
[-C--:B------:R-:W-:Y:S01]  /*10690*/  IADD3.X R15, R0, R228.reuse, RZ, P6, !PT ;  /* 0x000000e4000f7210 */ /* 0x080fe200037fe4ff */
[----:B------:R-:W-:Y:S01]  /*106a0*/  LDSM.16.M88.4 R32, [R187] ;  /* 0x00000000bb20783b */ /* 0x000fe20000000200 */
[----:B------:R-:W-:Y:S02]  /*106b0*/  ISETP.GE.AND P6, PT, R231, c[0x0][0x1d4], PT ;  /* 0x00007500e7007a0c */ /* 0x000fe40003fc6270 */
[----:B------:R-:W-:Y:S02]  /*106c0*/  LEA.HI.X R173, R3, c[0x0][0x1fc], R15, 0x1, P5 ;  /* 0x00007f0003ad7a11 */ /* 0x000fe400028f0c0f */
[----:B------:R-:W-:Y:S02]  /*106d0*/  ISETP.GE.AND P5, PT, R232, c[0x0][0x1d4], PT ;  /* 0x00007500e8007a0c */ /* 0x000fe40003fa6270 */
[----:B------:R-:W-:Y:S01]  /*106e0*/  IADD3.X R28, R0, R23, RZ, P4, !PT ;  /* 0x00000017001c7210 */ /* 0x000fe200027fe4ff */
[----:B------:R-:W1:Y:S01]  /*106f0*/  LDSM.16.M88.4 R8, [R180] ;  /* 0x00000000b408783b */ /* 0x000e620000000200 */
[----:B------:R-:W-:Y:S02]  /*10700*/  ISETP.GE.AND P4, PT, R230, c[0x0][0x1d4], PT ;  /* 0x00007500e6007a0c */ /* 0x000fe40003f86270 */
[----:B------:R-:W-:Y:S02]  /*10710*/  LEA.HI.X R177, R12, c[0x0][0x1fc], R28, 0x1, P3 ;  /* 0x00007f000cb17a11 */ /* 0x000fe400018f0c1c */
[----:B------:R-:W-:Y:S02]  /*10720*/  MOV R29, c[0x0][0x208] ;  /* 0x00008200001d7a02 */ /* 0x000fe40000000f00 */
[----:B------:R-:W-:Y:S01]  /*10730*/  IADD3.X R22, RZ, R228, RZ, P1, !PT ;  /* 0x000000e4ff167210 */ /* 0x000fe20000ffe4ff */
[----:B------:R-:W2:Y:S01]  /*10740*/  LDSM.16.M88.4 R16, [R180+0x800] ;  /* 0x00080000b410783b */ /* 0x000ea20000000200 */
[----:B------:R-:W-:Y:S02]  /*10750*/  IADD3 R13, P2, R2, R20, RZ ;  /* 0x00000014020d7210 */ /* 0x000fe40007f5e0ff */
[----:B------:R-:W-:Y:S02]  /*10760*/  LEA R2, P0, R29, R2, 0x5 ;  /* 0x000000021d027211 */ /* 0x000fe400078028ff */
[C---:B------:R-:W-:Y:S02]  /*10770*/  LEA R174, P1, R13.reuse, c[0x0][0x1f8], 0x1 ;  /* 0x00007e000dae7a11 */ /* 0x040fe400078208ff */
[----:B------:R-:W-:Y:S01]  /*10780*/  IADD3.X R14, R0, R22, RZ, P2, !PT ;  /* 0x00000016000e7210 */ /* 0x000fe200017fe4ff */
[----:B------:R-:W3:Y:S01]  /*10790*/  LDSM.16.M88.4 R24, [R180+0x1000] ;  /* 0x00100000b418783b */ /* 0x000ee20000000200 */
[----:B------:R-:W-:Y:S02]  /*107a0*/  MOV R30, c[0x0][0x20c] ;  /* 0x00008300001e7a02 */ /* 0x000fe40000000f00 */
[----:B------:R-:W-:Y:S02]  /*107b0*/  LEA.HI.X R175, R13, c[0x0][0x1fc], R14, 0x1, P1 ;  /* 0x00007f000daf7a11 */ /* 0x000fe400008f0c0e */
[----:B------:R-:W-:Y:S02]  /*107c0*/  LEA.HI.X R0, R29, R0, R30, 0x5, P0 ;  /* 0x000000001d007211 */ /* 0x000fe400000f2c1e */
[C---:B------:R-:W-:Y:S01]  /*107d0*/  IADD3 R30, P1, R2.reuse, R21, RZ ;  /* 0x00000015021e7210 */ /* 0x040fe20007f3e0ff */
[----:B------:R-:W4:Y:S01]  /*107e0*/  LDSM.16.M88.4 R144, [R180+0x1800] ;  /* 0x00180000b490783b */ /* 0x000f220000000200 */
[C---:B------:R-:W-:Y:S02]  /*107f0*/  IADD3 R3, P0, R2.reuse, R20, RZ ;  /* 0x0000001402037210 */ /* 0x040fe40007f1e0ff */
[----:B------:R-:W-:Y:S02]  /*10800*/  IADD3 R2, P2, R2, R226, RZ ;  /* 0x000000e202027210 */ /* 0x000fe40007f5e0ff */
[----:B------:R-:W-:Y:S02]  /*10810*/  IADD3.X R102, R0, R23, RZ, P1, !PT ;  /* 0x0000001700667210 */ /* 0x000fe40000ffe4ff */
[----:B------:R-:W-:Y:S01]  /*10820*/  LEA R28, P3, R2, c[0x0][0x1f8], 0x1 ;  /* 0x00007e00021c7a11 */ /* 0x000fe200078608ff */
[----:B------:R-:W-:Y:S01]  /*10830*/  LDSM.16.M88.4 R148, [R188] ;  /* 0x00000000bc94783b */ /* 0x000fe20000000200 */
[----:B------:R-:W-:Y:S02]  /*10840*/  LEA R170, P1, R30, c[0x0][0x1f8], 0x1 ;  /* 0x00007e001eaa7a11 */ /* 0x000fe400078208ff */
[----:B------:R-:W-:Y:S02]  /*10850*/  IADD3.X R31, R0, R22, RZ, P0, !PT ;  /* 0x00000016001f7210 */ /* 0x000fe400007fe4ff */
[C---:B------:R-:W-:Y:S02]  /*10860*/  LEA R168, P0, R3.reuse, c[0x0][0x1f8], 0x1 ;  /* 0x00007e0003a87a11 */ /* 0x040fe400078008ff */
[----:B------:R-:W-:Y:S01]  /*10870*/  LEA.HI.X R171, R30, c[0x0][0x1fc], R102, 0x1, P1 ;  /* 0x00007f001eab7a11 */ /* 0x000fe200008f0c66 */
[C---:B-1----:R-:W-:Y:S01]  /*10880*/  HMMA.16816.F32 R4, R32.reuse, R8, RZ ;  /* 0x000000082004723c */ /* 0x042fe200000018ff */
[----:B------:R-:W1:Y:S02]  /*10890*/  LDSM.16.M88.4 R152, [R191] ;  /* 0x00000000bf98783b */ /* 0x000e640000000200 */
[----:B------:R-:W-:Y:S02]  /*108a0*/  LEA.HI.X R169, R3, c[0x0][0x1fc], R31, 0x1, P0 ;  /* 0x00007f0003a97a11 */ /* 0x000fe400000f0c1f */
[----:B------:R-:W-:Y:S02]  /*108b0*/  ISETP.GT.AND P0, PT, R204, R249, PT ;  /* 0x000000f9cc00720c */ /* 0x000fe40003f04270 */
[----:B------:R-:W-:Y:S01]  /*108c0*/  IADD3.X R0, R0, R228, RZ, P2, !PT ;  /* 0x000000e400007210 */ /* 0x000fe200017fe4ff */
[C---:B------:R-:W-:Y:S01]  /*108d0*/  HMMA.16816.F32 R8, R32.reuse, R10, RZ ;  /* 0x0000000a2008723c */ /* 0x040fe200000018ff */
[----:B------:R-:W5:Y:S03]  /*108e0*/  LDSM.16.M88.4 R156, [R202] ;  /* 0x00000000ca9c783b */ /* 0x000f660000000200 */
[----:B------:R-:W-:Y:S02]  /*108f0*/  LEA.HI.X R29, R2, c[0x0][0x1fc], R0, 0x1, P3 ;  /* 0x00007f00021d7a11 */ /* 0x000fe400018f0c00 */
[----:B------:R-:W-:Y:S02]  /*10900*/  IADD3 R204, R204, -0x1, RZ ;  /* 0xffffffffcccc7810 */ /* 0x000fe40007ffe0ff */
[C---:B--2---:R-:W-:Y:S01]  /*10910*/  HMMA.16816.F32 R12, R32.reuse, R16, RZ ;  /* 0x00000010200c723c */ /* 0x044fe200000018ff */
[----:B------:R-:W2:Y:S07]  /*10920*/  LDSM.16.M88.4 R160, [R201] ;  /* 0x00000000c9a0783b */ /* 0x000eae0000000200 */
[C---:B------:R-:W-:Y:S01]  /*10930*/  HMMA.16816.F32 R16, R32.reuse, R18, RZ ;  /* 0x000000122010723c */ /* 0x040fe200000018ff */
[----:B------:R-:W1:Y:S07]  /*10940*/  LDSM.16.M88.4 R164, [R200] ;  /* 0x00000000c8a4783b */ /* 0x000e6e0000000200 */
[C---:B---3--:R-:W-:Y:S01]  /*10950*/  HMMA.16816.F32 R20, R32.reuse, R24, RZ ;  /* 0x000000182014723c */ /* 0x048fe200000018ff */
[----:B------:R-:W-:Y:S01]  /*10960*/  @!PT LDS RZ, [RZ] ;  /* 0x00000000fffff984 */ /* 0x000fe20000000800 */
[----:B------:R-:W-:Y:S01]  /*10970*/  @!PT LDS RZ, [RZ] ;  /* 0x00000000fffff984 */ /* 0x000fe20000000800 */
[----:B------:R-:W-:Y:S01]  /*10980*/  @!PT LDS RZ, [RZ] ;  /* 0x00000000fffff984 */ /* 0x000fe20000000800 */
[----:B------:R3:W-:Y:S07]  /*10990*/  LDGSTS.E.BYPASS.LTC128B.128 [R203+0x100], [R172.64], !P5 ;  /* 0x00100000accb7fae */ /* 0x0007ee000e901d46 */
[C---:B------:R-:W-:Y:S01]  /*109a0*/  HMMA.16816.F32 R24, R32.reuse, R26, RZ ;  /* 0x0000001a2018723c */ /* 0x040fe200000018ff */
[----:B------:R1:W-:Y:S08]  /*109b0*/  LDGSTS.E.BYPASS.LTC128B.128 [R203+0x2100], [R176.64], !P6 ;  /* 0x02100000b0cb7fae */ /* 0x0003f0000f101d46 */
[----:B------:R3:W-:Y:S08]  /*109c0*/  LDGSTS.E.BYPASS.LTC128B.128 [R203+0x4100], [R174.64], !P4 ;  /* 0x04100000aecb7fae */ /* 0x0007f0000e101d46 */
[----:B------:R4:W-:Y:S08]  /*109d0*/  LDGSTS.E.BYPASS.LTC128B.128 [R203+0x1100], [R28.64], !P5 ;  /* 0x011000001ccb7fae */ /* 0x0009f0000e901d46 */
[----:B------:R1:W-:Y:S08]  /*109e0*/  LDGSTS.E.BYPASS.LTC128B.128 [R203+0x3100], [R170.64], !P6 ;  /* 0x03100000aacb7fae */ /* 0x0003f0000f101d46 */
[----:B------:R1:W-:Y:S08]  /*109f0*/  LDGSTS.E.BYPASS.LTC128B.128 [R203+0x5100], [R168.64], !P4 ;  /* 0x05100000a8cb7fae */ /* 0x0003f0000e101d46 */
[----:B---3--:R-:W-:Y:S01]  /*10a00*/  LDSM.16.M88.4 R172, [R186] ;  /* 0x00000000baac783b */ /* 0x008fe20000000200 */
[C---:B----4-:R-:W-:Y:S07]  /*10a10*/  HMMA.16816.F32 R28, R32.reuse, R144, RZ ;  /* 0x00000090201c723c */ /* 0x050fee00000018ff */
[----:B------:R-:W0:Y:S01]  /*10a20*/  LDGDEPBAR ;  /* 0x00000000000079af */ /* 0x000e220000000000 */
[----:B------:R-:W-:Y:S07]  /*10a30*/  HMMA.16816.F32 R32, R32, R146, RZ ;  /* 0x000000922020723c */ /* 0x000fee00000018ff */
[----:B------:R-:W-:Y:S01]  /*10a40*/  LDSM.16.M88.4 R144, [R186+0x800] ;  /* 0x00080000ba90783b */ /* 0x000fe20000000200 */
[C---:B-1----:R-:W-:Y:S07]  /*10a50*/  HMMA.16816.F32 R4, R148.reuse, R152, R4 ;  /* 0x000000989404723c */ /* 0x042fee0000001804 */
[----:B------:R-:W1:Y:S01]  /*10a60*/  LDSM.16.M88.4 R168, [R190] ;  /* 0x00000000bea8783b */ /* 0x000e620000000200 */
[C---:B------:R-:W-:Y:S07]  /*10a70*/  HMMA.16816.F32 R8, R148.reuse, R154, R8 ;  /* 0x0000009a9408723c */ /* 0x040fee0000001808 */
[----:B------:R-:W3:Y:S01]  /*10a80*/  LDSM.16.M88.4 R152, [R186+0x1000] ;  /* 0x00100000ba98783b */ /* 0x000ee20000000200 */
[C---:B-----5:R-:W-:Y:S07]  /*10a90*/  HMMA.16816.F32 R12, R148.reuse, R156, R12 ;  /* 0x0000009c940c723c */ /* 0x060fee000000180c */
[----:B------:R-:W-:Y:S01]  /*10aa0*/  LDSM.16.M88.4 R176, [R183+0x1800] ;  /* 0x00180000b7b0783b */ /* 0x000fe20000000200 */
[C---:B------:R-:W-:Y:S07]  /*10ab0*/  HMMA.16816.F32 R16, R148.reuse, R158, R16 ;  /* 0x0000009e9410723c */ /* 0x040fee0000001810 */
[----:B------:R-:W4:Y:S01]  /*10ac0*/  LDSM.16.M88.4 R156, [R186+0x1800] ;  /* 0x00180000ba9c783b */ /* 0x000f220000000200 */
[C---:B--2---:R-:W-:Y:S08]  /*10ad0*/  HMMA.16816.F32 R20, R148.reuse, R160, R20 ;  /* 0x000000a09414723c */ /* 0x044ff00000001814 */
[C---:B------:R-:W-:Y:S01]  /*10ae0*/  HMMA.16816.F32 R24, R148.reuse, R162, R24 ;  /* 0x000000a29418723c */ /* 0x040fe20000001818 */
[----:B------:R-:W-:Y:S07]  /*10af0*/  LDSM.16.M88.4 R160, [R183] ;  /* 0x00000000b7a0783b */ /* 0x000fee0000000200 */
[C---:B------:R-:W-:Y:S08]  /*10b00*/  HMMA.16816.F32 R28, R148.reuse, R164, R28 ;  /* 0x000000a4941c723c */ /* 0x040ff0000000181c */
[----:B------:R-:W-:Y:S01]  /*10b10*/  HMMA.16816.F32 R32, R148, R166, R32 ;  /* 0x000000a69420723c */ /* 0x000fe20000001820 */
[----:B------:R-:W2:Y:S07]  /*10b20*/  LDSM.16.M88.4 R148, [R189] ;  /* 0x00000000bd94783b */ /* 0x000eae0000000200 */
[C---:B-1----:R-:W-:Y:S01]  /*10b30*/  HMMA.16816.F32 R4, R168.reuse, R172, R4 ;  /* 0x000000aca804723c */ /* 0x042fe20000001804 */
[----:B------:R-:W1:Y:S07]  /*10b40*/  LDSM.16.M88.4 R164, [R183+0x800] ;  /* 0x00080000b7a4783b */ /* 0x000e6e0000000200 */
[C---:B------:R-:W-:Y:S01]  /*10b50*/  HMMA.16816.F32 R8, R168.reuse, R174, R8 ;  /* 0x000000aea808723c */ /* 0x040fe20000001808 */
[----:B------:R-:W5:Y:S07]  /*10b60*/  LDSM.16.M88.4 R172, [R183+0x1000] ;  /* 0x00100000b7ac783b */ /* 0x000f6e0000000200 */
[C---:B------:R-:W-:Y:S08]  /*10b70*/  HMMA.16816.F32 R12, R168.reuse, R144, R12 ;  /* 0x00000090a80c723c */ /* 0x040ff0000000180c */
[C---:B------:R-:W-:Y:S01]  /*10b80*/  HMMA.16816.F32 R16, R168.reuse, R146, R16 ;  /* 0x00000092a810723c */ /* 0x040fe20000001810 */
[----:B------:R-:W-:Y:S07]  /*10b90*/  LDSM.16.M88.4 R144, [R187+0x4000] ;  /* 0x00400000bb90783b */ /* 0x000fee0000000200 */
[C---:B---3--:R-:W-:Y:S08]  /*10ba0*/  HMMA.16816.F32 R20, R168.reuse, R152, R20 ;  /* 0x00000098a814723c */ /* 0x048ff00000001814 */
[C---:B------:R-:W-:Y:S01]  /*10bb0*/  HMMA.16816.F32 R24, R168.reuse, R154, R24 ;  /* 0x0000009aa818723c */ /* 0x040fe20000001818 */
[----:B------:R-:W3:Y:S07]  /*10bc0*/  LDSM.16.M88.4 R152, [R180+0x2000] ;  /* 0x00200000b498783b */ /* 0x000eee0000000200 */
[C---:B----4-:R-:W-:Y:S08]  /*10bd0*/  HMMA.16816.F32 R28, R168.reuse, R156, R28 ;  /* 0x0000009ca81c723c */ /* 0x050ff0000000181c */
[----:B------:R-:W-:Y:S01]  /*10be0*/  HMMA.16816.F32 R32, R168, R158, R32 ;  /* 0x0000009ea820723c */ /* 0x000fe20000001820 */
[----:B------:R-:W4:Y:S07]  /*10bf0*/  LDSM.16.M88.4 R156, [R180+0x2800] ;  /* 0x00280000b49c783b */ /* 0x000f2e0000000200 */
[C---:B--2---:R-:W-:Y:S01]  /*10c00*/  HMMA.16816.F32 R4, R148.reuse, R160, R4 ;  /* 0x000000a09404723c */ /* 0x044fe20000001804 */
[----:B------:R-:W-:Y:S07]  /*10c10*/  LDSM.16.M88.4 R168, [R188+0x4000] ;  /* 0x00400000bca8783b */ /* 0x000fee0000000200 */
[C---:B------:R-:W-:Y:S01]  /*10c20*/  HMMA.16816.F32 R8, R148.reuse, R162, R8 ;  /* 0x000000a29408723c */ /* 0x040fe20000001808 */
[----:B------:R-:W2:Y:S07]  /*10c30*/  LDSM.16.M88.4 R160, [R180+0x3000] ;  /* 0x00300000b4a0783b */ /* 0x000eae0000000200 */
        /* <DEDUP_REMOVED lines=8> */
[----:B------:R-:W1:Y:S07]  /*10cc0*/  LDSM.16.M88.4 R148, [R198] ;  /* 0x00000000c694783b */ /* 0x000e6e0000000200 */
[C---:B---3--:R-:W-:Y:S01]  /*10cd0*/  HMMA.16816.F32 R4, R144.reuse, R152, R4 ;  /* 0x000000989004723c */ /* 0x048fe20000001804 */
[----:B------:R-:W-:Y:S07]  /*10ce0*/  LDSM.16.M88.4 R176, [R196] ;  /* 0x00000000c4b0783b */ /* 0x000fee0000000200 */
[C---:B------:R-:W-:Y:S01]  /*10cf0*/  HMMA.16816.F32 R8, R144.reuse, R154, R8 ;  /* 0x0000009a9008723c */ /* 0x040fe20000001808 */
[----:B------:R-:W3:Y:S07]  /*10d00*/  LDSM.16.M88.4 R152, [R197] ;  /* 0x00000000c598783b */ /* 0x000eee0000000200 */
[C---:B----4-:R-:W-:Y:S08]  /*10d10*/  HMMA.16816.F32 R12, R144.reuse, R156, R12 ;  /* 0x0000009c900c723c */ /* 0x050ff0000000180c */
[C---:B------:R-:W-:Y:S01]  /*10d20*/  HMMA.16816.F32 R16, R144.reuse, R158, R16 ;  /* 0x0000009e9010723c */ /* 0x040fe20000001810 */
[----:B------:R-:W-:Y:S07]  /*10d30*/  LDSM.16.M88.4 R156, [R186+0x2000] ;  /* 0x00200000ba9c783b */ /* 0x000fee0000000200 */
[C---:B--2---:R-:W-:Y:S08]  /*10d40*/  HMMA.16816.F32 R20, R144.reuse, R160, R20 ;  /* 0x000000a09014723c */ /* 0x044ff00000001814 */
[C---:B------:R-:W-:Y:S01]  /*10d50*/  HMMA.16816.F32 R24, R144.reuse, R162, R24 ;  /* 0x000000a29018723c */ /* 0x040fe20000001818 */
[----:B------:R-:W-:Y:S07]  /*10d60*/  LDSM.16.M88.4 R160, [R186+0x2800] ;  /* 0x00280000baa0783b */ /* 0x000fee0000000200 */
[C---:B-1----:R-:W-:Y:S08]  /*10d70*/  HMMA.16816.F32 R28, R144.reuse, R164, R28 ;  /* 0x000000a4901c723c */ /* 0x042ff0000000181c */
[----:B------:R-:W-:Y:S01]  /*10d80*/  HMMA.16816.F32 R32, R144, R166, R32 ;  /* 0x000000a69020723c */ /* 0x000fe20000001820 */
[----:B------:R-:W1:Y:S07]  /*10d90*/  LDSM.16.M88.4 R144, [R190+0x4000] ;  /* 0x00400000be90783b */ /* 0x000e6e0000000200 */
[C---:B-----5:R-:W-:Y:S01]  /*10da0*/  HMMA.16816.F32 R4, R168.reuse, R172, R4 ;  /* 0x000000aca804723c */ /* 0x060fe20000001804 */
[----:B------:R-:W2:Y:S07]  /*10db0*/  LDSM.16.M88.4 R164, [R186+0x3000] ;  /* 0x00300000baa4783b */ /* 0x000eae0000000200 */
[C---:B------:R-:W-:Y:S01]  /*10dc0*/  HMMA.16816.F32 R8, R168.reuse, R174, R8 ;  /* 0x000000aea808723c */ /* 0x040fe20000001808 */
[----:B------:R-:W4:Y:S07]  /*10dd0*/  LDSM.16.M88.4 R172, [R186+0x3800] ;  /* 0x00380000baac783b */ /* 0x000f2e0000000200 */
[C---:B------:R-:W-:Y:S08]  /*10de0*/  HMMA.16816.F32 R12, R168.reuse, R148, R12 ;  /* 0x00000094a80c723c */ /* 0x040ff0000000180c */
[C---:B------:R-:W-:Y:S01]  /*10df0*/  HMMA.16816.F32 R16, R168.reuse, R150, R16 ;  /* 0x00000096a810723c */ /* 0x040fe20000001810 */
[----:B------:R-:W-:Y:S07]  /*10e00*/  LDSM.16.M88.4 R148, [R189+0x4000] ;  /* 0x00400000bd94783b */ /* 0x000fee0000000200 */
[C---:B---3--:R-:W-:Y:S08]  /*10e10*/  HMMA.16816.F32 R20, R168.reuse, R152, R20 ;  /* 0x00000098a814723c */ /* 0x048ff00000001814 */
[C---:B------:R-:W-:Y:S01]  /*10e20*/  HMMA.16816.F32 R24, R168.reuse, R154, R24 ;  /* 0x0000009aa818723c */ /* 0x040fe20000001818 */
[----:B------:R-:W3:Y:S07]  /*10e30*/  LDSM.16.M88.4 R152, [R183+0x2000] ;  /* 0x00200000b798783b */ /* 0x000eee0000000200 */
[C---:B------:R-:W-:Y:S08]  /*10e40*/  HMMA.16816.F32 R28, R168.reuse, R176, R28 ;  /* 0x000000b0a81c723c */ /* 0x040ff0000000181c */
[----:B------:R-:W-:Y:S01]  /*10e50*/  HMMA.16816.F32 R32, R168, R178, R32 ;  /* 0x000000b2a820723c */ /* 0x000fe20000001820 */
[----:B------:R-:W5:Y:S07]  /*10e60*/  LDSM.16.M88.4 R168, [R183+0x2800] ;  /* 0x00280000b7a8783b */ /* 0x000f6e0000000200 */
[C---:B-1----:R-:W-:Y:S01]  /*10e70*/  HMMA.16816.F32 R4, R144.reuse, R156, R4 ;  /* 0x0000009c9004723c */ /* 0x042fe20000001804 */
[----:B------:R-:W-:Y:S07]  /*10e80*/  LDSM.16.M88.4 R176, [R180+0x4000] ;  /* 0x00400000b4b0783b */ /* 0x000fee0000000200 */
[C---:B------:R-:W-:Y:S01]  /*10e90*/  HMMA.16816.F32 R8, R144.reuse, R158, R8 ;  /* 0x0000009e9008723c */ /* 0x040fe20000001808 */
[----:B------:R-:W1:Y:S07]  /*10ea0*/  LDSM.16.M88.4 R156, [R183+0x3000] ;  /* 0x00300000b79c783b */ /* 0x000e6e0000000200 */
[C---:B------:R-:W-:Y:S08]  /*10eb0*/  HMMA.16816.F32 R12, R144.reuse, R160, R12 ;  /* 0x000000a0900c723c */ /* 0x040ff0000000180c */
[C---:B------:R-:W-:Y:S01]  /*10ec0*/  HMMA.16816.F32 R16, R144.reuse, R162, R16 ;  /* 0x000000a29010723c */ /* 0x040fe20000001810 */
[----:B------:R-:W1:Y:S07]  /*10ed0*/  LDSM.16.M88.4 R160, [R183+0x3800] ;  /* 0x00380000b7a0783b */ /* 0x000e6e0000000200 */
[C---:B--2---:R-:W-:Y:S08]  /*10ee0*/  HMMA.16816.F32 R20, R144.reuse, R164, R20 ;  /* 0x000000a49014723c */ /* 0x044ff00000001814 */
[C---:B------:R-:W-:Y:S01]  /*10ef0*/  HMMA.16816.F32 R24, R144.reuse, R166, R24 ;  /* 0x000000a69018723c */ /* 0x040fe20000001818 */
[----:B------:R-:W2:Y:S07]  /*10f00*/  LDSM.16.M88.4 R164, [R187+0x8000] ;  /* 0x00800000bba4783b */ /* 0x000eae0000000200 */
[C---:B----4-:R-:W-:Y:S08]  /*10f10*/  HMMA.16816.F32 R28, R144.reuse, R172, R28 ;  /* 0x000000ac901c723c */ /* 0x050ff0000000181c */
[----:B------:R-:W-:Y:S01]  /*10f20*/  HMMA.16816.F32 R32, R144, R174, R32 ;  /* 0x000000ae9020723c */ /* 0x000fe20000001820 */
[----:B------:R-:W4:Y:S07]  /*10f30*/  LDSM.16.M88.4 R144, [R180+0x4800] ;  /* 0x00480000b490783b */ /* 0x000f2e0000000200 */
[C---:B---3--:R-:W-:Y:S01]  /*10f40*/  HMMA.16816.F32 R4, R148.reuse, R152, R4 ;  /* 0x000000989404723c */ /* 0x048fe20000001804 */
[----:B------:R-:W-:Y:S07]  /*10f50*/  LDSM.16.M88.4 R172, [R193] ;  /* 0x00000000c1ac783b */ /* 0x000fee0000000200 */
[C---:B------:R-:W-:Y:S01]  /*10f60*/  HMMA.16816.F32 R8, R148.reuse, R154, R8 ;  /* 0x0000009a9408723c */ /* 0x040fe20000001808 */
[----:B------:R-:W3:Y:S07]  /*10f70*/  LDSM.16.M88.4 R152, [R180+0x5000] ;  /* 0x00500000b498783b */ /* 0x000eee0000000200 */
[C---:B-----5:R-:W-:Y:S08]  /*10f80*/  HMMA.16816.F32 R12, R148.reuse, R168, R12 ;  /* 0x000000a8940c723c */ /* 0x060ff0000000180c */
[C---:B------:R-:W-:Y:S01]  /*10f90*/  HMMA.16816.F32 R16, R148.reuse, R170, R16 ;  /* 0x000000aa9410723c */ /* 0x040fe20000001810 */
[----:B------:R-:W5:Y:S07]  /*10fa0*/  LDSM.16.M88.4 R168, [R180+0x5800] ;  /* 0x00580000b4a8783b */ /* 0x000f6e0000000200 */
[C---:B-1----:R-:W-:Y:S08]  /*10fb0*/  HMMA.16816.F32 R20, R148.reuse, R156, R20 ;  /* 0x0000009c9414723c */ /* 0x042ff00000001814 */
[C---:B------:R-:W-:Y:S01]  /*10fc0*/  HMMA.16816.F32 R24, R148.reuse, R158, R24 ;  /* 0x0000009e9418723c */ /* 0x040fe20000001818 */
[----:B------:R-:W-:Y:S07]  /*10fd0*/  LDSM.16.M88.4 R156, [R195] ;  /* 0x00000000c39c783b */ /* 0x000fee0000000200 */
[C---:B------:R-:W-:Y:S08]  /*10fe0*/  HMMA.16816.F32 R28, R148.reuse, R160, R28 ;  /* 0x000000a0941c723c */ /* 0x040ff0000000181c */
[----:B------:R-:W-:Y:S01]  /*10ff0*/  HMMA.16816.F32 R32, R148, R162, R32 ;  /* 0x000000a29420723c */ /* 0x000fe20000001820 */
[----:B------:R-:W1:Y:S07]  /*11000*/  LDSM.16.M88.4 R148, [R188+0x8000] ;  /* 0x00800000bc94783b */ /* 0x000e6e0000000200 */
[C---:B--2---:R-:W-:Y:S01]  /*11010*/  HMMA.16816.F32 R4, R164.reuse, R176, R4 ;  /* 0x000000b0a404723c */ /* 0x044fe20000001804 */
[----:B------:R-:W2:Y:S07]  /*11020*/  LDSM.16.M88.4 R160, [R194] ;  /* 0x00000000c2a0783b */ /* 0x000eae0000000200 */
[C---:B------:R-:W-:Y:S01]  /*11030*/  HMMA.16816.F32 R8, R164.reuse, R178, R8 ;  /* 0x000000b2a408723c */ /* 0x040fe20000001808 */
[----:B------:R-:W1:Y:S07]  /*11040*/  LDSM.16.M88.4 R176, [R192] ;  /* 0x00000000c0b0783b */ /* 0x000e6e0000000200 */
[C---:B----4-:R-:W-:Y:S08]  /*11050*/  HMMA.16816.F32 R12, R164.reuse, R144, R12 ;  /* 0x00000090a40c723c */ /* 0x050ff0000000180c */
[C---:B------:R-:W-:Y:S01]  /*11060*/  HMMA.16816.F32 R16, R164.reuse, R146, R16 ;  /* 0x00000092a410723c */ /* 0x040fe20000001810 */
[----:B------:R-:W-:Y:S07]  /*11070*/  LDSM.16.M88.4 R144, [R190+0x8000] ;  /* 0x00800000be90783b */ /* 0x000fee0000000200 */
[C---:B---3--:R-:W-:Y:S08]  /*11080*/  HMMA.16816.F32 R20, R164.reuse, R152, R20 ;  /* 0x00000098a414723c */ /* 0x048ff00000001814 */
[C---:B------:R-:W-:Y:S01]  /*11090*/  HMMA.16816.F32 R24, R164.reuse, R154, R24 ;  /* 0x0000009aa418723c */ /* 0x040fe20000001818 */
[----:B------:R-:W3:Y:S07]  /*110a0*/  LDSM.16.M88.4 R152, [R186+0x4000] ;  /* 0x00400000ba98783b */ /* 0x000eee0000000200 */
[C---:B-----5:R-:W-:Y:S08]  /*110b0*/  HMMA.16816.F32 R28, R164.reuse, R168, R28 ;  /* 0x000000a8a41c723c */ /* 0x060ff0000000181c */
[----:B------:R-:W-:Y:S01]  /*110c0*/  HMMA.16816.F32 R32, R164, R170, R32 ;  /* 0x000000aaa420723c */ /* 0x000fe20000001820 */
[----:B------:R-:W-:Y:S07]  /*110d0*/  LDSM.16.M88.4 R164, [R186+0x5800] ;  /* 0x00580000baa4783b */ /* 0x000fee0000000200 */
[C---:B-1----:R-:W-:Y:S01]  /*110e0*/  HMMA.16816.F32 R4, R148.reuse, R156, R4 ;  /* 0x0000009c9404723c */ /* 0x042fe20000001804 */
[----:B------:R-:W-:Y:S07]  /*110f0*/  LDSM.16.M88.4 R168, [R189+0x8000] ;  /* 0x00800000bda8783b */ /* 0x000fee0000000200 */
[C---:B------:R-:W-:Y:S01]  /*11100*/  HMMA.16816.F32 R8, R148.reuse, R158, R8 ;  /* 0x0000009e9408723c */ /* 0x040fe20000001808 */
[----:B------:R-:W1:Y:S07]  /*11110*/  LDSM.16.M88.4 R156, [R186+0x4800] ;  /* 0x00480000ba9c783b */ /* 0x000e6e0000000200 */
[C---:B--2---:R-:W-:Y:S08]  /*11120*/  HMMA.16816.F32 R12, R148.reuse, R160, R12 ;  /* 0x000000a0940c723c */ /* 0x044ff0000000180c */
[C---:B------:R-:W-:Y:S01]  /*11130*/  HMMA.16816.F32 R16, R148.reuse, R162, R16 ;  /* 0x000000a29410723c */ /* 0x040fe20000001810 */
[----:B------:R-:W2:Y:S07]  /*11140*/  LDSM.16.M88.4 R160, [R186+0x5000] ;  /* 0x00500000baa0783b */ /* 0x000eae0000000200 */
[C---:B------:R-:W-:Y:S08]  /*11150*/  HMMA.16816.F32 R20, R148.reuse, R172, R20 ;  /* 0x000000ac9414723c */ /* 0x040ff00000001814 */
[C---:B------:R-:W-:Y:S01]  /*11160*/  HMMA.16816.F32 R24, R148.reuse, R174, R24 ;  /* 0x000000ae9418723c */ /* 0x040fe20000001818 */
[----:B------:R-:W4:Y:S07]  /*11170*/  LDSM.16.M88.4 R172, [R183+0x4000] ;  /* 0x00400000b7ac783b */ /* 0x000f2e0000000200 */
[C---:B------:R-:W-:Y:S08]  /*11180*/  HMMA.16816.F32 R28, R148.reuse, R176, R28 ;  /* 0x000000b0941c723c */ /* 0x040ff0000000181c */
[----:B------:R-:W-:Y:S08]  /*11190*/  HMMA.16816.F32 R32, R148, R178, R32 ;  /* 0x000000b29420723c */ /* 0x000ff00000001820 */
[C---:B---3--:R-:W-:Y:S08]  /*111a0*/  HMMA.16816.F32 R4, R144.reuse, R152, R4 ;  /* 0x000000989004723c */ /* 0x048ff00000001804 */
[C---:B------:R-:W-:Y:S08]  /*111b0*/  HMMA.16816.F32 R8, R144.reuse, R154, R8 ;  /* 0x0000009a9008723c */ /* 0x040ff00000001808 */
[C---:B-1----:R-:W-:Y:S08]  /*111c0*/  HMMA.16816.F32 R12, R144.reuse, R156, R12 ;  /* 0x0000009c900c723c */ /* 0x042ff0000000180c */
[C---:B------:R-:W-:Y:S08]  /*111d0*/  HMMA.16816.F32 R16, R144.reuse, R158, R16 ;  /* 0x0000009e9010723c */ /* 0x040ff00000001810 */
[C---:B--2---:R-:W-:Y:S08]  /*111e0*/  HMMA.16816.F32 R20, R144.reuse, R160, R20 ;  /* 0x000000a09014723c */ /* 0x044ff00000001814 */
[C---:B------:R-:W-:Y:S08]  /*111f0*/  HMMA.16816.F32 R24, R144.reuse, R162, R24 ;  /* 0x000000a29018723c */ /* 0x040ff00000001818 */
[C---:B------:R-:W-:Y:S08]  /*11200*/  HMMA.16816.F32 R28, R144.reuse, R164, R28 ;  /* 0x000000a4901c723c */ /* 0x040ff0000000181c */
[----:B------:R-:W-:Y:S01]  /*11210*/  HMMA.16816.F32 R32, R144, R166, R32 ;  /* 0x000000a69020723c */ /* 0x000fe20000001820 */
[----:B------:R-:W1:Y:S07]  /*11220*/  LDSM.16.M88.4 R144, [R183+0x4800] ;  /* 0x00480000b790783b */ /* 0x000e6e0000000200 */
[C---:B----4-:R-:W-:Y:S08]  /*11230*/  HMMA.16816.F32 R4, R168.reuse, R172, R4 ;  /* 0x000000aca804723c */ /* 0x050ff00000001804 */
[C---:B------:R-:W-:Y:S11]  /*11240*/  HMMA.16816.F32 R8, R168.reuse, R174, R8 ;  /* 0x000000aea808723c */ /* 0x040ff60000001808 */
[----:B------:R-:W-:Y:S05]  /*11250*/  @!UPT UIADD3 URZ, URZ, URZ, URZ ;  /* 0x0000003f3f3ff290 */ /* 0x000fea000fffe03f */
[----:B------:R-:W-:Y:S04]  /*11260*/  FMUL.FTZ R0, R4, c[0x0][0x320] ;  /* 0x0000c80004007a20 */ /* 0x000fe80000410000 */
[----:B------:R2:W-:Y:S04]  /*11270*/  MUFU.TANH R148, R0 ;  /* 0x0000000000947308 */ /* 0x0005e80000002400 */
[----:B------:R-:W-:Y:S01]  /*11280*/  FMUL.FTZ R3, R11, c[0x0][0x320] ;  /* 0x0000c8000b037a20 */ /* 0x000fe20000410000 */
[C---:B-1----:R-:W-:Y:S05]  /*11290*/  HMMA.16816.F32 R12, R168.reuse, R144, R12 ;  /* 0x00000090a80c723c */ /* 0x042fea000000180c */
[----:B------:R-:W-:Y:S03]  /*112a0*/  MUFU.TANH R153, R3 ;  /* 0x0000000300997308 */ /* 0x000fe60000002400 */
[C---:B------:R-:W-:Y:S04]  /*112b0*/  HMMA.16816.F32 R16, R168.reuse, R146, R16 ;  /* 0x00000092a810723c */ /* 0x040fe80000001810 */
[----:B--2---:R-:W-:Y:S04]  /*112c0*/  FMUL.FTZ R0, R5, c[0x0][0x320] ;  /* 0x0000c80005007a20 */ /* 0x004fe80000410000 */
[----:B------:R1:W-:Y:S11]  /*112d0*/  MUFU.TANH R149, R0 ;  /* 0x0000000000957308 */ /* 0x0003f60000002400 */
[----:B------:R-:W-:Y:S05]  /*112e0*/  @!UPT UIADD3 URZ, URZ, URZ, URZ ;  /* 0x0000003f3f3ff290 */ /* 0x000fea000fffe03f */
[----:B------:R-:W-:Y:S04]  /*112f0*/  FMUL.FTZ R2, R16, c[0x0][0x320] ;  /* 0x0000c80010027a20 */ /* 0x000fe80000410000 */
[----:B------:R-:W-:Y:S01]  /*11300*/  MUFU.TANH R159, R2 ;  /* 0x00000002009f7308 */ /* 0x000fe20000002400 */
[----:B-1----:R-:W-:Y:S09]  /*11310*/  FMUL.FTZ R0, R6, c[0x0][0x320] ;  /* 0x0000c80006007a20 */ /* 0x002ff20000410000 */
        /* <DEDUP_REMOVED lines=121> */
[----:B------:R-:W-:Y:S01]  /*11ab0*/  @P0 IADD3 R14, P1, R224, 0x40, RZ ;  /* 0x00000040e00e0810 */ /* 0x000fe20007f3e0ff */
[----:B------:R-:W-:Y:S01]  /*11ac0*/  MUFU.EX2 R179, R18 ;  /* 0x0000001200b37308 */ /* 0x000fe20000000800 */
[----:B-1----:R-:W-:Y:S01]  /*11ad0*/  FMNMX.FTZ R3, R0, R3, !PT ;  /* 0x0000000300037209 */ /* 0x002fe20007810000 */
[----:B------:R-:W-:Y:S01]  /*11ae0*/  FMUL.FTZ R0, R2, c[0x0][0x2d0] ;  /* 0x0000b40002007a20 */ /* 0x000fe20000410000 */
[----:B------:R-:W-:Y:S03]  /*11af0*/  @P0 IADD3 R11, P4, R5, R14, RZ ;  /* 0x0000000e050b0210 */ /* 0x000fe60007f9e0ff */
[----:B------:R-:W-:Y:S04]  /*11b00*/  FMUL.FTZ R103, R3, c[0x0][0x2d0] ;  /* 0x0000b40003677a20 */ /* 0x000fe80000410000 */
[----:B------:R1:W-:Y:S01]  /*11b10*/  MUFU.EX2 R205, R9 ;  /* 0x0000000900cd7308 */ /* 0x0003e20000000800 */
[-C--:B--2---:R-:W-:Y:S04]  /*11b20*/  @P0 IADD3.X R10, R4, R223.reuse, RZ, P2, !PT ;  /* 0x000000df040a0210 */ /* 0x084fe800017fe4ff */
[----:B------:R-:W-:Y:S02]  /*11b30*/  @P0 LEA.HI.X R17, R8, c[0x0][0x1cc], R10, 0x1, P3 ;  /* 0x0000730008110a11 */ /* 0x000fe400018f0c0a */
[----:B------:R-:W-:Y:S03]  /*11b40*/  @P0 IADD3 R8, P2, R224, 0x80, RZ ;  /* 0x00000080e0080810 */ /* 0x000fe60007f5e0ff */
[----:B------:R2:W3:Y:S01]  /*11b50*/  MUFU.EX2 R2, R0 ;  /* 0x0000000000027308 */ /* 0x0004e20000000800 */
[----:B------:R-:W-:Y:S01]  /*11b60*/  @P0 LEA R12, P3, R11, c[0x0][0x1c8], 0x1 ;  /* 0x000072000b0c0a11 */ /* 0x000fe200078608ff */
[----:B------:R3:W-:Y:S01]  /*11b70*/  @P0 LDGSTS.E.BYPASS.LTC128B.128 [R203+0x6100], [R16.64], !P5 ;  /* 0x0610000010cb0fae */ /* 0x0007e2000e901d46 */
[-C--:B------:R-:W-:Y:S02]  /*11b80*/  @P0 IADD3.X R15, RZ, R223.reuse, RZ, P2, !PT ;  /* 0x000000dfff0f0210 */ /* 0x080fe400017fe4ff */
[----:B------:R-:W-:Y:S02]  /*11b90*/  @P0 IADD3 R5, P2, R5, R8, RZ ;  /* 0x0000000805050210 */ /* 0x000fe40007f5e0ff */
[----:B-1----:R-:W-:Y:S02]  /*11ba0*/  @P0 IADD3.X R9, RZ, R223, RZ, P1, !PT ;  /* 0x000000dfff090210 */ /* 0x002fe40000ffe4ff */
[----:B------:R-:W-:Y:S02]  /*11bb0*/  @P0 LEA R10, P1, R5, c[0x0][0x1c8], 0x1 ;  /* 0x00007200050a0a11 */ /* 0x000fe400078208ff */
[C---:B------:R-:W-:Y:S02]  /*11bc0*/  @P0 IADD3.X R13, R4.reuse, R9, RZ, P4, !PT ;  /* 0x00000009040d0210 */ /* 0x040fe400027fe4ff */
[----:B------:R-:W-:Y:S02]  /*11bd0*/  @P0 IADD3.X R4, R4, R15, RZ, P2, !PT ;  /* 0x0000000f04040210 */ /* 0x000fe400017fe4ff */
[----:B------:R-:W-:Y:S02]  /*11be0*/  @P0 LEA.HI.X R13, R11, c[0x0][0x1cc], R13, 0x1, P3 ;  /* 0x000073000b0d0a11 */ /* 0x000fe400018f0c0d */
[----:B------:R-:W-:Y:S01]  /*11bf0*/  @P0 IADD3 R18, P2, R7, R14, RZ ;  /* 0x0000000e07120210 */ /* 0x000fe20007f5e0ff */
[----:B--2---:R-:W-:Y:S01]  /*11c00*/  FADD.FTZ R0, -R3, R104 ;  /* 0x0000006803007221 */ /* 0x004fe20000010100 */
[----:B------:R-:W-:Y:S01]  /*11c10*/  @P0 IADD3 R14, P3, R7, R224, RZ ;  /* 0x000000e0070e0210 */ /* 0x000fe20007f7e0ff */
[----:B------:R1:W-:Y:S01]  /*11c20*/  @P0 LDGSTS.E.BYPASS.LTC128B.128 [R203+0x8100], [R12.64], !P6 ;  /* 0x081000000ccb0fae */ /* 0x0003e2000f101d46 */
[----:B------:R-:W-:Y:S01]  /*11c30*/  @P0 LEA.HI.X R11, R5, c[0x0][0x1cc], R4, 0x1, P1 ;  /* 0x00007300050b0a11 */ /* 0x000fe200008f0c04 */
[--C-:B------:R-:W-:Y:S01]  /*11c40*/  FFMA.FTZ R4, R150, c[0x0][0x2d0], -R146.reuse ;  /* 0x0000b40096047a23 */ /* 0x100fe20000010892 */
[----:B------:R-:W-:Y:S01]  /*11c50*/  @P0 IADD3 R5, P1, R7, R8, RZ ;  /* 0x0000000807050210 */ /* 0x000fe20007f3e0ff */
[--C-:B------:R-:W-:Y:S01]  /*11c60*/  FFMA.FTZ R104, R147, c[0x0][0x2d0], -R146.reuse ;  /* 0x0000b40093687a23 */ /* 0x100fe20000010892 */
[----:B------:R-:W-:Y:S01]  /*11c70*/  @P0 LEA R8, P4, R14, c[0x0][0x1c8], 0x1 ;  /* 0x000072000e080a11 */ /* 0x000fe200078808ff */
[----:B------:R2:W-:Y:S01]  /*11c80*/  MUFU.EX2 R178, R4 ;  /* 0x0000000400b27308 */ /* 0x0005e20000000800 */
[----:B------:R-:W-:Y:S01]  /*11c90*/  @P0 IADD3.X R7, R6, R223, RZ, P3, !PT ;  /* 0x000000df06070210 */ /* 0x000fe20001ffe4ff */
[----:B------:R-:W-:Y:S01]  /*11ca0*/  FMUL.FTZ R0, R0, c[0x0][0x2d0] ;  /* 0x0000b40000007a20 */ /* 0x000fe20000410000 */
[----:B------:R-:W-:Y:S01]  /*11cb0*/  ISETP.GE.AND P3, PT, R230, c[0x0][0x1d4], PT ;  /* 0x00007500e6007a0c */ /* 0x000fe20003f66270 */
[----:B---3--:R-:W-:Y:S01]  /*11cc0*/  FMUL.FTZ R16, R2, R120 ;  /* 0x0000007802107220 */ /* 0x008fe20000410000 */
[----:B------:R-:W-:Y:S01]  /*11cd0*/  @P0 IADD3.X R19, R6, R9, RZ, P2, !PT ;  /* 0x0000000906130210 */ /* 0x000fe200017fe4ff */
[----:B------:R-:W-:Y:S01]  /*11ce0*/  FMUL.FTZ R17, R2, R121 ;  /* 0x0000007902117220 */ /* 0x000fe20000410000 */
[----:B------:R-:W-:Y:S01]  /*11cf0*/  @P0 LEA.HI.X R9, R14, c[0x0][0x1cc], R7, 0x1, P4 ;  /* 0x000073000e090a11 */ /* 0x000fe200020f0c07 */
[----:B------:R-:W-:Y:S01]  /*11d00*/  FFMA.FTZ R14, R155, c[0x0][0x2d0], -R103 ;  /* 0x0000b4009b0e7a23 */ /* 0x000fe20000010867 */
[----:B------:R-:W-:Y:S01]  /*11d10*/  @P0 IADD3.X R15, R6, R15, RZ, P1, !PT ;  /* 0x0000000f060f0210 */ /* 0x000fe20000ffe4ff */
[----:B------:R3:W-:Y:S01]  /*11d20*/  MUFU.EX2 R177, R104 ;  /* 0x0000006800b17308 */ /* 0x0007e20000000800 */
[----:B------:R-:W-:Y:S01]  /*11d30*/  @P0 LEA R6, P2, R18, c[0x0][0x1c8], 0x1 ;  /* 0x0000720012060a11 */ /* 0x000fe200078408ff */
[C---:B------:R-:W-:Y:S02]  /*11d40*/  FMUL.FTZ R24, R2.reuse, R128 ;  /* 0x0000008002187220 */ /* 0x040fe40000410000 */
[----:B------:R-:W-:Y:S01]  /*11d50*/  FMUL.FTZ R25, R2, R129 ;  /* 0x0000008102197220 */ /* 0x000fe20000410000 */
[----:B------:R-:W-:Y:S01]  /*11d60*/  @P0 LEA.HI.X R7, R18, c[0x0][0x1cc], R19, 0x1, P2 ;  /* 0x0000730012070a11 */ /* 0x000fe200010f0c13 */
[----:B------:R4:W-:Y:S01]  /*11d70*/  @P0 LDGSTS.E.BYPASS.LTC128B.128 [R203+0xa100], [R10.64], !P3 ;  /* 0x0a1000000acb0fae */ /* 0x0009e2000d901d46 */
[C---:B------:R-:W-:Y:S02]  /*11d80*/  FMUL.FTZ R32, R2.reuse, R136 ;  /* 0x0000008802207220 */ /* 0x040fe40000410000 */
[C---:B------:R-:W-:Y:S01]  /*11d90*/  FMUL.FTZ R33, R2.reuse, R137 ;  /* 0x0000008902217220 */ /* 0x040fe20000410000 */
[----:B------:R5:W-:Y:S01]  /*11da0*/  MUFU.EX2 R169, R14 ;  /* 0x0000000e00a97308 */ /* 0x000be20000000800 */
[C---:B------:R-:W-:Y:S02]  /*11db0*/  FMUL.FTZ R36, R2.reuse, R36 ;  /* 0x0000002402247220 */ /* 0x040fe40000410000 */
[C---:B------:R-:W-:Y:S01]  /*11dc0*/  FMUL.FTZ R37, R2.reuse, R37 ;  /* 0x0000002502257220 */ /* 0x040fe20000410000 */
[----:B------:R1:W-:Y:S01]  /*11dd0*/  @P0 LDGSTS.E.BYPASS.LTC128B.128 [R203+0x7100], [R8.64], !P5 ;  /* 0x0710000008cb0fae */ /* 0x0003e2000e901d46 */
[C---:B--2---:R-:W-:Y:S01]  /*11de0*/  @P0 LEA R4, P1, R5.reuse, c[0x0][0x1c8], 0x1 ;  /* 0x0000720005040a11 */ /* 0x044fe200078208ff */
[C---:B------:R-:W-:Y:S02]  /*11df0*/  FMUL.FTZ R40, R2.reuse, R40 ;  /* 0x0000002802287220 */ /* 0x040fe40000410000 */
[C---:B------:R-:W-:Y:S01]  /*11e00*/  FMUL.FTZ R41, R2.reuse, R41 ;  /* 0x0000002902297220 */ /* 0x040fe20000410000 */
[----:B------:R-:W-:Y:S01]  /*11e10*/  @P0 LEA.HI.X R5, R5, c[0x0][0x1cc], R15, 0x1, P1 ;  /* 0x0000730005050a11 */ /* 0x000fe200008f0c0f */
[----:B------:R-:W4:Y:S01]  /*11e20*/  MUFU.EX2 R0, R0 ;  /* 0x0000000000007308 */ /* 0x000f220000000800 */
[C---:B------:R-:W-:Y:S01]  /*11e30*/  FMUL.FTZ R44, R2.reuse, R44 ;  /* 0x0000002c022c7220 */ /* 0x040fe20000410000 */
[----:B------:R2:W-:Y:S01]  /*11e40*/  @P0 LDGSTS.E.BYPASS.LTC128B.128 [R203+0x9100], [R6.64], !P6 ;  /* 0x0910000006cb0fae */ /* 0x0005e2000f101d46 */
[----:B------:R-:W-:Y:S02]  /*11e50*/  FMUL.FTZ R45, R2, R45 ;  /* 0x0000002d022d7220 */ /* 0x000fe40000410000 */
[--C-:B---3--:R-:W-:Y:S02]  /*11e60*/  FFMA.FTZ R104, R156, c[0x0][0x2d0], -R146.reuse ;  /* 0x0000b4009c687a23 */ /* 0x108fe40000010892 */
[C---:B------:R-:W-:Y:S02]  /*11e70*/  FMUL.FTZ R48, R2.reuse, R48 ;  /* 0x0000003002307220 */ /* 0x040fe40000410000 */
[C---:B------:R-:W-:Y:S01]  /*11e80*/  FMUL.FTZ R49, R2.reuse, R49 ;  /* 0x0000003102317220 */ /* 0x040fe20000410000 */
[----:B------:R3:W-:Y:S01]  /*11e90*/  @P0 LDGSTS.E.BYPASS.LTC128B.128 [R203+0xb100], [R4.64], !P3 ;  /* 0x0b10000004cb0fae */ /* 0x0007e2000d901d46 */
[----:B------:R3:W-:Y:S01]  /*11ea0*/  MUFU.EX2 R176, R104 ;  /* 0x0000006800b07308 */ /* 0x0007e20000000800 */
[----:B------:R-:W-:Y:S02]  /*11eb0*/  FMUL.FTZ R52, R2, R52 ;  /* 0x0000003402347220 */ /* 0x000fe40000410000 */
[--C-:B-----5:R-:W-:Y:S02]  /*11ec0*/  FFMA.FTZ R14, R154, c[0x0][0x2d0], -R103.reuse ;  /* 0x0000b4009a0e7a23 */ /* 0x120fe40000010867 */
[C---:B------:R-:W-:Y:S02]  /*11ed0*/  FMUL.FTZ R53, R2.reuse, R53 ;  /* 0x0000003502357220 */ /* 0x040fe40000410000 */
[----:B------:R-:W-:Y:S01]  /*11ee0*/  LDSM.16.MT88.4 R20, [R182] ;  /* 0x00000000b614783b */ /* 0x000fe20000004200 */
[----:B------:R-:W-:Y:S02]  /*11ef0*/  FMUL.FTZ R56, R2, R56 ;  /* 0x0000003802387220 */ /* 0x000fe40000410000 */
[----:B------:R5:W5:Y:S01]  /*11f00*/  MUFU.EX2 R168, R14 ;  /* 0x0000000e00a87308 */ /* 0x000b620000000800 */
[--C-:B-1----:R-:W-:Y:S02]  /*11f10*/  FFMA.FTZ R8, R152, c[0x0][0x2d0], -R103.reuse ;  /* 0x0000b40098087a23 */ /* 0x102fe40000010867 */
[----:B------:R-:W-:Y:S02]  /*11f20*/  FMUL.FTZ R9, R2, R113 ;  /* 0x0000007102097220 */ /* 0x000fe40000410000 */
[C---:B----4-:R-:W-:Y:S01]  /*11f30*/  FMUL.FTZ R10, R0.reuse, R114 ;  /* 0x00000072000a7220 */ /* 0x050fe20000410000 */
[----:B------:R-:W-:Y:S01]  /*11f40*/  LDSM.16.MT88.4 R28, [R185] ;  /* 0x00000000b91c783b */ /* 0x000fe20000004200 */
[C---:B------:R-:W-:Y:S02]  /*11f50*/  FMUL.FTZ R11, R0.reuse, R115 ;  /* 0x00000073000b7220 */ /* 0x040fe40000410000 */
[----:B--2---:R-:W-:Y:S01]  /*11f60*/  FMUL.FTZ R6, R0, R110 ;  /* 0x0000006e00067220 */ /* 0x004fe20000410000 */
[----:B------:R1:W-:Y:S01]  /*11f70*/  MUFU.EX2 R167, R8 ;  /* 0x0000000800a77308 */ /* 0x0003e20000000800 */
[----:B------:R-:W-:Y:S01]  /*11f80*/  F2FP.PACK_AB R110, R178, R179 ;  /* 0x000000b3b26e723e */ /* 0x000fe200000000ff */
[----:B------:R-:W-:Y:S02]  /*11f90*/  FMUL.FTZ R7, R0, R111 ;  /* 0x0000006f00077220 */ /* 0x000fe40000410000 */
[--C-:B---3--:R-:W-:Y:S01]  /*11fa0*/  FFMA.FTZ R104, R157, c[0x0][0x2d0], -R103.reuse ;  /* 0x0000b4009d687a23 */ /* 0x108fe20000010867 */
[----:B------:R-:W-:Y:S01]  /*11fb0*/  LDSM.16.MT88.4 R148, [R184+0x3800] ;  /* 0x00380000b894783b */ /* 0x000fe20000004200 */
[--C-:B------:R-:W-:Y:S02]  /*11fc0*/  FFMA.FTZ R4, R153, c[0x0][0x2d0], -R103.reuse ;  /* 0x0000b40099047a23 */ /* 0x100fe40000010867 */
[----:B------:R-:W-:Y:S02]  /*11fd0*/  FMUL.FTZ R5, R2, R109 ;  /* 0x0000006d02057220 */ /* 0x000fe40000410000 */
[----:B------:R-:W2:Y:S01]  /*11fe0*/  MUFU.EX2 R166, R4 ;  /* 0x0000000400a67308 */ /* 0x000ea20000000800 */
[C---:B------:R-:W-:Y:S02]  /*11ff0*/  FMUL.FTZ R18, R0.reuse, R122 ;  /* 0x0000007a00127220 */ /* 0x040fe40000410000 */
[----:B------:R-:W-:Y:S01]  /*12000*/  FMUL.FTZ R19, R0, R123 ;  /* 0x0000007b00137220 */ /* 0x000fe20000410000 */
[----:B-----5:R-:W3:Y:S01]  /*12010*/  LDSM.16.MT88.4 R12, [R181] ;  /* 0x00000000b50c783b */ /* 0x020ee20000004200 */
[----:B------:R-:W-:Y:S01]  /*12020*/  F2FP.PACK_AB R109, R168, R169 ;  /* 0x000000a9a86d723e */ /* 0x000fe200000000ff */
[C---:B------:R-:W-:Y:S02]  /*12030*/  FMUL.FTZ R26, R0.reuse, R130 ;  /* 0x00000082001a7220 */ /* 0x040fe40000410000 */
[C---:B------:R-:W-:Y:S02]  /*12040*/  FMUL.FTZ R27, R0.reuse, R131 ;  /* 0x00000083001b7220 */ /* 0x040fe40000410000 */
[----:B------:R4:W-:Y:S01]  /*12050*/  MUFU.EX2 R165, R104 ;  /* 0x0000006800a57308 */ /* 0x0009e20000000800 */
[C---:B------:R-:W-:Y:S01]  /*12060*/  FMUL.FTZ R34, R0.reuse, R138 ;  /* 0x0000008a00227220 */ /* 0x040fe20000410000 */
[----:B------:R-:W-:Y:S01]  /*12070*/  LDSM.16.MT88.4 R120, [R182+0x2000] ;  /* 0x00200000b678783b */ /* 0x000fe20000004200 */
[----:B------:R-:W-:Y:S02]  /*12080*/  FMUL.FTZ R35, R0, R139 ;  /* 0x0000008b00237220 */ /* 0x000fe40000410000 */
[----:B-1----:R-:W-:Y:S02]  /*12090*/  FMUL.FTZ R8, R2, R112 ;  /* 0x0000007002087220 */ /* 0x002fe40000410000 */
[C---:B------:R-:W-:Y:S02]  /*120a0*/  FMUL.FTZ R38, R0.reuse, R38 ;  /* 0x0000002600267220 */ /* 0x040fe40000410000 */
[C---:B------:R-:W-:Y:S01]  /*120b0*/  FMUL.FTZ R39, R0.reuse, R39 ;  /* 0x0000002700277220 */ /* 0x040fe20000410000 */
[----:B------:R-:W1:Y:S01]  /*120c0*/  LDSM.16.MT88.4 R112, [R184] ;  /* 0x00000000b870783b */ /* 0x000e620000004200 */
[C---:B------:R-:W-:Y:S02]  /*120d0*/  FMUL.FTZ R42, R0.reuse, R42 ;  /* 0x0000002a002a7220 */ /* 0x040fe40000410000 */
[----:B------:R-:W-:Y:S01]  /*120e0*/  FMUL.FTZ R43, R0, R43 ;  /* 0x0000002b002b7220 */ /* 0x000fe20000410000 */
[----:B--2---:R-:W-:Y:S01]  /*120f0*/  F2FP.PACK_AB R111, R166, R167 ;  /* 0x000000a7a66f723e */ /* 0x004fe200000000ff */
[----:B------:R-:W-:Y:S01]  /*12100*/  FMUL.FTZ R4, R2, R108 ;  /* 0x0000006c02047220 */ /* 0x000fe20000410000 */
[----:B------:R-:W-:Y:S01]  /*12110*/  F2FP.PACK_AB R108, R205, R206 ;  /* 0x000000cecd6c723e */ /* 0x000fe200000000ff */
[C---:B------:R-:W-:Y:S01]  /*12120*/  FMUL.FTZ R46, R0.reuse, R46 ;  /* 0x0000002e002e7220 */ /* 0x040fe20000410000 */
[----:B------:R-:W-:Y:S01]  /*12130*/  LDSM.16.MT88.4 R128, [R184+0x800] ;  /* 0x00080000b880783b */ /* 0x000fe20000004200 */
[C---:B------:R-:W-:Y:S02]  /*12140*/  FMUL.FTZ R47, R0.reuse, R47 ;  /* 0x0000002f002f7220 */ /* 0x040fe40000410000 */
[C---:B------:R-:W-:Y:S02]  /*12150*/  FMUL.FTZ R50, R0.reuse, R50 ;  /* 0x0000003200327220 */ /* 0x040fe40000410000 */
[C---:B------:R-:W-:Y:S02]  /*12160*/  FMUL.FTZ R51, R0.reuse, R51 ;  /* 0x0000003300337220 */ /* 0x040fe40000410000 */
[C---:B------:R-:W-:Y:S01]  /*12170*/  FMUL.FTZ R54, R0.reuse, R54 ;  /* 0x0000003600367220 */ /* 0x040fe20000410000 */
[----:B------:R-:W-:Y:S01]  /*12180*/  LDSM.16.MT88.4 R136, [R182+0x2800] ;  /* 0x00280000b688783b */ /* 0x000fe20000004200 */
[----:B------:R-:W-:Y:S02]  /*12190*/  FMUL.FTZ R55, R0, R55 ;  /* 0x0000003700377220 */ /* 0x000fe40000410000 */
[----:B------:R-:W-:Y:S02]  /*121a0*/  FMUL.FTZ R57, R2, R57 ;  /* 0x0000003902397220 */ /* 0x000fe40000410000 */
[C---:B------:R-:W-:Y:S02]  /*121b0*/  FMUL.FTZ R58, R0.reuse, R58 ;  /* 0x0000003a003a7220 */ /* 0x040fe40000410000 */
[----:B------:R-:W-:Y:S01]  /*121c0*/  FMUL.FTZ R59, R0, R59 ;  /* 0x0000003b003b7220 */ /* 0x000fe20000410000 */
[C---:B---3--:R-:W-:Y:S01]  /*121d0*/  HMMA.16816.F32 R4, R108.reuse, R12, R4 ;  /* 0x0000000c6c04723c */ /* 0x048fe20000001804 */
[----:B------:R-:W0:Y:S04]  /*121e0*/  LDGDEPBAR ;  /* 0x00000000000079af */ /* 0x000e280000000000 */
[C---:B------:R-:W-:Y:S02]  /*121f0*/  FMUL.FTZ R60, R2.reuse, R60 ;  /* 0x0000003c023c7220 */ /* 0x040fe40000410000 */
[C---:B------:R-:W-:Y:S01]  /*12200*/  FMUL.FTZ R12, R2.reuse, R116 ;  /* 0x00000074020c7220 */ /* 0x040fe20000410000 */
[C---:B------:R-:W-:Y:S04]  /*12210*/  HMMA.16816.F32 R8, R108.reuse, R14, R8 ;  /* 0x0000000e6c08723c */ /* 0x040fe80000001808 */
[----:B------:R-:W-:Y:S02]  /*12220*/  FMUL.FTZ R13, R2, R117 ;  /* 0x00000075020d7220 */ /* 0x000fe40000410000 */
[--C-:B----4-:R-:W-:Y:S02]  /*12230*/  FFMA.FTZ R104, R158, c[0x0][0x2d0], -R103.reuse ;  /* 0x0000b4009e687a23 */ /* 0x110fe40000010867 */
[C---:B------:R-:W-:Y:S02]  /*12240*/  FMUL.FTZ R14, R0.reuse, R118 ;  /* 0x00000076000e7220 */ /* 0x040fe40000410000 */
[----:B------:R2:W3:Y:S02]  /*12250*/  MUFU.EX2 R163, R104 ;  /* 0x0000006800a37308 */ /* 0x0004e40000000800 */
[----:B------:R-:W-:Y:S02]  /*12260*/  FMUL.FTZ R15, R0, R119 ;  /* 0x00000077000f7220 */ /* 0x000fe40000410000 */
[----:B------:R-:W4:Y:S01]  /*12270*/  LDSM.16.MT88.4 R116, [R181+0x2000] ;  /* 0x00200000b574783b */ /* 0x000f220000004200 */
[----:B------:R-:W-:Y:S02]  /*12280*/  FMUL.FTZ R61, R2, R61 ;  /* 0x0000003d023d7220 */ /* 0x000fe40000410000 */
[C---:B------:R-:W-:Y:S02]  /*12290*/  FMUL.FTZ R62, R0.reuse, R62 ;  /* 0x0000003e003e7220 */ /* 0x040fe40000410000 */
[C---:B------:R-:W-:Y:S03]  /*122a0*/  HMMA.16816.F32 R12, R108.reuse, R20, R12 ;  /* 0x000000146c0c723c */ /* 0x040fe6000000180c */
        /* <DEDUP_REMOVED lines=11> */
[C---:B------:R-:W-:Y:S03]  /*12360*/  HMMA.16816.F32 R20, R108.reuse, R28, R20 ;  /* 0x0000001c6c14723c */ /* 0x040fe60000001814 */
[C---:B------:R-:W-:Y:S02]  /*12370*/  FMUL.FTZ R68, R2.reuse, R68 ;  /* 0x0000004402447220 */ /* 0x040fe40000410000 */
[C---:B------:R-:W-:Y:S02]  /*12380*/  FMUL.FTZ R69, R2.reuse, R69 ;  /* 0x0000004502457220 */ /* 0x040fe40000410000 */
[C---:B------:R-:W-:Y:S01]  /*12390*/  FMUL.FTZ R28, R2.reuse, R132 ;  /* 0x00000084021c7220 */ /* 0x040fe20000410000 */
[C---:B------:R-:W-:Y:S04]  /*123a0*/  HMMA.16816.F32 R24, R108.reuse, R30, R24 ;  /* 0x0000001e6c18723c */ /* 0x040fe80000001818 */
[----:B------:R-:W-:Y:S02]  /*123b0*/  FMUL.FTZ R29, R2, R133 ;  /* 0x00000085021d7220 */ /* 0x000fe40000410000 */
[--C-:B--2---:R-:W-:Y:S02]  /*123c0*/  FFMA.FTZ R104, R159, c[0x0][0x2d0], -R146.reuse ;  /* 0x0000b4009f687a23 */ /* 0x104fe40000010892 */
[C---:B------:R-:W-:Y:S02]  /*123d0*/  FMUL.FTZ R30, R0.reuse, R134 ;  /* 0x00000086001e7220 */ /* 0x040fe40000410000 */
[----:B------:R2:W-:Y:S02]  /*123e0*/  MUFU.EX2 R175, R104 ;  /* 0x0000006800af7308 */ /* 0x0005e40000000800 */
[C---:B------:R-:W-:Y:S02]  /*123f0*/  FMUL.FTZ R31, R0.reuse, R135 ;  /* 0x00000087001f7220 */ /* 0x040fe40000410000 */
[----:B------:R-:W-:Y:S01]  /*12400*/  LDSM.16.MT88.4 R132, [R181+0x2800] ;  /* 0x00280000b584783b */ /* 0x000fe20000004200 */
[C---:B------:R-:W-:Y:S02]  /*12410*/  FMUL.FTZ R70, R0.reuse, R70 ;  /* 0x0000004600467220 */ /* 0x040fe40000410000 */
[----:B------:R-:W-:Y:S02]  /*12420*/  FMUL.FTZ R71, R0, R71 ;  /* 0x0000004700477220 */ /* 0x000fe40000410000 */
[C---:B-1----:R-:W-:Y:S03]  /*12430*/  HMMA.16816.F32 R28, R108.reuse, R112, R28 ;  /* 0x000000706c1c723c */ /* 0x042fe6000000181c */
[C---:B------:R-:W-:Y:S02]  /*12440*/  FMUL.FTZ R72, R2.reuse, R72 ;  /* 0x0000004802487220 */ /* 0x040fe40000410000 */
[----:B------:R-:W-:Y:S02]  /*12450*/  FMUL.FTZ R73, R2, R73 ;  /* 0x0000004902497220 */ /* 0x000fe40000410000 */
[C---:B------:R-:W-:Y:S01]  /*12460*/  FMUL.FTZ R74, R0.reuse, R74 ;  /* 0x0000004a004a7220 */ /* 0x040fe20000410000 */
[C---:B------:R-:W-:Y:S01]  /*12470*/  HMMA.16816.F32 R32, R108.reuse, R114, R32 ;  /* 0x000000726c20723c */ /* 0x040fe20000001820 */
[----:B------:R-:W1:Y:S03]  /*12480*/  LDSM.16.MT88.4 R112, [R185+0x2000] ;  /* 0x00200000b970783b */ /* 0x000e660000004200 */
[----:B------:R-:W-:Y:S02]  /*12490*/  FMUL.FTZ R75, R0, R75 ;  /* 0x0000004b004b7220 */ /* 0x000fe40000410000 */
[C---:B------:R-:W-:Y:S02]  /*124a0*/  FMUL.FTZ R76, R2.reuse, R76 ;  /* 0x0000004c024c7220 */ /* 0x040fe40000410000 */
[C---:B----4-:R-:W-:Y:S04]  /*124b0*/  HMMA.16816.F32 R36, R108.reuse, R116, R36 ;  /* 0x000000746c24723c */ /* 0x050fe80000001824 */
[----:B------:R-:W-:Y:S02]  /*124c0*/  FMUL.FTZ R77, R2, R77 ;  /* 0x0000004d024d7220 */ /* 0x000fe40000410000 */
[----:B------:R-:W-:Y:S02]  /*124d0*/  FMUL.FTZ R78, R0, R78 ;  /* 0x0000004e004e7220 */ /* 0x000fe40000410000 */
[C---:B------:R-:W-:Y:S01]  /*124e0*/  HMMA.16816.F32 R40, R108.reuse, R118, R40 ;  /* 0x000000766c28723c */ /* 0x040fe20000001828 */
[----:B------:R-:W4:Y:S03]  /*124f0*/  LDSM.16.MT88.4 R116, [R184+0x2000] ;  /* 0x00200000b874783b */ /* 0x000f260000004200 */
[----:B--2---:R-:W-:Y:S02]  /*12500*/  FFMA.FTZ R104, R160, c[0x0][0x2d0], -R146 ;  /* 0x0000b400a0687a23 */ /* 0x004fe40000010892 */
[----:B------:R-:W-:Y:S02]  /*12510*/  FMUL.FTZ R79, R0, R79 ;  /* 0x0000004f004f7220 */ /* 0x000fe40000410000 */
[C---:B------:R-:W-:Y:S01]  /*12520*/  HMMA.16816.F32 R44, R108.reuse, R120, R44 ;  /* 0x000000786c2c723c */ /* 0x040fe2000000182c */
[----:B------:R2:W5:Y:S03]  /*12530*/  MUFU.EX2 R174, R104 ;  /* 0x0000006800ae7308 */ /* 0x0005660000000800 */
[C---:B------:R-:W-:Y:S02]  /*12540*/  FMUL.FTZ R80, R2.reuse, R80 ;  /* 0x0000005002507220 */ /* 0x040fe40000410000 */
[----:B------:R-:W-:Y:S02]  /*12550*/  FMUL.FTZ R81, R2, R81 ;  /* 0x0000005102517220 */ /* 0x000fe40000410000 */
[C---:B------:R-:W-:Y:S01]  /*12560*/  HMMA.16816.F32 R48, R108.reuse, R122, R48 ;  /* 0x0000007a6c30723c */ /* 0x040fe20000001830 */
[----:B------:R-:W3:Y:S03]  /*12570*/  LDSM.16.MT88.4 R120, [R181+0x4000] ;  /* 0x00400000b578783b */ /* 0x000ee60000004200 */
[C---:B------:R-:W-:Y:S02]  /*12580*/  FMUL.FTZ R82, R0.reuse, R82 ;  /* 0x0000005200527220 */ /* 0x040fe40000410000 */
[----:B------:R-:W-:Y:S02]  /*12590*/  FMUL.FTZ R83, R0, R83 ;  /* 0x0000005300537220 */ /* 0x000fe40000410000 */
[C---:B------:R-:W-:Y:S01]  /*125a0*/  FMUL.FTZ R84, R2.reuse, R84 ;  /* 0x0000005402547220 */ /* 0x040fe20000410000 */
[C---:B-1----:R-:W-:Y:S03]  /*125b0*/  HMMA.16816.F32 R52, R108.reuse, R112, R52 ;  /* 0x000000706c34723c */ /* 0x042fe60000001834 */
[----:B------:R-:W-:Y:S02]  /*125c0*/  FMUL.FTZ R85, R2, R85 ;  /* 0x0000005502557220 */ /* 0x000fe40000410000 */
[C---:B------:R-:W-:Y:S02]  /*125d0*/  FMUL.FTZ R86, R0.reuse, R86 ;  /* 0x0000005600567220 */ /* 0x040fe40000410000 */
[----:B------:R-:W-:Y:S01]  /*125e0*/  FMUL.FTZ R87, R0, R87 ;  /* 0x0000005700577220 */ /* 0x000fe20000410000 */
[C---:B------:R-:W-:Y:S01]  /*125f0*/  HMMA.16816.F32 R56, R108.reuse, R114, R56 ;  /* 0x000000726c38723c */ /* 0x040fe20000001838 */
[----:B------:R-:W1:Y:S03]  /*12600*/  LDSM.16.MT88.4 R112, [R182+0x4000] ;  /* 0x00400000b670783b */ /* 0x000e660000004200 */
[--C-:B--2---:R-:W-:Y:S02]  /*12610*/  FFMA.FTZ R104, R161, c[0x0][0x2d0], -R103.reuse ;  /* 0x0000b400a1687a23 */ /* 0x104fe40000010867 */
[C---:B------:R-:W-:Y:S02]  /*12620*/  FMUL.FTZ R88, R2.reuse, R88 ;  /* 0x0000005802587220 */ /* 0x040fe40000410000 */
[C---:B----4-:R-:W-:Y:S01]  /*12630*/  HMMA.16816.F32 R60, R108.reuse, R116, R60 ;  /* 0x000000746c3c723c */ /* 0x050fe2000000183c */
[----:B------:R2:W-:Y:S03]  /*12640*/  MUFU.EX2 R161, R104 ;  /* 0x0000006800a17308 */ /* 0x0005e60000000800 */
[----:B------:R-:W-:Y:S02]  /*12650*/  FMUL.FTZ R89, R2, R89 ;  /* 0x0000005902597220 */ /* 0x000fe40000410000 */
[C---:B------:R-:W-:Y:S02]  /*12660*/  FMUL.FTZ R90, R0.reuse, R90 ;  /* 0x0000005a005a7220 */ /* 0x040fe40000410000 */
[C---:B------:R-:W-:Y:S01]  /*12670*/  HMMA.16816.F32 R64, R108.reuse, R118, R64 ;  /* 0x000000766c40723c */ /* 0x040fe20000001840 */
[----:B------:R-:W4:Y:S03]  /*12680*/  LDSM.16.MT88.4 R116, [R185+0x4000] ;  /* 0x00400000b974783b */ /* 0x000f260000004200 */
[----:B------:R-:W-:Y:S02]  /*12690*/  FMUL.FTZ R91, R0, R91 ;  /* 0x0000005b005b7220 */ /* 0x000fe40000410000 */
[C---:B------:R-:W-:Y:S02]  /*126a0*/  FMUL.FTZ R92, R2.reuse, R92 ;  /* 0x0000005c025c7220 */ /* 0x040fe40000410000 */
[C---:B---3--:R-:W-:Y:S04]  /*126b0*/  HMMA.16816.F32 R68, R108.reuse, R120, R68 ;  /* 0x000000786c44723c */ /* 0x048fe80000001844 */
[----:B------:R-:W-:Y:S02]  /*126c0*/  FMUL.FTZ R93, R2, R93 ;  /* 0x0000005d025d7220 */ /* 0x000fe40000410000 */
[----:B------:R-:W-:Y:S02]  /*126d0*/  FMUL.FTZ R94, R0, R94 ;  /* 0x0000005e005e7220 */ /* 0x000fe40000410000 */
[C---:B------:R-:W-:Y:S01]  /*126e0*/  HMMA.16816.F32 R72, R108.reuse, R122, R72 ;  /* 0x0000007a6c48723c */ /* 0x040fe20000001848 */
[----:B------:R-:W3:Y:S03]  /*126f0*/  LDSM.16.MT88.4 R120, [R184+0x4000] ;  /* 0x00400000b878783b */ /* 0x000ee60000004200 */
[----:B--2---:R-:W-:Y:S02]  /*12700*/  FFMA.FTZ R104, R162, c[0x0][0x2d0], -R103 ;  /* 0x0000b400a2687a23 */ /* 0x004fe40000010867 */
[----:B------:R-:W-:Y:S02]  /*12710*/  FMUL.FTZ R95, R0, R95 ;  /* 0x0000005f005f7220 */ /* 0x000fe40000410000 */
[----:B------:R2:W2:Y:S01]  /*12720*/  MUFU.EX2 R160, R104 ;  /* 0x0000006800a07308 */ /* 0x0004a20000000800 */
[C---:B-1----:R-:W-:Y:S03]  /*12730*/  HMMA.16816.F32 R76, R108.reuse, R112, R76 ;  /* 0x000000706c4c723c */ /* 0x042fe6000000184c */
[C---:B------:R-:W-:Y:S02]  /*12740*/  FMUL.FTZ R96, R2.reuse, R96 ;  /* 0x0000006002607220 */ /* 0x040fe40000410000 */
[----:B------:R-:W-:Y:S02]  /*12750*/  FMUL.FTZ R97, R2, R97 ;  /* 0x0000006102617220 */ /* 0x000fe40000410000 */
[C---:B------:R-:W-:Y:S01]  /*12760*/  FMUL.FTZ R98, R0.reuse, R98 ;  /* 0x0000006200627220 */ /* 0x040fe20000410000 */
[C---:B------:R-:W-:Y:S01]  /*12770*/  HMMA.16816.F32 R80, R108.reuse, R114, R80 ;  /* 0x000000726c50723c */ /* 0x040fe20000001850 */
[----:B------:R-:W1:Y:S03]  /*12780*/  LDSM.16.MT88.4 R112, [R181+0x800] ;  /* 0x00080000b570783b */ /* 0x000e660000004200 */
[----:B------:R-:W-:Y:S02]  /*12790*/  FMUL.FTZ R99, R0, R99 ;  /* 0x0000006300637220 */ /* 0x000fe40000410000 */
[----:B------:R-:W-:Y:S02]  /*127a0*/  FFMA.FTZ R2, R2, R221, R206 ;  /* 0x000000dd02027223 */ /* 0x000fe400000100ce */
[C---:B----4-:R-:W-:Y:S04]  /*127b0*/  HMMA.16816.F32 R84, R108.reuse, R116, R84 ;  /* 0x000000746c54723c */ /* 0x050fe80000001854 */
[----:B------:R-:W-:Y:S02]  /*127c0*/  FFMA.FTZ R0, R0, R222, R169 ;  /* 0x000000de00007223 */ /* 0x000fe400000100a9 */
[----:B------:R-:W-:Y:S02]  /*127d0*/  FADD.FTZ R2, R205, R2 ;  /* 0x00000002cd027221 */ /* 0x000fe40000010000 */
[C---:B------:R-:W-:Y:S01]  /*127e0*/  HMMA.16816.F32 R88, R108.reuse, R118, R88 ;  /* 0x000000766c58723c */ /* 0x040fe20000001858 */
[----:B------:R-:W4:Y:S03]  /*127f0*/  LDSM.16.MT88.4 R116, [R182+0x800] ;  /* 0x00080000b674783b */ /* 0x000f260000004200 */
[----:B--2---:R-:W-:Y:S02]  /*12800*/  FFMA.FTZ R104, R164, c[0x0][0x2d0], -R146 ;  /* 0x0000b400a4687a23 */ /* 0x004fe40000010892 */
[----:B------:R-:W-:Y:S02]  /*12810*/  FADD.FTZ R0, R168, R0 ;  /* 0x00000000a8007221 */ /* 0x000fe40000010000 */
[C---:B---3--:R-:W-:Y:S01]  /*12820*/  HMMA.16816.F32 R92, R108.reuse, R120, R92 ;  /* 0x000000786c5c723c */ /* 0x048fe2000000185c */
[----:B------:R2:W3:Y:S03]  /*12830*/  MUFU.EX2 R173, R104 ;  /* 0x0000006800ad7308 */ /* 0x0004e60000000800 */
[----:B------:R-:W-:Y:S02]  /*12840*/  FADD.FTZ R2, R179, R2 ;  /* 0x00000002b3027221 */ /* 0x000fe40000010000 */
[----:B------:R-:W-:Y:S02]  /*12850*/  FADD.FTZ R0, R167, R0 ;  /* 0x00000000a7007221 */ /* 0x000fe40000010000 */
[----:B------:R-:W-:Y:S01]  /*12860*/  HMMA.16816.F32 R96, R108, R122, R96 ;  /* 0x0000007a6c60723c */ /* 0x000fe20000001860 */
[----:B------:R-:W-:Y:S03]  /*12870*/  LDSM.16.MT88.4 R120, [R181+0x4800] ;  /* 0x00480000b578783b */ /* 0x000fe60000004200 */
[----:B------:R-:W-:Y:S02]  /*12880*/  FADD.FTZ R2, R178, R2 ;  /* 0x00000002b2027221 */ /* 0x000fe40000010000 */
[----:B------:R-:W-:Y:S01]  /*12890*/  FADD.FTZ R0, R166, R0 ;  /* 0x00000000a6007221 */ /* 0x000fe20000010000 */
[----:B------:R-:W-:Y:S01]  /*128a0*/  F2FP.PACK_AB R108, R176, R177 ;  /* 0x000000b1b06c723e */ /* 0x000fe200000000ff */
[----:B------:R-:W-:Y:S01]  /*128b0*/  FADD.FTZ R2, R177, R2 ;  /* 0x00000002b1027221 */ /* 0x000fe20000010000 */
[----:B------:R-:W-:Y:S03]  /*128c0*/  F2FP.PACK_AB R109, R163, R165 ;  /* 0x000000a5a36d723e */ /* 0x000fe600000000ff */
[----:B-----5:R-:W-:Y:S01]  /*128d0*/  F2FP.PACK_AB R110, R174, R175 ;  /* 0x000000afae6e723e */ /* 0x020fe200000000ff */
[----:B------:R-:W-:Y:S01]  /*128e0*/  FADD.FTZ R0, R165, R0 ;  /* 0x00000000a5007221 */ /* 0x000fe20000010000 */
[----:B------:R-:W-:Y:S01]  /*128f0*/  F2FP.PACK_AB R111, R160, R161 ;  /* 0x000000a1a06f723e */ /* 0x000fe200000000ff */
[----:B------:R-:W-:Y:S02]  /*12900*/  FADD.FTZ R2, R176, R2 ;  /* 0x00000002b0027221 */ /* 0x000fe40000010000 */
[----:B--2---:R-:W-:Y:S02]  /*12910*/  FFMA.FTZ R104, R172, c[0x0][0x2d0], -R146 ;  /* 0x0000b400ac687a23 */ /* 0x004fe40000010892 */
[----:B------:R-:W-:Y:S02]  /*12920*/  FADD.FTZ R0, R163, R0 ;  /* 0x00000000a3007221 */ /* 0x000fe40000010000 */
[C---:B-1----:R-:W-:Y:S01]  /*12930*/  HMMA.16816.F32 R4, R108.reuse, R112, R4 ;  /* 0x000000706c04723c */ /* 0x042fe20000001804 */
[----:B------:R1:W2:Y:S02]  /*12940*/  MUFU.EX2 R172, R104 ;  /* 0x0000006800ac7308 */ /* 0x0002a40000000800 */
[----:B------:R-:W-:Y:S02]  /*12950*/  FADD.FTZ R2, R175, R2 ;  /* 0x00000002af027221 */ /* 0x000fe40000010000 */
[----:B------:R-:W-:Y:S02]  /*12960*/  FADD.FTZ R0, R161, R0 ;  /* 0x00000000a1007221 */ /* 0x000fe40000010000 */
[----:B------:R-:W-:Y:S01]  /*12970*/  FADD.FTZ R2, R174, R2 ;  /* 0x00000002ae027221 */ /* 0x000fe20000010000 */
[C---:B------:R-:W-:Y:S01]  /*12980*/  HMMA.16816.F32 R8, R108.reuse, R114, R8 ;  /* 0x000000726c08723c */ /* 0x040fe20000001808 */
[----:B------:R-:W5:Y:S03]  /*12990*/  LDSM.16.MT88.4 R112, [R185+0x2800] ;  /* 0x00280000b970783b */ /* 0x000f660000004200 */
[----:B------:R-:W-:Y:S02]  /*129a0*/  FADD.FTZ R0, R160, R0 ;  /* 0x00000000a0007221 */ /* 0x000fe40000010000 */
[----:B---3--:R-:W-:Y:S02]  /*129b0*/  FADD.FTZ R2, R173, R2 ;  /* 0x00000002ad027221 */ /* 0x008fe40000010000 */
[C---:B----4-:R-:W-:Y:S08]  /*129c0*/  HMMA.16816.F32 R12, R108.reuse, R116, R12 ;  /* 0x000000746c0c723c */ /* 0x050ff0000000180c */
[C---:B------:R-:W-:Y:S01]  /*129d0*/  HMMA.16816.F32 R16, R108.reuse, R118, R16 ;  /* 0x000000766c10723c */ /* 0x040fe20000001810 */
[----:B------:R-:W3:Y:S03]  /*129e0*/  LDSM.16.MT88.4 R116, [R184+0x2800] ;  /* 0x00280000b874783b */ /* 0x000ee60000004200 */
[--C-:B-1----:R-:W-:Y:S02]  /*129f0*/  FFMA.FTZ R104, R207, c[0x0][0x2d0], -R103.reuse ;  /* 0x0000b400cf687a23 */ /* 0x102fe40000010867 */
[----:B--2---:R-:W-:Y:S02]  /*12a00*/  FADD.FTZ R2, R172, R2 ;  /* 0x00000002ac027221 */ /* 0x004fe40000010000 */
[C---:B------:R-:W-:Y:S01]  /*12a10*/  HMMA.16816.F32 R20, R108.reuse, R124, R20 ;  /* 0x0000007c6c14723c */ /* 0x040fe20000001814 */
[----:B------:R1:W2:Y:S07]  /*12a20*/  MUFU.EX2 R157, R104 ;  /* 0x00000068009d7308 */ /* 0x0002ae0000000800 */
[C---:B------:R-:W-:Y:S01]  /*12a30*/  HMMA.16816.F32 R24, R108.reuse, R126, R24 ;  /* 0x0000007e6c18723c */ /* 0x040fe20000001818 */
[----:B------:R-:W4:Y:S07]  /*12a40*/  LDSM.16.MT88.4 R124, [R182+0x4800] ;  /* 0x00480000b67c783b */ /* 0x000f2e0000004200 */
[C---:B------:R-:W-:Y:S08]  /*12a50*/  HMMA.16816.F32 R28, R108.reuse, R128, R28 ;  /* 0x000000806c1c723c */ /* 0x040ff0000000181c */
[C---:B------:R-:W-:Y:S01]  /*12a60*/  HMMA.16816.F32 R32, R108.reuse, R130, R32 ;  /* 0x000000826c20723c */ /* 0x040fe20000001820 */
[----:B------:R-:W-:Y:S03]  /*12a70*/  LDSM.16.MT88.4 R128, [R182+0x1000] ;  /* 0x00100000b680783b */ /* 0x000fe60000004200 */
[--C-:B-1----:R-:W-:Y:S02]  /*12a80*/  FFMA.FTZ R104, R209, c[0x0][0x2d0], -R103.reuse ;  /* 0x0000b400d1687a23 */ /* 0x102fe40000010867 */
[----:B--2---:R-:W-:Y:S02]  /*12a90*/  FADD.FTZ R0, R157, R0 ;  /* 0x000000009d007221 */ /* 0x004fe40000010000 */
        /* <DEDUP_REMOVED lines=9> */
[C---:B-----5:R-:W-:Y:S01]  /*12b30*/  HMMA.16816.F32 R52, R108.reuse, R112, R52 ;  /* 0x000000706c34723c */ /* 0x060fe20000001834 */
[----:B------:R1:W2:Y:S07]  /*12b40*/  MUFU.EX2 R171, R104 ;  /* 0x0000006800ab7308 */ /* 0x0002ae0000000800 */
[C---:B------:R-:W-:Y:S01]  /*12b50*/  HMMA.16816.F32 R56, R108.reuse, R114, R56 ;  /* 0x000000726c38723c */ /* 0x040fe20000001838 */
[----:B------:R-:W5:Y:S07]  /*12b60*/  LDSM.16.MT88.4 R112, [R185+0x4800] ;  /* 0x00480000b970783b */ /* 0x000f6e0000004200 */
[C---:B---3--:R-:W-:Y:S08]  /*12b70*/  HMMA.16816.F32 R60, R108.reuse, R116, R60 ;  /* 0x000000746c3c723c */ /* 0x048ff0000000183c */
[C---:B------:R-:W-:Y:S01]  /*12b80*/  HMMA.16816.F32 R64, R108.reuse, R118, R64 ;  /* 0x000000766c40723c */ /* 0x040fe20000001840 */
[----:B------:R-:W3:Y:S03]  /*12b90*/  LDSM.16.MT88.4 R116, [R184+0x4800] ;  /* 0x00480000b874783b */ /* 0x000ee60000004200 */
[----:B-1----:R-:W-:Y:S02]  /*12ba0*/  FFMA.FTZ R104, R210, c[0x0][0x2d0], -R146 ;  /* 0x0000b400d2687a23 */ /* 0x002fe40000010892 */
[----:B--2---:R-:W-:Y:S02]  /*12bb0*/  FADD.FTZ R2, R171, R2 ;  /* 0x00000002ab027221 */ /* 0x004fe40000010000 */
[C---:B------:R-:W-:Y:S01]  /*12bc0*/  HMMA.16816.F32 R68, R108.reuse, R120, R68 ;  /* 0x000000786c44723c */ /* 0x040fe20000001844 */
[----:B------:R1:W-:Y:S07]  /*12bd0*/  MUFU.EX2 R170, R104 ;  /* 0x0000006800aa7308 */ /* 0x0003ee0000000800 */
[C---:B------:R-:W-:Y:S01]  /*12be0*/  HMMA.16816.F32 R72, R108.reuse, R122, R72 ;  /* 0x0000007a6c48723c */ /* 0x040fe20000001848 */
[----:B------:R-:W2:Y:S07]  /*12bf0*/  LDSM.16.MT88.4 R120, [R181+0x1000] ;  /* 0x00100000b578783b */ /* 0x000eae0000004200 */
[C---:B----4-:R-:W-:Y:S08]  /*12c00*/  HMMA.16816.F32 R76, R108.reuse, R124, R76 ;  /* 0x0000007c6c4c723c */ /* 0x050ff0000000184c */
[C---:B------:R-:W-:Y:S01]  /*12c10*/  HMMA.16816.F32 R80, R108.reuse, R126, R80 ;  /* 0x0000007e6c50723c */ /* 0x040fe20000001850 */
[----:B------:R-:W4:Y:S03]  /*12c20*/  LDSM.16.MT88.4 R124, [R181+0x3000] ;  /* 0x00300000b57c783b */ /* 0x000f260000004200 */
[--C-:B-1----:R-:W-:Y:S04]  /*12c30*/  FFMA.FTZ R104, R211, c[0x0][0x2d0], -R103.reuse ;  /* 0x0000b400d3687a23 */ /* 0x102fe80000010867 */
[C---:B-----5:R-:W-:Y:S01]  /*12c40*/  HMMA.16816.F32 R84, R108.reuse, R112, R84 ;  /* 0x000000706c54723c */ /* 0x060fe20000001854 */
[----:B------:R1:W5:Y:S07]  /*12c50*/  MUFU.EX2 R155, R104 ;  /* 0x00000068009b7308 */ /* 0x00036e0000000800 */
[C---:B------:R-:W-:Y:S01]  /*12c60*/  HMMA.16816.F32 R88, R108.reuse, R114, R88 ;  /* 0x000000726c58723c */ /* 0x040fe20000001858 */
[----:B------:R-:W2:Y:S07]  /*12c70*/  LDSM.16.MT88.4 R112, [R182+0x3000] ;  /* 0x00300000b670783b */ /* 0x000eae0000004200 */
[C---:B---3--:R-:W-:Y:S08]  /*12c80*/  HMMA.16816.F32 R92, R108.reuse, R116, R92 ;  /* 0x000000746c5c723c */ /* 0x048ff0000000185c */
[----:B------:R-:W-:Y:S01]  /*12c90*/  HMMA.16816.F32 R96, R108, R118, R96 ;  /* 0x000000766c60723c */ /* 0x000fe20000001860 */
[----:B------:R-:W3:Y:S03]  /*12ca0*/  LDSM.16.MT88.4 R116, [R185+0x3000] ;  /* 0x00300000b974783b */ /* 0x000ee60000004200 */
[--C-:B-1----:R-:W-:Y:S02]  /*12cb0*/  FFMA.FTZ R104, R212, c[0x0][0x2d0], -R103.reuse ;  /* 0x0000b400d4687a23 */ /* 0x102fe40000010867 */
[----:B-----5:R-:W-:Y:S01]  /*12cc0*/  FADD.FTZ R0, R155, R0 ;  /* 0x000000009b007221 */ /* 0x020fe20000010000 */
[----:B------:R-:W-:Y:S01]  /*12cd0*/  F2FP.PACK_AB R108, R172, R173 ;  /* 0x000000adac6c723e */ /* 0x000fe200000000ff */
[----:B------:R1:W5:Y:S01]  /*12ce0*/  MUFU.EX2 R154, R104 ;  /* 0x00000068009a7308 */ /* 0x0003620000000800 */
[----:B------:R-:W-:Y:S03]  /*12cf0*/  F2FP.PACK_AB R109, R156, R157 ;  /* 0x0000009d9c6d723e */ /* 0x000fe600000000ff */
[----:B------:R-:W-:Y:S01]  /*12d00*/  F2FP.PACK_AB R110, R170, R171 ;  /* 0x000000abaa6e723e */ /* 0x000fe200000000ff */
[--C-:B-1----:R-:W-:Y:S01]  /*12d10*/  FFMA.FTZ R104, R215, c[0x0][0x2d0], -R146.reuse ;  /* 0x0000b400d7687a23 */ /* 0x102fe20000010892 */
[----:B-----5:R-:W-:Y:S04]  /*12d20*/  F2FP.PACK_AB R111, R154, R155 ;  /* 0x0000009b9a6f723e */ /* 0x020fe800000000ff */
[----:B------:R1:W-:Y:S03]  /*12d30*/  MUFU.EX2 R164, R104 ;  /* 0x0000006800a47308 */ /* 0x0003e60000000800 */
[C---:B--2---:R-:W-:Y:S08]  /*12d40*/  HMMA.16816.F32 R4, R108.reuse, R120, R4 ;  /* 0x000000786c04723c */ /* 0x044ff00000001804 */
[C---:B------:R-:W-:Y:S01]  /*12d50*/  HMMA.16816.F32 R8, R108.reuse, R122, R8 ;  /* 0x0000007a6c08723c */ /* 0x040fe20000001808 */
[----:B------:R-:W2:Y:S07]  /*12d60*/  LDSM.16.MT88.4 R120, [R184+0x3000] ;  /* 0x00300000b878783b */ /* 0x000eae0000004200 */
[C---:B------:R-:W-:Y:S04]  /*12d70*/  HMMA.16816.F32 R12, R108.reuse, R128, R12 ;  /* 0x000000806c0c723c */ /* 0x040fe8000000180c */
[--C-:B-1----:R-:W-:Y:S04]  /*12d80*/  FFMA.FTZ R104, R216, c[0x0][0x2d0], -R146.reuse ;  /* 0x0000b400d8687a23 */ /* 0x102fe80000010892 */
[C---:B------:R-:W-:Y:S01]  /*12d90*/  HMMA.16816.F32 R16, R108.reuse, R130, R16 ;  /* 0x000000826c10723c */ /* 0x040fe20000001810 */
[----:B------:R1:W5:Y:S01]  /*12da0*/  MUFU.EX2 R162, R104 ;  /* 0x0000006800a27308 */ /* 0x0003620000000800 */
[----:B------:R-:W-:Y:S06]  /*12db0*/  LDSM.16.MT88.4 R128, [R185+0x5000] ;  /* 0x00500000b980783b */ /* 0x000fec0000004200 */
[C---:B------:R-:W-:Y:S08]  /*12dc0*/  HMMA.16816.F32 R20, R108.reuse, R132, R20 ;  /* 0x000000846c14723c */ /* 0x040ff00000001814 */
[C---:B------:R-:W-:Y:S01]  /*12dd0*/  HMMA.16816.F32 R24, R108.reuse, R134, R24 ;  /* 0x000000866c18723c */ /* 0x040fe20000001818 */
[----:B------:R-:W-:Y:S07]  /*12de0*/  LDSM.16.MT88.4 R132, [R184+0x5000] ;  /* 0x00500000b884783b */ /* 0x000fee0000004200 */
[C---:B------:R-:W-:Y:S04]  /*12df0*/  HMMA.16816.F32 R28, R108.reuse, R136, R28 ;  /* 0x000000886c1c723c */ /* 0x040fe8000000181c */
[--C-:B-1----:R-:W-:Y:S04]  /*12e00*/  FFMA.FTZ R104, R217, c[0x0][0x2d0], -R103.reuse ;  /* 0x0000b400d9687a23 */ /* 0x102fe80000010867 */
[C---:B------:R-:W-:Y:S01]  /*12e10*/  HMMA.16816.F32 R32, R108.reuse, R138, R32 ;  /* 0x0000008a6c20723c */ /* 0x040fe20000001820 */
[----:B------:R1:W-:Y:S01]  /*12e20*/  MUFU.EX2 R153, R104 ;  /* 0x0000006800997308 */ /* 0x0003e20000000800 */
[----:B------:R-:W-:Y:S06]  /*12e30*/  LDSM.16.MT88.4 R136, [R184+0x1800] ;  /* 0x00180000b888783b */ /* 0x000fec0000004200 */
[C---:B----4-:R-:W-:Y:S08]  /*12e40*/  HMMA.16816.F32 R36, R108.reuse, R124, R36 ;  /* 0x0000007c6c24723c */ /* 0x050ff00000001824 */
[C---:B------:R-:W-:Y:S01]  /*12e50*/  HMMA.16816.F32 R40, R108.reuse, R126, R40 ;  /* 0x0000007e6c28723c */ /* 0x040fe20000001828 */
[----:B------:R-:W-:Y:S07]  /*12e60*/  LDSM.16.MT88.4 R124, [R182+0x5000] ;  /* 0x00500000b67c783b */ /* 0x000fee0000004200 */
[C---:B------:R-:W-:Y:S04]  /*12e70*/  HMMA.16816.F32 R44, R108.reuse, R112, R44 ;  /* 0x000000706c2c723c */ /* 0x040fe8000000182c */
[--C-:B-1----:R-:W-:Y:S04]  /*12e80*/  FFMA.FTZ R104, R218, c[0x0][0x2d0], -R103.reuse ;  /* 0x0000b400da687a23 */ /* 0x102fe80000010867 */
[C---:B------:R-:W-:Y:S01]  /*12e90*/  HMMA.16816.F32 R48, R108.reuse, R114, R48 ;  /* 0x000000726c30723c */ /* 0x040fe20000001830 */
[----:B------:R1:W4:Y:S01]  /*12ea0*/  MUFU.EX2 R152, R104 ;  /* 0x0000006800987308 */ /* 0x0003220000000800 */
[----:B------:R-:W4:Y:S06]  /*12eb0*/  LDSM.16.MT88.4 R112, [R181+0x5000] ;  /* 0x00500000b570783b */ /* 0x000f2c0000004200 */
[C---:B---3--:R-:W-:Y:S08]  /*12ec0*/  HMMA.16816.F32 R52, R108.reuse, R116, R52 ;  /* 0x000000746c34723c */ /* 0x048ff00000001834 */
[C---:B------:R-:W-:Y:S01]  /*12ed0*/  HMMA.16816.F32 R56, R108.reuse, R118, R56 ;  /* 0x000000766c38723c */ /* 0x040fe20000001838 */
[----:B------:R-:W3:Y:S07]  /*12ee0*/  LDSM.16.MT88.4 R116, [R181+0x1800] ;  /* 0x00180000b574783b */ /* 0x000eee0000004200 */
[C---:B--2---:R-:W-:Y:S04]  /*12ef0*/  HMMA.16816.F32 R60, R108.reuse, R120, R60 ;  /* 0x000000786c3c723c */ /* 0x044fe8000000183c */
[--C-:B-1----:R-:W-:Y:S04]  /*12f00*/  FFMA.FTZ R104, R219, c[0x0][0x2d0], -R146.reuse ;  /* 0x0000b400db687a23 */ /* 0x102fe80000010892 */
[C---:B------:R-:W-:Y:S01]  /*12f10*/  HMMA.16816.F32 R64, R108.reuse, R122, R64 ;  /* 0x0000007a6c40723c */ /* 0x040fe20000001840 */
[----:B------:R1:W-:Y:S01]  /*12f20*/  MUFU.EX2 R159, R104 ;  /* 0x00000068009f7308 */ /* 0x0003e20000000800 */
[----:B------:R-:W2:Y:S06]  /*12f30*/  LDSM.16.MT88.4 R120, [R182+0x1800] ;  /* 0x00180000b678783b */ /* 0x000eac0000004200 */
[C---:B----4-:R-:W-:Y:S08]  /*12f40*/  HMMA.16816.F32 R68, R108.reuse, R112, R68 ;  /* 0x000000706c44723c */ /* 0x050ff00000001844 */
[C---:B------:R-:W-:Y:S04]  /*12f50*/  HMMA.16816.F32 R72, R108.reuse, R114, R72 ;  /* 0x000000726c48723c */ /* 0x040fe80000001848 */
[----:B-1----:R-:W-:Y:S04]  /*12f60*/  FFMA.FTZ R104, R220, c[0x0][0x2d0], -R146 ;  /* 0x0000b400dc687a23 */ /* 0x002fe80000010892 */
[C---:B------:R-:W-:Y:S01]  /*12f70*/  HMMA.16816.F32 R76, R108.reuse, R124, R76 ;  /* 0x0000007c6c4c723c */ /* 0x040fe2000000184c */
[----:B------:R1:W4:Y:S07]  /*12f80*/  MUFU.EX2 R158, R104 ;  /* 0x00000068009e7308 */ /* 0x00032e0000000800 */
[C---:B------:R-:W-:Y:S08]  /*12f90*/  HMMA.16816.F32 R80, R108.reuse, R126, R80 ;  /* 0x0000007e6c50723c */ /* 0x040ff00000001850 */
[C---:B------:R-:W-:Y:S08]  /*12fa0*/  HMMA.16816.F32 R84, R108.reuse, R128, R84 ;  /* 0x000000806c54723c */ /* 0x040ff00000001854 */
[C---:B------:R-:W-:Y:S01]  /*12fb0*/  HMMA.16816.F32 R88, R108.reuse, R130, R88 ;  /* 0x000000826c58723c */ /* 0x040fe20000001858 */
[----:B------:R-:W2:Y:S03]  /*12fc0*/  LDSM.16.MT88.4 R128, [R185+0x1800] ;  /* 0x00180000b980783b */ /* 0x000ea60000004200 */
[--C-:B-1----:R-:W-:Y:S01]  /*12fd0*/  FFMA.FTZ R104, R144, c[0x0][0x2d0], -R103.reuse ;  /* 0x0000b40090687a23 */ /* 0x102fe20000010867 */
[----:B-----5:R-:W-:Y:S01]  /*12fe0*/  F2FP.PACK_AB R144, R162, R164 ;  /* 0x000000a4a290723e */ /* 0x020fe200000000ff */
[----:B------:R-:W-:Y:S01]  /*12ff0*/  FFMA.FTZ R103, R145, c[0x0][0x2d0], -R103 ;  /* 0x0000b40091677a23 */ /* 0x000fe20000010867 */
[----:B------:R-:W-:Y:S01]  /*13000*/  F2FP.PACK_AB R145, R152, R153 ;  /* 0x000000999891723e */ /* 0x000fe200000000ff */
[C---:B------:R-:W-:Y:S02]  /*13010*/  HMMA.16816.F32 R92, R108.reuse, R132, R92 ;  /* 0x000000846c5c723c */ /* 0x040fe4000000185c */
[----:B------:R-:W-:Y:S02]  /*13020*/  MUFU.EX2 R104, R104 ;  /* 0x0000006800687308 */ /* 0x000fe40000000800 */
[----:B----4-:R-:W-:Y:S04]  /*13030*/  F2FP.PACK_AB R146, R158, R159 ;  /* 0x0000009f9e92723e */ /* 0x010fe800000000ff */
[----:B------:R-:W-:Y:S04]  /*13040*/  HMMA.16816.F32 R96, R108, R134, R96 ;  /* 0x000000866c60723c */ /* 0x000fe80000001860 */
[----:B------:R-:W1:Y:S02]  /*13050*/  MUFU.EX2 R103, R103 ;  /* 0x0000006700677308 */ /* 0x000e640000000800 */
[----:B-1----:R-:W-:Y:S07]  /*13060*/  F2FP.PACK_AB R147, R103, R104 ;  /* 0x000000686793723e */ /* 0x002fee00000000ff */
[C---:B---3--:R-:W-:Y:S01]  /*13070*/  HMMA.16816.F32 R108, R144.reuse, R116, R4 ;  /* 0x00000074906c723c */ /* 0x048fe20000001804 */
[----:B------:R-:W1:Y:S07]  /*13080*/  LDSM.16.MT88.4 R4, [R181+0x3800] ;  /* 0x00380000b504783b */ /* 0x000e6e0000004200 */
[C---:B------:R-:W-:Y:S01]  /*13090*/  HMMA.16816.F32 R112, R144.reuse, R118, R8 ;  /* 0x000000769070723c */ /* 0x040fe20000001808 */
[----:B------:R-:W3:Y:S07]  /*130a0*/  LDSM.16.MT88.4 R8, [R182+0x3800] ;  /* 0x00380000b608783b */ /* 0x000eee0000004200 */
[C---:B--2---:R-:W-:Y:S01]  /*130b0*/  HMMA.16816.F32 R116, R144.reuse, R120, R12 ;  /* 0x000000789074723c */ /* 0x044fe2000000180c */
[----:B------:R-:W2:Y:S07]  /*130c0*/  LDSM.16.MT88.4 R12, [R185+0x3800] ;  /* 0x00380000b90c783b */ /* 0x000eae0000004200 */
[C---:B------:R-:W-:Y:S01]  /*130d0*/  HMMA.16816.F32 R120, R144.reuse, R122, R16 ;  /* 0x0000007a9078723c */ /* 0x040fe20000001810 */
[----:B------:R-:W4:Y:S07]  /*130e0*/  LDSM.16.MT88.4 R16, [R181+0x5800] ;  /* 0x00580000b510783b */ /* 0x000f2e0000004200 */
[C---:B------:R-:W-:Y:S01]  /*130f0*/  HMMA.16816.F32 R124, R144.reuse, R128, R20 ;  /* 0x00000080907c723c */ /* 0x040fe20000001814 */
[----:B------:R-:W5:Y:S07]  /*13100*/  LDSM.16.MT88.4 R20, [R182+0x5800] ;  /* 0x00580000b614783b */ /* 0x000f6e0000004200 */
[C---:B------:R-:W-:Y:S08]  /*13110*/  HMMA.16816.F32 R128, R144.reuse, R130, R24 ;  /* 0x000000829080723c */ /* 0x040ff00000001818 */
[C---:B------:R-:W-:Y:S08]  /*13120*/  HMMA.16816.F32 R132, R144.reuse, R136, R28 ;  /* 0x000000889084723c */ /* 0x040ff0000000181c */
[C---:B------:R-:W-:Y:S08]  /*13130*/  HMMA.16816.F32 R136, R144.reuse, R138, R32 ;  /* 0x0000008a9088723c */ /* 0x040ff00000001820 */
[C---:B-1----:R-:W-:Y:S08]  /*13140*/  HMMA.16816.F32 R36, R144.reuse, R4, R36 ;  /* 0x000000049024723c */ /* 0x042ff00000001824 */
[C---:B------:R-:W-:Y:S01]  /*13150*/  HMMA.16816.F32 R40, R144.reuse, R6, R40 ;  /* 0x000000069028723c */ /* 0x040fe20000001828 */
[----:B------:R-:W1:Y:S07]  /*13160*/  LDSM.16.MT88.4 R4, [R185+0x5800] ;  /* 0x00580000b904783b */ /* 0x000e6e0000004200 */
[C---:B---3--:R-:W-:Y:S08]  /*13170*/  HMMA.16816.F32 R44, R144.reuse, R8, R44 ;  /* 0x00000008902c723c */ /* 0x048ff0000000182c */
[C---:B------:R-:W-:Y:S01]  /*13180*/  HMMA.16816.F32 R48, R144.reuse, R10, R48 ;  /* 0x0000000a9030723c */ /* 0x040fe20000001830 */
[----:B------:R-:W3:Y:S07]  /*13190*/  LDSM.16.MT88.4 R8, [R184+0x5800] ;  /* 0x00580000b808783b */ /* 0x000eee0000004200 */
[C---:B--2---:R-:W-:Y:S08]  /*131a0*/  HMMA.16816.F32 R52, R144.reuse, R12, R52 ;  /* 0x0000000c9034723c */ /* 0x044ff00000001834 */
[C---:B------:R-:W-:Y:S08]  /*131b0*/  HMMA.16816.F32 R56, R144.reuse, R14, R56 ;  /* 0x0000000e9038723c */ /* 0x040ff00000001838 */
[C---:B------:R-:W-:Y:S08]  /*131c0*/  HMMA.16816.F32 R60, R144.reuse, R148, R60 ;  /* 0x00000094903c723c */ /* 0x040ff0000000183c */
[C---:B------:R-:W-:Y:S08]  /*131d0*/  HMMA.16816.F32 R64, R144.reuse, R150, R64 ;  /* 0x000000969040723c */ /* 0x040ff00000001840 */
[C---:B----4-:R-:W-:Y:S08]  /*131e0*/  HMMA.16816.F32 R68, R144.reuse, R16, R68 ;  /* 0x000000109044723c */ /* 0x050ff00000001844 */
[C---:B------:R-:W-:Y:S08]  /*131f0*/  HMMA.16816.F32 R72, R144.reuse, R18, R72 ;  /* 0x000000129048723c */ /* 0x040ff00000001848 */
[C---:B-----5:R-:W-:Y:S08]  /*13200*/  HMMA.16816.F32 R76, R144.reuse, R20, R76 ;  /* 0x00000014904c723c */ /* 0x060ff0000000184c */
[C---:B------:R-:W-:Y:S08]  /*13210*/  HMMA.16816.F32 R80, R144.reuse, R22, R80 ;  /* 0x000000169050723c */ /* 0x040ff00000001850 */
[C---:B-1----:R-:W-:Y:S07]  /*13220*/  HMMA.16816.F32 R84, R144.reuse, R4, R84 ;  /* 0x000000049054723c */ /* 0x042fee0000001854 */
[----:B------:R-:W-:Y:S01]  /*13230*/  FADD.FTZ R4, R170, R2 ;  /* 0x00000002aa047221 */ /* 0x000fe20000010000 */
[C---:B------:R-:W-:Y:S04]  /*13240*/  HMMA.16816.F32 R88, R144.reuse, R6, R88 ;  /* 0x000000069058723c */ /* 0x040fe80000001858 */
[----:B------:R-:W-:Y:S02]  /*13250*/  FADD.FTZ R2, R154, R0 ;  /* 0x000000009a027221 */ /* 0x000fe40000010000 */
[----:B------:R-:W-:Y:S02]  /*13260*/  FADD.FTZ R0, R164, R4 ;  /* 0x00000004a4007221 */ /* 0x000fe40000010000 */
[C---:B---3--:R-:W-:Y:S04]  /*13270*/  HMMA.16816.F32 R92, R144.reuse, R8, R92 ;  /* 0x00000008905c723c */ /* 0x048fe8000000185c */
[----:B------:R-:W-:Y:S02]  /*13280*/  FADD.FTZ R2, R153, R2 ;  /* 0x0000000299027221 */ /* 0x000fe40000010000 */
[----:B------:R-:W-:Y:S01]  /*13290*/  FADD.FTZ R0, R162, R0 ;  /* 0x00000000a2007221 */ /* 0x000fe20000010000 */
[-C--:B------:R-:W-:Y:S01]  /*132a0*/  MOV R8, R3.reuse ;  /* 0x0000000300087202 */ /* 0x080fe20000000f00 */
[----:B------:R-:W-:Y:S01]  /*132b0*/  FADD.FTZ R4, R152, R2 ;  /* 0x0000000298047221 */ /* 0x000fe20000010000 */
[----:B------:R-:W-:Y:S03]  /*132c0*/  HMMA.16816.F32 R96, R144, R10, R96 ;  /* 0x0000000a9060723c */ /* 0x000fe60000001860 */
[----:B------:R-:W-:Y:S02]  /*132d0*/  FADD.FTZ R2, R159, R0 ;  /* 0x000000009f027221 */ /* 0x000fe40000010000 */
[----:B------:R-:W-:Y:S01]  /*132e0*/  FADD.FTZ R0, R104, R4 ;  /* 0x0000000468007221 */ /* 0x000fe20000010000 */
[----:B------:R-:W-:Y:S01]  /*132f0*/  MOV R104, R3 ;  /* 0x0000000300687202 */ /* 0x000fe20000000f00 */
[----:B------:R-:W-:Y:S02]  /*13300*/  FADD.FTZ R221, R158, R2 ;  /* 0x000000029edd7221 */ /* 0x000fe40000010000 */
[----:B------:R-:W-:Y:S03]  /*13310*/  FADD.FTZ R222, R103, R0 ;  /* 0x0000000067de7221 */ /* 0x000fe60000010000 */
[----:B------:R-:W-:Y:S01]  /*13320*/  MOV R103, R102 ;  /* 0x0000006600677202 */ /* 0x000fe20000000f00 */
[----:B------:R-:W-:-:S05]  /*13330*/  @P0 BRA `(.L_x_240) ;  /* 0xffffd24000000947 */ /* 0x000fca000383ffff */
.L_x_239:
[----:B------:R-:W-:Y:S01]  /*13340*/  @!UPT UIADD3 URZ, URZ, URZ, URZ ;  /* 0x0000003f3f3ff290 */ /* 0x000fe2000fffe03f */
        /* <DEDUP_REMOVED lines=8> */
.L_x_310:
        /* <DEDUP_REMOVED lines=117> */
.L_x_184:
[----:B------:R-:W2:Y:S01]  /*13b20*/  S2R R6, SR_TID.X ;  /* 0x0000000000067919 */ /* 0x000ea20000002100 */
[----:B------:R-:W-:Y:S01]  /*13b30*/  BSSY B0, `(.L_x_242) ;  /* 0x0000010000007945 */ /* 0x000fe20003800000 */
[----:B--2---:R-:W-:-:S13]  /*13b40*/  LOP3.LUT P0, RZ, R6, 0xff, RZ, 0xc0, !PT ;  /* 0x000000ff06ff7812 */ /* 0x004fda000780c0ff */
[----:B------:R-:W-:Y:S05]  /*13b50*/  @P0 BRA `(.L_x_243) ;  /* 0x000000d000000947 */ /* 0x000fea0003800000 */
[----:B------:R-:W2:Y:S01]  /*13b60*/  S2R R4, SR_LANEID ;  /* 0x0000000000047919 */ /* 0x000ea20000000000 */
[----:B------:R-:W-:Y:S01]  /*13b70*/  VOTEU.ANY UR4, UPT, PT ;  /* 0x0000000000047886 */ /* 0x000fe200038e0100 */
[----:B------:R-:W-:Y:S01]  /*13b80*/  IMAD.MOV.U32 R5, RZ, RZ, c[0x0][0x564] ;  /* 0x00015900ff057624 */ /* 0x000fe200078e00ff */
[----:B------:R-:W2:Y:S08]  /*13b90*/  FLO.U32 R3, UR4 ;  /* 0x0000000400037d00 */ /* 0x000eb000080e0000 */
[----:B------:R-:W3:Y:S01]  /*13ba0*/  POPC R2, UR4 ;  /* 0x0000000400027d09 */ /* 0x000ee20008000000 */
[----:B--2---:R-:W-:Y:S01]  /*13bb0*/  ISETP.EQ.U32.AND P0, PT, R3, R4, PT ;  /* 0x000000040300720c */ /* 0x004fe20003f02070 */
[----:B------:R-:W-:-:S12]  /*13bc0*/  IMAD.MOV.U32 R4, RZ, RZ, c[0x0][0x560] ;  /* 0x00015800ff047624 */ /* 0x000fd800078e00ff */
[----:B---3--:R2:W3:Y:S04]  /*13bd0*/  @P0 ATOMG.E.ADD.STRONG.GPU PT, R2, [R4.64], R2 ;  /* 0x00000002040209a8 */ /* 0x0084e800081ee1c6 */
[----:B--2---:R-:W2:Y:S04]  /*13be0*/  S2R R4, SR_LTMASK ;  /* 0x0000000000047919 */ /* 0x004ea80000003900 */
[----:B---3--:R2:W3:Y:S02]  /*13bf0*/  SHFL.IDX PT, R3, R2, R3, 0x1f ;  /* 0x00001f0302037589 */ /* 0x0084e400000e0000 */
[----:B--2---:R-:W-:-:S06]  /*13c00*/  LOP3.LUT R2, R4, UR4, RZ, 0xc0, !PT ;  /* 0x0000000404027c12 */ /* 0x004fcc000f8ec0ff */
[----:B------:R-:W3:Y:S02]  /*13c10*/  POPC R2, R2 ;  /* 0x0000000200027309 */ /* 0x000ee40000000000 */
[----:B---3--:R-:W-:-:S06]  /*13c20*/  IADD3 R244, R3, c[0x0][0xc], R2 ;  /* 0x0000030003f47a10 */ /* 0x008fcc0007ffe002 */
.L_x_243:
[----:B------:R-:W-:Y:S05]  /*13c30*/  BSYNC B0 ;  /* 0x0000000000007941 */ /* 0x000fea0003800000 */
.L_x_242:
[----:B------:R-:W-:Y:S01]  /*13c40*/  PRMT R0, R0, 0x9910, RZ ;  /* 0x0000991000007816 */ /* 0x000fe200000000ff */
[----:B------:R-:W-:Y:S01]  /*13c50*/  BSSY B1, `(.L_x_244) ;  /* 0x0000352000017945 */ /* 0x000fe20003800000 */
[----:B------:R-:W-:Y:S02]  /*13c60*/  IMAD.MOV.U32 R86, RZ, RZ, R244 ;  /* 0x000000ffff567224 */ /* 0x000fe400078e00f4 */
[----:B------:R-:W-:-:S13]  /*13c70*/  ISETP.NE.AND P0, PT, R0, RZ, PT ;  /* 0x000000ff0000720c */ /* 0x000fda0003f05270 */
[----:B------:R-:W-:Y:S05]  /*13c80*/  @!P0 BRA `(.L_x_245) ;  /* 0x0000284000008947 */ /* 0x000fea0003800000 */
[----:B------:R-:W2:Y:S04]  /*13c90*/  LDL R3, [R1+0x4] ;  /* 0x0000040001037983 */ /* 0x000ea80000100800 */
[----:B------:R-:W2:Y:S04]  /*13ca0*/  LDL R2, [R1+0x8] ;  /* 0x0000080001027983 */ /* 0x000ea80000100800 */
[----:B------:R-:W3:Y:S01]  /*13cb0*/  LDL R13, [R1+0x1c] ;  /* 0x00001c00010d7983 */ /* 0x000ee20000100800 */
[----:B------:R-:W-:-:S03]  /*13cc0*/  SHF.R.S32.HI R11, RZ, 0x1f, R6 ;  /* 0x0000001fff0b7819 */ /* 0x000fc60000011406 */
[----:B------:R-:W4:Y:S01]  /*13cd0*/  LDL R12, [R1+0x24] ;  /* 0x00002400010c7983 */ /* 0x000f220000100800 */
[----:B------:R-:W-:-:S03]  /*13ce0*/  LEA.HI R11, R11, R6, RZ, 0x2 ;  /* 0x000000060b0b7211 */ /* 0x000fc600078f10ff */
[----:B------:R-:W3:Y:S01]  /*13cf0*/  LDL R8, [R1+0x20] ;  /* 0x0000200001087983 */ /* 0x000ee20000100800 */
[----:B------:R-:W-:Y:S02]  /*13d00*/  LOP3.LUT R11, R11, 0xfffffffc, RZ, 0xc0, !PT ;  /* 0xfffffffc0b0b7812 */ /* 0x000fe400078ec0ff */
[----:B------:R-:W-:Y:S01]  /*13d10*/  SHF.R.S32.HI R0, RZ, 0x1f, R6 ;  /* 0x0000001fff007819 */ /* 0x000fe20000011406 */
[----:B------:R-:W3:Y:S02]  /*13d20*/  LDL R10, [R1+0x34] ;  /* 0x00003400010a7983 */ /* 0x000ee40000100800 */
[----:B------:R-:W-:Y:S01]  /*13d30*/  IMAD.IADD R11, R6, 0x1, -R11 ;  /* 0x00000001060b7824 */ /* 0x000fe200078e0a0b */
[----:B------:R-:W-:Y:S01]  /*13d40*/  LEA.HI R0, R0, R6, RZ, 0x5 ;  /* 0x0000000600007211 */ /* 0x000fe200078f28ff */
[----:B------:R-:W3:Y:S04]  /*13d50*/  LDL R7, [R1+0x2c] ;  /* 0x00002c0001077983 */ /* 0x000ee80000100800 */
[----:B------:R-:W4:Y:S04]  /*13d60*/  LDL R6, [R1+0x30] ;  /* 0x0000300001067983 */ /* 0x000f280000100800 */
[----:B------:R-:W4:Y:S01]  /*13d70*/  LDL R9, [R1+0x28] ;  /* 0x0000280001097983 */ /* 0x000f220000100800 */
[----:B------:R-:W-:Y:S01]  /*13d80*/  WARPSYNC 0xffffffff ;  /* 0xffffffff00007948 */ /* 0x000fe20003800000 */
[----:B------:R-:W-:-:S05]  /*13d90*/  SHF.R.S32.HI R0, RZ, 0x5, R0 ;  /* 0x00000005ff007819 */ /* 0x000fca0000011400 */
[----:B------:R-:W-:-:S04]  /*13da0*/  IMAD.SHL.U32 R0, R0, 0x400, RZ ;  /* 0x0000040000007824 */ /* 0x000fc800078e00ff */
[----:B------:R-:W-:Y:S01]  /*13db0*/  IMAD R0, R11, 0x2, R0 ;  /* 0x000000020b007824 */ /* 0x000fe200078e0200 */
[----:B------:R-:W-:Y:S02]  /*13dc0*/  F2FP.PACK_AB R4, R33, R32 ;  /* 0x000000202104723e */ /* 0x000fe400000000ff */
[----:B------:R-:W-:Y:S01]  /*13dd0*/  F2FP.PACK_AB R5, R123, R122 ;  /* 0x0000007a7b05723e */ /* 0x000fe200000000ff */
[----:B------:R-:W-:Y:S01]  /*13de0*/  BAR.SYNC.DEFER_BLOCKING 0x1, 0x100 ;  /* 0x0044000000007b1d */ /* 0x000fe20000010000 */
[----:B------:R-:W-:-:S04]  /*13df0*/  ISETP.NE.U32.AND P0, PT, RZ, c[0x0][0x508], PT ;  /* 0x00014200ff007a0c */ /* 0x000fc80003f05070 */
[----:B------:R-:W-:Y:S02]  /*13e00*/  ISETP.NE.AND.EX P1, PT, RZ, c[0x0][0x50c], PT, P0 ;  /* 0x00014300ff007a0c */ /* 0x000fe40003f25300 */
[----:B------:R-:W-:-:S04]  /*13e10*/  ISETP.NE.U32.AND P2, PT, RZ, c[0x0][0x500], PT ;  /* 0x00014000ff007a0c */ /* 0x000fc80003f45070 */
[----:B------:R-:W-:Y:S02]  /*13e20*/  ISETP.NE.AND.EX P2, PT, RZ, c[0x0][0x504], PT, P2 ;  /* 0x00014100ff007a0c */ /* 0x000fe40003f45320 */
[----:B--2---:R-:W-:-:S05]  /*13e30*/  LOP3.LUT R2, R2, R3, RZ, 0xfc, !PT ;  /* 0x0000000302027212 */ /* 0x004fca00078efcff */
[----:B------:R-:W-:Y:S01]  /*13e40*/  IMAD.IADD R0, R0, 0x1, R2 ;  /* 0x0000000100007824 */ /* 0x000fe200078e0202 */
[----:B------:R-:W-:Y:S02]  /*13e50*/  F2FP.PACK_AB R2, R155, R154 ;  /* 0x0000009a9b02723e */ /* 0x000fe400000000ff */
[----:B------:R-:W-:Y:S02]  /*13e60*/  F2FP.PACK_AB R3, R165, R164 ;  /* 0x000000a4a503723e */ /* 0x000fe400000000ff */
[----:B------:R-:W-:-:S05]  /*13e70*/  LEA R0, R0, 0x80, 0x1 ;  /* 0x0000008000007811 */ /* 0x000fca00078e08ff */
[----:B------:R2:W-:Y:S04]  /*13e80*/  STS [R0], R2 ;  /* 0x0000000200007388 */ /* 0x0005e80000000800 */
[----:B------:R1:W-:Y:S04]  /*13e90*/  STS [R0+0x400], R3 ;  /* 0x0004000300007388 */ /* 0x0003e80000000800 */
[----:B---3--:R3:W-:Y:S01]  /*13ea0*/  STS [R13], R4 ;  /* 0x000000040d007388 */ /* 0x0087e20000000800 */
[----:B--2---:R-:W-:Y:S02]  /*13eb0*/  F2FP.PACK_AB R2, R163, R162 ;  /* 0x000000a2a302723e */ /* 0x004fe400000000ff */
[----:B-1----:R-:W-:-:S03]  /*13ec0*/  F2FP.PACK_AB R3, R35, R34 ;  /* 0x000000222303723e */ /* 0x002fc600000000ff */
        /* <DEDUP_REMOVED lines=60> */
[----:B--2---:R-:W-:-:S02]  /*14290*/  F2FP.PACK_AB R4, R73, R72 ;  /* 0x000000484904723e */ /* 0x004fc400000000ff */
[----:B---3--:R-:W-:Y:S01]  /*142a0*/  F2FP.PACK_AB R5, R169, R168 ;  /* 0x000000a8a905723e */ /* 0x008fe200000000ff */
[----:B------:R1:W-:Y:S01]  /*142b0*/  STS [R13+0x8000], R2 ;  /* 0x008000020d007388 */ /* 0x0003e20000000800 */
[----:B----4-:R-:W-:-:S03]  /*142c0*/  F2FP.PACK_AB R0, R135, R134 ;  /* 0x000000868700723e */ /* 0x010fc600000000ff */
[----:B------:R-:W-:Y:S01]  /*142d0*/  STS [R13+0x8400], R5 ;  /* 0x008400050d007388 */ /* 0x000fe20000000800 */
[----:B------:R-:W-:-:S03]  /*142e0*/  F2FP.PACK_AB R3, R77, R76 ;  /* 0x0000004c4d03723e */ /* 0x000fc600000000ff */
[----:B------:R-:W-:Y:S04]  /*142f0*/  STS [R12+0x8000], R4 ;  /* 0x008000040c007388 */ /* 0x000fe80000000800 */
[----:B------:R2:W-:Y:S04]  /*14300*/  STS [R12+0x8400], R0 ;  /* 0x008400000c007388 */ /* 0x0005e80000000800 */
[----:B------:R3:W-:Y:S01]  /*14310*/  STS [R8+0x8000], R3 ;  /* 0x0080000308007388 */ /* 0x0007e20000000800 */
[----:B-1----:R-:W-:-:S05]  /*14320*/  F2FP.PACK_AB R2, R83, R82 ;  /* 0x000000525302723e */ /* 0x002fca00000000ff */
[----:B------:R1:W-:Y:S01]  /*14330*/  STS [R8+0x8400], R2 ;  /* 0x0084000208007388 */ /* 0x0003e20000000800 */
[----:B--2---:R-:W-:Y:S02]  /*14340*/  F2FP.PACK_AB R0, R161, R160 ;  /* 0x000000a0a100723e */ /* 0x004fe400000000ff */
[----:B------:R-:W-:-:S03]  /*14350*/  F2FP.PACK_AB R4, R79, R78 ;  /* 0x0000004e4f04723e */ /* 0x000fc600000000ff */
[----:B------:R2:W-:Y:S01]  /*14360*/  STS [R10+0x8000], R0 ;  /* 0x008000000a007388 */ /* 0x0005e20000000800 */
[----:B---3--:R-:W-:-:S03]  /*14370*/  F2FP.PACK_AB R3, R75, R74 ;  /* 0x0000004a4b03723e */ /* 0x008fc600000000ff */
[----:B------:R-:W-:Y:S01]  /*14380*/  STS [R10+0x8400], R4 ;  /* 0x008400040a007388 */ /* 0x000fe20000000800 */
[----:B-1----:R-:W-:-:S03]  /*14390*/  F2FP.PACK_AB R2, R81, R80 ;  /* 0x000000505102723e */ /* 0x002fc600000000ff */
[----:B------:R-:W3:Y:S01]  /*143a0*/  LDL.LU R8, [R1+0x14] ;  /* 0x0000140001087983 */ /* 0x000ee20000300800 */
[----:B--2---:R-:W-:-:S05]  /*143b0*/  F2FP.PACK_AB R0, R159, R158 ;  /* 0x0000009e9f00723e */ /* 0x004fca00000000ff */
[----:B------:R1:W-:Y:S04]  /*143c0*/  STS [R7+0x8000], R0 ;  /* 0x0080000007007388 */ /* 0x0003e80000000800 */
[----:B------:R-:W-:Y:S04]  /*143d0*/  STS [R7+0x8400], R3 ;  /* 0x0084000307007388 */ /* 0x000fe80000000800 */
[----:B------:R2:W-:Y:S01]  /*143e0*/  STS [R6+0x8000], R2 ;  /* 0x0080000206007388 */ /* 0x0005e20000000800 */
[----:B-1----:R-:W-:-:S05]  /*143f0*/  F2FP.PACK_AB R0, R71, R70 ;  /* 0x000000464700723e */ /* 0x002fca00000000ff */
[----:B------:R1:W-:Y:S01]  /*14400*/  STS [R6+0x8400], R0 ;  /* 0x0084000006007388 */ /* 0x0003e20000000800 */
[----:B--2---:R-:W-:-:S05]  /*14410*/  F2FP.PACK_AB R2, R65, R64 ;  /* 0x000000404102723e */ /* 0x004fca00000000ff */
[----:B------:R2:W-:Y:S01]  /*14420*/  STS [R9+0x8000], R2 ;  /* 0x0080000209007388 */ /* 0x0005e20000000800 */
[----:B-1----:R-:W-:-:S05]  /*14430*/  F2FP.PACK_AB R0, R63, R62 ;  /* 0x0000003e3f00723e */ /* 0x002fca00000000ff */
[----:B------:R1:W-:Y:S01]  /*14440*/  STS [R9+0x8400], R0 ;  /* 0x0084000009007388 */ /* 0x0003e20000000800 */
[----:B------:R-:W-:Y:S01]  /*14450*/  SHF.R.S32.HI R3, RZ, 0x1f, R236 ;  /* 0x0000001fff037819 */ /* 0x000fe200000114ec */
[----:B------:R-:W-:Y:S02]  /*14460*/  IMAD.MOV.U32 R6, RZ, RZ, 0x4 ;  /* 0x00000004ff067424 */ /* 0x000fe400078e00ff */
[----:B------:R-:W-:Y:S01]  /*14470*/  BAR.SYNC.DEFER_BLOCKING 0x1, 0x100 ;  /* 0x0044000000007b1d */ /* 0x000fe20000010000 */
[C---:B------:R-:W-:Y:S01]  /*14480*/  @P1 LEA R4, P0, R236.reuse, c[0x0][0x508], 0x2 ;  /* 0x00014200ec041a11 */ /* 0x040fe200078010ff */
[----:B------:R-:W-:Y:S02]  /*14490*/  IMAD.MOV.U32 R12, RZ, RZ, c[0x0][0x388] ;  /* 0x0000e200ff0c7624 */ /* 0x000fe400078e00ff */
[----:B--2---:R-:W-:Y:S01]  /*144a0*/  IMAD.MOV.U32 R2, RZ, RZ, RZ ;  /* 0x000000ffff027224 */ /* 0x004fe200078e00ff */
[C---:B------:R-:W-:Y:S01]  /*144b0*/  @P1 LEA.HI.X R5, R236.reuse, c[0x0][0x50c], R3, 0x2, P0 ;  /* 0x00014300ec051a11 */ /* 0x040fe200000f1403 */
[----:B------:R-:W-:-:S04]  /*144c0*/  IMAD.WIDE R6, R236, R6, c[0x0][0x500] ;  /* 0x00014000ec067625 */ /* 0x000fc800078e0206 */
[----:B------:R2:W5:Y:S04]  /*144d0*/  @P1 LDG.E R12, [R4.64] ;  /* 0x00000006040c1981 */ /* 0x000568000c1e1900 */
[----:B------:R2:W5:Y:S01]  /*144e0*/  @P2 LDG.E R2, [R6.64] ;  /* 0x0000000606022981 */ /* 0x000562000c1e1900 */
[----:B---3--:R-:W-:-:S04]  /*144f0*/  ISETP.NE.AND P0, PT, R8, RZ, PT ;  /* 0x000000ff0800720c */ /* 0x008fc80003f05270 */
[----:B-1----:R-:W-:Y:S01]  /*14500*/  SEL R0, R8, c[0x0][0x3d4], P0 ;  /* 0x0000f50008007a07 */ /* 0x002fe20000000000 */
[----:B------:R-:W-:Y:S05]  /*14510*/  @P1 BRA `(.L_x_246) ;  /* 0x0000004000001947 */ /* 0x000fea0003800000 */
[----:B--2---:R-:W-:Y:S05]  /*14520*/  @!P2 BRA `(.L_x_246) ;  /* 0x000000300000a947 */ /* 0x004fea0003800000 */
[----:B-----5:R1:W2:Y:S04]  /*14530*/  LDG.E R12, [R6.64] ;  /* 0x00000006060c7981 */ /* 0x0202a8000c1e1900 */
[----:B-1----:R-:W2:Y:S02]  /*14540*/  LDG.E R6, [R6.64+0x4] ;  /* 0x0000040606067981 */ /* 0x002ea4000c1e1900 */
[----:B--2---:R-:W-:Y:S02]  /*14550*/  IADD3 R12, -R12, R6, RZ ;  /* 0x000000060c0c7210 */ /* 0x004fe40007ffe1ff */
.L_x_246:
[----:B--2---:R-:W2:Y:S04]  /*14560*/  LDL R23, [R1+0x50] ;  /* 0x0000500001177983 */ /* 0x004ea80000100800 */
[----:B------:R-:W3:Y:S04]  /*14570*/  LDL R22, [R1] ;  /* 0x0000000001167983 */ /* 0x000ee80000100800 */
[----:B------:R-:W4:Y:S01]  /*14580*/  LDL R13, [R1+0x18] ;  /* 0x00001800010d7983 */ /* 0x000f220000100800 */
[----:B------:R-:W-:Y:S01]  /*14590*/  IMAD.MOV.U32 R10, RZ, RZ, 0x368 ;  /* 0x00000368ff0a7424 */ /* 0x000fe200078e00ff */
[----:B------:R-:W-:-:S04]  /*145a0*/  ISETP.GT.AND P2, PT, R0, 0x1, PT ;  /* 0x000000010000780c */ /* 0x000fc80003f44270 */
[----:B------:R-:W-:-:S04]  /*145b0*/  SEL R10, R10, 0x328, P2 ;  /* 0x000003280a0a7807 */ /* 0x000fc80001000000 */
[----:B------:R-:W1:Y:S08]  /*145c0*/  LDC.64 R8, c[0x0][R10+0x170] ;  /* 0x00005c000a087b82 */ /* 0x000e700000000a00 */
[----:B------:R1:W3:Y:S08]  /*145d0*/  LDC.64 R14, c[0x0][R10+0x168] ;  /* 0x00005a000a0e7b82 */ /* 0x0002f00000000a00 */
[----:B------:R1:W2:Y:S01]  /*145e0*/  LDC.64 R18, c[0x0][R10+0x178] ;  /* 0x00005e000a127b82 */ /* 0x0002a20000000a00 */
[----:B------:R-:W-:Y:S01]  /*145f0*/  LEA.HI R0, R11, R11, RZ, 0x1 ;  /* 0x0000000b0b007211 */ /* 0x000fe200078f08ff */
[----:B------:R-:W-:-:S06]  /*14600*/  IMAD.MOV.U32 R4, RZ, RZ, c[0x0][0x4e8] ;  /* 0x00013a00ff047624 */ /* 0x000fcc00078e00ff */
[----:B------:R1:W2:Y:S01]  /*14610*/  LDC.64 R16, c[0x0][R10+0x160] ;  /* 0x000058000a107b82 */ /* 0x0002a20000000a00 */
[----:B------:R-:W-:Y:S02]  /*14620*/  ISETP.NE.U32.AND P0, PT, RZ, c[0x0][0x500], PT ;  /* 0x00014000ff007a0c */ /* 0x000fe40003f05070 */
[----:B------:R-:W-:Y:S02]  /*14630*/  LOP3.LUT R0, R0, 0x1ffffffe, RZ, 0xc0, !PT ;  /* 0x1ffffffe00007812 */ /* 0x000fe400078ec0ff */
[----:B------:R-:W-:Y:S02]  /*14640*/  ISETP.NE.AND.EX P0, PT, RZ, c[0x0][0x504], PT, P0 ;  /* 0x00014100ff007a0c */ /* 0x000fe40003f05300 */
[----:B------:R-:W-:Y:S01]  /*14650*/  ISETP.NE.AND P3, PT, R4, 0x1, PT ;  /* 0x000000010400780c */ /* 0x000fe20003f65270 */
[----:B------:R-:W-:Y:S01]  /*14660*/  IMAD.IADD R4, R11, 0x1, -R0 ;  /* 0x000000010b047824 */ /* 0x000fe200078e0a00 */
[----:B------:R-:W-:Y:S02]  /*14670*/  SEL R0, R236, RZ, !P0 ;  /* 0x000000ffec007207 */ /* 0x000fe40004000000 */
[----:B------:R-:W-:-:S03]  /*14680*/  SEL R6, R3, RZ, !P0 ;  /* 0x000000ff03067207 */ /* 0x000fc60004000000 */
[----:B-1----:R-:W-:-:S04]  /*14690*/  IMAD R5, R9, R0, RZ ;  /* 0x0000000009057224 */ /* 0x002fc800078e02ff */
[C---:B------:R-:W-:Y:S02]  /*146a0*/  IMAD R10, R8.reuse, R6, R5 ;  /* 0x00000006080a7224 */ /* 0x040fe400078e0205 */
[----:B------:R-:W-:Y:S01]  /*146b0*/  IMAD.WIDE.U32 R6, R8, R0, RZ ;  /* 0x0000000008067225 */ /* 0x000fe200078e00ff */
[----:B------:R-:W1:Y:S03]  /*146c0*/  S2R R24, SR_TID.X ;  /* 0x0000000000187919 */ /* 0x000e660000002100 */
[----:B--2---:R-:W-:-:S04]  /*146d0*/  IMAD R4, R4, 0x8, R23 ;  /* 0x0000000804047824 */ /* 0x004fc800078e0217 */
[----:B------:R-:W-:-:S04]  /*146e0*/  IMAD R3, R245, 0x80, R4 ;  /* 0x00000080f5037824 */ /* 0x000fc800078e0204 */
[----:B------:R-:W-:-:S04]  /*146f0*/  @P3 IMAD.HI.U32 R5, R3, c[0x0][0x4ec], RZ ;  /* 0x00013b0003053a27 */ /* 0x000fc800078e00ff */
[----:B------:R-:W-:Y:S01]  /*14700*/  IMAD.MOV.U32 R4, RZ, RZ, R3 ;  /* 0x000000ffff047224 */ /* 0x000fe200078e0003 */
[----:B------:R-:W-:Y:S01]  /*14710*/  @P3 SHF.R.U32.HI R4, RZ, c[0x0][0x4f0], R5 ;  /* 0x00013c00ff043a19 */ /* 0x000fe20000011605 */
[----:B---3--:R-:W-:Y:S01]  /*14720*/  IMAD.WIDE.U32 R8, R14, R22, RZ ;  /* 0x000000160e087225 */ /* 0x008fe200078e00ff */
[----:B----4-:R-:W-:-:S03]  /*14730*/  SEL R5, R13, RZ, P2 ;  /* 0x000000ff0d057207 */ /* 0x010fc60001000000 */
[----:B------:R-:W-:Y:S01]  /*14740*/  IMAD R11, R15, R22, RZ ;  /* 0x000000160f0b7224 */ /* 0x000fe200078e02ff */
[----:B-----5:R-:W-:Y:S01]  /*14750*/  IADD3 R14, P1, P0, R6, R8, R2 ;  /* 0x00000008060e7210 */ /* 0x020fe2000783e002 */
[----:B------:R-:W-:Y:S01]  /*14760*/  IMAD.IADD R13, R7, 0x1, R10 ;  /* 0x00000001070d7824 */ /* 0x000fe200078e020a */
[----:B------:R-:W-:Y:S01]  /*14770*/  SHF.R.S32.HI R6, RZ, 0x1f, R2 ;  /* 0x0000001fff067819 */ /* 0x000fe20000011402 */
[----:B------:R-:W-:Y:S02]  /*14780*/  IMAD.IADD R7, R9, 0x1, R11 ;  /* 0x0000000109077824 */ /* 0x000fe400078e020b */
[-C--:B------:R-:W-:Y:S02]  /*14790*/  IMAD R10, R19, R5.reuse, RZ ;  /* 0x00000005130a7224 */ /* 0x080fe400078e02ff */
[----:B------:R-:W-:Y:S01]  /*147a0*/  IMAD.WIDE.U32 R8, R18, R5, RZ ;  /* 0x0000000512087225 */ /* 0x000fe200078e00ff */
[----:B------:R-:W-:Y:S02]  /*147b0*/  IADD3.X R11, R13, R7, R6, P1, P0 ;  /* 0x000000070d0b7210 */ /* 0x000fe40000fe0406 */
[--C-:B------:R-:W-:Y:S01]  /*147c0*/  SHF.R.S32.HI R5, RZ, 0x1f, R4.reuse ;  /* 0x0000001fff057819 */ /* 0x100fe20000011404 */
[----:B------:R-:W-:Y:S01]  /*147d0*/  IMAD.MOV R7, RZ, RZ, -R4 ;  /* 0x000000ffff077224 */ /* 0x000fe200078e0a04 */
[----:B------:R-:W-:Y:S01]  /*147e0*/  IADD3 R8, P1, P0, R4, R14, R8 ;  /* 0x0000000e04087210 */ /* 0x000fe2000783e008 */
[----:B------:R-:W-:-:S02]  /*147f0*/  IMAD.IADD R10, R9, 0x1, R10 ;  /* 0x00000001090a7824 */ /* 0x000fc400078e020a */
[----:B------:R-:W-:-:S03]  /*14800*/  IMAD R4, R7, c[0x0][0x4e8], R3 ;  /* 0x00013a0007047a24 */ /* 0x000fc600078e0203 */
[----:B------:R-:W-:Y:S01]  /*14810*/  IADD3.X R9, R5, R11, R10, P1, P0 ;  /* 0x0000000b05097210 */ /* 0x000fe20000fe040a */
[----:B------:R-:W-:Y:S01]  /*14820*/  IMAD R7, R17, R4, RZ ;  /* 0x0000000411077224 */ /* 0x000fe200078e02ff */
[----:B------:R-:W-:-:S03]  /*14830*/  SHF.R.S32.HI R10, RZ, 0x1f, R4 ;  /* 0x0000001fff0a7819 */ /* 0x000fc60000011404 */
[----:B------:R-:W-:-:S04]  /*14840*/  IMAD.WIDE.U32 R4, R16, R4, R8 ;  /* 0x0000000410047225 */ /* 0x000fc800078e0008 */
[----:B------:R-:W-:Y:S02]  /*14850*/  IMAD.MOV.U32 R8, RZ, RZ, c[0x0][0x4a8] ;  /* 0x00012a00ff087624 */ /* 0x000fe400078e00ff */
[----:B------:R-:W-:Y:S02]  /*14860*/  IMAD R7, R16, R10, R7 ;  /* 0x0000000a10077224 */ /* 0x000fe400078e0207 */
[----:B------:R-:W-:Y:S01]  /*14870*/  IMAD.MOV.U32 R9, RZ, RZ, c[0x0][0x4ac] ;  /* 0x00012b00ff097624 */ /* 0x000fe200078e00ff */
[----:B------:R-:W-:Y:S01]  /*14880*/  SEL R8, R8, c[0x0][0x450], P2 ;  /* 0x0001140008087a07 */ /* 0x000fe20001000000 */
[----:B------:R-:W-:Y:S01]  /*14890*/  IMAD.IADD R7, R5, 0x1, R7 ;  /* 0x0000000105077824 */ /* 0x000fe200078e0207 */
[----:B-1----:R-:W-:Y:S02]  /*148a0*/  SHF.R.S32.HI R15, RZ, 0x1f, R24 ;  /* 0x0000001fff0f7819 */ /* 0x002fe40000011418 */
[----:B------:R-:W-:Y:S02]  /*148b0*/  SEL R9, R9, c[0x0][0x454], P2 ;  /* 0x0001150009097a07 */ /* 0x000fe40001000000 */
[----:B------:R-:W-:-:S02]  /*148c0*/  LEA R8, P0, R4, R8, 0x2 ;  /* 0x0000000804087211 */ /* 0x000fc400078010ff */
[----:B------:R-:W-:Y:S02]  /*148d0*/  LEA.HI R15, R15, R24, RZ, 0x5 ;  /* 0x000000180f0f7211 */ /* 0x000fe400078f28ff */
[----:B------:R-:W-:Y:S02]  /*148e0*/  LEA.HI.X R4, R4, R9, R7, 0x2, P0 ;  /* 0x0000000904047211 */ /* 0x000fe400000f1407 */
[----:B------:R-:W-:Y:S01]  /*148f0*/  LOP3.LUT R15, R15, 0xffffffe0, RZ, 0xc0, !PT ;  /* 0xffffffe00f0f7812 */ /* 0x000fe200078ec0ff */
[----:B------:R-:W-:Y:S04]  /*14900*/  SHFL.IDX PT, R10, R8, RZ, 0x1c1f ;  /* 0x001c1fff080a7589 */ /* 0x000fe800000e0000 */
[----:B------:R-:W1:Y:S01]  /*14910*/  SHFL.IDX PT, R11, R4, RZ, 0x1c1f ;  /* 0x001c1fff040b7589 */ /* 0x000e6200000e0000 */
[----:B------:R-:W-:-:S03]  /*14920*/  IMAD.IADD R15, R24, 0x1, -R15 ;  /* 0x00000001180f7824 */ /* 0x000fc600078e0a0f */
[----:B------:R-:W-:Y:S01]  /*14930*/  SHFL.IDX PT, R8, R8, 0x1, 0x1c1f ;  /* 0x003c1f0008087f89 */ /* 0x000fe200000e0000 */
[----:B------:R-:W-:-:S03]  /*14940*/  IMAD R5, R245, 0x80, R23 ;  /* 0x00000080f5057824 */ /* 0x000fc600078e0217 */
        /* <DEDUP_REMOVED lines=9> */
[----:B------:R-:W-:Y:S02]  /*149e0*/  ISETP.GE.AND P0, PT, R5, R4, PT ;  /* 0x000000040500720c */ /* 0x000fe40003f06270 */
[----:B------:R-:W-:Y:S01]  /*149f0*/  P2R R61, PR, RZ, 0x2 ;  /* 0x00000002ff3d7803 */ /* 0x000fe20000000000 */
        /* <DEDUP_REMOVED lines=15> */
[----:B------:R-:W-:Y:S01]  /*14af0*/  IMAD R7, R22, c[0x0][0x3ec], R7 ;  /* 0x0000fb0016077a24 */ /* 0x000fe200078e0207 */
[----:B------:R1:W1:Y:S03]  /*14b00*/  LDS.128 R44, [R203+0x6080] ;  /* 0x00608000cb2c7984 */ /* 0x0002660000000c00 */
[----:B------:R-:W-:Y:S01]  /*14b10*/  IMAD.WIDE.U32 R6, R0, c[0x0][0x3f0], R6 ;  /* 0x0000fc0000067a25 */ /* 0x000fe200078e0006 */
[----:B------:R1:W1:Y:S04]  /*14b20*/  LDS.128 R20, [R203+0x4080] ;  /* 0x00408000cb147984 */ /* 0x0002680000000c00 */
        /* <DEDUP_REMOVED lines=32> */
.L_x_311:
[----:B------:R-:W-:Y:S05]  /*14d30*/  BRA.DIV ~URZ, `(.L_x_249) ;  /* 0x000038927f007947 */ /* 0x000fea000b800000 */
[----:B------:R3:W4:Y:S02]  /*14d40*/  SHFL.IDX PT, R0, R12, RZ, 0x181f ;  /* 0x00181fff0c007589 */ /* 0x00072400000e0000 */
.L_x_312:
[----:B------:R-:W-:Y:S01]  /*14d50*/  ISETP.GE.AND P0, PT, R10, R4, PT ;  /* 0x000000040a00720c */ /* 0x000fe20003f06270 */
[----:B------:R-:W-:Y:S01]  /*14d60*/  BSSY B0, `(.L_x_250) ;  /* 0x0000011000007945 */ /* 0x000fe20003800000 */
[----:B------:R-:W-:Y:S02]  /*14d70*/  SHF.R.S32.HI R15, RZ, 0x1f, R230 ;  /* 0x0000001fff0f7819 */ /* 0x000fe400000114e6 */
[----:B------:R-:W-:Y:S02]  /*14d80*/  SHF.R.S32.HI R14, RZ, 0x1f, R231 ;  /* 0x0000001fff0e7819 */ /* 0x000fe400000114e7 */
[----:B------:R-:W-:-:S07]  /*14d90*/  SHF.R.S32.HI R13, RZ, 0x1f, R232 ;  /* 0x0000001fff0d7819 */ /* 0x000fce00000114e8 */
[----:B------:R-:W-:Y:S05]  /*14da0*/  @P0 BRA `(.L_x_251) ;  /* 0x000000c000000947 */ /* 0x000fea0003800000 */
[----:B------:R-:W-:Y:S02]  /*14db0*/  ISETP.GE.AND P2, PT, R232, c[0x0][0x3c8], PT ;  /* 0x0000f200e8007a0c */ /* 0x000fe40003f46270 */
[----:B------:R-:W-:Y:S02]  /*14dc0*/  ISETP.GE.AND P1, PT, R231, c[0x0][0x3c8], PT ;  /* 0x0000f200e7007a0c */ /* 0x000fe40003f26270 */
[----:B------:R-:W-:-:S09]  /*14dd0*/  ISETP.GE.AND P0, PT, R230, c[0x0][0x3c8], PT ;  /* 0x0000f200e6007a0c */ /* 0x000fd20003f06270 */
[-C--:B----4-:R-:W-:Y:S02]  /*14de0*/  @!P2 LEA R8, P5, R232, R0.reuse, 0x1 ;  /* 0x00000000e808a211 */ /* 0x090fe400078a08ff */
[CC--:B------:R-:W-:Y:S02]  /*14df0*/  @!P1 LEA R6, P4, R231.reuse, R0.reuse, 0x1 ;  /* 0x00000000e7069211 */ /* 0x0c0fe400078808ff */
[----:B------:R-:W-:Y:S02]  /*14e00*/  @!P0 LEA R2, P3, R230, R0, 0x1 ;  /* 0x00000000e6028211 */ /* 0x000fe400078608ff */
[-C--:B--2---:R-:W-:Y:S02]  /*14e10*/  @!P2 LEA.HI.X R9, R232, R5.reuse, R13, 0x1, P5 ;  /* 0x00000005e809a211 */ /* 0x084fe400028f0c0d */
[-C--:B------:R-:W-:Y:S02]  /*14e20*/  @!P1 LEA.HI.X R7, R231, R5.reuse, R14, 0x1, P4 ;  /* 0x00000005e7079211 */ /* 0x080fe400020f0c0e */
[----:B------:R-:W-:Y:S01]  /*14e30*/  @!P0 LEA.HI.X R3, R230, R5, R15, 0x1, P3 ;  /* 0x00000005e6038211 */ /* 0x000fe200018f0c0f */
[----:B------:R2:W-:Y:S04]  /*14e40*/  @!P2 ST.E.128 [R8.64], R24 ;  /* 0x000000180800a985 */ /* 0x0005e8000c101d06 */
[----:B------:R2:W-:Y:S04]  /*14e50*/  @!P1 ST.E.128 [R6.64], R20 ;  /* 0x0000001406009985 */ /* 0x0005e8000c101d06 */
[----:B------:R2:W-:Y:S02]  /*14e60*/  @!P0 ST.E.128 [R2.64], R16 ;  /* 0x0000001002008985 */ /* 0x0005e4000c101d06 */
.L_x_251:
[----:B------:R-:W-:Y:S05]  /*14e70*/  BSYNC B0 ;  /* 0x0000000000007941 */ /* 0x000fea0003800000 */
.L_x_250:
[----:B------:R-:W-:Y:S05]  /*14e80*/  BRA.DIV ~URZ, `(.L_x_252) ;  /* 0x000037a27f007947 */ /* 0x000fea000b800000 */
[----:B--2---:R2:W1:Y:S04]  /*14e90*/  SHFL.IDX PT, R5, R11, 0x1, 0x181f ;  /* 0x00381f000b057f89 */ /* 0x00446800000e0000 */
[----:B----4-:R2:W4:Y:S02]  /*14ea0*/  SHFL.IDX PT, R0, R12, 0x1, 0x181f ;  /* 0x00381f000c007f89 */ /* 0x01052400000e0000 */
.L_x_313:
[----:B------:R-:W-:Y:S01]  /*14eb0*/  IADD3 R2, R10, 0x20, RZ ;  /* 0x000000200a027810 */ /* 0x000fe20007ffe0ff */
[----:B------:R-:W-:Y:S03]  /*14ec0*/  BSSY B0, `(.L_x_253) ;  /* 0x000000f000007945 */ /* 0x000fe60003800000 */
[----:B------:R-:W-:-:S13]  /*14ed0*/  ISETP.GE.AND P0, PT, R2, R4, PT ;  /* 0x000000040200720c */ /* 0x000fda0003f06270 */
[----:B------:R-:W-:Y:S05]  /*14ee0*/  @P0 BRA `(.L_x_254) ;  /* 0x000000c000000947 */ /* 0x000fea0003800000 */
[----:B------:R-:W-:Y:S02]  /*14ef0*/  ISETP.GE.AND P2, PT, R232, c[0x0][0x3c8], PT ;  /* 0x0000f200e8007a0c */ /* 0x000fe40003f46270 */
[----:B------:R-:W-:Y:S02]  /*14f00*/  ISETP.GE.AND P1, PT, R231, c[0x0][0x3c8], PT ;  /* 0x0000f200e7007a0c */ /* 0x000fe40003f26270 */
[----:B------:R-:W-:-:S09]  /*14f10*/  ISETP.GE.AND P0, PT, R230, c[0x0][0x3c8], PT ;  /* 0x0000f200e6007a0c */ /* 0x000fd20003f06270 */
[-C--:B----4-:R-:W-:Y:S02]  /*14f20*/  @!P2 LEA R8, P5, R232, R0.reuse, 0x1 ;  /* 0x00000000e808a211 */ /* 0x090fe400078a08ff */
[CC--:B------:R-:W-:Y:S02]  /*14f30*/  @!P1 LEA R6, P4, R231.reuse, R0.reuse, 0x1 ;  /* 0x00000000e7069211 */ /* 0x0c0fe400078808ff */
[----:B------:R-:W-:Y:S02]  /*14f40*/  @!P0 LEA R2, P3, R230, R0, 0x1 ;  /* 0x00000000e6028211 */ /* 0x000fe400078608ff */
[-C--:B-1----:R-:W-:Y:S02]  /*14f50*/  @!P2 LEA.HI.X R9, R232, R5.reuse, R13, 0x1, P5 ;  /* 0x00000005e809a211 */ /* 0x082fe400028f0c0d */
[-C--:B------:R-:W-:Y:S02]  /*14f60*/  @!P1 LEA.HI.X R7, R231, R5.reuse, R14, 0x1, P4 ;  /* 0x00000005e7079211 */ /* 0x080fe400020f0c0e */
[----:B------:R-:W-:Y:S01]  /*14f70*/  @!P0 LEA.HI.X R3, R230, R5, R15, 0x1, P3 ;  /* 0x00000005e6038211 */ /* 0x000fe200018f0c0f */
[----:B------:R1:W-:Y:S04]  /*14f80*/  @!P2 ST.E.128 [R8.64], R36 ;  /* 0x000000240800a985 */ /* 0x0003e8000c101d06 */
[----:B------:R1:W-:Y:S04]  /*14f90*/  @!P1 ST.E.128 [R6.64], R32 ;  /* 0x0000002006009985 */ /* 0x0003e8000c101d06 */
[----:B------:R1:W-:Y:S02]  /*14fa0*/  @!P0 ST.E.128 [R2.64], R28 ;  /* 0x0000001c02008985 */ /* 0x0003e4000c101d06 */
.L_x_254:
[----:B------:R-:W-:Y:S05]  /*14fb0*/  BSYNC B0 ;  /* 0x0000000000007941 */ /* 0x000fea0003800000 */
.L_x_253:
[----:B------:R-:W-:Y:S05]  /*14fc0*/  BRA.DIV ~URZ, `(.L_x_255) ;  /* 0x000037227f007947 */ /* 0x000fea000b800000 */
[----:B-1----:R1:W2:Y:S02]  /*14fd0*/  SHFL.IDX PT, R5, R11, 0x2, 0x181f ;  /* 0x00581f000b057f89 */ /* 0x0022a400000e0000 */
.L_x_314:
[----:B------:R-:W-:Y:S05]  /*14fe0*/  BRA.DIV ~URZ, `(.L_x_256) ;  /* 0x000037727f007947 */ /* 0x000fea000b800000 */
[----:B----4-:R4:W1:Y:S02]  /*14ff0*/  SHFL.IDX PT, R0, R12, 0x2, 0x181f ;  /* 0x00581f000c007f89 */ /* 0x01086400000e0000 */
.L_x_315:
[----:B------:R-:W-:Y:S01]  /*15000*/  IADD3 R2, R10, 0x40, RZ ;  /* 0x000000400a027810 */ /* 0x000fe20007ffe0ff */
[----:B------:R-:W-:Y:S03]  /*15010*/  BSSY B0, `(.L_x_257) ;  /* 0x000000f000007945 */ /* 0x000fe60003800000 */
[----:B------:R-:W-:-:S13]  /*15020*/  ISETP.GE.AND P0, PT, R2, R4, PT ;  /* 0x000000040200720c */ /* 0x000fda0003f06270 */
[----:B------:R-:W-:Y:S05]  /*15030*/  @P0 BRA `(.L_x_258) ;  /* 0x000000c000000947 */ /* 0x000fea0003800000 */
[----:B------:R-:W-:Y:S02]  /*15040*/  ISETP.GE.AND P2, PT, R232, c[0x0][0x3c8], PT ;  /* 0x0000f200e8007a0c */ /* 0x000fe40003f46270 */
[----:B------:R-:W-:Y:S02]  /*15050*/  ISETP.GE.AND P1, PT, R231, c[0x0][0x3c8], PT ;  /* 0x0000f200e7007a0c */ /* 0x000fe40003f26270 */
[----:B------:R-:W-:-:S09]  /*15060*/  ISETP.GE.AND P0, PT, R230, c[0x0][0x3c8], PT ;  /* 0x0000f200e6007a0c */ /* 0x000fd20003f06270 */
[-C--:B-1----:R-:W-:Y:S02]  /*15070*/  @!P2 LEA R8, P5, R232, R0.reuse, 0x1 ;  /* 0x00000000e808a211 */ /* 0x082fe400078a08ff */
        /* <DEDUP_REMOVED lines=8> */
.L_x_258:
[----:B------:R-:W-:Y:S05]  /*15100*/  BSYNC B0 ;  /* 0x0000000000007941 */ /* 0x000fea0003800000 */
.L_x_257:
[----:B------:R-:W-:Y:S05]  /*15110*/  BRA.DIV ~URZ, `(.L_x_259) ;  /* 0x000036a27f007947 */ /* 0x000fea000b800000 */
[----:B-1----:R1:W3:Y:S04]  /*15120*/  SHFL.IDX PT, R6, R11, 0x3, 0x181f ;  /* 0x00781f000b067f89 */ /* 0x0022e800000e0000 */
[----:B------:R1:W4:Y:S02]  /*15130*/  SHFL.IDX PT, R0, R12, 0x3, 0x181f ;  /* 0x00781f000c007f89 */ /* 0x00032400000e0000 */
.L_x_316:
[----:B------:R-:W-:-:S04]  /*15140*/  IADD3 R2, R10, 0x60, RZ ;  /* 0x000000600a027810 */ /* 0x000fc80007ffe0ff */
[----:B------:R-:W-:-:S13]  /*15150*/  ISETP.GE.AND P0, PT, R2, R4, PT ;  /* 0x000000040200720c */ /* 0x000fda0003f06270 */
[----:B------:R-:W-:Y:S05]  /*15160*/  @P0 BRA `(.L_x_260) ;  /* 0x0000200000000947 */ /* 0x000fea0003800000 */
[----:B------:R-:W-:Y:S02]  /*15170*/  ISETP.GE.AND P1, PT, R232, c[0x0][0x3c8], PT ;  /* 0x0000f200e8007a0c */ /* 0x000fe40003f26270 */
[----:B------:R-:W-:-:S11]  /*15180*/  ISETP.GE.AND P0, PT, R231, c[0x0][0x3c8], PT ;  /* 0x0000f200e7007a0c */ /* 0x000fd60003f06270 */
[CC--:B----4-:R-:W-:Y:S02]  /*15190*/  @!P1 LEA R4, P3, R232.reuse, R0.reuse, 0x1 ;  /* 0x00000000e8049211 */ /* 0x0d0fe400078608ff */
[C---:B------:R-:W-:Y:S02]  /*151a0*/  @!P0 LEA R2, P2, R231.reuse, R0, 0x1 ;  /* 0x00000000e7028211 */ /* 0x040fe400078408ff */
[-C--:B--23--:R-:W-:Y:S02]  /*151b0*/  @!P1 LEA.HI.X R5, R232, R6.reuse, R13, 0x1, P3 ;  /* 0x00000006e8059211 */ /* 0x08cfe400018f0c0d */
[----:B------:R-:W-:-:S03]  /*151c0*/  @!P0 LEA.HI.X R3, R231, R6, R14, 0x1, P2 ;  /* 0x00000006e7038211 */ /* 0x000fc600010f0c0e */
[----:B------:R2:W-:Y:S04]  /*151d0*/  @!P1 ST.E.128 [R4.64], R56 ;  /* 0x0000003804009985 */ /* 0x0005e8000c101d06 */
[----:B------:R2:W-:Y:S01]  /*151e0*/  @!P0 ST.E.128 [R2.64], R52 ;  /* 0x0000003402008985 */ /* 0x0005e2000c101d06 */
[----:B------:R-:W-:-:S13]  /*151f0*/  ISETP.GE.AND P0, PT, R230, c[0x0][0x3c8], PT ;  /* 0x0000f200e6007a0c */ /* 0x000fda0003f06270 */
[----:B------:R-:W-:Y:S05]  /*15200*/  @P0 BRA `(.L_x_260) ;  /* 0x00001f6000000947 */ /* 0x000fea0003800000 */
[----:B--2---:R-:W-:-:S04]  /*15210*/  LEA R2, P0, R230, R0, 0x1 ;  /* 0x00000000e6027211 */ /* 0x004fc800078008ff */
[----:B------:R-:W-:-:S05]  /*15220*/  LEA.HI.X R3, R230, R6, R15, 0x1, P0 ;  /* 0x00000006e6037211 */ /* 0x000fca00000f0c0f */
[----:B------:R2:W-:Y:S01]  /*15230*/  ST.E.128 [R2.64], R60 ;  /* 0x0000003c02007985 */ /* 0x0005e2000c101d06 */
[----:B------:R-:W-:Y:S05]  /*15240*/  BRA `(.L_x_260) ;  /* 0x00001f2000007947 */ /* 0x000fea0003800000 */
.L_x_247:
[----:B-1----:R-:W2:Y:S04]  /*15250*/  LDL.LU R8, [R1] ;  /* 0x0000000001087983 */ /* 0x002ea80000300800 */
[----:B------:R-:W3:Y:S01]  /*15260*/  LDL.LU R7, [R1+0x18] ;  /* 0x0000180001077983 */ /* 0x000ee20000300800 */
[----:B------:R-:W-:Y:S02]  /*15270*/  IMAD R6, R6, c[0x0][0x408], RZ ;  /* 0x0001020006067a24 */ /* 0x000fe400078e02ff */
[----:B------:R-:W-:-:S04]  /*15280*/  IMAD.WIDE.U32 R4, R2, c[0x0][0x408], RZ ;  /* 0x0001020002047a25 */ /* 0x000fc800078e00ff */
[----:B------:R-:W-:Y:S02]  /*15290*/  IMAD R2, R2, c[0x0][0x40c], R6 ;  /* 0x0001030002027a24 */ /* 0x000fe400078e0206 */
[----:B------:R-:W-:-:S03]  /*152a0*/  @P3 IMAD.HI.U32 R6, R3, c[0x0][0x4ec], RZ ;  /* 0x00013b0003063a27 */ /* 0x000fc600078e00ff */
[----:B------:R-:W-:Y:S02]  /*152b0*/  IADD3 R5, R5, R2, RZ ;  /* 0x0000000205057210 */ /* 0x000fe40007ffe0ff */
[----:B------:R-:W-:-:S05]  /*152c0*/  SHF.R.S32.HI R2, RZ, 0x1f, R0 ;  /* 0x0000001fff027819 */ /* 0x000fca0000011400 */
[----:B------:R-:W-:-:S04]  /*152d0*/  IMAD R2, R2, c[0x0][0x440], RZ ;  /* 0x0001100002027a24 */ /* 0x000fc800078e02ff */
[----:B------:R-:W-:Y:S02]  /*152e0*/  IMAD R2, R0, c[0x0][0x444], R2 ;  /* 0x0001110000027a24 */ /* 0x000fe400078e0202 */
[----:B--2---:R-:W-:-:S04]  /*152f0*/  IMAD.WIDE.U32 R4, R8, c[0x0][0x438], R4 ;  /* 0x00010e0008047a25 */ /* 0x004fc800078e0004 */
[----:B------:R-:W-:-:S04]  /*15300*/  IMAD R5, R8, c[0x0][0x43c], R5 ;  /* 0x00010f0008057a24 */ /* 0x000fc800078e0205 */
[----:B------:R-:W-:Y:S01]  /*15310*/  IMAD.WIDE.U32 R4, R0, c[0x0][0x440], R4 ;  /* 0x0001100000047a25 */ /* 0x000fe200078e0004 */
[----:B------:R-:W-:Y:S02]  /*15320*/  MOV R0, R3 ;  /* 0x0000000300007202 */ /* 0x000fe40000000f00 */
[----:B------:R-:W-:Y:S02]  /*15330*/  @P3 SHF.R.U32.HI R0, RZ, c[0x0][0x4f0], R6 ;  /* 0x00013c00ff003a19 */ /* 0x000fe40000011606 */
[----:B------:R-:W-:Y:S02]  /*15340*/  IADD3 R5, R5, R2, RZ ;  /* 0x0000000205057210 */ /* 0x000fe40007ffe0ff */
[----:B------:R-:W-:Y:S02]  /*15350*/  SHF.R.S32.HI R2, RZ, 0x1f, R0 ;  /* 0x0000001fff027819 */ /* 0x000fe40000011400 */
[----:B------:R-:W-:Y:S01]  /*15360*/  IADD3 R6, -R0, RZ, RZ ;  /* 0x000000ff00067210 */ /* 0x000fe20007ffe1ff */
[----:B---3--:R-:W-:-:S04]  /*15370*/  IMAD.WIDE.U32 R4, R7, c[0x0][0x448], R4 ;  /* 0x0001120007047a25 */ /* 0x008fc800078e0004 */
[----:B------:R-:W-:Y:S02]  /*15380*/  IMAD R2, R2, c[0x0][0x430], RZ ;  /* 0x00010c0002027a24 */ /* 0x000fe400078e02ff */
[----:B------:R-:W-:Y:S02]  /*15390*/  IMAD R5, R7, c[0x0][0x44c], R5 ;  /* 0x0001130007057a24 */ /* 0x000fe400078e0205 */
        /* <DEDUP_REMOVED lines=13> */
.L_x_317:
[----:B------:R-:W-:Y:S05]  /*15470*/  BRA.DIV ~URZ, `(.L_x_262) ;  /* 0x000034727f007947 */ /* 0x000fea000b800000 */
[----:B------:R3:W4:Y:S02]  /*15480*/  SHFL.IDX PT, R0, R39, RZ, 0x1c1f ;  /* 0x001c1fff27007589 */ /* 0x00072400000e0000 */
.L_x_318:
[----:B------:R-:W5:Y:S01]  /*15490*/  S2R R3, SR_TID.X ;  /* 0x0000000000037919 */ /* 0x000f620000002100 */
[----:B------:R-:W-:Y:S01]  /*154a0*/  BSSY B0, `(.L_x_263) ;  /* 0x000009a000007945 */ /* 0x000fe20003800000 */
[----:B-----5:R-:W-:-:S04]  /*154b0*/  SHF.R.S32.HI R2, RZ, 0x1f, R3 ;  /* 0x0000001fff027819 */ /* 0x020fc80000011403 */
[----:B------:R-:W-:-:S04]  /*154c0*/  LEA.HI R2, R2, R3, RZ, 0x5 ;  /* 0x0000000302027211 */ /* 0x000fc800078f28ff */
[----:B------:R-:W-:-:S05]  /*154d0*/  LOP3.LUT R2, R2, 0xffffffe0, RZ, 0xc0, !PT ;  /* 0xffffffe002027812 */ /* 0x000fca00078ec0ff */
[----:B------:R-:W-:-:S05]  /*154e0*/  IMAD.IADD R2, R3, 0x1, -R2 ;  /* 0x0000000103027824 */ /* 0x000fca00078e0a02 */
[----:B------:R-:W-:-:S04]  /*154f0*/  SHF.R.S32.HI R4, RZ, 0x1f, R2 ;  /* 0x0000001fff047819 */ /* 0x000fc80000011402 */
[----:B------:R-:W-:-:S04]  /*15500*/  LEA.HI R4, R4, R2, RZ, 0x2 ;  /* 0x0000000204047211 */ /* 0x000fc800078f10ff */
[----:B------:R-:W-:-:S05]  /*15510*/  LOP3.LUT R4, R4, 0x7ffffffc, RZ, 0xc0, !PT ;  /* 0x7ffffffc04047812 */ /* 0x000fca00078ec0ff */
[----:B------:R-:W-:-:S04]  /*15520*/  IMAD.IADD R4, R2, 0x1, -R4 ;  /* 0x0000000102047824 */ /* 0x000fc800078e0a04 */
[----:B------:R-:W-:-:S05]  /*15530*/  IMAD.SHL.U32 R4, R4, 0x2, RZ ;  /* 0x0000000204047824 */ /* 0x000fca00078e00ff */
[C---:B------:R-:W-:Y:S02]  /*15540*/  IADD3 R29, R4.reuse, 0x70, RZ ;  /* 0x00000070041d7810 */ /* 0x040fe40007ffe0ff */
[C---:B------:R-:W-:Y:S02]  /*15550*/  IADD3 R28, R4.reuse, 0x78, RZ ;  /* 0x00000078041c7810 */ /* 0x040fe40007ffe0ff */
[C---:B------:R-:W-:Y:S02]  /*15560*/  IADD3 R27, R4.reuse, 0x80, RZ ;  /* 0x00000080041b7810 */ /* 0x040fe40007ffe0ff */
[C---:B------:R-:W-:Y:S02]  /*15570*/  IADD3 R26, R4.reuse, 0x88, RZ ;  /* 0x00000088041a7810 */ /* 0x040fe40007ffe0ff */
[C---:B------:R-:W-:Y:S02]  /*15580*/  IADD3 R25, R4.reuse, 0x90, RZ ;  /* 0x0000009004197810 */ /* 0x040fe40007ffe0ff */
[----:B------:R-:W-:-:S02]  /*15590*/  IADD3 R24, R4, 0x98, RZ ;  /* 0x0000009804187810 */ /* 0x000fc40007ffe0ff */
        /* <DEDUP_REMOVED lines=16> */
[----:B------:R-:W-:Y:S02]  /*156a0*/  IADD3 R6, R4, 0x58, RZ ;  /* 0x0000005804067810 */ /* 0x000fe40007ffe0ff */
        /* <DEDUP_REMOVED lines=22> */
[----:B------:R-:W-:Y:S01]  /*15810*/  SHF.R.S32.HI R37, RZ, 0x1f, R19 ;  /* 0x0000001fff257819 */ /* 0x000fe20000011413 */
[----:B------:R-:W-:Y:S05]  /*15820*/  @P0 BRA `(.L_x_264) ;  /* 0x0000061000000947 */ /* 0x000fea0003800000 */
[----:B------:R-:W-:Y:S02]  /*15830*/  ISETP.GE.AND P1, PT, R4, c[0x0][0x3c8], PT ;  /* 0x0000f20004007a0c */ /* 0x000fe40003f26270 */
[----:B------:R-:W-:Y:S02]  /*15840*/  ISETP.GE.AND P0, PT, R19, c[0x0][0x3c8], PT ;  /* 0x0000f20013007a0c */ /* 0x000fe40003f06270 */
[----:B------:R-:W-:-:S02]  /*15850*/  ISETP.GE.AND P3, PT, R18, c[0x0][0x3c8], PT ;  /* 0x0000f20012007a0c */ /* 0x000fc40003f66270 */
[----:B------:R-:W-:Y:S02]  /*15860*/  ISETP.GE.AND P4, PT, R17, c[0x0][0x3c8], PT ;  /* 0x0000f20011007a0c */ /* 0x000fe40003f86270 */
[----:B------:R-:W-:-:S05]  /*15870*/  ISETP.GE.AND P6, PT, R25, c[0x0][0x3c8], PT ;  /* 0x0000f20019007a0c */ /* 0x000fca0003fc6270 */
[----:B----4-:R-:W-:Y:S02]  /*15880*/  @!P1 IMAD.MOV.U32 R30, RZ, RZ, R0 ;  /* 0x000000ffff1e9224 */ /* 0x010fe400078e0000 */
[----:B--2---:R-:W-:Y:S01]  /*15890*/  @!P1 IMAD.MOV.U32 R31, RZ, RZ, R5 ;  /* 0x000000ffff1f9224 */ /* 0x004fe200078e0005 */
[----:B------:R-:W-:-:S03]  /*158a0*/  @!P0 LEA R2, P2, R19, R0, 0x2 ;  /* 0x0000000013028211 */ /* 0x000fc600078410ff */
[----:B------:R-:W-:Y:S01]  /*158b0*/  @!P1 IMAD.WIDE R30, R4, 0x4, R30 ;  /* 0x00000004041e9825 */ /* 0x000fe200078e021e */
[----:B------:R-:W-:Y:S02]  /*158c0*/  @!P0 LEA.HI.X R3, R19, R5, R37, 0x2, P2 ;  /* 0x0000000513038211 */ /* 0x000fe400010f1425 */
[----:B------:R-:W-:Y:S02]  /*158d0*/  ISETP.GE.AND P2, PT, R16, c[0x0][0x3c8], PT ;  /* 0x0000f20010007a0c */ /* 0x000fe40003f46270 */
[----:B------:R2:W-:Y:S01]  /*158e0*/  @!P1 ST.E.64 [R30.64], R154 ;  /* 0x0000009a1e009985 */ /* 0x0005e2000c101b06 */
[----:B------:R-:W-:-:S03]  /*158f0*/  ISETP.GE.AND P1, PT, R15, c[0x0][0x3c8], PT ;  /* 0x0000f2000f007a0c */ /* 0x000fc60003f26270 */
[----:B------:R4:W-:Y:S01]  /*15900*/  @!P0 ST.E.64 [R2.64], R32 ;  /* 0x0000002002008985 */ /* 0x0009e2000c101b06 */
[CC--:B--2---:R-:W-:Y:S02]  /*15910*/  @!P3 LEA R30, P5, R18.reuse, R0.reuse, 0x2 ;  /* 0x00000000121eb211 */ /* 0x0c4fe400078a10ff */
[C---:B----4-:R-:W-:Y:S02]  /*15920*/  @!P4 LEA R2, P0, R17.reuse, R0, 0x2 ;  /* 0x000000001102c211 */ /* 0x050fe400078010ff */
[-C--:B------:R-:W-:Y:S02]  /*15930*/  @!P3 LEA.HI.X R31, R18, R5.reuse, R38, 0x2, P5 ;  /* 0x00000005121fb211 */ /* 0x080fe400028f1426 */
[----:B------:R-:W-:-:S03]  /*15940*/  @!P4 LEA.HI.X R3, R17, R5, R41, 0x2, P0 ;  /* 0x000000051103c211 */ /* 0x000fc600000f1429 */
[----:B------:R2:W-:Y:S01]  /*15950*/  @!P3 ST.E.64 [R30.64], R34 ;  /* 0x000000221e00b985 */ /* 0x0005e2000c101b06 */
[----:B------:R-:W-:-:S03]  /*15960*/  ISETP.GE.AND P3, PT, R14, c[0x0][0x3c8], PT ;  /* 0x0000f2000e007a0c */ /* 0x000fc60003f66270 */
[----:B------:R4:W-:Y:S01]  /*15970*/  @!P4 ST.E.64 [R2.64], R102 ;  /* 0x000000660200c985 */ /* 0x0009e2000c101b06 */
[----:B------:R-:W-:Y:S02]  /*15980*/  ISETP.GE.AND P4, PT, R13, c[0x0][0x3c8], PT ;  /* 0x0000f2000d007a0c */ /* 0x000fe40003f86270 */
        /* <DEDUP_REMOVED lines=16> */
[-C--:B--2---:R-:W-:Y:S02]  /*15a90*/  @!P2 LEA R30, P5, R12, R0.reuse, 0x2 ;  /* 0x000000000c1ea211 */ /* 0x084fe400078a10ff */
[----:B----4-:R-:W-:Y:S02]  /*15aa0*/  @!P1 LEA R2, P0, R10, R0, 0x2 ;  /* 0x000000000a029211 */ /* 0x010fe400078010ff */
        /* <DEDUP_REMOVED lines=23> */
[CC--:B----4-:R-:W-:Y:S02]  /*15c20*/  @!P4 LEA R2, P0, R28.reuse, R0.reuse, 0x2 ;  /* 0x000000001c02c211 */ /* 0x0d0fe400078010ff */
[-C--:B------:R-:W-:Y:S02]  /*15c30*/  @!P3 LEA.HI.X R31, R29, R5.reuse, R51, 0x2, P5 ;  /* 0x000000051d1fb211 */ /* 0x080fe400028f1433 */
[----:B------:R-:W-:Y:S02]  /*15c40*/  @!P4 LEA.HI.X R3, R28, R5, R52, 0x2, P0 ;  /* 0x000000051c03c211 */ /* 0x000fe400000f1434 */
[----:B------:R-:W-:Y:S01]  /*15c50*/  @!P2 LEA R32, P0, R27, R0, 0x2 ;  /* 0x000000001b20a211 */ /* 0x000fe200078010ff */
[----:B------:R2:W-:Y:S01]  /*15c60*/  @!P3 ST.E.64 [R30.64], R150 ;  /* 0x000000961e00b985 */ /* 0x0005e2000c101b06 */
[----:B------:R-:W-:-:S02]  /*15c70*/  ISETP.GE.AND P5, PT, R24, c[0x0][0x3c8], PT ;  /* 0x0000f20018007a0c */ /* 0x000fc40003fa6270 */
[----:B------:R-:W-:Y:S01]  /*15c80*/  @!P2 LEA.HI.X R33, R27, R5, R53, 0x2, P0 ;  /* 0x000000051b21a211 */ /* 0x000fe200000f1435 */
[----:B------:R4:W-:Y:S01]  /*15c90*/  @!P4 ST.E.64 [R2.64], R152 ;  /* 0x000000980200c985 */ /* 0x0009e2000c101b06 */
[----:B------:R-:W-:-:S03]  /*15ca0*/  ISETP.GE.AND P4, PT, R23, c[0x0][0x3c8], PT ;  /* 0x0000f20017007a0c */ /* 0x000fc60003f86270 */
[----:B------:R-:W-:Y:S01]  /*15cb0*/  @!P2 ST.E.64 [R32.64], R156 ;  /* 0x0000009c2000a985 */ /* 0x000fe2000c101b06 */
[----:B------:R-:W-:Y:S02]  /*15cc0*/  ISETP.GE.AND P2, PT, R22, c[0x0][0x3c8], PT ;  /* 0x0000f20016007a0c */ /* 0x000fe40003f46270 */
[CC--:B--2---:R-:W-:Y:S02]  /*15cd0*/  @!P6 LEA R30, P0, R25.reuse, R0.reuse, 0x2 ;  /* 0x00000000191ee211 */ /* 0x0c4fe400078010ff */
[C---:B----4-:R-:W-:Y:S02]  /*15ce0*/  @!P1 LEA R2, P3, R26.reuse, R0, 0x2 ;  /* 0x000000001a029211 */ /* 0x050fe400078610ff */
[-C--:B------:R-:W-:Y:S02]  /*15cf0*/  @!P6 LEA.HI.X R31, R25, R5.reuse, R56, 0x2, P0 ;  /* 0x00000005191fe211 */ /* 0x080fe400000f1438 */
[----:B------:R-:W-:Y:S02]  /*15d00*/  @!P1 LEA.HI.X R3, R26, R5, R54, 0x2, P3 ;  /* 0x000000051a039211 */ /* 0x000fe400018f1436 */
[----:B------:R-:W-:-:S03]  /*15d10*/  ISETP.GE.AND P0, PT, R20, c[0x0][0x3c8], PT ;  /* 0x0000f20014007a0c */ /* 0x000fc60003f06270 */
[----:B------:R2:W-:Y:S01]  /*15d20*/  @!P1 ST.E.64 [R2.64], R68 ;  /* 0x0000004402009985 */ /* 0x0005e2000c101b06 */
[----:B------:R-:W-:-:S03]  /*15d30*/  ISETP.GE.AND P1, PT, R21, c[0x0][0x3c8], PT ;  /* 0x0000f20015007a0c */ /* 0x000fc60003f26270 */
[----:B------:R4:W-:Y:S01]  /*15d40*/  @!P6 ST.E.64 [R30.64], R72 ;  /* 0x000000481e00e985 */ /* 0x0009e2000c101b06 */
[----:B------:R-:W-:-:S04]  /*15d50*/  @!P4 LEA R34, P6, R23, R0, 0x2 ;  /* 0x000000001722c211 */ /* 0x000fc800078c10ff */
[----:B------:R-:W-:Y:S02]  /*15d60*/  @!P4 LEA.HI.X R35, R23, R5, R57, 0x2, P6 ;  /* 0x000000051723c211 */ /* 0x000fe400030f1439 */
[----:B--2---:R-:W-:-:S04]  /*15d70*/  @!P5 LEA R2, P3, R24, R0, 0x2 ;  /* 0x000000001802d211 */ /* 0x004fc800078610ff */
[----:B------:R-:W-:Y:S02]  /*15d80*/  @!P5 LEA.HI.X R3, R24, R5, R55, 0x2, P3 ;  /* 0x000000051803d211 */ /* 0x000fe400018f1437 */
[----:B------:R-:W-:-:S03]  /*15d90*/  @!P2 LEA R32, P3, R22, R0, 0x2 ;  /* 0x000000001620a211 */ /* 0x000fc600078610ff */
[----:B------:R2:W-:Y:S01]  /*15da0*/  @!P5 ST.E.64 [R2.64], R76 ;  /* 0x0000004c0200d985 */ /* 0x0005e2000c101b06 */
[C---:B----4-:R-:W-:Y:S02]  /*15db0*/  @!P1 LEA R30, P5, R21.reuse, R0, 0x2 ;  /* 0x00000000151e9211 */ /* 0x050fe400078a10ff */
[-C--:B------:R-:W-:Y:S01]  /*15dc0*/  @!P2 LEA.HI.X R33, R22, R5.reuse, R58, 0x2, P3 ;  /* 0x000000051621a211 */ /* 0x080fe200018f143a */
[----:B------:R4:W-:Y:S01]  /*15dd0*/  @!P4 ST.E.64 [R34.64], R160 ;  /* 0x000000a02200c985 */ /* 0x0009e2000c101b06 */
[----:B------:R-:W-:-:S03]  /*15de0*/  @!P1 LEA.HI.X R31, R21, R5, R59, 0x2, P5 ;  /* 0x00000005151f9211 */ /* 0x000fc600028f143b */
[----:B------:R4:W-:Y:S04]  /*15df0*/  @!P2 ST.E.64 [R32.64], R158 ;  /* 0x0000009e2000a985 */ /* 0x0009e8000c101b06 */
[----:B------:R4:W-:Y:S01]  /*15e00*/  @!P1 ST.E.64 [R30.64], R80 ;  /* 0x000000501e009985 */ /* 0x0009e2000c101b06 */
[----:B--2---:R-:W-:-:S04]  /*15e10*/  @!P0 LEA R2, P3, R20, R0, 0x2 ;  /* 0x0000000014028211 */ /* 0x004fc800078610ff */
[----:B------:R-:W-:-:S05]  /*15e20*/  @!P0 LEA.HI.X R3, R20, R5, R60, 0x2, P3 ;  /* 0x0000000514038211 */ /* 0x000fca00018f143c */
[----:B------:R4:W-:Y:S04]  /*15e30*/  @!P0 ST.E.64 [R2.64], R64 ;  /* 0x0000004002008985 */ /* 0x0009e8000c101b06 */
.L_x_264:
[----:B------:R-:W-:Y:S05]  /*15e40*/  BSYNC B0 ;  /* 0x0000000000007941 */ /* 0x000fea0003800000 */
.L_x_263:
[----:B------:R-:W-:Y:S05]  /*15e50*/  BRA.DIV ~URZ, `(.L_x_265) ;  /* 0x00002af27f007947 */ /* 0x000fea000b800000 */
[----:B--2---:R2:W1:Y:S04]  /*15e60*/  SHFL.IDX PT, R5, R36, 0x1, 0x1c1f ;  /* 0x003c1f0024057f89 */ /* 0x00446800000e0000 */
[----:B----4-:R2:W4:Y:S02]  /*15e70*/  SHFL.IDX PT, R0, R39, 0x1, 0x1c1f ;  /* 0x003c1f0027007f89 */ /* 0x01052400000e0000 */
.L_x_319:
[----:B------:R-:W-:-:S13]  /*15e80*/  ISETP.NE.AND P0, PT, R61, RZ, PT ;  /* 0x000000ff3d00720c */ /* 0x000fda0003f05270 */
[----:B------:R-:W-:Y:S05]  /*15e90*/  @P0 BRA `(.L_x_260) ;  /* 0x000012d000000947 */ /* 0x000fea0003800000 */
[----:B------:R-:W-:Y:S02]  /*15ea0*/  ISETP.GE.AND P3, PT, R19, c[0x0][0x3c8], PT ;  /* 0x0000f20013007a0c */ /* 0x000fe40003f66270 */
[----:B------:R-:W-:Y:S02]  /*15eb0*/  ISETP.GE.AND P2, PT, R18, c[0x0][0x3c8], PT ;  /* 0x0000f20012007a0c */ /* 0x000fe40003f46270 */
[----:B------:R-:W-:Y:S02]  /*15ec0*/  ISETP.GE.AND P1, PT, R17, c[0x0][0x3c8], PT ;  /* 0x0000f20011007a0c */ /* 0x000fe40003f26270 */
[----:B------:R-:W-:Y:S02]  /*15ed0*/  ISETP.GE.AND P4, PT, R4, c[0x0][0x3c8], PT ;  /* 0x0000f20004007a0c */ /* 0x000fe40003f86270 */
[----:B------:R-:W-:-:S05]  /*15ee0*/  ISETP.GE.AND P0, PT, R16, c[0x0][0x3c8], PT ;  /* 0x0000f20010007a0c */ /* 0x000fca0003f06270 */
[CC--:B----4-:R-:W-:Y:S02]  /*15ef0*/  @!P3 LEA R32, P6, R19.reuse, R0.reuse, 0x2 ;  /* 0x000000001320b211 */ /* 0x0d0fe400078c10ff */
[CC--:B------:R-:W-:Y:S02]  /*15f00*/  @!P2 LEA R30, P5, R18.reuse, R0.reuse, 0x2 ;  /* 0x00000000121ea211 */ /* 0x0c0fe400078a10ff */
[-C--:B-1----:R-:W-:Y:S02]  /*15f10*/  @!P3 LEA.HI.X R33, R19, R5.reuse, R37, 0x2, P6 ;  /* 0x000000051321b211 */ /* 0x082fe400030f1425 */
[----:B------:R-:W-:Y:S01]  /*15f20*/  @!P2 LEA.HI.X R31, R18, R5, R38, 0x2, P5 ;  /* 0x00000005121fa211 */ /* 0x000fe200028f1426 */
[----:B------:R-:W-:Y:S01]  /*15f30*/  @!P4 IMAD.MOV.U32 R34, RZ, RZ, R0 ;  /* 0x000000ffff22c224 */ /* 0x000fe200078e0000 */
[-C--:B------:R-:W-:Y:S01]  /*15f40*/  @!P1 LEA R18, P6, R17, R0.reuse, 0x2 ;  /* 0x0000000011129211 */ /* 0x080fe200078c10ff */
[----:B------:R-:W-:Y:S01]  /*15f50*/  @!P4 IMAD.MOV.U32 R35, RZ, RZ, R5 ;  /* 0x000000ffff23c224 */ /* 0x000fe200078e0005 */
[----:B------:R-:W-:-:S02]  /*15f60*/  @!P0 LEA R2, P5, R16, R0, 0x2 ;  /* 0x0000000010028211 */ /* 0x000fc400078a10ff */
[-C--:B------:R-:W-:Y:S01]  /*15f70*/  @!P1 LEA.HI.X R19, R17, R5.reuse, R41, 0x2, P6 ;  /* 0x0000000511139211 */ /* 0x080fe200030f1429 */
[----:B------:R-:W-:Y:S01]  /*15f80*/  @!P4 IMAD.WIDE R34, R4, 0x4, R34 ;  /* 0x000000040422c825 */ /* 0x000fe200078e0222 */
[----:B------:R-:W-:Y:S02]  /*15f90*/  ISETP.GE.AND P6, PT, R15, c[0x0][0x3c8], PT ;  /* 0x0000f2000f007a0c */ /* 0x000fe40003fc6270 */
[----:B------:R-:W-:Y:S02]  /*15fa0*/  @!P0 LEA.HI.X R3, R16, R5, R40, 0x2, P5 ;  /* 0x0000000510038211 */ /* 0x000fe400028f1428 */
[----:B------:R-:W-:Y:S01]  /*15fb0*/  ISETP.GE.AND P5, PT, R14, c[0x0][0x3c8], PT ;  /* 0x0000f2000e007a0c */ /* 0x000fe20003fa6270 */
[----:B------:R-:W-:Y:S01]  /*15fc0*/  @!P4 ST.E.64 [R34.64], R164 ;  /* 0x000000a42200c985 */ /* 0x000fe2000c101b06 */
[----:B------:R-:W-:-:S03]  /*15fd0*/  ISETP.GE.AND P4, PT, R13, c[0x0][0x3c8], PT ;  /* 0x0000f2000d007a0c */ /* 0x000fc60003f86270 */
[----:B------:R-:W-:Y:S01]  /*15fe0*/  @!P3 ST.E.64 [R32.64], R162 ;  /* 0x000000a22000b985 */ /* 0x000fe2000c101b06 */
[----:B------:R-:W-:-:S03]  /*15ff0*/  ISETP.GE.AND P3, PT, R12, c[0x0][0x3c8], PT ;  /* 0x0000f2000c007a0c */ /* 0x000fc60003f66270 */
[----:B------:R1:W-:Y:S01]  /*16000*/  @!P2 ST.E.64 [R30.64], R114 ;  /* 0x000000721e00a985 */ /* 0x0003e2000c101b06 */
[----:B------:R-:W-:-:S03]  /*16010*/  ISETP.GE.AND P2, PT, R10, c[0x0][0x3c8], PT ;  /* 0x0000f2000a007a0c */ /* 0x000fc60003f46270 */
[----:B------:R4:W-:Y:S04]  /*16020*/  @!P1 ST.E.64 [R18.64], R92 ;  /* 0x0000005c12009985 */ /* 0x0009e8000c101b06 */
[----:B------:R5:W-:Y:S01]  /*16030*/  @!P0 ST.E.64 [R2.64], R84 ;  /* 0x0000005402008985 */ /* 0x000be2000c101b06 */
[CC--:B-1----:R-:W-:Y:S02]  /*16040*/  @!P6 LEA R30, P0, R15.reuse, R0.reuse, 0x2 ;  /* 0x000000000f1ee211 */ /* 0x0c2fe400078010ff */
[-C--:B----4-:R-:W-:Y:S02]  /*16050*/  @!P5 LEA R18, P1, R14, R0.reuse, 0x2 ;  /* 0x000000000e12d211 */ /* 0x090fe400078210ff */
[----:B------:R-:W-:Y:S02]  /*16060*/  @!P6 LEA.HI.X R31, R15, R5, R42, 0x2, P0 ;  /* 0x000000050f1fe211 */ /* 0x000fe400000f142a */
[----:B------:R-:W-:-:S02]  /*16070*/  @!P4 LEA R16, P0, R13, R0, 0x2 ;  /* 0x000000000d10c211 */ /* 0x000fc400078010ff */
[-C--:B------:R-:W-:Y:S01]  /*16080*/  @!P5 LEA.HI.X R19, R14, R5.reuse, R44, 0x2, P1 ;  /* 0x000000050e13d211 */ /* 0x080fe200008f142c */
[----:B------:R-:W-:Y:S01]  /*16090*/  @!P6 ST.E.64 [R30.64], R170 ;  /* 0x000000aa1e00e985 */ /* 0x000fe2000c101b06 */
[----:B------:R-:W-:Y:S02]  /*160a0*/  ISETP.GE.AND P1, PT, R7, c[0x0][0x3c8], PT ;  /* 0x0000f20007007a0c */ /* 0x000fe40003f26270 */
[-C--:B------:R-:W-:Y:S01]  /*160b0*/  @!P4 LEA.HI.X R17, R13, R5.reuse, R43, 0x2, P0 ;  /* 0x000000050d11c211 */ /* 0x080fe200000f142b */
[----:B------:R-:W-:Y:S01]  /*160c0*/  @!P5 ST.E.64 [R18.64], R166 ;  /* 0x000000a61200d985 */ /* 0x000fe2000c101b06 */
[----:B------:R-:W-:Y:S02]  /*160d0*/  @!P3 LEA R14, P0, R12, R0, 0x2 ;  /* 0x000000000c0eb211 */ /* 0x000fe400078010ff */
[----:B------:R-:W-:Y:S01]  /*160e0*/  ISETP.GE.AND P6, PT, R6, c[0x0][0x3c8], PT ;  /* 0x0000f20006007a0c */ /* 0x000fe20003fc6270 */
[----:B------:R-:W-:Y:S01]  /*160f0*/  @!P4 ST.E.64 [R16.64], R126 ;  /* 0x0000007e1000c985 */ /* 0x000fe2000c101b06 */
[----:B------:R-:W-:-:S02]  /*16100*/  @!P3 LEA.HI.X R15, R12, R5, R45, 0x2, P0 ;  /* 0x000000050c0fb211 */ /* 0x000fc400000f142d */
[CC--:B------:R-:W-:Y:S02]  /*16110*/  @!P2 LEA R12, P0, R10.reuse, R0.reuse, 0x2 ;  /* 0x000000000a0ca211 */ /* 0x0c0fe400078010ff */
[----:B------:R-:W-:Y:S01]  /*16120*/  ISETP.GE.AND P5, PT, R11, c[0x0][0x3c8], PT ;  /* 0x0000f2000b007a0c */ /* 0x000fe20003fa6270 */
[----:B------:R1:W-:Y:S01]  /*16130*/  @!P3 ST.E.64 [R14.64], R118 ;  /* 0x000000760e00b985 */ /* 0x0003e2000c101b06 */
[-C--:B------:R-:W-:Y:S02]  /*16140*/  @!P2 LEA.HI.X R13, R10, R5.reuse, R46, 0x2, P0 ;  /* 0x000000050a0da211 */ /* 0x080fe400000f142e */
[C---:B-----5:R-:W-:Y:S02]  /*16150*/  @!P1 LEA R2, P0, R7.reuse, R0, 0x2 ;  /* 0x0000000007029211 */ /* 0x060fe400078010ff */
[----:B------:R-:W-:Y:S01]  /*16160*/  ISETP.GE.AND P4, PT, R8, c[0x0][0x3c8], PT ;  /* 0x0000f20008007a0c */ /* 0x000fe20003f86270 */
[----:B------:R4:W-:Y:S01]  /*16170*/  @!P2 ST.E.64 [R12.64], R96 ;  /* 0x000000600c00a985 */ /* 0x0009e2000c101b06 */
[----:B------:R-:W-:-:S02]  /*16180*/  @!P1 LEA.HI.X R3, R7, R5, R47, 0x2, P0 ;  /* 0x0000000507039211 */ /* 0x000fc400000f142f */
[----:B------:R-:W-:Y:S02]  /*16190*/  ISETP.GE.AND P3, PT, R29, c[0x0][0x3c8], PT ;  /* 0x0000f2001d007a0c */ /* 0x000fe40003f66270 */
[----:B------:R-:W-:Y:S01]  /*161a0*/  ISETP.GE.AND P2, PT, R28, c[0x0][0x3c8], PT ;  /* 0x0000f2001c007a0c */ /* 0x000fe20003f46270 */
[----:B------:R5:W-:Y:S01]  /*161b0*/  @!P1 ST.E.64 [R2.64], R88 ;  /* 0x0000005802009985 */ /* 0x000be2000c101b06 */
[----:B-1----:R-:W-:-:S04]  /*161c0*/  @!P6 LEA R14, P0, R6, R0, 0x2 ;  /* 0x00000000060ee211 */ /* 0x002fc800078010ff */
[-C--:B------:R-:W-:Y:S02]  /*161d0*/  @!P6 LEA.HI.X R15, R6, R5.reuse, R48, 0x2, P0 ;  /* 0x00000005060fe211 */ /* 0x080fe400000f1430 */
[CC--:B----4-:R-:W-:Y:S02]  /*161e0*/  @!P5 LEA R12, P1, R11.reuse, R0.reuse, 0x2 ;  /* 0x000000000b0cd211 */ /* 0x0d0fe400078210ff */
[CC--:B------:R-:W-:Y:S01]  /*161f0*/  @!P4 LEA R10, P0, R8.reuse, R0.reuse, 0x2 ;  /* 0x00000000080ac211 */ /* 0x0c0fe200078010ff */
[----:B------:R1:W-:Y:S01]  /*16200*/  @!P6 ST.E.64 [R14.64], R172 ;  /* 0x000000ac0e00e985 */ /* 0x0003e2000c101b06 */
[-C--:B------:R-:W-:Y:S02]  /*16210*/  @!P5 LEA.HI.X R13, R11, R5.reuse, R49, 0x2, P1 ;  /* 0x000000050b0dd211 */ /* 0x080fe400008f1431 */
[----:B------:R-:W-:Y:S02]  /*16220*/  ISETP.GE.AND P1, PT, R27, c[0x0][0x3c8], PT ;  /* 0x0000f2001b007a0c */ /* 0x000fe40003f26270 */
[----:B------:R-:W-:Y:S01]  /*16230*/  @!P4 LEA.HI.X R11, R8, R5, R50, 0x2, P0 ;  /* 0x00000005080bc211 */ /* 0x000fe200000f1432 */
[----:B------:R4:W-:Y:S01]  /*16240*/  @!P5 ST.E.64 [R12.64], R138 ;  /* 0x0000008a0c00d985 */ /* 0x0009e2000c101b06 */
[----:B------:R-:W-:-:S02]  /*16250*/  @!P3 LEA R8, P0, R29, R0, 0x2 ;  /* 0x000000001d08b211 */ /* 0x000fc400078010ff */
[----:B------:R-:W-:Y:S01]  /*16260*/  ISETP.GE.AND P6, PT, R26, c[0x0][0x3c8], PT ;  /* 0x0000f2001a007a0c */ /* 0x000fe20003fc6270 */
[----:B------:R2:W-:Y:S01]  /*16270*/  @!P4 ST.E.64 [R10.64], R130 ;  /* 0x000000820a00c985 */ /* 0x0005e2000c101b06 */
[-C--:B------:R-:W-:Y:S02]  /*16280*/  @!P3 LEA.HI.X R9, R29, R5.reuse, R51, 0x2, P0 ;  /* 0x000000051d09b211 */ /* 0x080fe400000f1433 */
[CC--:B------:R-:W-:Y:S02]  /*16290*/  @!P2 LEA R6, P0, R28.reuse, R0.reuse, 0x2 ;  /* 0x000000001c06a211 */ /* 0x0c0fe400078010ff */
[----:B------:R-:W-:Y:S01]  /*162a0*/  ISETP.GE.AND P5, PT, R25, c[0x0][0x3c8], PT ;  /* 0x0000f20019007a0c */ /* 0x000fe20003fa6270 */
[----:B------:R3:W-:Y:S01]  /*162b0*/  @!P3 ST.E.64 [R8.64], R122 ;  /* 0x0000007a0800b985 */ /* 0x0007e2000c101b06 */
[----:B------:R-:W-:Y:S02]  /*162c0*/  @!P2 LEA.HI.X R7, R28, R5, R52, 0x2, P0 ;  /* 0x000000051c07a211 */ /* 0x000fe400000f1434 */
[----:B-----5:R-:W-:-:S02]  /*162d0*/  @!P1 LEA R2, P0, R27, R0, 0x2 ;  /* 0x000000001b029211 */ /* 0x020fc400078010ff */
[----:B------:R-:W-:Y:S01]  /*162e0*/  ISETP.GE.AND P4, PT, R24, c[0x0][0x3c8], PT ;  /* 0x0000f20018007a0c */ /* 0x000fe20003f86270 */
[----:B------:R5:W-:Y:S01]  /*162f0*/  @!P2 ST.E.64 [R6.64], R110 ;  /* 0x0000006e0600a985 */ /* 0x000be2000c101b06 */
[----:B------:R-:W-:Y:S02]  /*16300*/  @!P1 LEA.HI.X R3, R27, R5, R53, 0x2, P0 ;  /* 0x000000051b039211 */ /* 0x000fe400000f1435 */
[----:B------:R-:W-:Y:S02]  /*16310*/  ISETP.GE.AND P3, PT, R23, c[0x0][0x3c8], PT ;  /* 0x0000f20017007a0c */ /* 0x000fe40003f66270 */
[----:B------:R-:W-:Y:S01]  /*16320*/  ISETP.GE.AND P2, PT, R22, c[0x0][0x3c8], PT ;  /* 0x0000f20016007a0c */ /* 0x000fe20003f46270 */
[----:B------:R5:W-:Y:S01]  /*16330*/  @!P1 ST.E.64 [R2.64], R66 ;  /* 0x0000004202009985 */ /* 0x000be2000c101b06 */
[----:B-1----:R-:W-:-:S04]  /*16340*/  @!P6 LEA R14, P0, R26, R0, 0x2 ;  /* 0x000000001a0ee211 */ /* 0x002fc800078010ff */
[----:B------:R-:W-:Y:S02]  /*16350*/  @!P6 LEA.HI.X R15, R26, R5, R54, 0x2, P0 ;  /* 0x000000051a0fe211 */ /* 0x000fe400000f1436 */
[----:B----4-:R-:W-:-:S03]  /*16360*/  @!P5 LEA R12, P1, R25, R0, 0x2 ;  /* 0x00000000190cd211 */ /* 0x010fc600078210ff */
[----:B------:R1:W-:Y:S01]  /*16370*/  @!P6 ST.E.64 [R14.64], R168 ;  /* 0x000000a80e00e985 */ /* 0x0003e2000c101b06 */
[CC--:B--2---:R-:W-:Y:S02]  /*16380*/  @!P4 LEA R10, P0, R24.reuse, R0.reuse, 0x2 ;  /* 0x00000000180ac211 */ /* 0x0c4fe400078010ff */
[-C--:B------:R-:W-:Y:S02]  /*16390*/  @!P5 LEA.HI.X R13, R25, R5.reuse, R56, 0x2, P1 ;  /* 0x00000005190dd211 */ /* 0x080fe400008f1438 */
[----:B------:R-:W-:Y:S02]  /*163a0*/  ISETP.GE.AND P1, PT, R21, c[0x0][0x3c8], PT ;  /* 0x0000f20015007a0c */ /* 0x000fe40003f26270 */
[----:B------:R-:W-:Y:S01]  /*163b0*/  @!P4 LEA.HI.X R11, R24, R5, R55, 0x2, P0 ;  /* 0x00000005180bc211 */ /* 0x000fe200000f1437 */
[----:B------:R1:W-:Y:S01]  /*163c0*/  @!P5 ST.E.64 [R12.64], R134 ;  /* 0x000000860c00d985 */ /* 0x0003e2000c101b06 */
[----:B---3--:R-:W-:-:S03]  /*163d0*/  @!P3 LEA R8, P0, R23, R0, 0x2 ;  /* 0x000000001708b211 */ /* 0x008fc600078010ff */
[----:B------:R1:W-:Y:S01]  /*163e0*/  @!P4 ST.E.64 [R10.64], R82 ;  /* 0x000000520a00c985 */ /* 0x0003e2000c101b06 */
[----:B------:R-:W-:Y:S02]  /*163f0*/  @!P3 LEA.HI.X R9, R23, R5, R57, 0x2, P0 ;  /* 0x000000051709b211 */ /* 0x000fe400000f1439 */
[----:B-----5:R-:W-:-:S03]  /*16400*/  @!P2 LEA R6, P0, R22, R0, 0x2 ;  /* 0x000000001606a211 */ /* 0x020fc600078010ff */
[----:B------:R1:W-:Y:S01]  /*16410*/  @!P3 ST.E.64 [R8.64], R78 ;  /* 0x0000004e0800b985 */ /* 0x0003e2000c101b06 */
[----:B------:R-:W-:Y:S02]  /*16420*/  @!P2 LEA.HI.X R7, R22, R5, R58, 0x2, P0 ;  /* 0x000000051607a211 */ /* 0x000fe400000f143a */
[----:B------:R-:W-:-:S03]  /*16430*/  @!P1 LEA R2, P0, R21, R0, 0x2 ;  /* 0x0000000015029211 */ /* 0x000fc600078010ff */
[----:B------:R1:W-:Y:S01]  /*16440*/  @!P2 ST.E.64 [R6.64], R74 ;  /* 0x0000004a0600a985 */ /* 0x0003e2000c101b06 */
[----:B------:R-:W-:Y:S02]  /*16450*/  @!P1 LEA.HI.X R3, R21, R5, R59, 0x2, P0 ;  /* 0x0000000515039211 */ /* 0x000fe400000f143b */
[----:B------:R-:W-:-:S03]  /*16460*/  ISETP.GE.AND P0, PT, R20, c[0x0][0x3c8], PT ;  /* 0x0000f20014007a0c */ /* 0x000fc60003f06270 */
[----:B------:R1:W-:Y:S10]  /*16470*/  @!P1 ST.E.64 [R2.64], R70 ;  /* 0x0000004602009985 */ /* 0x0003f4000c101b06 */
[----:B------:R-:W-:Y:S05]  /*16480*/  @P0 BRA `(.L_x_260) ;  /* 0x00000ce000000947 */ /* 0x000fea0003800000 */
[----:B-1----:R-:W-:-:S04]  /*16490*/  LEA R2, P0, R20, R0, 0x2 ;  /* 0x0000000014027211 */ /* 0x002fc800078010ff */
[----:B------:R-:W-:-:S05]  /*164a0*/  LEA.HI.X R3, R20, R5, R60, 0x2, P0 ;  /* 0x0000000514037211 */ /* 0x000fca00000f143c */
[----:B------:R1:W-:Y:S01]  /*164b0*/  ST.E.64 [R2.64], R62 ;  /* 0x0000003e02007985 */ /* 0x0003e2000c101b06 */
[----:B------:R-:W-:Y:S05]  /*164c0*/  BRA `(.L_x_260) ;  /* 0x00000ca000007947 */ /* 0x000fea0003800000 */
.L_x_245:
[----:B------:R-:W-:Y:S01]  /*164d0*/  ISETP.NE.U32.AND P0, PT, RZ, c[0x0][0x508], PT ;  /* 0x00014200ff007a0c */ /* 0x000fe20003f05070 */
[----:B------:R-:W2:Y:S01]  /*164e0*/  LDL.LU R7, [R1+0x14] ;  /* 0x0000140001077983 */ /* 0x000ea20000300800 */
[----:B------:R-:W-:Y:S01]  /*164f0*/  ISETP.NE.U32.AND P2, PT, RZ, c[0x0][0x500], PT ;  /* 0x00014000ff007a0c */ /* 0x000fe20003f45070 */
[----:B------:R-:W-:Y:S01]  /*16500*/  IMAD.MOV.U32 R4, RZ, RZ, 0x4 ;  /* 0x00000004ff047424 */ /* 0x000fe200078e00ff */
[----:B------:R-:W-:Y:S01]  /*16510*/  ISETP.NE.AND.EX P1, PT, RZ, c[0x0][0x50c], PT, P0 ;  /* 0x00014300ff007a0c */ /* 0x000fe20003f25300 */
[----:B------:R-:W-:Y:S01]  /*16520*/  IMAD.MOV.U32 R0, RZ, RZ, RZ ;  /* 0x000000ffff007224 */ /* 0x000fe200078e00ff */
[----:B------:R-:W-:Y:S01]  /*16530*/  ISETP.NE.AND.EX P2, PT, RZ, c[0x0][0x504], PT, P2 ;  /* 0x00014100ff007a0c */ /* 0x000fe20003f45320 */
[----:B------:R-:W-:Y:S01]  /*16540*/  IMAD.MOV.U32 R17, RZ, RZ, c[0x0][0x388] ;  /* 0x0000e200ff117624 */ /* 0x000fe200078e00ff */
[----:B------:R-:W-:Y:S01]  /*16550*/  SHF.R.S32.HI R6, RZ, 0x1f, R236 ;  /* 0x0000001fff067819 */ /* 0x000fe200000114ec */
[----:B------:R-:W-:-:S08]  /*16560*/  IMAD.WIDE R4, R236, R4, c[0x0][0x500] ;  /* 0x00014000ec047625 */ /* 0x000fd000078e0204 */
[C---:B------:R-:W-:Y:S02]  /*16570*/  @P1 LEA R2, P0, R236.reuse, c[0x0][0x508], 0x2 ;  /* 0x00014200ec021a11 */ /* 0x040fe400078010ff */
[----:B------:R3:W5:Y:S02]  /*16580*/  @P2 LDG.E R0, [R4.64] ;  /* 0x0000000604002981 */ /* 0x000764000c1e1900 */
[----:B------:R-:W-:-:S05]  /*16590*/  @P1 LEA.HI.X R3, R236, c[0x0][0x50c], R6, 0x2, P0 ;  /* 0x00014300ec031a11 */ /* 0x000fca00000f1406 */
[----:B------:R3:W5:Y:S01]  /*165a0*/  @P1 LDG.E R17, [R2.64] ;  /* 0x0000000602111981 */ /* 0x000762000c1e1900 */
[----:B--2---:R-:W-:-:S04]  /*165b0*/  ISETP.NE.AND P0, PT, R7, RZ, PT ;  /* 0x000000ff0700720c */ /* 0x004fc80003f05270 */
[----:B------:R-:W-:Y:S01]  /*165c0*/  SEL R16, R7, c[0x0][0x3d4], P0 ;  /* 0x0000f50007107a07 */ /* 0x000fe20000000000 */
[----:B------:R-:W-:Y:S05]  /*165d0*/  @P1 BRA `(.L_x_266) ;  /* 0x0000004000001947 */ /* 0x000fea0003800000 */
[----:B---3--:R-:W-:Y:S05]  /*165e0*/  @!P2 BRA `(.L_x_266) ;  /* 0x000000300000a947 */ /* 0x008fea0003800000 */
[----:B------:R2:W3:Y:S04]  /*165f0*/  LDG.E R2, [R4.64] ;  /* 0x0000000604027981 */ /* 0x0004e8000c1e1900 */
[----:B--2---:R-:W3:Y:S02]  /*16600*/  LDG.E R4, [R4.64+0x4] ;  /* 0x0000040604047981 */ /* 0x004ee4000c1e1900 */
[----:B---3-5:R-:W-:Y:S02]  /*16610*/  IADD3 R17, -R2, R4, RZ ;  /* 0x0000000402117210 */ /* 0x028fe40007ffe1ff */
.L_x_266:
[----:B---3--:R-:W2:Y:S01]  /*16620*/  S2R R4, SR_TID.X ;  /* 0x0000000000047919 */ /* 0x008ea20000002100 */
[----:B------:R-:W-:Y:S01]  /*16630*/  BSSY B0, `(.L_x_267) ;  /* 0x0000037000007945 */ /* 0x000fe20003800000 */
[----:B------:R-:W-:Y:S02]  /*16640*/  SEL R3, R236, RZ, !P2 ;  /* 0x000000ffec037207 */ /* 0x000fe40005000000 */
[----:B------:R-:W-:-:S02]  /*16650*/  SEL R20, R6, RZ, !P2 ;  /* 0x000000ff06147207 */ /* 0x000fc40005000000 */
[----:B-----5:R-:W-:Y:S02]  /*16660*/  SHF.R.S32.HI R13, RZ, 0x1f, R0 ;  /* 0x0000001fff0d7819 */ /* 0x020fe40000011400 */
[----:B--2---:R-:W-:-:S13]  /*16670*/  ISETP.GT.AND P0, PT, R4, 0x7f, PT ;  /* 0x0000007f0400780c */ /* 0x004fda0003f04270 */
[----:B------:R-:W-:Y:S05]  /*16680*/  @P0 BRA `(.L_x_268) ;  /* 0x0000031000000947 */ /* 0x000fea0003800000 */
[----:B------:R-:W-:Y:S01]  /*16690*/  IMAD R2, R17, c[0x0][0x4e8], RZ ;  /* 0x00013a0011027a24 */ /* 0x000fe200078e02ff */
[----:B------:R-:W-:-:S04]  /*166a0*/  LEA R12, R245, R4, 0x7 ;  /* 0x00000004f50c7211 */ /* 0x000fc800078e38ff */
[----:B------:R-:W-:-:S13]  /*166b0*/  ISETP.GE.AND P0, PT, R12, R2, PT ;  /* 0x000000020c00720c */ /* 0x000fda0003f06270 */
[----:B------:R-:W-:Y:S05]  /*166c0*/  @P0 BRA `(.L_x_268) ;  /* 0x000002d000000947 */ /* 0x000fea0003800000 */
[----:B------:R-:W2:Y:S04]  /*166d0*/  LDL R4, [R1] ;  /* 0x0000000001047983 */ /* 0x000ea80000100800 */
[----:B------:R-:W3:Y:S01]  /*166e0*/  LDL.LU R21, [R1+0x18] ;  /* 0x0000180001157983 */ /* 0x000ee20000300800 */
[----:B------:R-:W-:Y:S01]  /*166f0*/  IMAD.MOV.U32 R2, RZ, RZ, 0x368 ;  /* 0x00000368ff027424 */ /* 0x000fe200078e00ff */
[----:B------:R-:W-:-:S04]  /*16700*/  ISETP.GT.AND P2, PT, R16, 0x1, PT ;  /* 0x000000011000780c */ /* 0x000fc80003f44270 */
[----:B------:R-:W-:-:S04]  /*16710*/  SEL R2, R2, 0x328, P2 ;  /* 0x0000032802027807 */ /* 0x000fc80001000000 */
[----:B------:R4:W5:Y:S08]  /*16720*/  LDC.64 R8, c[0x0][R2+0x170] ;  /* 0x00005c0002087b82 */ /* 0x0009700000000a00 */
[----:B------:R4:W2:Y:S08]  /*16730*/  LDC.64 R6, c[0x0][R2+0x168] ;  /* 0x00005a0002067b82 */ /* 0x0008b00000000a00 */
[----:B------:R4:W1:Y:S08]  /*16740*/  LDC.64 R14, c[0x0][R2+0x178] ;  /* 0x00005e00020e7b82 */ /* 0x0008700000000a00 */
[----:B------:R4:W1:Y:S02]  /*16750*/  LDC.64 R10, c[0x0][R2+0x160] ;  /* 0x00005800020a7b82 */ /* 0x0008640000000a00 */
[----:B----4-:R-:W-:-:S02]  /*16760*/  IMAD.MOV.U32 R2, RZ, RZ, c[0x0][0x4e8] ;  /* 0x00013a00ff027624 */ /* 0x010fc400078e00ff */
[----:B-----5:R-:W-:-:S03]  /*16770*/  IMAD R9, R9, R3, RZ ;  /* 0x0000000309097224 */ /* 0x020fc600078e02ff */
[----:B------:R-:W-:Y:S01]  /*16780*/  ISETP.NE.AND P0, PT, R2, 0x1, PT ;  /* 0x000000010200780c */ /* 0x000fe20003f05270 */
[----:B------:R-:W-:Y:S01]  /*16790*/  IMAD R9, R8, R20, R9 ;  /* 0x0000001408097224 */ /* 0x000fe200078e0209 */
[----:B------:R-:W-:-:S11]  /*167a0*/  MOV R2, R12 ;  /* 0x0000000c00027202 */ /* 0x000fd60000000f00 */
[----:B------:R-:W-:-:S05]  /*167b0*/  @P0 IMAD.HI.U32 R19, R12, c[0x0][0x4ec], RZ ;  /* 0x00013b000c130a27 */ /* 0x000fca00078e00ff */
[----:B------:R-:W-:Y:S01]  /*167c0*/  @P0 SHF.R.U32.HI R2, RZ, c[0x0][0x4f0], R19 ;  /* 0x00013c00ff020a19 */ /* 0x000fe20000011613 */
[-C--:B--2---:R-:W-:Y:S02]  /*167d0*/  IMAD R18, R7, R4.reuse, RZ ;  /* 0x0000000407127224 */ /* 0x084fe400078e02ff */
[----:B------:R-:W-:-:S04]  /*167e0*/  IMAD.WIDE.U32 R6, R6, R4, RZ ;  /* 0x0000000406067225 */ /* 0x000fc800078e00ff */
[----:B------:R-:W-:Y:S01]  /*167f0*/  IMAD.WIDE.U32 R4, R8, R3, RZ ;  /* 0x0000000308047225 */ /* 0x000fe200078e00ff */
[----:B---3--:R-:W-:-:S03]  /*16800*/  SEL R8, R21, RZ, P2 ;  /* 0x000000ff15087207 */ /* 0x008fc60001000000 */
[----:B------:R-:W-:Y:S01]  /*16810*/  IMAD.IADD R18, R7, 0x1, R18 ;  /* 0x0000000107127824 */ /* 0x000fe200078e0212 */
[----:B------:R-:W-:Y:S01]  /*16820*/  IADD3 R19, P1, P0, R4, R6, R0 ;  /* 0x0000000604137210 */ /* 0x000fe2000783e000 */
[----:B------:R-:W-:Y:S01]  /*16830*/  IMAD.MOV R4, RZ, RZ, -R2 ;  /* 0x000000ffff047224 */ /* 0x000fe200078e0a02 */
[----:B------:R-:W-:Y:S01]  /*16840*/  IADD3 R5, R5, R9, RZ ;  /* 0x0000000905057210 */ /* 0x000fe20007ffe0ff */
[-C--:B-1----:R-:W-:Y:S02]  /*16850*/  IMAD R9, R15, R8.reuse, RZ ;  /* 0x000000080f097224 */ /* 0x082fe400078e02ff */
[----:B------:R-:W-:-:S04]  /*16860*/  IMAD.WIDE.U32 R6, R14, R8, RZ ;  /* 0x000000080e067225 */ /* 0x000fc800078e00ff */
[----:B------:R-:W-:Y:S01]  /*16870*/  IMAD R4, R4, c[0x0][0x4e8], R12 ;  /* 0x00013a0004047a24 */ /* 0x000fe200078e020c */
[----:B------:R-:W-:Y:S02]  /*16880*/  IADD3.X R12, R5, R18, R13, P1, P0 ;  /* 0x00000012050c7210 */ /* 0x000fe40000fe040d */
[----:B------:R-:W-:Y:S01]  /*16890*/  IADD3 R7, R7, R9, RZ ;  /* 0x0000000907077210 */ /* 0x000fe20007ffe0ff */
[----:B------:R-:W-:Y:S01]  /*168a0*/  IMAD.MOV.U32 R9, RZ, RZ, c[0x0][0x4a8] ;  /* 0x00012a00ff097624 */ /* 0x000fe200078e00ff */
[----:B------:R-:W-:Y:S02]  /*168b0*/  IADD3 R6, P1, P0, R2, R19, R6 ;  /* 0x0000001302067210 */ /* 0x000fe4000783e006 */
[----:B------:R-:W-:Y:S01]  /*168c0*/  SHF.R.S32.HI R5, RZ, 0x1f, R2 ;  /* 0x0000001fff057819 */ /* 0x000fe20000011402 */
[----:B------:R-:W-:Y:S01]  /*168d0*/  IMAD R2, R11, R4, RZ ;  /* 0x000000040b027224 */ /* 0x000fe200078e02ff */
[----:B------:R-:W-:Y:S02]  /*168e0*/  SHF.R.S32.HI R8, RZ, 0x1f, R4 ;  /* 0x0000001fff087819 */ /* 0x000fe40000011404 */
[----:B------:R-:W-:-:S03]  /*168f0*/  IADD3.X R7, R5, R12, R7, P1, P0 ;  /* 0x0000000c05077210 */ /* 0x000fc60000fe0407 */
        /* <DEDUP_REMOVED lines=10> */
.L_x_268:
[----:B------:R-:W-:Y:S05]  /*169a0*/  BSYNC B0 ;  /* 0x0000000000007941 */ /* 0x000fea0003800000 */
.L_x_267:
[----:B------:R-:W-:-:S13]  /*169b0*/  ISETP.GT.AND P0, PT, R16, 0x1, PT ;  /* 0x000000011000780c */ /* 0x000fda0003f04270 */
[----:B------:R-:W-:Y:S05]  /*169c0*/  @P0 BRA `(.L_x_260) ;  /* 0x000007a000000947 */ /* 0x000fea0003800000 */
[----:B-1----:R-:W2:Y:S04]  /*169d0*/  LDL.LU R2, [R1] ;  /* 0x0000000001027983 */ /* 0x002ea80000300800 */
[----:B------:R-:W3:Y:S01]  /*169e0*/  LDL R6, [R1+0x3c] ;  /* 0x00003c0001067983 */ /* 0x000ee20000100800 */
[----:B------:R-:W-:-:S03]  /*169f0*/  MOV R4, c[0x0][0x4e8] ;  /* 0x00013a0000047a02 */ /* 0x000fc60000000f00 */
[----:B------:R-:W1:Y:S01]  /*16a00*/  S2R R11, SR_TID.X ;  /* 0x00000000000b7919 */ /* 0x000e620000002100 */
[----:B------:R-:W-:Y:S01]  /*16a10*/  ISETP.NE.AND P0, PT, R4, 0x1, PT ;  /* 0x000000010400780c */ /* 0x000fe20003f05270 */
[----:B------:R-:W-:Y:S01]  /*16a20*/  IMAD.WIDE.U32 R4, R0, c[0x0][0x3a0], RZ ;  /* 0x0000e80000047a25 */ /* 0x000fe200078e00ff */
[----:B-1----:R-:W-:-:S04]  /*16a30*/  SHF.R.S32.HI R10, RZ, 0x1f, R11 ;  /* 0x0000001fff0a7819 */ /* 0x002fc8000001140b */
[----:B------:R-:W-:-:S04]  /*16a40*/  LEA.HI R10, R10, R11, RZ, 0x3 ;  /* 0x0000000b0a0a7211 */ /* 0x000fc800078f18ff */
[----:B------:R-:W-:-:S04]  /*16a50*/  SHF.R.S32.HI R10, RZ, 0x3, R10 ;  /* 0x00000003ff0a7819 */ /* 0x000fc8000001140a */
[----:B------:R-:W-:Y:S02]  /*16a60*/  LEA R12, R245, R10, 0x7 ;  /* 0x0000000af50c7211 */ /* 0x000fe400078e38ff */
[----:B--2---:R-:W-:Y:S01]  /*16a70*/  MOV R8, R2 ;  /* 0x0000000200087202 */ /* 0x004fe20000000f00 */
[----:B------:R-:W-:-:S04]  /*16a80*/  IMAD R2, R13, c[0x0][0x3a0], RZ ;  /* 0x0000e8000d027a24 */ /* 0x000fc800078e02ff */
[----:B------:R-:W-:Y:S01]  /*16a90*/  IMAD R0, R0, c[0x0][0x3a4], R2 ;  /* 0x0000e90000007a24 */ /* 0x000fe200078e0202 */
[----:B---3--:R-:W-:Y:S01]  /*16aa0*/  LEA R2, R245, R6, 0x7 ;  /* 0x00000006f5027211 */ /* 0x008fe200078e38ff */
[----:B------:R-:W-:-:S03]  /*16ab0*/  IMAD R6, R20, c[0x0][0x3f0], RZ ;  /* 0x0000fc0014067a24 */ /* 0x000fc600078e02ff */
[----:B------:R-:W-:Y:S01]  /*16ac0*/  IADD3 R5, R5, R0, RZ ;  /* 0x0000000005057210 */ /* 0x000fe20007ffe0ff */
[----:B------:R-:W-:-:S04]  /*16ad0*/  @P0 IMAD.HI.U32 R7, R2, c[0x0][0x4ec], RZ ;  /* 0x00013b0002070a27 */ /* 0x000fc800078e00ff */
[----:B------:R-:W-:-:S04]  /*16ae0*/  IMAD.WIDE.U32 R4, R8, c[0x0][0x3e8], R4 ;  /* 0x0000fa0008047a25 */ /* 0x000fc800078e0004 */
[----:B------:R-:W-:Y:S01]  /*16af0*/  IMAD.MOV.U32 R0, RZ, RZ, R2 ;  /* 0x000000ffff007224 */ /* 0x000fe200078e0002 */
[----:B------:R-:W-:Y:S01]  /*16b00*/  @P0 SHF.R.U32.HI R0, RZ, c[0x0][0x4f0], R7 ;  /* 0x00013c00ff000a19 */ /* 0x000fe20000011607 */
[----:B------:R-:W-:Y:S02]  /*16b10*/  IMAD R5, R8, c[0x0][0x3ec], R5 ;  /* 0x0000fb0008057a24 */ /* 0x000fe400078e0205 */
[C---:B------:R-:W-:Y:S01]  /*16b20*/  IMAD R9, R3.reuse, c[0x0][0x3f4], R6 ;  /* 0x0000fd0003097a24 */ /* 0x040fe200078e0206 */
[----:B------:R-:W-:Y:S01]  /*16b30*/  SHF.R.S32.HI R8, RZ, 0x1f, R0 ;  /* 0x0000001fff087819 */ /* 0x000fe20000011400 */
[----:B------:R-:W-:Y:S01]  /*16b40*/  IMAD.WIDE.U32 R6, R3, c[0x0][0x3f0], R4 ;  /* 0x0000fc0003067a25 */ /* 0x000fe200078e0004 */
[----:B------:R-:W-:-:S03]  /*16b50*/  IADD3 R4, -R0, RZ, RZ ;  /* 0x000000ff00047210 */ /* 0x000fc60007ffe1ff */
[----:B------:R-:W-:Y:S01]  /*16b60*/  IMAD R5, R8, c[0x0][0x3e0], RZ ;  /* 0x0000f80008057a24 */ /* 0x000fe200078e02ff */
[----:B------:R-:W-:Y:S01]  /*16b70*/  IADD3 R3, R7, R9, RZ ;  /* 0x0000000907037210 */ /* 0x000fe20007ffe0ff */
[----:B------:R-:W-:Y:S02]  /*16b80*/  IMAD R4, R4, c[0x0][0x4e8], R2 ;  /* 0x00013a0004047a24 */ /* 0x000fe400078e0202 */
[----:B------:R-:W-:Y:S02]  /*16b90*/  IMAD.MOV.U32 R2, RZ, RZ, R6 ;  /* 0x000000ffff027224 */ /* 0x000fe400078e0006 */
        /* <DEDUP_REMOVED lines=12> */
.L_x_320:
[----:B------:R-:W-:Y:S05]  /*16c60*/  BRA.DIV ~URZ, `(.L_x_270) ;  /* 0x00001e127f007947 */ /* 0x000fea000b800000 */
[----:B------:R3:W4:Y:S02]  /*16c70*/  SHFL.IDX PT, R0, R13, RZ, 0x181f ;  /* 0x00181fff0d007589 */ /* 0x00072400000e0000 */
.L_x_321:
[----:B------:R-:W-:Y:S01]  /*16c80*/  IMAD R11, R17, c[0x0][0x4e8], RZ ;  /* 0x00013a00110b7a24 */ /* 0x000fe200078e02ff */
[----:B------:R-:W-:Y:S01]  /*16c90*/  BSSY B0, `(.L_x_271) ;  /* 0x0000012000007945 */ /* 0x000fe20003800000 */
[----:B------:R-:W-:Y:S02]  /*16ca0*/  SHF.R.S32.HI R16, RZ, 0x1f, R231 ;  /* 0x0000001fff107819 */ /* 0x000fe400000114e7 */
[----:B------:R-:W-:Y:S02]  /*16cb0*/  SHF.R.S32.HI R15, RZ, 0x1f, R232 ;  /* 0x0000001fff0f7819 */ /* 0x000fe400000114e8 */
[----:B------:R-:W-:Y:S02]  /*16cc0*/  ISETP.GE.AND P0, PT, R12, R11, PT ;  /* 0x0000000b0c00720c */ /* 0x000fe40003f06270 */
[----:B------:R-:W-:-:S11]  /*16cd0*/  SHF.R.S32.HI R14, RZ, 0x1f, R230 ;  /* 0x0000001fff0e7819 */ /* 0x000fd600000114e6 */
        /* <DEDUP_REMOVED lines=10> */
[----:B------:R2:W-:Y:S04]  /*16d80*/  @!P2 ST.E.128 [R6.64], RZ ;  /* 0x000000ff0600a985 */ /* 0x0005e8000c101d06 */
[----:B------:R2:W-:Y:S04]  /*16d90*/  @!P1 ST.E.128 [R4.64], RZ ;  /* 0x000000ff04009985 */ /* 0x0005e8000c101d06 */
[----:B------:R2:W-:Y:S02]  /*16da0*/  @!P0 ST.E.128 [R2.64], RZ ;  /* 0x000000ff02008985 */ /* 0x0005e4000c101d06 */
.L_x_272:
[----:B------:R-:W-:Y:S05]  /*16db0*/  BSYNC B0 ;  /* 0x0000000000007941 */ /* 0x000fea0003800000 */
.L_x_271:
[----:B------:R-:W-:Y:S05]  /*16dc0*/  BRA.DIV ~URZ, `(.L_x_273) ;  /* 0x00001d127f007947 */ /* 0x000fea000b800000 */
[----:B--2---:R2:W1:Y:S04]  /*16dd0*/  SHFL.IDX PT, R8, R10, 0x1, 0x181f ;  /* 0x00381f000a087f89 */ /* 0x00446800000e0000 */
[----:B----4-:R2:W4:Y:S02]  /*16de0*/  SHFL.IDX PT, R0, R13, 0x1, 0x181f ;  /* 0x00381f000d007f89 */ /* 0x01052400000e0000 */
.L_x_322:
        /* <DEDUP_REMOVED lines=13> */
[----:B------:R1:W-:Y:S04]  /*16ec0*/  @!P2 ST.E.128 [R6.64], RZ ;  /* 0x000000ff0600a985 */ /* 0x0003e8000c101d06 */
[----:B------:R1:W-:Y:S04]  /*16ed0*/  @!P1 ST.E.128 [R4.64], RZ ;  /* 0x000000ff04009985 */ /* 0x0003e8000c101d06 */
[----:B------:R1:W-:Y:S02]  /*16ee0*/  @!P0 ST.E.128 [R2.64], RZ ;  /* 0x000000ff02008985 */ /* 0x0003e4000c101d06 */
.L_x_275:
[----:B------:R-:W-:Y:S05]  /*16ef0*/  BSYNC B0 ;  /* 0x0000000000007941 */ /* 0x000fea0003800000 */
.L_x_274:
[----:B------:R-:W-:Y:S05]  /*16f00*/  BRA.DIV ~URZ, `(.L_x_276) ;  /* 0x00001c927f007947 */ /* 0x000fea000b800000 */
[----:B-1----:R1:W2:Y:S02]  /*16f10*/  SHFL.IDX PT, R8, R10, 0x2, 0x181f ;  /* 0x00581f000a087f89 */ /* 0x0022a400000e0000 */
.L_x_323:
[----:B------:R-:W-:Y:S05]  /*16f20*/  BRA.DIV ~URZ, `(.L_x_277) ;  /* 0x00001ce27f007947 */ /* 0x000fea000b800000 */
[----:B----4-:R4:W1:Y:S02]  /*16f30*/  SHFL.IDX PT, R0, R13, 0x2, 0x181f ;  /* 0x00581f000d007f89 */ /* 0x01086400000e0000 */
.L_x_324:
        /* <DEDUP_REMOVED lines=16> */
.L_x_279:
[----:B------:R-:W-:Y:S05]  /*17040*/  BSYNC B0 ;  /* 0x0000000000007941 */ /* 0x000fea0003800000 */
.L_x_278:
[----:B------:R-:W-:Y:S05]  /*17050*/  BRA.DIV ~URZ, `(.L_x_280) ;  /* 0x00001c127f007947 */ /* 0x000fea000b800000 */
[----:B--2---:R2:W3:Y:S04]  /*17060*/  SHFL.IDX PT, R8, R10, 0x3, 0x181f ;  /* 0x00781f000a087f89 */ /* 0x0044e800000e0000 */
[----:B-1----:R2:W1:Y:S02]  /*17070*/  SHFL.IDX PT, R0, R13, 0x3, 0x181f ;  /* 0x00781f000d007f89 */ /* 0x00246400000e0000 */
.L_x_325:
[----:B------:R-:W-:-:S04]  /*17080*/  IADD3 R12, R12, 0x60, RZ ;  /* 0x000000600c0c7810 */ /* 0x000fc80007ffe0ff */
        /* <DEDUP_REMOVED lines=8> */
[-C--:B---3--:R-:W-:Y:S02]  /*17110*/  @!P2 LEA.HI.X R7, R232, R8.reuse, R15, 0x1, P5 ;  /* 0x00000008e807a211 */ /* 0x088fe400028f0c0f */
[-C--:B------:R-:W-:Y:S02]  /*17120*/  @!P1 LEA.HI.X R5, R231, R8.reuse, R16, 0x1, P4 ;  /* 0x00000008e7059211 */ /* 0x080fe400020f0c10 */
[----:B------:R-:W-:Y:S01]  /*17130*/  @!P0 LEA.HI.X R3, R230, R8, R14, 0x1, P3 ;  /* 0x00000008e6038211 */ /* 0x000fe200018f0c0e */
[----:B------:R1:W-:Y:S04]  /*17140*/  @!P2 ST.E.128 [R6.64], RZ ;  /* 0x000000ff0600a985 */ /* 0x0003e8000c101d06 */
[----:B------:R1:W-:Y:S04]  /*17150*/  @!P1 ST.E.128 [R4.64], RZ ;  /* 0x000000ff04009985 */ /* 0x0003e8000c101d06 */
[----:B------:R1:W-:Y:S02]  /*17160*/  @!P0 ST.E.128 [R2.64], RZ ;  /* 0x000000ff02008985 */ /* 0x0003e4000c101d06 */
.L_x_260:
[----:B------:R-:W-:Y:S05]  /*17170*/  BSYNC B1 ;  /* 0x0000000000017941 */ /* 0x000fea0003800000 */
.L_x_244:
[----:B-1--4-:R-:W4:Y:S02]  /*17180*/  LDL R0, [R1+0x54] ;  /* 0x0000540001007983 */ /* 0x012f240000100800 */
[----:B----4-:R-:W-:-:S13]  /*17190*/  ISETP.NE.AND P0, PT, R0, RZ, PT ;  /* 0x000000ff0000720c */ /* 0x010fda0003f05270 */
[----:B------:R-:W-:Y:S01]  /*171a0*/  @P0 WARPSYNC 0xffffffff ;  /* 0xffffffff00000948 */ /* 0x000fe20003800000 */
[----:B------:R-:W-:Y:S06]  /*171b0*/  @P0 BAR.SYNC.DEFER_BLOCKING 0x5, 0x100 ;  /* 0x0144000000000b1d */ /* 0x000fec0000010000 */
[----:B------:R-:W1:Y:S04]  /*171c0*/  @P0 LDS.128 R244, [0x18100] ;  /* 0x01810000fff40984 */ /* 0x000e680000000c00 */
[----:B------:R-:W-:Y:S06]  /*171d0*/  @P0 BAR.ARV 0x4, 0x100 ;  /* 0x0104000000000b1d */ /* 0x000fec0000002000 */
[----:B------:R-:W-:Y:S05]  /*171e0*/  @P0 BRA `(.L_x_281) ;  /* 0x00000ad000000947 */ /* 0x000fea0003800000 */
[----:B------:R-:W4:Y:S01]  /*171f0*/  S2R R0, SR_TID.X ;  /* 0x0000000000007919 */ /* 0x000f220000002100 */
[----:B------:R-:W-:Y:S01]  /*17200*/  IMAD.MOV.U32 R7, RZ, RZ, RZ ;  /* 0x000000ffff077224 */ /* 0x000fe200078e00ff */
[----:B--234-:R-:W-:-:S04]  /*17210*/  LOP3.LUT R13, R0, 0x1f, RZ, 0xc0, !PT ;  /* 0x0000001f000d7812 */ /* 0x01cfc800078ec0ff */
[----:B------:R-:W-:Y:S01]  /*17220*/  ISETP.NE.AND P6, PT, R13, 0x1f, PT ;  /* 0x0000001f0d00780c */ /* 0x000fe20003fc5270 */
[----:B------:R-:W-:Y:S10]  /*17230*/  BRA.DIV ~URZ, `(.L_x_282) ;  /* 0x00001af27f007947 */ /* 0x000ff4000b800000 */
[----:B------:R2:W3:Y:S02]  /*17240*/  SHFL.IDX PT, R10, R86, RZ, 0x1f ;  /* 0x00001fff560a7589 */ /* 0x0004e400000e0000 */
.L_x_326:
[----:B------:R-:W-:Y:S05]  /*17250*/  BRA.DIV ~URZ, `(.L_x_283) ;  /* 0x00001b427f007947 */ /* 0x000fea000b800000 */
[----:B------:R4:W2:Y:S02]  /*17260*/  SHFL.IDX PT, R8, R86, 0x1, 0x1f ;  /* 0x00201f0056087f89 */ /* 0x0008a400000e0000 */
.L_x_327:
[----:B-1----:R-:W-:Y:S02]  /*17270*/  IMAD.IADD R0, R247, 0x1, R13 ;  /* 0x00000001f7007824 */ /* 0x002fe400078e020d */
[----:B------:R-:W-:-:S03]  /*17280*/  IMAD.MOV.U32 R6, RZ, RZ, RZ ;  /* 0x000000ffff067224 */ /* 0x000fc600078e00ff */
[----:B------:R-:W-:-:S13]  /*17290*/  ISETP.GE.OR P0, PT, R0, c[0x0][0x53c], !P6 ;  /* 0x00014f0000007a0c */ /* 0x000fda0007706670 */
[----:B------:R-:W-:Y:S01]  /*172a0*/  @!P0 MOV R2, 0x4 ;  /* 0x0000000400028802 */ /* 0x000fe20000000f00 */
[----:B------:R-:W-:-:S04]  /*172b0*/  @!P0 IMAD.MOV.U32 R4, RZ, RZ, 0x4 ;  /* 0x00000004ff048424 */ /* 0x000fc800078e00ff */
        /* <DEDUP_REMOVED lines=13> */
.L_x_328:
        /* <DEDUP_REMOVED lines=16> */
.L_x_329:
[----:B----4-:R-:W-:Y:S01]  /*17490*/  IMAD R0, R0, c[0x0][0x538], RZ ;  /* 0x00014e0000007a24 */ /* 0x010fe200078e02ff */
[----:B------:R-:W-:Y:S04]  /*174a0*/  BSSY B1, `(.L_x_286) ;  /* 0x000007c000017945 */ /* 0x000fe80003800000 */
[----:B--2---:R-:W-:-:S04]  /*174b0*/  IADD3 R8, R0, R8, RZ ;  /* 0x0000000800087210 */ /* 0x004fc80007ffe0ff */
[----:B---3--:R-:W-:-:S13]  /*174c0*/  ISETP.GT.AND P0, PT, R8, R10, PT ;  /* 0x0000000a0800720c */ /* 0x008fda0003f04270 */
[----:B------:R-:W-:Y:S05]  /*174d0*/  @P0 BRA `(.L_x_287) ;  /* 0x0000024000000947 */ /* 0x000fea0003800000 */
.L_x_291:
[----:B------:R-:W-:-:S04]  /*174e0*/  IADD3 R0, R247, 0x1f, RZ ;  /* 0x0000001ff7007810 */ /* 0x000fc80007ffe0ff */
[----:B------:R-:W-:-:S13]  /*174f0*/  ISETP.GE.AND P0, PT, R0, c[0x0][0x53c], PT ;  /* 0x00014f0000007a0c */ /* 0x000fda0003f06270 */
[----:B------:R-:W-:Y:S05]  /*17500*/  @P0 BRA `(.L_x_288) ;  /* 0x0000071000000947 */ /* 0x000fea0003800000 */
[----:B------:R-:W-:Y:S01]  /*17510*/  MOV R247, R0 ;  /* 0x0000000000f77202 */ /* 0x000fe20000000f00 */
[----:B------:R-:W-:-:S03]  /*17520*/  CS2R R6, SRZ ;  /* 0x0000000000067805 */ /* 0x000fc6000001ff00 */
[----:B------:R-:W-:-:S04]  /*17530*/  IADD3 R0, R247, R13, RZ ;  /* 0x0000000df7007210 */ /* 0x000fc80007ffe0ff */
[----:B------:R-:W-:-:S13]  /*17540*/  ISETP.GE.OR P0, PT, R0, c[0x0][0x53c], !P6 ;  /* 0x00014f0000007a0c */ /* 0x000fda0007706670 */
[----:B-1----:R-:W-:Y:S02]  /*17550*/  @!P0 MOV R4, 0x4 ;  /* 0x0000000400048802 */ /* 0x002fe40000000f00 */
[----:B------:R-:W-:-:S03]  /*17560*/  @!P0 MOV R2, 0x4 ;  /* 0x0000000400028802 */ /* 0x000fc60000000f00 */
[----:B------:R-:W-:-:S04]  /*17570*/  @!P0 IMAD.WIDE R4, R0, R4, c[0x0][0x580] ;  /* 0x0001600000048625 */ /* 0x000fc800078e0204 */
[----:B------:R-:W-:Y:S01]  /*17580*/  @!P0 IMAD.WIDE R2, R0, R2, c[0x0][0x578] ;  /* 0x00015e0000028625 */ /* 0x000fe200078e0202 */
[----:B------:R-:W2:Y:S04]  /*17590*/  @!P0 LDG.E R6, [R4.64] ;  /* 0x0000000604068981 */ /* 0x000ea8000c1e1900 */
[----:B------:R-:W2:Y:S02]  /*175a0*/  @!P0 LDG.E R7, [R2.64] ;  /* 0x0000000602078981 */ /* 0x000ea4000c1e1900 */
[----:B--2---:R-:W-:Y:S01]  /*175b0*/  IMAD R0, R7, R6, RZ ;  /* 0x0000000607007224 */ /* 0x004fe200078e02ff */
[----:B------:R-:W-:Y:S05]  /*175c0*/  BRA.DIV ~URZ, `(.L_x_289) ;  /* 0x00001a727f007947 */ /* 0x000fea000b800000 */
[----:B------:R1:W2:Y:S02]  /*175d0*/  SHFL.UP PT, R2, R0, 0x1, RZ ;  /* 0x0420000000027989 */ /* 0x0002a400000e00ff */
.L_x_330:
        /* <DEDUP_REMOVED lines=16> */
.L_x_331:
[----:B--2---:R-:W-:-:S05]  /*176e0*/  IMAD R0, R0, c[0x0][0x538], RZ ;  /* 0x00014e0000007a24 */ /* 0x004fca00078e02ff */
[----:B------:R-:W-:-:S04]  /*176f0*/  IADD3 R8, R0, R8, RZ ;  /* 0x0000000800087210 */ /* 0x000fc80007ffe0ff */
[----:B------:R-:W-:-:S13]  /*17700*/  ISETP.GT.AND P0, PT, R8, R10, PT ;  /* 0x0000000a0800720c */ /* 0x000fda0003f04270 */
[----:B-1----:R-:W-:Y:S05]  /*17710*/  @!P0 BRA `(.L_x_291) ;  /* 0xfffffdc000008947 */ /* 0x002fea000383ffff */
.L_x_287:
[----:B------:R-:W-:-:S05]  /*17720*/  IADD3 R8, -R0, R8, RZ ;  /* 0x0000000800087210 */ /* 0x000fca0007ffe1ff */
[----:B------:R-:W-:-:S05]  /*17730*/  IMAD R0, R4, c[0x0][0x538], R8 ;  /* 0x00014e0004007a24 */ /* 0x000fca00078e0208 */
[----:B------:R-:W-:Y:S01]  /*17740*/  ISETP.GT.AND P0, PT, R0, R10, PT ;  /* 0x0000000a0000720c */ /* 0x000fe20003f04270 */
[----:B------:R-:W-:-:S12]  /*17750*/  BRA.DIV ~URZ, `(.L_x_292) ;  /* 0x00001af27f007947 */ /* 0x000fd8000b800000 */
[----:B------:R-:W-:-:S04]  /*17760*/  VOTE.ANY R5, PT, !P0 ;  /* 0x0000000000057806 */ /* 0x000fc800040e0100 */
.L_x_332:
[----:B------:R2:W3:Y:S01]  /*17770*/  POPC R11, R5 ;  /* 0x00000005000b7309 */ /* 0x0004e20000000000 */
[----:B------:R-:W-:Y:S05]  /*17780*/  BRA.DIV ~URZ, `(.L_x_293) ;  /* 0x00001b127f007947 */ /* 0x000fea000b800000 */
[----:B---3--:R3:W4:Y:S04]  /*17790*/  SHFL.IDX PT, R6, R6, R11, 0x1f ;  /* 0x00001f0b06067589 */ /* 0x00872800000e0000 */
[----:B------:R3:W1:Y:S02]  /*177a0*/  SHFL.IDX PT, R7, R7, R11, 0x1f ;  /* 0x00001f0b07077589 */ /* 0x00066400000e0000 */
.L_x_333:
[----:B------:R-:W-:Y:S01]  /*177b0*/  ISETP.NE.AND P0, PT, R5, RZ, PT ;  /* 0x000000ff0500720c */ /* 0x000fe20003f05270 */
[----:B------:R-:W-:-:S12]  /*177c0*/  BSSY B0, `(.L_x_294) ;  /* 0x0000005000007945 */ /* 0x000fd80003800000 */
[----:B------:R-:W-:Y:S05]  /*177d0*/  @!P0 BRA `(.L_x_295) ;  /* 0x0000003000008947 */ /* 0x000fea0003800000 */
[----:B------:R-:W-:Y:S01]  /*177e0*/  IADD3 R3, R11, -0x1, RZ ;  /* 0xffffffff0b037810 */ /* 0x000fe20007ffe0ff */
[----:B------:R-:W-:Y:S05]  /*177f0*/  BRA.DIV ~URZ, `(.L_x_296) ;  /* 0x00001b727f007947 */ /* 0x000fea000b800000 */
[----:B------:R2:W3:Y:S02]  /*17800*/  SHFL.IDX PT, R12, R4, R3, 0x1f ;  /* 0x00001f03040c7589 */ /* 0x0004e400000e0000 */
.L_x_295:
[----:B------:R-:W-:Y:S05]  /*17810*/  BSYNC B0 ;  /* 0x0000000000007941 */ /* 0x000fea0003800000 */
.L_x_294:
[----:B----4-:R-:W-:Y:S01]  /*17820*/  IABS R2, R6 ;  /* 0x0000000600027213 */ /* 0x010fe20000000000 */
[----:B---3--:R-:W-:Y:S01]  /*17830*/  IMAD R244, R12, c[0x0][0x538], R8 ;  /* 0x00014e000cf47a24 */ /* 0x008fe200078e0208 */
[----:B-12---:R-:W-:Y:S01]  /*17840*/  IABS R3, R7 ;  /* 0x0000000700037213 */ /* 0x006fe20000000000 */
[----:B------:R-:W-:Y:S01]  /*17850*/  IMAD.IADD R247, R11, 0x1, R247 ;  /* 0x000000010bf77824 */ /* 0x000fe200078e02f7 */
[----:B------:R-:W1:Y:S01]  /*17860*/  I2F.RP R4, R2 ;  /* 0x0000000200047306 */ /* 0x000e620000209400 */
[----:B------:R-:W-:-:S05]  /*17870*/  IMAD.IADD R8, R10, 0x1, -R244 ;  /* 0x000000010a087824 */ /* 0x000fca00078e0af4 */
        /* <DEDUP_REMOVED lines=8> */
[----:B------:R-:W-:Y:S01]  /*17900*/  IMAD R9, R4, R2, RZ ;  /* 0x0000000204097224 */ /* 0x000fe200078e02ff */
[----:B------:R-:W-:Y:S01]  /*17910*/  MOV R4, RZ ;  /* 0x000000ff00047202 */ /* 0x000fe20000000f00 */
[----:B------:R-:W-:-:S04]  /*17920*/  IMAD.MOV R0, RZ, RZ, -R0 ;  /* 0x000000ffff007224 */ /* 0x000fc800078e0a00 */
[----:B------:R-:W-:-:S04]  /*17930*/  IMAD.HI.U32 R9, R5, R9, R4 ;  /* 0x0000000905097227 */ /* 0x000fc800078e0004 */
[----:B------:R-:W-:Y:S02]  /*17940*/  IMAD.MOV.U32 R4, RZ, RZ, R10 ;  /* 0x000000ffff047224 */ /* 0x000fe400078e000a */
[----:B------:R-:W-:Y:S02]  /*17950*/  IMAD.MOV.U32 R5, RZ, RZ, R0 ;  /* 0x000000ffff057224 */ /* 0x000fe400078e0000 */
[----:B------:R-:W-:-:S04]  /*17960*/  IMAD.HI.U32 R0, R9, R4, RZ ;  /* 0x0000000409007227 */ /* 0x000fc800078e00ff */
[----:B------:R-:W-:Y:S02]  /*17970*/  IMAD R4, R0, R5, R4 ;  /* 0x0000000500047224 */ /* 0x000fe400078e0204 */
[----:B------:R-:W1:Y:S03]  /*17980*/  MUFU.RCP R5, R12 ;  /* 0x0000000c00057308 */ /* 0x000e660000001000 */
[----:B------:R-:W-:Y:S02]  /*17990*/  ISETP.GT.U32.AND P0, PT, R2, R4, PT ;  /* 0x000000040200720c */ /* 0x000fe40003f04070 */
[----:B-1----:R-:W-:-:S11]  /*179a0*/  IADD3 R5, R5, 0xffffffe, RZ ;  /* 0x0ffffffe05057810 */ /* 0x002fd60007ffe0ff */
[-C--:B------:R-:W-:Y:S02]  /*179b0*/  @!P0 IADD3 R4, R4, -R2.reuse, RZ ;  /* 0x8000000204048210 */ /* 0x080fe40007ffe0ff */
[----:B------:R-:W-:Y:S01]  /*179c0*/  @!P0 IADD3 R0, R0, 0x1, RZ ;  /* 0x0000000100008810 */ /* 0x000fe20007ffe0ff */
[----:B------:R-:W1:Y:S01]  /*179d0*/  F2I.FTZ.U32.TRUNC.NTZ R5, R5 ;  /* 0x0000000500057305 */ /* 0x000e62000021f000 */
[----:B------:R-:W-:Y:S02]  /*179e0*/  ISETP.GE.U32.AND P2, PT, R4, R2, PT ;  /* 0x000000020400720c */ /* 0x000fe40003f46070 */
[----:B------:R-:W-:Y:S02]  /*179f0*/  LOP3.LUT R2, R8, R6, RZ, 0x3c, !PT ;  /* 0x0000000608027212 */ /* 0x000fe400078e3cff */
[----:B------:R-:W-:Y:S02]  /*17a00*/  ISETP.NE.AND P0, PT, R6, RZ, PT ;  /* 0x000000ff0600720c */ /* 0x000fe40003f05270 */
[----:B------:R-:W-:-:S07]  /*17a10*/  ISETP.GE.AND P1, PT, R2, RZ, PT ;  /* 0x000000ff0200720c */ /* 0x000fce0003f26270 */
[----:B------:R-:W-:Y:S01]  /*17a20*/  @P2 IADD3 R0, R0, 0x1, RZ ;  /* 0x0000000100002810 */ /* 0x000fe20007ffe0ff */
[----:B-1----:R-:W-:-:S04]  /*17a30*/  IMAD.MOV R2, RZ, RZ, -R5 ;  /* 0x000000ffff027224 */ /* 0x002fc800078e0a05 */
[----:B------:R-:W-:Y:S01]  /*17a40*/  IMAD.MOV.U32 R4, RZ, RZ, R2 ;  /* 0x000000ffff047224 */ /* 0x000fe200078e0002 */
[----:B------:R-:W-:Y:S01]  /*17a50*/  IABS R2, R7 ;  /* 0x0000000700027213 */ /* 0x000fe20000000000 */
[----:B------:R-:W-:Y:S01]  /*17a60*/  @!P1 IMAD.MOV R0, RZ, RZ, -R0 ;  /* 0x000000ffff009224 */ /* 0x000fe200078e0a00 */
[----:B------:R-:W-:Y:S01]  /*17a70*/  @!P0 LOP3.LUT R0, RZ, R6, RZ, 0x33, !PT ;  /* 0x00000006ff008212 */ /* 0x000fe200078e33ff */
[----:B------:R-:W-:Y:S01]  /*17a80*/  IMAD R9, R4, R3, RZ ;  /* 0x0000000304097224 */ /* 0x000fe200078e02ff */
[----:B------:R-:W-:Y:S01]  /*17a90*/  IADD3 R10, RZ, -R2, RZ ;  /* 0x80000002ff0a7210 */ /* 0x000fe20007ffe0ff */
[----:B------:R-:W-:Y:S01]  /*17aa0*/  IMAD.MOV.U32 R4, RZ, RZ, RZ ;  /* 0x000000ffff047224 */ /* 0x000fe200078e00ff */
[----:B------:R-:W-:Y:S01]  /*17ab0*/  IABS R12, R0 ;  /* 0x00000000000c7213 */ /* 0x000fe20000000000 */
[----:B------:R-:W-:Y:S02]  /*17ac0*/  IMAD R6, R0, R6, RZ ;  /* 0x0000000600067224 */ /* 0x000fe400078e02ff */
[----:B------:R-:W-:Y:S01]  /*17ad0*/  IMAD.HI.U32 R2, R5, R9, R4 ;  /* 0x0000000905027227 */ /* 0x000fe200078e0004 */
[----:B------:R-:W-:-:S02]  /*17ae0*/  MOV R5, R10 ;  /* 0x0000000a00057202 */ /* 0x000fc40000000f00 */
[----:B------:R-:W-:Y:S01]  /*17af0*/  IADD3 R245, R8, -R6, RZ ;  /* 0x8000000608f57210 */ /* 0x000fe20007ffe0ff */
[----:B------:R-:W-:-:S04]  /*17b00*/  IMAD.MOV.U32 R4, RZ, RZ, R12 ;  /* 0x000000ffff047224 */ /* 0x000fc800078e000c */
        /* <DEDUP_REMOVED lines=17> */
.L_x_288:
[----:B------:R-:W-:Y:S01]  /*17c20*/  IMAD.MOV.U32 R244, RZ, RZ, R10 ;  /* 0x000000fffff47224 */ /* 0x000fe200078e000a */
[----:B------:R-:W-:Y:S01]  /*17c30*/  MOV R246, RZ ;  /* 0x000000ff00f67202 */ /* 0x000fe20000000f00 */
[----:B------:R-:W-:Y:S01]  /*17c40*/  IMAD.MOV.U32 R245, RZ, RZ, RZ ;  /* 0x000000fffff57224 */ /* 0x000fe200078e00ff */
[----:B------:R-:W-:Y:S02]  /*17c50*/  MOV R247, c[0x0][0x53c] ;  /* 0x00014f0000f77a02 */ /* 0x000fe40000000f00 */
.L_x_297:
[----:B------:R-:W-:Y:S05]  /*17c60*/  BSYNC B1 ;  /* 0x0000000000017941 */ /* 0x000fea0003800000 */
.L_x_286:
[----:B------:R-:W-:Y:S01]  /*17c70*/  WARPSYNC 0xffffffff ;  /* 0xffffffff00007948 */ /* 0x000fe20003800000 */
[----:B------:R-:W-:Y:S01]  /*17c80*/  BAR.SYNC.DEFER_BLOCKING 0x4, 0x100 ;  /* 0x0104000000007b1d */ /* 0x000fe20000010000 */
[----:B------:R-:W-:-:S13]  /*17c90*/  ISETP.NE.AND P0, PT, R13, RZ, PT ;  /* 0x000000ff0d00720c */ /* 0x000fda0003f05270 */
[----:B------:R2:W-:Y:S04]  /*17ca0*/  @!P0 STS.128 [0x18100], R244 ;  /* 0x018100f4ff008388 */ /* 0x0005e80000000c00 */
[----:B------:R-:W-:Y:S06]  /*17cb0*/  BAR.ARV 0x5, 0x100 ;  /* 0x0144000000007b1d */ /* 0x000fec0000002000 */
.L_x_281:
[----:B-1----:R-:W-:-:S13]  /*17cc0*/  ISETP.GE.AND P0, PT, R247, c[0x0][0x53c], PT ;  /* 0x00014f00f7007a0c */ /* 0x002fda0003f06270 */
[----:B--23--:R-:W-:Y:S01]  /*17cd0*/  @P0 CALL.REL.NOINC `(.L_x_298) ;  /* 0x0000001000000944 */ /* 0x00cfe20003c00000 */
[----:B------:R-:W-:Y:S05]  /*17ce0*/  BRA `(.L_x_299) ;  /* 0xfffe9a0000007947 */ /* 0x000fea000383ffff */
.L_x_298:
[----:B------:R-:W-:Y:S05]  /*17cf0*/  EXIT ;  /* 0x000000000000794d */ /* 0x000fea0003800000 */
.L_x_142:
[----:B------:R-:W-:Y:S01]  /*17d00*/  IMAD.MOV.U32 R0, RZ, RZ, R4 ;  /* 0x000000ffff007224 */ /* 0x000fe200078e0004 */
[----:B------:R-:W-:Y:S02]  /*17d10*/  MOV R2, 0x1 ;  /* 0x0000000100027802 */ /* 0x000fe40000000f00 */
[----:B------:R-:W-:Y:S02]  /*17d20*/  MOV R3, 0x17d40 ;  /* 0x00017d4000037802 */ /* 0x000fe40000000f00 */
[----:B--2---:R-:W-:Y:S05]  /*17d30*/  CALL.REL.NOINC `($__internal_6_$__cuda_sm70_shflsync_up_p) ;  /* 0x0000173000007944 */ /* 0x004fea0003c00000 */
[----:B------:R-:W-:Y:S01]  /*17d40*/  MOV R0, R5 ;  /* 0x0000000500007202 */ /* 0x000fe20000000f00 */
[----:B------:R-:W-:Y:S05]  /*17d50*/  BRA `(.L_x_300) ;  /* 0xfffe870000007947 */ /* 0x000fea000383ffff */
.L_x_143:
[----:B------:R-:W-:Y:S01]  /*17d60*/  IMAD.MOV.U32 R0, RZ, RZ, R4 ;  /* 0x000000ffff007224 */ /* 0x000fe200078e0004 */
[----:B------:R-:W-:Y:S02]  /*17d70*/  MOV R2, 0x2 ;  /* 0x0000000200027802 */ /* 0x000fe40000000f00 */
[----:B------:R-:W-:Y:S02]  /*17d80*/  MOV R3, 0x17da0 ;  /* 0x00017da000037802 */ /* 0x000fe40000000f00 */
[----:B--2---:R-:W-:Y:S05]  /*17d90*/  CALL.REL.NOINC `($__internal_6_$__cuda_sm70_shflsync_up_p) ;  /* 0x000016d000007944 */ /* 0x004fea0003c00000 */
[----:B------:R-:W-:Y:S02]  /*17da0*/  SEL R5, R5, RZ, P4 ;  /* 0x000000ff05057207 */ /* 0x000fe40002000000 */
[----:B------:R-:W-:Y:S02]  /*17db0*/  MOV R2, 0x4 ;  /* 0x0000000400027802 */ /* 0x000fe40000000f00 */
[----:B------:R-:W-:Y:S01]  /*17dc0*/  MOV R3, 0x17e00 ;  /* 0x00017e0000037802 */ /* 0x000fe20000000f00 */
[----:B------:R-:W-:-:S04]  /*17dd0*/  IMAD.IADD R4, R4, 0x1, R5 ;  /* 0x0000000104047824 */ /* 0x000fc800078e0205 */
[----:B------:R-:W-:Y:S02]  /*17de0*/  IMAD.MOV.U32 R0, RZ, RZ, R4 ;  /* 0x000000ffff007224 */ /* 0x000fe400078e0004 */
[----:B------:R-:W-:Y:S05]  /*17df0*/  CALL.REL.NOINC `($__internal_6_$__cuda_sm70_shflsync_up_p) ;  /* 0x0000167000007944 */ /* 0x000fea0003c00000 */
        /* <DEDUP_REMOVED lines=12> */
[----:B------:R-:W-:Y:S01]  /*17ec0*/  SEL R5, R5, RZ, P1 ;  /* 0x000000ff05057207 */ /* 0x000fe20000800000 */
[----:B------:R-:W-:Y:S01]  /*17ed0*/  IMAD.MOV.U32 R3, RZ, RZ, 0x1f ;  /* 0x0000001fff037424 */ /* 0x000fe200078e00ff */
[----:B------:R-:W-:Y:S02]  /*17ee0*/  MOV R0, 0x1f ;  /* 0x0000001f00007802 */ /* 0x000fe40000000f00 */
[----:B------:R-:W-:Y:S01]  /*17ef0*/  MOV R2, 0x17f30 ;  /* 0x00017f3000027802 */ /* 0x000fe20000000f00 */
[----:B------:R-:W-:-:S04]  /*17f00*/  IMAD.IADD R4, R4, 0x1, R5 ;  /* 0x0000000104047824 */ /* 0x000fc800078e0205 */
[----:B------:R-:W-:Y:S02]  /*17f10*/  IMAD.MOV.U32 R9, RZ, RZ, R4 ;  /* 0x000000ffff097224 */ /* 0x000fe400078e0004 */
[----:B------:R-:W-:Y:S05]  /*17f20*/  CALL.REL.NOINC `($__internal_5_$__cuda_sm70_shflsync_idx_p) ;  /* 0x000014f000007944 */ /* 0x000fea0003c00000 */
[----:B------:R-:W-:Y:S05]  /*17f30*/  BRA `(.L_x_301) ;  /* 0xfffe862000007947 */ /* 0x000fea000383ffff */
.L_x_145:
[----:B------:R-:W-:Y:S02]  /*17f40*/  SEL R0, RZ, 0x1, P0 ;  /* 0x00000001ff007807 */ /* 0x000fe40000000000 */
[----:B------:R-:W-:Y:S02]  /*17f50*/  MOV R2, 0x17f70 ;  /* 0x00017f7000027802 */ /* 0x000fe40000000f00 */
[----:B--2---:R-:W-:Y:S05]  /*17f60*/  CALL.REL.NOINC `($__internal_7_$__cuda_sm70_votesync_ballot) ;  /* 0x0000157000007944 */ /* 0x004fea0003c00000 */
[----:B------:R-:W-:Y:S01]  /*17f70*/  MOV R5, R0 ;  /* 0x0000000000057202 */ /* 0x000fe20000000f00 */
[----:B------:R-:W-:Y:S05]  /*17f80*/  BRA `(.L_x_302) ;  /* 0xfffe866000007947 */ /* 0x000fea000383ffff */
.L_x_146:
[----:B------:R-:W-:Y:S01]  /*17f90*/  IMAD.MOV.U32 R9, RZ, RZ, R8 ;  /* 0x000000ffff097224 */ /* 0x000fe200078e0008 */
[----:B---3--:R-:W-:Y:S01]  /*17fa0*/  MOV R3, R14 ;  /* 0x0000000e00037202 */ /* 0x008fe20000000f00 */
[----:B------:R-:W-:Y:S01]  /*17fb0*/  IMAD.MOV.U32 R0, RZ, RZ, 0x1f ;  /* 0x0000001fff007424 */ /* 0x000fe200078e00ff */
[----:B------:R-:W-:Y:S02]  /*17fc0*/  MOV R2, 0x17fe0 ;  /* 0x00017fe000027802 */ /* 0x000fe40000000f00 */
[----:B-12---:R-:W-:Y:S05]  /*17fd0*/  CALL.REL.NOINC `($__internal_5_$__cuda_sm70_shflsync_idx_p) ;  /* 0x0000144000007944 */ /* 0x006fea0003c00000 */
[----:B------:R-:W-:Y:S01]  /*17fe0*/  IMAD.MOV.U32 R12, RZ, RZ, R0 ;  /* 0x000000ffff0c7224 */ /* 0x000fe200078e0000 */
[----:B------:R-:W-:Y:S01]  /*17ff0*/  MOV R9, R7 ;  /* 0x0000000700097202 */ /* 0x000fe20000000f00 */
[----:B------:R-:W-:Y:S01]  /*18000*/  IMAD.MOV.U32 R6, RZ, RZ, RZ ;  /* 0x000000ffff067224 */ /* 0x000fe200078e00ff */
[----:B------:R-:W-:Y:S01]  /*18010*/  MOV R3, R14 ;  /* 0x0000000e00037202 */ /* 0x000fe20000000f00 */
[----:B------:R-:W-:Y:S01]  /*18020*/  IMAD.MOV.U32 R0, RZ, RZ, 0x1f ;  /* 0x0000001fff007424 */ /* 0x000fe200078e00ff */
[----:B------:R-:W-:-:S02]  /*18030*/  MOV R2, 0x18050 ;  /* 0x0001805000027802 */ /* 0x000fc40000000f00 */
[----:B------:R-:W-:Y:S05]  /*18040*/  CALL.REL.NOINC `($__internal_5_$__cuda_sm70_shflsync_idx_p) ;  /* 0x000013d000007944 */ /* 0x000fea0003c00000 */
[----:B------:R-:W-:Y:S01]  /*18050*/  MOV R11, R0 ;  /* 0x00000000000b7202 */ /* 0x000fe20000000f00 */
[----:B------:R-:W-:Y:S05]  /*18060*/  BRA `(.L_x_303) ;  /* 0xfffe85d000007947 */ /* 0x000fea000383ffff */
.L_x_149:
[----:B------:R-:W-:Y:S01]  /*18070*/  IMAD.MOV.U32 R9, RZ, RZ, R4 ;  /* 0x000000ffff097224 */ /* 0x000fe200078e0004 */
[----:B------:R-:W-:-:S02]  /*18080*/  MOV R0, 0x1f ;  /* 0x0000001f00007802 */ /* 0x000fc40000000f00 */
[----:B------:R-:W-:Y:S02]  /*18090*/  MOV R2, 0x180b0 ;  /* 0x000180b000027802 */ /* 0x000fe40000000f00 */
[----:B-1234-:R-:W-:Y:S05]  /*180a0*/  CALL.REL.NOINC `($__internal_5_$__cuda_sm70_shflsync_idx_p) ;  /* 0x0000137000007944 */ /* 0x01efea0003c00000 */
[----:B------:R-:W-:Y:S01]  /*180b0*/  MOV R6, R0 ;  /* 0x0000000000067202 */ /* 0x000fe20000000f00 */
[----:B------:R-:W-:Y:S05]  /*180c0*/  BRA `(.L_x_148) ;  /* 0xfffe85d000007947 */ /* 0x000fea000383ffff */
.L_x_185:
[----:B------:R-:W-:Y:S01]  /*180d0*/  IMAD.MOV.U32 R9, RZ, RZ, R12 ;  /* 0x000000ffff097224 */ /* 0x000fe200078e000c */
[----:B------:R-:W-:Y:S01]  /*180e0*/  MOV R3, RZ ;  /* 0x000000ff00037202 */ /* 0x000fe20000000f00 */
[----:B------:R-:W-:Y:S01]  /*180f0*/  IMAD.MOV.U32 R0, RZ, RZ, 0x181f ;  /* 0x0000181fff007424 */ /* 0x000fe200078e00ff */
[----:B------:R-:W-:Y:S02]  /*18100*/  MOV R2, 0x18120 ;  /* 0x0001812000027802 */ /* 0x000fe40000000f00 */
[----:B-----5:R-:W-:Y:S05]  /*18110*/  CALL.REL.NOINC `($__internal_5_$__cuda_sm70_shflsync_idx_p) ;  /* 0x0000130000007944 */ /* 0x020fea0003c00000 */
[----:B------:R-:W-:Y:S01]  /*18120*/  MOV R10, R0 ;  /* 0x00000000000a7202 */ /* 0x000fe20000000f00 */
[----:B------:R-:W-:Y:S05]  /*18130*/  BRA `(.L_x_304) ;  /* 0xfffef8f000007947 */ /* 0x000fea000383ffff */
.L_x_186:
[----:B------:R-:W-:Y:S01]  /*18140*/  IMAD.MOV.U32 R9, RZ, RZ, R13 ;  /* 0x000000ffff097224 */ /* 0x000fe200078e000d */
[----:B------:R-:W-:Y:S01]  /*18150*/  MOV R3, RZ ;  /* 0x000000ff00037202 */ /* 0x000fe20000000f00 */
[----:B------:R-:W-:Y:S01]  /*18160*/  IMAD.MOV.U32 R0, RZ, RZ, 0x181f ;  /* 0x0000181fff007424 */ /* 0x000fe200078e00ff */
[----:B------:R-:W-:Y:S02]  /*18170*/  MOV R2, 0x18190 ;  /* 0x0001819000027802 */ /* 0x000fe40000000f00 */
[----:B-12--5:R-:W-:Y:S05]  /*18180*/  CALL.REL.NOINC `($__internal_5_$__cuda_sm70_shflsync_idx_p) ;  /* 0x0000129000007944 */ /* 0x026fea0003c00000 */
[----:B------:R-:W-:Y:S05]  /*18190*/  BRA `(.L_x_305) ;  /* 0xfffef8b000007947 */ /* 0x000fea000383ffff */
.L_x_189:
[----:B--2---:R-:W-:Y:S01]  /*181a0*/  IMAD.MOV.U32 R9, RZ, RZ, R12 ;  /* 0x000000ffff097224 */ /* 0x004fe200078e000c */
[----:B------:R-:W-:Y:S01]  /*181b0*/  MOV R3, 0x1 ;  /* 0x0000000100037802 */ /* 0x000fe20000000f00 */
[----:B----4-:R-:W-:Y:S01]  /*181c0*/  IMAD.MOV.U32 R0, RZ, RZ, 0x181f ;  /* 0x0000181fff007424 */ /* 0x010fe200078e00ff */
[----:B------:R-:W-:-:S02]  /*181d0*/  MOV R2, 0x181f0 ;  /* 0x000181f000027802 */ /* 0x000fc40000000f00 */
[----:B-1-3-5:R-:W-:Y:S05]  /*181e0*/  CALL.REL.NOINC `($__internal_5_$__cuda_sm70_shflsync_idx_p) ;  /* 0x0000123000007944 */ /* 0x02afea0003c00000 */
[----:B------:R-:W-:Y:S01]  /*181f0*/  IMAD.MOV.U32 R10, RZ, RZ, R0 ;  /* 0x000000ffff0a7224 */ /* 0x000fe200078e0000 */
[----:B------:R-:W-:Y:S01]  /*18200*/  MOV R3, 0x1 ;  /* 0x0000000100037802 */ /* 0x000fe20000000f00 */
[----:B------:R-:W-:Y:S01]  /*18210*/  IMAD.MOV.U32 R9, RZ, RZ, R13 ;  /* 0x000000ffff097224 */ /* 0x000fe200078e000d */
[----:B------:R-:W-:-:S02]  /*18220*/  MOV R0, 0x181f ;  /* 0x0000181f00007802 */ /* 0x000fc40000000f00 */
[----:B------:R-:W-:Y:S02]  /*18230*/  MOV R2, 0x18250 ;  /* 0x0001825000027802 */ /* 0x000fe40000000f00 */
[----:B------:R-:W-:Y:S05]  /*18240*/  CALL.REL.NOINC `($__internal_5_$__cuda_sm70_shflsync_idx_p) ;  /* 0x000011d000007944 */ /* 0x000fea0003c00000 */
[----:B------:R-:W-:Y:S05]  /*18250*/  BRA `(.L_x_306) ;  /* 0xfffef95000007947 */ /* 0x000fea000383ffff */
.L_x_192:
[----:B-1----:R-:W-:Y:S01]  /*18260*/  IMAD.MOV.U32 R9, RZ, RZ, R12 ;  /* 0x000000ffff097224 */ /* 0x002fe200078e000c */
[----:B------:R-:W-:Y:S01]  /*18270*/  MOV R3, 0x2 ;  /* 0x0000000200037802 */ /* 0x000fe20000000f00 */
[----:B----4-:R-:W-:Y:S01]  /*18280*/  IMAD.MOV.U32 R0, RZ, RZ, 0x181f ;  /* 0x0000181fff007424 */ /* 0x010fe200078e00ff */
[----:B------:R-:W-:Y:S02]  /*18290*/  MOV R2, 0x182b0 ;  /* 0x000182b000027802 */ /* 0x000fe40000000f00 */
[----:B--23-5:R-:W-:Y:S05]  /*182a0*/  CALL.REL.NOINC `($__internal_5_$__cuda_sm70_shflsync_idx_p) ;  /* 0x0000117000007944 */ /* 0x02cfea0003c00000 */
[----:B------:R-:W-:Y:S01]  /*182b0*/  MOV R10, R0 ;  /* 0x00000000000a7202 */ /* 0x000fe20000000f00 */
[----:B------:R-:W-:Y:S05]  /*182c0*/  BRA `(.L_x_307) ;  /* 0xfffefa1000007947 */ /* 0x000fea000383ffff */
.L_x_193:
[----:B------:R-:W-:Y:S01]  /*182d0*/  IMAD.MOV.U32 R9, RZ, RZ, R13 ;  /* 0x000000ffff097224 */ /* 0x000fe200078e000d */
[----:B------:R-:W-:Y:S01]  /*182e0*/  MOV R3, 0x2 ;  /* 0x0000000200037802 */ /* 0x000fe20000000f00 */
[----:B----4-:R-:W-:Y:S01]  /*182f0*/  IMAD.MOV.U32 R0, RZ, RZ, 0x181f ;  /* 0x0000181fff007424 */ /* 0x010fe200078e00ff */
[----:B------:R-:W-:Y:S02]  /*18300*/  MOV R2, 0x18320 ;  /* 0x0001832000027802 */ /* 0x000fe40000000f00 */
[----:B-123-5:R-:W-:Y:S05]  /*18310*/  CALL.REL.NOINC `($__internal_5_$__cuda_sm70_shflsync_idx_p) ;  /* 0x0000110000007944 */ /* 0x02efea0003c00000 */
[----:B------:R-:W-:Y:S05]  /*18320*/  BRA `(.L_x_308) ;  /* 0xfffef9d000007947 */ /* 0x000fea000383ffff */
.L_x_196:
[----:B-1----:R-:W-:Y:S01]  /*18330*/  IMAD.MOV.U32 R9, RZ, RZ, R12 ;  /* 0x000000ffff097224 */ /* 0x002fe200078e000c */
[----:B------:R-:W-:Y:S01]  /*18340*/  MOV R3, 0x3 ;  /* 0x0000000300037802 */ /* 0x000fe20000000f00 */
[----:B------:R-:W-:Y:S01]  /*18350*/  IMAD.MOV.U32 R0, RZ, RZ, 0x181f ;  /* 0x0000181fff007424 */ /* 0x000fe200078e00ff */
[----:B------:R-:W-:-:S02]  /*18360*/  MOV R2, 0x18380 ;  /* 0x0001838000027802 */ /* 0x000fc40000000f00 */
[----:B--2345:R-:W-:Y:S05]  /*18370*/  CALL.REL.NOINC `($__internal_5_$__cuda_sm70_shflsync_idx_p) ;  /* 0x000010a000007944 */ /* 0x03cfea0003c00000 */
[----:B------:R-:W-:Y:S01]  /*18380*/  IMAD.MOV.U32 R7, RZ, RZ, R0 ;  /* 0x000000ffff077224 */ /* 0x000fe200078e0000 */
[----:B------:R-:W-:Y:S01]  /*18390*/  MOV R3, 0x3 ;  /* 0x0000000300037802 */ /* 0x000fe20000000f00 */
[----:B------:R-:W-:Y:S01]  /*183a0*/  IMAD.MOV.U32 R9, RZ, RZ, R13 ;  /* 0x000000ffff097224 */ /* 0x000fe200078e000d */
[----:B------:R-:W-:-:S02]  /*183b0*/  MOV R0, 0x181f ;  /* 0x0000181f00007802 */ /* 0x000fc40000000f00 */
[----:B------:R-:W-:Y:S02]  /*183c0*/  MOV R2, 0x183e0 ;  /* 0x000183e000027802 */ /* 0x000fe40000000f00 */
[----:B------:R-:W-:Y:S05]  /*183d0*/  CALL.REL.NOINC `($__internal_5_$__cuda_sm70_shflsync_idx_p) ;  /* 0x0000104000007944 */ /* 0x000fea0003c00000 */
[----:B------:R-:W-:Y:S05]  /*183e0*/  BRA `(.L_x_309) ;  /* 0xfffefa5000007947 */ /* 0x000fea000383ffff */
.L_x_241:
[----:B------:R-:W-:Y:S01]  /*183f0*/  IMAD.MOV.U32 R2, RZ, RZ, R221 ;  /* 0x000000ffff027224 */ /* 0x000fe200078e00dd */
[----:B------:R-:W-:Y:S01]  /*18400*/  MOV R7, 0x1f ;  /* 0x0000001f00077802 */ /* 0x000fe20000000f00 */
[----:B------:R-:W-:Y:S01]  /*18410*/  IMAD.MOV.U32 R5, RZ, RZ, 0x2 ;  /* 0x00000002ff057424 */ /* 0x000fe200078e00ff */
[----:B------:R-:W-:Y:S02]  /*18420*/  MOV R6, 0xffffffff ;  /* 0xffffffff00067802 */ /* 0x000fe40000000f00 */
[----:B------:R-:W-:Y:S02]  /*18430*/  MOV R3, 0x18450 ;  /* 0x0001845000037802 */ /* 0x000fe40000000f00 */
[----:B------:R-:W-:Y:S05]  /*18440*/  CALL.REL.NOINC `($__internal_4_$__cuda_sm70_shflsync_bfly_p) ;  /* 0x00000f8000007944 */ /* 0x000fea0003c00000 */
[----:B------:R-:W-:Y:S01]  /*18450*/  FADD.FTZ R0, R221, R5 ;  /* 0x00000005dd007221 */ /* 0x000fe20000010000 */
[----:B------:R-:W-:Y:S02]  /*18460*/  MOV R5, 0x1 ;  /* 0x0000000100057802 */ /* 0x000fe40000000f00 */
[----:B------:R-:W-:Y:S02]  /*18470*/  MOV R3, 0x184a0 ;  /* 0x000184a000037802 */ /* 0x000fe40000000f00 */
[----:B------:R-:W-:-:S02]  /*18480*/  MOV R2, R0 ;  /* 0x0000000000027202 */ /* 0x000fc40000000f00 */
[----:B------:R-:W-:Y:S05]  /*18490*/  CALL.REL.NOINC `($__internal_4_$__cuda_sm70_shflsync_bfly_p) ;  /* 0x00000f3000007944 */ /* 0x000fea0003c00000 */
[----:B------:R-:W-:Y:S01]  /*184a0*/  FADD.FTZ R0, R0, R5 ;  /* 0x0000000500007221 */ /* 0x000fe20000010000 */
[----:B------:R-:W-:-:S02]  /*184b0*/  MOV R2, R222 ;  /* 0x000000de00027202 */ /* 0x000fc40000000f00 */
[----:B------:R-:W-:Y:S02]  /*184c0*/  MOV R5, 0x2 ;  /* 0x0000000200057802 */ /* 0x000fe40000000f00 */
[----:B------:R-:W-:Y:S02]  /*184d0*/  MOV R3, 0x184f0 ;  /* 0x000184f000037802 */ /* 0x000fe40000000f00 */
[----:B------:R-:W-:Y:S05]  /*184e0*/  CALL.REL.NOINC `($__internal_4_$__cuda_sm70_shflsync_bfly_p) ;  /* 0x00000ee000007944 */ /* 0x000fea0003c00000 */
[----:B------:R-:W-:Y:S01]  /*184f0*/  FADD.FTZ R4, R222, R5 ;  /* 0x00000005de047221 */ /* 0x000fe20000010000 */
[----:B------:R-:W-:Y:S02]  /*18500*/  MOV R5, 0x1 ;  /* 0x0000000100057802 */ /* 0x000fe40000000f00 */
[----:B------:R-:W-:Y:S02]  /*18510*/  MOV R3, 0x18540 ;  /* 0x0001854000037802 */ /* 0x000fe40000000f00 */
[----:B------:R-:W-:Y:S02]  /*18520*/  MOV R2, R4 ;  /* 0x0000000400027202 */ /* 0x000fe40000000f00 */
[----:B------:R-:W-:Y:S05]  /*18530*/  CALL.REL.NOINC `($__internal_4_$__cuda_sm70_shflsync_bfly_p) ;  /* 0x00000e9000007944 */ /* 0x000fea0003c00000 */
[----:B------:R-:W-:Y:S01]  /*18540*/  MOV R3, R5 ;  /* 0x0000000500037202 */ /* 0x000fe20000000f00 */
[----:B------:R-:W-:Y:S05]  /*18550*/  BRA `(.L_x_310) ;  /* 0xffffae7000007947 */ /* 0x000fea000383ffff */
.L_x_248:
[----:B-1-34-:R-:W-:Y:S01]  /*18560*/  IMAD.MOV.U32 R9, RZ, RZ, R11 ;  /* 0x000000ffff097224 */ /* 0x01afe200078e000b */
[----:B------:R-:W-:Y:S01]  /*18570*/  MOV R3, RZ ;  /* 0x000000ff00037202 */ /* 0x000fe20000000f00 */
[----:B------:R-:W-:Y:S01]  /*18580*/  IMAD.MOV.U32 R0, RZ, RZ, 0x181f ;  /* 0x0000181fff007424 */ /* 0x000fe200078e00ff */
[----:B------:R-:W-:-:S02]  /*18590*/  MOV R2, 0x185b0 ;  /* 0x000185b000027802 */ /* 0x000fc40000000f00 */
[----:B------:R-:W-:Y:S05]  /*185a0*/  CALL.REL.NOINC `($__internal_5_$__cuda_sm70_shflsync_idx_p) ;  /* 0x00000e7000007944 */ /* 0x000fea0003c00000 */
[----:B------:R-:W-:Y:S01]  /*185b0*/  MOV R5, R0 ;  /* 0x0000000000057202 */ /* 0x000fe20000000f00 */
[----:B------:R-:W-:Y:S05]  /*185c0*/  BRA `(.L_x_311) ;  /* 0xffffc76000007947 */ /* 0x000fea000383ffff */
.L_x_249:
[----:B------:R-:W-:Y:S01]  /*185d0*/  IMAD.MOV.U32 R9, RZ, RZ, R12 ;  /* 0x000000ffff097224 */ /* 0x000fe200078e000c */
[----:B------:R-:W-:Y:S01]  /*185e0*/  MOV R3, RZ ;  /* 0x000000ff00037202 */ /* 0x000fe20000000f00 */
[----:B------:R-:W-:Y:S01]  /*185f0*/  IMAD.MOV.U32 R0, RZ, RZ, 0x181f ;  /* 0x0000181fff007424 */ /* 0x000fe200078e00ff */
[----:B------:R-:W-:-:S02]  /*18600*/  MOV R2, 0x18620 ;  /* 0x0001862000027802 */ /* 0x000fc40000000f00 */
[----:B-12---:R-:W-:Y:S05]  /*18610*/  CALL.REL.NOINC `($__internal_5_$__cuda_sm70_shflsync_idx_p) ;  /* 0x00000e0000007944 */ /* 0x006fea0003c00000 */
[----:B------:R-:W-:Y:S05]  /*18620*/  BRA `(.L_x_312) ;  /* 0xffffc72000007947 */ /* 0x000fea000383ffff */
.L_x_252:
[----:B--2---:R-:W-:Y:S01]  /*18630*/  IMAD.MOV.U32 R9, RZ, RZ, R11 ;  /* 0x000000ffff097224 */ /* 0x004fe200078e000b */
[----:B------:R-:W-:Y:S01]  /*18640*/  MOV R3, 0x1 ;  /* 0x0000000100037802 */ /* 0x000fe20000000f00 */
[----:B----4-:R-:W-:Y:S01]  /*18650*/  IMAD.MOV.U32 R0, RZ, RZ, 0x181f ;  /* 0x0000181fff007424 */ /* 0x010fe200078e00ff */
[----:B------:R-:W-:-:S02]  /*18660*/  MOV R2, 0x18680 ;  /* 0x0001868000027802 */ /* 0x000fc40000000f00 */
[----:B-1-3--:R-:W-:Y:S05]  /*18670*/  CALL.REL.NOINC `($__internal_5_$__cuda_sm70_shflsync_idx_p) ;  /* 0x00000da000007944 */ /* 0x00afea0003c00000 */
[----:B------:R-:W-:Y:S01]  /*18680*/  IMAD.MOV.U32 R5, RZ, RZ, R0 ;  /* 0x000000ffff057224 */ /* 0x000fe200078e0000 */
[----:B------:R-:W-:Y:S01]  /*18690*/  MOV R3, 0x1 ;  /* 0x0000000100037802 */ /* 0x000fe20000000f00 */
[----:B------:R-:W-:Y:S01]  /*186a0*/  IMAD.MOV.U32 R9, RZ, RZ, R12 ;  /* 0x000000ffff097224 */ /* 0x000fe200078e000c */
[----:B------:R-:W-:-:S02]  /*186b0*/  MOV R0, 0x181f ;  /* 0x0000181f00007802 */ /* 0x000fc40000000f00 */
[----:B------:R-:W-:Y:S02]  /*186c0*/  MOV R2, 0x186e0 ;  /* 0x000186e000027802 */ /* 0x000fe40000000f00 */
[----:B------:R-:W-:Y:S05]  /*186d0*/  CALL.REL.NOINC `($__internal_5_$__cuda_sm70_shflsync_idx_p) ;  /* 0x00000d4000007944 */ /* 0x000fea0003c00000 */
[----:B------:R-:W-:Y:S05]  /*186e0*/  BRA `(.L_x_313) ;  /* 0xffffc7c000007947 */ /* 0x000fea000383ffff */
.L_x_255:
[----:B-1----:R-:W-:Y:S01]  /*186f0*/  IMAD.MOV.U32 R9, RZ, RZ, R11 ;  /* 0x000000ffff097224 */ /* 0x002fe200078e000b */
[----:B------:R-:W-:Y:S01]  /*18700*/  MOV R3, 0x2 ;  /* 0x0000000200037802 */ /* 0x000fe20000000f00 */
[----:B----4-:R-:W-:Y:S01]  /*18710*/  IMAD.MOV.U32 R0, RZ, RZ, 0x181f ;  /* 0x0000181fff007424 */ /* 0x010fe200078e00ff */
[----:B------:R-:W-:Y:S02]  /*18720*/  MOV R2, 0x18740 ;  /* 0x0001874000027802 */ /* 0x000fe40000000f00 */
[----:B--23--:R-:W-:Y:S05]  /*18730*/  CALL.REL.NOINC `($__internal_5_$__cuda_sm70_shflsync_idx_p) ;  /* 0x00000ce000007944 */ /* 0x00cfea0003c00000 */
[----:B------:R-:W-:Y:S01]  /*18740*/  MOV R5, R0 ;  /* 0x0000000000057202 */ /* 0x000fe20000000f00 */
[----:B------:R-:W-:Y:S05]  /*18750*/  BRA `(.L_x_314) ;  /* 0xffffc88000007947 */ /* 0x000fea000383ffff */
.L_x_256:
[----:B------:R-:W-:Y:S01]  /*18760*/  IMAD.MOV.U32 R9, RZ, RZ, R12 ;  /* 0x000000ffff097224 */ /* 0x000fe200078e000c */
[----:B------:R-:W-:Y:S01]  /*18770*/  MOV R3, 0x2 ;  /* 0x0000000200037802 */ /* 0x000fe20000000f00 */
[----:B----4-:R-:W-:Y:S01]  /*18780*/  IMAD.MOV.U32 R0, RZ, RZ, 0x181f ;  /* 0x0000181fff007424 */ /* 0x010fe200078e00ff */
[----:B------:R-:W-:Y:S02]  /*18790*/  MOV R2, 0x187b0 ;  /* 0x000187b000027802 */ /* 0x000fe40000000f00 */
[----:B-123--:R-:W-:Y:S05]  /*187a0*/  CALL.REL.NOINC `($__internal_5_$__cuda_sm70_shflsync_idx_p) ;  /* 0x00000c7000007944 */ /* 0x00efea0003c00000 */
[----:B------:R-:W-:Y:S05]  /*187b0*/  BRA `(.L_x_315) ;  /* 0xffffc84000007947 */ /* 0x000fea000383ffff */
.L_x_259:
[----:B-1----:R-:W-:Y:S01]  /*187c0*/  IMAD.MOV.U32 R9, RZ, RZ, R11 ;  /* 0x000000ffff097224 */ /* 0x002fe200078e000b */
[----:B------:R-:W-:Y:S01]  /*187d0*/  MOV R3, 0x3 ;  /* 0x0000000300037802 */ /* 0x000fe20000000f00 */
[----:B------:R-:W-:Y:S01]  /*187e0*/  IMAD.MOV.U32 R0, RZ, RZ, 0x181f ;  /* 0x0000181fff007424 */ /* 0x000fe200078e00ff */
[----:B------:R-:W-:-:S02]  /*187f0*/  MOV R2, 0x18810 ;  /* 0x0001881000027802 */ /* 0x000fc40000000f00 */
[----:B--234-:R-:W-:Y:S05]  /*18800*/  CALL.REL.NOINC `($__internal_5_$__cuda_sm70_shflsync_idx_p) ;  /* 0x00000c1000007944 */ /* 0x01cfea0003c00000 */
[----:B------:R-:W-:Y:S01]  /*18810*/  IMAD.MOV.U32 R6, RZ, RZ, R0 ;  /* 0x000000ffff067224 */ /* 0x000fe200078e0000 */
[----:B------:R-:W-:Y:S01]  /*18820*/  MOV R3, 0x3 ;  /* 0x0000000300037802 */ /* 0x000fe20000000f00 */
[----:B------:R-:W-:Y:S01]  /*18830*/  IMAD.MOV.U32 R9, RZ, RZ, R12 ;  /* 0x000000ffff097224 */ /* 0x000fe200078e000c */
[----:B------:R-:W-:-:S02]  /*18840*/  MOV R0, 0x181f ;  /* 0x0000181f00007802 */ /* 0x000fc40000000f00 */
[----:B------:R-:W-:Y:S02]  /*18850*/  MOV R2, 0x18870 ;  /* 0x0001887000027802 */ /* 0x000fe40000000f00 */
[----:B------:R-:W-:Y:S05]  /*18860*/  CALL.REL.NOINC `($__internal_5_$__cuda_sm70_shflsync_idx_p) ;  /* 0x00000bb000007944 */ /* 0x000fea0003c00000 */
[----:B------:R-:W-:Y:S05]  /*18870*/  BRA `(.L_x_316) ;  /* 0xffffc8c000007947 */ /* 0x000fea000383ffff */
.L_x_261:
[----:B------:R-:W-:Y:S01]  /*18880*/  IMAD.MOV.U32 R9, RZ, RZ, R36 ;  /* 0x000000ffff097224 */ /* 0x000fe200078e0024 */
[----:B------:R-:W-:Y:S01]  /*18890*/  MOV R3, RZ ;  /* 0x000000ff00037202 */ /* 0x000fe20000000f00 */
[----:B------:R-:W-:Y:S01]  /*188a0*/  IMAD.MOV.U32 R0, RZ, RZ, 0x1c1f ;  /* 0x00001c1fff007424 */ /* 0x000fe200078e00ff */
[----:B------:R-:W-:Y:S02]  /*188b0*/  MOV R2, 0x188d0 ;  /* 0x000188d000027802 */ /* 0x000fe40000000f00 */
[----:B------:R-:W-:Y:S05]  /*188c0*/  CALL.REL.NOINC `($__internal_5_$__cuda_sm70_shflsync_idx_p) ;  /* 0x00000b5000007944 */ /* 0x000fea0003c00000 */
[----:B------:R-:W-:Y:S01]  /*188d0*/  MOV R5, R0 ;  /* 0x0000000000057202 */ /* 0x000fe20000000f00 */
[----:B------:R-:W-:Y:S05]  /*188e0*/  BRA `(.L_x_317) ;  /* 0xffffcb8000007947 */ /* 0x000fea000383ffff */
.L_x_262:
[----:B------:R-:W-:Y:S01]  /*188f0*/  IMAD.MOV.U32 R9, RZ, RZ, R39 ;  /* 0x000000ffff097224 */ /* 0x000fe200078e0027 */
[----:B------:R-:W-:Y:S01]  /*18900*/  MOV R3, RZ ;  /* 0x000000ff00037202 */ /* 0x000fe20000000f00 */
[----:B------:R-:W-:Y:S01]  /*18910*/  IMAD.MOV.U32 R0, RZ, RZ, 0x1c1f ;  /* 0x00001c1fff007424 */ /* 0x000fe200078e00ff */
[----:B------:R-:W-:Y:S02]  /*18920*/  MOV R2, 0x18940 ;  /* 0x0001894000027802 */ /* 0x000fe40000000f00 */
[----:B-12---:R-:W-:Y:S05]  /*18930*/  CALL.REL.NOINC `($__internal_5_$__cuda_sm70_shflsync_idx_p) ;  /* 0x00000ae000007944 */ /* 0x006fea0003c00000 */
[----:B------:R-:W-:Y:S05]  /*18940*/  BRA `(.L_x_318) ;  /* 0xffffcb4000007947 */ /* 0x000fea000383ffff */
.L_x_265:
[----:B------:R-:W-:Y:S01]  /*18950*/  IMAD.MOV.U32 R9, RZ, RZ, R36 ;  /* 0x000000ffff097224 */ /* 0x000fe200078e0024 */
[----:B----4-:R-:W-:Y:S01]  /*18960*/  MOV R3, 0x1 ;  /* 0x0000000100037802 */ /* 0x010fe20000000f00 */
[----:B------:R-:W-:Y:S01]  /*18970*/  IMAD.MOV.U32 R0, RZ, RZ, 0x1c1f ;  /* 0x00001c1fff007424 */ /* 0x000fe200078e00ff */
[----:B------:R-:W-:-:S02]  /*18980*/  MOV R2, 0x189a0 ;  /* 0x000189a000027802 */ /* 0x000fc40000000f00 */
[----:B-123--:R-:W-:Y:S05]  /*18990*/  CALL.REL.NOINC `($__internal_5_$__cuda_sm70_shflsync_idx_p) ;  /* 0x00000a8000007944 */ /* 0x00efea0003c00000 */
[----:B------:R-:W-:Y:S01]  /*189a0*/  IMAD.MOV.U32 R5, RZ, RZ, R0 ;  /* 0x000000ffff057224 */ /* 0x000fe200078e0000 */
[----:B------:R-:W-:Y:S01]  /*189b0*/  MOV R3, 0x1 ;  /* 0x0000000100037802 */ /* 0x000fe20000000f00 */
[----:B------:R-:W-:Y:S01]  /*189c0*/  IMAD.MOV.U32 R9, RZ, RZ, R39 ;  /* 0x000000ffff097224 */ /* 0x000fe200078e0027 */
[----:B------:R-:W-:-:S02]  /*189d0*/  MOV R0, 0x1c1f ;  /* 0x00001c1f00007802 */ /* 0x000fc40000000f00 */
[----:B------:R-:W-:Y:S02]  /*189e0*/  MOV R2, 0x18a00 ;  /* 0x00018a0000027802 */ /* 0x000fe40000000f00 */
[----:B------:R-:W-:Y:S05]  /*189f0*/  CALL.REL.NOINC `($__internal_5_$__cuda_sm70_shflsync_idx_p) ;  /* 0x00000a2000007944 */ /* 0x000fea0003c00000 */
[----:B------:R-:W-:Y:S05]  /*18a00*/  BRA `(.L_x_319) ;  /* 0xffffd47000007947 */ /* 0x000fea000383ffff */
.L_x_269:
[----:B------:R-:W-:Y:S01]  /*18a10*/  IMAD.MOV.U32 R9, RZ, RZ, R10 ;  /* 0x000000ffff097224 */ /* 0x000fe200078e000a */
[----:B------:R-:W-:Y:S01]  /*18a20*/  MOV R3, RZ ;  /* 0x000000ff00037202 */ /* 0x000fe20000000f00 */
[----:B------:R-:W-:Y:S01]  /*18a30*/  IMAD.MOV.U32 R0, RZ, RZ, 0x181f ;  /* 0x0000181fff007424 */ /* 0x000fe200078e00ff */
[----:B------:R-:W-:Y:S02]  /*18a40*/  MOV R2, 0x18a60 ;  /* 0x00018a6000027802 */ /* 0x000fe40000000f00 */
[----:B------:R-:W-:Y:S05]  /*18a50*/  CALL.REL.NOINC `($__internal_5_$__cuda_sm70_shflsync_idx_p) ;  /* 0x000009c000007944 */ /* 0x000fea0003c00000 */
[----:B------:R-:W-:Y:S01]  /*18a60*/  MOV R8, R0 ;  /* 0x0000000000087202 */ /* 0x000fe20000000f00 */
[----:B------:R-:W-:Y:S05]  /*18a70*/  BRA `(.L_x_320) ;  /* 0xffffe1e000007947 */ /* 0x000fea000383ffff */
.L_x_270:
[----:B------:R-:W-:Y:S01]  /*18a80*/  IMAD.MOV.U32 R9, RZ, RZ, R13 ;  /* 0x000000ffff097224 */ /* 0x000fe200078e000d */
[----:B------:R-:W-:Y:S01]  /*18a90*/  MOV R3, RZ ;  /* 0x000000ff00037202 */ /* 0x000fe20000000f00 */
[----:B------:R-:W-:Y:S01]  /*18aa0*/  IMAD.MOV.U32 R0, RZ, RZ, 0x181f ;  /* 0x0000181fff007424 */ /* 0x000fe200078e00ff */
[----:B------:R-:W-:Y:S02]  /*18ab0*/  MOV R2, 0x18ad0 ;  /* 0x00018ad000027802 */ /* 0x000fe40000000f00 */
[----:B-12---:R-:W-:Y:S05]  /*18ac0*/  CALL.REL.NOINC `($__internal_5_$__cuda_sm70_shflsync_idx_p) ;  /* 0x0000095000007944 */ /* 0x006fea0003c00000 */
[----:B------:R-:W-:Y:S05]  /*18ad0*/  BRA `(.L_x_321) ;  /* 0xffffe1a000007947 */ /* 0x000fea000383ffff */
.L_x_273:
[----:B------:R-:W-:Y:S01]  /*18ae0*/  IMAD.MOV.U32 R9, RZ, RZ, R10 ;  /* 0x000000ffff097224 */ /* 0x000fe200078e000a */
[----:B--2---:R-:W-:Y:S01]  /*18af0*/  MOV R3, 0x1 ;  /* 0x0000000100037802 */ /* 0x004fe20000000f00 */
        /* <DEDUP_REMOVED lines=10> */
.L_x_276:
[----:B------:R-:W-:Y:S01]  /*18ba0*/  IMAD.MOV.U32 R9, RZ, RZ, R10 ;  /* 0x000000ffff097224 */ /* 0x000fe200078e000a */
[----:B-1----:R-:W-:Y:S01]  /*18bb0*/  MOV R3, 0x2 ;  /* 0x0000000200037802 */ /* 0x002fe20000000f00 */
[----:B----4-:R-:W-:Y:S01]  /*18bc0*/  IMAD.MOV.U32 R0, RZ, RZ, 0x181f ;  /* 0x0000181fff007424 */ /* 0x010fe200078e00ff */
[----:B------:R-:W-:Y:S02]  /*18bd0*/  MOV R2, 0x18bf0 ;  /* 0x00018bf000027802 */ /* 0x000fe40000000f00 */
[----:B--23--:R-:W-:Y:S05]  /*18be0*/  CALL.REL.NOINC `($__internal_5_$__cuda_sm70_shflsync_idx_p) ;  /* 0x0000083000007944 */ /* 0x00cfea0003c00000 */
[----:B------:R-:W-:Y:S01]  /*18bf0*/  MOV R8, R0 ;  /* 0x0000000000087202 */ /* 0x000fe20000000f00 */
[----:B------:R-:W-:Y:S05]  /*18c00*/  BRA `(.L_x_323) ;  /* 0xffffe31000007947 */ /* 0x000fea000383ffff */
.L_x_277:
[----:B------:R-:W-:Y:S01]  /*18c10*/  IMAD.MOV.U32 R9, RZ, RZ, R13 ;  /* 0x000000ffff097224 */ /* 0x000fe200078e000d */
[----:B------:R-:W-:Y:S01]  /*18c20*/  MOV R3, 0x2 ;  /* 0x0000000200037802 */ /* 0x000fe20000000f00 */
[----:B----4-:R-:W-:Y:S01]  /*18c30*/  IMAD.MOV.U32 R0, RZ, RZ, 0x181f ;  /* 0x0000181fff007424 */ /* 0x010fe200078e00ff */
[----:B------:R-:W-:Y:S02]  /*18c40*/  MOV R2, 0x18c60 ;  /* 0x00018c6000027802 */ /* 0x000fe40000000f00 */
[----:B-123--:R-:W-:Y:S05]  /*18c50*/  CALL.REL.NOINC `($__internal_5_$__cuda_sm70_shflsync_idx_p) ;  /* 0x000007c000007944 */ /* 0x00efea0003c00000 */
[----:B------:R-:W-:Y:S05]  /*18c60*/  BRA `(.L_x_324) ;  /* 0xffffe2d000007947 */ /* 0x000fea000383ffff */
.L_x_280:
[----:B------:R-:W-:Y:S01]  /*18c70*/  IMAD.MOV.U32 R9, RZ, RZ, R10 ;  /* 0x000000ffff097224 */ /* 0x000fe200078e000a */
[----:B-1----:R-:W-:Y:S01]  /*18c80*/  MOV R3, 0x3 ;  /* 0x0000000300037802 */ /* 0x002fe20000000f00 */
        /* <DEDUP_REMOVED lines=10> */
.L_x_282:
[----:B------:R-:W-:Y:S01]  /*18d30*/  IMAD.MOV.U32 R9, RZ, RZ, R86 ;  /* 0x000000ffff097224 */ /* 0x000fe200078e0056 */
[----:B------:R-:W-:Y:S01]  /*18d40*/  MOV R3, RZ ;  /* 0x000000ff00037202 */ /* 0x000fe20000000f00 */
[----:B------:R-:W-:Y:S01]  /*18d50*/  IMAD.MOV.U32 R0, RZ, RZ, 0x1f ;  /* 0x0000001fff007424 */ /* 0x000fe200078e00ff */
[----:B------:R-:W-:Y:S02]  /*18d60*/  MOV R2, 0x18d80 ;  /* 0x00018d8000027802 */ /* 0x000fe40000000f00 */
[----:B-1----:R-:W-:Y:S05]  /*18d70*/  CALL.REL.NOINC `($__internal_5_$__cuda_sm70_shflsync_idx_p) ;  /* 0x000006a000007944 */ /* 0x002fea0003c00000 */
[----:B------:R-:W-:Y:S01]  /*18d80*/  MOV R10, R0 ;  /* 0x00000000000a7202 */ /* 0x000fe20000000f00 */
[----:B------:R-:W-:Y:S05]  /*18d90*/  BRA `(.L_x_326) ;  /* 0xffffe4b000007947 */ /* 0x000fea000383ffff */
.L_x_283:
[----:B------:R-:W-:Y:S01]  /*18da0*/  IMAD.MOV.U32 R9, RZ, RZ, R86 ;  /* 0x000000ffff097224 */ /* 0x000fe200078e0056 */
[----:B------:R-:W-:Y:S01]  /*18db0*/  MOV R3, 0x1 ;  /* 0x0000000100037802 */ /* 0x000fe20000000f00 */
[----:B------:R-:W-:Y:S01]  /*18dc0*/  IMAD.MOV.U32 R0, RZ, RZ, 0x1f ;  /* 0x0000001fff007424 */ /* 0x000fe200078e00ff */
[----:B------:R-:W-:Y:S02]  /*18dd0*/  MOV R2, 0x18df0 ;  /* 0x00018df000027802 */ /* 0x000fe40000000f00 */
[----:B-123--:R-:W-:Y:S05]  /*18de0*/  CALL.REL.NOINC `($__internal_5_$__cuda_sm70_shflsync_idx_p) ;  /* 0x0000063000007944 */ /* 0x00efea0003c00000 */
[----:B------:R-:W-:Y:S01]  /*18df0*/  MOV R8, R0 ;  /* 0x0000000000087202 */ /* 0x000fe20000000f00 */
[----:B------:R-:W-:Y:S05]  /*18e00*/  BRA `(.L_x_327) ;  /* 0xffffe46000007947 */ /* 0x000fea000383ffff */
.L_x_284:
[----:B------:R-:W-:Y:S01]  /*18e10*/  IMAD.MOV.U32 R0, RZ, RZ, R4 ;  /* 0x000000ffff007224 */ /* 0x000fe200078e0004 */
[----:B------:R-:W-:Y:S02]  /*18e20*/  MOV R2, 0x1 ;  /* 0x0000000100027802 */ /* 0x000fe40000000f00 */
[----:B------:R-:W-:-:S02]  /*18e30*/  MOV R3, 0x18e50 ;  /* 0x00018e5000037802 */ /* 0x000fc40000000f00 */
[----:B--234-:R-:W-:Y:S05]  /*18e40*/  CALL.REL.NOINC `($__internal_6_$__cuda_sm70_shflsync_up_p) ;  /* 0x0000062000007944 */ /* 0x01cfea0003c00000 */
[----:B------:R-:W-:Y:S05]  /*18e50*/  BRA `(.L_x_328) ;  /* 0xffffe53000007947 */ /* 0x000fea000383ffff */
.L_x_285:
[----:B------:R-:W-:Y:S01]  /*18e60*/  IMAD.MOV.U32 R0, RZ, RZ, R4 ;  /* 0x000000ffff007224 */ /* 0x000fe200078e0004 */
[----:B------:R-:W-:-:S02]  /*18e70*/  MOV R2, 0x2 ;  /* 0x0000000200027802 */ /* 0x000fc40000000f00 */
[----:B------:R-:W-:Y:S02]  /*18e80*/  MOV R3, 0x18ea0 ;  /* 0x00018ea000037802 */ /* 0x000fe40000000f00 */
[----:B--23--:R-:W-:Y:S05]  /*18e90*/  CALL.REL.NOINC `($__internal_6_$__cuda_sm70_shflsync_up_p) ;  /* 0x000005d000007944 */ /* 0x00cfea0003c00000 */
        /* <DEDUP_REMOVED lines=26> */
.L_x_289:
[----:B------:R-:W-:Y:S02]  /*19040*/  MOV R2, 0x1 ;  /* 0x0000000100027802 */ /* 0x000fe40000000f00 */
[----:B------:R-:W-:Y:S02]  /*19050*/  MOV R3, 0x19070 ;  /* 0x0001907000037802 */ /* 0x000fe40000000f00 */
[----:B------:R-:W-:Y:S05]  /*19060*/  CALL.REL.NOINC `($__internal_6_$__cuda_sm70_shflsync_up_p) ;  /* 0x0000040000007944 */ /* 0x000fea0003c00000 */
[----:B------:R-:W-:Y:S01]  /*19070*/  MOV R2, R5 ;  /* 0x0000000500027202 */ /* 0x000fe20000000f00 */
[----:B------:R-:W-:Y:S05]  /*19080*/  BRA `(.L_x_330) ;  /* 0xffffe55000007947 */ /* 0x000fea000383ffff */
.L_x_290:
[----:B------:R-:W-:Y:S02]  /*19090*/  MOV R2, 0x2 ;  /* 0x0000000200027802 */ /* 0x000fe40000000f00 */
[----:B------:R-:W-:Y:S02]  /*190a0*/  MOV R3, 0x190c0 ;  /* 0x000190c000037802 */ /* 0x000fe40000000f00 */
[----:B------:R-:W-:Y:S05]  /*190b0*/  CALL.REL.NOINC `($__internal_6_$__cuda_sm70_shflsync_up_p) ;  /* 0x000003b000007944 */ /* 0x000fea0003c00000 */
[----:B------:R-:W-:Y:S01]  /*190c0*/  SEL R5, R5, RZ, P1 ;  /* 0x000000ff05057207 */ /* 0x000fe20000800000 */
[----:B------:R-:W-:Y:S01]  /*190d0*/  IMAD.MOV.U32 R2, RZ, RZ, 0x4 ;  /* 0x00000004ff027424 */ /* 0x000fe200078e00ff */
[----:B------:R-:W-:-:S03]  /*190e0*/  MOV R3, 0x19110 ;  /* 0x0001911000037802 */ /* 0x000fc60000000f00 */
[----:B------:R-:W-:Y:S02]  /*190f0*/  IMAD.IADD R0, R0, 0x1, R5 ;  /* 0x0000000100007824 */ /* 0x000fe400078e0205 */
        /* <DEDUP_REMOVED lines=21> */
.L_x_292:
[----:B------:R-:W-:Y:S02]  /*19250*/  SEL R0, RZ, 0x1, P0 ;  /* 0x00000001ff007807 */ /* 0x000fe40000000000 */
[----:B------:R-:W-:Y:S02]  /*19260*/  MOV R2, 0x19280 ;  /* 0x0001928000027802 */ /* 0x000fe40000000f00 */
[----:B-1----:R-:W-:Y:S05]  /*19270*/  CALL.REL.NOINC `($__internal_7_$__cuda_sm70_votesync_ballot) ;  /* 0x0000026000007944 */ /* 0x002fea0003c00000 */
[----:B------:R-:W-:Y:S01]  /*19280*/  MOV R5, R0 ;  /* 0x0000000000057202 */ /* 0x000fe20000000f00 */
[----:B------:R-:W-:Y:S05]  /*19290*/  BRA `(.L_x_332) ;  /* 0xffffe4d000007947 */ /* 0x000fea000383ffff */
.L_x_293:
[----:B------:R-:W-:Y:S01]  /*192a0*/  IMAD.MOV.U32 R9, RZ, RZ, R6 ;  /* 0x000000ffff097224 */ /* 0x000fe200078e0006 */
[----:B---3--:R-:W-:Y:S01]  /*192b0*/  MOV R3, R11 ;  /* 0x0000000b00037202 */ /* 0x008fe20000000f00 */
[----:B------:R-:W-:Y:S01]  /*192c0*/  IMAD.MOV.U32 R0, RZ, RZ, 0x1f ;  /* 0x0000001fff007424 */ /* 0x000fe200078e00ff */
[----:B------:R-:W-:Y:S02]  /*192d0*/  MOV R2, 0x192f0 ;  /* 0x000192f000027802 */ /* 0x000fe40000000f00 */
[----:B-12---:R-:W-:Y:S05]  /*192e0*/  CALL.REL.NOINC `($__internal_5_$__cuda_sm70_shflsync_idx_p) ;  /* 0x0000013000007944 */ /* 0x006fea0003c00000 */
[----:B------:R-:W-:Y:S01]  /*192f0*/  IMAD.MOV.U32 R6, RZ, RZ, R0 ;  /* 0x000000ffff067224 */ /* 0x000fe200078e0000 */
[----:B------:R-:W-:Y:S01]  /*19300*/  MOV R3, R11 ;  /* 0x0000000b00037202 */ /* 0x000fe20000000f00 */
[----:B------:R-:W-:Y:S01]  /*19310*/  IMAD.MOV.U32 R9, RZ, RZ, R7 ;  /* 0x000000ffff097224 */ /* 0x000fe200078e0007 */
[----:B------:R-:W-:Y:S02]  /*19320*/  MOV R0, 0x1f ;  /* 0x0000001f00007802 */ /* 0x000fe40000000f00 */
[----:B------:R-:W-:-:S02]  /*19330*/  MOV R2, 0x19350 ;  /* 0x0001935000027802 */ /* 0x000fc40000000f00 */
[----:B------:R-:W-:Y:S05]  /*19340*/  CALL.REL.NOINC `($__internal_5_$__cuda_sm70_shflsync_idx_p) ;  /* 0x000000d000007944 */ /* 0x000fea0003c00000 */
[----:B------:R-:W-:Y:S01]  /*19350*/  MOV R7, R0 ;  /* 0x0000000000077202 */ /* 0x000fe20000000f00 */
[----:B------:R-:W-:Y:S05]  /*19360*/  BRA `(.L_x_333) ;  /* 0xffffe44000007947 */ /* 0x000fea000383ffff */
.L_x_296:
[----:B------:R-:W-:Y:S01]  /*19370*/  IMAD.MOV.U32 R9, RZ, RZ, R4 ;  /* 0x000000ffff097224 */ /* 0x000fe200078e0004 */
[----:B------:R-:W-:-:S02]  /*19380*/  MOV R0, 0x1f ;  /* 0x0000001f00007802 */ /* 0x000fc40000000f00 */
[----:B------:R-:W-:Y:S02]  /*19390*/  MOV R2, 0x193b0 ;  /* 0x000193b000027802 */ /* 0x000fe40000000f00 */
[----:B-1234-:R-:W-:Y:S05]  /*193a0*/  CALL.REL.NOINC `($__internal_5_$__cuda_sm70_shflsync_idx_p) ;  /* 0x0000007000007944 */ /* 0x01efea0003c00000 */
[----:B------:R-:W-:Y:S01]  /*193b0*/  MOV R12, R0 ;  /* 0x00000000000c7202 */ /* 0x000fe20000000f00 */
[----:B------:R-:W-:Y:S05]  /*193c0*/  BRA `(.L_x_295) ;  /* 0xffffe44000007947 */ /* 0x000fea000383ffff */
        .weak           $__internal_4_$__cuda_sm70_shflsync_bfly_p
        .type           $__internal_4_$__cuda_sm70_shflsync_bfly_p,@function
        .size           $__internal_4_$__cuda_sm70_shflsync_bfly_p,($__internal_5_$__cuda_sm70_shflsync_idx_p - $__internal_4_$__cuda_sm70_shflsync_bfly_p)
$__internal_4_$__cuda_sm70_shflsync_bfly_p:
[----:B------:R-:W-:Y:S04]  /*193d0*/  WARPSYNC R6 ;  /* 0x0000000600007348 */ /* 0x000fe80003800000 */
[----:B------:R1:W2:Y:S02]  /*193e0*/  SHFL.BFLY PT, R5, R2, R5, R7 ;  /* 0x0c00000502057389 */ /* 0x0002a400000e0007 */
[----:B-1----:R-:W-:Y:S02]  /*193f0*/  MOV R2, R3 ;  /* 0x0000000300027202 */ /* 0x002fe40000000f00 */
[----:B------:R-:W-:-:S04]  /*19400*/  MOV R3, 0x0 ;  /* 0x0000000000037802 */ /* 0x000fc80000000f00 */
[----:B--2---:R-:W-:Y:S05]  /*19410*/  RET.REL.NODEC R2 `(_ZN7cutlass13device_kernelIN5flash19enable_sm80_to_sm89INS1_16FlashAttnFwdSm80INS1_25CollectiveMainloopFwdSm80ILi8ELi1ELb0EN4cute5tupleIJNS5_1CILi128EEENS7_ILi64EEENS7_ILi192EEEEEELi192ENS_6half_tEfNS_4arch4Sm80ELb0ELb0ELb1ELb1ELb0ELb1ELb1ELb1EEENS1_21CollectiveEpilogueFwdINS6_IJS8_SA_S9_EEENS6_IJNS7_ILi1EEESI_SI_EEESC_SE_Li256ELb1ELb1ELb1ELb0EEENS1_36VarlenDynamicPersistentTileSchedulerILi128ELi64ELi256ELi256ELb1ELb1ELb0ELb0ELb1ELb1EEEEEEEEEvNT_6ParamsE) ;  /* 0xfffe6be002007950 */ /* 0x004fea0003c3ffff */
        .weak           $__internal_5_$__cuda_sm70_shflsync_idx_p
        .type           $__internal_5_$__cuda_sm70_shflsync_idx_p,@function
        .size           $__internal_5_$__cuda_sm70_shflsync_idx_p,($__internal_6_$__cuda_sm70_shflsync_up_p - $__internal_5_$__cuda_sm70_shflsync_idx_p)
$__internal_5_$__cuda_sm70_shflsync_idx_p:
[----:B------:R-:W-:-:S04]  /*19420*/  MOV R87, 0xffffffff ;  /* 0xffffffff00577802 */ /* 0x000fc80000000f00 */
[----:B------:R-:W-:Y:S04]  /*19430*/  WARPSYNC R87 ;  /* 0x0000005700007348 */ /* 0x000fe80003800000 */
[----:B------:R1:W2:Y:S02]  /*19440*/  SHFL.IDX PT, R0, R9, R3, R0 ;  /* 0x0000000309007389 */ /* 0x0002a400000e0000 */
[----:B-1----:R-:W-:-:S04]  /*19450*/  MOV R3, 0x0 ;  /* 0x0000000000037802 */ /* 0x002fc80000000f00 */
[----:B--2---:R-:W-:Y:S05]  /*19460*/  RET.REL.NODEC R2 `(_ZN7cutlass13device_kernelIN5flash19enable_sm80_to_sm89INS1_16FlashAttnFwdSm80INS1_25CollectiveMainloopFwdSm80ILi8ELi1ELb0EN4cute5tupleIJNS5_1CILi128EEENS7_ILi64EEENS7_ILi192EEEEEELi192ENS_6half_tEfNS_4arch4Sm80ELb0ELb0ELb1ELb1ELb0ELb1ELb1ELb1EEENS1_21CollectiveEpilogueFwdINS6_IJS8_SA_S9_EEENS6_IJNS7_ILi1EEESI_SI_EEESC_SE_Li256ELb1ELb1ELb1ELb0EEENS1_36VarlenDynamicPersistentTileSchedulerILi128ELi64ELi256ELi256ELb1ELb1ELb0ELb0ELb1ELb1EEEEEEEEEvNT_6ParamsE) ;  /* 0xfffe6b9002007950 */ /* 0x004fea0003c3ffff */
        .weak           $__internal_6_$__cuda_sm70_shflsync_up_p
        .type           $__internal_6_$__cuda_sm70_shflsync_up_p,@function
        .size           $__internal_6_$__cuda_sm70_shflsync_up_p,($__internal_7_$__cuda_sm70_votesync_ballot - $__internal_6_$__cuda_sm70_shflsync_up_p)
$__internal_6_$__cuda_sm70_shflsync_up_p:
[----:B------:R-:W-:Y:S02]  /*19470*/  IMAD.MOV.U32 R5, RZ, RZ, RZ ;  /* 0x000000ffff057224 */ /* 0x000fe400078e00ff */
[----:B------:R-:W-:-:S04]  /*19480*/  IMAD.MOV.U32 R9, RZ, RZ, -0x1 ;  /* 0xffffffffff097424 */ /* 0x000fc800078e00ff */
[----:B------:R-:W-:Y:S04]  /*19490*/  WARPSYNC R9 ;  /* 0x0000000900007348 */ /* 0x000fe80003800000 */
[----:B------:R1:W2:Y:S02]  /*194a0*/  SHFL.UP PT, R5, R0, R2, R5 ;  /* 0x0400000200057389 */ /* 0x0002a400000e0005 */
[----:B-1----:R-:W-:Y:S02]  /*194b0*/  MOV R2, R3 ;  /* 0x0000000300027202 */ /* 0x002fe40000000f00 */
[----:B------:R-:W-:-:S04]  /*194c0*/  MOV R3, 0x0 ;  /* 0x0000000000037802 */ /* 0x000fc80000000f00 */
[----:B--2---:R-:W-:Y:S05]  /*194d0*/  RET.REL.NODEC R2 `(_ZN7cutlass13device_kernelIN5flash19enable_sm80_to_sm89INS1_16FlashAttnFwdSm80INS1_25CollectiveMainloopFwdSm80ILi8ELi1ELb0EN4cute5tupleIJNS5_1CILi128EEENS7_ILi64EEENS7_ILi192EEEEEELi192ENS_6half_tEfNS_4arch4Sm80ELb0ELb0ELb1ELb1ELb0ELb1ELb1ELb1EEENS1_21CollectiveEpilogueFwdINS6_IJS8_SA_S9_EEENS6_IJNS7_ILi1EEESI_SI_EEESC_SE_Li256ELb1ELb1ELb1ELb0EEENS1_36VarlenDynamicPersistentTileSchedulerILi128ELi64ELi256ELi256ELb1ELb1ELb0ELb0ELb1ELb1EEEEEEEEEvNT_6ParamsE) ;  /* 0xfffe6b2002007950 */ /* 0x004fea0003c3ffff */
        .weak           $__internal_7_$__cuda_sm70_votesync_ballot
        .type           $__internal_7_$__cuda_sm70_votesync_ballot,@function
        .size           $__internal_7_$__cuda_sm70_votesync_ballot,(.L_x_2458 - $__internal_7_$__cuda_sm70_votesync_ballot)
$__internal_7_$__cuda_sm70_votesync_ballot:
[----:B------:R-:W-:Y:S01]  /*194e0*/  ISETP.NE.U32.AND P0, PT, R0, 0x1, PT ;  /* 0x000000010000780c */ /* 0x000fe20003f05070 */
[----:B------:R-:W-:-:S04]  /*194f0*/  IMAD.MOV.U32 R3, RZ, RZ, -0x1 ;  /* 0xffffffffff037424 */ /* 0x000fc800078e00ff */
[----:B------:R-:W-:Y:S08]  /*19500*/  WARPSYNC R3 ;  /* 0x0000000300007348 */ /* 0x000ff00003800000 */
[----:B------:R-:W-:-:S04]  /*19510*/  VOTE.ANY R0, PT, !P0 ;  /* 0x0000000000007806 */ /* 0x000fc800040e0100 */
[----:B------:R-:W-:Y:S01]  /*19520*/  LOP3.LUT R0, R0, R3, RZ, 0xc0, !PT ;  /* 0x0000000300007212 */ /* 0x000fe200078ec0ff */
[----:B------:R-:W-:-:S04]  /*19530*/  IMAD.MOV.U32 R3, RZ, RZ, 0x0 ;  /* 0x00000000ff037424 */ /* 0x000fc800078e00ff */
[----:B------:R-:W-:Y:S05]  /*19540*/  RET.REL.NODEC R2 `(_ZN7cutlass13device_kernelIN5flash19enable_sm80_to_sm89INS1_16FlashAttnFwdSm80INS1_25CollectiveMainloopFwdSm80ILi8ELi1ELb0EN4cute5tupleIJNS5_1CILi128EEENS7_ILi64EEENS7_ILi192EEEEEELi192ENS_6half_tEfNS_4arch4Sm80ELb0ELb0ELb1ELb1ELb0ELb1ELb1ELb1EEENS1_21CollectiveEpilogueFwdINS6_IJS8_SA_S9_EEENS6_IJNS7_ILi1EEESI_SI_EEESC_SE_Li256ELb1ELb1ELb1ELb0EEENS1_36VarlenDynamicPersistentTileSchedulerILi128ELi64ELi256ELi256ELb1ELb1ELb0ELb0ELb1ELb1EEEEEEEEEvNT_6ParamsE) ;  /* 0xfffe6ab002007950 */ /* 0x000fea0003c3ffff */
.L_x_334:
        /* <DEDUP_REMOVED lines=11> */
.L_x_2458:


//--------------------- .text._ZN7cutlass13device_kernelIN5flash19enable_sm80_to_sm89INS1_16FlashAttnFwdSm80INS1_25CollectiveMainloopFwdSm80ILi8ELi1ELb0EN4cute5tupleIJNS5_1CILi128EEENS7_ILi64EEENS7_ILi192EEEEEELi192ENS_6half_tEfNS_4arch4Sm80ELb0ELb1ELb1ELb0ELb0ELb0ELb1ELb1EEENS1_21CollectiveEpilogueFwdINS6_IJS8_SA_S9_EEENS6_IJNS7_ILi1EEESI_SI_EEESC_SE_Li256ELb0ELb1ELb1ELb0EEENS1_19SingleTileSchedulerILb0ELb1ELb1ELi128EEEEEEEEEvNT_6ParamsE --------------------------
	.section	.text._ZN7cutlass13device_kernelIN5flash19enable_sm80_to_sm89INS1_16FlashAttnFwdSm80INS1_25CollectiveMainloopFwdSm80ILi8ELi1ELb0EN4cute5tupleIJNS5_1CILi128EEENS7_ILi64EEENS7_ILi192EEEEEELi192ENS_6half_tEfNS_4arch4Sm80ELb0ELb1ELb1ELb0ELb0ELb0ELb1ELb1EEENS1_21CollectiveEpilogueFwdINS6_IJS8_SA_S9_EEENS6_IJNS7_ILi1EEESI_SI_EEESC_SE_Li256ELb0ELb1ELb1ELb0EEENS1_19SingleTileSchedulerILb0ELb1ELb1ELi128EEEEEEEEEvNT_6ParamsE,"ax",@progbits
	.sectioninfo	@"SHI_REGISTERS=255"
	.align	128
.text._ZN7cutlass13device_kernelIN5flash19enable_sm80_to_sm89INS1_16FlashAttnFwdSm80INS1_25CollectiveMainloopFwdSm80ILi8ELi1ELb0EN4cute5tupleIJNS5_1CILi128EEENS7_ILi64EEENS7_ILi192EEEEEELi192ENS_6half_tEfNS_4arch4Sm80ELb0ELb1ELb1ELb0ELb0ELb0ELb1ELb1EEENS1_21CollectiveEpilogueFwdINS6_IJS8_SA_S9_EEENS6_IJNS7_ILi1EEESI_SI_EEESC_SE_Li256ELb0ELb1ELb1ELb0EEENS1_19SingleTileSchedulerILb0ELb1ELb1ELi128EEEEEEEEEvNT_6ParamsE:
        .type           _ZN7cutlass13device_kernelIN5flash19enable_sm80_to_sm89INS1_16FlashAttnFwdSm80INS1_25CollectiveMainloopFwdSm80ILi8ELi1ELb0EN4cute5tupleIJNS5_1CILi128EEENS7_ILi64EEENS7_ILi192EEEEEELi192ENS_6half_tEfNS_4arch4Sm80ELb0ELb1ELb1ELb0ELb0ELb0ELb1ELb1EEENS1_21CollectiveEpilogueFwdINS6_IJS8_SA_S9_EEENS6_IJNS7_ILi1EEESI_SI_EEESC_SE_Li256ELb0ELb1ELb1ELb0EEENS1_19SingleTileSchedulerILb0ELb1ELb1ELi128EEEEEEEEEvNT_6ParamsE,@function
        .size           _ZN7cutlass13device_kernelIN5flash19enable_sm80_to_sm89INS1_16FlashAttnFwdSm80INS1_25CollectiveMainloopFwdSm80ILi8ELi1ELb0EN4cute5tupleIJNS5_1CILi128EEENS7_ILi64EEENS7_ILi192EEEEEELi192ENS_6half_tEfNS_4arch4Sm80ELb0ELb1ELb1ELb0ELb0ELb0ELb1ELb1EEENS1_21CollectiveEpilogueFwdINS6_IJS8_SA_S9_EEENS6_IJNS7_ILi1EEESI_SI_EEESC_SE_Li256ELb0ELb1ELb1ELb0EEENS1_19SingleTileSchedulerILb0ELb1ELb1ELi128EEEEEEEEEvNT_6ParamsE,(.L_x_2463 - _ZN7cutlass13device_kernelIN5flash19enable_sm80_to_sm89INS1_16FlashAttnFwdSm80INS1_25CollectiveMainloopFwdSm80ILi8ELi1ELb0EN4cute5tupleIJNS5_1CILi128EEENS7_ILi64EEENS7_ILi192EEEEEELi192ENS_6half_tEfNS_4arch4Sm80ELb0ELb1ELb1ELb0ELb0ELb0ELb1ELb1EEENS1_21CollectiveEpilogueFwdINS6_IJS8_SA_S9_EEENS6_IJNS7_ILi1EEESI_SI_EEESC_SE_Li256ELb0ELb1ELb1ELb0EEENS1_19SingleTileSchedulerILb0ELb1ELb1ELi128EEEEEEEEEvNT_6ParamsE)
        .other          _ZN7cutlass13device_kernelIN5flash19enable_sm80_to_sm89INS1_16FlashAttnFwdSm80INS1_25CollectiveMainloopFwdSm80ILi8ELi1ELb0EN4cute5tupleIJNS5_1CILi128EEENS7_ILi64EEENS7_ILi192EEEEEELi192ENS_6half_tEfNS_4arch4Sm80ELb0ELb1ELb1ELb0ELb0ELb0ELb1ELb1EEENS1_21CollectiveEpilogueFwdINS6_IJS8_SA_S9_EEENS6_IJNS7_ILi1EEESI_SI_EEESC_SE_Li256ELb0ELb1ELb1ELb0EEENS1_19SingleTileSchedulerILb0ELb1ELb1ELi128EEEEEEEEEvNT_6ParamsE,@"STO_CUDA_ENTRY STV_DEFAULT"
_ZN7cutlass13device_kernelIN5flash19enable_sm80_to_sm89INS1_16FlashAttnFwdSm80INS1_25CollectiveMainloopFwdSm80ILi8ELi1ELb0EN4cute5tupleIJNS5_1CILi128EEENS7_ILi64EEENS7_ILi192EEEEEELi192ENS_6half_tEfNS_4arch4Sm80ELb0ELb1ELb1ELb0ELb0ELb0ELb1ELb1EEENS1_21CollectiveEpilogueFwdINS6_IJS8_SA_S9_EEENS6_IJNS7_ILi1EEESI_SI_EEESC_SE_Li256ELb0ELb1ELb1ELb0EEENS1_19SingleTileSchedulerILb0ELb1ELb1ELi128EEEEEEEEEvNT_6ParamsE:
[----:B------:R-:W-:Y:S02]  /*0000*/  MOV R1, c[0x0][0x28] ;  /* 0x00000a0000017a02 */ /* 0x000fe40000000f00 */
[----:B------:R-:W1:Y:S01]  /*0010*/  S2R R84, SR_TID.X ;  /* 0x0000000000547919 */ /* 0x000e620000002100 */
[----:B------:R-:W2:Y:S03]  /*0020*/  S2UR UR6, SR_CTAID.Y ;  /* 0x00000000000679c3 */ /* 0x000ea60000002600 */
        /* <DEDUP_REMOVED lines=14> */
.L_x_335:
[----:B---3--:R-:W-:Y:S02]  /*0110*/  ULDC.64 UR4, c[0x0][0x550] ;  /* 0x0001540000047ab9 */ /* 0x008fe40000000a00 */
[----:B------:R-:W-:Y:S02]  /*0120*/  UISETP.NE.AND UP0, UPT, UR4, 0x1, UPT ;  /* 0x000000010400788c */ /* 0x000fe4000bf05270 */
[----:B------:R-:W-:-:S02]  /*0130*/  UIMAD.WIDE.U32 UR8, UR6, UR5, URZ ;  /* 0x00000005060872a5 */ /* 0x000fc4000f8e003f */
[----:B------:R-:W-:Y:S02]  /*0140*/  ULDC UR4, c[0x0][0x558] ;  /* 0x0001560000047ab9 */ /* 0x000fe40000000800 */
[----:B------:R-:W-:-:S05]  /*0150*/  UMOV UR15, UR6 ;  /* 0x00000006000f7c82 */ /* 0x000fca0008000000 */
[----:B------:R-:W-:-:S03]  /*0160*/  @UP0 USHF.R.U32.HI UR15, URZ, UR4, UR9 ;  /* 0x000000043f0f0299 */ /* 0x000fc60008011609 */
.L_x_336:
[----:B------:R-:W-:Y:S01]  /*0170*/  ISETP.GE.AND P0, PT, R0, RZ, PT ;  /* 0x000000ff0000720c */ /* 0x000fe20003f06270 */
[----:B------:R-:W-:Y:S02]  /*0180*/  UIADD3 UR4, -UR15, URZ, URZ ;  /* 0x0000003f0f047290 */ /* 0x000fe4000fffe13f */
[----:B------:R-:W-:Y:S02]  /*0190*/  ULDC UR9, c[0x0][0x550] ;  /* 0x0001540000097ab9 */ /* 0x000fe40000000800 */
[----:B------:R-:W-:-:S08]  /*01a0*/  UIMAD UR9, UR4, UR9, UR6 ;  /* 0x00000009040972a4 */ /* 0x000fd0000f8e0206 */
[----:B------:R-:W-:Y:S05]  /*01b0*/  @!P0 EXIT ;  /* 0x000000000000894d */ /* 0x000fea0003800000 */
[----:B------:R-:W1:Y:S01]  /*01c0*/  S2UR UR18, SR_CTAID.X ;  /* 0x00000000001279c3 */ /* 0x000e620000002500 */
[----:B------:R-:W-:Y:S02]  /*01d0*/  ULDC UR4, c[0x0][0x2c4] ;  /* 0x0000b10000047ab9 */ /* 0x000fe40000000800 */
[----:B------:R-:W-:Y:S02]  /*01e0*/  UISETP.NE.AND UP2, UPT, UR4, 0x1, UPT ;  /* 0x000000010400788c */ /* 0x000fe4000bf45270 */
[----:B------:R-:W-:Y:S02]  /*01f0*/  UMOV UR8, 0x1 ;  /* 0x0000000100087882 */ /* 0x000fe40000000000 */
[----:B------:R-:W-:Y:S02]  /*0200*/  ULDC.64 UR4, c[0x0][0x328] ;  /* 0x0000ca0000047ab9 */ /* 0x000fe40000000a00 */
[----:B------:R-:W-:Y:S02]  /*0210*/  UISETP.LE.AND UP1, UPT, UR8, UR5, UPT ;  /* 0x000000050800728c */ /* 0x000fe4000bf23270 */
[----:B------:R-:W-:-:S02]  /*0220*/  ULDC.64 UR10, c[0x0][0x2c8] ;  /* 0x0000b200000a7ab9 */ /* 0x000fc40000000a00 */
[----:B------:R-:W-:Y:S02]  /*0230*/  ULDC UR6, c[0x0][0x168] ;  /* 0x00005a0000067ab9 */ /* 0x000fe40000000800 */
[----:B------:R-:W-:Y:S01]  /*0240*/  PLOP3.LUT P0, PT, PT, PT, UP1, 0x40, 0x0 ;  /* 0x000000000000781c */ /* 0x000fe20003f0e818 */
[----:B------:R-:W-:Y:S02]  /*0250*/  UIADD3 UR6, UR8, -UR6, URZ ;  /* 0x8000000608067290 */ /* 0x000fe4000fffe03f */
[----:B------:R-:W-:Y:S02]  /*0260*/  ULDC UR5, c[0x0][0x1d0] ;  /* 0x0000740000057ab9 */ /* 0x000fe40000000800 */
[----:B-1----:R-:W-:-:S04]  /*0270*/  USHF.L.U32 UR7, UR18, 0x7, URZ ;  /* 0x0000000712077899 */ /* 0x002fc8000800063f */
[----:B------:R-:W-:-:S04]  /*0280*/  @UP2 UIADD3 UR12, UR7, 0x7f, URZ ;  /* 0x0000007f070c2890 */ /* 0x000fc8000fffe03f */
[----:B------:R-:W-:Y:S02]  /*0290*/  UIMAD.WIDE.U32 UR12, UR12, UR10, URZ ;  /* 0x0000000a0c0c72a5 */ /* 0x000fe4000f8e003f */
[----:B------:R-:W-:Y:S02]  /*02a0*/  UIADD3 UR10, UR7, 0x7f, URZ ;  /* 0x0000007f070a7890 */ /* 0x000fe4000fffe03f */
[----:B------:R-:W-:-:S04]  /*02b0*/  @UP2 USHF.R.U32.HI UR10, URZ, UR11, UR13 ;  /* 0x0000000b3f0a2299 */ /* 0x000fc8000801160d */
[----:B------:R-:W-:-:S04]  /*02c0*/  UIADD3 UR5, UR10, UR5, UR6 ;  /* 0x000000050a057290 */ /* 0x000fc8000fffe006 */
[----:B------:R-:W-:Y:S01]  /*02d0*/  UIADD3 UR6, UR5, UR4, URZ ;  /* 0x0000000405067290 */ /* 0x000fe2000fffe03f */
[----:B------:R-:W-:Y:S05]  /*02e0*/  @P0 BRA `(.L_x_337) ;  /* 0x0000014000000947 */ /* 0x000fea0003800000 */
[----:B------:R-:W-:Y:S01]  /*02f0*/  ISETP.LT.AND P0, PT, RZ, UR5, PT ;  /* 0x00000005ff007c0c */ /* 0x000fe2000bf01270 */
[----:B------:R-:W-:-:S12]  /*0300*/  UIADD3 UR10, UR5, -0x1, URZ ;  /* 0xffffffff050a7890 */ /* 0x000fd8000fffe03f */
[----:B------:R-:W-:Y:S05]  /*0310*/  @P0 BRA `(.L_x_338) ;  /* 0x0000008000000947 */ /* 0x000fea0003800000 */
[----:B------:R-:W-:Y:S02]  /*0320*/  ULDC UR4, c[0x0][0x32c] ;  /* 0x0000cb0000047ab9 */ /* 0x000fe40000000800 */
[----:B------:R-:W-:Y:S02]  /*0330*/  UISETP.NE.AND UP0, UPT, UR8, UR4, UPT ;  /* 0x000000040800728c */ /* 0x000fe4000bf05270 */
[----:B------:R-:W-:-:S03]  /*0340*/  UIADD3 UR10, -UR5, URZ, URZ ;  /* 0x0000003f050a7290 */ /* 0x000fc6000fffe13f */
[----:B------:R-:W-:Y:S02]  /*0350*/  ULDC.64 UR4, c[0x0][0x330] ;  /* 0x0000cc0000047ab9 */ /* 0x000fe40000000a00 */
[----:B------:R-:W-:-:S04]  /*0360*/  UIMAD.WIDE.U32 UR12, UR10, UR4, URZ ;  /* 0x000000040a0c72a5 */ /* 0x000fc8000f8e003f */
[----:B------:R-:W-:-:S04]  /*0370*/  @UP0 USHF.R.U32.HI UR10, URZ, UR5, UR13 ;  /* 0x000000053f0a0299 */ /* 0x000fc8000801160d */
[----:B------:R-:W-:Y:S01]  /*0380*/  ULOP3.LUT UR10, URZ, UR10, URZ, 0x33, !UPT ;  /* 0x0000000a3f0a7292 */ /* 0x000fe2000f8e333f */
[----:B------:R-:W-:Y:S05]  /*0390*/  BRA `(.L_x_339) ;  /* 0x0000005000007947 */ /* 0x000fea0003800000 */
.L_x_338:
[----:B------:R-:W-:Y:S02]  /*03a0*/  ULDC UR4, c[0x0][0x32c] ;  /* 0x0000cb0000047ab9 */ /* 0x000fe40000000800 */
[----:B------:R-:W-:-:S03]  /*03b0*/  UISETP.NE.AND UP0, UPT, UR8, UR4, UPT ;  /* 0x000000040800728c */ /* 0x000fc6000bf05270 */
[----:B------:R-:W-:Y:S02]  /*03c0*/  ULDC.64 UR4, c[0x0][0x330] ;  /* 0x0000cc0000047ab9 */ /* 0x000fe40000000a00 */
[----:B------:R-:W-:-:S06]  /*03d0*/  UIMAD.WIDE.U32 UR12, UR10, UR4, URZ ;  /* 0x000000040a0c72a5 */ /* 0x000fcc000f8e003f */
[----:B------:R-:W-:Y:S02]  /*03e0*/  @UP0 USHF.R.U32.HI UR10, URZ, UR5, UR13 ;  /* 0x000000053f0a0299 */ /* 0x000fe4000801160d */
.L_x_339:
[----:B------:R-:W-:Y:S02]  /*03f0*/  ULDC UR4, c[0x0][0x32c] ;  /* 0x0000cb0000047ab9 */ /* 0x000fe40000000800 */
[----:B------:R-:W-:-:S04]  /*0400*/  UIMAD UR4, UR10, UR4, UR4 ;  /* 0x000000040a0472a4 */ /* 0x000fc8000f8e0204 */
[----:B------:R-:W-:-:S04]  /*0410*/  UISETP.LT.AND UP0, UPT, UR6, UR4, UPT ;  /* 0x000000040600728c */ /* 0x000fc8000bf01270 */
[----:B------:R-:W-:-:S03]  /*0420*/  USEL UR6, UR6, UR4, UP0 ;  /* 0x0000000406067287 */ /* 0x000fc60008000000 */
.L_x_337:
[----:B------:R-:W-:Y:S01]  /*0430*/  ULDC.64 UR4, c[0x0][0x2c8] ;  /* 0x0000b20000047ab9 */ /* 0x000fe20000000a00 */
[----:B------:R-:W-:Y:S01]  /*0440*/  PLOP3.LUT P0, PT, PT, PT, UP1, 0x40, 0x0 ;  /* 0x000000000000781c */ /* 0x000fe20003f0e818 */
[----:B------:R-:W-:Y:S02]  /*0450*/  UIMAD.WIDE.U32 UR12, UR7, UR4, URZ ;  /* 0x00000004070c72a5 */ /* 0x000fe4000f8e003f */
[----:B------:R-:W-:Y:S02]  /*0460*/  UMOV UR8, 0x3f ;  /* 0x0000003f00087882 */ /* 0x000fe40000000000 */
[----:B------:R-:W-:Y:S02]  /*0470*/  ULDC UR4, c[0x0][0x1d0] ;  /* 0x0000740000047ab9 */ /* 0x000fe40000000800 */
[----:B------:R-:W-:Y:S02]  /*0480*/  UIADD3 UR6, UR6, 0x3f, URZ ;  /* 0x0000003f06067890 */ /* 0x000fe4000fffe03f */
[----:B------:R-:W-:-:S02]  /*0490*/  UIADD3 UR8, UR8, UR4, URZ ;  /* 0x0000000408087290 */ /* 0x000fc4000fffe03f */
[----:B------:R-:W-:Y:S02]  /*04a0*/  UMOV UR10, UR7 ;  /* 0x00000007000a7c82 */ /* 0x000fe40008000000 */
[----:B------:R-:W-:Y:S02]  /*04b0*/  @UP2 USHF.R.U32.HI UR10, URZ, UR5, UR13 ;  /* 0x000000053f0a2299 */ /* 0x000fe4000801160d */
[----:B------:R-:W-:Y:S02]  /*04c0*/  USHF.R.S32.HI UR12, URZ, 0x1f, UR6 ;  /* 0x0000001f3f0c7899 */ /* 0x000fe40008011406 */
[----:B------:R-:W-:Y:S02]  /*04d0*/  USHF.R.S32.HI UR13, URZ, 0x1f, UR8 ;  /* 0x0000001f3f0d7899 */ /* 0x000fe40008011408 */
[----:B------:R-:W-:Y:S02]  /*04e0*/  ULEA.HI UR12, UR12, UR6, URZ, 0x6 ;  /* 0x000000060c0c7291 */ /* 0x000fe4000f8f303f */
[----:B------:R-:W-:-:S02]  /*04f0*/  ULEA.HI UR13, UR13, UR8, URZ, 0x6 ;  /* 0x000000080d0d7291 */ /* 0x000fc4000f8f303f */
[----:B------:R-:W-:Y:S02]  /*0500*/  ULDC UR11, c[0x0][0x168] ;  /* 0x00005a00000b7ab9 */ /* 0x000fe40000000800 */
[----:B------:R-:W-:Y:S02]  /*0510*/  UIADD3 UR6, UR4, -UR11, URZ ;  /* 0x8000000b04067290 */ /* 0x000fe4000fffe03f */
[----:B------:R-:W-:Y:S02]  /*0520*/  USHF.R.S32.HI UR12, URZ, 0x6, UR12 ;  /* 0x000000063f0c7899 */ /* 0x000fe4000801140c */
[----:B------:R-:W-:Y:S02]  /*0530*/  USHF.R.S32.HI UR13, URZ, 0x6, UR13 ;  /* 0x000000063f0d7899 */ /* 0x000fe4000801140d */
[----:B------:R-:W-:Y:S02]  /*0540*/  UIADD3 UR4, UR6, UR10, URZ ;  /* 0x0000000a06047290 */ /* 0x000fe4000fffe03f */
[----:B------:R-:W-:-:S02]  /*0550*/  UISETP.LT.AND UP0, UPT, UR13, UR12, UPT ;  /* 0x0000000c0d00728c */ /* 0x000fc4000bf01270 */
[----:B------:R-:W-:Y:S02]  /*0560*/  ULDC UR5, c[0x0][0x324] ;  /* 0x0000c90000057ab9 */ /* 0x000fe40000000800 */
[----:B------:R-:W-:Y:S02]  /*0570*/  UIADD3 UR8, UR4, -UR5, URZ ;  /* 0x8000000504087290 */ /* 0x000fe4000fffe03f */
[----:B------:R-:W-:Y:S01]  /*0580*/  USEL UR13, UR13, UR12, UP0 ;  /* 0x0000000c0d0d7287 */ /* 0x000fe20008000000 */
[----:B------:R-:W-:Y:S05]  /*0590*/  @P0 BRA `(.L_x_340) ;  /* 0x0000015000000947 */ /* 0x000fea0003800000 */
[----:B------:R-:W-:Y:S02]  /*05a0*/  UMOV UR10, UR4 ;  /* 0x00000004000a7c82 */ /* 0x000fe40008000000 */
[----:B------:R-:W-:-:S06]  /*05b0*/  UISETP.GT.AND UP0, UPT, UR10, -0x1, UPT ;  /* 0xffffffff0a00788c */ /* 0x000fcc000bf04270 */
[----:B------:R-:W-:-:S13]  /*05c0*/  PLOP3.LUT P0, PT, PT, PT, UP0, 0x80, 0x0 ;  /* 0x000000000000781c */ /* 0x000fda0003f0f008 */
[----:B------:R-:W-:Y:S05]  /*05d0*/  @P0 BRA `(.L_x_341) ;  /* 0x0000008000000947 */ /* 0x000fea0003800000 */
[----:B------:R-:W-:Y:S02]  /*05e0*/  ULDC UR4, c[0x0][0x32c] ;  /* 0x0000cb0000047ab9 */ /* 0x000fe40000000800 */
[----:B------:R-:W-:Y:S02]  /*05f0*/  UISETP.NE.AND UP0, UPT, UR4, 0x1, UPT ;  /* 0x000000010400788c */ /* 0x000fe4000bf05270 */
[----:B------:R-:W-:Y:S02]  /*0600*/  ULOP3.LUT UR10, URZ, UR10, URZ, 0x33, !UPT ;  /* 0x0000000a3f0a7292 */ /* 0x000fe4000f8e333f */
[----:B------:R-:W-:Y:S02]  /*0610*/  ULDC.64 UR4, c[0x0][0x330] ;  /* 0x0000cc0000047ab9 */ /* 0x000fe40000000a00 */
[----:B------:R-:W-:-:S05]  /*0620*/  UIMAD.WIDE.U32 UR16, UR10, UR4, URZ ;  /* 0x000000040a1072a5 */ /* 0x000fca000f8e003f */
[----:B------:R-:W-:-:S04]  /*0630*/  @UP0 USHF.R.U32.HI UR10, URZ, UR5, UR17 ;  /* 0x000000053f0a0299 */ /* 0x000fc80008011611 */
[----:B------:R-:W-:Y:S01]  /*0640*/  ULOP3.LUT UR10, URZ, UR10, URZ, 0x33, !UPT ;  /* 0x0000000a3f0a7292 */ /* 0x000fe2000f8e333f */
[----:B------:R-:W-:Y:S05]  /*0650*/  BRA `(.L_x_342) ;  /* 0x0000005000007947 */ /* 0x000fea0003800000 */
.L_x_341:
[----:B------:R-:W-:Y:S02]  /*0660*/  ULDC UR4, c[0x0][0x32c] ;  /* 0x0000cb0000047ab9 */ /* 0x000fe40000000800 */
[----:B------:R-:W-:-:S03]  /*0670*/  UISETP.NE.AND UP0, UPT, UR4, 0x1, UPT ;  /* 0x000000010400788c */ /* 0x000fc6000bf05270 */
[----:B------:R-:W-:Y:S02]  /*0680*/  ULDC.64 UR4, c[0x0][0x330] ;  /* 0x0000cc0000047ab9 */ /* 0x000fe40000000a00 */
[----:B------:R-:W-:-:S06]  /*0690*/  UIMAD.WIDE.U32 UR16, UR10, UR4, URZ ;  /* 0x000000040a1072a5 */ /* 0x000fcc000f8e003f */
[----:B------:R-:W-:Y:S02]  /*06a0*/  @UP0 USHF.R.U32.HI UR10, URZ, UR5, UR17 ;  /* 0x000000053f0a0299 */ /* 0x000fe40008011611 */
.L_x_342:
[----:B------:R-:W-:Y:S02]  /*06b0*/  ULDC UR4, c[0x0][0x32c] ;  /* 0x0000cb0000047ab9 */ /* 0x000fe40000000800 */
[----:B------:R-:W-:-:S04]  /*06c0*/  UIMAD UR4, UR10, UR4, URZ ;  /* 0x000000040a0472a4 */ /* 0x000fc8000f8e023f */
[----:B------:R-:W-:-:S04]  /*06d0*/  UISETP.LT.AND UP0, UPT, UR8, UR4, UPT ;  /* 0x000000040800728c */ /* 0x000fc8000bf01270 */
[----:B------:R-:W-:-:S04]  /*06e0*/  USEL UR8, UR8, UR4, !UP0 ;  /* 0x0000000408087287 */ /* 0x000fc8000c000000 */
.L_x_340:
[----:B------:R-:W-:Y:S02]  /*06f0*/  USHF.R.S32.HI UR4, URZ, 0x1f, UR8 ;  /* 0x0000001f3f047899 */ /* 0x000fe40008011408 */
[----:B------:R-:W-:Y:S02]  /*0700*/  ULDC UR5, c[0x0][0x338] ;  /* 0x0000ce0000057ab9 */ /* 0x000fe40000000800 */
[----:B------:R-:W-:Y:S02]  /*0710*/  ULEA.HI UR8, UR4, UR8, URZ, 0x6 ;  /* 0x0000000804087291 */ /* 0x000fe4000f8f303f */
[----:B------:R-:W-:Y:S02]  /*0720*/  USHF.R.U32.HI UR4, URZ, 0x10, UR9 ;  /* 0x000000103f047899 */ /* 0x000fe40008011609 */
[----:B------:R-:W-:Y:S02]  /*0730*/  USHF.R.S32.HI UR8, URZ, 0x6, UR8 ;  /* 0x000000063f087899 */ /* 0x000fe40008011408 */
[----:B------:R-:W-:-:S02]  /*0740*/  UISETP.NE.AND UP3, UPT, UR4, URZ, UPT ;  /* 0x0000003f0400728c */ /* 0x000fc4000bf65270 */
[----:B------:R-:W-:Y:S02]  /*0750*/  UISETP.LT.AND UP0, UPT, URZ, UR8, UPT ;  /* 0x000000083f00728c */ /* 0x000fe4000bf01270 */
[----:B------:R-:W-:Y:S02]  /*0760*/  USEL UR5, UR4, UR5, UP3 ;  /* 0x0000000504057287 */ /* 0x000fe40009800000 */
[----:B------:R-:W-:Y:S02]  /*0770*/  USEL UR8, URZ, UR8, !UP0 ;  /* 0x000000083f087287 */ /* 0x000fe4000c000000 */
[----:B------:R-:W-:Y:S02]  /*0780*/  UMOV UR4, URZ ;  /* 0x0000003f00047c82 */ /* 0x000fe40008000000 */
[----:B------:R-:W-:-:S06]  /*0790*/  UISETP.GT.AND UP0, UPT, UR13, UR8, UPT ;  /* 0x000000080d00728c */ /* 0x000fcc000bf04270 */
[----:B------:R-:W-:-:S13]  /*07a0*/  PLOP3.LUT P0, PT, PT, PT, UP0, 0x80, 0x0 ;  /* 0x000000000000781c */ /* 0x000fda0003f0f008 */
[----:B------:R-:W-:Y:S05]  /*07b0*/  @!P0 BRA `(.L_x_343) ;  /* 0x0000021000008947 */ /* 0x000fea0003800000 */
[----:B------:R-:W-:Y:S01]  /*07c0*/  IMAD.U32 R2, RZ, RZ, UR5 ;  /* 0x00000005ff027e24 */ /* 0x000fe2000f8e00ff */
[----:B------:R-:W-:Y:S02]  /*07d0*/  UIADD3 UR14, UR5, -0x1, UR13 ;  /* 0xffffffff050e7890 */ /* 0x000fe4000fffe00d */
[----:B------:R-:W-:Y:S02]  /*07e0*/  UMOV UR16, URZ ;  /* 0x0000003f00107c82 */ /* 0x000fe40008000000 */
[-C--:B------:R-:W-:Y:S01]  /*07f0*/  IABS R3, R2.reuse ;  /* 0x0000000200037213 */ /* 0x080fe20000000000 */
[----:B------:R-:W-:Y:S01]  /*0800*/  UIADD3 UR14, -UR8, UR14, URZ ;  /* 0x0000000e080e7290 */ /* 0x000fe2000fffe13f */
[----:B------:R-:W-:Y:S02]  /*0810*/  IABS R2, R2 ;  /* 0x0000000200027213 */ /* 0x000fe40000000000 */
[----:B------:R1:W2:Y:S03]  /*0820*/  R2UR UR12, R3 ;  /* 0x00000000030c73c2 */ /* 0x0002a600000e0000 */
[----:B------:R-:W-:Y:S01]  /*0830*/  IMAD.U32 R5, RZ, RZ, UR14 ;  /* 0x0000000eff057e24 */ /* 0x000fe2000f8e00ff */
[----:B------:R-:W-:Y:S01]  /*0840*/  ULOP3.LUT UR14, UR14, UR5, URZ, 0x3c, !UPT ;  /* 0x000000050e0e7292 */ /* 0x000fe2000f8e3c3f */
[----:B------:R-:W-:-:S04]  /*0850*/  IMAD.MOV R2, RZ, RZ, -R2 ;  /* 0x000000ffff027224 */ /* 0x000fc800078e0a02 */
[----:B------:R-:W3:Y:S01]  /*0860*/  R2UR UR10, R2 ;  /* 0x00000000020a73c2 */ /* 0x000ee200000e0000 */
[----:B-1----:R-:W-:Y:S01]  /*0870*/  IABS R3, R5 ;  /* 0x0000000500037213 */ /* 0x002fe20000000000 */
[----:B--2---:R-:W1:Y:S06]  /*0880*/  I2F.RP R6, UR12 ;  /* 0x0000000c00067d06 */ /* 0x004e6c0008209400 */
[----:B------:R-:W2:Y:S02]  /*0890*/  R2UR UR11, R3 ;  /* 0x00000000030b73c2 */ /* 0x000ea400000e0000 */
[----:B-1----:R-:W1:Y:S02]  /*08a0*/  MUFU.RCP R4, R6 ;  /* 0x0000000600047308 */ /* 0x002e640000001000 */
[----:B-1----:R-:W-:-:S06]  /*08b0*/  IADD3 R4, R4, 0xffffffe, RZ ;  /* 0x0ffffffe04047810 */ /* 0x002fcc0007ffe0ff */
[----:B------:R-:W1:Y:S02]  /*08c0*/  F2I.FTZ.U32.TRUNC.NTZ R4, R4 ;  /* 0x0000000400047305 */ /* 0x000e64000021f000 */
[----:B-1----:R-:W1:Y:S02]  /*08d0*/  R2UR UR17, R4 ;  /* 0x00000000041173c2 */ /* 0x002e6400000e0000 */
[----:B-1----:R-:W-:-:S04]  /*08e0*/  UIADD3 UR4, URZ, -UR17, URZ ;  /* 0x800000113f047290 */ /* 0x002fc8000fffe03f */
[----:B------:R-:W-:-:S04]  /*08f0*/  UIMAD UR4, UR4, UR12, URZ ;  /* 0x0000000c040472a4 */ /* 0x000fc8000f8e023f */
[----:B------:R-:W-:-:S04]  /*0900*/  UIMAD.WIDE.U32 UR16, UR17, UR4, UR16 ;  /* 0x00000004111072a5 */ /* 0x000fc8000f8e0010 */
[----:B--2---:R-:W-:-:S04]  /*0910*/  UIMAD.WIDE.U32 UR16, UR17, UR11, URZ ;  /* 0x0000000b111072a5 */ /* 0x004fc8000f8e003f */
[----:B---3--:R-:W-:-:S04]  /*0920*/  UIMAD UR10, UR17, UR10, UR11 ;  /* 0x0000000a110a72a4 */ /* 0x008fc8000f8e020b */
[----:B------:R-:W-:-:S11]  /*0930*/  UISETP.GT.U32.AND UP0, UPT, UR12, UR10, UPT ;  /* 0x0000000a0c00728c */ /* 0x000fd6000bf04070 */
[----:B------:R-:W-:Y:S02]  /*0940*/  @!UP0 UIADD3 UR10, UR10, -UR12, URZ ;  /* 0x8000000c0a0a8290 */ /* 0x000fe4000fffe03f */
[----:B------:R-:W-:Y:S02]  /*0950*/  @!UP0 UIADD3 UR17, UR17, 0x1, URZ ;  /* 0x0000000111118890 */ /* 0x000fe4000fffe03f */
[----:B------:R-:W-:Y:S02]  /*0960*/  UISETP.GE.U32.AND UP3, UPT, UR10, UR12, UPT ;  /* 0x0000000c0a00728c */ /* 0x000fe4000bf66070 */
[----:B------:R-:W-:-:S09]  /*0970*/  UISETP.GE.AND UP0, UPT, UR14, URZ, UPT ;  /* 0x0000003f0e00728c */ /* 0x000fd2000bf06270 */
[----:B------:R-:W-:Y:S02]  /*0980*/  @UP3 UIADD3 UR17, UR17, 0x1, URZ ;  /* 0x0000000111113890 */ /* 0x000fe4000fffe03f */
[----:B------:R-:W-:-:S05]  /*0990*/  UISETP.NE.AND UP3, UPT, UR5, URZ, UPT ;  /* 0x0000003f0500728c */ /* 0x000fca000bf65270 */
[----:B------:R-:W-:Y:S02]  /*09a0*/  UMOV UR4, UR17 ;  /* 0x0000001100047c82 */ /* 0x000fe40008000000 */
[----:B------:R-:W-:-:S04]  /*09b0*/  @!UP0 UIADD3 UR4, -UR4, URZ, URZ ;  /* 0x0000003f04048290 */ /* 0x000fc8000fffe13f */
[----:B------:R-:W-:Y:S02]  /*09c0*/  @!UP3 ULOP3.LUT UR4, URZ, UR5, URZ, 0x33, !UPT ;  /* 0x000000053f04b292 */ /* 0x000fe4000f8e333f */
.L_x_343:
[----:B------:R-:W-:Y:S01]  /*09d0*/  ULOP3.LUT UR9, UR9, 0xffff, URZ, 0xc0, !UPT ;  /* 0x0000ffff09097892 */ /* 0x000fe2000f8ec03f */
[----:B------:R-:W-:Y:S01]  /*09e0*/  PLOP3.LUT P2, PT, PT, PT, PT, 0x80, 0x0 ;  /* 0x000000000000781c */ /* 0x000fe20003f4f070 */
[----:B------:R-:W-:Y:S01]  /*09f0*/  ULDC.64 UR16, c[0x0][0x118] ;  /* 0x0000460000107ab9 */ /* 0x000fe20000000a00 */
[----:B------:R-:W-:Y:S01]  /*0a00*/  IMAD.MOV.U32 R7, RZ, RZ, RZ ;  /* 0x000000ffff077224 */ /* 0x000fe200078e00ff */
[----:B------:R-:W-:Y:S01]  /*0a10*/  UIMAD UR8, UR9, UR4, UR8 ;  /* 0x00000004090872a4 */ /* 0x000fe2000f8e0208 */
[----:B------:R-:W-:Y:S01]  /*0a20*/  IMAD.MOV.U32 R5, RZ, RZ, RZ ;  /* 0x000000ffff057224 */ /* 0x000fe200078e00ff */
        /* <DEDUP_REMOVED lines=55> */
[----:B------:R-:W-:-:S02]  /*0da0*/  USHF.R.S32.HI UR9, URZ, 0x1f, UR15 ;  /* 0x0000001f3f097899 */ /* 0x000fc4000801140f */
[----:B------:R-:W-:Y:S01]  /*0db0*/  ULDC.64 UR4, c[0x0][0x1b8] ;  /* 0x00006e0000047ab9 */ /* 0x000fe20000000a00 */
[----:B------:R-:W-:-:S13]  /*0dc0*/  ISETP.NE.AND.EX P2, PT, RZ, c[0x0][0x344], PT, P2 ;  /* 0x0000d100ff007a0c */ /* 0x000fda0003f45320 */
[----:B------:R-:W-:-:S04]  /*0dd0*/  @P2 IMAD.MOV.U32 R3, RZ, RZ, 0x4 ;  /* 0x00000004ff032424 */ /* 0x000fc800078e00ff */
[----:B------:R-:W-:-:S06]  /*0de0*/  @P2 IMAD.WIDE R18, R0, R3, c[0x0][0x340] ;  /* 0x0000d00000122625 */ /* 0x000fcc00078e0203 */
[----:B------:R-:W2:Y:S01]  /*0df0*/  @P2 LDG.E R18, [R18.64] ;  /* 0x0000001012122981 */ /* 0x000ea2000c1e1900 */
[----:B------:R-:W-:Y:S01]  /*0e00*/  SHF.R.S32.HI R87, RZ, 0x1f, R84 ;  /* 0x0000001fff577819 */ /* 0x000fe20000011454 */
[----:B------:R-:W-:Y:S01]  /*0e10*/  UIMAD UR10, UR9, UR4, URZ ;  /* 0x00000004090a72a4 */ /* 0x000fe2000f8e023f */
[----:B------:R-:W-:Y:S01]  /*0e20*/  PLOP3.LUT P1, PT, PT, PT, UP2, 0x80, 0x0 ;  /* 0x000000000000781c */ /* 0x000fe20003f2f028 */
[----:B------:R-:W-:Y:S01]  /*0e30*/  UIMAD.WIDE.U32 UR20, UR15, UR4, URZ ;  /* 0x000000040f1472a5 */ /* 0x000fe2000f8e003f */
[CC--:B------:R-:W-:Y:S01]  /*0e40*/  LEA.HI R3, R87.reuse, R84.reuse, RZ, 0x3 ;  /* 0x0000005457037211 */ /* 0x0c0fe200078f18ff */
[----:B------:R-:W-:Y:S01]  /*0e50*/  UIMAD UR5, UR15, UR5, UR10 ;  /* 0x000000050f0572a4 */ /* 0x000fe2000f8e020a */
[----:B------:R-:W-:Y:S01]  /*0e60*/  LEA.HI R205, R87, R84, RZ, 0x4 ;  /* 0x0000005457cd7211 */ /* 0x000fe200078f20ff */
[----:B------:R-:W-:Y:S01]  /*0e70*/  IMAD.U32 R210, RZ, RZ, UR15 ;  /* 0x0000000fffd27e24 */ /* 0x000fe2000f8e00ff */
[----:B------:R-:W-:Y:S01]  /*0e80*/  SHF.R.S32.HI R13, RZ, 0x3, R3 ;  /* 0x00000003ff0d7819 */ /* 0x000fe20000011403 */
[----:B------:R-:W-:Y:S01]  /*0e90*/  UIADD3 UR5, UR21, UR5, URZ ;  /* 0x0000000515057290 */ /* 0x000fe2000fffe03f */
[----:B------:R-:W-:Y:S01]  /*0ea0*/  LOP3.LUT R3, R3, 0xfffffff8, RZ, 0xc0, !PT ;  /* 0xfffffff803037812 */ /* 0x000fe200078ec0ff */
[----:B------:R-:W-:Y:S01]  /*0eb0*/  IMAD.U32 R17, RZ, RZ, UR21 ;  /* 0x00000015ff117e24 */ /* 0x000fe2000f8e00ff */
[----:B------:R-:W-:Y:S01]  /*0ec0*/  SHF.R.S32.HI R2, RZ, 0x4, R205 ;  /* 0x00000004ff027819 */ /* 0x000fe200000114cd */
[----:B------:R-:W-:Y:S01]  /*0ed0*/  IMAD.SHL.U32 R207, R13, 0x40, RZ ;  /* 0x000000400dcf7824 */ /* 0x000fe200078e00ff */
[----:B------:R-:W-:Y:S01]  /*0ee0*/  PLOP3.LUT P0, PT, PT, PT, UP2, 0x80, 0x0 ;  /* 0x000000000000781c */ /* 0x000fe20003f0f028 */
[----:B------:R-:W-:Y:S01]  /*0ef0*/  IMAD.IADD R24, R84, 0x1, -R3 ;  /* 0x0000000154187824 */ /* 0x000fe200078e0a03 */
[----:B------:R-:W-:Y:S01]  /*0f00*/  LOP3.LUT R9, R205, 0xfffffff0, RZ, 0xc0, !PT ;  /* 0xfffffff0cd097812 */ /* 0x000fe200078ec0ff */
[----:B------:R-:W-:Y:S01]  /*0f10*/  IMAD.U32 R16, RZ, RZ, UR20 ;  /* 0x00000014ff107e24 */ /* 0x000fe2000f8e00ff */
[----:B------:R-:W-:Y:S01]  /*0f20*/  LOP3.LUT R207, R207, 0x1c0, RZ, 0xc0, !PT ;  /* 0x000001c0cfcf7812 */ /* 0x000fe200078ec0ff */
[C---:B------:R-:W-:Y:S01]  /*0f30*/  IMAD R6, R24.reuse, 0x20, R13 ;  /* 0x0000002018067824 */ /* 0x040fe200078e020d */
[----:B------:R-:W-:Y:S01]  /*0f40*/  LEA.HI R205, R205, R2, RZ, 0x1 ;  /* 0x00000002cdcd7211 */ /* 0x000fe200078f08ff */
[----:B------:R-:W-:Y:S01]  /*0f50*/  IMAD.SHL.U32 R14, R24, 0x8, RZ ;  /* 0x00000008180e7824 */ /* 0x000fe200078e00ff */
[----:B------:R-:W-:Y:S01]  /*0f60*/  SHF.R.S32.HI R3, RZ, 0x1f, R0 ;  /* 0x0000001fff037819 */ /* 0x000fe20000011400 */
[----:B------:R-:W-:Y:S01]  /*0f70*/  IMAD.IADD R9, R84, 0x1, -R9 ;  /* 0x0000000154097824 */ /* 0x000fe200078e0a09 */
[----:B------:R-:W-:Y:S01]  /*0f80*/  IADD3 R6, R6, UR7, RZ ;  /* 0x0000000706067c10 */ /* 0x000fe2000fffe0ff */
[----:B------:R-:W-:Y:S01]  /*0f90*/  IMAD.U32 R17, RZ, RZ, UR5 ;  /* 0x00000005ff117e24 */ /* 0x000fe2000f8e00ff */
[----:B------:R-:W-:Y:S01]  /*0fa0*/  LOP3.LUT R4, R207, 0x38, R14, 0xf8, !PT ;  /* 0x00000038cf047812 */ /* 0x000fe200078ef80e */
[----:B------:R-:W-:Y:S01]  /*0fb0*/  ULDC.64 UR4, c[0x0][0x1e8] ;  /* 0x00007a0000047ab9 */ /* 0x000fe20000000a00 */
[----:B------:R-:W-:Y:S01]  /*0fc0*/  LOP3.LUT R205, R205, 0xfffffffe, RZ, 0xc0, !PT ;  /* 0xfffffffecdcd7812 */ /* 0x000fe200078ec0ff */
[----:B------:R-:W-:Y:S01]  /*0fd0*/  @P1 IMAD.HI.U32 R5, R6, c[0x0][0x2c8], RZ ;  /* 0x0000b20006051a27 */ /* 0x000fe200078e00ff */
[----:B------:R-:W-:Y:S01]  /*0fe0*/  SHF.R.U32.HI R207, RZ, 0x3, R207 ;  /* 0x00000003ffcf7819 */ /* 0x000fe200000116cf */
[----:B------:R-:W-:Y:S01]  /*0ff0*/  UIMAD UR4, UR9, UR4, URZ ;  /* 0x00000004090472a4 */ /* 0x000fe2000f8e023f */
[----:B------:R-:W-:Y:S01]  /*1000*/  SHF.R.S32.HI R8, RZ, 0x1f, R13 ;  /* 0x0000001fff087819 */ /* 0x000fe2000001140d */
[----:B------:R-:W-:Y:S01]  /*1010*/  IMAD.IADD R205, R2, 0x1, -R205 ;  /* 0x0000000102cd7824 */ /* 0x000fe200078e0acd */
[----:B------:R-:W-:Y:S01]  /*1020*/  LOP3.LUT R207, R4, R207, RZ, 0x3c, !PT ;  /* 0x000000cf04cf7212 */ /* 0x000fe200078e3cff */
[----:B------:R-:W-:Y:S01]  /*1030*/  IMAD.MOV.U32 R4, RZ, RZ, R6 ;  /* 0x000000ffff047224 */ /* 0x000fe200078e0006 */
[----:B------:R-:W-:Y:S01]  /*1040*/  SHF.R.S32.HI R2, RZ, 0x1f, R9 ;  /* 0x0000001fff027819 */ /* 0x000fe20000011409 */
[----:B------:R-:W-:Y:S01]  /*1050*/  IMAD.WIDE.U32 R16, R0, c[0x0][0x1c0], R16 ;  /* 0x0000700000107a25 */ /* 0x000fe200078e0010 */
[----:B------:R-:W-:Y:S01]  /*1060*/  @P0 SHF.R.U32.HI R4, RZ, c[0x0][0x2cc], R5 ;  /* 0x0000b300ff040a19 */ /* 0x000fe20000011605 */
[----:B------:R-:W-:Y:S01]  /*1070*/  UIMAD UR10, UR15, UR5, UR4 ;  /* 0x000000050f0a72a4 */ /* 0x000fe2000f8e0204 */
[----:B------:R-:W-:Y:S01]  /*1080*/  LEA.HI R7, R2, R9, RZ, 0x3 ;  /* 0x0000000902077211 */ /* 0x000fe200078f18ff */
[----:B------:R-:W-:Y:S01]  /*1090*/  IMAD R5, R3, c[0x0][0x1c0], RZ ;  /* 0x0000700003057a24 */ /* 0x000fe200078e02ff */
[----:B------:R-:W-:Y:S01]  /*10a0*/  IADD3 R10, R14, 0x80, RZ ;  /* 0x000000800e0a7810 */ /* 0x000fe20007ffe0ff */
[----:B------:R-:W-:Y:S01]  /*10b0*/  IMAD R20, R8, c[0x0][0x1e0], RZ ;  /* 0x0000780008147a24 */ /* 0x000fe200078e02ff */
[----:B------:R-:W-:Y:S01]  /*10c0*/  LOP3.LUT R2, R7, 0xfffffff8, RZ, 0xc0, !PT ;  /* 0xfffffff807027812 */ /* 0x000fe200078ec0ff */
[----:B------:R-:W-:Y:S01]  /*10d0*/  IMAD R22, R0, c[0x0][0x1c4], R5 ;  /* 0x0000710000167a24 */ /* 0x000fe200078e0205 */
[----:B------:R-:W-:Y:S01]  /*10e0*/  SHF.R.S32.HI R5, RZ, 0x1f, R4 ;  /* 0x0000001fff057819 */ /* 0x000fe20000011404 */
[----:B------:R-:W-:Y:S01]  /*10f0*/  IMAD R8, R8, c[0x0][0x208], RZ ;  /* 0x0000820008087a24 */ /* 0x000fe200078e02ff */
[----:B------:R-:W-:Y:S01]  /*1100*/  IADD3 R2, R9, -R2, RZ ;  /* 0x8000000209027210 */ /* 0x000fe20007ffe0ff */
[----:B------:R-:W-:Y:S01]  /*1110*/  IMAD.IADD R23, R17, 0x1, R22 ;  /* 0x0000000111177824 */ /* 0x000fe200078e0216 */
[----:B------:R-:W-:Y:S01]  /*1120*/  SHF.R.S32.HI R15, RZ, 0x1f, R14 ;  /* 0x0000001fff0f7819 */ /* 0x000fe2000001140e */
[----:B------:R-:W-:Y:S01]  /*1130*/  IMAD.MOV R17, RZ, RZ, -R4 ;  /* 0x000000ffff117224 */ /* 0x000fe200078e0a04 */
[----:B------:R-:W-:Y:S01]  /*1140*/  ISETP.GE.AND P1, PT, R10, c[0x0][0x1d4], PT ;  /* 0x000075000a007a0c */ /* 0x000fe20003f26270 */
[----:B------:R-:W-:Y:S01]  /*1150*/  IMAD.MOV.U32 R22, RZ, RZ, R16 ;  /* 0x000000ffff167224 */ /* 0x000fe200078e0010 */
[----:B------:R-:W-:Y:S01]  /*1160*/  ULDC.64 UR4, c[0x0][0x210] ;  /* 0x0000840000047ab9 */ /* 0x000fe20000000a00 */
[----:B------:R-:W-:Y:S01]  /*1170*/  IMAD R5, R5, c[0x0][0x1b0], RZ ;  /* 0x00006c0005057a24 */ /* 0x000fe200078e02ff */
[----:B------:R-:W-:Y:S01]  /*1180*/  MOV R208, UR15 ;  /* 0x0000000f00d07c02 */ /* 0x000fe20008000f00 */
[----:B------:R-:W-:Y:S01]  /*1190*/  IMAD R9, R13, c[0x0][0x20c], R8 ;  /* 0x000083000d097a24 */ /* 0x000fe200078e0208 */
[----:B------:R-:W-:Y:S01]  /*11a0*/  UIMAD UR4, UR9, UR4, URZ ;  /* 0x00000004090472a4 */ /* 0x000fe2000f8e023f */
[----:B------:R-:W-:Y:S01]  /*11b0*/  IMAD R8, R17, c[0x0][0x2c4], R6 ;  /* 0x0000b10011087a24 */ /* 0x000fe200078e0206 */
[----:B------:R-:W-:Y:S01]  /*11c0*/  LOP3.LUT P4, RZ, R2, 0x4, RZ, 0xc0, !PT ;  /* 0x0000000402ff7812 */ /* 0x000fe2000788c0ff */
[----:B------:R-:W-:Y:S01]  /*11d0*/  IMAD.WIDE.U32 R16, R4, c[0x0][0x1b0], R22 ;  /* 0x00006c0004107a25 */ /* 0x000fe200078e0016 */
[----:B------:R-:W-:Y:S01]  /*11e0*/  UIMAD UR4, UR15, UR5, UR4 ;  /* 0x000000050f0472a4 */ /* 0x000fe2000f8e0204 */
[----:B------:R-:W-:Y:S01]  /*11f0*/  LOP3.LUT P5, RZ, R2, 0x2, RZ, 0xc0, !PT ;  /* 0x0000000202ff7812 */ /* 0x000fe200078ac0ff */
[----:B------:R-:W-:Y:S01]  /*1200*/  BSSY B0, `(.L_x_345) ;  /* 0x000004f000007945 */ /* 0x000fe20003800000 */
[----:B------:R-:W-:Y:S01]  /*1210*/  IMAD R5, R4, c[0x0][0x1b4], R5 ;  /* 0x00006d0004057a24 */ /* 0x000fe200078e0205 */
[----:B------:R-:W-:Y:S01]  /*1220*/  ULDC UR5, c[0x0][0x2c4] ;  /* 0x0000b10000057ab9 */ /* 0x000fe20000000800 */
[----:B------:R-:W-:Y:S01]  /*1230*/  IMAD.WIDE.U32 R10, R13, c[0x0][0x208], R14 ;  /* 0x000082000d0a7a25 */ /* 0x000fe200078e000e */
[----:B------:R-:W-:-:S03]  /*1240*/  ISETP.GE.AND P3, PT, R14, c[0x0][0x1d4], PT ;  /* 0x000075000e007a0c */ /* 0x000fc60003f66270 */
[----:B------:R-:W-:Y:S01]  /*1250*/  IMAD.IADD R17, R17, 0x1, R5 ;  /* 0x0000000111117824 */ /* 0x000fe200078e0205 */
[----:B------:R-:W-:Y:S01]  /*1260*/  SHF.R.S32.HI R5, RZ, 0x1f, R8 ;  /* 0x0000001fff057819 */ /* 0x000fe20000011408 */
[----:B------:R-:W-:Y:S02]  /*1270*/  IMAD.IADD R11, R11, 0x1, R9 ;  /* 0x000000010b0b7824 */ /* 0x000fe400078e0209 */
[----:B------:R-:W-:Y:S02]  /*1280*/  IMAD.SHL.U32 R4, R2, 0x40, RZ ;  /* 0x0000004002047824 */ /* 0x000fe400078e00ff */
[----:B------:R-:W-:Y:S02]  /*1290*/  IMAD R5, R5, c[0x0][0x1a8], RZ ;  /* 0x00006a0005057a24 */ /* 0x000fe400078e02ff */
[----:B------:R-:W-:Y:S01]  /*12a0*/  IMAD.WIDE.U32 R208, R208, c[0x0][0x210], R10 ;  /* 0x00008400d0d07a25 */ /* 0x000fe200078e000a */
[----:B------:R-:W-:Y:S02]  /*12b0*/  LOP3.LUT R4, R4, 0x1c0, RZ, 0xc0, !PT ;  /* 0x000001c004047812 */ /* 0x000fe400078ec0ff */
[----:B------:R-:W-:Y:S01]  /*12c0*/  IADD3 R10, R13, UR7, RZ ;  /* 0x000000070d0a7c10 */ /* 0x000fe2000fffe0ff */
[C---:B------:R-:W-:Y:S01]  /*12d0*/  IMAD R5, R8.reuse, c[0x0][0x1ac], R5 ;  /* 0x00006b0008057a24 */ /* 0x040fe200078e0205 */
[----:B------:R-:W-:Y:S01]  /*12e0*/  IADD3 R209, R209, UR4, RZ ;  /* 0x00000004d1d17c10 */ /* 0x000fe2000fffe0ff */
[----:B------:R-:W-:Y:S01]  /*12f0*/  IMAD.WIDE.U32 R8, R8, c[0x0][0x1a8], R16 ;  /* 0x00006a0008087a25 */ /* 0x000fe200078e0010 */
[----:B------:R-:W-:-:S02]  /*1300*/  ULDC UR4, c[0x0][0x168] ;  /* 0x00005a0000047ab9 */ /* 0x000fc40000000800 */
[----:B------:R-:W-:Y:S01]  /*1310*/  UIMAD UR4, UR5, UR4, URZ ;  /* 0x00000004050472a4 */ /* 0x000fe2000f8e023f */
[C---:B------:R-:W-:Y:S01]  /*1320*/  IMAD R20, R13.reuse, c[0x0][0x1e4], R20 ;  /* 0x000079000d147a24 */ /* 0x040fe200078e0214 */
[----:B------:R-:W-:Y:S01]  /*1330*/  LEA R6, P0, R8, c[0x0][0x160], 0x1 ;  /* 0x0000580008067a11 */ /* 0x000fe200078008ff */
[----:B------:R-:W-:-:S04]  /*1340*/  IMAD.WIDE.U32 R26, R13, c[0x0][0x1e0], R14 ;  /* 0x000078000d1a7a25 */ /* 0x000fc800078e000e */
[----:B------:R-:W-:Y:S01]  /*1350*/  IMAD.SHL.U32 R11, R205, 0x8, RZ ;  /* 0x00000008cd0b7824 */ /* 0x000fe200078e00ff */
[----:B------:R1:W3:Y:S01]  /*1360*/  SHFL.IDX PT, R16, R6, RZ, 0x181f ;  /* 0x00181fff06107589 */ /* 0x0002e200000e0000 */
[----:B------:R-:W-:Y:S02]  /*1370*/  IMAD.IADD R5, R9, 0x1, R5 ;  /* 0x0000000109057824 */ /* 0x000fe400078e0205 */
[----:B------:R-:W-:Y:S01]  /*1380*/  IMAD.IADD R21, R27, 0x1, R20 ;  /* 0x000000011b157824 */ /* 0x000fe200078e0214 */
[----:B------:R-:W-:Y:S01]  /*1390*/  LOP3.LUT R11, R4, 0x8, R11, 0xf8, !PT ;  /* 0x00000008040b7812 */ /* 0x000fe200078ef80b */
[----:B------:R-:W-:Y:S01]  /*13a0*/  IMAD.MOV.U32 R20, RZ, RZ, R26 ;  /* 0x000000ffff147224 */ /* 0x000fe200078e001a */
[----:B------:R-:W-:Y:S01]  /*13b0*/  SHF.R.U32.HI R4, RZ, 0x3, R4 ;  /* 0x00000003ff047819 */ /* 0x000fe20000011604 */
[----:B------:R-:W-:Y:S01]  /*13c0*/  IMAD.MOV.U32 R2, RZ, RZ, 0x10 ;  /* 0x00000010ff027424 */ /* 0x000fe200078e00ff */
[----:B------:R-:W-:Y:S01]  /*13d0*/  LEA.HI.X R5, R8, c[0x0][0x164], R5, 0x1, P0 ;  /* 0x0000590008057a11 */ /* 0x000fe200000f0c05 */
[----:B------:R-:W-:Y:S01]  /*13e0*/  IMAD.WIDE.U32 R210, R210, c[0x0][0x1e8], R20 ;  /* 0x00007a00d2d27a25 */ /* 0x000fe200078e0014 */
[----:B------:R-:W-:-:S02]  /*13f0*/  ISETP.GE.AND P0, PT, R10, UR4, PT ;  /* 0x000000040a007c0c */ /* 0x000fc4000bf06270 */
[----:B------:R-:W-:Y:S01]  /*1400*/  LOP3.LUT R4, R11, R4, RZ, 0x3c, !PT ;  /* 0x000000040b047212 */ /* 0x000fe200078e3cff */
[----:B------:R-:W-:Y:S01]  /*1410*/  IMAD.SHL.U32 R9, R24, 0x8, RZ ;  /* 0x0000000818097824 */ /* 0x000fe200078e00ff */
[----:B------:R-:W-:Y:S01]  /*1420*/  IADD3 R11, R14, 0x40, RZ ;  /* 0x000000400e0b7810 */ /* 0x000fe20007ffe0ff */
[----:B------:R-:W-:Y:S01]  /*1430*/  IMAD.SHL.U32 R7, R7, 0x40, RZ ;  /* 0x0000004007077824 */ /* 0x000fe200078e00ff */
[----:B------:R-:W-:Y:S01]  /*1440*/  LEA.HI R8, R87, R84, RZ, 0x6 ;  /* 0x0000005457087211 */ /* 0x000fe200078f30ff */
[----:B------:R1:W4:Y:S01]  /*1450*/  SHFL.IDX PT, R17, R5, RZ, 0x181f ;  /* 0x00181fff05117589 */ /* 0x00032200000e0000 */
[----:B------:R-:W-:Y:S02]  /*1460*/  IADD3 R211, R211, UR10, RZ ;  /* 0x0000000ad3d37c10 */ /* 0x000fe4000fffe0ff */
[----:B------:R-:W-:Y:S01]  /*1470*/  SEL R2, R2, 0xfffffff0, !P5 ;  /* 0xfffffff002027807 */ /* 0x000fe20006800000 */
[----:B------:R-:W-:Y:S01]  /*1480*/  IMAD.SHL.U32 R8, R8, 0x8, RZ ;  /* 0x0000000808087824 */ /* 0x000fe200078e00ff */
[----:B------:R-:W-:-:S02]  /*1490*/  ISETP.GE.AND P5, PT, R11, c[0x0][0x198], PT ;  /* 0x000066000b007a0c */ /* 0x000fc40003fa6270 */
[----:B------:R-:W-:Y:S02]  /*14a0*/  ISETP.GE.AND P6, PT, R9, c[0x0][0x198], PT ;  /* 0x0000660009007a0c */ /* 0x000fe40003fc6270 */
[----:B------:R-:W-:Y:S02]  /*14b0*/  P2R R12, PR, RZ, 0x20 ;  /* 0x00000020ff0c7803 */ /* 0x000fe40000000000 */
[----:B------:R-:W-:Y:S02]  /*14c0*/  LOP3.LUT R207, R207, 0xfffffe00, R8, 0xf8, !PT ;  /* 0xfffffe00cfcf7812 */ /* 0x000fe400078ef808 */
[----:B------:R-:W-:Y:S02]  /*14d0*/  LOP3.LUT R4, R4, 0xfffffe00, R7, 0xf8, !PT ;  /* 0xfffffe0004047812 */ /* 0x000fe400078ef807 */
[----:B--2---:R-:W-:Y:S01]  /*14e0*/  @P2 SHF.R.S32.HI R19, RZ, 0x1f, R18 ;  /* 0x0000001fff132819 */ /* 0x004fe20000011412 */
[----:B------:R-:W-:Y:S01]  /*14f0*/  @!P2 IMAD.MOV.U32 R19, RZ, RZ, R3 ;  /* 0x000000ffff13a224 */ /* 0x000fe200078e0003 */
[----:B------:R-:W-:Y:S01]  /*1500*/  MOV R3, 0x20 ;  /* 0x0000002000037802 */ /* 0x000fe20000000f00 */
[----:B------:R-:W-:Y:S01]  /*1510*/  @!P2 IMAD.MOV.U32 R18, RZ, RZ, R0 ;  /* 0x000000ffff12a224 */ /* 0x000fe200078e0000 */
[----:B------:R-:W-:Y:S01]  /*1520*/  IADD3 R0, R9, 0x80, RZ ;  /* 0x0000008009007810 */ /* 0x000fe20007ffe0ff */
[----:B------:R-:W-:Y:S01]  /*1530*/  IMAD R217, R19, c[0x0][0x1f0], RZ ;  /* 0x00007c0013d97a24 */ /* 0x000fe200078e02ff */
[----:B------:R-:W-:Y:S01]  /*1540*/  SEL R3, R3, 0xffffffe0, !P4 ;  /* 0xffffffe003037807 */ /* 0x000fe20006000000 */
[----:B------:R-:W-:Y:S01]  /*1550*/  IMAD R215, R19, c[0x0][0x218], RZ ;  /* 0x0000860013d77a24 */ /* 0x000fe200078e02ff */
[----:B------:R-:W-:Y:S01]  /*1560*/  ISETP.GE.AND P2, PT, R11, c[0x0][0x1d4], PT ;  /* 0x000075000b007a0c */ /* 0x000fe20003f46270 */
[----:B------:R-:W-:Y:S01]  /*1570*/  IMAD R217, R18, c[0x0][0x1f4], R217 ;  /* 0x00007d0012d97a24 */ /* 0x000fe200078e02d9 */
[----:B------:R-:W-:Y:S01]  /*1580*/  ISETP.NE.AND P4, PT, R12, RZ, PT ;  /* 0x000000ff0c00720c */ /* 0x000fe20003f85270 */
[----:B------:R-:W-:Y:S01]  /*1590*/  IMAD R215, R18, c[0x0][0x21c], R215 ;  /* 0x0000870012d77a24 */ /* 0x000fe200078e02d7 */
[----:B------:R-:W-:Y:S01]  /*15a0*/  ISETP.GE.AND P5, PT, R0, c[0x0][0x198], PT ;  /* 0x0000660000007a0c */ /* 0x000fe20003fa6270 */
[----:B------:R-:W-:-:S04]  /*15b0*/  IMAD.WIDE.U32 R210, R18, c[0x0][0x1f0], R210 ;  /* 0x00007c0012d27a25 */ /* 0x000fc800078e00d2 */
[----:B------:R-:W-:-:S04]  /*15c0*/  IMAD.WIDE.U32 R208, R18, c[0x0][0x218], R208 ;  /* 0x0000860012d07a25 */ /* 0x000fc800078e00d0 */
[----:B------:R-:W-:Y:S02]  /*15d0*/  IMAD.IADD R217, R211, 0x1, R217 ;  /* 0x00000001d3d97824 */ /* 0x000fe400078e02d9 */
[----:B------:R-:W-:Y:S01]  /*15e0*/  IMAD.IADD R215, R209, 0x1, R215 ;  /* 0x00000001d1d77824 */ /* 0x000fe200078e02d7 */
[----:B------:R-:W-:Y:S05]  /*15f0*/  @P0 BRA `(.L_x_346) ;  /* 0x000000f000000947 */ /* 0x000fea0003800000 */
[----:B-1-34-:R-:W-:Y:S02]  /*1600*/  SHF.R.S32.HI R8, RZ, 0x1f, R11 ;  /* 0x0000001fff087819 */ /* 0x01afe4000001140b */
[----:B------:R-:W-:Y:S02]  /*1610*/  SHF.R.S32.HI R7, RZ, 0x1f, R0 ;  /* 0x0000001fff077819 */ /* 0x000fe40000011400 */
[----:B------:R-:W-:Y:S02]  /*1620*/  LEA.HI R8, R8, R11, RZ, 0x3 ;  /* 0x0000000b08087211 */ /* 0x000fe400078f18ff */
[----:B------:R-:W-:Y:S01]  /*1630*/  LEA.HI R7, R7, R0, RZ, 0x3 ;  /* 0x0000000007077211 */ /* 0x000fe200078f18ff */
[----:B------:R-:W-:Y:S01]  /*1640*/  IMAD.SHL.U32 R0, R207, 0x2, RZ ;  /* 0x00000002cf007824 */ /* 0x000fe200078e00ff */
[----:B------:R-:W-:-:S02]  /*1650*/  LEA R18, P0, R9, R16, 0x1 ;  /* 0x0000001009127211 */ /* 0x000fc400078008ff */
[----:B------:R-:W-:Y:S02]  /*1660*/  LOP3.LUT R8, R8, 0xfffffff8, RZ, 0xc0, !PT ;  /* 0xfffffff808087812 */ /* 0x000fe400078ec0ff */
[----:B------:R-:W-:Y:S02]  /*1670*/  LOP3.LUT R7, R7, 0xfffffff8, RZ, 0xc0, !PT ;  /* 0xfffffff807077812 */ /* 0x000fe400078ec0ff */
[----:B------:R-:W-:Y:S01]  /*1680*/  LEA.HI.X R19, R9, R17, R15, 0x1, P0 ;  /* 0x0000001109137211 */ /* 0x000fe200000f0c0f */
[----:B------:R-:W-:-:S04]  /*1690*/  IMAD.WIDE R20, R8, 0x2, R16 ;  /* 0x0000000208147825 */ /* 0x000fc800078e0210 */
[----:B------:R-:W-:Y:S01]  /*16a0*/  IMAD.WIDE R16, R7, 0x2, R16 ;  /* 0x0000000207107825 */ /* 0x000fe200078e0210 */
[----:B------:R-:W-:Y:S01]  /*16b0*/  @!PT LDS RZ, [RZ] ;  /* 0x00000000fffff984 */ /* 0x000fe20000000800 */
[----:B------:R1:W-:Y:S04]  /*16c0*/  LDGSTS.E.BYPASS.LTC128B.128 [R0+0xc100], [R18.64], !P6 ;  /* 0x0c10000012007fae */ /* 0x0003e8000f101d50 */
[----:B------:R1:W-:Y:S04]  /*16d0*/  LDGSTS.E.BYPASS.LTC128B.128 [R0+0x10100], [R20.64], !P4 ;  /* 0x1010000014007fae */ /* 0x0003e8000e101d50 */
[----:B------:R1:W-:Y:S02]  /*16e0*/  LDGSTS.E.BYPASS.LTC128B.128 [R0+0x14100], [R16.64], !P5 ;  /* 0x1410000010007fae */ /* 0x0003e4000e901d50 */
.L_x_346:
[----:B-1-34-:R-:W-:Y:S05]  /*16f0*/  BSYNC B0 ;  /* 0x0000000000007941 */ /* 0x01afea0003800000 */
.L_x_345:
[----:B------:R-:W-:Y:S01]  /*1700*/  IADD3 R0, R10, 0x20, RZ ;  /* 0x000000200a007810 */ /* 0x000fe20007ffe0ff */
[----:B------:R1:W2:Y:S01]  /*1710*/  SHFL.IDX PT, R17, R5, 0x1, 0x181f ;  /* 0x00381f0005117f89 */ /* 0x0002a200000e0000 */
[----:B------:R-:W-:Y:S02]  /*1720*/  BSSY B0, `(.L_x_347) ;  /* 0x0000014000007945 */ /* 0x000fe40003800000 */
[----:B------:R-:W-:Y:S01]  /*1730*/  ISETP.GE.AND P0, PT, R0, UR4, PT ;  /* 0x0000000400007c0c */ /* 0x000fe2000bf06270 */
[----:B------:R1:W3:-:S12]  /*1740*/  SHFL.IDX PT, R16, R6, 0x1, 0x181f ;  /* 0x00381f0006107f89 */ /* 0x0002d800000e0000 */
[----:B------:R-:W-:Y:S05]  /*1750*/  @P0 BRA `(.L_x_348) ;  /* 0x0000010000000947 */ /* 0x000fea0003800000 */
[----:B------:R-:W-:Y:S02]  /*1760*/  IADD3 R7, R9, 0x80, RZ ;  /* 0x0000008009077810 */ /* 0x000fe40007ffe0ff */
[----:B------:R-:W-:Y:S02]  /*1770*/  SHF.R.S32.HI R8, RZ, 0x1f, R11 ;  /* 0x0000001fff087819 */ /* 0x000fe4000001140b */
[----:B------:R-:W-:Y:S02]  /*1780*/  SHF.R.S32.HI R0, RZ, 0x1f, R7 ;  /* 0x0000001fff007819 */ /* 0x000fe40000011407 */
[----:B------:R-:W-:Y:S02]  /*1790*/  LEA.HI R8, R8, R11, RZ, 0x3 ;  /* 0x0000000b08087211 */ /* 0x000fe400078f18ff */
[----:B------:R-:W-:Y:S01]  /*17a0*/  LEA.HI R0, R0, R7, RZ, 0x3 ;  /* 0x0000000700007211 */ /* 0x000fe200078f18ff */
[----:B------:R-:W-:Y:S01]  /*17b0*/  IMAD.SHL.U32 R7, R207, 0x2, RZ ;  /* 0x00000002cf077824 */ /* 0x000fe200078e00ff */
[----:B---3--:R-:W-:-:S02]  /*17c0*/  LEA R18, P0, R9, R16, 0x1 ;  /* 0x0000001009127211 */ /* 0x008fc400078008ff */
[----:B------:R-:W-:Y:S02]  /*17d0*/  LOP3.LUT R8, R8, 0xfffffff8, RZ, 0xc0, !PT ;  /* 0xfffffff808087812 */ /* 0x000fe400078ec0ff */
[----:B------:R-:W-:Y:S02]  /*17e0*/  LOP3.LUT R0, R0, 0xfffffff8, RZ, 0xc0, !PT ;  /* 0xfffffff800007812 */ /* 0x000fe400078ec0ff */
[----:B--2---:R-:W-:Y:S01]  /*17f0*/  LEA.HI.X R19, R9, R17, R15, 0x1, P0 ;  /* 0x0000001109137211 */ /* 0x004fe200000f0c0f */
[----:B------:R-:W-:-:S04]  /*1800*/  IMAD.WIDE R20, R8, 0x2, R16 ;  /* 0x0000000208147825 */ /* 0x000fc800078e0210 */
[----:B------:R-:W-:Y:S01]  /*1810*/  IMAD.WIDE R16, R0, 0x2, R16 ;  /* 0x0000000200107825 */ /* 0x000fe200078e0210 */
[----:B------:R-:W-:Y:S01]  /*1820*/  @!PT LDS RZ, [RZ] ;  /* 0x00000000fffff984 */ /* 0x000fe20000000800 */
[----:B------:R2:W-:Y:S04]  /*1830*/  LDGSTS.E.BYPASS.LTC128B.128 [R7+0xd100], [R18.64], !P6 ;  /* 0x0d10000012077fae */ /* 0x0005e8000f101d50 */
[----:B------:R2:W-:Y:S04]  /*1840*/  LDGSTS.E.BYPASS.LTC128B.128 [R7+0x11100], [R20.64], !P4 ;  /* 0x1110000014077fae */ /* 0x0005e8000e101d50 */
[----:B------:R2:W-:Y:S02]  /*1850*/  LDGSTS.E.BYPASS.LTC128B.128 [R7+0x15100], [R16.64], !P5 ;  /* 0x1510000010077fae */ /* 0x0005e4000e901d50 */
.L_x_348:
[----:B------:R-:W-:Y:S05]  /*1860*/  BSYNC B0 ;  /* 0x0000000000007941 */ /* 0x000fea0003800000 */
.L_x_347:
[----:B------:R-:W-:Y:S01]  /*1870*/  IADD3 R0, R10, 0x40, RZ ;  /* 0x000000400a007810 */ /* 0x000fe20007ffe0ff */
[----:B--2---:R2:W4:Y:S01]  /*1880*/  SHFL.IDX PT, R17, R5, 0x2, 0x181f ;  /* 0x00581f0005117f89 */ /* 0x00452200000e0000 */
[----:B------:R-:W-:Y:S02]  /*1890*/  BSSY B0, `(.L_x_349) ;  /* 0x0000014000007945 */ /* 0x000fe40003800000 */
[----:B------:R-:W-:Y:S01]  /*18a0*/  ISETP.GE.AND P0, PT, R0, UR4, PT ;  /* 0x0000000400007c0c */ /* 0x000fe2000bf06270 */
[----:B---3--:R2:W3:-:S12]  /*18b0*/  SHFL.IDX PT, R16, R6, 0x2, 0x181f ;  /* 0x00581f0006107f89 */ /* 0x0084d800000e0000 */
        /* <DEDUP_REMOVED lines=10> */
[----:B----4-:R-:W-:Y:S01]  /*1960*/  LEA.HI.X R19, R9, R17, R15, 0x1, P0 ;  /* 0x0000001109137211 */ /* 0x010fe200000f0c0f */
[----:B------:R-:W-:-:S04]  /*1970*/  IMAD.WIDE R20, R8, 0x2, R16 ;  /* 0x0000000208147825 */ /* 0x000fc800078e0210 */
[----:B------:R-:W-:Y:S01]  /*1980*/  IMAD.WIDE R16, R0, 0x2, R16 ;  /* 0x0000000200107825 */ /* 0x000fe200078e0210 */
[----:B------:R-:W-:Y:S01]  /*1990*/  @!PT LDS RZ, [RZ] ;  /* 0x00000000fffff984 */ /* 0x000fe20000000800 */
[----:B------:R3:W-:Y:S04]  /*19a0*/  LDGSTS.E.BYPASS.LTC128B.128 [R7+0xe100], [R18.64], !P6 ;  /* 0x0e10000012077fae */ /* 0x0007e8000f101d50 */
[----:B------:R3:W-:Y:S04]  /*19b0*/  LDGSTS.E.BYPASS.LTC128B.128 [R7+0x12100], [R20.64], !P4 ;  /* 0x1210000014077fae */ /* 0x0007e8000e101d50 */
[----:B------:R3:W-:Y:S02]  /*19c0*/  LDGSTS.E.BYPASS.LTC128B.128 [R7+0x16100], [R16.64], !P5 ;  /* 0x1610000010077fae */ /* 0x0007e4000e901d50 */
.L_x_350:
[----:B------:R-:W-:Y:S05]  /*19d0*/  BSYNC B0 ;  /* 0x0000000000007941 */ /* 0x000fea0003800000 */
.L_x_349:
[----:B---3--:R3:W5:Y:S01]  /*19e0*/  SHFL.IDX PT, R16, R6, 0x3, 0x181f ;  /* 0x00781f0006107f89 */ /* 0x00876200000e0000 */
[----:B------:R-:W-:Y:S01]  /*19f0*/  IADD3 R10, R10, 0x60, RZ ;  /* 0x000000600a0a7810 */ /* 0x000fe20007ffe0ff */
[----:B------:R-:W-:Y:S01]  /*1a00*/  UIADD3 UR19, UR13, -0x1, URZ ;  /* 0xffffffff0d137890 */ /* 0x000fe2000fffe03f */
[----:B------:R-:W-:Y:S01]  /*1a10*/  IMAD.SHL.U32 R207, R207, 0x2, RZ ;  /* 0x00000002cfcf7824 */ /* 0x000fe200078e00ff */
[----:B----4-:R4:W1:Y:S01]  /*1a20*/  SHFL.IDX PT, R17, R5, 0x3, 0x181f ;  /* 0x00781f0005117f89 */ /* 0x01086200000e0000 */
[----:B------:R-:W-:Y:S01]  /*1a30*/  ISETP.GE.AND P4, PT, R10, UR4, PT ;  /* 0x000000040a007c0c */ /* 0x000fe2000bf86270 */
[----:B------:R-:W-:Y:S01]  /*1a40*/  USHF.L.U32 UR14, UR19, 0x6, URZ ;  /* 0x00000006130e7899 */ /* 0x000fe2000800063f */
[----:B------:R-:W-:Y:S01]  /*1a50*/  IMAD.MOV.U32 R216, RZ, RZ, R210 ;  /* 0x000000ffffd87224 */ /* 0x000fe200078e00d2 */
[----:B------:R-:W-:Y:S01]  /*1a60*/  ULDC.64 UR10, c[0x0][0x1e0] ;  /* 0x00007800000a7ab9 */ /* 0x000fe20000000a00 */
[----:B------:R-:W-:Y:S01]  /*1a70*/  LEA.HI R85, R87, R84, RZ, 0x5 ;  /* 0x0000005457557211 */ /* 0x000fe200078f28ff */
[----:B------:R-:W-:Y:S01]  /*1a80*/  UMOV UR9, 0x6 ;  /* 0x0000000600097882 */ /* 0x000fe20000000000 */
[----:B------:R-:W-:Y:S01]  /*1a90*/  SEL R21, RZ, 0x2, P2 ;  /* 0x00000002ff157807 */ /* 0x000fe20001000000 */
[----:B------:R-:W-:-:S02]  /*1aa0*/  USHF.L.U32 UR21, UR10, 0x6, URZ ;  /* 0x000000060a157899 */ /* 0x000fc4000800063f */
[----:B------:R-:W-:Y:S02]  /*1ab0*/  USHF.L.U64.HI UR20, UR10, UR9, UR11 ;  /* 0x000000090a147299 */ /* 0x000fe4000801020b */
[----:B------:R-:W-:Y:S02]  /*1ac0*/  USHF.R.S32.HI UR22, URZ, 0x1f, UR19 ;  /* 0x0000001f3f167899 */ /* 0x000fe40008011413 */
[----:B------:R-:W-:Y:S01]  /*1ad0*/  @!P4 SHF.R.S32.HI R8, RZ, 0x1f, R11 ;  /* 0x0000001fff08c819 */ /* 0x000fe2000001140b */
[----:B------:R-:W-:Y:S02]  /*1ae0*/  UIMAD UR5, UR20, UR19, URZ ;  /* 0x00000013140572a4 */ /* 0x000fe4000f8e023f */
[----:B------:R-:W-:Y:S01]  /*1af0*/  USHF.L.U32 UR12, UR10, 0x5, URZ ;  /* 0x000000050a0c7899 */ /* 0x000fe2000800063f */
[----:B------:R-:W-:Y:S01]  /*1b00*/  @!P4 LEA.HI R11, R8, R11, RZ, 0x3 ;  /* 0x0000000b080bc211 */ /* 0x000fe200078f18ff */
[----:B-123--:R-:W-:Y:S01]  /*1b10*/  IMAD.U32 R6, RZ, RZ, UR14 ;  /* 0x0000000eff067e24 */ /* 0x00efe2000f8e00ff */
[----:B-----5:R-:W-:Y:S01]  /*1b20*/  @!P4 LEA R14, P0, R9, R16, 0x1 ;  /* 0x00000010090ec211 */ /* 0x020fe200078008ff */
[----:B------:R-:W-:Y:S01]  /*1b30*/  UIMAD UR5, UR22, UR21, UR5 ;  /* 0x00000015160572a4 */ /* 0x000fe2000f8e0205 */
[----:B----4-:R-:W-:Y:S01]  /*1b40*/  @!P4 LOP3.LUT R5, R11, 0xfffffff8, RZ, 0xc0, !PT ;  /* 0xfffffff80b05c812 */ /* 0x010fe200078ec0ff */
[----:B------:R-:W-:Y:S01]  /*1b50*/  UMOV UR4, 0x5 ;  /* 0x0000000500047882 */ /* 0x000fe20000000000 */
[C---:B------:R-:W-:Y:S01]  /*1b60*/  @!P4 LEA.HI.X R15, R9.reuse, R17, R15, 0x1, P0 ;  /* 0x00000011090fc211 */ /* 0x040fe200000f0c0f */
[----:B------:R-:W-:Y:S01]  /*1b70*/  USHF.L.U64.HI UR11, UR10, UR4, UR11 ;  /* 0x000000040a0b7299 */ /* 0x000fe2000801020b */
[----:B------:R-:W-:Y:S01]  /*1b80*/  @!P4 IADD3 R9, R9, 0x80, RZ ;  /* 0x000000800909c810 */ /* 0x000fe20007ffe0ff */
[----:B------:R-:W-:Y:S01]  /*1b90*/  @!P4 IMAD.WIDE R10, R5, 0x2, R16 ;  /* 0x00000002050ac825 */ /* 0x000fe200078e0210 */
[----:B------:R-:W-:Y:S01]  /*1ba0*/  ISETP.NE.AND P0, PT, R12, RZ, PT ;  /* 0x000000ff0c00720c */ /* 0x000fe20003f05270 */
[----:B------:R-:W-:Y:S01]  /*1bb0*/  @!PT LDS RZ, [RZ] ;  /* 0x00000000fffff984 */ /* 0x000fe20000000800 */
[----:B------:R1:W-:Y:S01]  /*1bc0*/  @!P4 LDGSTS.E.BYPASS.LTC128B.128 [R207+0xf100], [R14.64], !P6 ;  /* 0x0f1000000ecfcfae */ /* 0x0003e2000f101d50 */
[----:B------:R-:W-:Y:S01]  /*1bd0*/  @!P4 SHF.R.S32.HI R0, RZ, 0x1f, R9 ;  /* 0x0000001fff00c819 */ /* 0x000fe20000011409 */
[----:B------:R-:W-:Y:S01]  /*1be0*/  IMAD.U32 R5, RZ, RZ, UR21 ;  /* 0x00000015ff057e24 */ /* 0x000fe2000f8e00ff */
[----:B------:R-:W-:Y:S01]  /*1bf0*/  IADD3 R7, -R6, c[0x0][0x1d0], -R13 ;  /* 0x0000740006077a10 */ /* 0x000fe20007ffe90d */
[----:B------:R-:W-:Y:S01]  /*1c00*/  UISETP.GT.AND UP0, UPT, UR19, UR8, UPT ;  /* 0x000000081300728c */ /* 0x000fe2000bf04270 */
[----:B------:R-:W-:-:S02]  /*1c10*/  @!P4 LEA.HI R0, R0, R9, RZ, 0x3 ;  /* 0x000000090000c211 */ /* 0x000fc400078f18ff */
[C---:B------:R-:W-:Y:S02]  /*1c20*/  ISETP.GE.AND P6, PT, R7.reuse, 0x1, PT ;  /* 0x000000010700780c */ /* 0x040fe40003fc6270 */
[----:B------:R-:W-:Y:S02]  /*1c30*/  @!P4 LOP3.LUT R9, R0, 0xfffffff8, RZ, 0xc0, !PT ;  /* 0xfffffff80009c812 */ /* 0x000fe400078ec0ff */
[----:B------:R-:W-:Y:S01]  /*1c40*/  SEL R12, RZ, 0x1, P3 ;  /* 0x00000001ff0c7807 */ /* 0x000fe20001800000 */
[----:B------:R2:W-:Y:S01]  /*1c50*/  @!P4 LDGSTS.E.BYPASS.LTC128B.128 [R207+0x13100], [R10.64], !P0 ;  /* 0x131000000acfcfae */ /* 0x0005e2000c101d50 */
[----:B------:R-:W-:Y:S01]  /*1c60*/  ISETP.GE.AND P0, PT, R7, 0x21, PT ;  /* 0x000000210700780c */ /* 0x000fe20003f06270 */
[----:B------:R-:W-:-:S04]  /*1c70*/  @!P4 IMAD.WIDE R16, R9, 0x2, R16 ;  /* 0x000000020910c825 */ /* 0x000fc800078e0210 */
[----:B------:R-:W-:Y:S01]  /*1c80*/  IMAD.WIDE.U32 R8, R5, UR19, R216 ;  /* 0x0000001305087c25 */ /* 0x000fe2000f8e00d8 */
[----:B------:R3:W-:Y:S04]  /*1c90*/  @!P4 LDGSTS.E.BYPASS.LTC128B.128 [R207+0x17100], [R16.64], !P5 ;  /* 0x1710000010cfcfae */ /* 0x0007e8000e901d50 */
[----:B------:R-:W0:Y:S01]  /*1ca0*/  LDGDEPBAR ;  /* 0x00000000000079af */ /* 0x000e220000000000 */
[----:B------:R-:W-:Y:S01]  /*1cb0*/  IADD3 R0, R9, UR5, RZ ;  /* 0x0000000509007c10 */ /* 0x000fe2000fffe0ff */
[----:B------:R-:W-:Y:S02]  /*1cc0*/  IMAD.SHL.U32 R9, R24, 0x40, RZ ;  /* 0x0000004018097824 */ /* 0x000fe400078e00ff */
[----:B------:R-:W-:Y:S01]  /*1cd0*/  BAR.SYNC.DEFER_BLOCKING 0x0 ;  /* 0x0000000000007b1d */ /* 0x000fe20000010000 */
[----:B------:R-:W-:-:S02]  /*1ce0*/  @P0 IADD3 R7, P4, R8, UR12, RZ ;  /* 0x0000000c08070c10 */ /* 0x000fc4000ff9e0ff */
[----:B------:R-:W-:-:S03]  /*1cf0*/  LOP3.LUT R9, R9, 0x1c0, RZ, 0xc0, !PT ;  /* 0x000001c009097812 */ /* 0x000fc600078ec0ff */
[----:B------:R-:W-:Y:S02]  /*1d00*/  ULDC.64 UR4, c[0x0][0x208] ;  /* 0x0000820000047ab9 */ /* 0x000fe40000000a00 */
[----:B------:R-:W-:Y:S02]  /*1d10*/  UIMAD UR10, UR22, UR4, URZ ;  /* 0x00000004160a72a4 */ /* 0x000fe4000f8e023f */
[----:B------:R-:W-:Y:S01]  /*1d20*/  UIMAD.WIDE.U32 UR24, UR19, UR4, URZ ;  /* 0x00000004131872a5 */ /* 0x000fe2000f8e003f */
[C---:B--2---:R-:W-:Y:S01]  /*1d30*/  @P6 LEA R10, P5, R8.reuse, c[0x0][0x1c8], 0x1 ;  /* 0x00007200080a6a11 */ /* 0x044fe200078a08ff */
[----:B------:R-:W-:Y:S02]  /*1d40*/  UIMAD UR10, UR19, UR5, UR10 ;  /* 0x00000005130a72a4 */ /* 0x000fe4000f8e020a */
[----:B------:R-:W-:Y:S01]  /*1d50*/  USHF.L.U64.HI UR9, UR4, UR9, UR5 ;  /* 0x0000000904097299 */ /* 0x000fe20008010205 */
[----:B------:R-:W-:Y:S01]  /*1d60*/  @P6 LEA.HI.X R11, R8, c[0x0][0x1cc], R0, 0x1, P5 ;  /* 0x00007300080b6a11 */ /* 0x000fe200028f0c00 */
[----:B------:R-:W-:Y:S01]  /*1d70*/  IMAD.SHL.U32 R8, R13, 0x8, RZ ;  /* 0x000000080d087824 */ /* 0x000fe200078e00ff */
[----:B------:R-:W-:Y:S01]  /*1d80*/  @P0 IADD3.X R0, R0, UR11, RZ, P4, !PT ;  /* 0x0000000b00000c10 */ /* 0x000fe2000a7fe4ff */
[----:B------:R-:W-:Y:S01]  /*1d90*/  UIADD3 UR10, UR25, UR10, URZ ;  /* 0x0000000a190a7290 */ /* 0x000fe2000fffe03f */
[----:B-1----:R-:W-:Y:S01]  /*1da0*/  @P0 LEA R14, P4, R7, c[0x0][0x1c8], 0x1 ;  /* 0x00007200070e0a11 */ /* 0x002fe200078808ff */
[----:B------:R-:W-:Y:S01]  /*1db0*/  @UP0 UIADD3 UR5, UR13, -0x2, URZ ;  /* 0xfffffffe0d050890 */ /* 0x000fe2000fffe03f */
[----:B------:R-:W-:Y:S01]  /*1dc0*/  LOP3.LUT R8, R9, 0x8, R8, 0xf8, !PT ;  /* 0x0000000809087812 */ /* 0x000fe200078ef808 */
[----:B------:R-:W-:Y:S01]  /*1dd0*/  UMOV UR19, 0x1 ;  /* 0x0000000100137882 */ /* 0x000fe20000000000 */
[----:B------:R-:W-:Y:S01]  /*1de0*/  @P0 LEA.HI.X R15, R7, c[0x0][0x1cc], R0, 0x1, P4 ;  /* 0x00007300070f0a11 */ /* 0x000fe200020f0c00 */
[----:B------:R-:W-:Y:S01]  /*1df0*/  @!PT LDS RZ, [RZ] ;  /* 0x00000000fffff984 */ /* 0x000fe20000000800 */
[----:B------:R-:W-:Y:S01]  /*1e00*/  @!PT LDS RZ, [RZ] ;  /* 0x00000000fffff984 */ /* 0x000fe20000000800 */
[----:B------:R-:W-:Y:S01]  /*1e10*/  @!PT LDS RZ, [RZ] ;  /* 0x00000000fffff984 */ /* 0x000fe20000000800 */
[----:B------:R1:W-:Y:S01]  /*1e20*/  @P6 LDGSTS.E.BYPASS.LTC128B.128 [R207+0x6100], [R10.64], !P3 ;  /* 0x061000000acf6fae */ /* 0x0003e2000d901d50 */
[----:B------:R-:W-:Y:S01]  /*1e30*/  SHF.R.U32.HI R9, RZ, 0x3, R9 ;  /* 0x00000003ff097819 */ /* 0x000fe20000011609 */
[----:B------:R-:W-:Y:S01]  /*1e40*/  IMAD.U32 R23, RZ, RZ, UR10 ;  /* 0x0000000aff177e24 */ /* 0x000fe2000f8e00ff */
[----:B------:R-:W-:Y:S01]  /*1e50*/  SHF.R.S32.HI R7, RZ, 0x5, R85 ;  /* 0x00000005ff077819 */ /* 0x000fe20000011455 */
[----:B------:R1:W-:Y:S01]  /*1e60*/  @P6 LDGSTS.E.BYPASS.LTC128B.128 [R207+0x8100], [R10.64+0x80], !P2 ;  /* 0x081000800acf6fae */ /* 0x0003e2000d101d50 */
[----:B------:R-:W-:Y:S01]  /*1e70*/  LOP3.LUT R8, R8, R9, RZ, 0x3c, !PT ;  /* 0x0000000908087212 */ /* 0x000fe200078e3cff */
[----:B------:R-:W-:Y:S01]  /*1e80*/  USHF.L.U32 UR10, UR4, 0x6, URZ ;  /* 0x00000006040a7899 */ /* 0x000fe2000800063f */
[----:B------:R-:W-:Y:S01]  /*1e90*/  SEL R0, RZ, 0x4, P1 ;  /* 0x00000004ff007807 */ /* 0x000fe20000800000 */
[----:B------:R1:W-:Y:S01]  /*1ea0*/  @P6 LDGSTS.E.BYPASS.LTC128B.128 [R207+0xa100], [R10.64+0x100], !P1 ;  /* 0x0a1001000acf6fae */ /* 0x0003e2000c901d50 */
[----:B------:R-:W-:Y:S01]  /*1eb0*/  IMAD R206, R7, 0x400, R4 ;  /* 0x0000040007ce7824 */ /* 0x000fe200078e0204 */
[----:B------:R-:W-:Y:S01]  /*1ec0*/  LOP3.LUT P4, RZ, R24, 0x2, RZ, 0xc0, !PT ;  /* 0x0000000218ff7812 */ /* 0x000fe2000788c0ff */
[----:B------:R-:W-:Y:S01]  /*1ed0*/  IMAD R205, R205, 0x200, R8 ;  /* 0x00000200cdcd7824 */ /* 0x000fe200078e0208 */
[----:B------:R2:W-:Y:S01]  /*1ee0*/  @P0 LDGSTS.E.BYPASS.LTC128B.128 [R207+0x7100], [R14.64], !P3 ;  /* 0x071000000ecf0fae */ /* 0x0005e2000d901d50 */
[----:B------:R-:W-:Y:S01]  /*1ef0*/  IMAD.SHL.U32 R206, R206, 0x2, RZ ;  /* 0x00000002cece7824 */ /* 0x000fe200078e00ff */
[----:B------:R-:W-:Y:S01]  /*1f00*/  IADD3 R12, R0, R21, R12 ;  /* 0x00000015000c7210 */ /* 0x000fe20007ffe00c */
[----:B------:R-:W-:Y:S01]  /*1f10*/  IMAD.SHL.U32 R205, R205, 0x2, RZ ;  /* 0x00000002cdcd7824 */ /* 0x000fe200078e00ff */
[----:B------:R2:W-:Y:S01]  /*1f20*/  @P0 LDGSTS.E.BYPASS.LTC128B.128 [R207+0x9100], [R14.64+0x80], !P2 ;  /* 0x091000800ecf0fae */ /* 0x0005e2000d101d50 */
[----:B------:R-:W-:Y:S01]  /*1f30*/  IADD3 R0, -R13, c[0x0][0x1d0], -R6 ;  /* 0x000074000d007a10 */ /* 0x000fe20007ffe906 */
[--C-:B------:R-:W-:Y:S01]  /*1f40*/  IMAD R202, R2, 0x2, R206.reuse ;  /* 0x0000000202ca7824 */ /* 0x100fe200078e02ce */
[----:B------:R-:W-:Y:S01]  /*1f50*/  LOP3.LUT P5, RZ, R12, 0x2, RZ, 0xc0, !PT ;  /* 0x000000020cff7812 */ /* 0x000fe200078ac0ff */
[----:B------:R2:W-:Y:S01]  /*1f60*/  @P0 LDGSTS.E.BYPASS.LTC128B.128 [R207+0xb100], [R14.64+0x100], !P1 ;  /* 0x0b1001000ecf0fae */ /* 0x0005e2000c901d50 */
[----:B------:R-:W-:Y:S01]  /*1f70*/  ISETP.LT.OR P6, PT, R0, 0x1, P3 ;  /* 0x000000010000780c */ /* 0x000fe20001fc1670 */
[----:B------:R-:W-:Y:S01]  /*1f80*/  IMAD R201, R3, 0x2, R206 ;  /* 0x0000000203c97824 */ /* 0x000fe200078e02ce */
[C---:B------:R-:W-:Y:S01]  /*1f90*/  IADD3 R20, R205.reuse, 0x6100, RZ ;  /* 0x00006100cd147810 */ /* 0x040fe20007ffe0ff */
[----:B------:R-:W0:Y:S01]  /*1fa0*/  LDGDEPBAR ;  /* 0x00000000000079af */ /* 0x000e220000000000 */
[----:B------:R-:W-:Y:S01]  /*1fb0*/  IADD3 R204, R205, 0x6120, RZ ;  /* 0x00006120cdcc7810 */ /* 0x000fe20007ffe0ff */
[----:B------:R-:W-:Y:S01]  /*1fc0*/  IMAD R199, R3, 0x2, R202 ;  /* 0x0000000203c77824 */ /* 0x000fe200078e02ca */
[----:B------:R-:W-:Y:S01]  /*1fd0*/  @P4 IADD3 R204, R20, -0x20, RZ ;  /* 0xffffffe014cc4810 */ /* 0x000fe20007ffe0ff */
[----:B------:R-:W-:Y:S01]  /*1fe0*/  @UP0 USHF.R.S32.HI UR4, URZ, 0x1f, UR5 ;  /* 0x0000001f3f040899 */ /* 0x000fe20008011405 */
[----:B------:R-:W-:-:S02]  /*1ff0*/  LOP3.LUT P4, RZ, R12, 0x4, RZ, 0xc0, !PT ;  /* 0x000000040cff7812 */ /* 0x000fc4000788c0ff */
[----:B------:R-:W-:Y:S02]  /*2000*/  LOP3.LUT R85, R85, 0xffffffe0, RZ, 0xc0, !PT ;  /* 0xffffffe055557812 */ /* 0x000fe400078ec0ff */
[C---:B------:R-:W-:Y:S02]  /*2010*/  IADD3 R195, R204.reuse, 0x800, RZ ;  /* 0x00000800ccc37810 */ /* 0x040fe40007ffe0ff */
[C---:B------:R-:W-:Y:S02]  /*2020*/  IADD3 R194, R204.reuse, 0x1000, RZ ;  /* 0x00001000ccc27810 */ /* 0x040fe40007ffe0ff */
[C---:B------:R-:W-:Y:S02]  /*2030*/  IADD3 R193, R204.reuse, 0x1800, RZ ;  /* 0x00001800ccc17810 */ /* 0x040fe40007ffe0ff */
[C---:B------:R-:W-:Y:S02]  /*2040*/  IADD3 R191, R204.reuse, 0x2000, RZ ;  /* 0x00002000ccbf7810 */ /* 0x040fe40007ffe0ff */
[----:B------:R-:W-:-:S02]  /*2050*/  IADD3 R190, R204, 0x2800, RZ ;  /* 0x00002800ccbe7810 */ /* 0x000fc40007ffe0ff */
[C---:B------:R-:W-:Y:S02]  /*2060*/  IADD3 R189, R204.reuse, 0x3000, RZ ;  /* 0x00003000ccbd7810 */ /* 0x040fe40007ffe0ff */
[----:B------:R-:W-:Y:S01]  /*2070*/  IADD3 R188, R204, 0x3800, RZ ;  /* 0x00003800ccbc7810 */ /* 0x000fe20007ffe0ff */
[----:B--2---:R-:W-:Y:S01]  /*2080*/  IMAD.U32 R14, RZ, RZ, UR24 ;  /* 0x00000018ff0e7e24 */ /* 0x004fe2000f8e00ff */
[----:B------:R-:W-:-:S04]  /*2090*/  DEPBAR.LE SB0, 0x1 ;  /* 0x000080400000791a */ /* 0x000fc80000000000 */
[----:B------:R-:W-:-:S04]  /*20a0*/  DEPBAR.LE SB0, 0x0 ;  /* 0x000080000000791a */ /* 0x000fc80000000000 */
[----:B------:R-:W-:Y:S01]  /*20b0*/  BAR.SYNC.DEFER_BLOCKING 0x0 ;  /* 0x0000000000007b1d */ /* 0x000fe20000010000 */
[----:B------:R-:W-:Y:S01]  /*20c0*/  IMAD.U32 R15, RZ, RZ, UR25 ;  /* 0x00000019ff0f7e24 */ /* 0x000fe2000f8e00ff */
[----:B------:R-:W-:Y:S02]  /*20d0*/  LEA R15, P0, R14, R208, 0x6 ;  /* 0x000000d00e0f7211 */ /* 0x000fe400078030ff */
[----:B------:R-:W-:Y:S02]  /*20e0*/  IADD3 R187, R204, 0x4000, RZ ;  /* 0x00004000ccbb7810 */ /* 0x000fe40007ffe0ff */
[----:B------:R-:W-:Y:S02]  /*20f0*/  LEA.HI.X R14, R14, R215, R23, 0x6, P0 ;  /* 0x000000d70e0e7211 */ /* 0x000fe400000f3417 */
[----:B------:R-:W-:Y:S02]  /*2100*/  LEA R26, P0, R15, c[0x0][0x1f8], 0x1 ;  /* 0x00007e000f1a7a11 */ /* 0x000fe400078008ff */
[----:B------:R-:W-:-:S02]  /*2110*/  IADD3 R186, R204, 0x4800, RZ ;  /* 0x00004800ccba7810 */ /* 0x000fc40007ffe0ff */
[----:B------:R-:W-:Y:S02]  /*2120*/  LEA.HI.X R27, R15, c[0x0][0x1fc], R14, 0x1, P0 ;  /* 0x00007f000f1b7a11 */ /* 0x000fe400000f0c0e */
[----:B------:R-:W-:Y:S02]  /*2130*/  IADD3 R80, P0, R26, UR10, RZ ;  /* 0x0000000a1a507c10 */ /* 0x000fe4000ff1e0ff */
[----:B------:R-:W-:Y:S02]  /*2140*/  IADD3 R185, R204, 0x5000, RZ ;  /* 0x00005000ccb97810 */ /* 0x000fe40007ffe0ff */
[----:B------:R-:W-:Y:S02]  /*2150*/  IADD3.X R81, R27, UR9, RZ, P0, !PT ;  /* 0x000000091b517c10 */ /* 0x000fe400087fe4ff */
[C---:B------:R-:W-:Y:S02]  /*2160*/  ISETP.LT.OR P0, PT, R0.reuse, 0x1, !P5 ;  /* 0x000000010000780c */ /* 0x040fe40006f01670 */
[----:B------:R-:W-:Y:S01]  /*2170*/  ISETP.LT.OR P5, PT, R0, 0x21, !P5 ;  /* 0x000000210000780c */ /* 0x000fe20006fa1670 */
[----:B------:R-:W-:Y:S01]  /*2180*/  LDSM.16.M88.4 R40, [R206+0xc100] ;  /* 0x00c10000ce28783b */ /* 0x000fe20000000200 */
[----:B------:R-:W-:-:S03]  /*2190*/  IADD3 R184, R204, 0x5800, RZ ;  /* 0x00005800ccb87810 */ /* 0x000fc60007ffe0ff */
[----:B------:R-:W2:Y:S04]  /*21a0*/  LDSM.16.M88.4 R72, [R205+0x7100] ;  /* 0x00710000cd48783b */ /* 0x000ea80000000200 */
[----:B---3--:R-:W3:Y:S04]  /*21b0*/  LDSM.16.M88.4 R16, [R205+0x6100] ;  /* 0x00610000cd10783b */ /* 0x008ee80000000200 */
[----:B-1----:R-:W1:Y:S04]  /*21c0*/  LDSM.16.M88.4 R8, [R205+0x6900] ;  /* 0x00690000cd08783b */ /* 0x002e680000000200 */
[----:B------:R-:W4:Y:S04]  /*21d0*/  LDSM.16.M88.4 R68, [R205+0x7900] ;  /* 0x00790000cd44783b */ /* 0x000f280000000200 */
[----:B------:R-:W-:Y:S04]  /*21e0*/  LDSM.16.M88.4 R52, [R202+0xc100] ;  /* 0x00c10000ca34783b */ /* 0x000fe80000000200 */
[----:B------:R-:W5:Y:S04]  /*21f0*/  LDSM.16.M88.4 R64, [R204] ;  /* 0x00000000cc40783b */ /* 0x000f680000000200 */
[----:B------:R-:W-:Y:S04]  /*2200*/  LDSM.16.M88.4 R60, [R204+0x800] ;  /* 0x00080000cc3c783b */ /* 0x000fe80000000200 */
[----:B------:R-:W1:Y:S04]  /*2210*/  LDSM.16.M88.4 R56, [R204+0x1000] ;  /* 0x00100000cc38783b */ /* 0x000e680000000200 */
[----:B------:R-:W1:Y:S04]  /*2220*/  LDSM.16.M88.4 R48, [R204+0x1800] ;  /* 0x00180000cc30783b */ /* 0x000e680000000200 */
[----:B------:R-:W-:Y:S01]  /*2230*/  @!PT LDS RZ, [RZ] ;  /* 0x00000000fffff984 */ /* 0x000fe20000000800 */
[----:B------:R-:W-:Y:S01]  /*2240*/  @!PT LDS RZ, [RZ] ;  /* 0x00000000fffff984 */ /* 0x000fe20000000800 */
[----:B------:R-:W-:Y:S01]  /*2250*/  @!PT LDS RZ, [RZ] ;  /* 0x00000000fffff984 */ /* 0x000fe20000000800 */
[----:B------:R1:W-:Y:S01]  /*2260*/  LDGSTS.E.BYPASS.LTC128B.128 [R207+0x100], [R26.64], !P6 ;  /* 0x001000001acf7fae */ /* 0x0003e2000f101d50 */
[----:B------:R-:W-:-:S02]  /*2270*/  ISETP.LT.OR P6, PT, R0, 0x1, !P4 ;  /* 0x000000010000780c */ /* 0x000fc400067c1670 */
[----:B------:R-:W-:Y:S01]  /*2280*/  ISETP.LT.OR P4, PT, R0, 0x21, !P4 ;  /* 0x000000210000780c */ /* 0x000fe20006781670 */
[----:B------:R1:W-:Y:S01]  /*2290*/  LDGSTS.E.BYPASS.LTC128B.128 [R207+0x2100], [R26.64+0x80], !P0 ;  /* 0x021000801acf7fae */ /* 0x0003e2000c101d50 */
[----:B------:R-:W-:Y:S01]  /*22a0*/  LOP3.LUT P0, RZ, R24, 0x4, RZ, 0xc0, !PT ;  /* 0x0000000418ff7812 */ /* 0x000fe2000780c0ff */
[C---:B--2---:R-:W-:Y:S08]  /*22b0*/  HMMA.16816.F32 R76, R40.reuse, R72, RZ ;  /* 0x00000048284c723c */ /* 0x044ff000000018ff */
[----:B------:R2:W-:Y:S01]  /*22c0*/  LDGSTS.E.BYPASS.LTC128B.128 [R207+0x4100], [R26.64+0x100], !P6 ;  /* 0x041001001acf7fae */ /* 0x0005e2000f101d50 */
[----:B------:R-:W-:Y:S01]  /*22d0*/  ISETP.LT.OR P6, PT, R0, 0x21, P3 ;  /* 0x000000210000780c */ /* 0x000fe20001fc1670 */
[----:B------:R-:W-:Y:S01]  /*22e0*/  IMAD.MOV.U32 R0, RZ, RZ, 0x40 ;  /* 0x00000040ff007424 */ /* 0x000fe200078e00ff */
[----:B---3--:R-:W-:Y:S04]  /*22f0*/  HMMA.16816.F32 R20, R40, R16, RZ ;  /* 0x000000102814723c */ /* 0x008fe800000018ff */
[----:B------:R-:W-:-:S04]  /*2300*/  SEL R0, R0, 0xffffffc0, !P0 ;  /* 0xffffffc000007807 */ /* 0x000fc80004000000 */
[----:B------:R-:W-:Y:S01]  /*2310*/  HMMA.16816.F32 R72, R40, R74, RZ ;  /* 0x0000004a2848723c */ /* 0x000fe200000018ff */
[----:B------:R-:W-:Y:S02]  /*2320*/  IMAD.IADD R200, R205, 0x1, R0 ;  /* 0x00000001cdc87824 */ /* 0x000fe400078e0200 */
[----:B------:R3:W-:Y:S01]  /*2330*/  LDGSTS.E.BYPASS.LTC128B.128 [R207+0x1100], [R80.64], !P6 ;  /* 0x0110000050cf7fae */ /* 0x0007e2000f101d50 */
[----:B------:R-:W-:-:S03]  /*2340*/  IMAD.IADD R192, R0, 0x1, R204 ;  /* 0x0000000100c07824 */ /* 0x000fc600078e02cc */
[----:B------:R3:W-:Y:S01]  /*2350*/  LDGSTS.E.BYPASS.LTC128B.128 [R207+0x3100], [R80.64+0x80], !P5 ;  /* 0x0310008050cf7fae */ /* 0x0007e2000e901d50 */
[----:B------:R-:W-:Y:S01]  /*2360*/  HMMA.16816.F32 R16, R40, R18, RZ ;  /* 0x000000122810723c */ /* 0x000fe200000018ff */
[----:B------:R-:W-:Y:S02]  /*2370*/  PLOP3.LUT P5, PT, PT, PT, UP0, 0x80, 0x0 ;  /* 0x000000000000781c */ /* 0x000fe40003faf008 */
[----:B------:R3:W-:Y:S01]  /*2380*/  LDGSTS.E.BYPASS.LTC128B.128 [R207+0x5100], [R80.64+0x100], !P4 ;  /* 0x0510010050cf7fae */ /* 0x0007e2000e101d50 */
[----:B------:R-:W-:-:S03]  /*2390*/  PLOP3.LUT P4, PT, PT, PT, UP2, 0x80, 0x0 ;  /* 0x000000000000781c */ /* 0x000fc60003f8f028 */
[----:B------:R-:W-:Y:S01]  /*23a0*/  LDSM.16.M88.4 R36, [R201+0xc100] ;  /* 0x00c10000c924783b */ /* 0x000fe20000000200 */
[C---:B-1----:R-:W-:Y:S03]  /*23b0*/  HMMA.16816.F32 R12, R40.reuse, R8, RZ ;  /* 0x00000008280c723c */ /* 0x042fe600000018ff */
[----:B------:R-:W1:Y:S04]  /*23c0*/  LDSM.16.M88.4 R32, [R200+0x6100] ;  /* 0x00610000c820783b */ /* 0x000e680000000200 */
[----:B--2---:R-:W2:Y:S01]  /*23d0*/  LDSM.16.M88.4 R24, [R200+0x7100] ;  /* 0x00710000c818783b */ /* 0x004ea20000000200 */
[C---:B------:R-:W-:Y:S03]  /*23e0*/  HMMA.16816.F32 R8, R40.reuse, R10, RZ ;  /* 0x0000000a2808723c */ /* 0x040fe600000018ff */
[----:B------:R-:W1:Y:S04]  /*23f0*/  LDSM.16.M88.4 R28, [R200+0x6900] ;  /* 0x00690000c81c783b */ /* 0x000e680000000200 */
[----:B------:R-:W0:Y:S01]  /*2400*/  LDGDEPBAR ;  /* 0x00000000000079af */ /* 0x000e220000000000 */
[C---:B----4-:R-:W-:Y:S03]  /*2410*/  HMMA.16816.F32 R44, R40.reuse, R68, RZ ;  /* 0x00000044282c723c */ /* 0x050fe600000018ff */
[----:B---3--:R-:W3:Y:S05]  /*2420*/  LDSM.16.M88.4 R80, [R200+0x7900] ;  /* 0x00790000c850783b */ /* 0x008eea0000000200 */
[----:B------:R-:W-:Y:S01]  /*2430*/  HMMA.16816.F32 R40, R40, R70, RZ ;  /* 0x000000462828723c */ /* 0x000fe200000018ff */
[----:B------:R-:W-:Y:S07]  /*2440*/  LDSM.16.M88.4 R68, [R199+0xc100] ;  /* 0x00c10000c744783b */ /* 0x000fee0000000200 */
[C---:B-----5:R-:W-:Y:S08]  /*2450*/  HMMA.16816.F32 R20, R52.reuse, R64, R20 ;  /* 0x000000403414723c */ /* 0x060ff00000001814 */
[C---:B------:R-:W-:Y:S08]  /*2460*/  HMMA.16816.F32 R76, R52.reuse, R56, R76 ;  /* 0x00000038344c723c */ /* 0x040ff0000000184c */
[C---:B------:R-:W-:Y:S01]  /*2470*/  HMMA.16816.F32 R72, R52.reuse, R58, R72 ;  /* 0x0000003a3448723c */ /* 0x040fe20000001848 */
[----:B------:R-:W-:Y:S07]  /*2480*/  LDSM.16.M88.4 R56, [R192+0x1000] ;  /* 0x00100000c038783b */ /* 0x000fee0000000200 */
[C---:B------:R-:W-:Y:S01]  /*2490*/  HMMA.16816.F32 R16, R52.reuse, R66, R16 ;  /* 0x000000423410723c */ /* 0x040fe20000001810 */
[----:B------:R-:W4:Y:S07]  /*24a0*/  LDSM.16.M88.4 R64, [R192] ;  /* 0x00000000c040783b */ /* 0x000f2e0000000200 */
[C---:B------:R-:W-:Y:S08]  /*24b0*/  HMMA.16816.F32 R12, R52.reuse, R60, R12 ;  /* 0x0000003c340c723c */ /* 0x040ff0000000180c */
[C---:B------:R-:W-:Y:S01]  /*24c0*/  HMMA.16816.F32 R8, R52.reuse, R62, R8 ;  /* 0x0000003e3408723c */ /* 0x040fe20000001808 */
[----:B------:R-:W5:Y:S07]  /*24d0*/  LDSM.16.M88.4 R60, [R192+0x800] ;  /* 0x00080000c03c783b */ /* 0x000f6e0000000200 */
[C---:B------:R-:W-:Y:S08]  /*24e0*/  HMMA.16816.F32 R44, R52.reuse, R48, R44 ;  /* 0x00000030342c723c */ /* 0x040ff0000000182c */
[----:B------:R-:W-:Y:S01]  /*24f0*/  HMMA.16816.F32 R40, R52, R50, R40 ;  /* 0x000000323428723c */ /* 0x000fe20000001828 */
[----:B------:R-:W3:Y:S04]  /*2500*/  LDSM.16.M88.4 R52, [R192+0x1800] ;  /* 0x00180000c034783b */ /* 0x000ee80000000200 */
[----:B------:R-:W-:Y:S03]  /*2510*/  LDSM.16.M88.4 R48, [R206+0x10100] ;  /* 0x01010000ce30783b */ /* 0x000fe60000000200 */
[C---:B-1----:R-:W-:Y:S08]  /*2520*/  HMMA.16816.F32 R20, R36.reuse, R32, R20 ;  /* 0x000000202414723c */ /* 0x042ff00000001814 */
[C---:B--2---:R-:W-:Y:S08]  /*2530*/  HMMA.16816.F32 R76, R36.reuse, R24, R76 ;  /* 0x00000018244c723c */ /* 0x044ff0000000184c */
[C---:B------:R-:W-:Y:S01]  /*2540*/  HMMA.16816.F32 R72, R36.reuse, R26, R72 ;  /* 0x0000001a2448723c */ /* 0x040fe20000001848 */
[----:B------:R-:W-:Y:S07]  /*2550*/  LDSM.16.M88.4 R24, [R205+0x9100] ;  /* 0x00910000cd18783b */ /* 0x000fee0000000200 */
[C---:B------:R-:W-:Y:S01]  /*2560*/  HMMA.16816.F32 R16, R36.reuse, R34, R16 ;  /* 0x000000222410723c */ /* 0x040fe20000001810 */
[----:B------:R-:W1:Y:S07]  /*2570*/  LDSM.16.M88.4 R32, [R205+0x8100] ;  /* 0x00810000cd20783b */ /* 0x000e6e0000000200 */
[C---:B------:R-:W-:Y:S08]  /*2580*/  HMMA.16816.F32 R12, R36.reuse, R28, R12 ;  /* 0x0000001c240c723c */ /* 0x040ff0000000180c */
[C---:B------:R-:W-:Y:S01]  /*2590*/  HMMA.16816.F32 R8, R36.reuse, R30, R8 ;  /* 0x0000001e2408723c */ /* 0x040fe20000001808 */
[----:B------:R-:W2:Y:S07]  /*25a0*/  LDSM.16.M88.4 R28, [R205+0x8900] ;  /* 0x00890000cd1c783b */ /* 0x000eae0000000200 */
[C---:B---3--:R-:W-:Y:S08]  /*25b0*/  HMMA.16816.F32 R44, R36.reuse, R80, R44 ;  /* 0x00000050242c723c */ /* 0x048ff0000000182c */
[----:B------:R-:W-:Y:S01]  /*25c0*/  HMMA.16816.F32 R40, R36, R82, R40 ;  /* 0x000000522428723c */ /* 0x000fe20000001828 */
[----:B------:R-:W3:Y:S04]  /*25d0*/  LDSM.16.M88.4 R80, [R205+0x9900] ;  /* 0x00990000cd50783b */ /* 0x000ee80000000200 */
[----:B------:R-:W-:Y:S03]  /*25e0*/  LDSM.16.M88.4 R36, [R204+0x2800] ;  /* 0x00280000cc24783b */ /* 0x000fe60000000200 */
[C---:B----4-:R-:W-:Y:S08]  /*25f0*/  HMMA.16816.F32 R20, R68.reuse, R64, R20 ;  /* 0x000000404414723c */ /* 0x050ff00000001814 */
[C---:B------:R-:W-:Y:S08]  /*2600*/  HMMA.16816.F32 R76, R68.reuse, R56, R76 ;  /* 0x00000038444c723c */ /* 0x040ff0000000184c */
[C---:B------:R-:W-:Y:S01]  /*2610*/  HMMA.16816.F32 R72, R68.reuse, R58, R72 ;  /* 0x0000003a4448723c */ /* 0x040fe20000001848 */
[----:B------:R-:W-:Y:S07]  /*2620*/  LDSM.16.M88.4 R56, [R204+0x3000] ;  /* 0x00300000cc38783b */ /* 0x000fee0000000200 */
[C---:B------:R-:W-:Y:S01]  /*2630*/  HMMA.16816.F32 R16, R68.reuse, R66, R16 ;  /* 0x000000424410723c */ /* 0x040fe20000001810 */
[----:B------:R-:W-:Y:S07]  /*2640*/  LDSM.16.M88.4 R64, [R202+0x10100] ;  /* 0x01010000ca40783b */ /* 0x000fee0000000200 */
[C---:B-----5:R-:W-:Y:S08]  /*2650*/  HMMA.16816.F32 R12, R68.reuse, R60, R12 ;  /* 0x0000003c440c723c */ /* 0x060ff0000000180c */
[C---:B------:R-:W-:Y:S01]  /*2660*/  HMMA.16816.F32 R8, R68.reuse, R62, R8 ;  /* 0x0000003e4408723c */ /* 0x040fe20000001808 */
[----:B------:R-:W4:Y:S07]  /*2670*/  LDSM.16.M88.4 R60, [R204+0x2000] ;  /* 0x00200000cc3c783b */ /* 0x000f2e0000000200 */
[C---:B------:R-:W-:Y:S08]  /*2680*/  HMMA.16816.F32 R44, R68.reuse, R52, R44 ;  /* 0x00000034442c723c */ /* 0x040ff0000000182c */
[----:B------:R-:W-:Y:S01]  /*2690*/  HMMA.16816.F32 R40, R68, R54, R40 ;  /* 0x000000364428723c */ /* 0x000fe20000001828 */
[----:B------:R-:W5:Y:S04]  /*26a0*/  LDSM.16.M88.4 R68, [R204+0x3800] ;  /* 0x00380000cc44783b */ /* 0x000f680000000200 */
[----:B------:R-:W-:Y:S03]  /*26b0*/  LDSM.16.M88.4 R52, [R201+0x10100] ;  /* 0x01010000c934783b */ /* 0x000fe60000000200 */
[C---:B-1----:R-:W-:Y:S08]  /*26c0*/  HMMA.16816.F32 R20, R48.reuse, R32, R20 ;  /* 0x000000203014723c */ /* 0x042ff00000001814 */
[C---:B------:R-:W-:Y:S08]  /*26d0*/  HMMA.16816.F32 R76, R48.reuse, R24, R76 ;  /* 0x00000018304c723c */ /* 0x040ff0000000184c */
[C---:B------:R-:W-:Y:S01]  /*26e0*/  HMMA.16816.F32 R72, R48.reuse, R26, R72 ;  /* 0x0000001a3048723c */ /* 0x040fe20000001848 */
[----:B------:R-:W-:Y:S07]  /*26f0*/  LDSM.16.M88.4 R24, [R200+0x9100] ;  /* 0x00910000c818783b */ /* 0x000fee0000000200 */
[C---:B------:R-:W-:Y:S01]  /*2700*/  HMMA.16816.F32 R16, R48.reuse, R34, R16 ;  /* 0x000000223010723c */ /* 0x040fe20000001810 */
[----:B------:R-:W1:Y:S07]  /*2710*/  LDSM.16.M88.4 R32, [R200+0x8100] ;  /* 0x00810000c820783b */ /* 0x000e6e0000000200 */
[C---:B--2---:R-:W-:Y:S08]  /*2720*/  HMMA.16816.F32 R12, R48.reuse, R28, R12 ;  /* 0x0000001c300c723c */ /* 0x044ff0000000180c */
        /* <DEDUP_REMOVED lines=11> */
[----:B------:R-:W4:Y:S07]  /*27e0*/  LDSM.16.M88.4 R60, [R199+0x10100] ;  /* 0x01010000c73c783b */ /* 0x000f2e0000000200 */
[C---:B------:R-:W-:Y:S08]  /*27f0*/  HMMA.16816.F32 R12, R64.reuse, R36, R12 ;  /* 0x00000024400c723c */ /* 0x040ff0000000180c */
[C---:B------:R-:W-:Y:S01]  /*2800*/  HMMA.16816.F32 R8, R64.reuse, R38, R8 ;  /* 0x000000264008723c */ /* 0x040fe20000001808 */
[----:B------:R-:W2:Y:S07]  /*2810*/  LDSM.16.M88.4 R36, [R192+0x2800] ;  /* 0x00280000c024783b */ /* 0x000eae0000000200 */
[C---:B-----5:R-:W-:Y:S08]  /*2820*/  HMMA.16816.F32 R44, R64.reuse, R68, R44 ;  /* 0x00000044402c723c */ /* 0x060ff0000000182c */
        /* <DEDUP_REMOVED lines=27> */
[----:B------:R-:W-:Y:S07]  /*29e0*/  LDSM.16.M88.4 R60, [R200+0xa900] ;  /* 0x00a90000c83c783b */ /* 0x000fee0000000200 */
[C---:B-1----:R-:W-:Y:S08]  /*29f0*/  HMMA.16816.F32 R20, R64.reuse, R32, R20 ;  /* 0x000000204014723c */ /* 0x042ff00000001814 */
[C---:B------:R-:W-:Y:S08]  /*2a00*/  HMMA.16816.F32 R76, R64.reuse, R24, R76 ;  /* 0x00000018404c723c */ /* 0x040ff0000000184c */
[C---:B------:R-:W-:Y:S01]  /*2a10*/  HMMA.16816.F32 R72, R64.reuse, R26, R72 ;  /* 0x0000001a4048723c */ /* 0x040fe20000001848 */
[----:B------:R-:W1:Y:S07]  /*2a20*/  LDSM.16.M88.4 R24, [R204+0x5800] ;  /* 0x00580000cc18783b */ /* 0x000e6e0000000200 */
[C---:B------:R-:W-:Y:S01]  /*2a30*/  HMMA.16816.F32 R16, R64.reuse, R34, R16 ;  /* 0x000000224010723c */ /* 0x040fe20000001810 */
[----:B------:R-:W-:Y:S07]  /*2a40*/  LDSM.16.M88.4 R32, [R201+0x14100] ;  /* 0x01410000c920783b */ /* 0x000fee0000000200 */
[C---:B--2---:R-:W-:Y:S08]  /*2a50*/  HMMA.16816.F32 R12, R64.reuse, R28, R12 ;  /* 0x0000001c400c723c */ /* 0x044ff0000000180c */
[C---:B------:R-:W-:Y:S01]  /*2a60*/  HMMA.16816.F32 R8, R64.reuse, R30, R8 ;  /* 0x0000001e4008723c */ /* 0x040fe20000001808 */
[----:B------:R-:W2:Y:S07]  /*2a70*/  LDSM.16.M88.4 R28, [R200+0xa100] ;  /* 0x00a10000c81c783b */ /* 0x000eae0000000200 */
[C---:B---3--:R-:W-:Y:S08]  /*2a80*/  HMMA.16816.F32 R44, R64.reuse, R80, R44 ;  /* 0x00000050402c723c */ /* 0x048ff0000000182c */
[----:B------:R-:W-:Y:S01]  /*2a90*/  HMMA.16816.F32 R40, R64, R82, R40 ;  /* 0x000000524028723c */ /* 0x000fe20000001828 */
[----:B------:R-:W-:Y:S07]  /*2aa0*/  LDSM.16.M88.4 R64, [R200+0xb900] ;  /* 0x00b90000c840783b */ /* 0x000fee0000000200 */
[C---:B----4-:R-:W-:Y:S08]  /*2ab0*/  HMMA.16816.F32 R20, R52.reuse, R48, R20 ;  /* 0x000000303414723c */ /* 0x050ff00000001814 */
[C---:B------:R-:W-:Y:S01]  /*2ac0*/  HMMA.16816.F32 R16, R52.reuse, R50, R16 ;  /* 0x000000323410723c */ /* 0x040fe20000001810 */
[----:B------:R-:W-:Y:S07]  /*2ad0*/  LDSM.16.M88.4 R48, [R192+0x4000] ;  /* 0x00400000c030783b */ /* 0x000fee0000000200 */
[C---:B------:R-:W-:Y:S08]  /*2ae0*/  HMMA.16816.F32 R76, R52.reuse, R56, R76 ;  /* 0x00000038344c723c */ /* 0x040ff0000000184c */
[C---:B------:R-:W-:Y:S01]  /*2af0*/  HMMA.16816.F32 R72, R52.reuse, R58, R72 ;  /* 0x0000003a3448723c */ /* 0x040fe20000001848 */
[----:B------:R-:W3:Y:S07]  /*2b00*/  LDSM.16.M88.4 R56, [R200+0xb100] ;  /* 0x00b10000c838783b */ /* 0x000eee0000000200 */
[C---:B------:R-:W-:Y:S08]  /*2b10*/  HMMA.16816.F32 R12, R52.reuse, R36, R12 ;  /* 0x00000024340c723c */ /* 0x040ff0000000180c */
[C---:B------:R-:W-:Y:S01]  /*2b20*/  HMMA.16816.F32 R8, R52.reuse, R38, R8 ;  /* 0x000000263408723c */ /* 0x040fe20000001808 */
[----:B------:R-:W4:Y:S07]  /*2b30*/  LDSM.16.M88.4 R36, [R199+0x14100] ;  /* 0x01410000c724783b */ /* 0x000f2e0000000200 */
[C---:B-1----:R-:W-:Y:S08]  /*2b40*/  HMMA.16816.F32 R44, R52.reuse, R24, R44 ;  /* 0x00000018342c723c */ /* 0x042ff0000000182c */
[----:B------:R-:W-:Y:S01]  /*2b50*/  HMMA.16816.F32 R40, R52, R26, R40 ;  /* 0x0000001a3428723c */ /* 0x000fe20000001828 */
[----:B------:R-:W1:Y:S07]  /*2b60*/  LDSM.16.M88.4 R24, [R192+0x4800] ;  /* 0x00480000c018783b */ /* 0x000e6e0000000200 */
[C---:B--2---:R-:W-:Y:S08]  /*2b70*/  HMMA.16816.F32 R20, R32.reuse, R28, R20 ;  /* 0x0000001c2014723c */ /* 0x044ff00000001814 */
[C---:B------:R-:W-:Y:S01]  /*2b80*/  HMMA.16816.F32 R16, R32.reuse, R30, R16 ;  /* 0x0000001e2010723c */ /* 0x040fe20000001810 */
[----:B------:R-:W2:Y:S07]  /*2b90*/  LDSM.16.M88.4 R28, [R192+0x5000] ;  /* 0x00500000c01c783b */ /* 0x000eae0000000200 */
[C---:B------:R-:W-:Y:S08]  /*2ba0*/  HMMA.16816.F32 R12, R32.reuse, R60, R12 ;  /* 0x0000003c200c723c */ /* 0x040ff0000000180c */
[C---:B------:R-:W-:Y:S08]  /*2bb0*/  HMMA.16816.F32 R8, R32.reuse, R62, R8 ;  /* 0x0000003e2008723c */ /* 0x040ff00000001808 */
[----:B---3--:R-:W-:Y:S08]  /*2bc0*/  HMMA.16816.F32 R76, R32, R56, R76 ;  /* 0x00000038204c723c */ /* 0x008ff0000000184c */
[----:B----4-:R-:W-:Y:S08]  /*2bd0*/  HMMA.16816.F32 R20, R36, R48, R20 ;  /* 0x000000302414723c */ /* 0x010ff00000001814 */
[----:B------:R-:W-:Y:S08]  /*2be0*/  HMMA.16816.F32 R72, R32, R58, R72 ;  /* 0x0000003a2048723c */ /* 0x000ff00000001848 */
[C---:B-1----:R-:W-:Y:S08]  /*2bf0*/  HMMA.16816.F32 R12, R36.reuse, R24, R12 ;  /* 0x00000018240c723c */ /* 0x042ff0000000180c */
[----:B------:R-:W-:Y:S01]  /*2c00*/  HMMA.16816.F32 R8, R36, R26, R8 ;  /* 0x0000001a2408723c */ /* 0x000fe20000001808 */
[----:B------:R-:W1:Y:S01]  /*2c10*/  LDSM.16.M88.4 R24, [R192+0x5800] ;  /* 0x00580000c018783b */ /* 0x000e620000000200 */
[----:B------:R-:W-:Y:S01]  /*2c20*/  FMUL.FTZ R0, R20, c[0x0][0x320] ;  /* 0x0000c80014007a20 */ /* 0x000fe20000410000 */
[----:B------:R-:W-:-:S04]  /*2c30*/  DEPBAR.LE SB0, 0x0 ;  /* 0x000080000000791a */ /* 0x000fc80000000000 */
[----:B------:R-:W-:Y:S01]  /*2c40*/  FMUL.FTZ R20, R22, c[0x0][0x320] ;  /* 0x0000c80016147a20 */ /* 0x000fe20000410000 */
[----:B--2---:R-:W-:Y:S01]  /*2c50*/  HMMA.16816.F32 R76, R36, R28, R76 ;  /* 0x0000001c244c723c */ /* 0x004fe2000000184c */
[----:B------:R-:W-:Y:S01]  /*2c60*/  IMAD.IADD R22, R84, 0x1, -R85 ;  /* 0x0000000154167824 */ /* 0x000fe200078e0a55 */
[----:B------:R-:W2:Y:S01]  /*2c70*/  MUFU.TANH R0, R0 ;  /* 0x0000000000007308 */ /* 0x000ea20000002400 */
[----:B------:R-:W-:-:S04]  /*2c80*/  FMUL.FTZ R21, R21, c[0x0][0x320] ;  /* 0x0000c80015157a20 */ /* 0x000fc80000410000 */
[----:B------:R-:W-:Y:S01]  /*2c90*/  SHF.R.S32.HI R28, RZ, 0x1f, R7 ;  /* 0x0000001fff1c7819 */ /* 0x000fe20000011407 */
[C---:B------:R-:W-:Y:S01]  /*2ca0*/  HMMA.16816.F32 R44, R32.reuse, R64, R44 ;  /* 0x00000040202c723c */ /* 0x040fe2000000182c */
[----:B------:R-:W-:Y:S01]  /*2cb0*/  LEA.HI R29, R87, R84, RZ, 0x2 ;  /* 0x00000054571d7211 */ /* 0x000fe200078f10ff */
[----:B------:R-:W-:Y:S01]  /*2cc0*/  FMUL.FTZ R12, R12, c[0x0][0x320] ;  /* 0x0000c8000c0c7a20 */ /* 0x000fe20000410000 */
[----:B------:R-:W-:Y:S01]  /*2cd0*/  LEA.HI R28, R28, R7, RZ, 0x3 ;  /* 0x000000071c1c7211 */ /* 0x000fe200078f18ff */
[----:B------:R-:W-:Y:S01]  /*2ce0*/  FMUL.FTZ R13, R13, c[0x0][0x320] ;  /* 0x0000c8000d0d7a20 */ /* 0x000fe20000410000 */
[----:B------:R-:W-:Y:S01]  /*2cf0*/  LOP3.LUT R29, R29, 0xfffffffc, RZ, 0xc0, !PT ;  /* 0xfffffffc1d1d7812 */ /* 0x000fe200078ec0ff */
[----:B------:R-:W3:Y:S01]  /*2d00*/  MUFU.TANH R21, R21 ;  /* 0x0000001500157308 */ /* 0x000ee20000002400 */
[----:B------:R-:W-:Y:S01]  /*2d10*/  LOP3.LUT R28, R28, 0xffffff8, RZ, 0xc0, !PT ;  /* 0x0ffffff81c1c7812 */ /* 0x000fe200078ec0ff */
[----:B------:R-:W-:Y:S01]  /*2d20*/  HMMA.16816.F32 R40, R32, R66, R40 ;  /* 0x000000422028723c */ /* 0x000fe20000001828 */
[----:B------:R-:W-:-:S02]  /*2d30*/  FMUL.FTZ R9, R9, c[0x0][0x320] ;  /* 0x0000c80009097a20 */ /* 0x000fc40000410000 */
[----:B------:R-:W-:Y:S01]  /*2d40*/  IMAD.IADD R84, R84, 0x1, -R29 ;  /* 0x0000000154547824 */ /* 0x000fe200078e0a1d */
[----:B------:R-:W-:Y:S02]  /*2d50*/  SHF.R.S32.HI R29, RZ, 0x1f, R22 ;  /* 0x0000001fff1d7819 */ /* 0x000fe40000011416 */
[----:B------:R-:W4:Y:S01]  /*2d60*/  MUFU.TANH R20, R20 ;  /* 0x0000001400147308 */ /* 0x000f220000002400 */
[----:B------:R-:W-:Y:S01]  /*2d70*/  @P5 IMAD.WIDE.U32 R32, R5, UR5, R216 ;  /* 0x0000000505205c25 */ /* 0x000fe2000f8e00d8 */
[----:B------:R-:W-:Y:S01]  /*2d80*/  @UP0 UIMAD UR5, UR20, UR5, URZ ;  /* 0x00000005140502a4 */ /* 0x000fe2000f8e023f */
[C---:B------:R-:W-:Y:S02]  /*2d90*/  HMMA.16816.F32 R72, R36.reuse, R30, R72 ;  /* 0x0000001e2448723c */ /* 0x040fe40000001848 */
[----:B------:R-:W-:Y:S01]  /*2da0*/  IMAD.IADD R5, R7, 0x1, -R28 ;  /* 0x0000000107057824 */ /* 0x000fe200078e0a1c */
[----:B------:R-:W-:Y:S01]  /*2db0*/  @UP0 UIMAD UR4, UR4, UR21, UR5 ;  /* 0x00000015040402a4 */ /* 0x000fe2000f8e0205 */
[----:B------:R-:W-:Y:S01]  /*2dc0*/  FMUL.FTZ R7, R8, c[0x0][0x320] ;  /* 0x0000c80008077a20 */ /* 0x000fe20000410000 */
[----:B------:R-:W-:Y:S01]  /*2dd0*/  LEA.HI R8, R29, R22, RZ, 0x2 ;  /* 0x000000161d087211 */ /* 0x000fe200078f10ff */
[----:B------:R-:W-:Y:S01]  /*2de0*/  FMUL.FTZ R76, R76, c[0x0][0x320] ;  /* 0x0000c8004c4c7a20 */ /* 0x000fe20000410000 */
[----:B------:R-:W-:Y:S01]  /*2df0*/  LEA.HI R31, R84, R84, RZ, 0x1 ;  /* 0x00000054541f7211 */ /* 0x000fe200078f08ff */
[----:B------:R-:W-:Y:S01]  /*2e00*/  HMMA.16816.F32 R16, R36, R50, R16 ;  /* 0x000000322410723c */ /* 0x000fe20000001810 */
[----:B------:R-:W-:Y:S01]  /*2e10*/  @P5 LEA R28, P0, R32, c[0x0][0x1c8], 0x1 ;  /* 0x00007200201c5a11 */ /* 0x000fe200078008ff */
[----:B------:R-:W-:Y:S01]  /*2e20*/  FMUL.FTZ R77, R77, c[0x0][0x320] ;  /* 0x0000c8004d4d7a20 */ /* 0x000fe20000410000 */
[----:B------:R-:W-:Y:S01]  /*2e30*/  LOP3.LUT R31, R31, 0x1ffffffe, RZ, 0xc0, !PT ;  /* 0x1ffffffe1f1f7812 */ /* 0x000fe200078ec0ff */
[----:B------:R-:W2:Y:S01]  /*2e40*/  MUFU.TANH R12, R12 ;  /* 0x0000000c000c7308 */ /* 0x000ea20000002400 */
[----:B------:R-:W-:-:S02]  /*2e50*/  LEA.HI.SX32 R30, R8, UR7, 0x1e ;  /* 0x00000007081e7c11 */ /* 0x000fc4000f8ff2ff */
[----:B------:R-:W-:Y:S01]  /*2e60*/  @P5 IADD3 R29, R33, UR4, RZ ;  /* 0x00000004211d5c10 */ /* 0x000fe2000fffe0ff */
[----:B------:R-:W-:Y:S01]  /*2e70*/  IMAD.IADD R31, R84, 0x1, -R31 ;  /* 0x00000001541f7824 */ /* 0x000fe200078e0a1f */
[C---:B-1----:R-:W-:Y:S01]  /*2e80*/  HMMA.16816.F32 R44, R36.reuse, R24, R44 ;  /* 0x00000018242c723c */ /* 0x042fe2000000182c */
[----:B------:R-:W-:Y:S01]  /*2e90*/  IMAD R30, R5, 0x10, R30 ;  /* 0x00000010051e7824 */ /* 0x000fe200078e021e */
[----:B------:R-:W-:Y:S01]  /*2ea0*/  @P5 LEA.HI.X R29, R32, c[0x0][0x1cc], R29, 0x1, P0 ;  /* 0x00007300201d5a11 */ /* 0x000fe200000f0c1d */
[----:B------:R1:W1:Y:S01]  /*2eb0*/  MUFU.TANH R5, R9 ;  /* 0x0000000900057308 */ /* 0x0002620000002400 */
[----:B------:R-:W-:Y:S01]  /*2ec0*/  PLOP3.LUT P0, PT, PT, PT, UP2, 0x80, 0x0 ;  /* 0x000000000000781c */ /* 0x000fe20003f0f028 */
[----:B------:R-:W-:Y:S01]  /*2ed0*/  IMAD R212, R31, 0x8, R30 ;  /* 0x000000081fd47824 */ /* 0x000fe200078e021e */
[----:B------:R-:W-:Y:S01]  /*2ee0*/  LOP3.LUT R213, R8, 0x7ffffffc, RZ, 0xc0, !PT ;  /* 0x7ffffffc08d57812 */ /* 0x000fe200078ec0ff */
[----:B------:R-:W-:Y:S01]  /*2ef0*/  BAR.SYNC.DEFER_BLOCKING 0x0 ;  /* 0x0000000000007b1d */ /* 0x000fe20000010000 */
[----:B------:R-:W-:Y:S01]  /*2f00*/  HMMA.16816.F32 R40, R36, R26, R40 ;  /* 0x0000001a2428723c */ /* 0x000fe20000001828 */
[----:B------:R-:W-:-:S02]  /*2f10*/  IMAD.MOV.U32 R8, RZ, RZ, R212 ;  /* 0x000000ffff087224 */ /* 0x000fc400078e00d4 */
[----:B------:R-:W-:Y:S02]  /*2f20*/  IMAD.IADD R213, R22, 0x1, -R213 ;  /* 0x0000000116d57824 */ /* 0x000fe400078e0ad5 */
[----:B------:R-:W-:Y:S01]  /*2f30*/  ULDC UR4, c[0x0][0x1d0] ;  /* 0x0000740000047ab9 */ /* 0x000fe20000000800 */
[----:B------:R-:W-:Y:S01]  /*2f40*/  IMAD.U32 R31, RZ, RZ, UR12 ;  /* 0x0000000cff1f7e24 */ /* 0x000fe2000f8e00ff */
[----:B------:R-:W-:Y:S01]  /*2f50*/  UIADD3 UR4, -UR14, UR4, UR19 ;  /* 0x000000040e047290 */ /* 0x000fe2000fffe113 */
[----:B------:R-:W-:Y:S01]  /*2f60*/  IMAD.SHL.U32 R213, R213, 0x2, RZ ;  /* 0x00000002d5d57824 */ /* 0x000fe200078e00ff */
[----:B------:R-:W2:Y:S01]  /*2f70*/  MUFU.TANH R13, R13 ;  /* 0x0000000d000d7308 */ /* 0x000ea20000002400 */
[----:B------:R-:W-:Y:S01]  /*2f80*/  FMUL.FTZ R17, R17, c[0x0][0x320] ;  /* 0x0000c80011117a20 */ /* 0x000fe20000410000 */
[----:B------:R-:W-:Y:S01]  /*2f90*/  @P5 LEA R24, P6, R31, R28, 0x1 ;  /* 0x0000001c1f185211 */ /* 0x000fe200078c08ff */
[----:B-1----:R-:W-:Y:S01]  /*2fa0*/  @P4 IMAD.HI.U32 R9, R212, c[0x0][0x2c8], RZ ;  /* 0x0000b200d4094a27 */ /* 0x002fe200078e00ff */
[----:B------:R-:W-:-:S02]  /*2fb0*/  ULDC UR14, c[0x0][0x324] ;  /* 0x0000c900000e7ab9 */ /* 0x000fc40000000800 */
[----:B------:R-:W-:Y:S01]  /*2fc0*/  ULOP3.LUT UR14, URZ, UR14, URZ, 0x33, !UPT ;  /* 0x0000000e3f0e7292 */ /* 0x000fe2000f8e333f */
[----:B------:R-:W-:Y:S01]  /*2fd0*/  IMAD.U32 R26, RZ, RZ, UR4 ;  /* 0x00000004ff1a7e24 */ /* 0x000fe2000f8e00ff */
[----:B------:R-:W-:Y:S01]  /*2fe0*/  @P0 SHF.R.U32.HI R8, RZ, c[0x0][0x2cc], R9 ;  /* 0x0000b300ff080a19 */ /* 0x000fe20000011609 */
[----:B------:R-:W-:Y:S01]  /*2ff0*/  FMUL.FTZ R16, R16, c[0x0][0x320] ;  /* 0x0000c80010107a20 */ /* 0x000fe20000410000 */
[----:B------:R-:W-:Y:S01]  /*3000*/  PLOP3.LUT P0, PT, PT, PT, UP1, 0x40, 0x0 ;  /* 0x000000000000781c */ /* 0x000fe20003f0e818 */
[----:B------:R-:W-:Y:S01]  /*3010*/  IMAD.U32 R30, RZ, RZ, UR12 ;  /* 0x0000000cff1e7e24 */ /* 0x000fe2000f8e00ff */
[----:B------:R-:W-:Y:S01]  /*3020*/  IADD3 R26, R26, -c[0x0][0x168], -R213 ;  /* 0x80005a001a1a7a10 */ /* 0x000fe20007ffe8d5 */
[----:B------:R-:W1:Y:S01]  /*3030*/  SHFL.IDX PT, R9, R8, RZ, 0x1c1f ;  /* 0x001c1fff08097589 */ /* 0x000e6200000e0000 */
[----:B------:R-:W-:Y:S01]  /*3040*/  IMAD.U32 R25, RZ, RZ, UR11 ;  /* 0x0000000bff197e24 */ /* 0x000fe2000f8e00ff */
[----:B------:R-:W1:Y:S01]  /*3050*/  MUFU.TANH R17, R17 ;  /* 0x0000001100117308 */ /* 0x000e620000002400 */
[----:B------:R-:W-:Y:S01]  /*3060*/  FMUL.FTZ R72, R72, c[0x0][0x320] ;  /* 0x0000c80048487a20 */ /* 0x000fe20000410000 */
[----:B------:R-:W-:Y:S01]  /*3070*/  @!PT LDS RZ, [RZ] ;  /* 0x00000000fffff984 */ /* 0x000fe20000000800 */
[----:B------:R-:W-:Y:S01]  /*3080*/  @!PT LDS RZ, [RZ] ;  /* 0x00000000fffff984 */ /* 0x000fe20000000800 */
[----:B------:R5:W-:Y:S01]  /*3090*/  @P5 LDGSTS.E.BYPASS.LTC128B.128 [R207+0x6100], [R28.64], !P3 ;  /* 0x061000001ccf5fae */ /* 0x000be2000d901d50 */
[----:B------:R-:W-:Y:S01]  /*30a0*/  FMUL.FTZ R73, R73, c[0x0][0x320] ;  /* 0x0000c80049497a20 */ /* 0x000fe20000410000 */
[----:B------:R-:W-:Y:S01]  /*30b0*/  @P5 LEA.HI.X R25, R30, R29, R25, 0x1, P6 ;  /* 0x0000001d1e195211 */ /* 0x000fe200030f0c19 */
[----:B------:R-:W-:Y:S01]  /*30c0*/  FMUL.FTZ R44, R44, c[0x0][0x320] ;  /* 0x0000c8002c2c7a20 */ /* 0x000fe20000410000 */
[----:B------:R-:W-:Y:S01]  /*30d0*/  IADD3 R27, R26, c[0x0][0x328], RZ ;  /* 0x0000ca001a1b7a10 */ /* 0x000fe20007ffe0ff */
[----:B------:R-:W-:Y:S01]  /*30e0*/  FMUL.FTZ R45, R45, c[0x0][0x320] ;  /* 0x0000c8002d2d7a20 */ /* 0x000fe20000410000 */
[----:B------:R-:W2:Y:S01]  /*30f0*/  MUFU.TANH R16, R16 ;  /* 0x0000001000107308 */ /* 0x000ea20000002400 */
[----:B------:R-:W-:Y:S01]  /*3100*/  FMUL.FTZ R40, R40, c[0x0][0x320] ;  /* 0x0000c80028287a20 */ /* 0x000fe20000410000 */
[----:B------:R5:W-:Y:S01]  /*3110*/  @P5 LDGSTS.E.BYPASS.LTC128B.128 [R207+0x8100], [R28.64+0x80], !P2 ;  /* 0x081000801ccf5fae */ /* 0x000be2000d101d50 */
[----:B------:R-:W-:Y:S01]  /*3120*/  FMUL.FTZ R41, R41, c[0x0][0x320] ;  /* 0x0000c80029297a20 */ /* 0x000fe20000410000 */
[----:B------:R-:W-:-:S02]  /*3130*/  IADD3 R26, R26, UR14, RZ ;  /* 0x0000000e1a1a7c10 */ /* 0x000fc4000fffe0ff */
[----:B------:R5:W-:Y:S02]  /*3140*/  @P5 LDGSTS.E.BYPASS.LTC128B.128 [R207+0xa100], [R28.64+0x100], !P1 ;  /* 0x0a1001001ccf5fae */ /* 0x000be4000c901d50 */
[----:B------:R-:W2:Y:S02]  /*3150*/  MUFU.TANH R7, R7 ;  /* 0x0000000700077308 */ /* 0x000ea40000002400 */
[----:B------:R2:W-:Y:S04]  /*3160*/  @P5 LDGSTS.E.BYPASS.LTC128B.128 [R207+0x7100], [R24.64], !P3 ;  /* 0x0710000018cf5fae */ /* 0x0005e8000d901d50 */
[----:B------:R2:W-:Y:S01]  /*3170*/  @P5 LDGSTS.E.BYPASS.LTC128B.128 [R207+0x9100], [R24.64+0x80], !P2 ;  /* 0x0910008018cf5fae */ /* 0x0005e2000d101d50 */
[--C-:B-1----:R-:W-:Y:S01]  /*3180*/  IMAD.IADD R22, R27, 0x1, R9.reuse ;  /* 0x000000011b167824 */ /* 0x102fe200078e0209 */
[----:B------:R1:W1:Y:S02]  /*3190*/  MUFU.TANH R155, R76 ;  /* 0x0000004c009b7308 */ /* 0x0002640000002400 */
[----:B------:R2:W-:Y:S04]  /*31a0*/  @P5 LDGSTS.E.BYPASS.LTC128B.128 [R207+0xb100], [R24.64+0x100], !P1 ;  /* 0x0b10010018cf5fae */ /* 0x0005e8000c901d50 */
[----:B------:R-:W0:Y:S02]  /*31b0*/  LDGDEPBAR ;  /* 0x00000000000079af */ /* 0x000e240000000000 */
[----:B------:R1:W1:Y:S08]  /*31c0*/  MUFU.TANH R163, R77 ;  /* 0x0000004d00a37308 */ /* 0x0002700000002400 */
[----:B------:R1:W1:Y:S01]  /*31d0*/  MUFU.TANH R161, R72 ;  /* 0x0000004800a17308 */ /* 0x0002620000002400 */
[----:B-----5:R-:W-:-:S07]  /*31e0*/  IMAD.IADD R28, R26, 0x1, R9 ;  /* 0x000000011a1c7824 */ /* 0x020fce00078e0209 */
[----:B------:R1:W1:Y:S01]  /*31f0*/  MUFU.TANH R157, R73 ;  /* 0x00000049009d7308 */ /* 0x0002620000002400 */
[----:B--2---:R-:W-:-:S07]  /*3200*/  IADD3 R25, -R213, c[0x0][0x1d0], -R6 ;  /* 0x00007400d5197a10 */ /* 0x004fce0007ffe906 */
[----:B------:R2:W1:Y:S01]  /*3210*/  MUFU.TANH R167, R44 ;  /* 0x0000002c00a77308 */ /* 0x0004620000002400 */
[----:B------:R-:W-:-:S07]  /*3220*/  IMNMX R29, R22, R25, PT ;  /* 0x00000019161d7217 */ /* 0x000fce0003800200 */
[----:B------:R2:W1:Y:S08]  /*3230*/  MUFU.TANH R165, R45 ;  /* 0x0000002d00a57308 */ /* 0x0004700000002400 */
[----:B------:R2:W1:Y:S08]  /*3240*/  MUFU.TANH R143, R40 ;  /* 0x00000028008f7308 */ /* 0x0004700000002400 */
[----:B------:R2:W1:Y:S01]  /*3250*/  MUFU.TANH R141, R41 ;  /* 0x00000029008d7308 */ /* 0x0004620000002400 */
[----:B------:R-:W-:Y:S05]  /*3260*/  @P0 BRA `(.L_x_351) ;  /* 0x0000018000000947 */ /* 0x000fea0003800000 */
[----:B---34-:R-:W-:Y:S01]  /*3270*/  IADD3 R9, R9, c[0x0][0x1d0], RZ ;  /* 0x0000740009097a10 */ /* 0x018fe20007ffe0ff */
[----:B------:R-:W-:Y:S03]  /*3280*/  BSSY B0, `(.L_x_352) ;  /* 0x0000011000007945 */ /* 0x000fe60003800000 */
[----:B------:R-:W-:-:S04]  /*3290*/  IADD3 R31, R9, -c[0x0][0x168], RZ ;  /* 0x80005a00091f7a10 */ /* 0x000fc80007ffe0ff */
[----:B------:R-:W-:-:S13]  /*32a0*/  ISETP.GT.AND P0, PT, R31, -0x1, PT ;  /* 0xffffffff1f00780c */ /* 0x000fda0003f04270 */
[----:B------:R-:W-:Y:S05]  /*32b0*/  @P0 BRA `(.L_x_353) ;  /* 0x0000008000000947 */ /* 0x000fea0003800000 */
[----:B------:R-:W-:Y:S01]  /*32c0*/  ULDC UR4, c[0x0][0x32c] ;  /* 0x0000cb0000047ab9 */ /* 0x000fe20000000800 */
[----:B------:R-:W-:Y:S01]  /*32d0*/  LOP3.LUT R22, RZ, R31, RZ, 0x33, !PT ;  /* 0x0000001fff167212 */ /* 0x000fe200078e33ff */
[----:B------:R-:W-:-:S06]  /*32e0*/  UISETP.NE.AND UP0, UPT, UR19, UR4, UPT ;  /* 0x000000041300728c */ /* 0x000fcc000bf05270 */
[----:B------:R-:W-:-:S13]  /*32f0*/  PLOP3.LUT P0, PT, PT, PT, UP0, 0x80, 0x0 ;  /* 0x000000000000781c */ /* 0x000fda0003f0f008 */
[----:B------:R-:W-:-:S05]  /*3300*/  @P0 IMAD.HI.U32 R9, R22, c[0x0][0x330], RZ ;  /* 0x0000cc0016090a27 */ /* 0x000fca00078e00ff */
[----:B------:R-:W-:-:S04]  /*3310*/  @P0 SHF.R.U32.HI R22, RZ, c[0x0][0x334], R9 ;  /* 0x0000cd00ff160a19 */ /* 0x000fc80000011609 */
[----:B------:R-:W-:Y:S01]  /*3320*/  LOP3.LUT R31, RZ, R22, RZ, 0x33, !PT ;  /* 0x00000016ff1f7212 */ /* 0x000fe200078e33ff */
[----:B------:R-:W-:Y:S05]  /*3330*/  BRA `(.L_x_354) ;  /* 0x0000005000007947 */ /* 0x000fea0003800000 */
.L_x_353:
[----:B------:R-:W-:Y:S02]  /*3340*/  ULDC UR4, c[0x0][0x32c] ;  /* 0x0000cb0000047ab9 */ /* 0x000fe40000000800 */
[----:B------:R-:W-:-:S06]  /*3350*/  UISETP.NE.AND UP0, UPT, UR19, UR4, UPT ;  /* 0x000000041300728c */ /* 0x000fcc000bf05270 */
[----:B------:R-:W-:-:S13]  /*3360*/  PLOP3.LUT P0, PT, PT, PT, UP0, 0x80, 0x0 ;  /* 0x000000000000781c */ /* 0x000fda0003f0f008 */
[----:B------:R-:W-:-:S05]  /*3370*/  @P0 IMAD.HI.U32 R9, R31, c[0x0][0x330], RZ ;  /* 0x0000cc001f090a27 */ /* 0x000fca00078e00ff */
[----:B------:R-:W-:Y:S02]  /*3380*/  @P0 SHF.R.U32.HI R31, RZ, c[0x0][0x334], R9 ;  /* 0x0000cd00ff1f0a19 */ /* 0x000fe40000011609 */
.L_x_354:
[----:B------:R-:W-:Y:S05]  /*3390*/  BSYNC B0 ;  /* 0x0000000000007941 */ /* 0x000fea0003800000 */
.L_x_352:
[----:B------:R-:W-:-:S04]  /*33a0*/  IMAD R22, R31, c[0x0][0x32c], -R6 ;  /* 0x0000cb001f167a24 */ /* 0x000fc800078e0a06 */
[----:B------:R-:W-:-:S05]  /*33b0*/  IMAD.IADD R9, R22, 0x1, -R213 ;  /* 0x0000000116097824 */ /* 0x000fca00078e0ad5 */
[----:B------:R-:W-:Y:S02]  /*33c0*/  IADD3 R22, R9, c[0x0][0x32c], RZ ;  /* 0x0000cb0009167a10 */ /* 0x000fe40007ffe0ff */
[----:B------:R-:W-:Y:S02]  /*33d0*/  IMNMX R28, R28, R9, !PT ;  /* 0x000000091c1c7217 */ /* 0x000fe40007800200 */
[----:B------:R-:W-:Y:S02]  /*33e0*/  IMNMX R29, R29, R22, PT ;  /* 0x000000161d1d7217 */ /* 0x000fe40003800200 */
.L_x_351:
[----:B---34-:R-:W-:Y:S01]  /*33f0*/  ISETP.LT.AND P0, PT, RZ, UR13, PT ;  /* 0x0000000dff007c0c */ /* 0x018fe2000bf01270 */
[----:B------:R-:W-:Y:S01]  /*3400*/  FMUL.FTZ R18, R18, c[0x0][0x320] ;  /* 0x0000c80012127a20 */ /* 0x000fe20000410000 */
[----:B------:R-:W3:Y:S01]  /*3410*/  SHFL.IDX PT, R8, R8, 0x1, 0x1c1f ;  /* 0x003c1f0008087f89 */ /* 0x000ee200000e0000 */
[----:B------:R-:W-:Y:S01]  /*3420*/  FMUL.FTZ R11, R11, c[0x0][0x320] ;  /* 0x0000c8000b0b7a20 */ /* 0x000fe20000410000 */
[C---:B------:R-:W-:Y:S01]  /*3430*/  ISETP.GT.AND P4, PT, R28.reuse, 0x1, P0 ;  /* 0x000000011c00780c */ /* 0x040fe20000784270 */
[----:B------:R4:W2:Y:S01]  /*3440*/  MUFU.TANH R24, R18 ;  /* 0x0000001200187308 */ /* 0x0008a20000002400 */
[C---:B------:R-:W-:Y:S01]  /*3450*/  ISETP.GT.AND P5, PT, R28.reuse, RZ, P0 ;  /* 0x000000ff1c00720c */ /* 0x040fe200007a4270 */
[----:B------:R-:W-:Y:S01]  /*3460*/  FMUL.FTZ R22, R19, c[0x0][0x320] ;  /* 0x0000c80013167a20 */ /* 0x000fe20000410000 */
[----:B------:R-:W-:Y:S01]  /*3470*/  ISETP.LT.OR P4, PT, R29, 0x2, P4 ;  /* 0x000000021d00780c */ /* 0x000fe20002781670 */
[----:B------:R-:W-:Y:S01]  /*3480*/  FMUL.FTZ R15, R15, c[0x0][0x320] ;  /* 0x0000c8000f0f7a20 */ /* 0x000fe20000410000 */
[----:B------:R-:W-:Y:S01]  /*3490*/  ISETP.LT.OR P5, PT, R29, 0x1, P5 ;  /* 0x000000011d00780c */ /* 0x000fe20002fa1670 */
[----:B------:R-:W-:Y:S01]  /*34a0*/  FMUL.FTZ R30, R23, c[0x0][0x320] ;  /* 0x0000c800171e7a20 */ /* 0x000fe20000410000 */
[----:B------:R-:W-:Y:S01]  /*34b0*/  FSEL R21, R21, -INF , !P4 ;  /* 0xff80000015157808 */ /* 0x000fe20006000000 */
[----:B------:R5:W1:Y:S01]  /*34c0*/  MUFU.TANH R19, R11 ;  /* 0x0000000b00137308 */ /* 0x000a620000002400 */
[----:B------:R-:W-:Y:S01]  /*34d0*/  ISETP.GT.AND P4, PT, R28, 0x10, P0 ;  /* 0x000000101c00780c */ /* 0x000fe20000784270 */
[----:B------:R-:W-:Y:S01]  /*34e0*/  FMUL.FTZ R10, R10, c[0x0][0x320] ;  /* 0x0000c8000a0a7a20 */ /* 0x000fe20000410000 */
[----:B------:R-:W-:Y:S01]  /*34f0*/  ISETP.GT.AND P6, PT, R28, 0x8, P0 ;  /* 0x000000081c00780c */ /* 0x000fe200007c4270 */
[----:B------:R-:W-:Y:S01]  /*3500*/  FMUL.FTZ R14, R14, c[0x0][0x320] ;  /* 0x0000c8000e0e7a20 */ /* 0x000fe20000410000 */
[C---:B------:R-:W-:Y:S01]  /*3510*/  ISETP.LT.OR P4, PT, R29.reuse, 0x11, P4 ;  /* 0x000000111d00780c */ /* 0x040fe20002781670 */
[----:B------:R-:W-:Y:S01]  /*3520*/  FMUL.FTZ R74, R74, c[0x0][0x320] ;  /* 0x0000c8004a4a7a20 */ /* 0x000fe20000410000 */
[----:B------:R-:W-:Y:S01]  /*3530*/  ISETP.LT.OR P6, PT, R29, 0x9, P6 ;  /* 0x000000091d00780c */ /* 0x000fe200037c1670 */
[----:B------:R1:W1:Y:S01]  /*3540*/  MUFU.TANH R23, R15 ;  /* 0x0000000f00177308 */ /* 0x0002620000002400 */
[----:B----4-:R-:W-:Y:S01]  /*3550*/  FSEL R18, R0, -INF , !P5 ;  /* 0xff80000000127808 */ /* 0x010fe20006800000 */
[----:B------:R-:W-:Y:S01]  /*3560*/  FMUL.FTZ R75, R75, c[0x0][0x320] ;  /* 0x0000c8004b4b7a20 */ /* 0x000fe20000410000 */
[----:B------:R-:W-:Y:S01]  /*3570*/  ISETP.GT.AND P5, PT, R28, 0x9, P0 ;  /* 0x000000091c00780c */ /* 0x000fe200007a4270 */
[----:B------:R-:W-:-:S02]  /*3580*/  FMUL.FTZ R46, R46, c[0x0][0x320] ;  /* 0x0000c8002e2e7a20 */ /* 0x000fc40000410000 */
[----:B------:R-:W-:Y:S01]  /*3590*/  FMUL.FTZ R47, R47, c[0x0][0x320] ;  /* 0x0000c8002f2f7a20 */ /* 0x000fe20000410000 */
[----:B------:R-:W-:Y:S01]  /*35a0*/  ISETP.LT.OR P5, PT, R29, 0xa, P5 ;  /* 0x0000000a1d00780c */ /* 0x000fe20002fa1670 */
[----:B------:R-:W-:Y:S01]  /*35b0*/  FMUL.FTZ R42, R42, c[0x0][0x320] ;  /* 0x0000c8002a2a7a20 */ /* 0x000fe20000410000 */
[----:B-----5:R-:W-:Y:S01]  /*35c0*/  FSEL R11, R12, -INF , !P4 ;  /* 0xff8000000c0b7808 */ /* 0x020fe20006000000 */
[----:B------:R-:W-:Y:S01]  /*35d0*/  FMUL.FTZ R43, R43, c[0x0][0x320] ;  /* 0x0000c8002b2b7a20 */ /* 0x000fe20000410000 */
[----:B------:R-:W-:Y:S01]  /*35e0*/  ISETP.GT.AND P4, PT, R28, 0x19, P0 ;  /* 0x000000191c00780c */ /* 0x000fe20000784270 */
[----:B------:R-:W-:Y:S01]  /*35f0*/  FMUL.FTZ R78, R78, c[0x0][0x320] ;  /* 0x0000c8004e4e7a20 */ /* 0x000fe20000410000 */
[----:B------:R-:W-:Y:S01]  /*3600*/  FSEL R17, R17, -INF , !P5 ;  /* 0xff80000011117808 */ /* 0x000fe20006800000 */
[----:B------:R-:W-:Y:S01]  /*3610*/  FMUL.FTZ R79, R79, c[0x0][0x320] ;  /* 0x0000c8004f4f7a20 */ /* 0x000fe20000410000 */
[----:B------:R-:W-:Y:S01]  /*3620*/  ISETP.LT.OR P4, PT, R29, 0x1a, P4 ;  /* 0x0000001a1d00780c */ /* 0x000fe20002781670 */
[----:B------:R-:W4:Y:S01]  /*3630*/  MUFU.TANH R22, R22 ;  /* 0x0000001600167308 */ /* 0x000f220000002400 */
[----:B-1----:R-:W-:Y:S01]  /*3640*/  FSEL R15, R16, -INF , !P6 ;  /* 0xff800000100f7808 */ /* 0x002fe20007000000 */
[----:B---3--:R-:W-:Y:S01]  /*3650*/  IMAD.IADD R0, R27, 0x1, R8 ;  /* 0x000000011b007824 */ /* 0x008fe200078e0208 */
[----:B------:R-:W-:-:S02]  /*3660*/  ISETP.GT.AND P6, PT, R28, 0x11, P0 ;  /* 0x000000111c00780c */ /* 0x000fc400007c4270 */
[C---:B------:R-:W-:Y:S02]  /*3670*/  ISETP.GT.AND P5, PT, R28.reuse, 0x18, P0 ;  /* 0x000000181c00780c */ /* 0x040fe400007a4270 */
[----:B------:R-:W-:Y:S01]  /*3680*/  FSEL R5, R5, -INF , !P4 ;  /* 0xff80000005057808 */ /* 0x000fe20006000000 */
[----:B------:R1:W3:Y:S01]  /*3690*/  MUFU.TANH R170, R74 ;  /* 0x0000004a00aa7308 */ /* 0x0002e20000002400 */
[----:B------:R-:W-:Y:S02]  /*36a0*/  ISETP.GT.AND P4, PT, R28, 0x28, P0 ;  /* 0x000000281c00780c */ /* 0x000fe40000784270 */
[C---:B------:R-:W-:Y:S02]  /*36b0*/  ISETP.LT.OR P6, PT, R29.reuse, 0x12, P6 ;  /* 0x000000121d00780c */ /* 0x040fe400037c1670 */
[C---:B------:R-:W-:Y:S02]  /*36c0*/  ISETP.LT.OR P5, PT, R29.reuse, 0x19, P5 ;  /* 0x000000191d00780c */ /* 0x040fe40002fa1670 */
[----:B------:R-:W-:Y:S01]  /*36d0*/  ISETP.LT.OR P4, PT, R29, 0x29, P4 ;  /* 0x000000291d00780c */ /* 0x000fe20002781670 */
[----:B------:R1:W1:Y:S01]  /*36e0*/  MUFU.TANH R164, R75 ;  /* 0x0000004b00a47308 */ /* 0x0002620000002400 */
[----:B------:R-:W-:-:S02]  /*36f0*/  FSEL R9, R13, -INF , !P6 ;  /* 0xff8000000d097808 */ /* 0x000fc40007000000 */
[----:B------:R-:W-:Y:S02]  /*3700*/  FSEL R7, R7, -INF , !P5 ;  /* 0xff80000007077808 */ /* 0x000fe40006800000 */
[C---:B------:R-:W-:Y:S02]  /*3710*/  ISETP.GT.AND P6, PT, R28.reuse, 0x20, P0 ;  /* 0x000000201c00780c */ /* 0x040fe400007c4270 */
[C---:B------:R-:W-:Y:S01]  /*3720*/  ISETP.GT.AND P5, PT, R28.reuse, 0x21, P0 ;  /* 0x000000211c00780c */ /* 0x040fe200007a4270 */
[----:B------:R-:W1:Y:S01]  /*3730*/  MUFU.TANH R10, R10 ;  /* 0x0000000a000a7308 */ /* 0x000e620000002400 */
[----:B------:R-:W-:Y:S02]  /*3740*/  FSEL R161, R161, -INF , !P4 ;  /* 0xff800000a1a17808 */ /* 0x000fe40006000000 */
[----:B------:R-:W-:Y:S02]  /*3750*/  ISETP.GT.AND P4, PT, R28, 0x31, P0 ;  /* 0x000000311c00780c */ /* 0x000fe40000784270 */
[----:B------:R-:W-:-:S02]  /*3760*/  ISETP.LT.OR P6, PT, R29, 0x21, P6 ;  /* 0x000000211d00780c */ /* 0x000fc400037c1670 */
[C---:B------:R-:W-:Y:S01]  /*3770*/  ISETP.LT.OR P5, PT, R29.reuse, 0x22, P5 ;  /* 0x000000221d00780c */ /* 0x040fe20002fa1670 */
[----:B------:R1:W1:Y:S01]  /*3780*/  MUFU.TANH R166, R46 ;  /* 0x0000002e00a67308 */ /* 0x0002620000002400 */
[----:B------:R-:W-:Y:S02]  /*3790*/  ISETP.LT.OR P4, PT, R29, 0x32, P4 ;  /* 0x000000321d00780c */ /* 0x000fe40002781670 */
[----:B------:R-:W-:Y:S02]  /*37a0*/  FSEL R155, R155, -INF , !P6 ;  /* 0xff8000009b9b7808 */ /* 0x000fe40007000000 */
[----:B------:R-:W-:Y:S02]  /*37b0*/  FSEL R163, R163, -INF , !P5 ;  /* 0xff800000a3a37808 */ /* 0x000fe40006800000 */
[C---:B------:R-:W-:Y:S01]  /*37c0*/  ISETP.GT.AND P6, PT, R28.reuse, 0x29, P0 ;  /* 0x000000291c00780c */ /* 0x040fe200007c4270 */
[----:B------:R1:W1:Y:S01]  /*37d0*/  MUFU.TANH R142, R47 ;  /* 0x0000002f008e7308 */ /* 0x0002620000002400 */
[----:B------:R-:W-:-:S02]  /*37e0*/  ISETP.GT.AND P5, PT, R28, 0x30, P0 ;  /* 0x000000301c00780c */ /* 0x000fc400007a4270 */
[----:B------:R-:W-:Y:S02]  /*37f0*/  FSEL R165, R165, -INF , !P4 ;  /* 0xff800000a5a57808 */ /* 0x000fe40006000000 */
[----:B------:R-:W-:Y:S02]  /*3800*/  PLOP3.LUT P4, PT, PT, PT, UP1, 0x40, 0x0 ;  /* 0x000000000000781c */ /* 0x000fe40003f8e818 */
[C---:B------:R-:W-:Y:S01]  /*3810*/  ISETP.LT.OR P6, PT, R29.reuse, 0x2a, P6 ;  /* 0x0000002a1d00780c */ /* 0x040fe200037c1670 */
[----:B------:R-:W1:Y:S01]  /*3820*/  MUFU.TANH R14, R14 ;  /* 0x0000000e000e7308 */ /* 0x000e620000002400 */
[----:B------:R-:W-:Y:S02]  /*3830*/  ISETP.LT.OR P5, PT, R29, 0x31, P5 ;  /* 0x000000311d00780c */ /* 0x000fe40002fa1670 */
[----:B------:R-:W-:Y:S02]  /*3840*/  FSEL R157, R157, -INF , !P6 ;  /* 0xff8000009d9d7808 */ /* 0x000fe40007000000 */
[----:B------:R-:W-:-:S02]  /*3850*/  FSEL R167, R167, -INF , !P5 ;  /* 0xff800000a7a77808 */ /* 0x000fc40006800000 */
[C---:B------:R-:W-:Y:S01]  /*3860*/  ISETP.GT.AND P6, PT, R28.reuse, 0x38, P0 ;  /* 0x000000381c00780c */ /* 0x040fe200007c4270 */
[----:B------:R1:W1:Y:S01]  /*3870*/  MUFU.TANH R140, R42 ;  /* 0x0000002a008c7308 */ /* 0x0002620000002400 */
[----:B------:R-:W-:Y:S02]  /*3880*/  ISETP.GT.AND P5, PT, R28, 0x39, P0 ;  /* 0x000000391c00780c */ /* 0x000fe400007a4270 */
[C---:B------:R-:W-:Y:S02]  /*3890*/  ISETP.LT.OR P6, PT, R29.reuse, 0x39, P6 ;  /* 0x000000391d00780c */ /* 0x040fe400037c1670 */
[----:B------:R-:W-:Y:S02]  /*38a0*/  ISETP.LT.OR P5, PT, R29, 0x3a, P5 ;  /* 0x0000003a1d00780c */ /* 0x000fe40002fa1670 */
[----:B------:R-:W-:Y:S01]  /*38b0*/  IMNMX R25, R0, R25, PT ;  /* 0x0000001900197217 */ /* 0x000fe20003800200 */
[----:B------:R1:W1:Y:S01]  /*38c0*/  MUFU.TANH R160, R43 ;  /* 0x0000002b00a07308 */ /* 0x0002620000002400 */
[----:B------:R-:W-:Y:S01]  /*38d0*/  IMAD.IADD R0, R26, 0x1, R8 ;  /* 0x000000011a007824 */ /* 0x000fe200078e0208 */
[----:B------:R-:W-:-:S02]  /*38e0*/  FSEL R143, R143, -INF , !P6 ;  /* 0xff8000008f8f7808 */ /* 0x000fc40007000000 */
[----:B------:R-:W-:-:S04]  /*38f0*/  FSEL R141, R141, -INF , !P5 ;  /* 0xff8000008d8d7808 */ /* 0x000fc80006800000 */
[----:B------:R1:W1:Y:S08]  /*3900*/  MUFU.TANH R172, R78 ;  /* 0x0000004e00ac7308 */ /* 0x0002700000002400 */
[----:B------:R-:W1:Y:S08]  /*3910*/  MUFU.TANH R30, R30 ;  /* 0x0000001e001e7308 */ /* 0x000e700000002400 */
[----:B------:R1:W1:Y:S01]  /*3920*/  MUFU.TANH R162, R79 ;  /* 0x0000004f00a27308 */ /* 0x0002620000002400 */
[----:B------:R-:W-:Y:S05]  /*3930*/  @P4 BRA `(.L_x_355) ;  /* 0x0000018000004947 */ /* 0x000fea0003800000 */
[----:B--234-:R-:W-:Y:S01]  /*3940*/  IADD3 R8, R8, c[0x0][0x1d0], RZ ;  /* 0x0000740008087a10 */ /* 0x01cfe20007ffe0ff */
        /* <DEDUP_REMOVED lines=12> */
.L_x_357:
[----:B------:R-:W-:Y:S02]  /*3a10*/  ULDC UR4, c[0x0][0x32c] ;  /* 0x0000cb0000047ab9 */ /* 0x000fe40000000800 */
[----:B------:R-:W-:-:S06]  /*3a20*/  UISETP.NE.AND UP0, UPT, UR19, UR4, UPT ;  /* 0x000000041300728c */ /* 0x000fcc000bf05270 */
[----:B------:R-:W-:-:S13]  /*3a30*/  PLOP3.LUT P4, PT, PT, PT, UP0, 0x80, 0x0 ;  /* 0x000000000000781c */ /* 0x000fda0003f8f008 */
[----:B------:R-:W-:-:S05]  /*3a40*/  @P4 IMAD.HI.U32 R8, R13, c[0x0][0x330], RZ ;  /* 0x0000cc000d084a27 */ /* 0x000fca00078e00ff */
[----:B------:R-:W-:Y:S02]  /*3a50*/  @P4 SHF.R.U32.HI R13, RZ, c[0x0][0x334], R8 ;  /* 0x0000cd00ff0d4a19 */ /* 0x000fe40000011608 */
.L_x_358:
[----:B------:R-:W-:Y:S05]  /*3a60*/  BSYNC B0 ;  /* 0x0000000000007941 */ /* 0x000fea0003800000 */
.L_x_356:
[----:B------:R-:W-:-:S04]  /*3a70*/  IMAD R6, R13, c[0x0][0x32c], -R6 ;  /* 0x0000cb000d067a24 */ /* 0x000fc800078e0a06 */
[----:B------:R-:W-:-:S05]  /*3a80*/  IMAD.IADD R13, R6, 0x1, -R213 ;  /* 0x00000001060d7824 */ /* 0x000fca00078e0ad5 */
[----:B------:R-:W-:Y:S02]  /*3a90*/  IADD3 R6, R13, c[0x0][0x32c], RZ ;  /* 0x0000cb000d067a10 */ /* 0x000fe40007ffe0ff */
[----:B------:R-:W-:Y:S02]  /*3aa0*/  IMNMX R0, R0, R13, !PT ;  /* 0x0000000d00007217 */ /* 0x000fe40007800200 */
[----:B------:R-:W-:Y:S02]  /*3ab0*/  IMNMX R25, R25, R6, PT ;  /* 0x0000000619197217 */ /* 0x000fe40003800200 */
.L_x_355:
[----:B--234-:R-:W-:Y:S01]  /*3ac0*/  FMNMX.FTZ R8, R18, R21, !PT ;  /* 0x0000001512087209 */ /* 0x01cfe20007810000 */
[----:B------:R-:W-:Y:S01]  /*3ad0*/  IMAD.SHL.U32 R203, R4, 0x2, RZ ;  /* 0x0000000204cb7824 */ /* 0x000fe200078e00ff */
[----:B------:R-:W-:Y:S01]  /*3ae0*/  ISETP.GT.AND P5, PT, R0, 0x9, P0 ;  /* 0x000000090000780c */ /* 0x000fe200007a4270 */
[----:B------:R-:W-:Y:S01]  /*3af0*/  @UP2 USHF.L.U32 UR18, UR18, 0x7, URZ ;  /* 0x0000000712122899 */ /* 0x000fe2000800063f */
[----:B------:R-:W-:Y:S01]  /*3b00*/  FMNMX.FTZ R8, R15, R8, !PT ;  /* 0x000000080f087209 */ /* 0x000fe20007810000 */
[--C-:B------:R-:W-:Y:S01]  /*3b10*/  IMAD R197, R3, 0x2, R203.reuse ;  /* 0x0000000203c57824 */ /* 0x100fe200078e02cb */
[----:B------:R-:W-:Y:S01]  /*3b20*/  ISETP.LT.OR P5, PT, R25, 0xa, P5 ;  /* 0x0000000a1900780c */ /* 0x000fe20002fa1670 */
[----:B-1----:R-:W-:Y:S01]  /*3b30*/  LDSM.16.MT88.4 R40, [R203+0x2100] ;  /* 0x00210000cb28783b */ /* 0x002fe20000004200 */
[----:B------:R-:W-:Y:S01]  /*3b40*/  FMNMX.FTZ R8, R17, R8, !PT ;  /* 0x0000000811087209 */ /* 0x000fe20007810000 */
[----:B------:R-:W-:Y:S01]  /*3b50*/  IMAD R198, R2, 0x2, R203 ;  /* 0x0000000202c67824 */ /* 0x000fe200078e02cb */
[----:B------:R-:W-:Y:S01]  /*3b60*/  FSEL R6, R22, -INF , !P5 ;  /* 0xff80000016067808 */ /* 0x000fe20006800000 */
[----:B------:R-:W-:Y:S01]  /*3b70*/  LDSM.16.MT88.4 R56, [R197+0x2100] ;  /* 0x00210000c538783b */ /* 0x000fe20000004200 */
[----:B------:R-:W-:Y:S01]  /*3b80*/  FMNMX.FTZ R8, R11, R8, !PT ;  /* 0x000000080b087209 */ /* 0x000fe20007810000 */
[----:B------:R-:W-:Y:S01]  /*3b90*/  IMAD R196, R3, 0x2, R198 ;  /* 0x0000000203c47824 */ /* 0x000fe200078e02c6 */
[C---:B------:R-:W-:Y:S01]  /*3ba0*/  ISETP.GT.AND P6, PT, R0.reuse, 0x1, P0 ;  /* 0x000000010000780c */ /* 0x040fe200007c4270 */
[----:B------:R-:W-:Y:S01]  /*3bb0*/  LDSM.16.MT88.4 R124, [R203+0x100] ;  /* 0x00010000cb7c783b */ /* 0x000fe20000004200 */
[C---:B------:R-:W-:Y:S01]  /*3bc0*/  ISETP.GT.AND P5, PT, R0.reuse, RZ, P0 ;  /* 0x000000ff0000720c */ /* 0x040fe200007a4270 */
[----:B------:R-:W-:Y:S01]  /*3bd0*/  ULDC.64 UR4, c[0x0][0x2c8] ;  /* 0x0000b20000047ab9 */ /* 0x000fe20000000a00 */
[----:B------:R-:W-:Y:S01]  /*3be0*/  FMNMX.FTZ R8, R9, R8, !PT ;  /* 0x0000000809087209 */ /* 0x000fe20007810000 */
[----:B------:R-:W-:Y:S01]  /*3bf0*/  LDSM.16.MT88.4 R116, [R198+0x100] ;  /* 0x00010000c674783b */ /* 0x000fe20000004200 */
[----:B------:R-:W-:Y:S01]  /*3c00*/  ISETP.GT.AND P4, PT, R0, 0x8, P0 ;  /* 0x000000080000780c */ /* 0x000fe20000784270 */
[----:B------:R-:W-:Y:S01]  /*3c10*/  UIMAD.WIDE.U32 UR20, UR18, UR4, URZ ;  /* 0x00000004121472a5 */ /* 0x000fe2000f8e003f */
[C---:B------:R-:W-:Y:S01]  /*3c20*/  ISETP.LT.OR P6, PT, R25.reuse, 0x2, P6 ;  /* 0x000000021900780c */ /* 0x040fe200037c1670 */
[----:B------:R-:W-:Y:S01]  /*3c30*/  LDSM.16.MT88.4 R108, [R197+0x100] ;  /* 0x00010000c56c783b */ /* 0x000fe20000004200 */
[----:B------:R-:W-:Y:S01]  /*3c40*/  ISETP.LT.OR P5, PT, R25, 0x1, P5 ;  /* 0x000000011900780c */ /* 0x000fe20002fa1670 */
[----:B------:R-:W-:Y:S01]  /*3c50*/  @UP2 USHF.R.U32.HI UR7, URZ, UR5, UR21 ;  /* 0x000000053f072299 */ /* 0x000fe20008011615 */
[----:B------:R-:W-:Y:S01]  /*3c60*/  FMNMX.FTZ R8, R7, R8, !PT ;  /* 0x0000000807087209 */ /* 0x000fe20007810000 */
[----:B------:R-:W-:Y:S01]  /*3c70*/  LDSM.16.MT88.4 R100, [R196+0x100] ;  /* 0x00010000c464783b */ /* 0x000fe20000004200 */
[----:B------:R-:W-:Y:S01]  /*3c80*/  ISETP.LT.OR P4, PT, R25, 0x9, P4 ;  /* 0x000000091900780c */ /* 0x000fe20002781670 */
[----:B------:R-:W-:Y:S01]  /*3c90*/  UIADD3 UR4, UR6, UR7, URZ ;  /* 0x0000000706047290 */ /* 0x000fe2000fffe03f */
[----:B------:R-:W-:Y:S01]  /*3ca0*/  FSEL R26, R30, -INF , !P6 ;  /* 0xff8000001e1a7808 */ /* 0x000fe20007000000 */
[----:B------:R-:W-:Y:S01]  /*3cb0*/  LDSM.16.MT88.4 R48, [R198+0x2100] ;  /* 0x00210000c630783b */ /* 0x000fe20000004200 */
[----:B------:R-:W-:Y:S01]  /*3cc0*/  FSEL R20, R20, -INF , !P5 ;  /* 0xff80000014147808 */ /* 0x000fe20006800000 */
[----:B------:R-:W-:Y:S01]  /*3cd0*/  ULDC UR6, c[0x0][0x328] ;  /* 0x0000ca0000067ab9 */ /* 0x000fe20000000800 */
[----:B------:R-:W-:Y:S01]  /*3ce0*/  ISETP.GT.AND P6, PT, R0, 0x10, P0 ;  /* 0x000000100000780c */ /* 0x000fe200007c4270 */
[----:B------:R-:W-:Y:S01]  /*3cf0*/  LDSM.16.MT88.4 R64, [R196+0x2100] ;  /* 0x00210000c440783b */ /* 0x000fe20000004200 */
[----:B------:R-:W-:Y:S01]  /*3d00*/  FMNMX.FTZ R22, R5, R8, !PT ;  /* 0x0000000805167209 */ /* 0x000fe20007810000 */
[----:B------:R-:W-:Y:S01]  /*3d10*/  UIADD3 UR13, UR13, -0x2, URZ ;  /* 0xfffffffe0d0d7890 */ /* 0x000fe2000fffe03f */
[----:B------:R-:W-:Y:S01]  /*3d20*/  FSEL R16, R24, -INF , !P4 ;  /* 0xff80000018107808 */ /* 0x000fe20006000000 */
[----:B------:R-:W-:Y:S01]  /*3d30*/  LDSM.16.MT88.4 R72, [R203+0x4100] ;  /* 0x00410000cb48783b */ /* 0x000fe20000004200 */
[----:B------:R-:W-:Y:S01]  /*3d40*/  FMNMX.FTZ R13, R20, R26, !PT ;  /* 0x0000001a140d7209 */ /* 0x000fe20007810000 */
[----:B------:R-:W-:Y:S01]  /*3d50*/  UIADD3 UR6, UR4, UR6, URZ ;  /* 0x0000000604067290 */ /* 0x000fe2000fffe03f */
[----:B------:R-:W-:Y:S01]  /*3d60*/  ISETP.LT.OR P6, PT, R25, 0x11, P6 ;  /* 0x000000111900780c */ /* 0x000fe200037c1670 */
[----:B------:R-:W-:Y:S01]  /*3d70*/  LDSM.16.MT88.4 R80, [R198+0x4100] ;  /* 0x00410000c650783b */ /* 0x000fe20000004200 */
[----:B------:R-:W-:-:S02]  /*3d80*/  FMNMX.FTZ R22, R155, R22, !PT ;  /* 0x000000169b167209 */ /* 0x000fc40007810000 */
[----:B------:R-:W-:Y:S01]  /*3d90*/  ISETP.GT.AND P4, PT, R0, 0x11, P0 ;  /* 0x000000110000780c */ /* 0x000fe20000784270 */
[----:B------:R-:W-:Y:S01]  /*3da0*/  LDSM.16.MT88.4 R88, [R197+0x4100] ;  /* 0x00410000c558783b */ /* 0x000fe20000004200 */
[----:B------:R-:W-:Y:S02]  /*3db0*/  FMNMX.FTZ R13, R16, R13, !PT ;  /* 0x0000000d100d7209 */ /* 0x000fe40007810000 */
[----:B------:R-:W-:Y:S01]  /*3dc0*/  FSEL R14, R14, -INF , !P6 ;  /* 0xff8000000e0e7808 */ /* 0x000fe20007000000 */
[----:B------:R-:W-:Y:S01]  /*3dd0*/  LDSM.16.MT88.4 R136, [R198+0x900] ;  /* 0x00090000c688783b */ /* 0x000fe20000004200 */
[----:B------:R-:W-:Y:S02]  /*3de0*/  FMNMX.FTZ R22, R163, R22, !PT ;  /* 0x00000016a3167209 */ /* 0x000fe40007810000 */
[----:B------:R-:W-:Y:S01]  /*3df0*/  ISETP.LT.OR P4, PT, R25, 0x12, P4 ;  /* 0x000000121900780c */ /* 0x000fe20002781670 */
[----:B------:R-:W-:Y:S01]  /*3e00*/  LDSM.16.MT88.4 R32, [R197+0x900] ;  /* 0x00090000c520783b */ /* 0x000fe20000004200 */
[----:B------:R-:W-:-:S02]  /*3e10*/  ISETP.GT.AND P6, PT, R0, 0x18, P0 ;  /* 0x000000180000780c */ /* 0x000fc400007c4270 */
[----:B------:R-:W-:Y:S01]  /*3e20*/  FMNMX.FTZ R13, R6, R13, !PT ;  /* 0x0000000d060d7209 */ /* 0x000fe20007810000 */
[----:B------:R-:W-:Y:S01]  /*3e30*/  LDSM.16.MT88.4 R28, [R196+0x900] ;  /* 0x00090000c41c783b */ /* 0x000fe20000004200 */
[----:B------:R-:W-:Y:S02]  /*3e40*/  FMNMX.FTZ R22, R161, R22, !PT ;  /* 0x00000016a1167209 */ /* 0x000fe40007810000 */
[----:B------:R-:W-:Y:S02]  /*3e50*/  FSEL R12, R23, -INF , !P4 ;  /* 0xff800000170c7808 */ /* 0x000fe40006000000 */
[----:B------:R-:W-:Y:S02]  /*3e60*/  ISETP.GT.AND P5, PT, R0, 0x19, P0 ;  /* 0x000000190000780c */ /* 0x000fe400007a4270 */
[----:B------:R-:W-:Y:S02]  /*3e70*/  ISETP.LT.OR P6, PT, R25, 0x19, P6 ;  /* 0x000000191900780c */ /* 0x000fe400037c1670 */
[----:B------:R-:W-:-:S02]  /*3e80*/  FMNMX.FTZ R13, R14, R13, !PT ;  /* 0x0000000d0e0d7209 */ /* 0x000fc40007810000 */
[----:B------:R-:W-:Y:S02]  /*3e90*/  FMNMX.FTZ R22, R157, R22, !PT ;  /* 0x000000169d167209 */ /* 0x000fe40007810000 */
[----:B------:R-:W-:Y:S02]  /*3ea0*/  ISETP.GT.AND P4, PT, R0, 0x20, P0 ;  /* 0x000000200000780c */ /* 0x000fe40000784270 */
[----:B------:R-:W-:Y:S02]  /*3eb0*/  ISETP.LT.OR P5, PT, R25, 0x1a, P5 ;  /* 0x0000001a1900780c */ /* 0x000fe40002fa1670 */
[----:B------:R-:W-:Y:S02]  /*3ec0*/  FSEL R10, R10, -INF , !P6 ;  /* 0xff8000000a0a7808 */ /* 0x000fe40007000000 */
[----:B------:R-:W-:Y:S02]  /*3ed0*/  FMNMX.FTZ R13, R12, R13, !PT ;  /* 0x0000000d0c0d7209 */ /* 0x000fe40007810000 */
[----:B------:R-:W-:-:S02]  /*3ee0*/  FMNMX.FTZ R22, R167, R22, !PT ;  /* 0x00000016a7167209 */ /* 0x000fc40007810000 */
[----:B------:R-:W-:Y:S02]  /*3ef0*/  ISETP.GT.AND P6, PT, R0, 0x21, P0 ;  /* 0x000000210000780c */ /* 0x000fe400007c4270 */
[----:B------:R-:W-:Y:S02]  /*3f00*/  FSEL R8, R19, -INF , !P5 ;  /* 0xff80000013087808 */ /* 0x000fe40006800000 */
[----:B------:R-:W-:Y:S02]  /*3f10*/  ISETP.LT.OR P4, PT, R25, 0x21, P4 ;  /* 0x000000211900780c */ /* 0x000fe40002781670 */
[----:B------:R-:W-:Y:S02]  /*3f20*/  FMNMX.FTZ R13, R10, R13, !PT ;  /* 0x0000000d0a0d7209 */ /* 0x000fe40007810000 */
[----:B------:R-:W-:Y:S02]  /*3f30*/  FMNMX.FTZ R22, R165, R22, !PT ;  /* 0x00000016a5167209 */ /* 0x000fe40007810000 */
[----:B------:R-:W-:-:S02]  /*3f40*/  ISETP.GT.AND P5, PT, R0, 0x28, P0 ;  /* 0x000000280000780c */ /* 0x000fc400007a4270 */
[----:B------:R-:W-:Y:S02]  /*3f50*/  ISETP.LT.OR P6, PT, R25, 0x22, P6 ;  /* 0x000000221900780c */ /* 0x000fe400037c1670 */
[----:B------:R-:W-:Y:S02]  /*3f60*/  FSEL R172, R172, -INF , !P4 ;  /* 0xff800000acac7808 */ /* 0x000fe40006000000 */
[----:B------:R-:W-:Y:S02]  /*3f70*/  FMNMX.FTZ R13, R8, R13, !PT ;  /* 0x0000000d080d7209 */ /* 0x000fe40007810000 */
[----:B------:R-:W-:Y:S02]  /*3f80*/  FMNMX.FTZ R22, R143, R22, !PT ;  /* 0x000000168f167209 */ /* 0x000fe40007810000 */
[----:B------:R-:W-:Y:S02]  /*3f90*/  ISETP.GT.AND P4, PT, R0, 0x29, P0 ;  /* 0x000000290000780c */ /* 0x000fe40000784270 */
[----:B------:R-:W-:-:S02]  /*3fa0*/  FSEL R162, R162, -INF , !P6 ;  /* 0xff800000a2a27808 */ /* 0x000fc40007000000 */
[----:B------:R-:W-:Y:S02]  /*3fb0*/  ISETP.LT.OR P5, PT, R25, 0x29, P5 ;  /* 0x000000291900780c */ /* 0x000fe40002fa1670 */
[----:B------:R-:W-:Y:S02]  /*3fc0*/  FMNMX.FTZ R19, R172, R13, !PT ;  /* 0x0000000dac137209 */ /* 0x000fe40007810000 */
[----:B------:R-:W-:Y:S02]  /*3fd0*/  FMNMX.FTZ R13, R141, R22, !PT ;  /* 0x000000168d0d7209 */ /* 0x000fe40007810000 */
[----:B------:R-:W-:Y:S02]  /*3fe0*/  ISETP.GT.AND P6, PT, R0, 0x30, P0 ;  /* 0x000000300000780c */ /* 0x000fe400007c4270 */
[----:B------:R-:W-:Y:S01]  /*3ff0*/  ISETP.LT.OR P4, PT, R25, 0x2a, P4 ;  /* 0x0000002a1900780c */ /* 0x000fe20002781670 */
[----:B------:R-:W1:Y:S01]  /*4000*/  SHFL.BFLY PT, R22, R13, 0x2, 0x1f ;  /* 0x0c401f000d167f89 */ /* 0x000e6200000e0000 */
[----:B------:R-:W-:-:S02]  /*4010*/  FSEL R170, R170, -INF , !P5 ;  /* 0xff800000aaaa7808 */ /* 0x000fc40006800000 */
[----:B------:R-:W-:Y:S02]  /*4020*/  FMNMX.FTZ R19, R162, R19, !PT ;  /* 0x00000013a2137209 */ /* 0x000fe40007810000 */
[----:B------:R-:W-:Y:S02]  /*4030*/  ISETP.GT.AND P5, PT, R0, 0x31, P0 ;  /* 0x000000310000780c */ /* 0x000fe400007a4270 */
[----:B------:R-:W-:Y:S02]  /*4040*/  ISETP.LT.OR P6, PT, R25, 0x31, P6 ;  /* 0x000000311900780c */ /* 0x000fe400037c1670 */
[----:B------:R-:W-:Y:S02]  /*4050*/  FSEL R164, R164, -INF , !P4 ;  /* 0xff800000a4a47808 */ /* 0x000fe40006000000 */
[----:B------:R-:W-:Y:S02]  /*4060*/  FMNMX.FTZ R19, R170, R19, !PT ;  /* 0x00000013aa137209 */ /* 0x000fe40007810000 */
[----:B------:R-:W-:-:S02]  /*4070*/  ISETP.GT.AND P4, PT, R0, 0x38, P0 ;  /* 0x000000380000780c */ /* 0x000fc40000784270 */
[C---:B------:R-:W-:Y:S02]  /*4080*/  ISETP.LT.OR P5, PT, R25.reuse, 0x32, P5 ;  /* 0x000000321900780c */ /* 0x040fe40002fa1670 */
[----:B------:R-:W-:Y:S02]  /*4090*/  FSEL R166, R166, -INF , !P6 ;  /* 0xff800000a6a67808 */ /* 0x000fe40007000000 */
[----:B------:R-:W-:Y:S02]  /*40a0*/  FMNMX.FTZ R19, R164, R19, !PT ;  /* 0x00000013a4137209 */ /* 0x000fe40007810000 */
[----:B------:R-:W-:Y:S02]  /*40b0*/  ISETP.GT.AND P0, PT, R0, 0x39, P0 ;  /* 0x000000390000780c */ /* 0x000fe40000704270 */
[----:B------:R-:W-:Y:S02]  /*40c0*/  ISETP.LT.OR P4, PT, R25, 0x39, P4 ;  /* 0x000000391900780c */ /* 0x000fe40002781670 */
[----:B------:R-:W-:-:S02]  /*40d0*/  FSEL R142, R142, -INF , !P5 ;  /* 0xff8000008e8e7808 */ /* 0x000fc40006800000 */
[----:B------:R-:W-:Y:S02]  /*40e0*/  FMNMX.FTZ R19, R166, R19, !PT ;  /* 0x00000013a6137209 */ /* 0x000fe40007810000 */
[----:B------:R-:W-:Y:S02]  /*40f0*/  ISETP.LT.OR P0, PT, R25, 0x3a, P0 ;  /* 0x0000003a1900780c */ /* 0x000fe40000701670 */
[----:B------:R-:W-:Y:S02]  /*4100*/  FSEL R140, R140, -INF , !P4 ;  /* 0xff8000008c8c7808 */ /* 0x000fe40006000000 */
[----:B------:R-:W-:Y:S02]  /*4110*/  FMNMX.FTZ R19, R142, R19, !PT ;  /* 0x000000138e137209 */ /* 0x000fe40007810000 */
[----:B------:R-:W-:Y:S02]  /*4120*/  FSEL R160, R160, -INF , !P0 ;  /* 0xff800000a0a07808 */ /* 0x000fe40004000000 */
[----:B------:R-:W-:-:S02]  /*4130*/  FMNMX.FTZ R19, R140, R19, !PT ;  /* 0x000000138c137209 */ /* 0x000fc40007810000 */
        /* <DEDUP_REMOVED lines=10> */
[--C-:B------:R-:W-:Y:S02]  /*41e0*/  FFMA.FTZ R154, R18, c[0x0][0x2d0], -R168.reuse ;  /* 0x0000b400129a7a23 */ /* 0x100fe400000108a8 */
[--C-:B------:R-:W-:Y:S02]  /*41f0*/  FFMA.FTZ R153, R21, c[0x0][0x2d0], -R168.reuse ;  /* 0x0000b40015997a23 */ /* 0x100fe400000108a8 */
[--C-:B------:R-:W-:Y:S02]  /*4200*/  FFMA.FTZ R152, R15, c[0x0][0x2d0], -R168.reuse ;  /* 0x0000b4000f987a23 */ /* 0x100fe400000108a8 */
[--C-:B------:R-:W-:Y:S01]  /*4210*/  FFMA.FTZ R147, R17, c[0x0][0x2d0], -R168.reuse ;  /* 0x0000b40011937a23 */ /* 0x100fe200000108a8 */
[----:B------:R-:W-:Y:S01]  /*4220*/  MUFU.EX2 R154, R154 ;  /* 0x0000009a009a7308 */ /* 0x000fe20000000800 */
[--C-:B------:R-:W-:Y:S02]  /*4230*/  FFMA.FTZ R145, R7, c[0x0][0x2d0], -R168.reuse ;  /* 0x0000b40007917a23 */ /* 0x100fe400000108a8 */
[----:B------:R-:W-:-:S02]  /*4240*/  FFMA.FTZ R134, R5, c[0x0][0x2d0], -R168 ;  /* 0x0000b40005867a23 */ /* 0x000fc400000108a8 */
[--C-:B------:R-:W-:Y:S02]  /*4250*/  FFMA.FTZ R151, R11, c[0x0][0x2d0], -R168.reuse ;  /* 0x0000b4000b977a23 */ /* 0x100fe400000108a8 */
[--C-:B------:R-:W-:Y:S01]  /*4260*/  FFMA.FTZ R146, R9, c[0x0][0x2d0], -R168.reuse ;  /* 0x0000b40009927a23 */ /* 0x100fe200000108a8 */
[----:B------:R-:W2:Y:S01]  /*4270*/  MUFU.EX2 R153, R153 ;  /* 0x0000009900997308 */ /* 0x000ea20000000800 */
[--C-:B------:R-:W-:Y:S01]  /*4280*/  FFMA.FTZ R158, R163, c[0x0][0x2d0], -R168.reuse ;  /* 0x0000b400a39e7a23 */ /* 0x100fe200000108a8 */
[----:B-1----:R-:W-:Y:S01]  /*4290*/  FMNMX.FTZ R132, R13, R132, !PT ;  /* 0x000000840d847209 */ /* 0x002fe20007810000 */
[--C-:B------:R-:W-:Y:S02]  /*42a0*/  FFMA.FTZ R156, R161, c[0x0][0x2d0], -R168.reuse ;  /* 0x0000b400a19c7a23 */ /* 0x100fe400000108a8 */
[--C-:B------:R-:W-:Y:S01]  /*42b0*/  FFMA.FTZ R155, R155, c[0x0][0x2d0], -R168.reuse ;  /* 0x0000b4009b9b7a23 */ /* 0x100fe200000108a8 */
[C---:B------:R-:W-:Y:S01]  /*42c0*/  FSETP.NEU.FTZ.AND P0, PT, R132.reuse, -INF , PT ;  /* 0xff8000008400780b */ /* 0x040fe20003f1d000 */
[----:B------:R-:W-:Y:S01]  /*42d0*/  FMUL.FTZ R159, R132, c[0x0][0x2d0] ;  /* 0x0000b400849f7a20 */ /* 0x000fe20000410000 */
[----:B------:R-:W-:Y:S01]  /*42e0*/  MUFU.EX2 R152, R152 ;  /* 0x0000009800987308 */ /* 0x000fe20000000800 */
[----:B------:R-:W-:-:S02]  /*42f0*/  FFMA.FTZ R157, R157, c[0x0][0x2d0], -R168 ;  /* 0x0000b4009d9d7a23 */ /* 0x000fc400000108a8 */
[--C-:B------:R-:W-:Y:S01]  /*4300*/  FFMA.FTZ R167, R167, c[0x0][0x2d0], -R168.reuse ;  /* 0x0000b400a7a77a23 */ /* 0x100fe200000108a8 */
[----:B------:R-:W-:Y:S01]  /*4310*/  FSEL R159, R159, RZ, P0 ;  /* 0x000000ff9f9f7208 */ /* 0x000fe20000000000 */
[----:B------:R-:W-:Y:S01]  /*4320*/  FFMA.FTZ R218, R141, c[0x0][0x2d0], -R168 ;  /* 0x0000b4008dda7a23 */ /* 0x000fe200000108a8 */
[----:B------:R-:W-:Y:S02]  /*4330*/  PLOP3.LUT P0, PT, PT, PT, UP1, 0x40, 0x0 ;  /* 0x000000000000781c */ /* 0x000fe40003f0e818 */
[----:B------:R-:W1:Y:S01]  /*4340*/  MUFU.EX2 R147, R147 ;  /* 0x0000009300937308 */ /* 0x000e620000000800 */
[--C-:B------:R-:W-:Y:S01]  /*4350*/  FFMA.FTZ R148, R20, c[0x0][0x2d0], -R159.reuse ;  /* 0x0000b40014947a23 */ /* 0x100fe2000001089f */
[----:B--2---:R-:W-:Y:S01]  /*4360*/  F2FP.PACK_AB R96, R153, R154 ;  /* 0x0000009a9960723e */ /* 0x004fe200000000ff */
[--C-:B------:R-:W-:Y:S01]  /*4370*/  FFMA.FTZ R149, R26, c[0x0][0x2d0], -R159.reuse ;  /* 0x0000b4001a957a23 */ /* 0x100fe2000001089f */
[----:B------:R-:W-:Y:S01]  /*4380*/  LDSM.16.MT88.4 R20, [R203+0x900] ;  /* 0x00090000cb14783b */ /* 0x000fe20000004200 */
[----:B------:R-:W-:-:S02]  /*4390*/  FFMA.FTZ R150, R16, c[0x0][0x2d0], -R159 ;  /* 0x0000b40010967a23 */ /* 0x000fc4000001089f */
[--C-:B------:R-:W-:Y:S01]  /*43a0*/  FFMA.FTZ R135, R6, c[0x0][0x2d0], -R159.reuse ;  /* 0x0000b40006877a23 */ /* 0x100fe2000001089f */
[----:B------:R-:W-:Y:S01]  /*43b0*/  MUFU.EX2 R148, R148 ;  /* 0x0000009400947308 */ /* 0x000fe20000000800 */
[----:B------:R-:W2:Y:S01]  /*43c0*/  LDSM.16.MT88.4 R4, [R196+0x4100] ;  /* 0x00410000c404783b */ /* 0x000ea20000004200 */
[--C-:B------:R-:W-:Y:S02]  /*43d0*/  FFMA.FTZ R3, R10, c[0x0][0x2d0], -R159.reuse ;  /* 0x0000b4000a037a23 */ /* 0x100fe4000001089f */
[--C-:B------:R-:W-:Y:S01]  /*43e0*/  FFMA.FTZ R2, R8, c[0x0][0x2d0], -R159.reuse ;  /* 0x0000b40008027a23 */ /* 0x100fe2000001089f */
[----:B------:R-:W-:Y:S01]  /*43f0*/  LDSM.16.MT88.4 R16, [R197+0x2900] ;  /* 0x00290000c510783b */ /* 0x000fe20000004200 */
[--C-:B------:R-:W-:Y:S02]  /*4400*/  FFMA.FTZ R144, R14, c[0x0][0x2d0], -R159.reuse ;  /* 0x0000b4000e907a23 */ /* 0x100fe4000001089f */
[----:B------:R-:W3:Y:S01]  /*4410*/  MUFU.EX2 R149, R149 ;  /* 0x0000009500957308 */ /* 0x000ee20000000800 */
[----:B------:R-:W4:Y:S01]  /*4420*/  LDSM.16.MT88.4 R8, [R203+0x2900] ;  /* 0x00290000cb08783b */ /* 0x000f220000004200 */
[----:B-1----:R-:W-:Y:S01]  /*4430*/  F2FP.PACK_AB R98, R147, R152 ;  /* 0x000000989362723e */ /* 0x002fe200000000ff */
[----:B------:R-:W-:-:S02]  /*4440*/  FFMA.FTZ R133, R12, c[0x0][0x2d0], -R159 ;  /* 0x0000b4000c857a23 */ /* 0x000fc4000001089f */
[----:B------:R-:W1:Y:S01]  /*4450*/  LDSM.16.MT88.4 R12, [R196+0x2900] ;  /* 0x00290000c40c783b */ /* 0x000e620000004200 */
[--C-:B------:R-:W-:Y:S02]  /*4460*/  FFMA.FTZ R161, R172, c[0x0][0x2d0], -R159.reuse ;  /* 0x0000b400aca17a23 */ /* 0x100fe4000001089f */
[----:B------:R-:W-:Y:S01]  /*4470*/  MUFU.EX2 R150, R150 ;  /* 0x0000009600967308 */ /* 0x000fe20000000800 */
[----:B------:R-:W-:Y:S01]  /*4480*/  LDSM.16.MT88.4 R24, [R198+0x2900] ;  /* 0x00290000c618783b */ /* 0x000fe20000004200 */
[--C-:B------:R-:W-:Y:S02]  /*4490*/  FFMA.FTZ R162, R162, c[0x0][0x2d0], -R159.reuse ;  /* 0x0000b400a2a27a23 */ /* 0x100fe4000001089f */
[--C-:B------:R-:W-:Y:S02]  /*44a0*/  FFMA.FTZ R163, R170, c[0x0][0x2d0], -R159.reuse ;  /* 0x0000b400aaa37a23 */ /* 0x100fe4000001089f */
[----:B------:R-:W-:Y:S02]  /*44b0*/  FFMA.FTZ R164, R164, c[0x0][0x2d0], -R159 ;  /* 0x0000b400a4a47a23 */ /* 0x000fe4000001089f */
[----:B------:R-:W5:Y:S01]  /*44c0*/  MUFU.EX2 R135, R135 ;  /* 0x0000008700877308 */ /* 0x000f620000000800 */
[----:B---3--:R-:W-:Y:S01]  /*44d0*/  F2FP.PACK_AB R97, R149, R148 ;  /* 0x000000949561723e */ /* 0x008fe200000000ff */
[----:B------:R-:W-:-:S02]  /*44e0*/  FFMA.FTZ R170, R165, c[0x0][0x2d0], -R168 ;  /* 0x0000b400a5aa7a23 */ /* 0x000fc400000108a8 */
[----:B------:R-:W-:Y:S02]  /*44f0*/  FFMA.FTZ R165, R143, c[0x0][0x2d0], -R168 ;  /* 0x0000b4008fa57a23 */ /* 0x000fe400000108a8 */
[--C-:B------:R-:W-:Y:S02]  /*4500*/  FFMA.FTZ R166, R166, c[0x0][0x2d0], -R159.reuse ;  /* 0x0000b400a6a67a23 */ /* 0x100fe4000001089f */
[----:B------:R-:W-:Y:S01]  /*4510*/  MUFU.EX2 R151, R151 ;  /* 0x0000009700977308 */ /* 0x000fe20000000800 */
[--C-:B------:R-:W-:Y:S02]  /*4520*/  FFMA.FTZ R169, R142, c[0x0][0x2d0], -R159.reuse ;  /* 0x0000b4008ea97a23 */ /* 0x100fe4000001089f */
[--C-:B------:R-:W-:Y:S02]  /*4530*/  FFMA.FTZ R168, R140, c[0x0][0x2d0], -R159.reuse ;  /* 0x0000b4008ca87a23 */ /* 0x100fe4000001089f */
[----:B------:R-:W-:Y:S01]  /*4540*/  FFMA.FTZ R219, R160, c[0x0][0x2d0], -R159 ;  /* 0x0000b400a0db7a23 */ /* 0x000fe2000001089f */
[----:B------:R-:W-:Y:S01]  /*4550*/  LDSM.16.MT88.4 R140, [R198+0x1900] ;  /* 0x00190000c68c783b */ /* 0x000fe20000004200 */
[----:B------:R-:W-:Y:S01]  /*4560*/  FADD.FTZ R153, R154, R153 ;  /* 0x000000999a997221 */ /* 0x000fe20000010000 */
[----:B-----5:R-:W-:Y:S01]  /*4570*/  F2FP.PACK_AB R99, R135, R150 ;  /* 0x000000968763723e */ /* 0x020fe200000000ff */
[----:B------:R-:W3:Y:S01]  /*4580*/  MUFU.EX2 R146, R146 ;  /* 0x0000009200927308 */ /* 0x000ee20000000800 */
[----:B------:R-:W-:-:S02]  /*4590*/  FADD.FTZ R149, R148, R149 ;  /* 0x0000009594957221 */ /* 0x000fc40000010000 */
[----:B------:R-:W-:Y:S02]  /*45a0*/  FADD.FTZ R152, R152, R153 ;  /* 0x0000009998987221 */ /* 0x000fe40000010000 */
[----:B------:R-:W-:Y:S01]  /*45b0*/  FADD.FTZ R150, R150, R149 ;  /* 0x0000009596967221 */ /* 0x000fe20000010000 */
[----:B------:R-:W-:Y:S01]  /*45c0*/  HMMA.16816.F32 R36, R96, R40, RZ ;  /* 0x000000286024723c */ /* 0x000fe200000018ff */
[----:B------:R-:W-:Y:S01]  /*45d0*/  FADD.FTZ R152, R147, R152 ;  /* 0x0000009893987221 */ /* 0x000fe20000010000 */
[----:B------:R-:W-:Y:S01]  /*45e0*/  MUFU.EX2 R145, R145 ;  /* 0x0000009100917308 */ /* 0x000fe20000000800 */
[----:B------:R-:W-:-:S05]  /*45f0*/  FADD.FTZ R135, R135, R150 ;  /* 0x0000009687877221 */ /* 0x000fca0000010000 */
[C---:B------:R-:W-:Y:S02]  /*4600*/  HMMA.16816.F32 R52, R96.reuse, R56, RZ ;  /* 0x000000386034723c */ /* 0x040fe400000018ff */
[----:B------:R-:W-:Y:S06]  /*4610*/  MUFU.EX2 R134, R134 ;  /* 0x0000008600867308 */ /* 0x000fec0000000800 */
[C---:B------:R-:W-:Y:S02]  /*4620*/  HMMA.16816.F32 R40, R96.reuse, R42, RZ ;  /* 0x0000002a6028723c */ /* 0x040fe400000018ff */
[----:B------:R-:W-:Y:S06]  /*4630*/  MUFU.EX2 R144, R144 ;  /* 0x0000009000907308 */ /* 0x000fec0000000800 */
[C---:B------:R-:W-:Y:S02]  /*4640*/  HMMA.16816.F32 R56, R96.reuse, R58, RZ ;  /* 0x0000003a6038723c */ /* 0x040fe400000018ff */
[----:B------:R-:W5:Y:S06]  /*4650*/  MUFU.EX2 R133, R133 ;  /* 0x0000008500857308 */ /* 0x000f6c0000000800 */
[C---:B------:R-:W-:Y:S02]  /*4660*/  HMMA.16816.F32 R128, R96.reuse, R124, RZ ;  /* 0x0000007c6080723c */ /* 0x040fe400000018ff */
[----:B------:R-:W-:Y:S06]  /*4670*/  MUFU.EX2 R3, R3 ;  /* 0x0000000300037308 */ /* 0x000fec0000000800 */
[C---:B------:R-:W-:Y:S02]  /*4680*/  HMMA.16816.F32 R120, R96.reuse, R116, RZ ;  /* 0x000000746078723c */ /* 0x040fe400000018ff */
[----:B------:R-:W1:Y:S06]  /*4690*/  MUFU.EX2 R2, R2 ;  /* 0x0000000200027308 */ /* 0x000e6c0000000800 */
        /* <DEDUP_REMOVED lines=32> */
[C---:B--2---:R-:W-:Y:S07]  /*48a0*/  HMMA.16816.F32 R92, R96.reuse, R4, RZ ;  /* 0x00000004605c723c */ /* 0x044fee00000018ff */
[----:B---3--:R-:W-:Y:S01]  /*48b0*/  F2FP.PACK_AB R4, R146, R151 ;  /* 0x000000979204723e */ /* 0x008fe200000000ff */
[----:B------:R-:W-:Y:S01]  /*48c0*/  HMMA.16816.F32 R96, R96, R6, RZ ;  /* 0x000000066060723c */ /* 0x000fe200000018ff */
[----:B-----5:R-:W-:Y:S01]  /*48d0*/  F2FP.PACK_AB R5, R133, R144 ;  /* 0x000000908505723e */ /* 0x020fe200000000ff */
[----:B------:R-:W-:-:S02]  /*48e0*/  FADD.FTZ R151, R151, R152 ;  /* 0x0000009897977221 */ /* 0x000fc40000010000 */
[----:B------:R-:W-:Y:S02]  /*48f0*/  FADD.FTZ R144, R144, R135 ;  /* 0x0000008790907221 */ /* 0x000fe40000010000 */
[----:B------:R-:W-:Y:S01]  /*4900*/  FADD.FTZ R146, R146, R151 ;  /* 0x0000009792927221 */ /* 0x000fe20000010000 */
[----:B------:R-:W-:Y:S01]  /*4910*/  F2FP.PACK_AB R6, R134, R145 ;  /* 0x000000918606723e */ /* 0x000fe200000000ff */
[----:B------:R-:W-:Y:S01]  /*4920*/  FADD.FTZ R144, R133, R144 ;  /* 0x0000009085907221 */ /* 0x000fe20000010000 */
[----:B-1----:R-:W-:Y:S01]  /*4930*/  F2FP.PACK_AB R7, R2, R3 ;  /* 0x000000030207723e */ /* 0x002fe200000000ff */
[----:B------:R-:W-:Y:S02]  /*4940*/  FADD.FTZ R145, R145, R146 ;  /* 0x0000009291917221 */ /* 0x000fe40000010000 */
[----:B------:R-:W-:Y:S02]  /*4950*/  FADD.FTZ R3, R3, R144 ;  /* 0x0000009003037221 */ /* 0x000fe40000010000 */
[----:B------:R-:W-:-:S02]  /*4960*/  FADD.FTZ R134, R134, R145 ;  /* 0x0000009186867221 */ /* 0x000fc40000010000 */
[----:B----4-:R-:W-:Y:S01]  /*4970*/  HMMA.16816.F32 R36, R4, R8, R36 ;  /* 0x000000080424723c */ /* 0x010fe20000001824 */
[----:B------:R-:W-:-:S07]  /*4980*/  FADD.FTZ R2, R2, R3 ;  /* 0x0000000302027221 */ /* 0x000fce0000010000 */
[C---:B------:R-:W-:Y:S01]  /*4990*/  HMMA.16816.F32 R40, R4.reuse, R10, R40 ;  /* 0x0000000a0428723c */ /* 0x040fe20000001828 */
[----:B------:R-:W1:Y:S07]  /*49a0*/  LDSM.16.MT88.4 R8, [R198+0x4900] ;  /* 0x00490000c608783b */ /* 0x000e6e0000004200 */
[C---:B------:R-:W-:Y:S08]  /*49b0*/  HMMA.16816.F32 R52, R4.reuse, R16, R52 ;  /* 0x000000100434723c */ /* 0x040ff00000001834 */
[C---:B------:R-:W-:Y:S01]  /*49c0*/  HMMA.16816.F32 R56, R4.reuse, R18, R56 ;  /* 0x000000120438723c */ /* 0x040fe20000001838 */
[----:B------:R-:W2:Y:S07]  /*49d0*/  LDSM.16.MT88.4 R16, [R197+0x4900] ;  /* 0x00490000c510783b */ /* 0x000eae0000004200 */
[C---:B------:R-:W-:Y:S08]  /*49e0*/  HMMA.16816.F32 R128, R4.reuse, R20, R128 ;  /* 0x000000140480723c */ /* 0x040ff00000001880 */
[C---:B------:R-:W-:Y:S01]  /*49f0*/  HMMA.16816.F32 R124, R4.reuse, R22, R124 ;  /* 0x00000016047c723c */ /* 0x040fe2000000187c */
[----:B------:R-:W3:Y:S07]  /*4a00*/  LDSM.16.MT88.4 R20, [R203+0x4900] ;  /* 0x00490000cb14783b */ /* 0x000eee0000004200 */
[C---:B------:R-:W-:Y:S08]  /*4a10*/  HMMA.16816.F32 R60, R4.reuse, R12, R60 ;  /* 0x0000000c043c723c */ /* 0x040ff0000000183c */
[C---:B------:R-:W-:Y:S01]  /*4a20*/  HMMA.16816.F32 R64, R4.reuse, R14, R64 ;  /* 0x0000000e0440723c */ /* 0x040fe20000001840 */
[----:B------:R-:W4:Y:S07]  /*4a30*/  LDSM.16.MT88.4 R12, [R196+0x4900] ;  /* 0x00490000c40c783b */ /* 0x000f2e0000004200 */
        /* <DEDUP_REMOVED lines=8> */
[----:B------:R-:W-:Y:S07]  /*4ac0*/  LDSM.16.MT88.4 R136, [R197+0x1900] ;  /* 0x00190000c588783b */ /* 0x000fee0000004200 */
        /* <DEDUP_REMOVED lines=9> */
[C---:B---3--:R-:W-:Y:S08]  /*4b60*/  HMMA.16816.F32 R68, R4.reuse, R20, R68 ;  /* 0x000000140444723c */ /* 0x048ff00000001844 */
[C---:B------:R-:W-:Y:S01]  /*4b70*/  HMMA.16816.F32 R72, R4.reuse, R22, R72 ;  /* 0x000000160448723c */ /* 0x040fe20000001848 */
[----:B------:R-:W-:Y:S07]  /*4b80*/  LDSM.16.MT88.4 R20, [R203+0x5100] ;  /* 0x00510000cb14783b */ /* 0x000fee0000004200 */
[C---:B----4-:R-:W-:Y:S08]  /*4b90*/  HMMA.16816.F32 R92, R4.reuse, R12, R92 ;  /* 0x0000000c045c723c */ /* 0x050ff0000000185c */
[----:B------:R-:W-:Y:S01]  /*4ba0*/  HMMA.16816.F32 R96, R4, R14, R96 ;  /* 0x0000000e0460723c */ /* 0x000fe20000001860 */
[----:B------:R-:W3:Y:S06]  /*4bb0*/  LDSM.16.MT88.4 R12, [R203+0x3100] ;  /* 0x00310000cb0c783b */ /* 0x000eec0000004200 */
[----:B------:R-:W-:Y:S01]  /*4bc0*/  F2FP.PACK_AB R4, R158, R155 ;  /* 0x0000009b9e04723e */ /* 0x000fe200000000ff */
[----:B------:R-:W-:Y:S01]  /*4bd0*/  FADD.FTZ R155, R155, R134 ;  /* 0x000000869b9b7221 */ /* 0x000fe20000010000 */
[----:B------:R-:W-:-:S02]  /*4be0*/  F2FP.PACK_AB R6, R157, R156 ;  /* 0x0000009c9d06723e */ /* 0x000fc400000000ff */
[----:B------:R-:W-:Y:S01]  /*4bf0*/  F2FP.PACK_AB R5, R162, R161 ;  /* 0x000000a1a205723e */ /* 0x000fe200000000ff */
[----:B------:R-:W-:Y:S01]  /*4c00*/  FADD.FTZ R161, R161, R2 ;  /* 0x00000002a1a17221 */ /* 0x000fe20000010000 */
[----:B------:R-:W-:Y:S01]  /*4c10*/  F2FP.PACK_AB R7, R164, R163 ;  /* 0x000000a3a407723e */ /* 0x000fe200000000ff */
[----:B------:R-:W-:Y:S02]  /*4c20*/  FADD.FTZ R155, R158, R155 ;  /* 0x0000009b9e9b7221 */ /* 0x000fe40000010000 */
[----:B------:R-:W-:Y:S02]  /*4c30*/  FADD.FTZ R162, R162, R161 ;  /* 0x000000a1a2a27221 */ /* 0x000fe40000010000 */
[----:B------:R-:W-:Y:S02]  /*4c40*/  FADD.FTZ R156, R156, R155 ;  /* 0x0000009b9c9c7221 */ /* 0x000fe40000010000 */
[----:B-1----:R-:W-:Y:S01]  /*4c50*/  HMMA.16816.F32 R128, R4, R8, R128 ;  /* 0x000000080480723c */ /* 0x002fe20000001880 */
[----:B------:R-:W-:-:S02]  /*4c60*/  FADD.FTZ R163, R163, R162 ;  /* 0x000000a2a3a37221 */ /* 0x000fc40000010000 */
[----:B------:R-:W-:Y:S02]  /*4c70*/  FADD.FTZ R156, R157, R156 ;  /* 0x0000009c9d9c7221 */ /* 0x000fe40000010000 */
[----:B------:R-:W-:-:S03]  /*4c80*/  FADD.FTZ R163, R164, R163 ;  /* 0x000000a3a4a37221 */ /* 0x000fc60000010000 */
        /* <DEDUP_REMOVED lines=8> */
[C---:B------:R-:W-:Y:S08]  /*4d10*/  HMMA.16816.F32 R68, R4.reuse, R20, R68 ;  /* 0x000000140444723c */ /* 0x040ff00000001844 */
        /* <DEDUP_REMOVED lines=9> */
[C---:B------:R-:W-:Y:S01]  /*4db0*/  HMMA.16816.F32 R72, R4.reuse, R22, R72 ;  /* 0x000000160448723c */ /* 0x040fe20000001848 */
[----:B------:R-:W-:Y:S07]  /*4dc0*/  LDSM.16.MT88.4 R20, [R196+0x3900] ;  /* 0x00390000c414783b */ /* 0x000fee0000004200 */
        /* <DEDUP_REMOVED lines=8> */
[----:B------:R-:W4:Y:S07]  /*4e50*/  LDSM.16.MT88.4 R32, [R196+0x1900] ;  /* 0x00190000c420783b */ /* 0x000f2e0000004200 */
[C---:B------:R-:W-:Y:S08]  /*4e60*/  HMMA.16816.F32 R104, R4.reuse, R28, R104 ;  /* 0x0000001c0468723c */ /* 0x040ff00000001868 */
[C---:B------:R-:W-:Y:S01]  /*4e70*/  HMMA.16816.F32 R100, R4.reuse, R30, R100 ;  /* 0x0000001e0464723c */ /* 0x040fe20000001864 */
[----:B------:R-:W5:Y:S07]  /*4e80*/  LDSM.16.MT88.4 R28, [R198+0x3900] ;  /* 0x00390000c61c783b */ /* 0x000f6e0000004200 */
[C---:B------:R-:W-:Y:S08]  /*4e90*/  HMMA.16816.F32 R44, R4.reuse, R24, R44 ;  /* 0x00000018042c723c */ /* 0x040ff0000000182c */
[----:B------:R-:W-:Y:S01]  /*4ea0*/  HMMA.16816.F32 R48, R4, R26, R48 ;  /* 0x0000001a0430723c */ /* 0x000fe20000001830 */
[----:B------:R-:W2:Y:S06]  /*4eb0*/  LDSM.16.MT88.4 R24, [R197+0x3900] ;  /* 0x00390000c518783b */ /* 0x000eac0000004200 */
        /* <DEDUP_REMOVED lines=9> */
[----:B---3--:R-:W-:Y:S01]  /*4f50*/  HMMA.16816.F32 R128, R4, R12, R128 ;  /* 0x0000000c0480723c */ /* 0x008fe20000001880 */
[----:B------:R-:W-:-:S02]  /*4f60*/  FADD.FTZ R168, R168, R169 ;  /* 0x000000a9a8a87221 */ /* 0x000fc40000010000 */
[----:B------:R-:W-:Y:S02]  /*4f70*/  FADD.FTZ R218, R218, R165 ;  /* 0x000000a5dada7221 */ /* 0x000fe40000010000 */
[----:B------:R-:W-:-:S03]  /*4f80*/  FADD.FTZ R219, R219, R168 ;  /* 0x000000a8dbdb7221 */ /* 0x000fc60000010000 */
[C---:B------:R-:W-:Y:S01]  /*4f90*/  HMMA.16816.F32 R124, R4.reuse, R14, R124 ;  /* 0x0000000e047c723c */ /* 0x040fe2000000187c */
[----:B------:R-:W3:Y:S07]  /*4fa0*/  LDSM.16.MT88.4 R12, [R198+0x5900] ;  /* 0x00590000c60c783b */ /* 0x000eee0000004200 */
[C---:B-1----:R-:W-:Y:S08]  /*4fb0*/  HMMA.16816.F32 R36, R4.reuse, R8, R36 ;  /* 0x000000080424723c */ /* 0x042ff00000001824 */
[C---:B------:R-:W-:Y:S01]  /*4fc0*/  HMMA.16816.F32 R40, R4.reuse, R10, R40 ;  /* 0x0000000a0428723c */ /* 0x040fe20000001828 */
[----:B------:R-:W1:Y:S07]  /*4fd0*/  LDSM.16.MT88.4 R8, [R197+0x5900] ;  /* 0x00590000c508783b */ /* 0x000e6e0000004200 */
[C---:B--2---:R-:W-:Y:S08]  /*4fe0*/  HMMA.16816.F32 R68, R4.reuse, R16, R68 ;  /* 0x000000100444723c */ /* 0x044ff00000001844 */
[C---:B------:R-:W-:Y:S01]  /*4ff0*/  HMMA.16816.F32 R72, R4.reuse, R18, R72 ;  /* 0x000000120448723c */ /* 0x040fe20000001848 */
[----:B------:R-:W2:Y:S07]  /*5000*/  LDSM.16.MT88.4 R16, [R196+0x5900] ;  /* 0x00590000c410783b */ /* 0x000eae0000004200 */
[C---:B------:R-:W-:Y:S08]  /*5010*/  HMMA.16816.F32 R120, R4.reuse, R140, R120 ;  /* 0x0000008c0478723c */ /* 0x040ff00000001878 */
[C---:B------:R-:W-:Y:S08]  /*5020*/  HMMA.16816.F32 R116, R4.reuse, R142, R116 ;  /* 0x0000008e0474723c */ /* 0x040ff00000001874 */
[C---:B------:R-:W-:Y:S08]  /*5030*/  HMMA.16816.F32 R112, R4.reuse, R136, R112 ;  /* 0x000000880470723c */ /* 0x040ff00000001870 */
[C---:B------:R-:W-:Y:S08]  /*5040*/  HMMA.16816.F32 R108, R4.reuse, R138, R108 ;  /* 0x0000008a046c723c */ /* 0x040ff0000000186c */
[C---:B----4-:R-:W-:Y:S08]  /*5050*/  HMMA.16816.F32 R104, R4.reuse, R32, R104 ;  /* 0x000000200468723c */ /* 0x050ff00000001868 */
[C---:B------:R-:W-:Y:S08]  /*5060*/  HMMA.16816.F32 R100, R4.reuse, R34, R100 ;  /* 0x000000220464723c */ /* 0x040ff00000001864 */
[C---:B-----5:R-:W-:Y:S08]  /*5070*/  HMMA.16816.F32 R44, R4.reuse, R28, R44 ;  /* 0x0000001c042c723c */ /* 0x060ff0000000182c */
[C---:B------:R-:W-:Y:S08]  /*5080*/  HMMA.16816.F32 R48, R4.reuse, R30, R48 ;  /* 0x0000001e0430723c */ /* 0x040ff00000001830 */
[C---:B------:R-:W-:Y:S08]  /*5090*/  HMMA.16816.F32 R52, R4.reuse, R24, R52 ;  /* 0x000000180434723c */ /* 0x040ff00000001834 */
[C---:B------:R-:W-:Y:S08]  /*50a0*/  HMMA.16816.F32 R56, R4.reuse, R26, R56 ;  /* 0x0000001a0438723c */ /* 0x040ff00000001838 */
[C---:B------:R-:W-:Y:S08]  /*50b0*/  HMMA.16816.F32 R60, R4.reuse, R20, R60 ;  /* 0x00000014043c723c */ /* 0x040ff0000000183c */
[C---:B------:R-:W-:Y:S08]  /*50c0*/  HMMA.16816.F32 R64, R4.reuse, R22, R64 ;  /* 0x000000160440723c */ /* 0x040ff00000001840 */
[C---:B---3--:R-:W-:Y:S08]  /*50d0*/  HMMA.16816.F32 R76, R4.reuse, R12, R76 ;  /* 0x0000000c044c723c */ /* 0x048ff0000000184c */
[C---:B------:R-:W-:Y:S08]  /*50e0*/  HMMA.16816.F32 R80, R4.reuse, R14, R80 ;  /* 0x0000000e0450723c */ /* 0x040ff00000001850 */
[C---:B-1----:R-:W-:Y:S08]  /*50f0*/  HMMA.16816.F32 R84, R4.reuse, R8, R84 ;  /* 0x000000080454723c */ /* 0x042ff00000001854 */
[C---:B------:R-:W-:Y:S08]  /*5100*/  HMMA.16816.F32 R88, R4.reuse, R10, R88 ;  /* 0x0000000a0458723c */ /* 0x040ff00000001858 */
[C---:B--2---:R-:W-:Y:S08]  /*5110*/  HMMA.16816.F32 R92, R4.reuse, R16, R92 ;  /* 0x00000010045c723c */ /* 0x044ff0000000185c */
[----:B------:R-:W-:Y:S01]  /*5120*/  HMMA.16816.F32 R96, R4, R18, R96 ;  /* 0x000000120460723c */ /* 0x000fe20000001860 */
[----:B------:R-:W-:Y:S07]  /*5130*/  @P0 BRA `(.L_x_359) ;  /* 0x0000014000000947 */ /* 0x000fee0003800000 */
        /* <DEDUP_REMOVED lines=11> */
.L_x_360:
[----:B------:R-:W-:Y:S02]  /*51f0*/  ULDC UR4, c[0x0][0x32c] ;  /* 0x0000cb0000047ab9 */ /* 0x000fe40000000800 */
[----:B------:R-:W-:-:S03]  /*5200*/  UISETP.NE.AND UP0, UPT, UR19, UR4, UPT ;  /* 0x000000041300728c */ /* 0x000fc6000bf05270 */
[----:B------:R-:W-:Y:S02]  /*5210*/  ULDC.64 UR4, c[0x0][0x330] ;  /* 0x0000cc0000047ab9 */ /* 0x000fe40000000a00 */
[----:B------:R-:W-:-:S06]  /*5220*/  UIMAD.WIDE.U32 UR18, UR7, UR4, URZ ;  /* 0x00000004071272a5 */ /* 0x000fcc000f8e003f */
[----:B------:R-:W-:Y:S02]  /*5230*/  @UP0 USHF.R.U32.HI UR7, URZ, UR5, UR19 ;  /* 0x000000053f070299 */ /* 0x000fe40008011613 */
.L_x_361:
[----:B------:R-:W-:Y:S02]  /*5240*/  ULDC UR4, c[0x0][0x32c] ;  /* 0x0000cb0000047ab9 */ /* 0x000fe40000000800 */
[----:B------:R-:W-:-:S04]  /*5250*/  UIMAD UR4, UR7, UR4, UR4 ;  /* 0x00000004070472a4 */ /* 0x000fc8000f8e0204 */
[----:B------:R-:W-:-:S04]  /*5260*/  UISETP.LT.AND UP0, UPT, UR6, UR4, UPT ;  /* 0x000000040600728c */ /* 0x000fc8000bf01270 */
[----:B------:R-:W-:-:S04]  /*5270*/  USEL UR6, UR6, UR4, UP0 ;  /* 0x0000000406067287 */ /* 0x000fc80008000000 */
.L_x_359:
[----:B------:R-:W-:-:S04]  /*5280*/  USHF.R.S32.HI UR4, URZ, 0x1f, UR6 ;  /* 0x0000001f3f047899 */ /* 0x000fc80008011406 */
[----:B------:R-:W-:-:S04]  /*5290*/  ULEA.HI UR4, UR4, UR6, URZ, 0x6 ;  /* 0x0000000604047291 */ /* 0x000fc8000f8f303f */
[----:B------:R-:W-:-:S04]  /*52a0*/  USHF.R.S32.HI UR18, URZ, 0x6, UR4 ;  /* 0x000000063f127899 */ /* 0x000fc80008011404 */
[----:B------:R-:W-:-:S04]  /*52b0*/  UISETP.LT.AND UP0, UPT, UR8, UR18, UPT ;  /* 0x000000120800728c */ /* 0x000fc8000bf01270 */
[----:B------:R-:W-:-:S04]  /*52c0*/  USEL UR18, UR8, UR18, !UP0 ;  /* 0x0000001208127287 */ /* 0x000fc8000c000000 */
[----:B------:R-:W-:-:S06]  /*52d0*/  UISETP.GE.AND UP0, UPT, UR13, UR18, UPT ;  /* 0x000000120d00728c */ /* 0x000fcc000bf06270 */
[----:B------:R-:W-:-:S13]  /*52e0*/  PLOP3.LUT P0, PT, PT, PT, UP0, 0x80, 0x0 ;  /* 0x000000000000781c */ /* 0x000fda0003f0f008 */
[----:B------:R-:W-:Y:S05]  /*52f0*/  @!P0 BRA `(.L_x_362) ;  /* 0x0000391000008947 */ /* 0x000fea0003800000 */
[----:B------:R-:W-:Y:S01]  /*5300*/  PLOP3.LUT P4, PT, PT, PT, UP2, 0x80, 0x0 ;  /* 0x000000000000781c */ /* 0x000fe20003f8f028 */
[----:B------:R-:W-:Y:S01]  /*5310*/  IMAD.MOV.U32 R2, RZ, RZ, R132 ;  /* 0x000000ffff027224 */ /* 0x000fe200078e0084 */
[----:B------:R-:W-:Y:S01]  /*5320*/  PLOP3.LUT P0, PT, PT, PT, UP2, 0x80, 0x0 ;  /* 0x000000000000781c */ /* 0x000fe20003f0f028 */
[----:B------:R-:W-:Y:S01]  /*5330*/  IMAD.MOV.U32 R3, RZ, RZ, R0 ;  /* 0x000000ffff037224 */ /* 0x000fe200078e0000 */
[C---:B------:R-:W-:Y:S01]  /*5340*/  IADD3 R224, P6, R208.reuse, 0x40, RZ ;  /* 0x00000040d0e07810 */ /* 0x040fe20007fde0ff */
[----:B------:R-:W-:Y:S01]  /*5350*/  ULDC.64 UR6, c[0x0][0x208] ;  /* 0x0000820000067ab9 */ /* 0x000fe20000000a00 */
[----:B------:R-:W-:Y:S01]  /*5360*/  IADD3 R222, P5, R208, 0x80, RZ ;  /* 0x00000080d0de7810 */ /* 0x000fe20007fbe0ff */
[----:B------:R-:W-:Y:S02]  /*5370*/  ULDC.64 UR4, c[0x0][0x1e0] ;  /* 0x0000780000047ab9 */ /* 0x000fe40000000a00 */
[--C-:B------:R-:W-:Y:S01]  /*5380*/  IMAD.X R223, RZ, RZ, R215.reuse, P6 ;  /* 0x000000ffffdf7224 */ /* 0x100fe200030e06d7 */
[----:B------:R-:W-:Y:S01]  /*5390*/  IADD3 R182, P6, R210, 0x80, RZ ;  /* 0x00000080d2b67810 */ /* 0x000fe20007fde0ff */
[----:B------:R-:W-:-:S02]  /*53a0*/  IMAD.X R221, RZ, RZ, R215, P5 ;  /* 0x000000ffffdd7224 */ /* 0x000fc400028e06d7 */
[----:B------:R-:W-:Y:S01]  /*53b0*/  @P4 IMAD.HI.U32 R180, R212, c[0x0][0x2c8], RZ ;  /* 0x0000b200d4b44a27 */ /* 0x000fe200078e00ff */
[----:B------:R-:W-:-:S03]  /*53c0*/  IADD3 R220, P4, R210, 0x40, RZ ;  /* 0x00000040d2dc7810 */ /* 0x000fc60007f9e0ff */
[--C-:B------:R-:W-:Y:S01]  /*53d0*/  IMAD.X R181, RZ, RZ, R217.reuse, P6 ;  /* 0x000000ffffb57224 */ /* 0x100fe200030e06d9 */
[----:B------:R-:W-:Y:S01]  /*53e0*/  @P0 SHF.R.U32.HI R180, RZ, c[0x0][0x2cc], R180 ;  /* 0x0000b300ffb40a19 */ /* 0x000fe200000116b4 */
[----:B------:R-:W-:Y:S02]  /*53f0*/  IMAD.X R183, RZ, RZ, R217, P4 ;  /* 0x000000ffffb77224 */ /* 0x000fe400020e06d9 */
.L_x_371:
[----:B------:R-:W-:Y:S04]  /*5400*/  DEPBAR.LE SB0, 0x0 ;  /* 0x000080000000791a */ /* 0x000fe80000000000 */
[----:B------:R-:W-:Y:S01]  /*5410*/  BAR.SYNC.DEFER_BLOCKING 0x0 ;  /* 0x0000000000007b1d */ /* 0x000fe20000010000 */
[----:B------:R-:W-:Y:S06]  /*5420*/  UISETP.GT.AND UP3, UPT, UR8, UR13, UPT ;  /* 0x0000000d0800728c */ /* 0x000fec000bf64270 */
[----:B------:R-:W-:Y:S05]  /*5430*/  PLOP3.LUT P0, PT, PT, PT, UP3, 0x80, 0x0 ;  /* 0x000000000000781c */ /* 0x000fea0003f0f038 */
[----:B------:R-:W-:Y:S02]  /*5440*/  @!UP3 USHF.R.S32.HI UR19, URZ, 0x1f, UR13 ;  /* 0x0000001f3f13b899 */ /* 0x000fe4000801140d */
[----:B------:R-:W-:Y:S02]  /*5450*/  @!UP3 UIMAD.WIDE.U32 UR22, UR13, UR6, URZ ;  /* 0x000000060d16b2a5 */ /* 0x000fe4000f8e003f */
[----:B------:R-:W-:Y:S02]  /*5460*/  @!UP3 UIMAD UR19, UR19, UR6, URZ ;  /* 0x000000061313b2a4 */ /* 0x000fe4000f8e023f */
[----:B------:R-:W-:Y:S02]  /*5470*/  @!UP3 USHF.L.U32 UR20, UR22, 0x6, URZ ;  /* 0x000000061614b899 */ /* 0x000fe4000800063f */
[----:B------:R-:W-:Y:S01]  /*5480*/  @!UP3 UIMAD UR19, UR13, UR7, UR19 ;  /* 0x000000070d13b2a4 */ /* 0x000fe2000f8e0213 */
[----:B------:R-:W-:Y:S03]  /*5490*/  LDSM.16.M88.4 R132, [R206+0xc100] ;  /* 0x00c10000ce84783b */ /* 0x000fe60000000200 */
[----:B------:R-:W-:Y:S01]  /*54a0*/  @!UP3 UIADD3 UR19, UR23, UR19, URZ ;  /* 0x000000131713b290 */ /* 0x000fe2000fffe03f */
[----:B------:R-:W-:Y:S02]  /*54b0*/  @!P0 IADD3 R225, P6, R208, UR20, RZ ;  /* 0x00000014d0e18c10 */ /* 0x000fe4000ffde0ff */
[----:B------:R-:W-:Y:S01]  /*54c0*/  @!P0 IADD3 R227, P5, R224, UR20, RZ ;  /* 0x00000014e0e38c10 */ /* 0x000fe2000ffbe0ff */
[----:B------:R-:W-:Y:S01]  /*54d0*/  @!UP3 USHF.L.U64.HI UR19, UR22, 0x6, UR19 ;  /* 0x000000061613b899 */ /* 0x000fe20008010213 */
[----:B------:R-:W-:Y:S01]  /*54e0*/  @!P0 IADD3 R229, P4, R222, UR20, RZ ;  /* 0x00000014dee58c10 */ /* 0x000fe2000ff9e0ff */
[----:B------:R-:W1:Y:S01]  /*54f0*/  LDSM.16.M88.4 R136, [R205+0x6100] ;  /* 0x00610000cd88783b */ /* 0x000e620000000200 */
[----:B------:R-:W-:Y:S03]  /*5500*/  @!UP3 ULEA UR20, UP0, UR6, UR20, 0x5 ;  /* 0x000000140614b291 */ /* 0x000fe6000f80283f */
[----:B------:R-:W-:Y:S02]  /*5510*/  @!P0 IADD3.X R0, R215, UR19, RZ, P6, !PT ;  /* 0x00000013d7008c10 */ /* 0x000fe4000b7fe4ff */
[----:B------:R-:W-:Y:S01]  /*5520*/  @!P0 LEA R236, P6, R225, c[0x0][0x1f8], 0x1 ;  /* 0x00007e00e1ec8a11 */ /* 0x000fe200078c08ff */
[----:B------:R-:W2:Y:S01]  /*5530*/  LDSM.16.M88.4 R140, [R205+0x6900] ;  /* 0x00690000cd8c783b */ /* 0x000ea20000000200 */
[----:B------:R-:W-:Y:S02]  /*5540*/  @!P0 IADD3.X R226, R223, UR19, RZ, P5, !PT ;  /* 0x00000013dfe28c10 */ /* 0x000fe4000affe4ff */
[----:B------:R-:W-:Y:S02]  /*5550*/  @!P0 LEA.HI.X R237, R225, c[0x0][0x1fc], R0, 0x1, P6 ;  /* 0x00007f00e1ed8a11 */ /* 0x000fe400030f0c00 */
[----:B------:R-:W-:Y:S02]  /*5560*/  @!P0 LEA R234, P5, R227, c[0x0][0x1f8], 0x1 ;  /* 0x00007e00e3ea8a11 */ /* 0x000fe400078a08ff */
[----:B------:R-:W3:Y:S01]  /*5570*/  LDSM.16.M88.4 R144, [R205+0x7100] ;  /* 0x00710000cd90783b */ /* 0x000ee20000000200 */
[----:B------:R-:W-:Y:S01]  /*5580*/  @!P0 IADD3.X R228, R221, UR19, RZ, P4, !PT ;  /* 0x00000013dde48c10 */ /* 0x000fe2000a7fe4ff */
[----:B------:R-:W-:Y:S01]  /*5590*/  @!UP3 ULEA.HI.X UR19, UR6, UR19, UR7, 0x5, UP0 ;  /* 0x000000130613b291 */ /* 0x000fe200080f2c07 */
[----:B------:R-:W-:Y:S01]  /*55a0*/  @!P0 LEA.HI.X R235, R227, c[0x0][0x1fc], R226, 0x1, P5 ;  /* 0x00007f00e3eb8a11 */ /* 0x000fe200028f0ce2 */
[----:B------:R-:W-:Y:S01]  /*55b0*/  UISETP.GT.AND UP3, UPT, UR13, UR8, UPT ;  /* 0x000000080d00728c */ /* 0x000fe2000bf64270 */
[C---:B------:R-:W-:Y:S02]  /*55c0*/  @!P0 LEA R232, P4, R229.reuse, c[0x0][0x1f8], 0x1 ;  /* 0x00007e00e5e88a11 */ /* 0x040fe400078808ff */
[----:B------:R-:W4:Y:S01]  /*55d0*/  LDSM.16.M88.4 R148, [R205+0x7900] ;  /* 0x00790000cd94783b */ /* 0x000f220000000200 */
[----:B------:R-:W-:Y:S02]  /*55e0*/  @!P0 IADD3 R225, P6, R208, UR20, RZ ;  /* 0x00000014d0e18c10 */ /* 0x000fe4000ffde0ff */
[----:B------:R-:W-:Y:S02]  /*55f0*/  @!P0 LEA.HI.X R233, R229, c[0x0][0x1fc], R228, 0x1, P4 ;  /* 0x00007f00e5e98a11 */ /* 0x000fe400020f0ce4 */
[----:B------:R-:W-:Y:S02]  /*5600*/  @!P0 IADD3.X R0, R215, UR19, RZ, P6, !PT ;  /* 0x00000013d7008c10 */ /* 0x000fe4000b7fe4ff */
[----:B------:R-:W-:Y:S01]  /*5610*/  LDSM.16.M88.4 R152, [R202+0xc100] ;  /* 0x00c10000ca98783b */ /* 0x000fe20000000200 */
[C---:B------:R-:W-:Y:S02]  /*5620*/  @!P0 LEA R230, P6, R225.reuse, c[0x0][0x1f8], 0x1 ;  /* 0x00007e00e1e68a11 */ /* 0x040fe400078c08ff */
[----:B------:R-:W-:Y:S02]  /*5630*/  @!P0 IADD3 R238, P5, R224, UR20, RZ ;  /* 0x00000014e0ee8c10 */ /* 0x000fe4000ffbe0ff */
[----:B------:R-:W-:Y:S02]  /*5640*/  @!P0 LEA.HI.X R231, R225, c[0x0][0x1fc], R0, 0x1, P6 ;  /* 0x00007f00e1e78a11 */ /* 0x000fe400030f0c00 */
[----:B------:R-:W5:Y:S01]  /*5650*/  LDSM.16.M88.4 R156, [R204] ;  /* 0x00000000cc9c783b */ /* 0x000f620000000200 */
[----:B------:R-:W-:Y:S02]  /*5660*/  @!P0 IADD3.X R227, R223, UR19, RZ, P5, !PT ;  /* 0x00000013dfe38c10 */ /* 0x000fe4000affe4ff */
[C---:B------:R-:W-:Y:S01]  /*5670*/  @!P0 LEA R228, P5, R238.reuse, c[0x0][0x1f8], 0x1 ;  /* 0x00007e00eee48a11 */ /* 0x040fe200078a08ff */
[C---:B-1----:R-:W-:Y:S03]  /*5680*/  HMMA.16816.F32 R4, R132.reuse, R136, RZ ;  /* 0x000000888404723c */ /* 0x042fe600000018ff */
[----:B------:R-:W1:Y:S01]  /*5690*/  LDSM.16.M88.4 R160, [R195] ;  /* 0x00000000c3a0783b */ /* 0x000e620000000200 */
[----:B------:R-:W-:Y:S02]  /*56a0*/  @!P0 LEA.HI.X R229, R238, c[0x0][0x1fc], R227, 0x1, P5 ;  /* 0x00007f00eee58a11 */ /* 0x000fe400028f0ce3 */
[----:B------:R-:W-:Y:S01]  /*56b0*/  @!P0 IADD3 R240, P4, R222, UR20, RZ ;  /* 0x00000014def08c10 */ /* 0x000fe2000ff9e0ff */
[----:B------:R-:W-:Y:S01]  /*56c0*/  @UP3 UIADD3 UR20, UR13, -0x1, URZ ;  /* 0xffffffff0d143890 */ /* 0x000fe2000fffe03f */
[C---:B------:R-:W-:Y:S02]  /*56d0*/  HMMA.16816.F32 R8, R132.reuse, R138, RZ ;  /* 0x0000008a8408723c */ /* 0x040fe400000018ff */
[----:B------:R-:W1:Y:S01]  /*56e0*/  LDSM.16.M88.4 R164, [R194] ;  /* 0x00000000c2a4783b */ /* 0x000e620000000200 */
[----:B------:R-:W-:Y:S01]  /*56f0*/  @UP3 UIMAD.WIDE.U32 UR22, UR20, UR4, URZ ;  /* 0x00000004141632a5 */ /* 0x000fe2000f8e003f */
[----:B------:R-:W-:Y:S01]  /*5700*/  @!P0 IADD3.X R239, R221, UR19, RZ, P4, !PT ;  /* 0x00000013ddef8c10 */ /* 0x000fe2000a7fe4ff */
[----:B------:R-:W-:Y:S01]  /*5710*/  @UP3 USHF.R.S32.HI UR19, URZ, 0x1f, UR20 ;  /* 0x0000001f3f133899 */ /* 0x000fe20008011414 */
[C---:B------:R-:W-:Y:S02]  /*5720*/  @!P0 LEA R226, P4, R240.reuse, c[0x0][0x1f8], 0x1 ;  /* 0x00007e00f0e28a11 */ /* 0x040fe400078808ff */
[C---:B--2---:R-:W-:Y:S01]  /*5730*/  HMMA.16816.F32 R12, R132.reuse, R140, RZ ;  /* 0x0000008c840c723c */ /* 0x044fe200000018ff */
[----:B------:R-:W2:Y:S01]  /*5740*/  LDSM.16.M88.4 R168, [R193] ;  /* 0x00000000c1a8783b */ /* 0x000ea20000000200 */
[----:B------:R-:W-:Y:S02]  /*5750*/  @UP3 UIMAD UR19, UR19, UR4, URZ ;  /* 0x00000004131332a4 */ /* 0x000fe4000f8e023f */
[----:B------:R-:W-:Y:S02]  /*5760*/  @!P0 LEA.HI.X R227, R240, c[0x0][0x1fc], R239, 0x1, P4 ;  /* 0x00007f00f0e38a11 */ /* 0x000fe400020f0cef */
[----:B------:R-:W-:Y:S02]  /*5770*/  @UP3 UIMAD UR19, UR20, UR5, UR19 ;  /* 0x00000005141332a4 */ /* 0x000fe4000f8e0213 */
[C---:B------:R-:W-:Y:S01]  /*5780*/  HMMA.16816.F32 R16, R132.reuse, R142, RZ ;  /* 0x0000008e8410723c */ /* 0x040fe200000018ff */
[----:B------:R-:W-:Y:S01]  /*5790*/  @!PT LDS RZ, [RZ] ;  /* 0x00000000fffff984 */ /* 0x000fe20000000800 */
[----:B------:R-:W-:Y:S01]  /*57a0*/  @!PT LDS RZ, [RZ] ;  /* 0x00000000fffff984 */ /* 0x000fe20000000800 */
[----:B------:R-:W-:Y:S01]  /*57b0*/  @!PT LDS RZ, [RZ] ;  /* 0x00000000fffff984 */ /* 0x000fe20000000800 */
[----:B------:R1:W-:Y:S01]  /*57c0*/  @!P0 LDGSTS.E.BYPASS.LTC128B.128 [R207+0x100], [R236.64], !P3 ;  /* 0x00100000eccf8fae */ /* 0x0003e2000d901d50 */
[----:B------:R-:W-:Y:S02]  /*57d0*/  @UP3 USHF.L.U32 UR20, UR22, 0x6, URZ ;  /* 0x0000000616143899 */ /* 0x000fe4000800063f */
[----:B------:R-:W-:Y:S04]  /*57e0*/  @UP3 UIADD3 UR19, UR23, UR19, URZ ;  /* 0x0000001317133290 */ /* 0x000fe8000fffe03f */
[C---:B---3--:R-:W-:Y:S01]  /*57f0*/  HMMA.16816.F32 R20, R132.reuse, R144, RZ ;  /* 0x000000908414723c */ /* 0x048fe200000018ff */
[----:B------:R3:W-:Y:S01]  /*5800*/  @!P0 LDGSTS.E.BYPASS.LTC128B.128 [R207+0x2100], [R234.64], !P2 ;  /* 0x02100000eacf8fae */ /* 0x0007e2000d101d50 */
[----:B------:R-:W-:Y:S06]  /*5810*/  @UP3 USHF.L.U64.HI UR19, UR22, 0x6, UR19 ;  /* 0x0000000616133899 */ /* 0x000fec0008010213 */
[C---:B------:R-:W-:Y:S01]  /*5820*/  HMMA.16816.F32 R24, R132.reuse, R146, RZ ;  /* 0x000000928418723c */ /* 0x040fe200000018ff */
[----:B------:R1:W-:Y:S07]  /*5830*/  @!P0 LDGSTS.E.BYPASS.LTC128B.128 [R207+0x4100], [R232.64], !P1 ;  /* 0x04100000e8cf8fae */ /* 0x0003ee000c901d50 */
[C---:B----4-:R-:W-:Y:S01]  /*5840*/  HMMA.16816.F32 R28, R132.reuse, R148, RZ ;  /* 0x00000094841c723c */ /* 0x050fe200000018ff */
[----:B------:R4:W-:Y:S07]  /*5850*/  @!P0 LDGSTS.E.BYPASS.LTC128B.128 [R207+0x1100], [R230.64], !P3 ;  /* 0x01100000e6cf8fae */ /* 0x0009ee000d901d50 */
[----:B------:R-:W-:Y:S01]  /*5860*/  HMMA.16816.F32 R32, R132, R150, RZ ;  /* 0x000000968420723c */ /* 0x000fe200000018ff */
[----:B------:R2:W-:Y:S07]  /*5870*/  @!P0 LDGSTS.E.BYPASS.LTC128B.128 [R207+0x3100], [R228.64], !P2 ;  /* 0x03100000e4cf8fae */ /* 0x0005ee000d101d50 */
[C---:B-----5:R-:W-:Y:S01]  /*5880*/  HMMA.16816.F32 R4, R152.reuse, R156, R4 ;  /* 0x0000009c9804723c */ /* 0x060fe20000001804 */
[----:B------:R5:W-:Y:S01]  /*5890*/  @!P0 LDGSTS.E.BYPASS.LTC128B.128 [R207+0x5100], [R226.64], !P1 ;  /* 0x05100000e2cf8fae */ /* 0x000be2000c901d50 */
[----:B------:R-:W-:Y:S06]  /*58a0*/  PLOP3.LUT P0, PT, PT, PT, UP3, 0x80, 0x0 ;  /* 0x000000000000781c */ /* 0x000fec0003f0f038 */
[C---:B------:R-:W-:Y:S01]  /*58b0*/  HMMA.16816.F32 R8, R152.reuse, R158, R8 ;  /* 0x0000009e9808723c */ /* 0x040fe20000001808 */
[----:B------:R-:W-:Y:S06]  /*58c0*/  LDSM.16.M88.4 R172, [R201+0xc100] ;  /* 0x00c10000c9ac783b */ /* 0x000fec0000000200 */
[----:B------:R-:W-:Y:S01]  /*58d0*/  @P0 IADD3 R248, P4, R210, UR20, RZ ;  /* 0x00000014d2f80c10 */ /* 0x000fe2000ff9e0ff */
[C---:B-1----:R-:W-:Y:S01]  /*58e0*/  HMMA.16816.F32 R12, R152.reuse, R160, R12 ;  /* 0x000000a0980c723c */ /* 0x042fe2000000180c */
[----:B------:R-:W0:Y:S03]  /*58f0*/  LDGDEPBAR ;  /* 0x00000000000079af */ /* 0x000e260000000000 */
[----:B------:R-:W-:Y:S02]  /*5900*/  @P0 IADD3 R249, P5, R220, UR20, RZ ;  /* 0x00000014dcf90c10 */ /* 0x000fe4000ffbe0ff */
[----:B------:R-:W-:Y:S02]  /*5910*/  @P0 IADD3.X R251, R217, UR19, RZ, P4, !PT ;  /* 0x00000013d9fb0c10 */ /* 0x000fe4000a7fe4ff */
[C---:B------:R-:W-:Y:S01]  /*5920*/  HMMA.16816.F32 R16, R152.reuse, R162, R16 ;  /* 0x000000a29810723c */ /* 0x040fe20000001810 */
[----:B------:R-:W1:Y:S03]  /*5930*/  LDSM.16.M88.4 R176, [R200+0x6100] ;  /* 0x00610000c8b0783b */ /* 0x000e660000000200 */
[----:B------:R-:W-:Y:S04]  /*5940*/  @P0 IADD3.X R250, R183, UR19, RZ, P5, !PT ;  /* 0x00000013b7fa0c10 */ /* 0x000fe8000affe4ff */
[C---:B------:R-:W-:Y:S01]  /*5950*/  HMMA.16816.F32 R20, R152.reuse, R164, R20 ;  /* 0x000000a49814723c */ /* 0x040fe20000001814 */
[----:B------:R-:W3:Y:S07]  /*5960*/  LDSM.16.M88.4 R132, [R200+0x6900] ;  /* 0x00690000c884783b */ /* 0x000eee0000000200 */
[C---:B------:R-:W-:Y:S01]  /*5970*/  HMMA.16816.F32 R24, R152.reuse, R166, R24 ;  /* 0x000000a69818723c */ /* 0x040fe20000001818 */
[----:B------:R-:W3:Y:S07]  /*5980*/  LDSM.16.M88.4 R136, [R200+0x7100] ;  /* 0x00710000c888783b */ /* 0x000eee0000000200 */
[C---:B--2---:R-:W-:Y:S01]  /*5990*/  HMMA.16816.F32 R28, R152.reuse, R168, R28 ;  /* 0x000000a8981c723c */ /* 0x044fe2000000181c */
[----:B------:R-:W2:Y:S07]  /*59a0*/  LDSM.16.M88.4 R140, [R200+0x7900] ;  /* 0x00790000c88c783b */ /* 0x000eae0000000200 */
[----:B------:R-:W-:Y:S01]  /*59b0*/  HMMA.16816.F32 R32, R152, R170, R32 ;  /* 0x000000aa9820723c */ /* 0x000fe20000001820 */
[----:B------:R-:W-:Y:S07]  /*59c0*/  LDSM.16.M88.4 R144, [R199+0xc100] ;  /* 0x00c10000c790783b */ /* 0x000fee0000000200 */
[----:B------:R-:W2:Y:S01]  /*59d0*/  LDSM.16.M88.4 R148, [R192] ;  /* 0x00000000c094783b */ /* 0x000ea20000000200 */
[C---:B-1----:R-:W-:Y:S06]  /*59e0*/  HMMA.16816.F32 R4, R172.reuse, R176, R4 ;  /* 0x000000b0ac04723c */ /* 0x042fec0000001804 */
[----:B------:R-:W1:Y:S02]  /*59f0*/  LDSM.16.M88.4 R152, [R192+0x800] ;  /* 0x00080000c098783b */ /* 0x000e640000000200 */
[C---:B------:R-:W-:Y:S05]  /*5a00*/  HMMA.16816.F32 R8, R172.reuse, R178, R8 ;  /* 0x000000b2ac08723c */ /* 0x040fea0000001808 */
[----:B------:R-:W1:Y:S03]  /*5a10*/  LDSM.16.M88.4 R156, [R192+0x1000] ;  /* 0x00100000c09c783b */ /* 0x000e660000000200 */
[C---:B---3--:R-:W-:Y:S04]  /*5a20*/  HMMA.16816.F32 R12, R172.reuse, R132, R12 ;  /* 0x00000084ac0c723c */ /* 0x048fe8000000180c */
[----:B------:R-:W3:Y:S04]  /*5a30*/  LDSM.16.M88.4 R160, [R192+0x1800] ;  /* 0x00180000c0a0783b */ /* 0x000ee80000000200 */
[C---:B------:R-:W-:Y:S03]  /*5a40*/  HMMA.16816.F32 R16, R172.reuse, R134, R16 ;  /* 0x00000086ac10723c */ /* 0x040fe60000001810 */
[----:B------:R-:W-:Y:S05]  /*5a50*/  LDSM.16.M88.4 R164, [R206+0x10100] ;  /* 0x01010000cea4783b */ /* 0x000fea0000000200 */
[C---:B------:R-:W-:Y:S02]  /*5a60*/  HMMA.16816.F32 R20, R172.reuse, R136, R20 ;  /* 0x00000088ac14723c */ /* 0x040fe40000001814 */
[----:B------:R-:W1:Y:S06]  /*5a70*/  LDSM.16.M88.4 R168, [R205+0x8100] ;  /* 0x00810000cda8783b */ /* 0x000e6c0000000200 */
[C---:B------:R-:W-:Y:S01]  /*5a80*/  HMMA.16816.F32 R24, R172.reuse, R138, R24 ;  /* 0x0000008aac18723c */ /* 0x040fe20000001818 */
[----:B------:R-:W3:Y:S07]  /*5a90*/  LDSM.16.M88.4 R132, [R205+0x8900] ;  /* 0x00890000cd84783b */ /* 0x000eee0000000200 */
[C---:B--2---:R-:W-:Y:S01]  /*5aa0*/  HMMA.16816.F32 R28, R172.reuse, R140, R28 ;  /* 0x0000008cac1c723c */ /* 0x044fe2000000181c */
[----:B------:R-:W2:Y:S07]  /*5ab0*/  LDSM.16.M88.4 R136, [R205+0x9100] ;  /* 0x00910000cd88783b */ /* 0x000eae0000000200 */
[----:B------:R-:W-:Y:S01]  /*5ac0*/  HMMA.16816.F32 R32, R172, R142, R32 ;  /* 0x0000008eac20723c */ /* 0x000fe20000001820 */
[----:B------:R-:W2:Y:S07]  /*5ad0*/  LDSM.16.M88.4 R140, [R205+0x9900] ;  /* 0x00990000cd8c783b */ /* 0x000eae0000000200 */
[C---:B------:R-:W-:Y:S01]  /*5ae0*/  HMMA.16816.F32 R4, R144.reuse, R148, R4 ;  /* 0x000000949004723c */ /* 0x040fe20000001804 */
[----:B------:R-:W-:Y:S07]  /*5af0*/  LDSM.16.M88.4 R172, [R202+0x10100] ;  /* 0x01010000caac783b */ /* 0x000fee0000000200 */
[C---:B------:R-:W-:Y:S01]  /*5b00*/  HMMA.16816.F32 R8, R144.reuse, R150, R8 ;  /* 0x000000969008723c */ /* 0x040fe20000001808 */
[----:B------:R-:W2:Y:S07]  /*5b10*/  LDSM.16.M88.4 R176, [R191] ;  /* 0x00000000bfb0783b */ /* 0x000eae0000000200 */
[C---:B-1----:R-:W-:Y:S01]  /*5b20*/  HMMA.16816.F32 R12, R144.reuse, R152, R12 ;  /* 0x00000098900c723c */ /* 0x042fe2000000180c */
[----:B------:R-:W-:Y:S07]  /*5b30*/  LDSM.16.M88.4 R148, [R189] ;  /* 0x00000000bd94783b */ /* 0x000fee0000000200 */
[C---:B------:R-:W-:Y:S01]  /*5b40*/  HMMA.16816.F32 R16, R144.reuse, R154, R16 ;  /* 0x0000009a9010723c */ /* 0x040fe20000001810 */
[----:B------:R-:W-:Y:S07]  /*5b50*/  LDSM.16.M88.4 R152, [R188] ;  /* 0x00000000bc98783b */ /* 0x000fee0000000200 */
[C---:B------:R-:W-:Y:S08]  /*5b60*/  HMMA.16816.F32 R20, R144.reuse, R156, R20 ;  /* 0x0000009c9014723c */ /* 0x040ff00000001814 */
[C---:B------:R-:W-:Y:S01]  /*5b70*/  HMMA.16816.F32 R24, R144.reuse, R158, R24 ;  /* 0x0000009e9018723c */ /* 0x040fe20000001818 */
[----:B------:R-:W-:Y:S07]  /*5b80*/  LDSM.16.M88.4 R156, [R201+0x10100] ;  /* 0x01010000c99c783b */ /* 0x000fee0000000200 */
[C---:B---3--:R-:W-:Y:S08]  /*5b90*/  HMMA.16816.F32 R28, R144.reuse, R160, R28 ;  /* 0x000000a0901c723c */ /* 0x048ff0000000181c */
[----:B------:R-:W-:Y:S01]  /*5ba0*/  HMMA.16816.F32 R32, R144, R162, R32 ;  /* 0x000000a29020723c */ /* 0x000fe20000001820 */
[----:B------:R-:W1:Y:S07]  /*5bb0*/  LDSM.16.M88.4 R144, [R190] ;  /* 0x00000000be90783b */ /* 0x000e6e0000000200 */
[C---:B------:R-:W-:Y:S01]  /*5bc0*/  HMMA.16816.F32 R4, R164.reuse, R168, R4 ;  /* 0x000000a8a404723c */ /* 0x040fe20000001804 */
[----:B------:R-:W3:Y:S07]  /*5bd0*/  LDSM.16.M88.4 R160, [R200+0x8100] ;  /* 0x00810000c8a0783b */ /* 0x000eee0000000200 */
[C---:B------:R-:W-:Y:S01]  /*5be0*/  HMMA.16816.F32 R8, R164.reuse, R170, R8 ;  /* 0x000000aaa408723c */ /* 0x040fe20000001808 */
[----:B------:R-:W-:Y:S07]  /*5bf0*/  LDSM.16.M88.4 R168, [R192+0x2000] ;  /* 0x00200000c0a8783b */ /* 0x000fee0000000200 */
[C---:B------:R-:W-:Y:S08]  /*5c00*/  HMMA.16816.F32 R12, R164.reuse, R132, R12 ;  /* 0x00000084a40c723c */ /* 0x040ff0000000180c */
[C---:B------:R-:W-:Y:S01]  /*5c10*/  HMMA.16816.F32 R16, R164.reuse, R134, R16 ;  /* 0x00000086a410723c */ /* 0x040fe20000001810 */
[----:B------:R-:W1:Y:S07]  /*5c20*/  LDSM.16.M88.4 R132, [R200+0x8900] ;  /* 0x00890000c884783b */ /* 0x000e6e0000000200 */
[C---:B--2---:R-:W-:Y:S08]  /*5c30*/  HMMA.16816.F32 R20, R164.reuse, R136, R20 ;  /* 0x00000088a414723c */ /* 0x044ff00000001814 */
[C---:B------:R-:W-:Y:S01]  /*5c40*/  HMMA.16816.F32 R24, R164.reuse, R138, R24 ;  /* 0x0000008aa418723c */ /* 0x040fe20000001818 */
[----:B------:R-:W2:Y:S07]  /*5c50*/  LDSM.16.M88.4 R136, [R200+0x9100] ;  /* 0x00910000c888783b */ /* 0x000eae0000000200 */
[C---:B------:R-:W-:Y:S08]  /*5c60*/  HMMA.16816.F32 R28, R164.reuse, R140, R28 ;  /* 0x0000008ca41c723c */ /* 0x040ff0000000181c */
[----:B------:R-:W-:Y:S01]  /*5c70*/  HMMA.16816.F32 R32, R164, R142, R32 ;  /* 0x0000008ea420723c */ /* 0x000fe20000001820 */
[----:B------:R-:W2:Y:S07]  /*5c80*/  LDSM.16.M88.4 R140, [R200+0x9900] ;  /* 0x00990000c88c783b */ /* 0x000eae0000000200 */
[C---:B------:R-:W-:Y:S01]  /*5c90*/  HMMA.16816.F32 R4, R172.reuse, R176, R4 ;  /* 0x000000b0ac04723c */ /* 0x040fe20000001804 */
[----:B------:R-:W2:Y:S07]  /*5ca0*/  LDSM.16.M88.4 R164, [R199+0x10100] ;  /* 0x01010000c7a4783b */ /* 0x000eae0000000200 */
[C---:B------:R-:W-:Y:S01]  /*5cb0*/  HMMA.16816.F32 R8, R172.reuse, R178, R8 ;  /* 0x000000b2ac08723c */ /* 0x040fe20000001808 */
[----:B------:R-:W-:Y:S07]  /*5cc0*/  LDSM.16.M88.4 R176, [R205+0xa100] ;  /* 0x00a10000cdb0783b */ /* 0x000fee0000000200 */
[C---:B-1----:R-:W-:Y:S08]  /*5cd0*/  HMMA.16816.F32 R12, R172.reuse, R144, R12 ;  /* 0x00000090ac0c723c */ /* 0x042ff0000000180c */
[C---:B------:R-:W-:Y:S01]  /*5ce0*/  HMMA.16816.F32 R16, R172.reuse, R146, R16 ;  /* 0x00000092ac10723c */ /* 0x040fe20000001810 */
[----:B------:R-:W1:Y:S07]  /*5cf0*/  LDSM.16.M88.4 R144, [R192+0x2800] ;  /* 0x00280000c090783b */ /* 0x000e6e0000000200 */
[C---:B------:R-:W-:Y:S08]  /*5d00*/  HMMA.16816.F32 R20, R172.reuse, R148, R20 ;  /* 0x00000094ac14723c */ /* 0x040ff00000001814 */
[C---:B------:R-:W-:Y:S01]  /*5d10*/  HMMA.16816.F32 R24, R172.reuse, R150, R24 ;  /* 0x00000096ac18723c */ /* 0x040fe20000001818 */
[----:B------:R-:W1:Y:S07]  /*5d20*/  LDSM.16.M88.4 R148, [R192+0x3000] ;  /* 0x00300000c094783b */ /* 0x000e6e0000000200 */
[C---:B------:R-:W-:Y:S08]  /*5d30*/  HMMA.16816.F32 R28, R172.reuse, R152, R28 ;  /* 0x00000098ac1c723c */ /* 0x040ff0000000181c */
[----:B------:R-:W-:Y:S01]  /*5d40*/  HMMA.16816.F32 R32, R172, R154, R32 ;  /* 0x0000009aac20723c */ /* 0x000fe20000001820 */
[----:B------:R-:W1:Y:S07]  /*5d50*/  LDSM.16.M88.4 R152, [R192+0x3800] ;  /* 0x00380000c098783b */ /* 0x000e6e0000000200 */
[C---:B---3--:R-:W-:Y:S01]  /*5d60*/  HMMA.16816.F32 R4, R156.reuse, R160, R4 ;  /* 0x000000a09c04723c */ /* 0x048fe20000001804 */
[----:B------:R-:W3:Y:S07]  /*5d70*/  LDSM.16.M88.4 R172, [R206+0x14100] ;  /* 0x01410000ceac783b */ /* 0x000eee0000000200 */
[C---:B------:R-:W-:Y:S01]  /*5d80*/  HMMA.16816.F32 R8, R156.reuse, R162, R8 ;  /* 0x000000a29c08723c */ /* 0x040fe20000001808 */
[----:B------:R-:W-:Y:S07]  /*5d90*/  LDSM.16.M88.4 R160, [R187] ;  /* 0x00000000bba0783b */ /* 0x000fee0000000200 */
        /* <DEDUP_REMOVED lines=15> */
[----:B------:R-:W1:Y:S07]  /*5e90*/  LDSM.16.M88.4 R144, [R186] ;  /* 0x00000000ba90783b */ /* 0x000e6e0000000200 */
[C---:B------:R-:W-:Y:S08]  /*5ea0*/  HMMA.16816.F32 R20, R164.reuse, R148, R20 ;  /* 0x00000094a414723c */ /* 0x040ff00000001814 */
[C---:B------:R-:W-:Y:S01]  /*5eb0*/  HMMA.16816.F32 R24, R164.reuse, R150, R24 ;  /* 0x00000096a418723c */ /* 0x040fe20000001818 */
[----:B------:R-:W1:Y:S07]  /*5ec0*/  LDSM.16.M88.4 R148, [R185] ;  /* 0x00000000b994783b */ /* 0x000e6e0000000200 */
[C---:B------:R-:W-:Y:S08]  /*5ed0*/  HMMA.16816.F32 R28, R164.reuse, R152, R28 ;  /* 0x00000098a41c723c */ /* 0x040ff0000000181c */
[----:B------:R-:W-:Y:S01]  /*5ee0*/  HMMA.16816.F32 R32, R164, R154, R32 ;  /* 0x0000009aa420723c */ /* 0x000fe20000001820 */
[----:B------:R-:W1:Y:S07]  /*5ef0*/  LDSM.16.M88.4 R152, [R184] ;  /* 0x00000000b898783b */ /* 0x000e6e0000000200 */
[C---:B---3--:R-:W-:Y:S01]  /*5f00*/  HMMA.16816.F32 R4, R172.reuse, R176, R4 ;  /* 0x000000b0ac04723c */ /* 0x048fe20000001804 */
        /* <DEDUP_REMOVED lines=12> */
[----:B------:R-:W2:Y:S01]  /*5fd0*/  LDSM.16.M88.4 R172, [R199+0x14100] ;  /* 0x01410000c7ac783b */ /* 0x000ea20000000200 */
[C---:B------:R-:W-:Y:S08]  /*5fe0*/  HMMA.16816.F32 R4, R156.reuse, R160, R4 ;  /* 0x000000a09c04723c */ /* 0x040ff00000001804 */
[C---:B------:R-:W-:Y:S08]  /*5ff0*/  HMMA.16816.F32 R8, R156.reuse, R162, R8 ;  /* 0x000000a29c08723c */ /* 0x040ff00000001808 */
[C---:B-1----:R-:W-:Y:S08]  /*6000*/  HMMA.16816.F32 R12, R156.reuse, R144, R12 ;  /* 0x000000909c0c723c */ /* 0x042ff0000000180c */
[C---:B------:R-:W-:Y:S08]  /*6010*/  HMMA.16816.F32 R16, R156.reuse, R146, R16 ;  /* 0x000000929c10723c */ /* 0x040ff00000001810 */
[C---:B------:R-:W-:Y:S08]  /*6020*/  HMMA.16816.F32 R20, R156.reuse, R148, R20 ;  /* 0x000000949c14723c */ /* 0x040ff00000001814 */
[C---:B------:R-:W-:Y:S08]  /*6030*/  HMMA.16816.F32 R24, R156.reuse, R150, R24 ;  /* 0x000000969c18723c */ /* 0x040ff00000001818 */
[C---:B------:R-:W-:Y:S08]  /*6040*/  HMMA.16816.F32 R28, R156.reuse, R152, R28 ;  /* 0x000000989c1c723c */ /* 0x040ff0000000181c */
[----:B------:R-:W-:Y:S08]  /*6050*/  HMMA.16816.F32 R32, R156, R154, R32 ;  /* 0x0000009a9c20723c */ /* 0x000ff00000001820 */
[C---:B---3--:R-:W-:Y:S08]  /*6060*/  HMMA.16816.F32 R4, R164.reuse, R168, R4 ;  /* 0x000000a8a404723c */ /* 0x048ff00000001804 */
[C---:B------:R-:W-:Y:S08]  /*6070*/  HMMA.16816.F32 R8, R164.reuse, R170, R8 ;  /* 0x000000aaa408723c */ /* 0x040ff00000001808 */
[C---:B------:R-:W-:Y:S08]  /*6080*/  HMMA.16816.F32 R12, R164.reuse, R132, R12 ;  /* 0x00000084a40c723c */ /* 0x040ff0000000180c */
[C---:B------:R-:W-:Y:S01]  /*6090*/  HMMA.16816.F32 R16, R164.reuse, R134, R16 ;  /* 0x00000086a410723c */ /* 0x040fe20000001810 */
[----:B------:R-:W1:Y:S07]  /*60a0*/  LDSM.16.M88.4 R132, [R192+0x4800] ;  /* 0x00480000c084783b */ /* 0x000e6e0000000200 */
[C---:B--2---:R-:W-:Y:S08]  /*60b0*/  HMMA.16816.F32 R20, R164.reuse, R136, R20 ;  /* 0x00000088a414723c */ /* 0x044ff00000001814 */
[C---:B------:R-:W-:Y:S01]  /*60c0*/  HMMA.16816.F32 R24, R164.reuse, R138, R24 ;  /* 0x0000008aa418723c */ /* 0x040fe20000001818 */
[----:B------:R-:W2:Y:S07]  /*60d0*/  LDSM.16.M88.4 R136, [R192+0x5000] ;  /* 0x00500000c088783b */ /* 0x000eae0000000200 */
[C---:B------:R-:W-:Y:S08]  /*60e0*/  HMMA.16816.F32 R28, R164.reuse, R140, R28 ;  /* 0x0000008ca41c723c */ /* 0x040ff0000000181c */
[----:B------:R-:W-:Y:S08]  /*60f0*/  HMMA.16816.F32 R32, R164, R142, R32 ;  /* 0x0000008ea420723c */ /* 0x000ff00000001820 */
[C---:B------:R-:W-:Y:S08]  /*6100*/  HMMA.16816.F32 R4, R172.reuse, R176, R4 ;  /* 0x000000b0ac04723c */ /* 0x040ff00000001804 */
[C---:B------:R-:W-:Y:S08]  /*6110*/  HMMA.16816.F32 R8, R172.reuse, R178, R8 ;  /* 0x000000b2ac08723c */ /* 0x040ff00000001808 */
[C---:B-1----:R-:W-:Y:S08]  /*6120*/  HMMA.16816.F32 R12, R172.reuse, R132, R12 ;  /* 0x00000084ac0c723c */ /* 0x042ff0000000180c */
[C---:B------:R-:W-:Y:S01]  /*6130*/  HMMA.16816.F32 R16, R172.reuse, R134, R16 ;  /* 0x00000086ac10723c */ /* 0x040fe20000001810 */
[----:B------:R-:W1:Y:S01]  /*6140*/  LDSM.16.M88.4 R132, [R192+0x5800] ;  /* 0x00580000c084783b */ /* 0x000e620000000200 */
[----:B------:R-:W-:Y:S04]  /*6150*/  DEPBAR.LE SB0, 0x0 ;  /* 0x000080000000791a */ /* 0x000fe80000000000 */
[----:B-----5:R-:W-:Y:S02]  /*6160*/  FMUL.FTZ R227, R4, c[0x0][0x320] ;  /* 0x0000c80004e37a20 */ /* 0x020fe40000410000 */
[C---:B--2---:R-:W-:Y:S04]  /*6170*/  HMMA.16816.F32 R20, R172.reuse, R136, R20 ;  /* 0x00000088ac14723c */ /* 0x044fe80000001814 */
[----:B------:R-:W2:Y:S01]  /*6180*/  MUFU.TANH R227, R227 ;  /* 0x000000e300e37308 */ /* 0x000ea20000002400 */
[----:B------:R-:W-:Y:S01]  /*6190*/  BAR.SYNC.DEFER_BLOCKING 0x0 ;  /* 0x0000000000007b1d */ /* 0x000fe20000010000 */
[----:B------:R-:W-:Y:S02]  /*61a0*/  FMUL.FTZ R228, R11, c[0x0][0x320] ;  /* 0x0000c8000be47a20 */ /* 0x000fe40000410000 */
[C---:B------:R-:W-:Y:S04]  /*61b0*/  HMMA.16816.F32 R24, R172.reuse, R138, R24 ;  /* 0x0000008aac18723c */ /* 0x040fe80000001818 */
[----:B------:R-:W-:Y:S01]  /*61c0*/  FMUL.FTZ R232, R14, c[0x0][0x320] ;  /* 0x0000c8000ee87a20 */ /* 0x000fe20000410000 */
[----:B------:R-:W-:Y:S01]  /*61d0*/  @P0 LEA R14, P4, R249, c[0x0][0x1c8], 0x1 ;  /* 0x00007200f90e0a11 */ /* 0x000fe200078808ff */
[----:B------:R-:W3:Y:S01]  /*61e0*/  MUFU.TANH R228, R228 ;  /* 0x000000e400e47308 */ /* 0x000ee20000002400 */
[----:B----4-:R-:W-:Y:S02]  /*61f0*/  FMUL.FTZ R231, R15, c[0x0][0x320] ;  /* 0x0000c8000fe77a20 */ /* 0x010fe40000410000 */
[----:B------:R-:W-:Y:S03]  /*6200*/  @P0 LEA.HI.X R15, R249, c[0x0][0x1cc], R250, 0x1, P4 ;  /* 0x00007300f90f0a11 */ /* 0x000fe600020f0cfa */
[----:B------:R-:W-:Y:S02]  /*6210*/  FMUL.FTZ R235, R18, c[0x0][0x320] ;  /* 0x0000c80012eb7a20 */ /* 0x000fe40000410000 */
[----:B------:R-:W-:Y:S02]  /*6220*/  FMUL.FTZ R236, R13, c[0x0][0x320] ;  /* 0x0000c8000dec7a20 */ /* 0x000fe40000410000 */
[----:B------:R-:W4:Y:S01]  /*6230*/  MUFU.TANH R232, R232 ;  /* 0x000000e800e87308 */ /* 0x000f220000002400 */
[----:B------:R-:W-:Y:S01]  /*6240*/  FMUL.FTZ R240, R22, c[0x0][0x320] ;  /* 0x0000c80016f07a20 */ /* 0x000fe20000410000 */
[----:B------:R-:W-:Y:S01]  /*6250*/  @P0 LEA R22, P6, R248, c[0x0][0x1c8], 0x1 ;  /* 0x00007200f8160a11 */ /* 0x000fe200078c08ff */
[----:B------:R-:W-:Y:S02]  /*6260*/  FMUL.FTZ R239, R23, c[0x0][0x320] ;  /* 0x0000c80017ef7a20 */ /* 0x000fe40000410000 */
[----:B------:R-:W-:Y:S01]  /*6270*/  FMUL.FTZ R226, R10, c[0x0][0x320] ;  /* 0x0000c8000ae27a20 */ /* 0x000fe20000410000 */
[----:B------:R-:W-:Y:S01]  /*6280*/  @P0 LEA.HI.X R23, R248, c[0x0][0x1cc], R251, 0x1, P6 ;  /* 0x00007300f8170a11 */ /* 0x000fe200030f0cfb */
[----:B------:R-:W-:Y:S01]  /*6290*/  FMUL.FTZ R234, R19, c[0x0][0x320] ;  /* 0x0000c80013ea7a20 */ /* 0x000fe20000410000 */
[----:B------:R-:W-:Y:S01]  /*62a0*/  @P0 IADD3 R248, P5, R182, UR20, RZ ;  /* 0x00000014b6f80c10 */ /* 0x000fe2000ffbe0ff */
[C---:B-1----:R-:W-:Y:S01]  /*62b0*/  HMMA.16816.F32 R28, R172.reuse, R132, R28 ;  /* 0x00000084ac1c723c */ /* 0x042fe2000000181c */
[----:B------:R-:W1:Y:S01]  /*62c0*/  MUFU.TANH R236, R236 ;  /* 0x000000ec00ec7308 */ /* 0x000e620000002400 */
[----:B------:R-:W-:Y:S01]  /*62d0*/  @!PT LDS RZ, [RZ] ;  /* 0x00000000fffff984 */ /* 0x000fe20000000800 */
[----:B------:R-:W-:Y:S01]  /*62e0*/  @!PT LDS RZ, [RZ] ;  /* 0x00000000fffff984 */ /* 0x000fe20000000800 */
[----:B------:R-:W-:Y:S01]  /*62f0*/  @!PT LDS RZ, [RZ] ;  /* 0x00000000fffff984 */ /* 0x000fe20000000800 */
[----:B------:R1:W-:Y:S01]  /*6300*/  @P0 LDGSTS.E.BYPASS.LTC128B.128 [R207+0x6100], [R22.64], !P3 ;  /* 0x0610000016cf0fae */ /* 0x0003e2000d901d50 */
[----:B------:R-:W-:Y:S01]  /*6310*/  @P0 LEA R158, P4, R248, c[0x0][0x1c8], 0x1 ;  /* 0x00007200f89e0a11 */ /* 0x000fe200078808ff */
[----:B------:R-:W-:Y:S01]  /*6320*/  FMUL.FTZ R243, R26, c[0x0][0x320] ;  /* 0x0000c8001af37a20 */ /* 0x000fe20000410000 */
[----:B------:R-:W-:Y:S01]  /*6330*/  @P0 IADD3.X R251, R181, UR19, RZ, P5, !PT ;  /* 0x00000013b5fb0c10 */ /* 0x000fe2000affe4ff */
[----:B------:R-:W-:Y:S01]  /*6340*/  FMUL.FTZ R242, R27, c[0x0][0x320] ;  /* 0x0000c8001bf27a20 */ /* 0x000fe20000410000 */
[----:B------:R-:W-:Y:S01]  /*6350*/  @UP3 UIADD3 UR20, UP0, UR12, UR20, URZ ;  /* 0x000000140c143290 */ /* 0x000fe2000ff1e03f */
[----:B------:R-:W-:Y:S01]  /*6360*/  HMMA.16816.F32 R32, R172, R134, R32 ;  /* 0x00000086ac20723c */ /* 0x000fe20000001820 */
[----:B------:R5:W-:Y:S02]  /*6370*/  @P0 LDGSTS.E.BYPASS.LTC128B.128 [R207+0x8100], [R14.64], !P2 ;  /* 0x081000000ecf0fae */ /* 0x000be4000d101d50 */
[----:B------:R-:W1:Y:S01]  /*6380*/  MUFU.TANH R226, R226 ;  /* 0x000000e200e27308 */ /* 0x000e620000002400 */
[----:B------:R-:W-:Y:S01]  /*6390*/  @P0 LEA.HI.X R159, R248, c[0x0][0x1cc], R251, 0x1, P4 ;  /* 0x00007300f89f0a11 */ /* 0x000fe200020f0cfb */
[----:B------:R-:W-:Y:S01]  /*63a0*/  @UP3 UIADD3.X UR19, UR11, UR19, URZ, UP0, !UPT ;  /* 0x000000130b133290 */ /* 0x000fe200087fe43f */
[----:B------:R-:W-:Y:S01]  /*63b0*/  @P0 IADD3 R250, P6, R210, UR20, RZ ;  /* 0x00000014d2fa0c10 */ /* 0x000fe2000ffde0ff */
[----:B------:R-:W-:Y:S01]  /*63c0*/  IMAD.MOV.U32 R19, RZ, RZ, R212 ;  /* 0x000000ffff137224 */ /* 0x000fe200078e00d4 */
[----:B------:R-:W-:Y:S01]  /*63d0*/  @P0 IADD3 R18, P4, R182, UR20, RZ ;  /* 0x00000014b6120c10 */ /* 0x000fe2000ff9e0ff */
[----:B------:R1:W-:Y:S03]  /*63e0*/  @P0 LDGSTS.E.BYPASS.LTC128B.128 [R207+0xa100], [R158.64], !P1 ;  /* 0x0a1000009ecf0fae */ /* 0x0003e6000c901d50 */
[----:B------:R-:W-:Y:S01]  /*63f0*/  @P0 IADD3.X R251, R217, UR19, RZ, P6, !PT ;  /* 0x00000013d9fb0c10 */ /* 0x000fe2000b7fe4ff */
[----:B------:R-:W1:Y:S01]  /*6400*/  MUFU.TANH R231, R231 ;  /* 0x000000e700e77308 */ /* 0x000e620000002400 */
[----:B------:R-:W-:Y:S01]  /*6410*/  @P0 LEA R162, P6, R250, c[0x0][0x1c8], 0x1 ;  /* 0x00007200faa20a11 */ /* 0x000fe200078c08ff */
[----:B------:R-:W-:Y:S01]  /*6420*/  FMUL.FTZ R229, R5, c[0x0][0x320] ;  /* 0x0000c80005e57a20 */ /* 0x000fe20000410000 */
[----:B------:R-:W-:Y:S01]  /*6430*/  @P0 IADD3.X R13, R181, UR19, RZ, P4, !PT ;  /* 0x00000013b50d0c10 */ /* 0x000fe2000a7fe4ff */
[----:B------:R-:W-:Y:S01]  /*6440*/  FMUL.FTZ R249, R30, c[0x0][0x320] ;  /* 0x0000c8001ef97a20 */ /* 0x000fe20000410000 */
[----:B------:R-:W-:Y:S01]  /*6450*/  @P0 LEA R26, P4, R18, c[0x0][0x1c8], 0x1 ;  /* 0x00007200121a0a11 */ /* 0x000fe200078808ff */
[----:B------:R-:W-:Y:S01]  /*6460*/  FMUL.FTZ R248, R31, c[0x0][0x320] ;  /* 0x0000c8001ff87a20 */ /* 0x000fe20000410000 */
[----:B------:R-:W-:Y:S01]  /*6470*/  @P0 LEA.HI.X R163, R250, c[0x0][0x1cc], R251, 0x1, P6 ;  /* 0x00007300faa30a11 */ /* 0x000fe200030f0cfb */
[----:B------:R-:W-:Y:S01]  /*6480*/  FMUL.FTZ R0, R6, c[0x0][0x320] ;  /* 0x0000c80006007a20 */ /* 0x000fe20000410000 */
[----:B------:R-:W-:Y:S01]  /*6490*/  @P0 LEA.HI.X R27, R18, c[0x0][0x1cc], R13, 0x1, P4 ;  /* 0x00007300121b0a11 */ /* 0x000fe200020f0c0d */
[----:B------:R-:W1:Y:S01]  /*64a0*/  MUFU.TANH R229, R229 ;  /* 0x000000e500e57308 */ /* 0x000e620000002400 */
[----:B------:R-:W-:Y:S01]  /*64b0*/  @P0 IADD3 R11, P5, R220, UR20, RZ ;  /* 0x00000014dc0b0c10 */ /* 0x000fe2000ffbe0ff */
[----:B------:R1:W-:Y:S01]  /*64c0*/  @P0 LDGSTS.E.BYPASS.LTC128B.128 [R207+0x7100], [R162.64], !P3 ;  /* 0x07100000a2cf0fae */ /* 0x0003e2000d901d50 */
[----:B------:R-:W-:Y:S01]  /*64d0*/  FMUL.FTZ R250, R32, c[0x0][0x320] ;  /* 0x0000c80020fa7a20 */ /* 0x000fe20000410000 */
[----:B------:R-:W-:Y:S01]  /*64e0*/  PLOP3.LUT P4, PT, PT, PT, UP2, 0x80, 0x0 ;  /* 0x000000000000781c */ /* 0x000fe20003f8f028 */
[----:B------:R-:W-:Y:S01]  /*64f0*/  FMUL.FTZ R225, R7, c[0x0][0x320] ;  /* 0x0000c80007e17a20 */ /* 0x000fe20000410000 */
[----:B------:R-:W-:Y:S01]  /*6500*/  @P0 IADD3.X R10, R183, UR19, RZ, P5, !PT ;  /* 0x00000013b70a0c10 */ /* 0x000fe2000affe4ff */
[----:B------:R-:W-:Y:S01]  /*6510*/  USHF.L.U32 UR19, UR13, 0x6, URZ ;  /* 0x000000060d137899 */ /* 0x000fe2000800063f */
[----:B------:R-:W-:Y:S01]  /*6520*/  @P0 LEA R30, P5, R11, c[0x0][0x1c8], 0x1 ;  /* 0x000072000b1e0a11 */ /* 0x000fe200078a08ff */
[----:B------:R-:W-:Y:S01]  /*6530*/  FMUL.FTZ R230, R8, c[0x0][0x320] ;  /* 0x0000c80008e67a20 */ /* 0x000fe20000410000 */
[----:B------:R1:W1:Y:S01]  /*6540*/  MUFU.TANH R13, R250 ;  /* 0x000000fa000d7308 */ /* 0x0002620000002400 */
[----:B------:R-:W-:Y:S01]  /*6550*/  FMUL.FTZ R233, R9, c[0x0][0x320] ;  /* 0x0000c80009e97a20 */ /* 0x000fe20000410000 */
[----:B------:R-:W-:Y:S01]  /*6560*/  @P0 LEA.HI.X R31, R11, c[0x0][0x1cc], R10, 0x1, P5 ;  /* 0x000073000b1f0a11 */ /* 0x000fe200028f0c0a */
[----:B------:R-:W-:Y:S02]  /*6570*/  FMUL.FTZ R237, R12, c[0x0][0x320] ;  /* 0x0000c8000ced7a20 */ /* 0x000fe40000410000 */
[----:B------:R-:W-:Y:S02]  /*6580*/  FMUL.FTZ R238, R16, c[0x0][0x320] ;  /* 0x0000c80010ee7a20 */ /* 0x000fe40000410000 */
[----:B------:R2:W-:Y:S01]  /*6590*/  @P0 LDGSTS.E.BYPASS.LTC128B.128 [R207+0x9100], [R30.64], !P2 ;  /* 0x091000001ecf0fae */ /* 0x0005e2000d101d50 */
[----:B------:R-:W-:Y:S02]  /*65a0*/  @P4 IMAD.MOV.U32 R19, RZ, RZ, R180 ;  /* 0x000000ffff134224 */ /* 0x000fe400078e00b4 */
[----:B------:R-:W2:Y:S01]  /*65b0*/  MUFU.TANH R0, R0 ;  /* 0x0000000000007308 */ /* 0x000ea20000002400 */
[----:B------:R-:W-:Y:S02]  /*65c0*/  FMUL.FTZ R241, R17, c[0x0][0x320] ;  /* 0x0000c80011f17a20 */ /* 0x000fe40000410000 */
[----:B------:R-:W-:Y:S01]  /*65d0*/  FMUL.FTZ R245, R20, c[0x0][0x320] ;  /* 0x0000c80014f57a20 */ /* 0x000fe20000410000 */
[----:B------:R2:W-:Y:S01]  /*65e0*/  @P0 LDGSTS.E.BYPASS.LTC128B.128 [R207+0xb100], [R26.64], !P1 ;  /* 0x0b1000001acf0fae */ /* 0x0005e2000c901d50 */
[----:B------:R-:W-:Y:S01]  /*65f0*/  FMUL.FTZ R244, R21, c[0x0][0x320] ;  /* 0x0000c80015f47a20 */ /* 0x000fe20000410000 */
[----:B------:R-:W-:Y:S01]  /*6600*/  PLOP3.LUT P0, PT, PT, PT, UP1, 0x40, 0x0 ;  /* 0x000000000000781c */ /* 0x000fe20003f0e818 */
[----:B------:R-:W-:Y:S02]  /*6610*/  FMUL.FTZ R247, R24, c[0x0][0x320] ;  /* 0x0000c80018f77a20 */ /* 0x000fe40000410000 */
[----:B------:R-:W-:Y:S01]  /*6620*/  FMUL.FTZ R246, R25, c[0x0][0x320] ;  /* 0x0000c80019f67a20 */ /* 0x000fe20000410000 */
[----:B------:R-:W2:Y:S01]  /*6630*/  MUFU.TANH R225, R225 ;  /* 0x000000e100e17308 */ /* 0x000ea20000002400 */
[----:B------:R-:W0:Y:S01]  /*6640*/  LDGDEPBAR ;  /* 0x00000000000079af */ /* 0x000e220000000000 */
[----:B------:R-:W-:Y:S02]  /*6650*/  FMUL.FTZ R9, R28, c[0x0][0x320] ;  /* 0x0000c8001c097a20 */ /* 0x000fe40000410000 */
[----:B-1----:R-:W-:Y:S02]  /*6660*/  IMAD.U32 R250, RZ, RZ, UR19 ;  /* 0x00000013fffa7e24 */ /* 0x002fe4000f8e00ff */
[----:B------:R-:W-:Y:S02]  /*6670*/  FMUL.FTZ R252, R29, c[0x0][0x320] ;  /* 0x0000c8001dfc7a20 */ /* 0x000fe40000410000 */
[----:B------:R-:W-:Y:S01]  /*6680*/  FMUL.FTZ R11, R33, c[0x0][0x320] ;  /* 0x0000c800210b7a20 */ /* 0x000fe20000410000 */
[----:B------:R-:W1:Y:S01]  /*6690*/  SHFL.IDX PT, R10, R19, RZ, 0x1c1f ;  /* 0x001c1fff130a7589 */ /* 0x000e6200000e0000 */
[----:B------:R-:W2:Y:S01]  /*66a0*/  MUFU.TANH R230, R230 ;  /* 0x000000e600e67308 */ /* 0x000ea20000002400 */
[----:B------:R-:W-:Y:S01]  /*66b0*/  FMUL.FTZ R251, R34, c[0x0][0x320] ;  /* 0x0000c80022fb7a20 */ /* 0x000fe20000410000 */
[----:B-----5:R-:W-:Y:S01]  /*66c0*/  IADD3 R14, -R213, 0x1, -R250 ;  /* 0x00000001d50e7810 */ /* 0x020fe20007ffe9fa */
[----:B------:R-:W-:Y:S03]  /*66d0*/  FMUL.FTZ R35, R35, c[0x0][0x320] ;  /* 0x0000c80023237a20 */ /* 0x000fe60000410000 */
[----:B------:R-:W-:Y:S04]  /*66e0*/  IADD3 R14, R14, c[0x0][0x1d0], RZ ;  /* 0x000074000e0e7a10 */ /* 0x000fe80007ffe0ff */
[----:B------:R-:W2:Y:S01]  /*66f0*/  MUFU.TANH R233, R233 ;  /* 0x000000e900e97308 */ /* 0x000ea20000002400 */
[----:B------:R-:W-:Y:S04]  /*6700*/  IADD3 R14, R14, -c[0x0][0x168], RZ ;  /* 0x80005a000e0e7a10 */ /* 0x000fe80007ffe0ff */
[C---:B------:R-:W-:Y:S02]  /*6710*/  IADD3 R15, R14.reuse, c[0x0][0x328], RZ ;  /* 0x0000ca000e0f7a10 */ /* 0x040fe40007ffe0ff */
[----:B------:R-:W-:Y:S03]  /*6720*/  IADD3 R14, R14, UR14, RZ ;  /* 0x0000000e0e0e7c10 */ /* 0x000fe6000fffe0ff */
[----:B------:R-:W2:Y:S01]  /*6730*/  MUFU.TANH R237, R237 ;  /* 0x000000ed00ed7308 */ /* 0x000ea20000002400 */
[--C-:B-1----:R-:W-:Y:S02]  /*6740*/  IMAD.IADD R18, R15, 0x1, R10.reuse ;  /* 0x000000010f127824 */ /* 0x102fe400078e020a */
[----:B------:R-:W-:Y:S07]  /*6750*/  IMAD.IADD R17, R14, 0x1, R10 ;  /* 0x000000010e117824 */ /* 0x000fee00078e020a */
[----:B------:R-:W1:Y:S10]  /*6760*/  MUFU.TANH R238, R238 ;  /* 0x000000ee00ee7308 */ /* 0x000e740000002400 */
        /* <DEDUP_REMOVED lines=17> */
[----:B------:R1:W1:Y:S01]  /*6880*/  MUFU.TANH R250, R35 ;  /* 0x0000002300fa7308 */ /* 0x0002620000002400 */
[----:B------:R-:W-:-:S05]  /*6890*/  @P0 BRA `(.L_x_363) ;  /* 0x000001a000000947 */ /* 0x000fca0003800000 */
[----:B--234-:R-:W-:Y:S01]  /*68a0*/  IADD3 R5, R10, c[0x0][0x1d0], RZ ;  /* 0x000074000a057a10 */ /* 0x01cfe20007ffe0ff */
[----:B------:R-:W-:Y:S03]  /*68b0*/  BSSY B0, `(.L_x_364) ;  /* 0x0000012000007945 */ /* 0x000fe60003800000 */
[----:B------:R-:W-:Y:S04]  /*68c0*/  IADD3 R5, R5, -c[0x0][0x168], RZ ;  /* 0x80005a0005057a10 */ /* 0x000fe80007ffe0ff */
[----:B------:R-:W-:Y:S11]  /*68d0*/  ISETP.GT.AND P0, PT, R5, -0x1, PT ;  /* 0xffffffff0500780c */ /* 0x000ff60003f04270 */
[----:B------:R-:W-:Y:S02]  /*68e0*/  @!UPT UIADD3 URZ, URZ, URZ, URZ ;  /* 0x0000003f3f3ff290 */ /* 0x000fe4000fffe03f */
[----:B------:R-:W-:-:S05]  /*68f0*/  @P0 BRA `(.L_x_365) ;  /* 0x0000008000000947 */ /* 0x000fca0003800000 */
[----:B------:R-:W-:Y:S01]  /*6900*/  LOP3.LUT R5, RZ, R5, RZ, 0x33, !PT ;  /* 0x00000005ff057212 */ /* 0x000fe200078e33ff */
[----:B------:R-:W-:Y:S05]  /*6910*/  IMAD.MOV.U32 R4, RZ, RZ, c[0x0][0x32c] ;  /* 0x0000cb00ff047624 */ /* 0x000fea00078e00ff */
[----:B------:R-:W-:Y:S11]  /*6920*/  ISETP.NE.AND P0, PT, R4, 0x1, PT ;  /* 0x000000010400780c */ /* 0x000ff60003f05270 */
[----:B------:R-:W-:Y:S02]  /*6930*/  @!UPT UIADD3 URZ, URZ, URZ, URZ ;  /* 0x0000003f3f3ff290 */ /* 0x000fe4000fffe03f */
[----:B------:R-:W-:Y:S05]  /*6940*/  @P0 IMAD.HI.U32 R4, R5, c[0x0][0x330], RZ ;  /* 0x0000cc0005040a27 */ /* 0x000fea00078e00ff */
[----:B------:R-:W-:Y:S04]  /*6950*/  @P0 SHF.R.U32.HI R5, RZ, c[0x0][0x334], R4 ;  /* 0x0000cd00ff050a19 */ /* 0x000fe80000011604 */
[----:B------:R-:W-:Y:S01]  /*6960*/  LOP3.LUT R5, RZ, R5, RZ, 0x33, !PT ;  /* 0x00000005ff057212 */ /* 0x000fe200078e33ff */
[----:B------:R-:W-:-:S05]  /*6970*/  BRA `(.L_x_366) ;  /* 0x0000005000007947 */ /* 0x000fca0003800000 */
.L_x_365:
[----:B------:R-:W-:Y:S04]  /*6980*/  MOV R4, c[0x0][0x32c] ;  /* 0x0000cb0000047a02 */ /* 0x000fe80000000f00 */
[----:B------:R-:W-:Y:S11]  /*6990*/  ISETP.NE.AND P0, PT, R4, 0x1, PT ;  /* 0x000000010400780c */ /* 0x000ff60003f05270 */
[----:B------:R-:W-:Y:S02]  /*69a0*/  @!UPT UIADD3 URZ, URZ, URZ, URZ ;  /* 0x0000003f3f3ff290 */ /* 0x000fe4000fffe03f */
[----:B------:R-:W-:Y:S05]  /*69b0*/  @P0 IMAD.HI.U32 R4, R5, c[0x0][0x330], RZ ;  /* 0x0000cc0005040a27 */ /* 0x000fea00078e00ff */
[----:B------:R-:W-:Y:S02]  /*69c0*/  @P0 SHF.R.U32.HI R5, RZ, c[0x0][0x334], R4 ;  /* 0x0000cd00ff050a19 */ /* 0x000fe40000011604 */
.L_x_366:
[----:B------:R-:W-:Y:S05]  /*69d0*/  BSYNC B0 ;  /* 0x0000000000007941 */ /* 0x000fea0003800000 */
.L_x_364:
[----:B------:R-:W-:Y:S04]  /*69e0*/  IMAD.MOV.U32 R4, RZ, RZ, c[0x0][0x32c] ;  /* 0x0000cb00ff047624 */ /* 0x000fe800078e00ff */
[----:B------:R-:W-:Y:S04]  /*69f0*/  IMAD R4, R5, R4, -UR19 ;  /* 0x8000001305047e24 */ /* 0x000fe8000f8e0204 */
[----:B------:R-:W-:Y:S05]  /*6a00*/  IMAD.IADD R4, R4, 0x1, -R213 ;  /* 0x0000000104047824 */ /* 0x000fea00078e0ad5 */
[----:B------:R-:W-:Y:S02]  /*6a10*/  IADD3 R5, R4, c[0x0][0x32c], RZ ;  /* 0x0000cb0004057a10 */ /* 0x000fe40007ffe0ff */
[----:B------:R-:W-:Y:S02]  /*6a20*/  IMNMX R17, R17, R4, !PT ;  /* 0x0000000411117217 */ /* 0x000fe40007800200 */
[----:B------:R-:W-:Y:S02]  /*6a30*/  IMNMX R18, R18, R5, PT ;  /* 0x0000000512127217 */ /* 0x000fe40003800200 */
.L_x_363:
[----:B--234-:R-:W-:Y:S01]  /*6a40*/  UISETP.GT.AND UP0, UPT, UR13, -0x1, UPT ;  /* 0xffffffff0d00788c */ /* 0x01cfe2000bf04270 */
[----:B------:R-:W2:Y:S05]  /*6a50*/  SHFL.IDX PT, R7, R19, 0x1, 0x1c1f ;  /* 0x003c1f0013077f89 */ /* 0x000eaa00000e0000 */
[----:B------:R-:W-:Y:S04]  /*6a60*/  PLOP3.LUT P0, PT, PT, PT, UP0, 0x80, 0x0 ;  /* 0x000000000000781c */ /* 0x000fe80003f0f008 */
[C---:B------:R-:W-:Y:S02]  /*6a70*/  ISETP.GT.AND P4, PT, R17.reuse, 0x1, P0 ;  /* 0x000000011100780c */ /* 0x040fe40000784270 */
[----:B------:R-:W-:Y:S02]  /*6a80*/  ISETP.GT.AND P5, PT, R17, RZ, P0 ;  /* 0x000000ff1100720c */ /* 0x000fe400007a4270 */
[C---:B------:R-:W-:Y:S02]  /*6a90*/  ISETP.LT.OR P4, PT, R18.reuse, 0x2, P4 ;  /* 0x000000021200780c */ /* 0x040fe40002781670 */
[C---:B------:R-:W-:Y:S02]  /*6aa0*/  ISETP.LT.OR P5, PT, R18.reuse, 0x1, P5 ;  /* 0x000000011200780c */ /* 0x040fe40002fa1670 */
[----:B------:R-:W-:Y:S02]  /*6ab0*/  FSEL R8, R229, -INF , !P4 ;  /* 0xff800000e5087808 */ /* 0x000fe40006000000 */
[C---:B------:R-:W-:Y:S02]  /*6ac0*/  ISETP.GT.AND P4, PT, R17.reuse, 0x10, P0 ;  /* 0x000000101100780c */ /* 0x040fe40000784270 */
[----:B------:R-:W-:Y:S02]  /*6ad0*/  ISETP.GT.AND P6, PT, R17, 0x8, P0 ;  /* 0x000000081100780c */ /* 0x000fe400007c4270 */
[----:B------:R-:W-:Y:S01]  /*6ae0*/  ISETP.LT.OR P4, PT, R18, 0x11, P4 ;  /* 0x000000111200780c */ /* 0x000fe20002781670 */
[--C-:B--2---:R-:W-:Y:S01]  /*6af0*/  IMAD.IADD R4, R15, 0x1, R7.reuse ;  /* 0x000000010f047824 */ /* 0x104fe200078e0207 */
[----:B------:R-:W-:Y:S01]  /*6b00*/  FSEL R10, R227, -INF , !P5 ;  /* 0xff800000e30a7808 */ /* 0x000fe20006800000 */
[----:B------:R-:W-:Y:S01]  /*6b10*/  IMAD.IADD R5, R14, 0x1, R7 ;  /* 0x000000010e057824 */ /* 0x000fe200078e0207 */
[----:B------:R-:W-:Y:S02]  /*6b20*/  ISETP.GT.AND P5, PT, R17, 0x9, P0 ;  /* 0x000000091100780c */ /* 0x000fe400007a4270 */
[----:B------:R-:W-:Y:S02]  /*6b30*/  FSEL R164, R237, -INF , !P4 ;  /* 0xff800000eda47808 */ /* 0x000fe40006000000 */
[C---:B------:R-:W-:Y:S02]  /*6b40*/  ISETP.GT.AND P4, PT, R17.reuse, 0x19, P0 ;  /* 0x000000191100780c */ /* 0x040fe40000784270 */
[C---:B------:R-:W-:Y:S02]  /*6b50*/  ISETP.LT.OR P6, PT, R18.reuse, 0x9, P6 ;  /* 0x000000091200780c */ /* 0x040fe400037c1670 */
[C---:B------:R-:W-:Y:S02]  /*6b60*/  ISETP.LT.OR P5, PT, R18.reuse, 0xa, P5 ;  /* 0x0000000a1200780c */ /* 0x040fe40002fa1670 */
[----:B------:R-:W-:Y:S02]  /*6b70*/  ISETP.LT.OR P4, PT, R18, 0x1a, P4 ;  /* 0x0000001a1200780c */ /* 0x000fe40002781670 */
[----:B------:R-:W-:Y:S02]  /*6b80*/  FSEL R230, R230, -INF , !P6 ;  /* 0xff800000e6e67808 */ /* 0x000fe40007000000 */
[----:B------:R-:W-:Y:S02]  /*6b90*/  ISETP.GT.AND P6, PT, R17, 0x11, P0 ;  /* 0x000000111100780c */ /* 0x000fe400007c4270 */
[----:B------:R-:W-:Y:S02]  /*6ba0*/  FSEL R6, R233, -INF , !P5 ;  /* 0xff800000e9067808 */ /* 0x000fe40006800000 */
[----:B------:R-:W-:Y:S02]  /*6bb0*/  ISETP.GT.AND P5, PT, R17, 0x18, P0 ;  /* 0x000000181100780c */ /* 0x000fe400007a4270 */
[----:B-1----:R-:W-:Y:S02]  /*6bc0*/  FSEL R140, R241, -INF , !P4 ;  /* 0xff800000f18c7808 */ /* 0x002fe40006000000 */
[C---:B------:R-:W-:Y:S02]  /*6bd0*/  ISETP.GT.AND P4, PT, R17.reuse, 0x28, P0 ;  /* 0x000000281100780c */ /* 0x040fe40000784270 */
[C---:B------:R-:W-:Y:S02]  /*6be0*/  ISETP.LT.OR P6, PT, R18.reuse, 0x12, P6 ;  /* 0x000000121200780c */ /* 0x040fe400037c1670 */
[C---:B------:R-:W-:Y:S02]  /*6bf0*/  ISETP.LT.OR P5, PT, R18.reuse, 0x19, P5 ;  /* 0x000000191200780c */ /* 0x040fe40002fa1670 */
[----:B------:R-:W-:Y:S02]  /*6c00*/  ISETP.LT.OR P4, PT, R18, 0x29, P4 ;  /* 0x000000291200780c */ /* 0x000fe40002781670 */
[----:B------:R-:W-:Y:S02]  /*6c10*/  FSEL R162, R236, -INF , !P6 ;  /* 0xff800000eca27808 */ /* 0x000fe40007000000 */
[C---:B------:R-:W-:Y:S02]  /*6c20*/  ISETP.GT.AND P6, PT, R17.reuse, 0x20, P0 ;  /* 0x000000201100780c */ /* 0x040fe400007c4270 */
[----:B------:R-:W-:Y:S02]  /*6c30*/  FSEL R142, R238, -INF , !P5 ;  /* 0xff800000ee8e7808 */ /* 0x000fe40006800000 */
[----:B------:R-:W-:Y:S02]  /*6c40*/  ISETP.GT.AND P5, PT, R17, 0x21, P0 ;  /* 0x000000211100780c */ /* 0x000fe400007a4270 */
[----:B------:R-:W-:Y:S02]  /*6c50*/  FSEL R156, R247, -INF , !P4 ;  /* 0xff800000f79c7808 */ /* 0x000fe40006000000 */
[----:B------:R-:W-:Y:S02]  /*6c60*/  ISETP.GT.AND P4, PT, R17, 0x31, P0 ;  /* 0x000000311100780c */ /* 0x000fe40000784270 */
[C---:B------:R-:W-:Y:S02]  /*6c70*/  ISETP.LT.OR P6, PT, R18.reuse, 0x21, P6 ;  /* 0x000000211200780c */ /* 0x040fe400037c1670 */
[C---:B------:R-:W-:Y:S02]  /*6c80*/  ISETP.LT.OR P5, PT, R18.reuse, 0x22, P5 ;  /* 0x000000221200780c */ /* 0x040fe40002fa1670 */
[----:B------:R-:W-:Y:S02]  /*6c90*/  ISETP.LT.OR P4, PT, R18, 0x32, P4 ;  /* 0x000000321200780c */ /* 0x000fe40002781670 */
[----:B------:R-:W-:Y:S02]  /*6ca0*/  FSEL R160, R245, -INF , !P6 ;  /* 0xff800000f5a07808 */ /* 0x000fe40007000000 */
[C---:B------:R-:W-:Y:S02]  /*6cb0*/  ISETP.GT.AND P6, PT, R17.reuse, 0x29, P0 ;  /* 0x000000291100780c */ /* 0x040fe400007c4270 */
[----:B------:R-:W-:Y:S02]  /*6cc0*/  FSEL R158, R244, -INF , !P5 ;  /* 0xff800000f49e7808 */ /* 0x000fe40006800000 */
[C---:B------:R-:W-:Y:S02]  /*6cd0*/  ISETP.GT.AND P5, PT, R17.reuse, 0x30, P0 ;  /* 0x000000301100780c */ /* 0x040fe400007a4270 */
[----:B------:R-:W-:Y:S02]  /*6ce0*/  FSEL R150, R252, -INF , !P4 ;  /* 0xff800000fc967808 */ /* 0x000fe40006000000 */
[----:B------:R-:W-:Y:S02]  /*6cf0*/  PLOP3.LUT P4, PT, PT, PT, UP1, 0x40, 0x0 ;  /* 0x000000000000781c */ /* 0x000fe40003f8e818 */
[C---:B------:R-:W-:Y:S02]  /*6d00*/  ISETP.LT.OR P6, PT, R18.reuse, 0x2a, P6 ;  /* 0x0000002a1200780c */ /* 0x040fe400037c1670 */
[----:B------:R-:W-:Y:S02]  /*6d10*/  ISETP.LT.OR P5, PT, R18, 0x31, P5 ;  /* 0x000000311200780c */ /* 0x000fe40002fa1670 */
[----:B------:R-:W-:Y:S02]  /*6d20*/  FSEL R154, R246, -INF , !P6 ;  /* 0xff800000f69a7808 */ /* 0x000fe40007000000 */
[----:B------:R-:W-:Y:S02]  /*6d30*/  ISETP.GT.AND P6, PT, R17, 0x38, P0 ;  /* 0x000000381100780c */ /* 0x000fe400007c4270 */
[----:B------:R-:W-:Y:S02]  /*6d40*/  FSEL R152, R9, -INF , !P5 ;  /* 0xff80000009987808 */ /* 0x000fe40006800000 */
[----:B------:R-:W-:Y:S02]  /*6d50*/  ISETP.GT.AND P5, PT, R17, 0x39, P0 ;  /* 0x000000391100780c */ /* 0x000fe400007a4270 */
[C---:B------:R-:W-:Y:S02]  /*6d60*/  ISETP.LT.OR P6, PT, R18.reuse, 0x39, P6 ;  /* 0x000000391200780c */ /* 0x040fe400037c1670 */
[----:B------:R-:W-:Y:S02]  /*6d70*/  ISETP.LT.OR P5, PT, R18, 0x3a, P5 ;  /* 0x0000003a1200780c */ /* 0x000fe40002fa1670 */
[----:B------:R-:W-:Y:S02]  /*6d80*/  FSEL R148, R13, -INF , !P6 ;  /* 0xff8000000d947808 */ /* 0x000fe40007000000 */
[----:B------:R-:W-:Y:S01]  /*6d90*/  FSEL R146, R11, -INF , !P5 ;  /* 0xff8000000b927808 */ /* 0x000fe20006800000 */
[----:B------:R-:W-:-:S05]  /*6da0*/  @P4 BRA `(.L_x_367) ;  /* 0x000001a000004947 */ /* 0x000fca0003800000 */
[----:B------:R-:W-:Y:S01]  /*6db0*/  IADD3 R7, R7, c[0x0][0x1d0], RZ ;  /* 0x0000740007077a10 */ /* 0x000fe20007ffe0ff */
        /* <DEDUP_REMOVED lines=13> */
.L_x_369:
[----:B------:R-:W-:Y:S04]  /*6e90*/  MOV R7, c[0x0][0x32c] ;  /* 0x0000cb0000077a02 */ /* 0x000fe80000000f00 */
[----:B------:R-:W-:Y:S11]  /*6ea0*/  ISETP.NE.AND P4, PT, R7, 0x1, PT ;  /* 0x000000010700780c */ /* 0x000ff60003f85270 */
[----:B------:R-:W-:Y:S02]  /*6eb0*/  @!UPT UIADD3 URZ, URZ, URZ, URZ ;  /* 0x0000003f3f3ff290 */ /* 0x000fe4000fffe03f */
[----:B------:R-:W-:Y:S05]  /*6ec0*/  @P4 IMAD.HI.U32 R7, R12, c[0x0][0x330], RZ ;  /* 0x0000cc000c074a27 */ /* 0x000fea00078e00ff */
[----:B------:R-:W-:Y:S02]  /*6ed0*/  @P4 SHF.R.U32.HI R12, RZ, c[0x0][0x334], R7 ;  /* 0x0000cd00ff0c4a19 */ /* 0x000fe40000011607 */
.L_x_370:
[----:B------:R-:W-:Y:S05]  /*6ee0*/  BSYNC B0 ;  /* 0x0000000000007941 */ /* 0x000fea0003800000 */
.L_x_368:
[----:B------:R-:W-:Y:S04]  /*6ef0*/  IMAD.MOV.U32 R7, RZ, RZ, c[0x0][0x32c] ;  /* 0x0000cb00ff077624 */ /* 0x000fe800078e00ff */
[----:B------:R-:W-:Y:S04]  /*6f00*/  IMAD R12, R12, R7, -UR19 ;  /* 0x800000130c0c7e24 */ /* 0x000fe8000f8e0207 */
[----:B------:R-:W-:Y:S05]  /*6f10*/  IMAD.IADD R12, R12, 0x1, -R213 ;  /* 0x000000010c0c7824 */ /* 0x000fea00078e0ad5 */
[----:B------:R-:W-:Y:S02]  /*6f20*/  IADD3 R7, R12, c[0x0][0x32c], RZ ;  /* 0x0000cb000c077a10 */ /* 0x000fe40007ffe0ff */
[----:B------:R-:W-:Y:S02]  /*6f30*/  IMNMX R5, R5, R12, !PT ;  /* 0x0000000c05057217 */ /* 0x000fe40007800200 */
[----:B------:R-:W-:Y:S02]  /*6f40*/  IMNMX R4, R4, R7, PT ;  /* 0x0000000704047217 */ /* 0x000fe40003800200 */
.L_x_367:
[----:B------:R-:W-:Y:S01]  /*6f50*/  FMNMX.FTZ R7, R10, R3, !PT ;  /* 0x000000030a077209 */ /* 0x000fe20007810000 */
[----:B------:R-:W-:Y:S01]  /*6f60*/  LDSM.16.MT88.4 R20, [R198+0x100] ;  /* 0x00010000c614783b */ /* 0x000fe20000004200 */
[C---:B------:R-:W-:Y:S01]  /*6f70*/  ISETP.GT.AND P6, PT, R5.reuse, RZ, P0 ;  /* 0x000000ff0500720c */ /* 0x040fe200007c4270 */
[----:B------:R-:W-:Y:S01]  /*6f80*/  UISETP.GT.AND UP0, UPT, UR13, UR18, UPT ;  /* 0x000000120d00728c */ /* 0x000fe2000bf04270 */
[----:B------:R-:W-:Y:S01]  /*6f90*/  FMNMX.FTZ R7, R8, R7, !PT ;  /* 0x0000000708077209 */ /* 0x000fe20007810000 */
[----:B------:R-:W-:Y:S01]  /*6fa0*/  UIADD3 UR13, UR13, -0x1, URZ ;  /* 0xffffffff0d0d7890 */ /* 0x000fe2000fffe03f */
[----:B------:R-:W-:Y:S02]  /*6fb0*/  ISETP.LT.OR P6, PT, R4, 0x1, P6 ;  /* 0x000000010400780c */ /* 0x000fe400037c1670 */
[----:B------:R-:W-:Y:S01]  /*6fc0*/  FMNMX.FTZ R7, R230, R7, !PT ;  /* 0x00000007e6077209 */ /* 0x000fe20007810000 */
[----:B------:R-:W-:Y:S01]  /*6fd0*/  LDSM.16.MT88.4 R28, [R197+0x100] ;  /* 0x00010000c51c783b */ /* 0x000fe20000004200 */
[C---:B------:R-:W-:Y:S02]  /*6fe0*/  ISETP.GT.AND P5, PT, R5.reuse, 0x1, P0 ;  /* 0x000000010500780c */ /* 0x040fe400007a4270 */
[----:B------:R-:W-:Y:S02]  /*6ff0*/  FMNMX.FTZ R7, R6, R7, !PT ;  /* 0x0000000706077209 */ /* 0x000fe40007810000 */
[----:B------:R-:W-:Y:S02]  /*7000*/  FSEL R13, R0, -INF , !P6 ;  /* 0xff800000000d7808 */ /* 0x000fe40007000000 */
[----:B------:R-:W-:Y:S02]  /*7010*/  FMNMX.FTZ R7, R164, R7, !PT ;  /* 0x00000007a4077209 */ /* 0x000fe40007810000 */
[----:B------:R-:W-:Y:S02]  /*7020*/  ISETP.GT.AND P4, PT, R5, 0x8, P0 ;  /* 0x000000080500780c */ /* 0x000fe40000784270 */
[----:B------:R-:W-:Y:S02]  /*7030*/  FMNMX.FTZ R7, R162, R7, !PT ;  /* 0x00000007a2077209 */ /* 0x000fe40007810000 */
[----:B------:R-:W-:Y:S02]  /*7040*/  ISETP.LT.OR P5, PT, R4, 0x2, P5 ;  /* 0x000000020400780c */ /* 0x000fe40002fa1670 */
[----:B------:R-:W-:Y:S02]  /*7050*/  FMNMX.FTZ R7, R142, R7, !PT ;  /* 0x000000078e077209 */ /* 0x000fe40007810000 */
[----:B------:R-:W-:Y:S02]  /*7060*/  FMNMX.FTZ R0, R13, R2, !PT ;  /* 0x000000020d007209 */ /* 0x000fe40007810000 */
[----:B------:R-:W-:Y:S02]  /*7070*/  FMNMX.FTZ R7, R140, R7, !PT ;  /* 0x000000078c077209 */ /* 0x000fe40007810000 */
[----:B------:R-:W-:Y:S02]  /*7080*/  FSEL R225, R225, -INF , !P5 ;  /* 0xff800000e1e17808 */ /* 0x000fe40006800000 */
[----:B------:R-:W-:Y:S02]  /*7090*/  FMNMX.FTZ R7, R160, R7, !PT ;  /* 0x00000007a0077209 */ /* 0x000fe40007810000 */
[----:B------:R-:W-:Y:S02]  /*70a0*/  ISETP.GT.AND P6, PT, R5, 0x9, P0 ;  /* 0x000000090500780c */ /* 0x000fe400007c4270 */
[----:B------:R-:W-:Y:S02]  /*70b0*/  FMNMX.FTZ R7, R158, R7, !PT ;  /* 0x000000079e077209 */ /* 0x000fe40007810000 */
[----:B------:R-:W-:Y:S02]  /*70c0*/  ISETP.LT.OR P4, PT, R4, 0x9, P4 ;  /* 0x000000090400780c */ /* 0x000fe40002781670 */
[----:B------:R-:W-:Y:S02]  /*70d0*/  FMNMX.FTZ R7, R156, R7, !PT ;  /* 0x000000079c077209 */ /* 0x000fe40007810000 */
[----:B------:R-:W-:Y:S02]  /*70e0*/  FSEL R11, R226, -INF , !P4 ;  /* 0xff800000e20b7808 */ /* 0x000fe40006000000 */
[----:B------:R-:W-:Y:S02]  /*70f0*/  FMNMX.FTZ R0, R225, R0, !PT ;  /* 0x00000000e1007209 */ /* 0x000fe40007810000 */
[----:B------:R-:W-:Y:S02]  /*7100*/  ISETP.GT.AND P5, PT, R5, 0x10, P0 ;  /* 0x000000100500780c */ /* 0x000fe400007a4270 */
[----:B------:R-:W-:Y:S02]  /*7110*/  ISETP.LT.OR P6, PT, R4, 0xa, P6 ;  /* 0x0000000a0400780c */ /* 0x000fe400037c1670 */
[----:B------:R-:W-:Y:S02]  /*7120*/  FMNMX.FTZ R7, R154, R7, !PT ;  /* 0x000000079a077209 */ /* 0x000fe40007810000 */
[----:B------:R-:W-:Y:S02]  /*7130*/  FSEL R9, R228, -INF , !P6 ;  /* 0xff800000e4097808 */ /* 0x000fe40007000000 */
[----:B------:R-:W-:Y:S02]  /*7140*/  ISETP.LT.OR P5, PT, R4, 0x11, P5 ;  /* 0x000000110400780c */ /* 0x000fe40002fa1670 */
[----:B------:R-:W-:Y:S02]  /*7150*/  FMNMX.FTZ R0, R11, R0, !PT ;  /* 0x000000000b007209 */ /* 0x000fe40007810000 */
[----:B------:R-:W-:Y:S02]  /*7160*/  ISETP.GT.AND P4, PT, R5, 0x11, P0 ;  /* 0x000000110500780c */ /* 0x000fe40000784270 */
[----:B------:R-:W-:Y:S02]  /*7170*/  FMNMX.FTZ R7, R152, R7, !PT ;  /* 0x0000000798077209 */ /* 0x000fe40007810000 */
[----:B------:R-:W-:Y:S02]  /*7180*/  FSEL R163, R232, -INF , !P5 ;  /* 0xff800000e8a37808 */ /* 0x000fe40006800000 */
[----:B------:R-:W-:Y:S02]  /*7190*/  ISETP.LT.OR P4, PT, R4, 0x12, P4 ;  /* 0x000000120400780c */ /* 0x000fe40002781670 */
[----:B------:R-:W-:Y:S02]  /*71a0*/  FMNMX.FTZ R0, R9, R0, !PT ;  /* 0x0000000009007209 */ /* 0x000fe40007810000 */
[----:B------:R-:W-:Y:S02]  /*71b0*/  ISETP.GT.AND P6, PT, R5, 0x18, P0 ;  /* 0x000000180500780c */ /* 0x000fe400007c4270 */
[----:B------:R-:W-:Y:S02]  /*71c0*/  FMNMX.FTZ R15, R150, R7, !PT ;  /* 0x00000007960f7209 */ /* 0x000fe40007810000 */
[----:B------:R-:W-:Y:S02]  /*71d0*/  FSEL R161, R231, -INF , !P4 ;  /* 0xff800000e7a17808 */ /* 0x000fe40006000000 */
[----:B------:R-:W-:Y:S02]  /*71e0*/  FMNMX.FTZ R0, R163, R0, !PT ;  /* 0x00000000a3007209 */ /* 0x000fe40007810000 */
[----:B------:R-:W-:Y:S02]  /*71f0*/  ISETP.LT.OR P6, PT, R4, 0x19, P6 ;  /* 0x000000190400780c */ /* 0x000fe400037c1670 */
        /* <DEDUP_REMOVED lines=9> */
[----:B------:R-:W-:Y:S01]  /*7290*/  ISETP.LT.OR P4, PT, R4, 0x21, P4 ;  /* 0x000000210400780c */ /* 0x000fe20002781670 */
[----:B------:R-:W1:Y:S01]  /*72a0*/  SHFL.BFLY PT, R0, R7, 0x2, 0x1f ;  /* 0x0c401f0007007f89 */ /* 0x000e6200000e0000 */
[----:B------:R-:W-:Y:S02]  /*72b0*/  ISETP.GT.AND P6, PT, R5, 0x21, P0 ;  /* 0x000000210500780c */ /* 0x000fe400007c4270 */
[----:B------:R-:W-:Y:S02]  /*72c0*/  FSEL R159, R240, -INF , !P4 ;  /* 0xff800000f09f7808 */ /* 0x000fe40006000000 */
[----:B------:R-:W-:Y:S02]  /*72d0*/  FMNMX.FTZ R14, R141, R14, !PT ;  /* 0x0000000e8d0e7209 */ /* 0x000fe40007810000 */
[C---:B------:R-:W-:Y:S02]  /*72e0*/  ISETP.LT.OR P6, PT, R4.reuse, 0x22, P6 ;  /* 0x000000220400780c */ /* 0x040fe400037c1670 */
[----:B------:R-:W-:Y:S02]  /*72f0*/  ISETP.GT.AND P5, PT, R5, 0x28, P0 ;  /* 0x000000280500780c */ /* 0x000fe400007a4270 */
[----:B------:R-:W-:Y:S02]  /*7300*/  FSEL R157, R239, -INF , !P6 ;  /* 0xff800000ef9d7808 */ /* 0x000fe40007000000 */
[----:B------:R-:W-:Y:S02]  /*7310*/  FMNMX.FTZ R14, R159, R14, !PT ;  /* 0x0000000e9f0e7209 */ /* 0x000fe40007810000 */
[C---:B------:R-:W-:Y:S02]  /*7320*/  ISETP.LT.OR P5, PT, R4.reuse, 0x29, P5 ;  /* 0x000000290400780c */ /* 0x040fe40002fa1670 */
[----:B------:R-:W-:Y:S02]  /*7330*/  ISETP.GT.AND P4, PT, R5, 0x29, P0 ;  /* 0x000000290500780c */ /* 0x000fe40000784270 */
[----:B------:R-:W-:Y:S02]  /*7340*/  FSEL R155, R243, -INF , !P5 ;  /* 0xff800000f39b7808 */ /* 0x000fe40006800000 */
[----:B------:R-:W-:Y:S02]  /*7350*/  FMNMX.FTZ R14, R157, R14, !PT ;  /* 0x0000000e9d0e7209 */ /* 0x000fe40007810000 */
[----:B------:R-:W-:Y:S02]  /*7360*/  ISETP.LT.OR P4, PT, R4, 0x2a, P4 ;  /* 0x0000002a0400780c */ /* 0x000fe40002781670 */
        /* <DEDUP_REMOVED lines=13> */
[----:B-1----:R-:W-:Y:S02]  /*7440*/  FMNMX.FTZ R12, R7, R0, !PT ;  /* 0x00000000070c7209 */ /* 0x002fe40007810000 */
[----:B------:R-:W-:Y:S02]  /*7450*/  FSEL R145, R251, -INF , !P4 ;  /* 0xff800000fb917808 */ /* 0x000fe40006000000 */
[----:B------:R-:W-:Y:S01]  /*7460*/  FMNMX.FTZ R0, R147, R14, !PT ;  /* 0x0000000e93007209 */ /* 0x000fe20007810000 */
[----:B------:R-:W1:Y:S01]  /*7470*/  SHFL.BFLY PT, R15, R12, 0x1, 0x1f ;  /* 0x0c201f000c0f7f89 */ /* 0x000e6200000e0000 */
[----:B------:R-:W-:Y:S02]  /*7480*/  ISETP.LT.OR P0, PT, R4, 0x3a, P0 ;  /* 0x0000003a0400780c */ /* 0x000fe40000701670 */
[----:B------:R-:W-:Y:S02]  /*7490*/  FMNMX.FTZ R0, R145, R0, !PT ;  /* 0x0000000091007209 */ /* 0x000fe40007810000 */
[----:B------:R-:W-:Y:S04]  /*74a0*/  FSEL R133, R250, -INF , !P0 ;  /* 0xff800000fa857808 */ /* 0x000fe80004000000 */
[----:B------:R-:W-:Y:S05]  /*74b0*/  FMNMX.FTZ R7, R133, R0, !PT ;  /* 0x0000000085077209 */ /* 0x000fea0007810000 */
[----:B------:R-:W2:Y:S01]  /*74c0*/  SHFL.BFLY PT, R4, R7, 0x2, 0x1f ;  /* 0x0c401f0007047f89 */ /* 0x000ea200000e0000 */
[----:B-1----:R-:W-:Y:S04]  /*74d0*/  FMNMX.FTZ R0, R12, R15, !PT ;  /* 0x0000000f0c007209 */ /* 0x002fe80007810000 */
[C---:B------:R-:W-:Y:S01]  /*74e0*/  FSETP.NEU.FTZ.AND P0, PT, R0.reuse, -INF , PT ;  /* 0xff8000000000780b */ /* 0x040fe20003f1d000 */
[----:B------:R-:W-:Y:S05]  /*74f0*/  FMUL.FTZ R151, R0, c[0x0][0x2d0] ;  /* 0x0000b40000977a20 */ /* 0x000fea0000410000 */
[----:B------:R-:W-:Y:S02]  /*7500*/  FSEL R151, R151, RZ, P0 ;  /* 0x000000ff97977208 */ /* 0x000fe40000000000 */
[----:B--2---:R-:W-:Y:S03]  /*7510*/  FMNMX.FTZ R5, R7, R4, !PT ;  /* 0x0000000407057209 */ /* 0x004fe60007810000 */
[--C-:B------:R-:W-:Y:S01]  /*7520*/  FFMA.FTZ R168, R10, c[0x0][0x2d0], -R151.reuse ;  /* 0x0000b4000aa87a23 */ /* 0x100fe20000010897 */
[----:B------:R-:W-:Y:S01]  /*7530*/  FSEL R4, R0, RZ, P0 ;  /* 0x000000ff00047208 */ /* 0x000fe20000000000 */
[--C-:B------:R-:W-:Y:S01]  /*7540*/  FFMA.FTZ R135, R8, c[0x0][0x2d0], -R151.reuse ;  /* 0x0000b40008877a23 */ /* 0x100fe20000010897 */
[----:B------:R-:W1:Y:S01]  /*7550*/  SHFL.BFLY PT, R132, R5, 0x1, 0x1f ;  /* 0x0c201f0005847f89 */ /* 0x000e6200000e0000 */
[----:B------:R-:W-:Y:S02]  /*7560*/  FFMA.FTZ R134, R230, c[0x0][0x2d0], -R151 ;  /* 0x0000b400e6867a23 */ /* 0x000fe40000010897 */
[----:B------:R-:W-:Y:S01]  /*7570*/  MUFU.EX2 R168, R168 ;  /* 0x000000a800a87308 */ /* 0x000fe20000000800 */
[----:B------:R-:W-:Y:S02]  /*7580*/  FADD.FTZ R3, -R4, R3 ;  /* 0x0000000304037221 */ /* 0x000fe40000010100 */
[--C-:B------:R-:W-:Y:S02]  /*7590*/  FFMA.FTZ R169, R6, c[0x0][0x2d0], -R151.reuse ;  /* 0x0000b40006a97a23 */ /* 0x100fe40000010897 */
[----:B------:R-:W-:Y:S02]  /*75a0*/  FMUL.FTZ R6, R3, c[0x0][0x2d0] ;  /* 0x0000b40003067a20 */ /* 0x000fe40000410000 */
[--C-:B------:R-:W-:Y:S02]  /*75b0*/  FFMA.FTZ R174, R164, c[0x0][0x2d0], -R151.reuse ;  /* 0x0000b400a4ae7a23 */ /* 0x100fe40000010897 */
[----:B------:R-:W-:Y:S01]  /*75c0*/  LDSM.16.MT88.4 R164, [R203+0x5900] ;  /* 0x00590000cba4783b */ /* 0x000fe20000004200 */
[----:B------:R-:W2:Y:S01]  /*75d0*/  MUFU.EX2 R135, R135 ;  /* 0x0000008700877308 */ /* 0x000ea20000000800 */
[--C-:B------:R-:W-:Y:S02]  /*75e0*/  FFMA.FTZ R175, R162, c[0x0][0x2d0], -R151.reuse ;  /* 0x0000b400a2af7a23 */ /* 0x100fe40000010897 */
[--C-:B------:R-:W-:Y:S02]  /*75f0*/  FFMA.FTZ R176, R142, c[0x0][0x2d0], -R151.reuse ;  /* 0x0000b4008eb07a23 */ /* 0x100fe40000010897 */
[--C-:B------:R-:W-:Y:S02]  /*7600*/  FFMA.FTZ R177, R140, c[0x0][0x2d0], -R151.reuse ;  /* 0x0000b4008cb17a23 */ /* 0x100fe40000010897 */
[--C-:B------:R-:W-:Y:S02]  /*7610*/  FFMA.FTZ R227, R160, c[0x0][0x2d0], -R151.reuse ;  /* 0x0000b400a0e37a23 */ /* 0x100fe40000010897 */
[--C-:B------:R-:W-:Y:S01]  /*7620*/  FFMA.FTZ R228, R158, c[0x0][0x2d0], -R151.reuse ;  /* 0x0000b4009ee47a23 */ /* 0x100fe20000010897 */
[----:B------:R-:W-:Y:S01]  /*7630*/  MUFU.EX2 R134, R134 ;  /* 0x0000008600867308 */ /* 0x000fe20000000800 */
[--C-:B------:R-:W-:Y:S01]  /*7640*/  FFMA.FTZ R229, R156, c[0x0][0x2d0], -R151.reuse ;  /* 0x0000b4009ce57a23 */ /* 0x100fe20000010897 */
[----:B-1----:R-:W-:Y:S01]  /*7650*/  FMNMX.FTZ R132, R5, R132, !PT ;  /* 0x0000008405847209 */ /* 0x002fe20007810000 */
[--C-:B------:R-:W-:Y:S02]  /*7660*/  FFMA.FTZ R230, R154, c[0x0][0x2d0], -R151.reuse ;  /* 0x0000b4009ae67a23 */ /* 0x100fe40000010897 */
[--C-:B------:R-:W-:Y:S01]  /*7670*/  FFMA.FTZ R235, R152, c[0x0][0x2d0], -R151.reuse ;  /* 0x0000b40098eb7a23 */ /* 0x100fe20000010897 */
[C---:B------:R-:W-:Y:S01]  /*7680*/  FSETP.NEU.FTZ.AND P0, PT, R132.reuse, -INF , PT ;  /* 0xff8000008400780b */ /* 0x040fe20003f1d000 */
[----:B------:R-:W-:Y:S02]  /*7690*/  FMUL.FTZ R144, R132, c[0x0][0x2d0] ;  /* 0x0000b40084907a20 */ /* 0x000fe40000410000 */
[--C-:B------:R-:W-:Y:S01]  /*76a0*/  FFMA.FTZ R236, R150, c[0x0][0x2d0], -R151.reuse ;  /* 0x0000b40096ec7a23 */ /* 0x100fe20000010897 */
[----:B------:R-:W-:Y:S01]  /*76b0*/  FSEL R5, R132, RZ, P0 ;  /* 0x000000ff84057208 */ /* 0x000fe20000000000 */
[----:B------:R-:W1:Y:S01]  /*76c0*/  MUFU.EX2 R169, R169 ;  /* 0x000000a900a97308 */ /* 0x000e620000000800 */
[----:B------:R-:W-:Y:S01]  /*76d0*/  FSEL R144, R144, RZ, P0 ;  /* 0x000000ff90907208 */ /* 0x000fe20000000000 */
[--C-:B------:R-:W-:Y:S01]  /*76e0*/  FFMA.FTZ R237, R148, c[0x0][0x2d0], -R151.reuse ;  /* 0x0000b40094ed7a23 */ /* 0x100fe20000010897 */
[----:B--2---:R-:W-:Y:S01]  /*76f0*/  F2FP.PACK_AB R136, R135, R168 ;  /* 0x000000a88788723e */ /* 0x004fe200000000ff */
[----:B------:R-:W-:Y:S01]  /*7700*/  FADD.FTZ R5, -R5, R2 ;  /* 0x0000000205057221 */ /* 0x000fe20000010100 */
[----:B------:R-:W-:Y:S01]  /*7710*/  PLOP3.LUT P0, PT, PT, PT, UP0, 0x80, 0x0 ;  /* 0x000000000000781c */ /* 0x000fe20003f0f008 */
[--C-:B------:R-:W-:Y:S02]  /*7720*/  FFMA.FTZ R173, R13, c[0x0][0x2d0], -R144.reuse ;  /* 0x0000b4000dad7a23 */ /* 0x100fe40000010890 */
[----:B------:R-:W2:Y:S01]  /*7730*/  LDSM.16.MT88.4 R12, [R203+0x100] ;  /* 0x00010000cb0c783b */ /* 0x000ea20000004200 */
[--C-:B------:R-:W-:Y:S01]  /*7740*/  FFMA.FTZ R172, R225, c[0x0][0x2d0], -R144.reuse ;  /* 0x0000b400e1ac7a23 */ /* 0x100fe20000010890 */
[----:B------:R-:W3:Y:S01]  /*7750*/  MUFU.EX2 R3, R6 ;  /* 0x0000000600037308 */ /* 0x000ee20000000800 */
[--C-:B------:R-:W-:Y:S02]  /*7760*/  FFMA.FTZ R171, R11, c[0x0][0x2d0], -R144.reuse ;  /* 0x0000b4000bab7a23 */ /* 0x100fe40000010890 */
[--C-:B------:R-:W-:Y:S02]  /*7770*/  FFMA.FTZ R170, R9, c[0x0][0x2d0], -R144.reuse ;  /* 0x0000b40009aa7a23 */ /* 0x100fe40000010890 */
[----:B------:R-:W-:Y:S02]  /*7780*/  FMUL.FTZ R2, R5, c[0x0][0x2d0] ;  /* 0x0000b40005027a20 */ /* 0x000fe40000410000 */
[--C-:B------:R-:W-:Y:S02]  /*7790*/  FFMA.FTZ R178, R163, c[0x0][0x2d0], -R144.reuse ;  /* 0x0000b400a3b27a23 */ /* 0x100fe40000010890 */
[--C-:B------:R-:W-:Y:S01]  /*77a0*/  FFMA.FTZ R179, R161, c[0x0][0x2d0], -R144.reuse ;  /* 0x0000b400a1b37a23 */ /* 0x100fe20000010890 */
[----:B------:R-:W-:Y:S01]  /*77b0*/  MUFU.EX2 R173, R173 ;  /* 0x000000ad00ad7308 */ /* 0x000fe20000000800 */
[----:B------:R-:W-:Y:S01]  /*77c0*/  LDSM.16.MT88.4 R160, [R196+0x3900] ;  /* 0x00390000c4a0783b */ /* 0x000fe20000004200 */
[--C-:B------:R-:W-:Y:S01]  /*77d0*/  FFMA.FTZ R225, R143, c[0x0][0x2d0], -R144.reuse ;  /* 0x0000b4008fe17a23 */ /* 0x100fe20000010890 */
[----:B-1----:R-:W-:Y:S01]  /*77e0*/  F2FP.PACK_AB R138, R169, R134 ;  /* 0x00000086a98a723e */ /* 0x002fe200000000ff */
[--C-:B------:R-:W-:Y:S02]  /*77f0*/  FFMA.FTZ R226, R141, c[0x0][0x2d0], -R144.reuse ;  /* 0x0000b4008de27a23 */ /* 0x100fe40000010890 */
[--C-:B------:R-:W-:Y:S03]  /*7800*/  FFMA.FTZ R231, R159, c[0x0][0x2d0], -R144.reuse ;  /* 0x0000b4009fe77a23 */ /* 0x100fe60000010890 */
[----:B------:R-:W-:Y:S01]  /*7810*/  LDSM.16.MT88.4 R140, [R197+0x2900] ;  /* 0x00290000c58c783b */ /* 0x000fe20000004200 */
[----:B------:R-:W1:Y:S01]  /*7820*/  MUFU.EX2 R172, R172 ;  /* 0x000000ac00ac7308 */ /* 0x000e620000000800 */
[--C-:B------:R-:W-:Y:S02]  /*7830*/  FFMA.FTZ R232, R157, c[0x0][0x2d0], -R144.reuse ;  /* 0x0000b4009de87a23 */ /* 0x100fe40000010890 */
[--C-:B------:R-:W-:Y:S02]  /*7840*/  FFMA.FTZ R233, R155, c[0x0][0x2d0], -R144.reuse ;  /* 0x0000b4009be97a23 */ /* 0x100fe40000010890 */
[C---:B---3--:R-:W-:Y:S02]  /*7850*/  FMUL.FTZ R4, R3.reuse, R128 ;  /* 0x0000008003047220 */ /* 0x048fe40000410000 */
[C---:B------:R-:W-:Y:S01]  /*7860*/  FMUL.FTZ R5, R3.reuse, R129 ;  /* 0x0000008103057220 */ /* 0x040fe20000410000 */
[----:B------:R-:W-:Y:S01]  /*7870*/  LDSM.16.MT88.4 R156, [R197+0x3900] ;  /* 0x00390000c59c783b */ /* 0x000fe20000004200 */
[C---:B------:R-:W-:Y:S01]  /*7880*/  FMUL.FTZ R8, R3.reuse, R124 ;  /* 0x0000007c03087220 */ /* 0x040fe20000410000 */
[----:B------:R-:W-:Y:S01]  /*7890*/  MUFU.EX2 R171, R171 ;  /* 0x000000ab00ab7308 */ /* 0x000fe20000000800 */
[C---:B------:R-:W-:Y:S02]  /*78a0*/  FMUL.FTZ R9, R3.reuse, R125 ;  /* 0x0000007d03097220 */ /* 0x040fe40000410000 */
[C---:B------:R-:W-:Y:S02]  /*78b0*/  FMUL.FTZ R16, R3.reuse, R116 ;  /* 0x0000007403107220 */ /* 0x040fe40000410000 */
[C---:B------:R-:W-:Y:S02]  /*78c0*/  FMUL.FTZ R17, R3.reuse, R117 ;  /* 0x0000007503117220 */ /* 0x040fe40000410000 */
[C---:B------:R-:W-:Y:S02]  /*78d0*/  FMUL.FTZ R24, R3.reuse, R108 ;  /* 0x0000006c03187220 */ /* 0x040fe40000410000 */
[C---:B------:R-:W-:Y:S01]  /*78e0*/  FMUL.FTZ R25, R3.reuse, R109 ;  /* 0x0000006d03197220 */ /* 0x040fe20000410000 */
[----:B------:R-:W3:Y:S01]  /*78f0*/  MUFU.EX2 R170, R170 ;  /* 0x000000aa00aa7308 */ /* 0x000ee20000000800 */
[C---:B------:R-:W-:Y:S02]  /*7900*/  FMUL.FTZ R32, R3.reuse, R100 ;  /* 0x0000006403207220 */ /* 0x040fe40000410000 */
[----:B------:R-:W-:Y:S01]  /*7910*/  FMUL.FTZ R33, R3, R101 ;  /* 0x0000006503217220 */ /* 0x000fe20000410000 */
[----:B-1----:R-:W-:Y:S01]  /*7920*/  F2FP.PACK_AB R137, R172, R173 ;  /* 0x000000adac89723e */ /* 0x002fe200000000ff */
[--C-:B------:R-:W-:Y:S02]  /*7930*/  FFMA.FTZ R234, R153, c[0x0][0x2d0], -R144.reuse ;  /* 0x0000b40099ea7a23 */ /* 0x100fe40000010890 */
[----:B------:R-:W-:Y:S01]  /*7940*/  LDSM.16.MT88.4 R152, [R198+0x3900] ;  /* 0x00390000c698783b */ /* 0x000fe20000004200 */
[--C-:B------:R-:W-:Y:S02]  /*7950*/  FFMA.FTZ R239, R149, c[0x0][0x2d0], -R144.reuse ;  /* 0x0000b40095ef7a23 */ /* 0x100fe40000010890 */
[----:B------:R-:W1:Y:S01]  /*7960*/  MUFU.EX2 R2, R2 ;  /* 0x0000000200027308 */ /* 0x000e620000000800 */
[--C-:B------:R-:W-:Y:S02]  /*7970*/  FFMA.FTZ R240, R147, c[0x0][0x2d0], -R144.reuse ;  /* 0x0000b40093f07a23 */ /* 0x100fe40000010890 */
[--C-:B------:R-:W-:Y:S02]  /*7980*/  FFMA.FTZ R241, R145, c[0x0][0x2d0], -R144.reuse ;  /* 0x0000b40091f17a23 */ /* 0x100fe40000010890 */
[----:B------:R-:W-:Y:S02]  /*7990*/  FFMA.FTZ R151, R146, c[0x0][0x2d0], -R151 ;  /* 0x0000b40092977a23 */ /* 0x000fe40000010897 */
[----:B------:R-:W-:Y:S02]  /*79a0*/  FFMA.FTZ R144, R133, c[0x0][0x2d0], -R144 ;  /* 0x0000b40085907a23 */ /* 0x000fe40000010890 */
[C---:B------:R-:W-:Y:S01]  /*79b0*/  FMUL.FTZ R36, R3.reuse, R36 ;  /* 0x0000002403247220 */ /* 0x040fe20000410000 */
[----:B------:R-:W-:Y:S01]  /*79c0*/  MUFU.EX2 R238, R151 ;  /* 0x0000009700ee7308 */ /* 0x000fe20000000800 */
[C---:B------:R-:W-:Y:S02]  /*79d0*/  FMUL.FTZ R37, R3.reuse, R37 ;  /* 0x0000002503257220 */ /* 0x040fe40000410000 */
[C---:B------:R-:W-:Y:S01]  /*79e0*/  FMUL.FTZ R40, R3.reuse, R40 ;  /* 0x0000002803287220 */ /* 0x040fe20000410000 */
[----:B---3--:R-:W-:Y:S01]  /*79f0*/  F2FP.PACK_AB R139, R170, R171 ;  /* 0x000000abaa8b723e */ /* 0x008fe200000000ff */
[C---:B------:R-:W-:Y:S02]  /*7a00*/  FMUL.FTZ R41, R3.reuse, R41 ;  /* 0x0000002903297220 */ /* 0x040fe40000410000 */
[C---:B------:R-:W-:Y:S02]  /*7a10*/  FMUL.FTZ R44, R3.reuse, R44 ;  /* 0x0000002c032c7220 */ /* 0x040fe40000410000 */
[C---:B------:R-:W-:Y:S01]  /*7a20*/  FMUL.FTZ R45, R3.reuse, R45 ;  /* 0x0000002d032d7220 */ /* 0x040fe20000410000 */
[----:B------:R3:W-:Y:S01]  /*7a30*/  MUFU.EX2 R242, R144 ;  /* 0x0000009000f27308 */ /* 0x0007e20000000800 */
[C---:B------:R-:W-:Y:S02]  /*7a40*/  FMUL.FTZ R48, R3.reuse, R48 ;  /* 0x0000003003307220 */ /* 0x040fe40000410000 */
[C---:B------:R-:W-:Y:S02]  /*7a50*/  FMUL.FTZ R49, R3.reuse, R49 ;  /* 0x0000003103317220 */ /* 0x040fe40000410000 */
[C---:B-1----:R-:W-:Y:S02]  /*7a60*/  FMUL.FTZ R6, R2.reuse, R130 ;  /* 0x0000008202067220 */ /* 0x042fe40000410000 */
[C---:B------:R-:W-:Y:S02]  /*7a70*/  FMUL.FTZ R7, R2.reuse, R131 ;  /* 0x0000008302077220 */ /* 0x040fe40000410000 */
[----:B------:R-:W-:Y:S01]  /*7a80*/  LDSM.16.MT88.4 R128, [R198+0x2900] ;  /* 0x00290000c680783b */ /* 0x000fe20000004200 */
[C---:B------:R-:W-:Y:S01]  /*7a90*/  FMUL.FTZ R10, R2.reuse, R126 ;  /* 0x0000007e020a7220 */ /* 0x040fe20000410000 */
[----:B------:R-:W-:Y:S01]  /*7aa0*/  MUFU.EX2 R174, R174 ;  /* 0x000000ae00ae7308 */ /* 0x000fe20000000800 */
[C---:B------:R-:W-:Y:S02]  /*7ab0*/  FMUL.FTZ R11, R2.reuse, R127 ;  /* 0x0000007f020b7220 */ /* 0x040fe40000410000 */
[C---:B--2---:R-:W-:Y:S03]  /*7ac0*/  HMMA.16816.F32 R4, R136.reuse, R12, R4 ;  /* 0x0000000c8804723c */ /* 0x044fe60000001804 */
[----:B------:R-:W-:Y:S02]  /*7ad0*/  LDSM.16.MT88.4 R124, [R203+0x2900] ;  /* 0x00290000cb7c783b */ /* 0x000fe40000004200 */
[C---:B------:R-:W-:Y:S02]  /*7ae0*/  FMUL.FTZ R18, R2.reuse, R118 ;  /* 0x0000007602127220 */ /* 0x040fe40000410000 */
[C---:B------:R-:W-:Y:S01]  /*7af0*/  FMUL.FTZ R12, R3.reuse, R120 ;  /* 0x00000078030c7220 */ /* 0x040fe20000410000 */
[C---:B------:R-:W-:Y:S01]  /*7b00*/  HMMA.16816.F32 R8, R136.reuse, R14, R8 ;  /* 0x0000000e8808723c */ /* 0x040fe20000001808 */
[----:B------:R-:W1:Y:S02]  /*7b10*/  MUFU.EX2 R175, R175 ;  /* 0x000000af00af7308 */ /* 0x000e640000000800 */
[----:B---3--:R-:W-:Y:S01]  /*7b20*/  LDSM.16.MT88.4 R144, [R196+0x1900] ;  /* 0x00190000c490783b */ /* 0x008fe20000004200 */
[C---:B------:R-:W-:Y:S02]  /*7b30*/  FMUL.FTZ R13, R3.reuse, R121 ;  /* 0x00000079030d7220 */ /* 0x040fe40000410000 */
[C---:B------:R-:W-:Y:S02]  /*7b40*/  FMUL.FTZ R19, R2.reuse, R119 ;  /* 0x0000007702137220 */ /* 0x040fe40000410000 */
[C---:B------:R-:W-:Y:S03]  /*7b50*/  FMUL.FTZ R14, R2.reuse, R122 ;  /* 0x0000007a020e7220 */ /* 0x040fe60000410000 */
[----:B------:R-:W-:Y:S01]  /*7b60*/  LDSM.16.MT88.4 R116, [R198+0x900] ;  /* 0x00090000c674783b */ /* 0x000fe20000004200 */
[C---:B------:R-:W-:Y:S01]  /*7b70*/  FMUL.FTZ R15, R2.reuse, R123 ;  /* 0x0000007b020f7220 */ /* 0x040fe20000410000 */
[----:B------:R-:W-:Y:S01]  /*7b80*/  MUFU.EX2 R176, R176 ;  /* 0x000000b000b07308 */ /* 0x000fe20000000800 */
[C---:B------:R-:W-:Y:S02]  /*7b90*/  FMUL.FTZ R26, R2.reuse, R110 ;  /* 0x0000006e021a7220 */ /* 0x040fe40000410000 */
[C---:B------:R-:W-:Y:S02]  /*7ba0*/  FMUL.FTZ R27, R2.reuse, R111 ;  /* 0x0000006f021b7220 */ /* 0x040fe40000410000 */
[C---:B------:R-:W-:Y:S01]  /*7bb0*/  FMUL.FTZ R34, R2.reuse, R102 ;  /* 0x0000006602227220 */ /* 0x040fe20000410000 */
[C---:B------:R-:W-:Y:S01]  /*7bc0*/  HMMA.16816.F32 R12, R136.reuse, R20, R12 ;  /* 0x00000014880c723c */ /* 0x040fe2000000180c */
[----:B------:R-:W2:Y:S02]  /*7bd0*/  LDSM.16.MT88.4 R120, [R196+0x100] ;  /* 0x00010000c478783b */ /* 0x000ea40000004200 */
[C---:B------:R-:W-:Y:S01]  /*7be0*/  FMUL.FTZ R35, R2.reuse, R103 ;  /* 0x0000006702237220 */ /* 0x040fe20000410000 */
[----:B------:R-:W-:Y:S01]  /*7bf0*/  MUFU.EX2 R177, R177 ;  /* 0x000000b100b17308 */ /* 0x000fe20000000800 */
[C---:B------:R-:W-:Y:S02]  /*7c00*/  FMUL.FTZ R38, R2.reuse, R38 ;  /* 0x0000002602267220 */ /* 0x040fe40000410000 */
[C---:B------:R-:W-:Y:S01]  /*7c10*/  FMUL.FTZ R20, R3.reuse, R112 ;  /* 0x0000007003147220 */ /* 0x040fe20000410000 */
[C---:B------:R-:W-:Y:S01]  /*7c20*/  HMMA.16816.F32 R16, R136.reuse, R22, R16 ;  /* 0x000000168810723c */ /* 0x040fe20000001810 */
[----:B------:R-:W-:Y:S03]  /*7c30*/  LDSM.16.MT88.4 R100, [R197+0x2100] ;  /* 0x00210000c564783b */ /* 0x000fe60000004200 */
[C---:B------:R-:W-:Y:S02]  /*7c40*/  FMUL.FTZ R21, R3.reuse, R113 ;  /* 0x0000007103157220 */ /* 0x040fe40000410000 */
[C---:B------:R-:W-:Y:S01]  /*7c50*/  FMUL.FTZ R39, R2.reuse, R39 ;  /* 0x0000002702277220 */ /* 0x040fe20000410000 */
[----:B------:R-:W-:Y:S01]  /*7c60*/  MUFU.EX2 R178, R178 ;  /* 0x000000b200b27308 */ /* 0x000fe20000000800 */
[C---:B------:R-:W-:Y:S01]  /*7c70*/  FMUL.FTZ R22, R2.reuse, R114 ;  /* 0x0000007202167220 */ /* 0x040fe20000410000 */
[----:B------:R-:W-:Y:S03]  /*7c80*/  LDSM.16.MT88.4 R108, [R196+0x2100] ;  /* 0x00210000c46c783b */ /* 0x000fe60000004200 */
[C---:B------:R-:W-:Y:S02]  /*7c90*/  FMUL.FTZ R23, R2.reuse, R115 ;  /* 0x0000007302177220 */ /* 0x040fe40000410000 */
[C---:B------:R-:W-:Y:S02]  /*7ca0*/  FMUL.FTZ R42, R2.reuse, R42 ;  /* 0x0000002a022a7220 */ /* 0x040fe40000410000 */
[C---:B------:R-:W-:Y:S01]  /*7cb0*/  FMUL.FTZ R43, R2.reuse, R43 ;  /* 0x0000002b022b7220 */ /* 0x040fe20000410000 */
[----:B------:R-:W3:Y:S01]  /*7cc0*/  LDSM.16.MT88.4 R112, [R203+0x2100] ;  /* 0x00210000cb70783b */ /* 0x000ee20000004200 */
[C---:B------:R-:W-:Y:S01]  /*7cd0*/  FMUL.FTZ R46, R2.reuse, R46 ;  /* 0x0000002e022e7220 */ /* 0x040fe20000410000 */
[C---:B------:R-:W-:Y:S01]  /*7ce0*/  HMMA.16816.F32 R20, R136.reuse, R28, R20 ;  /* 0x0000001c8814723c */ /* 0x040fe20000001814 */
[----:B------:R-:W4:Y:S02]  /*7cf0*/  MUFU.EX2 R179, R179 ;  /* 0x000000b300b37308 */ /* 0x000f240000000800 */
[C---:B------:R-:W-:Y:S02]  /*7d00*/  FMUL.FTZ R47, R2.reuse, R47 ;  /* 0x0000002f022f7220 */ /* 0x040fe40000410000 */
[C---:B------:R-:W-:Y:S01]  /*7d10*/  FMUL.FTZ R50, R2.reuse, R50 ;  /* 0x0000003202327220 */ /* 0x040fe20000410000 */
[----:B------:R-:W-:Y:S01]  /*7d20*/  LDSM.16.MT88.4 R148, [R203+0x3900] ;  /* 0x00390000cb94783b */ /* 0x000fe20000004200 */
[C---:B------:R-:W-:Y:S01]  /*7d30*/  FMUL.FTZ R28, R3.reuse, R104 ;  /* 0x00000068031c7220 */ /* 0x040fe20000410000 */
[C---:B------:R-:W-:Y:S03]  /*7d40*/  HMMA.16816.F32 R24, R136.reuse, R30, R24 ;  /* 0x0000001e8818723c */ /* 0x040fe60000001818 */
[----:B------:R-:W-:Y:S01]  /*7d50*/  MUFU.EX2 R225, R225 ;  /* 0x000000e100e17308 */ /* 0x000fe20000000800 */
[C---:B------:R-:W-:Y:S02]  /*7d60*/  FMUL.FTZ R29, R3.reuse, R105 ;  /* 0x00000069031d7220 */ /* 0x040fe40000410000 */
[C---:B------:R-:W-:Y:S02]  /*7d70*/  FMUL.FTZ R51, R2.reuse, R51 ;  /* 0x0000003302337220 */ /* 0x040fe40000410000 */
[C---:B------:R-:W-:Y:S04]  /*7d80*/  FMUL.FTZ R30, R2.reuse, R106 ;  /* 0x0000006a021e7220 */ /* 0x040fe80000410000 */
[C---:B------:R-:W-:Y:S01]  /*7d90*/  FMUL.FTZ R31, R2.reuse, R107 ;  /* 0x0000006b021f7220 */ /* 0x040fe20000410000 */
[----:B------:R-:W5:Y:S01]  /*7da0*/  MUFU.EX2 R226, R226 ;  /* 0x000000e200e27308 */ /* 0x000f620000000800 */
[----:B------:R-:W1:Y:S01]  /*7db0*/  LDSM.16.MT88.4 R104, [R198+0x2100] ;  /* 0x00210000c668783b */ /* 0x000e620000004200 */
[C---:B------:R-:W-:Y:S02]  /*7dc0*/  FMUL.FTZ R52, R3.reuse, R52 ;  /* 0x0000003403347220 */ /* 0x040fe40000410000 */
[C---:B------:R-:W-:Y:S02]  /*7dd0*/  FMUL.FTZ R53, R3.reuse, R53 ;  /* 0x0000003503357220 */ /* 0x040fe40000410000 */
[C---:B--2---:R-:W-:Y:S03]  /*7de0*/  HMMA.16816.F32 R28, R136.reuse, R120, R28 ;  /* 0x00000078881c723c */ /* 0x044fe6000000181c */
        /* <DEDUP_REMOVED lines=8> */
[----:B------:R-:W2:Y:S01]  /*7e70*/  MUFU.EX2 R228, R228 ;  /* 0x000000e400e47308 */ /* 0x000ea20000000800 */
[C---:B---3--:R-:W-:Y:S04]  /*7e80*/  HMMA.16816.F32 R36, R136.reuse, R112, R36 ;  /* 0x000000708824723c */ /* 0x048fe80000001824 */
[C---:B------:R-:W-:Y:S02]  /*7e90*/  FMUL.FTZ R59, R2.reuse, R59 ;  /* 0x0000003b023b7220 */ /* 0x040fe40000410000 */
[C---:B------:R-:W-:Y:S02]  /*7ea0*/  FMUL.FTZ R60, R3.reuse, R60 ;  /* 0x0000003c033c7220 */ /* 0x040fe40000410000 */
[C---:B------:R-:W-:Y:S01]  /*7eb0*/  HMMA.16816.F32 R40, R136.reuse, R114, R40 ;  /* 0x000000728828723c */ /* 0x040fe20000001828 */
[----:B------:R-:W-:Y:S01]  /*7ec0*/  LDSM.16.MT88.4 R112, [R203+0x900] ;  /* 0x00090000cb70783b */ /* 0x000fe20000004200 */
[----:B------:R-:W-:Y:S02]  /*7ed0*/  MUFU.EX2 R229, R229 ;  /* 0x000000e500e57308 */ /* 0x000fe40000000800 */
[C---:B------:R-:W-:Y:S02]  /*7ee0*/  FMUL.FTZ R61, R3.reuse, R61 ;  /* 0x0000003d033d7220 */ /* 0x040fe40000410000 */
[C---:B------:R-:W-:Y:S02]  /*7ef0*/  FMUL.FTZ R62, R2.reuse, R62 ;  /* 0x0000003e023e7220 */ /* 0x040fe40000410000 */
[C---:B------:R-:W-:Y:S01]  /*7f00*/  FMUL.FTZ R63, R2.reuse, R63 ;  /* 0x0000003f023f7220 */ /* 0x040fe20000410000 */
[C---:B-1----:R-:W-:Y:S03]  /*7f10*/  HMMA.16816.F32 R44, R136.reuse, R104, R44 ;  /* 0x00000068882c723c */ /* 0x042fe6000000182c */
[----:B------:R-:W1:Y:S01]  /*7f20*/  MUFU.EX2 R230, R230 ;  /* 0x000000e600e67308 */ /* 0x000e620000000800 */
[C---:B------:R-:W-:Y:S02]  /*7f30*/  FMUL.FTZ R64, R3.reuse, R64 ;  /* 0x0000004003407220 */ /* 0x040fe40000410000 */
[C---:B------:R-:W-:Y:S02]  /*7f40*/  FMUL.FTZ R65, R3.reuse, R65 ;  /* 0x0000004103417220 */ /* 0x040fe40000410000 */
[C---:B------:R-:W-:Y:S01]  /*7f50*/  FMUL.FTZ R66, R2.reuse, R66 ;  /* 0x0000004202427220 */ /* 0x040fe20000410000 */
[C---:B------:R-:W-:Y:S01]  /*7f60*/  HMMA.16816.F32 R48, R136.reuse, R106, R48 ;  /* 0x0000006a8830723c */ /* 0x040fe20000001830 */
[----:B------:R-:W3:Y:S03]  /*7f70*/  LDSM.16.MT88.4 R104, [R203+0x4100] ;  /* 0x00410000cb68783b */ /* 0x000ee60000004200 */
[----:B------:R-:W-:Y:S01]  /*7f80*/  MUFU.EX2 R231, R231 ;  /* 0x000000e700e77308 */ /* 0x000fe20000000800 */
[C---:B------:R-:W-:Y:S02]  /*7f90*/  FMUL.FTZ R67, R2.reuse, R67 ;  /* 0x0000004302437220 */ /* 0x040fe40000410000 */
[C---:B------:R-:W-:Y:S01]  /*7fa0*/  FMUL.FTZ R68, R3.reuse, R68 ;  /* 0x0000004403447220 */ /* 0x040fe20000410000 */
[C---:B------:R-:W-:Y:S04]  /*7fb0*/  HMMA.16816.F32 R52, R136.reuse, R100, R52 ;  /* 0x000000648834723c */ /* 0x040fe80000001834 */
[C---:B------:R-:W-:Y:S02]  /*7fc0*/  FMUL.FTZ R69, R3.reuse, R69 ;  /* 0x0000004503457220 */ /* 0x040fe40000410000 */
[----:B------:R-:W1:Y:S01]  /*7fd0*/  MUFU.EX2 R232, R232 ;  /* 0x000000e800e87308 */ /* 0x000e620000000800 */
[C---:B------:R-:W-:Y:S01]  /*7fe0*/  FMUL.FTZ R70, R2.reuse, R70 ;  /* 0x0000004602467220 */ /* 0x040fe20000410000 */
[C---:B------:R-:W-:Y:S01]  /*7ff0*/  HMMA.16816.F32 R56, R136.reuse, R102, R56 ;  /* 0x000000668838723c */ /* 0x040fe20000001838 */
[----:B------:R-:W1:Y:S03]  /*8000*/  LDSM.16.MT88.4 R100, [R198+0x4100] ;  /* 0x00410000c664783b */ /* 0x000e660000004200 */
[C---:B------:R-:W-:Y:S02]  /*8010*/  FMUL.FTZ R71, R2.reuse, R71 ;  /* 0x0000004702477220 */ /* 0x040fe40000410000 */
[C---:B------:R-:W-:Y:S02]  /*8020*/  FMUL.FTZ R72, R3.reuse, R72 ;  /* 0x0000004803487220 */ /* 0x040fe40000410000 */
[----:B------:R-:W-:Y:S01]  /*8030*/  MUFU.EX2 R233, R233 ;  /* 0x000000e900e97308 */ /* 0x000fe20000000800 */
[C---:B------:R-:W-:Y:S03]  /*8040*/  HMMA.16816.F32 R60, R136.reuse, R108, R60 ;  /* 0x0000006c883c723c */ /* 0x040fe6000000183c */
[C---:B------:R-:W-:Y:S02]  /*8050*/  FMUL.FTZ R73, R3.reuse, R73 ;  /* 0x0000004903497220 */ /* 0x040fe40000410000 */
[C---:B------:R-:W-:Y:S03]  /*8060*/  FMUL.FTZ R74, R2.reuse, R74 ;  /* 0x0000004a024a7220 */ /* 0x040fe60000410000 */
[C---:B------:R-:W-:Y:S01]  /*8070*/  HMMA.16816.F32 R64, R136.reuse, R110, R64 ;  /* 0x0000006e8840723c */ /* 0x040fe20000001840 */
[----:B------:R-:W2:Y:S01]  /*8080*/  LDSM.16.MT88.4 R108, [R197+0x4100] ;  /* 0x00410000c56c783b */ /* 0x000ea20000004200 */
[----:B------:R-:W2:Y:S02]  /*8090*/  MUFU.EX2 R234, R234 ;  /* 0x000000ea00ea7308 */ /* 0x000ea40000000800 */
[C---:B------:R-:W-:Y:S02]  /*80a0*/  FMUL.FTZ R75, R2.reuse, R75 ;  /* 0x0000004b024b7220 */ /* 0x040fe40000410000 */
[C---:B------:R-:W-:Y:S02]  /*80b0*/  FMUL.FTZ R76, R3.reuse, R76 ;  /* 0x0000004c034c7220 */ /* 0x040fe40000410000 */
[C---:B------:R-:W-:Y:S01]  /*80c0*/  FMUL.FTZ R77, R3.reuse, R77 ;  /* 0x0000004d034d7220 */ /* 0x040fe20000410000 */
[C---:B---3--:R-:W-:Y:S03]  /*80d0*/  HMMA.16816.F32 R68, R136.reuse, R104, R68 ;  /* 0x000000688844723c */ /* 0x048fe60000001844 */
[C---:B------:R-:W-:Y:S01]  /*80e0*/  FMUL.FTZ R78, R2.reuse, R78 ;  /* 0x0000004e024e7220 */ /* 0x040fe20000410000 */
[----:B------:R-:W-:Y:S01]  /*80f0*/  MUFU.EX2 R235, R235 ;  /* 0x000000eb00eb7308 */ /* 0x000fe20000000800 */
[C---:B------:R-:W-:Y:S02]  /*8100*/  FMUL.FTZ R79, R2.reuse, R79 ;  /* 0x0000004f024f7220 */ /* 0x040fe40000410000 */
[C---:B------:R-:W-:Y:S01]  /*8110*/  FMUL.FTZ R80, R3.reuse, R80 ;  /* 0x0000005003507220 */ /* 0x040fe20000410000 */
[C---:B------:R-:W-:Y:S01]  /*8120*/  HMMA.16816.F32 R72, R136.reuse, R106, R72 ;  /* 0x0000006a8848723c */ /* 0x040fe20000001848 */
[----:B------:R-:W3:Y:S03]  /*8130*/  LDSM.16.MT88.4 R104, [R196+0x4100] ;  /* 0x00410000c468783b */ /* 0x000ee60000004200 */
[C---:B------:R-:W-:Y:S02]  /*8140*/  FMUL.FTZ R81, R3.reuse, R81 ;  /* 0x0000005103517220 */ /* 0x040fe40000410000 */
[C---:B------:R-:W-:Y:S01]  /*8150*/  FMUL.FTZ R82, R2.reuse, R82 ;  /* 0x0000005202527220 */ /* 0x040fe20000410000 */
[----:B------:R-:W2:Y:S01]  /*8160*/  MUFU.EX2 R236, R236 ;  /* 0x000000ec00ec7308 */ /* 0x000ea20000000800 */
[C---:B-1----:R-:W-:Y:S04]  /*8170*/  HMMA.16816.F32 R76, R136.reuse, R100, R76 ;  /* 0x00000064884c723c */ /* 0x042fe8000000184c */
[C---:B------:R-:W-:Y:S02]  /*8180*/  FMUL.FTZ R83, R2.reuse, R83 ;  /* 0x0000005302537220 */ /* 0x040fe40000410000 */
[----:B------:R-:W-:Y:S01]  /*8190*/  FMUL.FTZ R84, R3, R84 ;  /* 0x0000005403547220 */ /* 0x000fe20000410000 */
[----:B------:R-:W-:Y:S01]  /*81a0*/  F2FP.PACK_AB R100, R175, R174 ;  /* 0x000000aeaf64723e */ /* 0x000fe200000000ff */
[----:B------:R-:W-:Y:S01]  /*81b0*/  FMUL.FTZ R85, R3, R85 ;  /* 0x0000005503557220 */ /* 0x000fe20000410000 */
[----:B----4-:R-:W-:Y:S01]  /*81c0*/  F2FP.PACK_AB R101, R179, R178 ;  /* 0x000000b2b365723e */ /* 0x010fe200000000ff */
[----:B------:R-:W-:Y:S01]  /*81d0*/  MUFU.EX2 R237, R237 ;  /* 0x000000ed00ed7308 */ /* 0x000fe20000000800 */
[C---:B------:R-:W-:Y:S03]  /*81e0*/  HMMA.16816.F32 R80, R136.reuse, R102, R80 ;  /* 0x000000668850723c */ /* 0x040fe60000001850 */
[C---:B------:R-:W-:Y:S02]  /*81f0*/  FMUL.FTZ R86, R2.reuse, R86 ;  /* 0x0000005602567220 */ /* 0x040fe40000410000 */
[C---:B------:R-:W-:Y:S02]  /*8200*/  FMUL.FTZ R87, R2.reuse, R87 ;  /* 0x0000005702577220 */ /* 0x040fe40000410000 */
[----:B------:R-:W-:Y:S01]  /*8210*/  FMUL.FTZ R88, R3, R88 ;  /* 0x0000005803587220 */ /* 0x000fe20000410000 */
[----:B------:R-:W-:Y:S01]  /*8220*/  F2FP.PACK_AB R102, R177, R176 ;  /* 0x000000b0b166723e */ /* 0x000fe200000000ff */
[C---:B------:R-:W-:Y:S01]  /*8230*/  FMUL.FTZ R89, R3.reuse, R89 ;  /* 0x0000005903597220 */ /* 0x040fe20000410000 */
[----:B------:R-:W-:Y:S02]  /*8240*/  MUFU.EX2 R239, R239 ;  /* 0x000000ef00ef7308 */ /* 0x000fe40000000800 */
[C---:B--2---:R-:W-:Y:S03]  /*8250*/  HMMA.16816.F32 R84, R136.reuse, R108, R84 ;  /* 0x0000006c8854723c */ /* 0x044fe60000001854 */
[----:B------:R-:W-:Y:S01]  /*8260*/  FMUL.FTZ R90, R2, R90 ;  /* 0x0000005a025a7220 */ /* 0x000fe20000410000 */
[----:B-----5:R-:W-:Y:S01]  /*8270*/  F2FP.PACK_AB R103, R226, R225 ;  /* 0x000000e1e267723e */ /* 0x020fe200000000ff */
[C---:B------:R-:W-:Y:S02]  /*8280*/  FMUL.FTZ R91, R2.reuse, R91 ;  /* 0x0000005b025b7220 */ /* 0x040fe40000410000 */
[C---:B------:R-:W-:Y:S01]  /*8290*/  FMUL.FTZ R92, R3.reuse, R92 ;  /* 0x0000005c035c7220 */ /* 0x040fe20000410000 */
[----:B------:R-:W1:Y:S01]  /*82a0*/  MUFU.EX2 R240, R240 ;  /* 0x000000f000f07308 */ /* 0x000e620000000800 */
[C---:B------:R-:W-:Y:S03]  /*82b0*/  FMUL.FTZ R93, R3.reuse, R93 ;  /* 0x0000005d035d7220 */ /* 0x040fe60000410000 */
[C---:B------:R-:W-:Y:S01]  /*82c0*/  HMMA.16816.F32 R88, R136.reuse, R110, R88 ;  /* 0x0000006e8858723c */ /* 0x040fe20000001858 */
[----:B------:R-:W2:Y:S02]  /*82d0*/  LDSM.16.MT88.4 R108, [R197+0x900] ;  /* 0x00090000c56c783b */ /* 0x000ea40000004200 */
[C---:B------:R-:W-:Y:S02]  /*82e0*/  FMUL.FTZ R94, R2.reuse, R94 ;  /* 0x0000005e025e7220 */ /* 0x040fe40000410000 */
[C---:B------:R-:W-:Y:S01]  /*82f0*/  FMUL.FTZ R95, R2.reuse, R95 ;  /* 0x0000005f025f7220 */ /* 0x040fe20000410000 */
[----:B------:R-:W4:Y:S01]  /*8300*/  MUFU.EX2 R241, R241 ;  /* 0x000000f100f17308 */ /* 0x000f220000000800 */
[C---:B------:R-:W-:Y:S02]  /*8310*/  FMUL.FTZ R96, R3.reuse, R96 ;  /* 0x0000006003607220 */ /* 0x040fe40000410000 */
[C---:B------:R-:W-:Y:S03]  /*8320*/  FMUL.FTZ R97, R3.reuse, R97 ;  /* 0x0000006103617220 */ /* 0x040fe60000410000 */
[C---:B---3--:R-:W-:Y:S03]  /*8330*/  HMMA.16816.F32 R92, R136.reuse, R104, R92 ;  /* 0x00000068885c723c */ /* 0x048fe6000000185c */
[C---:B------:R-:W-:Y:S02]  /*8340*/  FMUL.FTZ R98, R2.reuse, R98 ;  /* 0x0000006202627220 */ /* 0x040fe40000410000 */
[C---:B------:R-:W-:Y:S02]  /*8350*/  FMUL.FTZ R99, R2.reuse, R99 ;  /* 0x0000006302637220 */ /* 0x040fe40000410000 */
[----:B------:R-:W-:Y:S01]  /*8360*/  FFMA.FTZ R168, R3, R218, R168 ;  /* 0x000000da03a87223 */ /* 0x000fe200000100a8 */
[----:B------:R-:W-:Y:S01]  /*8370*/  MOV R3, R0 ;  /* 0x0000000000037202 */ /* 0x000fe20000000f00 */
[----:B------:R-:W-:Y:S03]  /*8380*/  FFMA.FTZ R173, R2, R219, R173 ;  /* 0x000000db02ad7223 */ /* 0x000fe600000100ad */
[----:B------:R-:W-:Y:S01]  /*8390*/  HMMA.16816.F32 R96, R136, R106, R96 ;  /* 0x0000006a8860723c */ /* 0x000fe20000001860 */
[----:B------:R-:W3:Y:S02]  /*83a0*/  LDSM.16.MT88.4 R104, [R196+0x2900] ;  /* 0x00290000c468783b */ /* 0x000ee40000004200 */
[----:B------:R-:W-:Y:S02]  /*83b0*/  FADD.FTZ R135, R135, R168 ;  /* 0x000000a887877221 */ /* 0x000fe40000010000 */
[----:B------:R-:W-:Y:S02]  /*83c0*/  FADD.FTZ R172, R172, R173 ;  /* 0x000000adacac7221 */ /* 0x000fe40000010000 */
[----:B------:R-:W-:Y:S01]  /*83d0*/  FADD.FTZ R134, R134, R135 ;  /* 0x0000008786867221 */ /* 0x000fe20000010000 */
[C---:B------:R-:W-:Y:S01]  /*83e0*/  HMMA.16816.F32 R4, R100.reuse, R112, R4 ;  /* 0x000000706404723c */ /* 0x040fe20000001804 */
[----:B------:R-:W-:Y:S04]  /*83f0*/  LDSM.16.MT88.4 R136, [R197+0x3100] ;  /* 0x00310000c588783b */ /* 0x000fe80000004200 */
[----:B------:R-:W-:Y:S03]  /*8400*/  FADD.FTZ R169, R169, R134 ;  /* 0x00000086a9a97221 */ /* 0x000fe60000010000 */
[C---:B------:R-:W-:Y:S01]  /*8410*/  HMMA.16816.F32 R8, R100.reuse, R114, R8 ;  /* 0x000000726408723c */ /* 0x040fe20000001808 */
[----:B------:R-:W-:Y:S03]  /*8420*/  LDSM.16.MT88.4 R112, [R198+0x4900] ;  /* 0x00490000c670783b */ /* 0x000fe60000004200 */
[----:B------:R-:W-:Y:S04]  /*8430*/  FADD.FTZ R174, R174, R169 ;  /* 0x000000a9aeae7221 */ /* 0x000fe80000010000 */
[C---:B------:R-:W-:Y:S04]  /*8440*/  HMMA.16816.F32 R12, R100.reuse, R116, R12 ;  /* 0x00000074640c723c */ /* 0x040fe8000000180c */
[----:B------:R-:W-:Y:S04]  /*8450*/  FADD.FTZ R175, R175, R174 ;  /* 0x000000aeafaf7221 */ /* 0x000fe80000010000 */
[C---:B------:R-:W-:Y:S01]  /*8460*/  HMMA.16816.F32 R16, R100.reuse, R118, R16 ;  /* 0x000000766410723c */ /* 0x040fe20000001810 */
[----:B------:R-:W-:Y:S03]  /*8470*/  LDSM.16.MT88.4 R116, [R197+0x4900] ;  /* 0x00490000c574783b */ /* 0x000fe60000004200 */
[----:B------:R-:W-:Y:S04]  /*8480*/  FADD.FTZ R176, R176, R175 ;  /* 0x000000afb0b07221 */ /* 0x000fe80000010000 */
[C---:B--2---:R-:W-:Y:S04]  /*8490*/  HMMA.16816.F32 R20, R100.reuse, R108, R20 ;  /* 0x0000006c6414723c */ /* 0x044fe80000001814 */
[----:B------:R-:W-:Y:S04]  /*84a0*/  FADD.FTZ R176, R177, R176 ;  /* 0x000000b0b1b07221 */ /* 0x000fe80000010000 */
        /* <DEDUP_REMOVED lines=16> */
[----:B------:R-:W3:Y:S07]  /*85b0*/  LDSM.16.MT88.4 R104, [R196+0x4900] ;  /* 0x00490000c468783b */ /* 0x000eee0000004200 */
[C---:B--2---:R-:W-:Y:S08]  /*85c0*/  HMMA.16816.F32 R68, R100.reuse, R108, R68 ;  /* 0x0000006c6444723c */ /* 0x044ff00000001844 */
[C---:B------:R-:W-:Y:S01]  /*85d0*/  HMMA.16816.F32 R72, R100.reuse, R110, R72 ;  /* 0x0000006e6448723c */ /* 0x040fe20000001848 */
[----:B------:R-:W2:Y:S07]  /*85e0*/  LDSM.16.MT88.4 R108, [R203+0x1100] ;  /* 0x00110000cb6c783b */ /* 0x000eae0000004200 */
[C---:B------:R-:W-:Y:S08]  /*85f0*/  HMMA.16816.F32 R76, R100.reuse, R112, R76 ;  /* 0x00000070644c723c */ /* 0x040ff0000000184c */
[C---:B------:R-:W-:Y:S01]  /*8600*/  HMMA.16816.F32 R80, R100.reuse, R114, R80 ;  /* 0x000000726450723c */ /* 0x040fe20000001850 */
[----:B------:R-:W5:Y:S07]  /*8610*/  LDSM.16.MT88.4 R112, [R197+0x1100] ;  /* 0x00110000c570783b */ /* 0x000f6e0000004200 */
[C---:B------:R-:W-:Y:S08]  /*8620*/  HMMA.16816.F32 R84, R100.reuse, R116, R84 ;  /* 0x000000746454723c */ /* 0x040ff00000001854 */
[C---:B------:R-:W-:Y:S01]  /*8630*/  HMMA.16816.F32 R88, R100.reuse, R118, R88 ;  /* 0x000000766458723c */ /* 0x040fe20000001858 */
[----:B------:R-:W1:Y:S07]  /*8640*/  LDSM.16.MT88.4 R116, [R203+0x3100] ;  /* 0x00310000cb74783b */ /* 0x000e6e0000004200 */
[C---:B---3--:R-:W-:Y:S08]  /*8650*/  HMMA.16816.F32 R92, R100.reuse, R104, R92 ;  /* 0x00000068645c723c */ /* 0x048ff0000000185c */
[----:B------:R-:W-:Y:S01]  /*8660*/  HMMA.16816.F32 R96, R100, R106, R96 ;  /* 0x0000006a6460723c */ /* 0x000fe20000001860 */
[----:B------:R-:W3:Y:S06]  /*8670*/  LDSM.16.MT88.4 R104, [R196+0x3100] ;  /* 0x00310000c468783b */ /* 0x000eec0000004200 */
[----:B------:R-:W-:Y:S01]  /*8680*/  F2FP.PACK_AB R100, R228, R227 ;  /* 0x000000e3e464723e */ /* 0x000fe200000000ff */
[----:B------:R-:W-:Y:S01]  /*8690*/  FADD.FTZ R227, R227, R176 ;  /* 0x000000b0e3e37221 */ /* 0x000fe20000010000 */
[----:B------:R-:W-:Y:S03]  /*86a0*/  F2FP.PACK_AB R102, R230, R229 ;  /* 0x000000e5e666723e */ /* 0x000fe600000000ff */
[----:B------:R-:W-:Y:S01]  /*86b0*/  F2FP.PACK_AB R101, R232, R231 ;  /* 0x000000e7e865723e */ /* 0x000fe200000000ff */
[----:B------:R-:W-:Y:S01]  /*86c0*/  FADD.FTZ R228, R228, R227 ;  /* 0x000000e3e4e47221 */ /* 0x000fe20000010000 */
[----:B------:R-:W-:Y:S03]  /*86d0*/  F2FP.PACK_AB R103, R234, R233 ;  /* 0x000000e9ea67723e */ /* 0x000fe600000000ff */
[----:B------:R-:W-:Y:S04]  /*86e0*/  FADD.FTZ R229, R229, R228 ;  /* 0x000000e4e5e57221 */ /* 0x000fe80000010000 */
[C---:B--2---:R-:W-:Y:S03]  /*86f0*/  HMMA.16816.F32 R4, R100.reuse, R108, R4 ;  /* 0x0000006c6404723c */ /* 0x044fe60000001804 */
[----:B------:R-:W-:Y:S05]  /*8700*/  FADD.FTZ R230, R230, R229 ;  /* 0x000000e5e6e67221 */ /* 0x000fea0000010000 */
[C---:B------:R-:W-:Y:S01]  /*8710*/  HMMA.16816.F32 R8, R100.reuse, R110, R8 ;  /* 0x0000006e6408723c */ /* 0x040fe20000001808 */
[----:B------:R-:W2:Y:S07]  /*8720*/  LDSM.16.MT88.4 R108, [R203+0x5100] ;  /* 0x00510000cb6c783b */ /* 0x000eae0000004200 */
[C---:B------:R-:W-:Y:S08]  /*8730*/  HMMA.16816.F32 R12, R100.reuse, R120, R12 ;  /* 0x00000078640c723c */ /* 0x040ff0000000180c */
[C---:B------:R-:W-:Y:S08]  /*8740*/  HMMA.16816.F32 R16, R100.reuse, R122, R16 ;  /* 0x0000007a6410723c */ /* 0x040ff00000001810 */
[C---:B-----5:R-:W-:Y:S08]  /*8750*/  HMMA.16816.F32 R20, R100.reuse, R112, R20 ;  /* 0x000000706414723c */ /* 0x060ff00000001814 */
[C---:B------:R-:W-:Y:S01]  /*8760*/  HMMA.16816.F32 R24, R100.reuse, R114, R24 ;  /* 0x000000726418723c */ /* 0x040fe20000001818 */
[----:B------:R-:W5:Y:S07]  /*8770*/  LDSM.16.MT88.4 R112, [R198+0x5100] ;  /* 0x00510000c670783b */ /* 0x000f6e0000004200 */
[C---:B------:R-:W-:Y:S08]  /*8780*/  HMMA.16816.F32 R28, R100.reuse, R124, R28 ;  /* 0x0000007c641c723c */ /* 0x040ff0000000181c */
[C---:B------:R-:W-:Y:S01]  /*8790*/  HMMA.16816.F32 R32, R100.reuse, R126, R32 ;  /* 0x0000007e6420723c */ /* 0x040fe20000001820 */
[----:B------:R-:W-:Y:S07]  /*87a0*/  LDSM.16.MT88.4 R124, [R203+0x1900] ;  /* 0x00190000cb7c783b */ /* 0x000fee0000004200 */
[C---:B-1----:R-:W-:Y:S08]  /*87b0*/  HMMA.16816.F32 R36, R100.reuse, R116, R36 ;  /* 0x000000746424723c */ /* 0x042ff00000001824 */
[C---:B------:R-:W-:Y:S01]  /*87c0*/  HMMA.16816.F32 R40, R100.reuse, R118, R40 ;  /* 0x000000766428723c */ /* 0x040fe20000001828 */
[----:B------:R-:W1:Y:S07]  /*87d0*/  LDSM.16.MT88.4 R116, [R197+0x5100] ;  /* 0x00510000c574783b */ /* 0x000e6e0000004200 */
[C---:B------:R-:W-:Y:S08]  /*87e0*/  HMMA.16816.F32 R44, R100.reuse, R128, R44 ;  /* 0x00000080642c723c */ /* 0x040ff0000000182c */
[C---:B------:R-:W-:Y:S08]  /*87f0*/  HMMA.16816.F32 R48, R100.reuse, R130, R48 ;  /* 0x000000826430723c */ /* 0x040ff00000001830 */
[C---:B------:R-:W-:Y:S07]  /*8800*/  HMMA.16816.F32 R52, R100.reuse, R136, R52 ;  /* 0x000000886434723c */ /* 0x040fee0000001834 */
[----:B------:R-:W-:Y:S01]  /*8810*/  F2FP.PACK_AB R136, R236, R235 ;  /* 0x000000ebec88723e */ /* 0x000fe200000000ff */
[C---:B------:R-:W-:Y:S04]  /*8820*/  HMMA.16816.F32 R56, R100.reuse, R138, R56 ;  /* 0x0000008a6438723c */ /* 0x040fe80000001838 */
[----:B------:R-:W-:Y:S01]  /*8830*/  F2FP.PACK_AB R137, R240, R239 ;  /* 0x000000eff089723e */ /* 0x000fe200000000ff */
[----:B------:R-:W-:Y:S02]  /*8840*/  FADD.FTZ R235, R235, R230 ;  /* 0x000000e6ebeb7221 */ /* 0x000fe40000010000 */
[----:B------:R-:W-:Y:S01]  /*8850*/  F2FP.PACK_AB R138, R238, R237 ;  /* 0x000000edee8a723e */ /* 0x000fe200000000ff */
[C---:B---3--:R-:W-:Y:S04]  /*8860*/  HMMA.16816.F32 R60, R100.reuse, R104, R60 ;  /* 0x00000068643c723c */ /* 0x048fe8000000183c */
[----:B----4-:R-:W-:Y:S01]  /*8870*/  F2FP.PACK_AB R139, R242, R241 ;  /* 0x000000f1f28b723e */ /* 0x010fe200000000ff */
[----:B------:R-:W-:Y:S03]  /*8880*/  FADD.FTZ R236, R236, R235 ;  /* 0x000000ebecec7221 */ /* 0x000fe60000010000 */
[C---:B------:R-:W-:Y:S01]  /*8890*/  HMMA.16816.F32 R64, R100.reuse, R106, R64 ;  /* 0x0000006a6440723c */ /* 0x040fe20000001840 */
[----:B------:R-:W3:Y:S03]  /*88a0*/  LDSM.16.MT88.4 R104, [R196+0x5100] ;  /* 0x00510000c468783b */ /* 0x000ee60000004200 */
[----:B------:R-:W-:Y:S04]  /*88b0*/  FADD.FTZ R237, R237, R236 ;  /* 0x000000eceded7221 */ /* 0x000fe80000010000 */
[C---:B--2---:R-:W-:Y:S04]  /*88c0*/  HMMA.16816.F32 R68, R100.reuse, R108, R68 ;  /* 0x0000006c6444723c */ /* 0x044fe80000001844 */
[----:B------:R-:W-:Y:S04]  /*88d0*/  FADD.FTZ R218, R238, R237 ;  /* 0x000000edeeda7221 */ /* 0x000fe80000010000 */
[C---:B------:R-:W-:Y:S01]  /*88e0*/  HMMA.16816.F32 R72, R100.reuse, R110, R72 ;  /* 0x0000006e6448723c */ /* 0x040fe20000001848 */
[----:B------:R-:W2:Y:S07]  /*88f0*/  LDSM.16.MT88.4 R108, [R198+0x1900] ;  /* 0x00190000c66c783b */ /* 0x000eae0000004200 */
[C---:B-----5:R-:W-:Y:S08]  /*8900*/  HMMA.16816.F32 R76, R100.reuse, R112, R76 ;  /* 0x00000070644c723c */ /* 0x060ff0000000184c */
[C---:B------:R-:W-:Y:S08]  /*8910*/  HMMA.16816.F32 R80, R100.reuse, R114, R80 ;  /* 0x000000726450723c */ /* 0x040ff00000001850 */
[C---:B-1----:R-:W-:Y:S08]  /*8920*/  HMMA.16816.F32 R84, R100.reuse, R116, R84 ;  /* 0x000000746454723c */ /* 0x042ff00000001854 */
[C---:B------:R-:W-:Y:S08]  /*8930*/  HMMA.16816.F32 R88, R100.reuse, R118, R88 ;  /* 0x000000766458723c */ /* 0x040ff00000001858 */
[C---:B---3--:R-:W-:Y:S08]  /*8940*/  HMMA.16816.F32 R92, R100.reuse, R104, R92 ;  /* 0x00000068645c723c */ /* 0x048ff0000000185c */
[----:B------:R-:W-:Y:S08]  /*8950*/  HMMA.16816.F32 R96, R100, R106, R96 ;  /* 0x0000006a6460723c */ /* 0x000ff00000001860 */
[C---:B------:R-:W-:Y:S01]  /*8960*/  HMMA.16816.F32 R128, R136.reuse, R124, R4 ;  /* 0x0000007c8880723c */ /* 0x040fe20000001804 */
[----:B------:R-:W1:Y:S07]  /*8970*/  LDSM.16.MT88.4 R4, [R198+0x5900] ;  /* 0x00590000c604783b */ /* 0x000e6e0000004200 */
[C---:B------:R-:W-:Y:S01]  /*8980*/  HMMA.16816.F32 R124, R136.reuse, R126, R8 ;  /* 0x0000007e887c723c */ /* 0x040fe20000001808 */
[----:B------:R-:W3:Y:S07]  /*8990*/  LDSM.16.MT88.4 R8, [R197+0x5900] ;  /* 0x00590000c508783b */ /* 0x000eee0000004200 */
[C---:B--2---:R-:W-:Y:S01]  /*89a0*/  HMMA.16816.F32 R120, R136.reuse, R108, R12 ;  /* 0x0000006c8878723c */ /* 0x044fe2000000180c */
[----:B------:R-:W2:Y:S07]  /*89b0*/  LDSM.16.MT88.4 R12, [R196+0x5900] ;  /* 0x00590000c40c783b */ /* 0x000eae0000004200 */
        /* <DEDUP_REMOVED lines=15> */
[C---:B-1----:R-:W-:Y:S07]  /*8ab0*/  HMMA.16816.F32 R76, R136.reuse, R4, R76 ;  /* 0x00000004884c723c */ /* 0x042fee000000184c */
[----:B------:R-:W-:Y:S01]  /*8ac0*/  FADD.FTZ R5, R171, R172 ;  /* 0x000000acab057221 */ /* 0x000fe20000010000 */
[C---:B------:R-:W-:Y:S04]  /*8ad0*/  HMMA.16816.F32 R80, R136.reuse, R6, R80 ;  /* 0x000000068850723c */ /* 0x040fe80000001850 */
[----:B------:R-:W-:Y:S04]  /*8ae0*/  FADD.FTZ R5, R170, R5 ;  /* 0x00000005aa057221 */ /* 0x000fe80000010000 */
[C---:B---3--:R-:W-:Y:S04]  /*8af0*/  HMMA.16816.F32 R84, R136.reuse, R8, R84 ;  /* 0x000000088854723c */ /* 0x048fe80000001854 */
[----:B------:R-:W-:Y:S04]  /*8b00*/  FADD.FTZ R2, R178, R5 ;  /* 0x00000005b2027221 */ /* 0x000fe80000010000 */
[C---:B------:R-:W-:Y:S04]  /*8b10*/  HMMA.16816.F32 R88, R136.reuse, R10, R88 ;  /* 0x0000000a8858723c */ /* 0x040fe80000001858 */
[----:B------:R-:W-:Y:S04]  /*8b20*/  FADD.FTZ R2, R179, R2 ;  /* 0x00000002b3027221 */ /* 0x000fe80000010000 */
[----:B------:R-:W-:Y:S01]  /*8b30*/  FADD.FTZ R225, R225, R2 ;  /* 0x00000002e1e17221 */ /* 0x000fe20000010000 */
[----:B------:R-:W-:Y:S01]  /*8b40*/  MOV R2, R132 ;  /* 0x0000008400027202 */ /* 0x000fe20000000f00 */
[C---:B--2---:R-:W-:Y:S03]  /*8b50*/  HMMA.16816.F32 R92, R136.reuse, R12, R92 ;  /* 0x0000000c885c723c */ /* 0x044fe6000000185c */
[----:B------:R-:W-:Y:S04]  /*8b60*/  FADD.FTZ R226, R226, R225 ;  /* 0x000000e1e2e27221 */ /* 0x000fe80000010000 */
[----:B------:R-:W-:Y:S01]  /*8b70*/  FADD.FTZ R231, R231, R226 ;  /* 0x000000e2e7e77221 */ /* 0x000fe20000010000 */
[----:B------:R-:W-:Y:S04]  /*8b80*/  HMMA.16816.F32 R96, R136, R14, R96 ;  /* 0x0000000e8860723c */ /* 0x000fe80000001860 */
[----:B------:R-:W-:Y:S04]  /*8b90*/  FADD.FTZ R232, R232, R231 ;  /* 0x000000e7e8e87221 */ /* 0x000fe80000010000 */
[----:B------:R-:W-:Y:S04]  /*8ba0*/  FADD.FTZ R233, R233, R232 ;  /* 0x000000e8e9e97221 */ /* 0x000fe80000010000 */
[----:B------:R-:W-:Y:S04]  /*8bb0*/  FADD.FTZ R234, R234, R233 ;  /* 0x000000e9eaea7221 */ /* 0x000fe80000010000 */
[----:B------:R-:W-:Y:S04]  /*8bc0*/  FADD.FTZ R239, R239, R234 ;  /* 0x000000eaefef7221 */ /* 0x000fe80000010000 */
[----:B------:R-:W-:Y:S04]  /*8bd0*/  FADD.FTZ R240, R240, R239 ;  /* 0x000000eff0f07221 */ /* 0x000fe80000010000 */
[----:B------:R-:W-:Y:S04]  /*8be0*/  FADD.FTZ R219, R241, R240 ;  /* 0x000000f0f1db7221 */ /* 0x000fe80000010000 */
[----:B------:R-:W-:Y:S01]  /*8bf0*/  FADD.FTZ R219, R242, R219 ;  /* 0x000000dbf2db7221 */ /* 0x000fe20000010000 */
[----:B------:R-:W-:-:S05]  /*8c00*/  @P0 BRA `(.L_x_371) ;  /* 0xffffc7f000000947 */ /* 0x000fca000383ffff */
.L_x_362:
[----:B------:R-:W1:Y:S01]  /*8c10*/  S2UR UR7, SR_CTAID.X ;  /* 0x00000000000779c3 */ /* 0x000e620000002500 */
[----:B------:R-:W-:Y:S01]  /*8c20*/  ULDC.64 UR4, c[0x0][0x2c8] ;  /* 0x0000b20000047ab9 */ /* 0x000fe20000000a00 */
[----:B------:R-:W-:Y:S01]  /*8c30*/  PLOP3.LUT P0, PT, PT, PT, UP1, 0x40, 0x0 ;  /* 0x000000000000781c */ /* 0x000fe20003f0e818 */
[----:B------:R-:W-:-:S02]  /*8c40*/  UMOV UR6, 0x1 ;  /* 0x0000000100067882 */ /* 0x000fc40000000000 */
[----:B-1----:R-:W-:-:S04]  /*8c50*/  ULEA UR7, UR7, 0x7f, 0x7 ;  /* 0x0000007f07077891 */ /* 0x002fc8000f8e383f */
[----:B------:R-:W-:-:S03]  /*8c60*/  UIMAD.WIDE.U32 UR18, UR7, UR4, URZ ;  /* 0x00000004071272a5 */ /* 0x000fc6000f8e003f */
[----:B------:R-:W-:Y:S02]  /*8c70*/  ULDC UR4, c[0x0][0x168] ;  /* 0x00005a0000047ab9 */ /* 0x000fe40000000800 */
[----:B------:R-:W-:Y:S02]  /*8c80*/  UIADD3 UR4, UR6, -UR4, URZ ;  /* 0x8000000406047290 */ /* 0x000fe4000fffe03f */
[----:B------:R-:W-:Y:S02]  /*8c90*/  @UP2 USHF.R.U32.HI UR7, URZ, UR5, UR19 ;  /* 0x000000053f072299 */ /* 0x000fe40008011613 */
[----:B------:R-:W-:Y:S02]  /*8ca0*/  ULDC UR6, c[0x0][0x324] ;  /* 0x0000c90000067ab9 */ /* 0x000fe40000000800 */
[----:B------:R-:W-:Y:S02]  /*8cb0*/  ULDC UR5, c[0x0][0x1d0] ;  /* 0x0000740000057ab9 */ /* 0x000fe40000000800 */
[----:B------:R-:W-:-:S04]  /*8cc0*/  UIADD3 UR7, UR7, UR5, UR4 ;  /* 0x0000000507077290 */ /* 0x000fc8000fffe004 */
[----:B------:R-:W-:Y:S01]  /*8cd0*/  UIADD3 UR6, UR7, -UR6, URZ ;  /* 0x8000000607067290 */ /* 0x000fe2000fffe03f */
[----:B------:R-:W-:Y:S05]  /*8ce0*/  @P0 BRA `(.L_x_372) ;  /* 0x0000014000000947 */ /* 0x000fea0003800000 */
        /* <DEDUP_REMOVED lines=11> */
.L_x_373:
[----:B------:R-:W-:Y:S02]  /*8da0*/  ULDC UR4, c[0x0][0x32c] ;  /* 0x0000cb0000047ab9 */ /* 0x000fe40000000800 */
[----:B------:R-:W-:-:S03]  /*8db0*/  UISETP.NE.AND UP0, UPT, UR4, 0x1, UPT ;  /* 0x000000010400788c */ /* 0x000fc6000bf05270 */
[----:B------:R-:W-:Y:S02]  /*8dc0*/  ULDC.64 UR4, c[0x0][0x330] ;  /* 0x0000cc0000047ab9 */ /* 0x000fe40000000a00 */
[----:B------:R-:W-:-:S06]  /*8dd0*/  UIMAD.WIDE.U32 UR18, UR7, UR4, URZ ;  /* 0x00000004071272a5 */ /* 0x000fcc000f8e003f */
[----:B------:R-:W-:Y:S02]  /*8de0*/  @UP0 USHF.R.U32.HI UR7, URZ, UR5, UR19 ;  /* 0x000000053f070299 */ /* 0x000fe40008011613 */
.L_x_374:
[----:B------:R-:W-:Y:S02]  /*8df0*/  ULDC UR4, c[0x0][0x32c] ;  /* 0x0000cb0000047ab9 */ /* 0x000fe40000000800 */
[----:B------:R-:W-:-:S04]  /*8e00*/  UIMAD UR4, UR7, UR4, URZ ;  /* 0x00000004070472a4 */ /* 0x000fc8000f8e023f */
[----:B------:R-:W-:-:S04]  /*8e10*/  UISETP.LT.AND UP0, UPT, UR6, UR4, UPT ;  /* 0x000000040600728c */ /* 0x000fc8000bf01270 */
[----:B------:R-:W-:-:S04]  /*8e20*/  USEL UR6, UR6, UR4, !UP0 ;  /* 0x0000000406067287 */ /* 0x000fc8000c000000 */
.L_x_372:
[----:B------:R-:W-:-:S04]  /*8e30*/  UIADD3 UR6, UR6, 0x3f, URZ ;  /* 0x0000003f06067890 */ /* 0x000fc8000fffe03f */
        /* <DEDUP_REMOVED lines=8> */
[----:B------:R-:W-:Y:S01]  /*8ec0*/  IADD3 R227, P6, R208, 0x40, RZ ;  /* 0x00000040d0e37810 */ /* 0x000fe20007fde0ff */
[----:B------:R-:W-:Y:S01]  /*8ed0*/  IMAD.MOV.U32 R135, RZ, RZ, R132 ;  /* 0x000000ffff877224 */ /* 0x000fe200078e0084 */
[----:B------:R-:W-:Y:S01]  /*8ee0*/  IADD3 R223, P4, R210, 0x40, RZ ;  /* 0x00000040d2df7810 */ /* 0x000fe20007f9e0ff */
[----:B------:R-:W-:Y:S01]  /*8ef0*/  IMAD.MOV.U32 R3, RZ, RZ, R0 ;  /* 0x000000ffff037224 */ /* 0x000fe200078e0000 */
[----:B------:R-:W-:Y:S01]  /*8f00*/  IADD3 R225, P5, R208, 0x80, RZ ;  /* 0x00000080d0e17810 */ /* 0x000fe20007fbe0ff */
[----:B------:R-:W-:Y:S01]  /*8f10*/  IMAD.X R226, RZ, RZ, R215, P6 ;  /* 0x000000ffffe27224 */ /* 0x000fe200030e06d7 */
[----:B------:R-:W-:Y:S01]  /*8f20*/  IADD3 R221, P0, R210, 0x80, RZ ;  /* 0x00000080d2dd7810 */ /* 0x000fe20007f1e0ff */
[----:B------:R-:W-:Y:S01]  /*8f30*/  IMAD.X R222, RZ, RZ, R217, P4 ;  /* 0x000000ffffde7224 */ /* 0x000fe200020e06d9 */
[----:B------:R-:W-:Y:S01]  /*8f40*/  IADD3.X R224, RZ, R215, RZ, P5, !PT ;  /* 0x000000d7ffe07210 */ /* 0x000fe20002ffe4ff */
[----:B------:R-:W-:Y:S01]  /*8f50*/  UMOV UR19, UR13 ;  /* 0x0000000d00137c82 */ /* 0x000fe20008000000 */
[----:B------:R-:W-:Y:S01]  /*8f60*/  IADD3.X R220, RZ, R217, RZ, P0, !PT ;  /* 0x000000d9ffdc7210 */ /* 0x000fe200007fe4ff */
[----:B------:R-:W-:-:S02]  /*8f70*/  ULDC.64 UR6, c[0x0][0x208] ;  /* 0x0000820000067ab9 */ /* 0x000fc40000000a00 */
[----:B------:R-:W-:Y:S02]  /*8f80*/  ULDC.64 UR4, c[0x0][0x1e0] ;  /* 0x0000780000047ab9 */ /* 0x000fe40000000a00 */
.L_x_376:
        /* <DEDUP_REMOVED lines=15> */
[----:B------:R-:W-:Y:S01]  /*9080*/  @!UP3 ULEA UR20, UP0, UR6, UR20, 0x5 ;  /* 0x000000140614b291 */ /* 0x000fe2000f80283f */
[----:B------:R-:W1:Y:S03]  /*9090*/  LDSM.16.M88.4 R8, [R205+0x6100] ;  /* 0x00610000cd08783b */ /* 0x000e660000000200 */
[----:B------:R-:W-:Y:S02]  /*90a0*/  @!P0 IADD3.X R0, R215, UR13, RZ, P6, !PT ;  /* 0x0000000dd7008c10 */ /* 0x000fe4000b7fe4ff */
[----:B------:R-:W-:Y:S02]  /*90b0*/  @!P0 LEA R22, P6, R5, c[0x0][0x1f8], 0x1 ;  /* 0x00007e0005168a11 */ /* 0x000fe400078c08ff */
[----:B------:R-:W-:Y:S01]  /*90c0*/  @!P0 IADD3.X R2, R226, UR13, RZ, P5, !PT ;  /* 0x0000000de2028c10 */ /* 0x000fe2000affe4ff */
[----:B------:R-:W2:Y:S01]  /*90d0*/  LDSM.16.M88.4 R16, [R205+0x6900] ;  /* 0x00690000cd10783b */ /* 0x000ea20000000200 */
[----:B------:R-:W-:Y:S02]  /*90e0*/  @!P0 LEA R20, P5, R7, c[0x0][0x1f8], 0x1 ;  /* 0x00007e0007148a11 */ /* 0x000fe400078a08ff */
[----:B------:R-:W-:Y:S01]  /*90f0*/  @!P0 IADD3.X R4, R224, UR13, RZ, P4, !PT ;  /* 0x0000000de0048c10 */ /* 0x000fe2000a7fe4ff */
[----:B------:R-:W-:Y:S01]  /*9100*/  @!UP3 ULEA.HI.X UR13, UR6, UR13, UR7, 0x5, UP0 ;  /* 0x0000000d060db291 */ /* 0x000fe200080f2c07 */
[----:B------:R-:W-:Y:S01]  /*9110*/  @!P0 LEA R28, P4, R13, c[0x0][0x1f8], 0x1 ;  /* 0x00007e000d1c8a11 */ /* 0x000fe200078808ff */
[----:B------:R-:W-:Y:S01]  /*9120*/  UISETP.GT.AND UP3, UPT, UR19, UR8, UPT ;  /* 0x000000081300728c */ /* 0x000fe2000bf64270 */
[----:B------:R-:W-:Y:S01]  /*9130*/  @!P0 LEA.HI.X R23, R5, c[0x0][0x1fc], R0, 0x1, P6 ;  /* 0x00007f0005178a11 */ /* 0x000fe200030f0c00 */
[----:B------:R-:W3:Y:S01]  /*9140*/  LDSM.16.M88.4 R24, [R205+0x7100] ;  /* 0x00710000cd18783b */ /* 0x000ee20000000200 */
[----:B------:R-:W-:Y:S02]  /*9150*/  @!P0 LEA.HI.X R21, R7, c[0x0][0x1fc], R2, 0x1, P5 ;  /* 0x00007f0007158a11 */ /* 0x000fe400028f0c02 */
[----:B------:R-:W-:Y:S02]  /*9160*/  @!P0 LEA.HI.X R29, R13, c[0x0][0x1fc], R4, 0x1, P4 ;  /* 0x00007f000d1d8a11 */ /* 0x000fe400020f0c04 */
[----:B------:R-:W-:Y:S02]  /*9170*/  @!P0 IADD3 R5, P6, R208, UR20, RZ ;  /* 0x00000014d0058c10 */ /* 0x000fe4000ffde0ff */
[----:B------:R-:W-:Y:S01]  /*9180*/  @!P0 IADD3 R7, P5, R227, UR20, RZ ;  /* 0x00000014e3078c10 */ /* 0x000fe2000ffbe0ff */
[----:B------:R-:W4:Y:S01]  /*9190*/  LDSM.16.M88.4 R136, [R205+0x7900] ;  /* 0x00790000cd88783b */ /* 0x000f220000000200 */
[----:B------:R-:W-:Y:S02]  /*91a0*/  @!P0 IADD3 R13, P4, R225, UR20, RZ ;  /* 0x00000014e10d8c10 */ /* 0x000fe4000ff9e0ff */
[----:B------:R-:W-:Y:S02]  /*91b0*/  @!P0 IADD3.X R0, R215, UR13, RZ, P6, !PT ;  /* 0x0000000dd7008c10 */ /* 0x000fe4000b7fe4ff */
[----:B------:R-:W-:Y:S02]  /*91c0*/  @!P0 LEA R170, P6, R5, c[0x0][0x1f8], 0x1 ;  /* 0x00007e0005aa8a11 */ /* 0x000fe400078c08ff */
[----:B------:R-:W-:Y:S01]  /*91d0*/  @!P0 IADD3.X R2, R226, UR13, RZ, P5, !PT ;  /* 0x0000000de2028c10 */ /* 0x000fe2000affe4ff */
[----:B------:R-:W-:Y:S01]  /*91e0*/  LDSM.16.M88.4 R140, [R202+0xc100] ;  /* 0x00c10000ca8c783b */ /* 0x000fe20000000200 */
[----:B------:R-:W-:Y:S02]  /*91f0*/  @!P0 LEA R168, P5, R7, c[0x0][0x1f8], 0x1 ;  /* 0x00007e0007a88a11 */ /* 0x000fe400078a08ff */
[----:B------:R-:W-:Y:S01]  /*9200*/  @!P0 IADD3.X R4, R224, UR13, RZ, P4, !PT ;  /* 0x0000000de0048c10 */ /* 0x000fe2000a7fe4ff */
[----:B------:R-:W-:Y:S01]  /*9210*/  UIADD3 UR13, UR19, -0x1, URZ ;  /* 0xffffffff130d7890 */ /* 0x000fe2000fffe03f */
[----:B------:R-:W-:Y:S02]  /*9220*/  @!P0 LEA R132, P4, R13, c[0x0][0x1f8], 0x1 ;  /* 0x00007e000d848a11 */ /* 0x000fe400078808ff */
[----:B------:R-:W-:Y:S01]  /*9230*/  @!P0 LEA.HI.X R171, R5, c[0x0][0x1fc], R0, 0x1, P6 ;  /* 0x00007f0005ab8a11 */ /* 0x000fe200030f0c00 */
[----:B------:R-:W5:Y:S01]  /*9240*/  LDSM.16.M88.4 R144, [R204] ;  /* 0x00000000cc90783b */ /* 0x000f620000000200 */
[----:B------:R-:W-:Y:S01]  /*9250*/  @!P0 LEA.HI.X R169, R7, c[0x0][0x1fc], R2, 0x1, P5 ;  /* 0x00007f0007a98a11 */ /* 0x000fe200028f0c02 */
[----:B------:R-:W-:Y:S01]  /*9260*/  @UP3 UIMAD.WIDE.U32 UR22, UR13, UR4, URZ ;  /* 0x000000040d1632a5 */ /* 0x000fe2000f8e003f */
[----:B------:R-:W-:Y:S01]  /*9270*/  @!P0 LEA.HI.X R133, R13, c[0x0][0x1fc], R4, 0x1, P4 ;  /* 0x00007f000d858a11 */ /* 0x000fe200020f0c04 */
[----:B------:R-:W-:Y:S01]  /*9280*/  @UP3 USHF.R.S32.HI UR20, URZ, 0x1f, UR13 ;  /* 0x0000001f3f143899 */ /* 0x000fe2000801140d */
[C---:B-1----:R-:W-:Y:S01]  /*9290*/  HMMA.16816.F32 R4, R32.reuse, R8, RZ ;  /* 0x000000082004723c */ /* 0x042fe200000018ff */
[----:B------:R-:W-:Y:S02]  /*92a0*/  @UP3 USHF.L.U32 UR21, UR22, 0x6, URZ ;  /* 0x0000000616153899 */ /* 0x000fe4000800063f */
[----:B------:R-:W1:Y:S01]  /*92b0*/  LDSM.16.M88.4 R148, [R195] ;  /* 0x00000000c394783b */ /* 0x000e620000000200 */
[----:B------:R-:W-:Y:S04]  /*92c0*/  @UP3 UIMAD UR20, UR20, UR4, URZ ;  /* 0x00000004141432a4 */ /* 0x000fe8000f8e023f */
[C---:B------:R-:W-:Y:S01]  /*92d0*/  HMMA.16816.F32 R8, R32.reuse, R10, RZ ;  /* 0x0000000a2008723c */ /* 0x040fe200000018ff */
[----:B------:R-:W-:Y:S02]  /*92e0*/  @UP3 UIMAD UR20, UR13, UR5, UR20 ;  /* 0x000000050d1432a4 */ /* 0x000fe4000f8e0214 */
[----:B------:R-:W1:Y:S02]  /*92f0*/  LDSM.16.M88.4 R152, [R194] ;  /* 0x00000000c298783b */ /* 0x000e640000000200 */
[----:B------:R-:W-:Y:S03]  /*9300*/  @UP3 UIADD3 UR20, UR23, UR20, URZ ;  /* 0x0000001417143290 */ /* 0x000fe6000fffe03f */
[C---:B--2---:R-:W-:Y:S01]  /*9310*/  HMMA.16816.F32 R12, R32.reuse, R16, RZ ;  /* 0x00000010200c723c */ /* 0x044fe200000018ff */
[----:B------:R-:W-:Y:S02]  /*9320*/  @UP3 USHF.L.U64.HI UR20, UR22, 0x6, UR20 ;  /* 0x0000000616143899 */ /* 0x000fe40008010214 */
[----:B------:R-:W2:Y:S05]  /*9330*/  LDSM.16.M88.4 R156, [R193] ;  /* 0x00000000c19c783b */ /* 0x000eaa0000000200 */
[C---:B------:R-:W-:Y:S03]  /*9340*/  HMMA.16816.F32 R16, R32.reuse, R18, RZ ;  /* 0x000000122010723c */ /* 0x040fe600000018ff */
[----:B------:R-:W-:Y:S01]  /*9350*/  @!PT LDS RZ, [RZ] ;  /* 0x00000000fffff984 */ /* 0x000fe20000000800 */
[----:B------:R-:W-:Y:S01]  /*9360*/  @!PT LDS RZ, [RZ] ;  /* 0x00000000fffff984 */ /* 0x000fe20000000800 */
[----:B------:R-:W-:Y:S01]  /*9370*/  @!PT LDS RZ, [RZ] ;  /* 0x00000000fffff984 */ /* 0x000fe20000000800 */
[----:B------:R3:W-:Y:S08]  /*9380*/  @!P0 LDGSTS.E.BYPASS.LTC128B.128 [R207+0x100], [R22.64], !P3 ;  /* 0x0010000016cf8fae */ /* 0x0007f0000d901d50 */
[----:B------:R3:W-:Y:S08]  /*9390*/  @!P0 LDGSTS.E.BYPASS.LTC128B.128 [R207+0x2100], [R20.64], !P2 ;  /* 0x0210000014cf8fae */ /* 0x0007f0000d101d50 */
[----:B------:R4:W-:Y:S08]  /*93a0*/  @!P0 LDGSTS.E.BYPASS.LTC128B.128 [R207+0x4100], [R28.64], !P1 ;  /* 0x041000001ccf8fae */ /* 0x0009f0000c901d50 */
[----:B------:R1:W-:Y:S08]  /*93b0*/  @!P0 LDGSTS.E.BYPASS.LTC128B.128 [R207+0x1100], [R170.64], !P3 ;  /* 0x01100000aacf8fae */ /* 0x0003f0000d901d50 */
[----:B------:R1:W-:Y:S01]  /*93c0*/  @!P0 LDGSTS.E.BYPASS.LTC128B.128 [R207+0x3100], [R168.64], !P2 ;  /* 0x03100000a8cf8fae */ /* 0x0003e2000d101d50 */
[C---:B---3--:R-:W-:Y:S07]  /*93d0*/  HMMA.16816.F32 R20, R32.reuse, R24, RZ ;  /* 0x000000182014723c */ /* 0x048fee00000018ff */
[----:B------:R3:W-:Y:S01]  /*93e0*/  @!P0 LDGSTS.E.BYPASS.LTC128B.128 [R207+0x5100], [R132.64], !P1 ;  /* 0x0510000084cf8fae */ /* 0x0007e2000c901d50 */
[----:B------:R-:W-:Y:S01]  /*93f0*/  PLOP3.LUT P0, PT, PT, PT, UP3, 0x80, 0x0 ;  /* 0x000000000000781c */ /* 0x000fe20003f0f038 */
[C---:B------:R-:W-:Y:S06]  /*9400*/  HMMA.16816.F32 R24, R32.reuse, R26, RZ ;  /* 0x0000001a2018723c */ /* 0x040fec00000018ff */
[----:B------:R-:W-:Y:S02]  /*9410*/  LDSM.16.M88.4 R160, [R201+0xc100] ;  /* 0x00c10000c9a0783b */ /* 0x000fe40000000200 */
[C---:B----4-:R-:W-:Y:S06]  /*9420*/  HMMA.16816.F32 R28, R32.reuse, R136, RZ ;  /* 0x00000088201c723c */ /* 0x050fec00000018ff */
[----:B------:R-:W0:Y:S02]  /*9430*/  LDGDEPBAR ;  /* 0x00000000000079af */ /* 0x000e240000000000 */
[----:B------:R-:W-:Y:S06]  /*9440*/  HMMA.16816.F32 R32, R32, R138, RZ ;  /* 0x0000008a2020723c */ /* 0x000fec00000018ff */
[----:B------:R-:W4:Y:S02]  /*9450*/  LDSM.16.M88.4 R164, [R200+0x6100] ;  /* 0x00610000c8a4783b */ /* 0x000f240000000200 */
[C---:B-----5:R-:W-:Y:S06]  /*9460*/  HMMA.16816.F32 R4, R140.reuse, R144, R4 ;  /* 0x000000908c04723c */ /* 0x060fec0000001804 */
[----:B------:R-:W5:Y:S02]  /*9470*/  LDSM.16.M88.4 R136, [R200+0x6900] ;  /* 0x00690000c888783b */ /* 0x000f640000000200 */
[C---:B------:R-:W-:Y:S06]  /*9480*/  HMMA.16816.F32 R8, R140.reuse, R146, R8 ;  /* 0x000000928c08723c */ /* 0x040fec0000001808 */
[----:B-1----:R-:W1:Y:S02]  /*9490*/  LDSM.16.M88.4 R168, [R200+0x7100] ;  /* 0x00710000c8a8783b */ /* 0x002e640000000200 */
[C---:B------:R-:W-:Y:S06]  /*94a0*/  HMMA.16816.F32 R12, R140.reuse, R148, R12 ;  /* 0x000000948c0c723c */ /* 0x040fec000000180c */
[----:B------:R-:W1:Y:S02]  /*94b0*/  LDSM.16.M88.4 R172, [R200+0x7900] ;  /* 0x00790000c8ac783b */ /* 0x000e640000000200 */
[C---:B------:R-:W-:Y:S06]  /*94c0*/  HMMA.16816.F32 R16, R140.reuse, R150, R16 ;  /* 0x000000968c10723c */ /* 0x040fec0000001810 */
[----:B------:R-:W-:Y:S02]  /*94d0*/  LDSM.16.M88.4 R176, [R199+0xc100] ;  /* 0x00c10000c7b0783b */ /* 0x000fe40000000200 */
[C---:B------:R-:W-:Y:S06]  /*94e0*/  HMMA.16816.F32 R20, R140.reuse, R152, R20 ;  /* 0x000000988c14723c */ /* 0x040fec0000001814 */
[----:B------:R-:W1:Y:S02]  /*94f0*/  LDSM.16.M88.4 R180, [R192] ;  /* 0x00000000c0b4783b */ /* 0x000e640000000200 */
[C---:B------:R-:W-:Y:S06]  /*9500*/  HMMA.16816.F32 R24, R140.reuse, R154, R24 ;  /* 0x0000009a8c18723c */ /* 0x040fec0000001818 */
[----:B------:R-:W-:Y:S02]  /*9510*/  LDSM.16.M88.4 R144, [R192+0x1000] ;  /* 0x00100000c090783b */ /* 0x000fe40000000200 */
[C---:B--2---:R-:W-:Y:S06]  /*9520*/  HMMA.16816.F32 R28, R140.reuse, R156, R28 ;  /* 0x0000009c8c1c723c */ /* 0x044fec000000181c */
[----:B------:R-:W-:Y:S02]  /*9530*/  LDSM.16.M88.4 R148, [R192+0x1800] ;  /* 0x00180000c094783b */ /* 0x000fe40000000200 */
[----:B------:R-:W-:Y:S06]  /*9540*/  HMMA.16816.F32 R32, R140, R158, R32 ;  /* 0x0000009e8c20723c */ /* 0x000fec0000001820 */
[----:B------:R-:W2:Y:S02]  /*9550*/  LDSM.16.M88.4 R140, [R192+0x800] ;  /* 0x00080000c08c783b */ /* 0x000ea40000000200 */
[C---:B----4-:R-:W-:Y:S06]  /*9560*/  HMMA.16816.F32 R4, R160.reuse, R164, R4 ;  /* 0x000000a4a004723c */ /* 0x050fec0000001804 */
[----:B------:R-:W-:Y:S02]  /*9570*/  LDSM.16.M88.4 R152, [R206+0x10100] ;  /* 0x01010000ce98783b */ /* 0x000fe40000000200 */
[C---:B------:R-:W-:Y:S06]  /*9580*/  HMMA.16816.F32 R8, R160.reuse, R166, R8 ;  /* 0x000000a6a008723c */ /* 0x040fec0000001808 */
[----:B------:R-:W4:Y:S02]  /*9590*/  LDSM.16.M88.4 R156, [R205+0x8100] ;  /* 0x00810000cd9c783b */ /* 0x000f240000000200 */
[C---:B-----5:R-:W-:Y:S06]  /*95a0*/  HMMA.16816.F32 R12, R160.reuse, R136, R12 ;  /* 0x00000088a00c723c */ /* 0x060fec000000180c */
[----:B------:R-:W-:Y:S02]  /*95b0*/  LDSM.16.M88.4 R164, [R205+0x9900] ;  /* 0x00990000cda4783b */ /* 0x000fe40000000200 */
[C---:B------:R-:W-:Y:S06]  /*95c0*/  HMMA.16816.F32 R16, R160.reuse, R138, R16 ;  /* 0x0000008aa010723c */ /* 0x040fec0000001810 */
[----:B------:R-:W5:Y:S02]  /*95d0*/  LDSM.16.M88.4 R136, [R205+0x8900] ;  /* 0x00890000cd88783b */ /* 0x000f640000000200 */
[C---:B-1----:R-:W-:Y:S08]  /*95e0*/  HMMA.16816.F32 R20, R160.reuse, R168, R20 ;  /* 0x000000a8a014723c */ /* 0x042ff00000001814 */
[C---:B------:R-:W-:Y:S01]  /*95f0*/  HMMA.16816.F32 R24, R160.reuse, R170, R24 ;  /* 0x000000aaa018723c */ /* 0x040fe20000001818 */
[----:B------:R-:W-:Y:S07]  /*9600*/  LDSM.16.M88.4 R168, [R202+0x10100] ;  /* 0x01010000caa8783b */ /* 0x000fee0000000200 */
[C---:B------:R-:W-:Y:S08]  /*9610*/  HMMA.16816.F32 R28, R160.reuse, R172, R28 ;  /* 0x000000aca01c723c */ /* 0x040ff0000000181c */
[----:B------:R-:W-:Y:S01]  /*9620*/  HMMA.16816.F32 R32, R160, R174, R32 ;  /* 0x000000aea020723c */ /* 0x000fe20000001820 */
[----:B------:R-:W1:Y:S07]  /*9630*/  LDSM.16.M88.4 R160, [R205+0x9100] ;  /* 0x00910000cda0783b */ /* 0x000e6e0000000200 */
[C---:B------:R-:W-:Y:S01]  /*9640*/  HMMA.16816.F32 R4, R176.reuse, R180, R4 ;  /* 0x000000b4b004723c */ /* 0x040fe20000001804 */
[----:B------:R-:W1:Y:S07]  /*9650*/  LDSM.16.M88.4 R172, [R191] ;  /* 0x00000000bfac783b */ /* 0x000e6e0000000200 */
[C---:B------:R-:W-:Y:S01]  /*9660*/  HMMA.16816.F32 R8, R176.reuse, R182, R8 ;  /* 0x000000b6b008723c */ /* 0x040fe20000001808 */
[----:B------:R-:W-:Y:S07]  /*9670*/  LDSM.16.M88.4 R180, [R200+0x8100] ;  /* 0x00810000c8b4783b */ /* 0x000fee0000000200 */
[C---:B--2---:R-:W-:Y:S08]  /*9680*/  HMMA.16816.F32 R12, R176.reuse, R140, R12 ;  /* 0x0000008cb00c723c */ /* 0x044ff0000000180c */
[C---:B------:R-:W-:Y:S01]  /*9690*/  HMMA.16816.F32 R16, R176.reuse, R142, R16 ;  /* 0x0000008eb010723c */ /* 0x040fe20000001810 */
[----:B------:R-:W2:Y:S07]  /*96a0*/  LDSM.16.M88.4 R140, [R190] ;  /* 0x00000000be8c783b */ /* 0x000eae0000000200 */
[C---:B------:R-:W-:Y:S08]  /*96b0*/  HMMA.16816.F32 R20, R176.reuse, R144, R20 ;  /* 0x00000090b014723c */ /* 0x040ff00000001814 */
[C---:B------:R-:W-:Y:S01]  /*96c0*/  HMMA.16816.F32 R24, R176.reuse, R146, R24 ;  /* 0x00000092b018723c */ /* 0x040fe20000001818 */
[----:B------:R-:W1:Y:S07]  /*96d0*/  LDSM.16.M88.4 R144, [R189] ;  /* 0x00000000bd90783b */ /* 0x000e6e0000000200 */
[C---:B------:R-:W-:Y:S08]  /*96e0*/  HMMA.16816.F32 R28, R176.reuse, R148, R28 ;  /* 0x00000094b01c723c */ /* 0x040ff0000000181c */
[----:B------:R-:W-:Y:S01]  /*96f0*/  HMMA.16816.F32 R32, R176, R150, R32 ;  /* 0x00000096b020723c */ /* 0x000fe20000001820 */
[----:B------:R-:W2:Y:S07]  /*9700*/  LDSM.16.M88.4 R148, [R188] ;  /* 0x00000000bc94783b */ /* 0x000eae0000000200 */
[C---:B----4-:R-:W-:Y:S01]  /*9710*/  HMMA.16816.F32 R4, R152.reuse, R156, R4 ;  /* 0x0000009c9804723c */ /* 0x050fe20000001804 */
[----:B------:R-:W4:Y:S07]  /*9720*/  LDSM.16.M88.4 R176, [R201+0x10100] ;  /* 0x01010000c9b0783b */ /* 0x000f2e0000000200 */
[C---:B------:R-:W-:Y:S01]  /*9730*/  HMMA.16816.F32 R8, R152.reuse, R158, R8 ;  /* 0x0000009e9808723c */ /* 0x040fe20000001808 */
[----:B------:R-:W-:Y:S07]  /*9740*/  LDSM.16.M88.4 R156, [R200+0x9900] ;  /* 0x00990000c89c783b */ /* 0x000fee0000000200 */
[C---:B-----5:R-:W-:Y:S08]  /*9750*/  HMMA.16816.F32 R12, R152.reuse, R136, R12 ;  /* 0x00000088980c723c */ /* 0x060ff0000000180c */
[C---:B------:R-:W-:Y:S01]  /*9760*/  HMMA.16816.F32 R16, R152.reuse, R138, R16 ;  /* 0x0000008a9810723c */ /* 0x040fe20000001810 */
[----:B------:R-:W5:Y:S07]  /*9770*/  LDSM.16.M88.4 R136, [R200+0x8900] ;  /* 0x00890000c888783b */ /* 0x000f6e0000000200 */
[C---:B-1----:R-:W-:Y:S08]  /*9780*/  HMMA.16816.F32 R20, R152.reuse, R160, R20 ;  /* 0x000000a09814723c */ /* 0x042ff00000001814 */
[C---:B------:R-:W-:Y:S01]  /*9790*/  HMMA.16816.F32 R24, R152.reuse, R162, R24 ;  /* 0x000000a29818723c */ /* 0x040fe20000001818 */
[----:B------:R-:W-:Y:S07]  /*97a0*/  LDSM.16.M88.4 R160, [R199+0x10100] ;  /* 0x01010000c7a0783b */ /* 0x000fee0000000200 */
[C---:B------:R-:W-:Y:S08]  /*97b0*/  HMMA.16816.F32 R28, R152.reuse, R164, R28 ;  /* 0x000000a4981c723c */ /* 0x040ff0000000181c */
[----:B------:R-:W-:Y:S01]  /*97c0*/  HMMA.16816.F32 R32, R152, R166, R32 ;  /* 0x000000a69820723c */ /* 0x000fe20000001820 */
[----:B------:R-:W1:Y:S07]  /*97d0*/  LDSM.16.M88.4 R152, [R200+0x9100] ;  /* 0x00910000c898783b */ /* 0x000e6e0000000200 */
[C---:B------:R-:W-:Y:S01]  /*97e0*/  HMMA.16816.F32 R4, R168.reuse, R172, R4 ;  /* 0x000000aca804723c */ /* 0x040fe20000001804 */
[----:B------:R-:W1:Y:S07]  /*97f0*/  LDSM.16.M88.4 R164, [R192+0x2000] ;  /* 0x00200000c0a4783b */ /* 0x000e6e0000000200 */
[C---:B------:R-:W-:Y:S01]  /*9800*/  HMMA.16816.F32 R8, R168.reuse, R174, R8 ;  /* 0x000000aea808723c */ /* 0x040fe20000001808 */
[----:B------:R-:W-:Y:S07]  /*9810*/  LDSM.16.M88.4 R172, [R205+0xa100] ;  /* 0x00a10000cdac783b */ /* 0x000fee0000000200 */
[C---:B--2---:R-:W-:Y:S08]  /*9820*/  HMMA.16816.F32 R12, R168.reuse, R140, R12 ;  /* 0x0000008ca80c723c */ /* 0x044ff0000000180c */
[C---:B------:R-:W-:Y:S01]  /*9830*/  HMMA.16816.F32 R16, R168.reuse, R142, R16 ;  /* 0x0000008ea810723c */ /* 0x040fe20000001810 */
[----:B------:R-:W2:Y:S07]  /*9840*/  LDSM.16.M88.4 R140, [R192+0x2800] ;  /* 0x00280000c08c783b */ /* 0x000eae0000000200 */
[C---:B------:R-:W-:Y:S08]  /*9850*/  HMMA.16816.F32 R20, R168.reuse, R144, R20 ;  /* 0x00000090a814723c */ /* 0x040ff00000001814 */
[C---:B------:R-:W-:Y:S01]  /*9860*/  HMMA.16816.F32 R24, R168.reuse, R146, R24 ;  /* 0x00000092a818723c */ /* 0x040fe20000001818 */
[----:B------:R-:W1:Y:S07]  /*9870*/  LDSM.16.M88.4 R144, [R192+0x3000] ;  /* 0x00300000c090783b */ /* 0x000e6e0000000200 */
[C---:B------:R-:W-:Y:S08]  /*9880*/  HMMA.16816.F32 R28, R168.reuse, R148, R28 ;  /* 0x00000094a81c723c */ /* 0x040ff0000000181c */
[----:B------:R-:W-:Y:S01]  /*9890*/  HMMA.16816.F32 R32, R168, R150, R32 ;  /* 0x00000096a820723c */ /* 0x000fe20000001820 */
[----:B------:R-:W2:Y:S07]  /*98a0*/  LDSM.16.M88.4 R148, [R192+0x3800] ;  /* 0x00380000c094783b */ /* 0x000eae0000000200 */
[C---:B----4-:R-:W-:Y:S01]  /*98b0*/  HMMA.16816.F32 R4, R176.reuse, R180, R4 ;  /* 0x000000b4b004723c */ /* 0x050fe20000001804 */
[----:B------:R-:W4:Y:S07]  /*98c0*/  LDSM.16.M88.4 R168, [R206+0x14100] ;  /* 0x01410000cea8783b */ /* 0x000f2e0000000200 */
[C---:B------:R-:W-:Y:S01]  /*98d0*/  HMMA.16816.F32 R8, R176.reuse, R182, R8 ;  /* 0x000000b6b008723c */ /* 0x040fe20000001808 */
[----:B------:R-:W-:Y:S07]  /*98e0*/  LDSM.16.M88.4 R180, [R187] ;  /* 0x00000000bbb4783b */ /* 0x000fee0000000200 */
[C---:B-----5:R-:W-:Y:S08]  /*98f0*/  HMMA.16816.F32 R12, R176.reuse, R136, R12 ;  /* 0x00000088b00c723c */ /* 0x060ff0000000180c */
[C---:B------:R-:W-:Y:S01]  /*9900*/  HMMA.16816.F32 R16, R176.reuse, R138, R16 ;  /* 0x0000008ab010723c */ /* 0x040fe20000001810 */
[----:B------:R-:W5:Y:S07]  /*9910*/  LDSM.16.M88.4 R136, [R205+0xa900] ;  /* 0x00a90000cd88783b */ /* 0x000f6e0000000200 */
[C---:B-1----:R-:W-:Y:S08]  /*9920*/  HMMA.16816.F32 R20, R176.reuse, R152, R20 ;  /* 0x00000098b014723c */ /* 0x042ff00000001814 */
[C---:B------:R-:W-:Y:S01]  /*9930*/  HMMA.16816.F32 R24, R176.reuse, R154, R24 ;  /* 0x0000009ab018723c */ /* 0x040fe20000001818 */
[----:B------:R-:W1:Y:S07]  /*9940*/  LDSM.16.M88.4 R152, [R205+0xb100] ;  /* 0x00b10000cd98783b */ /* 0x000e6e0000000200 */
        /* <DEDUP_REMOVED lines=31> */
[C---:B------:R-:W-:Y:S08]  /*9b40*/  HMMA.16816.F32 R8, R176.reuse, R182, R8 ;  /* 0x000000b6b008723c */ /* 0x040ff00000001808 */
[C---:B--2---:R-:W-:Y:S08]  /*9b50*/  HMMA.16816.F32 R12, R176.reuse, R140, R12 ;  /* 0x0000008cb00c723c */ /* 0x044ff0000000180c */
[C---:B------:R-:W-:Y:S08]  /*9b60*/  HMMA.16816.F32 R16, R176.reuse, R142, R16 ;  /* 0x0000008eb010723c */ /* 0x040ff00000001810 */
[C---:B------:R-:W-:Y:S08]  /*9b70*/  HMMA.16816.F32 R20, R176.reuse, R144, R20 ;  /* 0x00000090b014723c */ /* 0x040ff00000001814 */
[C---:B------:R-:W-:Y:S08]  /*9b80*/  HMMA.16816.F32 R24, R176.reuse, R146, R24 ;  /* 0x00000092b018723c */ /* 0x040ff00000001818 */
[C---:B------:R-:W-:Y:S08]  /*9b90*/  HMMA.16816.F32 R28, R176.reuse, R148, R28 ;  /* 0x00000094b01c723c */ /* 0x040ff0000000181c */
[----:B------:R-:W-:Y:S08]  /*9ba0*/  HMMA.16816.F32 R32, R176, R150, R32 ;  /* 0x00000096b020723c */ /* 0x000ff00000001820 */
[C---:B----4-:R-:W-:Y:S08]  /*9bb0*/  HMMA.16816.F32 R4, R160.reuse, R164, R4 ;  /* 0x000000a4a004723c */ /* 0x050ff00000001804 */
[C---:B------:R-:W-:Y:S08]  /*9bc0*/  HMMA.16816.F32 R8, R160.reuse, R166, R8 ;  /* 0x000000a6a008723c */ /* 0x040ff00000001808 */
[C---:B-----5:R-:W-:Y:S08]  /*9bd0*/  HMMA.16816.F32 R12, R160.reuse, R136, R12 ;  /* 0x00000088a00c723c */ /* 0x060ff0000000180c */
[C---:B------:R-:W-:Y:S01]  /*9be0*/  HMMA.16816.F32 R16, R160.reuse, R138, R16 ;  /* 0x0000008aa010723c */ /* 0x040fe20000001810 */
[----:B------:R-:W2:Y:S07]  /*9bf0*/  LDSM.16.M88.4 R136, [R192+0x4800] ;  /* 0x00480000c088783b */ /* 0x000eae0000000200 */
[C---:B-1----:R-:W-:Y:S08]  /*9c00*/  HMMA.16816.F32 R20, R160.reuse, R152, R20 ;  /* 0x00000098a014723c */ /* 0x042ff00000001814 */
[C---:B------:R-:W-:Y:S08]  /*9c10*/  HMMA.16816.F32 R24, R160.reuse, R154, R24 ;  /* 0x0000009aa018723c */ /* 0x040ff00000001818 */
[C---:B------:R-:W-:Y:S08]  /*9c20*/  HMMA.16816.F32 R28, R160.reuse, R156, R28 ;  /* 0x0000009ca01c723c */ /* 0x040ff0000000181c */
[----:B------:R-:W-:Y:S08]  /*9c30*/  HMMA.16816.F32 R32, R160, R158, R32 ;  /* 0x0000009ea020723c */ /* 0x000ff00000001820 */
[C---:B------:R-:W-:Y:S08]  /*9c40*/  HMMA.16816.F32 R4, R168.reuse, R172, R4 ;  /* 0x000000aca804723c */ /* 0x040ff00000001804 */
[C---:B------:R-:W-:Y:S08]  /*9c50*/  HMMA.16816.F32 R8, R168.reuse, R174, R8 ;  /* 0x000000aea808723c */ /* 0x040ff00000001808 */
[C---:B--2---:R-:W-:Y:S08]  /*9c60*/  HMMA.16816.F32 R12, R168.reuse, R136, R12 ;  /* 0x00000088a80c723c */ /* 0x044ff0000000180c */
[C---:B------:R-:W-:Y:S04]  /*9c70*/  HMMA.16816.F32 R16, R168.reuse, R138, R16 ;  /* 0x0000008aa810723c */ /* 0x040fe80000001810 */
[----:B------:R-:W-:Y:S02]  /*9c80*/  FMUL.FTZ R230, R4, c[0x0][0x320] ;  /* 0x0000c80004e67a20 */ /* 0x000fe40000410000 */
[----:B------:R-:W-:Y:S02]  /*9c90*/  FMUL.FTZ R172, R5, c[0x0][0x320] ;  /* 0x0000c80005ac7a20 */ /* 0x000fe40000410000 */
[----:B------:R-:W-:Y:S02]  /*9ca0*/  FMUL.FTZ R9, R9, c[0x0][0x320] ;  /* 0x0000c80009097a20 */ /* 0x000fe40000410000 */
[----:B------:R-:W1:Y:S02]  /*9cb0*/  MUFU.TANH R230, R230 ;  /* 0x000000e600e67308 */ /* 0x000e640000002400 */
[----:B------:R-:W-:Y:S02]  /*9cc0*/  FMUL.FTZ R10, R10, c[0x0][0x320] ;  /* 0x0000c8000a0a7a20 */ /* 0x000fe40000410000 */
[----:B------:R-:W-:Y:S02]  /*9cd0*/  FMUL.FTZ R11, R11, c[0x0][0x320] ;  /* 0x0000c8000b0b7a20 */ /* 0x000fe40000410000 */
[----:B------:R-:W-:Y:S02]  /*9ce0*/  FMUL.FTZ R174, R6, c[0x0][0x320] ;  /* 0x0000c80006ae7a20 */ /* 0x000fe40000410000 */
[----:B------:R-:W-:Y:S02]  /*9cf0*/  FMUL.FTZ R228, R7, c[0x0][0x320] ;  /* 0x0000c80007e47a20 */ /* 0x000fe40000410000 */
[----:B------:R-:W-:Y:S01]  /*9d00*/  MUFU.TANH R238, R9 ;  /* 0x0000000900ee7308 */ /* 0x000fe20000002400 */
[----:B------:R-:W2:Y:S01]  /*9d10*/  LDSM.16.M88.4 R4, [R192+0x5000] ;  /* 0x00500000c004783b */ /* 0x000ea20000000200 */
[----:B------:R-:W-:Y:S02]  /*9d20*/  FMUL.FTZ R234, R8, c[0x0][0x320] ;  /* 0x0000c80008ea7a20 */ /* 0x000fe40000410000 */
[----:B------:R-:W-:Y:S02]  /*9d30*/  FMUL.FTZ R182, R12, c[0x0][0x320] ;  /* 0x0000c8000cb67a20 */ /* 0x000fe40000410000 */
[----:B------:R-:W-:Y:S02]  /*9d40*/  FMUL.FTZ R13, R13, c[0x0][0x320] ;  /* 0x0000c8000d0d7a20 */ /* 0x000fe40000410000 */
[----:B------:R-:W-:Y:S02]  /*9d50*/  FMUL.FTZ R14, R14, c[0x0][0x320] ;  /* 0x0000c8000e0e7a20 */ /* 0x000fe40000410000 */
[----:B------:R-:W-:Y:S01]  /*9d60*/  MUFU.TANH R236, R10 ;  /* 0x0000000a00ec7308 */ /* 0x000fe20000002400 */
[----:B------:R-:W-:Y:S02]  /*9d70*/  FMUL.FTZ R15, R15, c[0x0][0x320] ;  /* 0x0000c8000f0f7a20 */ /* 0x000fe40000410000 */
[----:B------:R-:W-:Y:S02]  /*9d80*/  FMUL.FTZ R16, R16, c[0x0][0x320] ;  /* 0x0000c80010107a20 */ /* 0x000fe40000410000 */
[----:B------:R-:W-:Y:S02]  /*9d90*/  FMUL.FTZ R17, R17, c[0x0][0x320] ;  /* 0x0000c80011117a20 */ /* 0x000fe40000410000 */
[----:B------:R-:W-:Y:S02]  /*9da0*/  FMUL.FTZ R18, R18, c[0x0][0x320] ;  /* 0x0000c80012127a20 */ /* 0x000fe40000410000 */
[----:B------:R-:W-:Y:S01]  /*9db0*/  FMUL.FTZ R19, R19, c[0x0][0x320] ;  /* 0x0000c80013137a20 */ /* 0x000fe20000410000 */
[----:B------:R4:W-:Y:S10]  /*9dc0*/  MUFU.TANH R232, R11 ;  /* 0x0000000b00e87308 */ /* 0x0009f40000002400 */
[----:B------:R-:W-:Y:S10]  /*9dd0*/  MUFU.TANH R176, R13 ;  /* 0x0000000d00b07308 */ /* 0x000ff40000002400 */
[----:B------:R-:W-:Y:S01]  /*9de0*/  MUFU.TANH R142, R14 ;  /* 0x0000000e008e7308 */ /* 0x000fe20000002400 */
[C---:B--2---:R-:W-:Y:S01]  /*9df0*/  HMMA.16816.F32 R20, R168.reuse, R4, R20 ;  /* 0x00000004a814723c */ /* 0x044fe20000001814 */
[----:B----4-:R-:W2:Y:S01]  /*9e00*/  LDSM.16.M88.4 R8, [R192+0x5800] ;  /* 0x00580000c008783b */ /* 0x010ea20000000200 */
[----:B------:R-:W-:Y:S06]  /*9e10*/  DEPBAR.LE SB0, 0x0 ;  /* 0x000080000000791a */ /* 0x000fec0000000000 */
[C---:B------:R-:W-:Y:S01]  /*9e20*/  HMMA.16816.F32 R24, R168.reuse, R6, R24 ;  /* 0x00000006a818723c */ /* 0x040fe20000001818 */
[----:B------:R-:W4:Y:S01]  /*9e30*/  MUFU.TANH R172, R172 ;  /* 0x000000ac00ac7308 */ /* 0x000f220000002400 */
[----:B------:R-:W-:Y:S03]  /*9e40*/  BAR.SYNC.DEFER_BLOCKING 0x0 ;  /* 0x0000000000007b1d */ /* 0x000fe60000010000 */
[----:B-1----:R-:W-:Y:S11]  /*9e50*/  FMNMX.FTZ R5, R230, R3, !PT ;  /* 0x00000003e6057209 */ /* 0x002ff60007810000 */
[----:B------:R-:W-:Y:S02]  /*9e60*/  FMUL.FTZ R20, R20, c[0x0][0x320] ;  /* 0x0000c80014147a20 */ /* 0x000fe40000410000 */
[----:B------:R-:W-:Y:S02]  /*9e70*/  FMUL.FTZ R21, R21, c[0x0][0x320] ;  /* 0x0000c80015157a20 */ /* 0x000fe40000410000 */
[----:B------:R-:W-:Y:S02]  /*9e80*/  FMUL.FTZ R22, R22, c[0x0][0x320] ;  /* 0x0000c80016167a20 */ /* 0x000fe40000410000 */
[----:B------:R-:W-:Y:S02]  /*9e90*/  FMUL.FTZ R23, R23, c[0x0][0x320] ;  /* 0x0000c80017177a20 */ /* 0x000fe40000410000 */
[----:B------:R-:W-:Y:S01]  /*9ea0*/  FMUL.FTZ R24, R24, c[0x0][0x320] ;  /* 0x0000c80018187a20 */ /* 0x000fe20000410000 */
[----:B----4-:R-:W-:Y:S01]  /*9eb0*/  FMNMX.FTZ R5, R172, R5, !PT ;  /* 0x00000005ac057209 */ /* 0x010fe20007810000 */
[----:B------:R-:W-:Y:S01]  /*9ec0*/  FMUL.FTZ R25, R25, c[0x0][0x320] ;  /* 0x0000c80019197a20 */ /* 0x000fe20000410000 */
[----:B------:R-:W1:Y:S01]  /*9ed0*/  MUFU.TANH R174, R174 ;  /* 0x000000ae00ae7308 */ /* 0x000e620000002400 */
[----:B------:R-:W-:Y:S02]  /*9ee0*/  FMUL.FTZ R26, R26, c[0x0][0x320] ;  /* 0x0000c8001a1a7a20 */ /* 0x000fe40000410000 */
[----:B------:R-:W-:Y:S01]  /*9ef0*/  FMUL.FTZ R27, R27, c[0x0][0x320] ;  /* 0x0000c8001b1b7a20 */ /* 0x000fe20000410000 */
[C---:B--2---:R-:W-:Y:S06]  /*9f00*/  HMMA.16816.F32 R28, R168.reuse, R8, R28 ;  /* 0x00000008a81c723c */ /* 0x044fec000000181c */
[----:B------:R-:W2:Y:S02]  /*9f10*/  MUFU.TANH R228, R228 ;  /* 0x000000e400e47308 */ /* 0x000ea40000002400 */
[----:B------:R-:W-:Y:S08]  /*9f20*/  HMMA.16816.F32 R32, R168, R10, R32 ;  /* 0x0000000aa820723c */ /* 0x000ff00000001820 */
[----:B------:R-:W4:Y:S01]  /*9f30*/  MUFU.TANH R234, R234 ;  /* 0x000000ea00ea7308 */ /* 0x000f220000002400 */
[----:B-1----:R-:W-:Y:S09]  /*9f40*/  FMNMX.FTZ R9, R174, R135, !PT ;  /* 0x00000087ae097209 */ /* 0x002ff20007810000 */
[----:B------:R-:W1:Y:S01]  /*9f50*/  MUFU.TANH R182, R182 ;  /* 0x000000b600b67308 */ /* 0x000e620000002400 */
[----:B------:R-:W-:Y:S01]  /*9f60*/  FMUL.FTZ R28, R28, c[0x0][0x320] ;  /* 0x0000c8001c1c7a20 */ /* 0x000fe20000410000 */
[----:B--2---:R-:W-:Y:S01]  /*9f70*/  FMNMX.FTZ R9, R228, R9, !PT ;  /* 0x00000009e4097209 */ /* 0x004fe20007810000 */
[----:B------:R-:W-:Y:S02]  /*9f80*/  FMUL.FTZ R30, R30, c[0x0][0x320] ;  /* 0x0000c8001e1e7a20 */ /* 0x000fe40000410000 */
[----:B------:R-:W-:Y:S01]  /*9f90*/  FMUL.FTZ R29, R29, c[0x0][0x320] ;  /* 0x0000c8001d1d7a20 */ /* 0x000fe20000410000 */
[----:B------:R-:W-:Y:S01]  /*9fa0*/  FMNMX.FTZ R9, R236, R9, !PT ;  /* 0x00000009ec097209 */ /* 0x000fe20007810000 */
[----:B------:R-:W-:Y:S03]  /*9fb0*/  FMUL.FTZ R31, R31, c[0x0][0x320] ;  /* 0x0000c8001f1f7a20 */ /* 0x000fe60000410000 */
[----:B------:R-:W2:Y:S01]  /*9fc0*/  MUFU.TANH R140, R15 ;  /* 0x0000000f008c7308 */ /* 0x000ea20000002400 */
[----:B------:R-:W-:Y:S01]  /*9fd0*/  FMUL.FTZ R32, R32, c[0x0][0x320] ;  /* 0x0000c80020207a20 */ /* 0x000fe20000410000 */
[----:B------:R-:W-:Y:S01]  /*9fe0*/  FMNMX.FTZ R9, R232, R9, !PT ;  /* 0x00000009e8097209 */ /* 0x000fe20007810000 */
[----:B------:R-:W-:Y:S01]  /*9ff0*/  FMUL.FTZ R33, R33, c[0x0][0x320] ;  /* 0x0000c80021217a20 */ /* 0x000fe20000410000 */
[----:B----4-:R-:W-:Y:S01]  /*a000*/  FMNMX.FTZ R5, R234, R5, !PT ;  /* 0x00000005ea057209 */ /* 0x010fe20007810000 */
[----:B------:R-:W-:Y:S01]  /*a010*/  FMUL.FTZ R34, R34, c[0x0][0x320] ;  /* 0x0000c80022227a20 */ /* 0x000fe20000410000 */
[----:B------:R-:W-:Y:S01]  /*a020*/  FMNMX.FTZ R9, R142, R9, !PT ;  /* 0x000000098e097209 */ /* 0x000fe20007810000 */
[----:B------:R-:W-:Y:S01]  /*a030*/  FMUL.FTZ R35, R35, c[0x0][0x320] ;  /* 0x0000c80023237a20 */ /* 0x000fe20000410000 */
[----:B------:R-:W-:Y:S02]  /*a040*/  FMNMX.FTZ R5, R238, R5, !PT ;  /* 0x00000005ee057209 */ /* 0x000fe40007810000 */
[----:B------:R-:W4:Y:S02]  /*a050*/  MUFU.TANH R180, R16 ;  /* 0x0000001000b47308 */ /* 0x000f240000002400 */
[----:B-1----:R-:W-:Y:S04]  /*a060*/  FMNMX.FTZ R5, R182, R5, !PT ;  /* 0x00000005b6057209 */ /* 0x002fe80007810000 */
[----:B------:R-:W-:Y:S04]  /*a070*/  FMNMX.FTZ R5, R176, R5, !PT ;  /* 0x00000005b0057209 */ /* 0x000fe80007810000 */
[----:B------:R-:W1:Y:S01]  /*a080*/  MUFU.TANH R138, R18 ;  /* 0x00000012008a7308 */ /* 0x000e620000002400 */
[----:B--2---:R-:W-:Y:S09]  /*a090*/  FMNMX.FTZ R9, R140, R9, !PT ;  /* 0x000000098c097209 */ /* 0x004ff20007810000 */
[----:B------:R-:W2:Y:S01]  /*a0a0*/  MUFU.TANH R178, R17 ;  /* 0x0000001100b27308 */ /* 0x000ea20000002400 */
[----:B----4-:R-:W-:Y:S09]  /*a0b0*/  FMNMX.FTZ R5, R180, R5, !PT ;  /* 0x00000005b4057209 */ /* 0x010ff20007810000 */
[----:B------:R-:W4:Y:S01]  /*a0c0*/  MUFU.TANH R136, R19 ;  /* 0x0000001300887308 */ /* 0x000f220000002400 */
[----:B-1----:R-:W-:Y:S09]  /*a0d0*/  FMNMX.FTZ R9, R138, R9, !PT ;  /* 0x000000098a097209 */ /* 0x002ff20007810000 */
        /* <DEDUP_REMOVED lines=30> */
[----:B---3--:R-:W1:Y:S01]  /*a2c0*/  MUFU.TANH R133, R35 ;  /* 0x0000002300857308 */ /* 0x008e620000002400 */
[----:B--2---:R-:W-:Y:S02]  /*a2d0*/  FMNMX.FTZ R4, R147, R0, !PT ;  /* 0x0000000093047209 */ /* 0x004fe40007810000 */
[----:B----4-:R-:W-:Y:S03]  /*a2e0*/  FMNMX.FTZ R0, R134, R9, !PT ;  /* 0x0000000986007209 */ /* 0x010fe60007810000 */
[----:B------:R-:W2:Y:S01]  /*a2f0*/  SHFL.BFLY PT, R9, R4, 0x2, 0x1f ;  /* 0x0c401f0004097f89 */ /* 0x000ea200000e0000 */
[----:B-1----:R-:W-:Y:S07]  /*a300*/  FMNMX.FTZ R7, R133, R0, !PT ;  /* 0x0000000085077209 */ /* 0x002fee0007810000 */
[----:B------:R-:W1:Y:S01]  /*a310*/  SHFL.BFLY PT, R0, R7, 0x2, 0x1f ;  /* 0x0c401f0007007f89 */ /* 0x000e6200000e0000 */
[----:B--2---:R-:W-:Y:S07]  /*a320*/  FMNMX.FTZ R11, R4, R9, !PT ;  /* 0x00000009040b7209 */ /* 0x004fee0007810000 */
[----:B------:R-:W2:Y:S01]  /*a330*/  SHFL.BFLY PT, R2, R11, 0x1, 0x1f ;  /* 0x0c201f000b027f89 */ /* 0x000ea200000e0000 */
[----:B-1----:R-:W-:Y:S07]  /*a340*/  FMNMX.FTZ R5, R7, R0, !PT ;  /* 0x0000000007057209 */ /* 0x002fee0007810000 */
[----:B------:R-:W1:Y:S01]  /*a350*/  SHFL.BFLY PT, R132, R5, 0x1, 0x1f ;  /* 0x0c201f0005847f89 */ /* 0x000e6200000e0000 */
[----:B--2---:R-:W-:Y:S05]  /*a360*/  FMNMX.FTZ R0, R11, R2, !PT ;  /* 0x000000020b007209 */ /* 0x004fea0007810000 */
[C---:B------:R-:W-:Y:S02]  /*a370*/  FADD.FTZ R2, -R0.reuse, R3 ;  /* 0x0000000300027221 */ /* 0x040fe40000010100 */
[----:B------:R-:W-:Y:S02]  /*a380*/  FMUL.FTZ R151, R0, c[0x0][0x2d0] ;  /* 0x0000b40000977a20 */ /* 0x000fe40000410000 */
[----:B------:R-:W-:Y:S02]  /*a390*/  FMUL.FTZ R3, R2, c[0x0][0x2d0] ;  /* 0x0000b40002037a20 */ /* 0x000fe40000410000 */
[--C-:B------:R-:W-:Y:S01]  /*a3a0*/  FFMA.FTZ R173, R230, c[0x0][0x2d0], -R151.reuse ;  /* 0x0000b400e6ad7a23 */ /* 0x100fe20000010897 */
[----:B-1----:R-:W-:Y:S01]  /*a3b0*/  FMNMX.FTZ R132, R5, R132, !PT ;  /* 0x0000008405847209 */ /* 0x002fe20007810000 */
[--C-:B------:R-:W-:Y:S01]  /*a3c0*/  FFMA.FTZ R172, R172, c[0x0][0x2d0], -R151.reuse ;  /* 0x0000b400acac7a23 */ /* 0x100fe20000010897 */
[----:B------:R-:W-:Y:S01]  /*a3d0*/  @P0 IADD3 R5, P5, R223, UR21, RZ ;  /* 0x00000015df050c10 */ /* 0x000fe2000ffbe0ff */
[----:B------:R-:W-:Y:S01]  /*a3e0*/  FFMA.FTZ R171, R234, c[0x0][0x2d0], -R151 ;  /* 0x0000b400eaab7a23 */ /* 0x000fe20000010897 */
[----:B------:R-:W1:Y:S01]  /*a3f0*/  MUFU.EX2 R3, R3 ;  /* 0x0000000300037308 */ /* 0x000e620000000800 */
[----:B------:R-:W-:Y:S01]  /*a400*/  FADD.FTZ R4, -R132, R135 ;  /* 0x0000008784047221 */ /* 0x000fe20000010100 */
[----:B------:R-:W-:Y:S01]  /*a410*/  @P0 IADD3.X R6, R222, UR20, RZ, P5, !PT ;  /* 0x00000014de060c10 */ /* 0x000fe2000affe4ff */
[----:B------:R-:W-:Y:S02]  /*a420*/  FMUL.FTZ R145, R132, c[0x0][0x2d0] ;  /* 0x0000b40084917a20 */ /* 0x000fe40000410000 */
[----:B------:R-:W-:Y:S01]  /*a430*/  FMUL.FTZ R2, R4, c[0x0][0x2d0] ;  /* 0x0000b40004027a20 */ /* 0x000fe20000410000 */
[----:B------:R-:W-:Y:S01]  /*a440*/  @P0 IADD3 R4, P4, R210, UR21, RZ ;  /* 0x00000015d2040c10 */ /* 0x000fe2000ff9e0ff */
[----:B------:R-:W-:Y:S02]  /*a450*/  FFMA.FTZ R170, R238, c[0x0][0x2d0], -R151 ;  /* 0x0000b400eeaa7a23 */ /* 0x000fe40000010897 */
[--C-:B------:R-:W-:Y:S01]  /*a460*/  FFMA.FTZ R174, R174, c[0x0][0x2d0], -R145.reuse ;  /* 0x0000b400aeae7a23 */ /* 0x100fe20000010891 */
[----:B------:R-:W-:Y:S01]  /*a470*/  @P0 LEA R10, P6, R4, c[0x0][0x1c8], 0x1 ;  /* 0x00007200040a0a11 */ /* 0x000fe200078c08ff */
[--C-:B------:R-:W-:Y:S01]  /*a480*/  FFMA.FTZ R169, R228, c[0x0][0x2d0], -R145.reuse ;  /* 0x0000b400e4a97a23 */ /* 0x100fe20000010891 */
[----:B------:R-:W-:Y:S01]  /*a490*/  @P0 IADD3.X R7, R217, UR20, RZ, P4, !PT ;  /* 0x00000014d9070c10 */ /* 0x000fe2000a7fe4ff */
[--C-:B------:R-:W-:Y:S01]  /*a4a0*/  FFMA.FTZ R168, R236, c[0x0][0x2d0], -R145.reuse ;  /* 0x0000b400eca87a23 */ /* 0x100fe20000010891 */
[C---:B------:R-:W-:Y:S01]  /*a4b0*/  @P0 LEA R18, P4, R5.reuse, c[0x0][0x1c8], 0x1 ;  /* 0x0000720005120a11 */ /* 0x040fe200078808ff */
[----:B------:R-:W-:Y:S01]  /*a4c0*/  FFMA.FTZ R135, R232, c[0x0][0x2d0], -R145 ;  /* 0x0000b400e8877a23 */ /* 0x000fe20000010891 */
[----:B------:R-:W-:Y:S01]  /*a4d0*/  @P0 LEA.HI.X R11, R4, c[0x0][0x1cc], R7, 0x1, P6 ;  /* 0x00007300040b0a11 */ /* 0x000fe200030f0c07 */
[----:B------:R-:W2:Y:S01]  /*a4e0*/  MUFU.EX2 R2, R2 ;  /* 0x0000000200027308 */ /* 0x000ea20000000800 */
[----:B------:R-:W-:Y:S01]  /*a4f0*/  @P0 LEA.HI.X R19, R5, c[0x0][0x1cc], R6, 0x1, P4 ;  /* 0x0000730005130a11 */ /* 0x000fe200020f0c06 */
[--C-:B------:R-:W-:Y:S01]  /*a500*/  FFMA.FTZ R179, R142, c[0x0][0x2d0], -R145.reuse ;  /* 0x0000b4008eb37a23 */ /* 0x100fe20000010891 */
[----:B------:R-:W-:Y:S01]  /*a510*/  @P0 IADD3 R4, P5, R221, UR21, RZ ;  /* 0x00000015dd040c10 */ /* 0x000fe2000ffbe0ff */
[----:B------:R3:W-:Y:S01]  /*a520*/  @P0 LDGSTS.E.BYPASS.LTC128B.128 [R207+0x6100], [R10.64], !P3 ;  /* 0x061000000acf0fae */ /* 0x0007e2000d901d50 */
[----:B------:R-:W-:Y:S01]  /*a530*/  @UP3 UIADD3 UR21, UP0, UR12, UR21, URZ ;  /* 0x000000150c153290 */ /* 0x000fe2000ff1e03f */
[----:B------:R-:W-:Y:S01]  /*a540*/  FFMA.FTZ R181, R138, c[0x0][0x2d0], -R145 ;  /* 0x0000b4008ab57a23 */ /* 0x000fe20000010891 */
[----:B------:R-:W-:Y:S01]  /*a550*/  @P0 LEA R16, P4, R4, c[0x0][0x1c8], 0x1 ;  /* 0x0000720004100a11 */ /* 0x000fe200078808ff */
[C---:B-1----:R-:W-:Y:S01]  /*a560*/  FMUL.FTZ R32, R3.reuse, R100 ;  /* 0x0000006403207220 */ /* 0x042fe20000410000 */
[----:B------:R-:W-:Y:S01]  /*a570*/  @P0 IADD3.X R5, R220, UR20, RZ, P5, !PT ;  /* 0x00000014dc050c10 */ /* 0x000fe2000affe4ff */
[----:B------:R-:W-:Y:S01]  /*a580*/  @UP3 UIADD3.X UR20, UR11, UR20, URZ, UP0, !UPT ;  /* 0x000000140b143290 */ /* 0x000fe200087fe43f */
[----:B------:R-:W-:Y:S01]  /*a590*/  MUFU.EX2 R173, R173 ;  /* 0x000000ad00ad7308 */ /* 0x000fe20000000800 */
[----:B------:R1:W-:Y:S01]  /*a5a0*/  @P0 LDGSTS.E.BYPASS.LTC128B.128 [R207+0x8100], [R18.64], !P2 ;  /* 0x0810000012cf0fae */ /* 0x0003e2000d101d50 */
[----:B------:R-:W-:Y:S01]  /*a5b0*/  @P0 LEA.HI.X R17, R4, c[0x0][0x1cc], R5, 0x1, P4 ;  /* 0x0000730004110a11 */ /* 0x000fe200020f0c05 */
[----:B------:R-:W-:Y:S01]  /*a5c0*/  FMUL.FTZ R33, R3, R101 ;  /* 0x0000006503217220 */ /* 0x000fe20000410000 */
[----:B------:R-:W-:Y:S01]  /*a5d0*/  @P0 IADD3 R4, P6, R210, UR21, RZ ;  /* 0x00000015d2040c10 */ /* 0x000fe2000ffde0ff */
[--C-:B------:R-:W-:Y:S01]  /*a5e0*/  FFMA.FTZ R183, R166, c[0x0][0x2d0], -R151.reuse ;  /* 0x0000b400a6b77a23 */ /* 0x100fe20000010897 */
[----:B------:R-:W-:Y:S01]  /*a5f0*/  @P0 IADD3 R5, P5, R223, UR21, RZ ;  /* 0x00000015df050c10 */ /* 0x000fe2000ffbe0ff */
[----:B------:R-:W-:Y:S01]  /*a600*/  FFMA.FTZ R228, R162, c[0x0][0x2d0], -R151 ;  /* 0x0000b400a2e47a23 */ /* 0x000fe20000010897 */
[----:B------:R-:W-:Y:S01]  /*a610*/  @P0 IADD3.X R7, R217, UR20, RZ, P6, !PT ;  /* 0x00000014d9070c10 */ /* 0x000fe2000b7fe4ff */
[----:B------:R4:W-:Y:S01]  /*a620*/  @P0 LDGSTS.E.BYPASS.LTC128B.128 [R207+0xa100], [R16.64], !P1 ;  /* 0x0a10000010cf0fae */ /* 0x0009e2000c901d50 */
[----:B------:R-:W-:Y:S01]  /*a630*/  @P0 LEA R28, P6, R4, c[0x0][0x1c8], 0x1 ;  /* 0x00007200041c0a11 */ /* 0x000fe200078c08ff */
[----:B------:R-:W5:Y:S01]  /*a640*/  MUFU.EX2 R172, R172 ;  /* 0x000000ac00ac7308 */ /* 0x000f620000000800 */
[----:B------:R-:W-:Y:S01]  /*a650*/  @P0 IADD3.X R8, R222, UR20, RZ, P5, !PT ;  /* 0x00000014de080c10 */ /* 0x000fe2000affe4ff */
[----:B--2---:R-:W-:Y:S01]  /*a660*/  FMUL.FTZ R34, R2, R102 ;  /* 0x0000006602227220 */ /* 0x004fe20000410000 */
[----:B------:R-:W-:Y:S01]  /*a670*/  @P0 LEA.HI.X R29, R4, c[0x0][0x1cc], R7, 0x1, P6 ;  /* 0x00007300041d0a11 */ /* 0x000fe200030f0c07 */
[----:B------:R-:W-:Y:S01]  /*a680*/  FMUL.FTZ R4, R3, R128 ;  /* 0x0000008003047220 */ /* 0x000fe20000410000 */
[----:B------:R-:W-:Y:S01]  /*a690*/  @P0 LEA R26, P5, R5, c[0x0][0x1c8], 0x1 ;  /* 0x00007200051a0a11 */ /* 0x000fe200078a08ff */
[----:B------:R-:W-:Y:S01]  /*a6a0*/  FMUL.FTZ R7, R2, R131 ;  /* 0x0000008302077220 */ /* 0x000fe20000410000 */
[----:B------:R-:W-:Y:S01]  /*a6b0*/  @P0 IADD3 R6, P4, R221, UR21, RZ ;  /* 0x00000015dd060c10 */ /* 0x000fe2000ff9e0ff */
[----:B------:R2:W-:Y:S01]  /*a6c0*/  @P0 LDGSTS.E.BYPASS.LTC128B.128 [R207+0x7100], [R28.64], !P3 ;  /* 0x071000001ccf0fae */ /* 0x0005e2000d901d50 */
[----:B------:R-:W-:Y:S01]  /*a6d0*/  @P0 LEA.HI.X R27, R5, c[0x0][0x1cc], R8, 0x1, P5 ;  /* 0x00007300051b0a11 */ /* 0x000fe200028f0c08 */
[----:B------:R-:W-:Y:S01]  /*a6e0*/  MUFU.EX2 R171, R171 ;  /* 0x000000ab00ab7308 */ /* 0x000fe20000000800 */
[----:B------:R-:W-:Y:S01]  /*a6f0*/  @P0 IADD3.X R9, R220, UR20, RZ, P4, !PT ;  /* 0x00000014dc090c10 */ /* 0x000fe2000a7fe4ff */
[C---:B------:R-:W-:Y:S01]  /*a700*/  FMUL.FTZ R5, R3.reuse, R129 ;  /* 0x0000008103057220 */ /* 0x040fe20000410000 */
[C---:B------:R-:W-:Y:S01]  /*a710*/  @P0 LEA R24, P4, R6.reuse, c[0x0][0x1c8], 0x1 ;  /* 0x0000720006180a11 */ /* 0x040fe200078808ff */
[C---:B------:R-:W-:Y:S01]  /*a720*/  FMUL.FTZ R8, R3.reuse, R124 ;  /* 0x0000007c03087220 */ /* 0x040fe20000410000 */
[----:B------:R-:W-:Y:S01]  /*a730*/  UISETP.GT.AND UP0, UPT, UR19, UR18, UPT ;  /* 0x000000121300728c */ /* 0x000fe2000bf04270 */
[----:B------:R2:W-:Y:S01]  /*a740*/  @P0 LDGSTS.E.BYPASS.LTC128B.128 [R207+0x9100], [R26.64], !P2 ;  /* 0x091000001acf0fae */ /* 0x0005e2000d101d50 */
[----:B------:R-:W-:Y:S01]  /*a750*/  @P0 LEA.HI.X R25, R6, c[0x0][0x1cc], R9, 0x1, P4 ;  /* 0x0000730006190a11 */ /* 0x000fe200020f0c09 */
[C---:B------:R-:W-:Y:S01]  /*a760*/  FMUL.FTZ R6, R2.reuse, R130 ;  /* 0x0000008202067220 */ /* 0x040fe20000410000 */
[----:B------:R-:W-:Y:S01]  /*a770*/  UMOV UR19, UR13 ;  /* 0x0000000d00137c82 */ /* 0x000fe20008000000 */
[----:B------:R-:W2:Y:S01]  /*a780*/  MUFU.EX2 R170, R170 ;  /* 0x000000aa00aa7308 */ /* 0x000ea20000000800 */
[C---:B------:R-:W-:Y:S02]  /*a790*/  FMUL.FTZ R9, R3.reuse, R125 ;  /* 0x0000007d03097220 */ /* 0x040fe40000410000 */
[----:B---3--:R-:W-:Y:S01]  /*a7a0*/  FMUL.FTZ R10, R2, R126 ;  /* 0x0000007e020a7220 */ /* 0x008fe20000410000 */
[----:B------:R3:W-:Y:S01]  /*a7b0*/  @P0 LDGSTS.E.BYPASS.LTC128B.128 [R207+0xb100], [R24.64], !P1 ;  /* 0x0b10000018cf0fae */ /* 0x0007e2000c901d50 */
[----:B-----5:R-:W-:Y:S01]  /*a7c0*/  F2FP.PACK_AB R128, R172, R173 ;  /* 0x000000adac80723e */ /* 0x020fe200000000ff */
[C---:B------:R-:W-:Y:S01]  /*a7d0*/  FMUL.FTZ R11, R2.reuse, R127 ;  /* 0x0000007f020b7220 */ /* 0x040fe20000410000 */
[----:B------:R-:W-:Y:S01]  /*a7e0*/  PLOP3.LUT P0, PT, PT, PT, UP0, 0x80, 0x0 ;  /* 0x000000000000781c */ /* 0x000fe20003f0f008 */
[C---:B----4-:R-:W-:Y:S02]  /*a7f0*/  FMUL.FTZ R16, R3.reuse, R116 ;  /* 0x0000007403107220 */ /* 0x050fe40000410000 */
[----:B------:R-:W-:Y:S01]  /*a800*/  MUFU.EX2 R174, R174 ;  /* 0x000000ae00ae7308 */ /* 0x000fe20000000800 */
[C---:B------:R-:W-:Y:S01]  /*a810*/  FMUL.FTZ R17, R3.reuse, R117 ;  /* 0x0000007503117220 */ /* 0x040fe20000410000 */
[----:B------:R-:W4:Y:S01]  /*a820*/  LDSM.16.MT88.4 R12, [R203+0x100] ;  /* 0x00010000cb0c783b */ /* 0x000f220000004200 */
[C---:B-1----:R-:W-:Y:S02]  /*a830*/  FMUL.FTZ R18, R2.reuse, R118 ;  /* 0x0000007602127220 */ /* 0x042fe40000410000 */
[C---:B------:R-:W-:Y:S02]  /*a840*/  FMUL.FTZ R19, R2.reuse, R119 ;  /* 0x0000007702137220 */ /* 0x040fe40000410000 */
[----:B------:R-:W-:Y:S02]  /*a850*/  FMUL.FTZ R35, R2, R103 ;  /* 0x0000006702237220 */ /* 0x000fe40000410000 */
[--C-:B------:R-:W-:Y:S01]  /*a860*/  FFMA.FTZ R229, R164, c[0x0][0x2d0], -R151.reuse ;  /* 0x0000b400a4e57a23 */ /* 0x100fe20000010897 */
[----:B------:R-:W1:Y:S01]  /*a870*/  MUFU.EX2 R169, R169 ;  /* 0x000000a900a97308 */ /* 0x000e620000000800 */
[----:B------:R-:W5:Y:S01]  /*a880*/  LDSM.16.MT88.4 R20, [R198+0x100] ;  /* 0x00010000c614783b */ /* 0x000f620000004200 */
[----:B------:R-:W-:Y:S01]  /*a890*/  FFMA.FTZ R230, R160, c[0x0][0x2d0], -R151 ;  /* 0x0000b400a0e67a23 */ /* 0x000fe20000010897 */
[----:B--2---:R-:W-:Y:S01]  /*a8a0*/  F2FP.PACK_AB R130, R170, R171 ;  /* 0x000000abaa82723e */ /* 0x004fe200000000ff */
[C---:B------:R-:W-:Y:S02]  /*a8b0*/  FMUL.FTZ R26, R2.reuse, R110 ;  /* 0x0000006e021a7220 */ /* 0x040fe40000410000 */
[----:B------:R-:W-:Y:S03]  /*a8c0*/  FMUL.FTZ R27, R2, R111 ;  /* 0x0000006f021b7220 */ /* 0x000fe60000410000 */
[----:B------:R-:W2:Y:S01]  /*a8d0*/  LDSM.16.MT88.4 R28, [R197+0x100] ;  /* 0x00010000c51c783b */ /* 0x000ea20000004200 */
[----:B------:R-:W-:Y:S01]  /*a8e0*/  MUFU.EX2 R168, R168 ;  /* 0x000000a800a87308 */ /* 0x000fe20000000800 */
[C---:B---3--:R-:W-:Y:S02]  /*a8f0*/  FMUL.FTZ R24, R3.reuse, R108 ;  /* 0x0000006c03187220 */ /* 0x048fe40000410000 */
[----:B------:R-:W-:Y:S02]  /*a900*/  FMUL.FTZ R25, R3, R109 ;  /* 0x0000006d03197220 */ /* 0x000fe40000410000 */
[--C-:B------:R-:W-:Y:S02]  /*a910*/  FFMA.FTZ R231, R156, c[0x0][0x2d0], -R145.reuse ;  /* 0x0000b4009ce77a23 */ /* 0x100fe40000010891 */
[----:B------:R-:W-:Y:S01]  /*a920*/  LDSM.16.MT88.4 R100, [R197+0x2100] ;  /* 0x00210000c564783b */ /* 0x000fe20000004200 */
[--C-:B------:R-:W-:Y:S02]  /*a930*/  FFMA.FTZ R232, R154, c[0x0][0x2d0], -R145.reuse ;  /* 0x0000b4009ae87a23 */ /* 0x100fe40000010891 */
[----:B------:R-:W3:Y:S01]  /*a940*/  MUFU.EX2 R135, R135 ;  /* 0x0000008700877308 */ /* 0x000ee20000000800 */
[--C-:B------:R-:W-:Y:S02]  /*a950*/  FFMA.FTZ R233, R158, c[0x0][0x2d0], -R145.reuse ;  /* 0x0000b4009ee97a23 */ /* 0x100fe40000010891 */
[----:B------:R-:W-:Y:S01]  /*a960*/  FFMA.FTZ R234, R152, c[0x0][0x2d0], -R145 ;  /* 0x0000b40098ea7a23 */ /* 0x000fe20000010891 */
[----:B-1----:R-:W-:Y:S01]  /*a970*/  F2FP.PACK_AB R129, R169, R174 ;  /* 0x000000aea981723e */ /* 0x002fe200000000ff */
[----:B------:R-:W-:Y:S01]  /*a980*/  LDSM.16.MT88.4 R108, [R196+0x2100] ;  /* 0x00210000c46c783b */ /* 0x000fe20000004200 */
[--C-:B------:R-:W-:Y:S02]  /*a990*/  FFMA.FTZ R235, R150, c[0x0][0x2d0], -R151.reuse ;  /* 0x0000b40096eb7a23 */ /* 0x100fe40000010897 */
[--C-:B------:R-:W-:Y:S02]  /*a9a0*/  FFMA.FTZ R236, R149, c[0x0][0x2d0], -R151.reuse ;  /* 0x0000b40095ec7a23 */ /* 0x100fe40000010897 */
[----:B------:R-:W-:Y:S01]  /*a9b0*/  FFMA.FTZ R237, R148, c[0x0][0x2d0], -R151 ;  /* 0x0000b40094ed7a23 */ /* 0x000fe20000010897 */
[----:B------:R-:W-:Y:S01]  /*a9c0*/  MUFU.EX2 R179, R179 ;  /* 0x000000b300b37308 */ /* 0x000fe20000000800 */
[--C-:B------:R-:W-:Y:S01]  /*a9d0*/  FFMA.FTZ R239, R146, c[0x0][0x2d0], -R145.reuse ;  /* 0x0000b40092ef7a23 */ /* 0x100fe20000010891 */
[----:B------:R-:W-:Y:S01]  /*a9e0*/  LDSM.16.MT88.4 R116, [R198+0x900] ;  /* 0x00090000c674783b */ /* 0x000fe20000004200 */
[----:B------:R-:W-:Y:S02]  /*a9f0*/  FFMA.FTZ R240, R144, c[0x0][0x2d0], -R145 ;  /* 0x0000b40090f07a23 */ /* 0x000fe40000010891 */
[C---:B------:R-:W-:Y:S02]  /*aa00*/  FMUL.FTZ R36, R3.reuse, R36 ;  /* 0x0000002403247220 */ /* 0x040fe40000410000 */
[----:B------:R-:W-:Y:S02]  /*aa10*/  FMUL.FTZ R37, R3, R37 ;  /* 0x0000002503257220 */ /* 0x000fe40000410000 */
[C---:B------:R-:W-:Y:S01]  /*aa20*/  FMUL.FTZ R38, R2.reuse, R38 ;  /* 0x0000002602267220 */ /* 0x040fe20000410000 */
[----:B------:R-:W-:Y:S01]  /*aa30*/  LDSM.16.MT88.4 R124, [R203+0x2900] ;  /* 0x00290000cb7c783b */ /* 0x000fe20000004200 */
[C---:B------:R-:W-:Y:S01]  /*aa40*/  FMUL.FTZ R39, R2.reuse, R39 ;  /* 0x0000002702277220 */ /* 0x040fe20000410000 */
[----:B------:R-:W-:Y:S01]  /*aa50*/  MUFU.EX2 R181, R181 ;  /* 0x000000b500b57308 */ /* 0x000fe20000000800 */
[----:B---3--:R-:W-:Y:S01]  /*aa60*/  F2FP.PACK_AB R131, R135, R168 ;  /* 0x000000a88783723e */ /* 0x008fe200000000ff */
[C---:B------:R-:W-:Y:S02]  /*aa70*/  FMUL.FTZ R40, R3.reuse, R40 ;  /* 0x0000002803287220 */ /* 0x040fe40000410000 */
[C---:B------:R-:W-:Y:S02]  /*aa80*/  FMUL.FTZ R41, R3.reuse, R41 ;  /* 0x0000002903297220 */ /* 0x040fe40000410000 */
[----:B------:R-:W-:Y:S01]  /*aa90*/  LDSM.16.MT88.4 R152, [R198+0x3900] ;  /* 0x00390000c698783b */ /* 0x000fe20000004200 */
[C---:B------:R-:W-:Y:S01]  /*aaa0*/  FMUL.FTZ R42, R2.reuse, R42 ;  /* 0x0000002a022a7220 */ /* 0x040fe20000410000 */
[C---:B----4-:R-:W-:Y:S02]  /*aab0*/  HMMA.16816.F32 R4, R128.reuse, R12, R4 ;  /* 0x0000000c8004723c */ /* 0x050fe40000001804 */
[----:B------:R-:W-:Y:S03]  /*aac0*/  MUFU.EX2 R183, R183 ;  /* 0x000000b700b77308 */ /* 0x000fe60000000800 */
[C---:B------:R-:W-:Y:S01]  /*aad0*/  FMUL.FTZ R43, R2.reuse, R43 ;  /* 0x0000002b022b7220 */ /* 0x040fe20000410000 */
[----:B------:R-:W-:Y:S01]  /*aae0*/  LDSM.16.MT88.4 R156, [R197+0x3900] ;  /* 0x00390000c59c783b */ /* 0x000fe20000004200 */
[C---:B------:R-:W-:Y:S01]  /*aaf0*/  FMUL.FTZ R12, R3.reuse, R120 ;  /* 0x00000078030c7220 */ /* 0x040fe20000410000 */
[C---:B------:R-:W-:Y:S04]  /*ab00*/  HMMA.16816.F32 R8, R128.reuse, R14, R8 ;  /* 0x0000000e8008723c */ /* 0x040fe80000001808 */
[C---:B------:R-:W-:Y:S01]  /*ab10*/  FMUL.FTZ R13, R3.reuse, R121 ;  /* 0x00000079030d7220 */ /* 0x040fe20000410000 */
[----:B------:R-:W-:Y:S01]  /*ab20*/  MUFU.EX2 R228, R228 ;  /* 0x000000e400e47308 */ /* 0x000fe20000000800 */
[----:B------:R-:W-:Y:S01]  /*ab30*/  LDSM.16.MT88.4 R160, [R196+0x3900] ;  /* 0x00390000c4a0783b */ /* 0x000fe20000004200 */
[C---:B------:R-:W-:Y:S02]  /*ab40*/  FMUL.FTZ R14, R2.reuse, R122 ;  /* 0x0000007a020e7220 */ /* 0x040fe40000410000 */
[C---:B------:R-:W-:Y:S03]  /*ab50*/  FMUL.FTZ R15, R2.reuse, R123 ;  /* 0x0000007b020f7220 */ /* 0x040fe60000410000 */
[C---:B------:R-:W-:Y:S02]  /*ab60*/  FMUL.FTZ R44, R3.reuse, R44 ;  /* 0x0000002c032c7220 */ /* 0x040fe40000410000 */
[----:B------:R-:W1:Y:S01]  /*ab70*/  LDSM.16.MT88.4 R120, [R196+0x100] ;  /* 0x00010000c478783b */ /* 0x000e620000004200 */
[C---:B------:R-:W-:Y:S01]  /*ab80*/  FMUL.FTZ R45, R3.reuse, R45 ;  /* 0x0000002d032d7220 */ /* 0x040fe20000410000 */
[C---:B-----5:R-:W-:Y:S01]  /*ab90*/  HMMA.16816.F32 R12, R128.reuse, R20, R12 ;  /* 0x00000014800c723c */ /* 0x060fe2000000180c */
[----:B------:R-:W-:Y:S02]  /*aba0*/  MUFU.EX2 R229, R229 ;  /* 0x000000e500e57308 */ /* 0x000fe40000000800 */
[C---:B------:R-:W-:Y:S02]  /*abb0*/  FMUL.FTZ R46, R2.reuse, R46 ;  /* 0x0000002e022e7220 */ /* 0x040fe40000410000 */
[C---:B------:R-:W-:Y:S01]  /*abc0*/  FMUL.FTZ R47, R2.reuse, R47 ;  /* 0x0000002f022f7220 */ /* 0x040fe20000410000 */
[----:B------:R-:W-:Y:S01]  /*abd0*/  LDSM.16.MT88.4 R164, [R203+0x5900] ;  /* 0x00590000cba4783b */ /* 0x000fe20000004200 */
[C---:B------:R-:W-:Y:S01]  /*abe0*/  FMUL.FTZ R20, R3.reuse, R112 ;  /* 0x0000007003147220 */ /* 0x040fe20000410000 */
[C---:B------:R-:W-:Y:S03]  /*abf0*/  HMMA.16816.F32 R16, R128.reuse, R22, R16 ;  /* 0x000000168010723c */ /* 0x040fe60000001810 */
[----:B------:R-:W-:Y:S01]  /*ac00*/  MUFU.EX2 R230, R230 ;  /* 0x000000e600e67308 */ /* 0x000fe20000000800 */
[C---:B------:R-:W-:Y:S02]  /*ac10*/  FMUL.FTZ R21, R3.reuse, R113 ;  /* 0x0000007103157220 */ /* 0x040fe40000410000 */
[----:B------:R-:W0:Y:S01]  /*ac20*/  LDGDEPBAR ;  /* 0x00000000000079af */ /* 0x000e220000000000 */
[C---:B------:R-:W-:Y:S02]  /*ac30*/  FMUL.FTZ R22, R2.reuse, R114 ;  /* 0x0000007202167220 */ /* 0x040fe40000410000 */
[C---:B------:R-:W-:Y:S03]  /*ac40*/  FMUL.FTZ R23, R2.reuse, R115 ;  /* 0x0000007302177220 */ /* 0x040fe60000410000 */
[C---:B------:R-:W-:Y:S01]  /*ac50*/  FMUL.FTZ R48, R3.reuse, R48 ;  /* 0x0000003003307220 */ /* 0x040fe20000410000 */
[----:B------:R-:W-:Y:S01]  /*ac60*/  MUFU.EX2 R231, R231 ;  /* 0x000000e700e77308 */ /* 0x000fe20000000800 */
[----:B------:R-:W3:Y:S01]  /*ac70*/  LDSM.16.MT88.4 R112, [R203+0x2100] ;  /* 0x00210000cb70783b */ /* 0x000ee20000004200 */
[C---:B------:R-:W-:Y:S01]  /*ac80*/  FMUL.FTZ R49, R3.reuse, R49 ;  /* 0x0000003103317220 */ /* 0x040fe20000410000 */
[C---:B--2---:R-:W-:Y:S03]  /*ac90*/  HMMA.16816.F32 R20, R128.reuse, R28, R20 ;  /* 0x0000001c8014723c */ /* 0x044fe60000001814 */
[C---:B------:R-:W-:Y:S02]  /*aca0*/  FMUL.FTZ R50, R2.reuse, R50 ;  /* 0x0000003202327220 */ /* 0x040fe40000410000 */
[C---:B------:R-:W-:Y:S02]  /*acb0*/  FMUL.FTZ R51, R2.reuse, R51 ;  /* 0x0000003302337220 */ /* 0x040fe40000410000 */
[C---:B------:R-:W-:Y:S01]  /*acc0*/  FMUL.FTZ R28, R3.reuse, R104 ;  /* 0x00000068031c7220 */ /* 0x040fe20000410000 */
[C---:B------:R-:W-:Y:S01]  /*acd0*/  HMMA.16816.F32 R24, R128.reuse, R30, R24 ;  /* 0x0000001e8018723c */ /* 0x040fe20000001818 */
[----:B------:R-:W-:Y:S03]  /*ace0*/  MUFU.EX2 R232, R232 ;  /* 0x000000e800e87308 */ /* 0x000fe60000000800 */
[C---:B------:R-:W-:Y:S02]  /*acf0*/  FMUL.FTZ R29, R3.reuse, R105 ;  /* 0x00000069031d7220 */ /* 0x040fe40000410000 */
[C---:B------:R-:W-:Y:S02]  /*ad00*/  FMUL.FTZ R52, R3.reuse, R52 ;  /* 0x0000003403347220 */ /* 0x040fe40000410000 */
[C---:B------:R-:W-:Y:S03]  /*ad10*/  FMUL.FTZ R30, R2.reuse, R106 ;  /* 0x0000006a021e7220 */ /* 0x040fe60000410000 */
[----:B------:R-:W-:Y:S01]  /*ad20*/  MUFU.EX2 R233, R233 ;  /* 0x000000e900e97308 */ /* 0x000fe20000000800 */
[C---:B------:R-:W-:Y:S02]  /*ad30*/  FMUL.FTZ R31, R2.reuse, R107 ;  /* 0x0000006b021f7220 */ /* 0x040fe40000410000 */
[----:B------:R-:W2:Y:S01]  /*ad40*/  LDSM.16.MT88.4 R104, [R198+0x2100] ;  /* 0x00210000c668783b */ /* 0x000ea20000004200 */
[C---:B------:R-:W-:Y:S02]  /*ad50*/  FMUL.FTZ R53, R3.reuse, R53 ;  /* 0x0000003503357220 */ /* 0x040fe40000410000 */
[C---:B------:R-:W-:Y:S02]  /*ad60*/  FMUL.FTZ R54, R2.reuse, R54 ;  /* 0x0000003602367220 */ /* 0x040fe40000410000 */
[C---:B-1----:R-:W-:Y:S02]  /*ad70*/  HMMA.16816.F32 R28, R128.reuse, R120, R28 ;  /* 0x00000078801c723c */ /* 0x042fe4000000181c */
[----:B------:R-:W-:Y:S01]  /*ad80*/  MUFU.EX2 R234, R234 ;  /* 0x000000ea00ea7308 */ /* 0x000fe20000000800 */
[C---:B------:R-:W-:Y:S02]  /*ad90*/  FMUL.FTZ R55, R2.reuse, R55 ;  /* 0x0000003702377220 */ /* 0x040fe40000410000 */
[C---:B------:R-:W-:Y:S02]  /*ada0*/  FMUL.FTZ R56, R3.reuse, R56 ;  /* 0x0000003803387220 */ /* 0x040fe40000410000 */
[C---:B------:R-:W-:Y:S01]  /*adb0*/  FMUL.FTZ R57, R3.reuse, R57 ;  /* 0x0000003903397220 */ /* 0x040fe20000410000 */
[C---:B------:R-:W-:Y:S01]  /*adc0*/  HMMA.16816.F32 R32, R128.reuse, R122, R32 ;  /* 0x0000007a8020723c */ /* 0x040fe20000001820 */
[----:B------:R-:W-:Y:S03]  /*add0*/  LDSM.16.MT88.4 R120, [R196+0x900] ;  /* 0x00090000c478783b */ /* 0x000fe60000004200 */
[C---:B------:R-:W-:Y:S01]  /*ade0*/  FMUL.FTZ R58, R2.reuse, R58 ;  /* 0x0000003a023a7220 */ /* 0x040fe20000410000 */
[----:B------:R-:W-:Y:S01]  /*adf0*/  MUFU.EX2 R235, R235 ;  /* 0x000000eb00eb7308 */ /* 0x000fe20000000800 */
[C---:B------:R-:W-:Y:S02]  /*ae00*/  FMUL.FTZ R59, R2.reuse, R59 ;  /* 0x0000003b023b7220 */ /* 0x040fe40000410000 */
[C---:B---3--:R-:W-:Y:S04]  /*ae10*/  HMMA.16816.F32 R36, R128.reuse, R112, R36 ;  /* 0x000000708024723c */ /* 0x048fe80000001824 */
[C---:B------:R-:W-:Y:S02]  /*ae20*/  FMUL.FTZ R60, R3.reuse, R60 ;  /* 0x0000003c033c7220 */ /* 0x040fe40000410000 */
[C---:B------:R-:W-:Y:S01]  /*ae30*/  FMUL.FTZ R61, R3.reuse, R61 ;  /* 0x0000003d033d7220 */ /* 0x040fe20000410000 */
[----:B------:R-:W-:Y:S01]  /*ae40*/  MUFU.EX2 R236, R236 ;  /* 0x000000ec00ec7308 */ /* 0x000fe20000000800 */
[C---:B------:R-:W-:Y:S01]  /*ae50*/  HMMA.16816.F32 R40, R128.reuse, R114, R40 ;  /* 0x000000728028723c */ /* 0x040fe20000001828 */
[----:B------:R-:W-:Y:S03]  /*ae60*/  LDSM.16.MT88.4 R112, [R203+0x900] ;  /* 0x00090000cb70783b */ /* 0x000fe60000004200 */
[C---:B------:R-:W-:Y:S02]  /*ae70*/  FMUL.FTZ R62, R2.reuse, R62 ;  /* 0x0000003e023e7220 */ /* 0x040fe40000410000 */
[C---:B------:R-:W-:Y:S02]  /*ae80*/  FMUL.FTZ R63, R2.reuse, R63 ;  /* 0x0000003f023f7220 */ /* 0x040fe40000410000 */
[C---:B------:R-:W-:Y:S01]  /*ae90*/  FMUL.FTZ R64, R3.reuse, R64 ;  /* 0x0000004003407220 */ /* 0x040fe20000410000 */
[----:B------:R-:W-:Y:S01]  /*aea0*/  MUFU.EX2 R237, R237 ;  /* 0x000000ed00ed7308 */ /* 0x000fe20000000800 */
[C---:B--2---:R-:W-:Y:S03]  /*aeb0*/  HMMA.16816.F32 R44, R128.reuse, R104, R44 ;  /* 0x00000068802c723c */ /* 0x044fe6000000182c */
[C---:B------:R-:W-:Y:S02]  /*aec0*/  FMUL.FTZ R65, R3.reuse, R65 ;  /* 0x0000004103417220 */ /* 0x040fe40000410000 */
[C---:B------:R-:W-:Y:S02]  /*aed0*/  FMUL.FTZ R66, R2.reuse, R66 ;  /* 0x0000004202427220 */ /* 0x040fe40000410000 */
[C---:B------:R-:W-:Y:S01]  /*aee0*/  FMUL.FTZ R67, R2.reuse, R67 ;  /* 0x0000004302437220 */ /* 0x040fe20000410000 */
[C---:B------:R-:W-:Y:S01]  /*aef0*/  HMMA.16816.F32 R48, R128.reuse, R106, R48 ;  /* 0x0000006a8030723c */ /* 0x040fe20000001830 */
[----:B------:R-:W1:Y:S01]  /*af00*/  LDSM.16.MT88.4 R104, [R203+0x4100] ;  /* 0x00410000cb68783b */ /* 0x000e620000004200 */
[----:B------:R-:W-:Y:S02]  /*af10*/  MUFU.EX2 R239, R239 ;  /* 0x000000ef00ef7308 */ /* 0x000fe40000000800 */
[C---:B------:R-:W-:Y:S02]  /*af20*/  FMUL.FTZ R68, R3.reuse, R68 ;  /* 0x0000004403447220 */ /* 0x040fe40000410000 */
[C---:B------:R-:W-:Y:S02]  /*af30*/  FMUL.FTZ R69, R3.reuse, R69 ;  /* 0x0000004503457220 */ /* 0x040fe40000410000 */
[C---:B------:R-:W-:Y:S04]  /*af40*/  HMMA.16816.F32 R52, R128.reuse, R100, R52 ;  /* 0x000000648034723c */ /* 0x040fe80000001834 */
[C---:B------:R-:W-:Y:S01]  /*af50*/  FMUL.FTZ R70, R2.reuse, R70 ;  /* 0x0000004602467220 */ /* 0x040fe20000410000 */
[----:B------:R-:W-:Y:S01]  /*af60*/  MUFU.EX2 R240, R240 ;  /* 0x000000f000f07308 */ /* 0x000fe20000000800 */
[C---:B------:R-:W-:Y:S02]  /*af70*/  FMUL.FTZ R71, R2.reuse, R71 ;  /* 0x0000004702477220 */ /* 0x040fe40000410000 */
[C---:B------:R-:W-:Y:S01]  /*af80*/  HMMA.16816.F32 R56, R128.reuse, R102, R56 ;  /* 0x000000668038723c */ /* 0x040fe20000001838 */
[----:B------:R-:W2:Y:S03]  /*af90*/  LDSM.16.MT88.4 R100, [R198+0x4100] ;  /* 0x00410000c664783b */ /* 0x000ea60000004200 */
[C---:B------:R-:W-:Y:S02]  /*afa0*/  FMUL.FTZ R72, R3.reuse, R72 ;  /* 0x0000004803487220 */ /* 0x040fe40000410000 */
[C---:B------:R-:W-:Y:S02]  /*afb0*/  FMUL.FTZ R73, R3.reuse, R73 ;  /* 0x0000004903497220 */ /* 0x040fe40000410000 */
[C---:B------:R-:W-:Y:S04]  /*afc0*/  HMMA.16816.F32 R60, R128.reuse, R108, R60 ;  /* 0x0000006c803c723c */ /* 0x040fe8000000183c */
[C---:B------:R-:W-:Y:S02]  /*afd0*/  FMUL.FTZ R74, R2.reuse, R74 ;  /* 0x0000004a024a7220 */ /* 0x040fe40000410000 */
[C---:B------:R-:W-:Y:S02]  /*afe0*/  FMUL.FTZ R75, R2.reuse, R75 ;  /* 0x0000004b024b7220 */ /* 0x040fe40000410000 */
[C---:B------:R-:W-:Y:S01]  /*aff0*/  HMMA.16816.F32 R64, R128.reuse, R110, R64 ;  /* 0x0000006e8040723c */ /* 0x040fe20000001840 */
[----:B------:R-:W3:Y:S03]  /*b000*/  LDSM.16.MT88.4 R108, [R197+0x4100] ;  /* 0x00410000c56c783b */ /* 0x000ee60000004200 */
[C---:B------:R-:W-:Y:S02]  /*b010*/  FMUL.FTZ R76, R3.reuse, R76 ;  /* 0x0000004c034c7220 */ /* 0x040fe40000410000 */
[C---:B------:R-:W-:Y:S02]  /*b020*/  FMUL.FTZ R77, R3.reuse, R77 ;  /* 0x0000004d034d7220 */ /* 0x040fe40000410000 */
[C---:B------:R-:W-:Y:S01]  /*b030*/  FMUL.FTZ R78, R2.reuse, R78 ;  /* 0x0000004e024e7220 */ /* 0x040fe20000410000 */
[C---:B-1----:R-:W-:Y:S03]  /*b040*/  HMMA.16816.F32 R68, R128.reuse, R104, R68 ;  /* 0x000000688044723c */ /* 0x042fe60000001844 */
[C---:B------:R-:W-:Y:S02]  /*b050*/  FMUL.FTZ R79, R2.reuse, R79 ;  /* 0x0000004f024f7220 */ /* 0x040fe40000410000 */
[C---:B------:R-:W-:Y:S02]  /*b060*/  FMUL.FTZ R80, R3.reuse, R80 ;  /* 0x0000005003507220 */ /* 0x040fe40000410000 */
[C---:B------:R-:W-:Y:S01]  /*b070*/  FMUL.FTZ R81, R3.reuse, R81 ;  /* 0x0000005103517220 */ /* 0x040fe20000410000 */
[C---:B------:R-:W-:Y:S01]  /*b080*/  HMMA.16816.F32 R72, R128.reuse, R106, R72 ;  /* 0x0000006a8048723c */ /* 0x040fe20000001848 */
[----:B------:R-:W1:Y:S03]  /*b090*/  LDSM.16.MT88.4 R104, [R196+0x4100] ;  /* 0x00410000c468783b */ /* 0x000e660000004200 */
[C---:B------:R-:W-:Y:S02]  /*b0a0*/  FMUL.FTZ R82, R2.reuse, R82 ;  /* 0x0000005202527220 */ /* 0x040fe40000410000 */
[C---:B------:R-:W-:Y:S02]  /*b0b0*/  FMUL.FTZ R83, R2.reuse, R83 ;  /* 0x0000005302537220 */ /* 0x040fe40000410000 */
[C---:B--2---:R-:W-:Y:S04]  /*b0c0*/  HMMA.16816.F32 R76, R128.reuse, R100, R76 ;  /* 0x00000064804c723c */ /* 0x044fe8000000184c */
[C---:B------:R-:W-:Y:S02]  /*b0d0*/  FMUL.FTZ R84, R3.reuse, R84 ;  /* 0x0000005403547220 */ /* 0x040fe40000410000 */
[C---:B------:R-:W-:Y:S02]  /*b0e0*/  FMUL.FTZ R85, R3.reuse, R85 ;  /* 0x0000005503557220 */ /* 0x040fe40000410000 */
[C---:B------:R-:W-:Y:S04]  /*b0f0*/  HMMA.16816.F32 R80, R128.reuse, R102, R80 ;  /* 0x000000668050723c */ /* 0x040fe80000001850 */
[C---:B------:R-:W-:Y:S02]  /*b100*/  FMUL.FTZ R86, R2.reuse, R86 ;  /* 0x0000005602567220 */ /* 0x040fe40000410000 */
[----:B------:R-:W-:Y:S02]  /*b110*/  FMUL.FTZ R87, R2, R87 ;  /* 0x0000005702577220 */ /* 0x000fe40000410000 */
[----:B------:R-:W-:Y:S04]  /*b120*/  FFMA.FTZ R175, R182, c[0x0][0x2d0], -R151 ;  /* 0x0000b400b6af7a23 */ /* 0x000fe80000010897 */
[----:B------:R-:W-:Y:S01]  /*b130*/  FFMA.FTZ R182, R136, c[0x0][0x2d0], -R145 ;  /* 0x0000b40088b67a23 */ /* 0x000fe20000010891 */
[C---:B---3--:R-:W-:Y:S01]  /*b140*/  HMMA.16816.F32 R84, R128.reuse, R108, R84 ;  /* 0x0000006c8054723c */ /* 0x048fe20000001854 */
[----:B------:R-:W-:Y:S01]  /*b150*/  MUFU.EX2 R175, R175 ;  /* 0x000000af00af7308 */ /* 0x000fe20000000800 */
[----:B------:R-:W-:Y:S01]  /*b160*/  LDSM.16.MT88.4 R136, [R198+0x2900] ;  /* 0x00290000c688783b */ /* 0x000fe20000004200 */
[--C-:B------:R-:W-:Y:S02]  /*b170*/  FFMA.FTZ R176, R176, c[0x0][0x2d0], -R151.reuse ;  /* 0x0000b400b0b07a23 */ /* 0x100fe40000010897 */
[----:B------:R-:W-:Y:S02]  /*b180*/  FFMA.FTZ R177, R180, c[0x0][0x2d0], -R151 ;  /* 0x0000b400b4b17a23 */ /* 0x000fe40000010897 */
[----:B------:R-:W-:Y:S02]  /*b190*/  FFMA.FTZ R180, R140, c[0x0][0x2d0], -R145 ;  /* 0x0000b4008cb47a23 */ /* 0x000fe40000010891 */
[--C-:B------:R-:W-:Y:S01]  /*b1a0*/  FFMA.FTZ R178, R178, c[0x0][0x2d0], -R151.reuse ;  /* 0x0000b400b2b27a23 */ /* 0x100fe20000010897 */
[----:B------:R-:W-:Y:S01]  /*b1b0*/  LDSM.16.MT88.4 R140, [R197+0x2900] ;  /* 0x00290000c58c783b */ /* 0x000fe20000004200 */
[----:B------:R-:W2:Y:S01]  /*b1c0*/  MUFU.EX2 R176, R176 ;  /* 0x000000b000b07308 */ /* 0x000ea20000000800 */
[C---:B------:R-:W-:Y:S02]  /*b1d0*/  FMUL.FTZ R88, R3.reuse, R88 ;  /* 0x0000005803587220 */ /* 0x040fe40000410000 */
[----:B------:R-:W-:Y:S02]  /*b1e0*/  FMUL.FTZ R89, R3, R89 ;  /* 0x0000005903597220 */ /* 0x000fe40000410000 */
[C---:B------:R-:W-:Y:S02]  /*b1f0*/  FMUL.FTZ R90, R2.reuse, R90 ;  /* 0x0000005a025a7220 */ /* 0x040fe40000410000 */
[C---:B------:R-:W-:Y:S02]  /*b200*/  FMUL.FTZ R91, R2.reuse, R91 ;  /* 0x0000005b025b7220 */ /* 0x040fe40000410000 */
[----:B------:R-:W-:Y:S01]  /*b210*/  FFMA.FTZ R151, R147, c[0x0][0x2d0], -R151 ;  /* 0x0000b40093977a23 */ /* 0x000fe20000010897 */
[----:B------:R-:W-:Y:S01]  /*b220*/  MUFU.EX2 R177, R177 ;  /* 0x000000b100b17308 */ /* 0x000fe20000000800 */
[C---:B------:R-:W-:Y:S02]  /*b230*/  FMUL.FTZ R92, R3.reuse, R92 ;  /* 0x0000005c035c7220 */ /* 0x040fe40000410000 */
[C---:B------:R-:W-:Y:S01]  /*b240*/  FMUL.FTZ R93, R3.reuse, R93 ;  /* 0x0000005d035d7220 */ /* 0x040fe20000410000 */
[C---:B------:R-:W-:Y:S01]  /*b250*/  HMMA.16816.F32 R88, R128.reuse, R110, R88 ;  /* 0x0000006e8058723c */ /* 0x040fe20000001858 */
[----:B------:R-:W3:Y:S02]  /*b260*/  LDSM.16.MT88.4 R108, [R197+0x900] ;  /* 0x00090000c56c783b */ /* 0x000ee40000004200 */
[C---:B------:R-:W-:Y:S02]  /*b270*/  FMUL.FTZ R94, R2.reuse, R94 ;  /* 0x0000005e025e7220 */ /* 0x040fe40000410000 */
[C---:B------:R-:W-:Y:S01]  /*b280*/  FMUL.FTZ R95, R2.reuse, R95 ;  /* 0x0000005f025f7220 */ /* 0x040fe20000410000 */
[----:B------:R-:W4:Y:S01]  /*b290*/  MUFU.EX2 R178, R178 ;  /* 0x000000b200b27308 */ /* 0x000f220000000800 */
[C---:B------:R-:W-:Y:S02]  /*b2a0*/  FMUL.FTZ R96, R3.reuse, R96 ;  /* 0x0000006003607220 */ /* 0x040fe40000410000 */
[----:B------:R-:W-:Y:S03]  /*b2b0*/  FMUL.FTZ R97, R3, R97 ;  /* 0x0000006103617220 */ /* 0x000fe60000410000 */
[C---:B-1----:R-:W-:Y:S03]  /*b2c0*/  HMMA.16816.F32 R92, R128.reuse, R104, R92 ;  /* 0x00000068805c723c */ /* 0x042fe6000000185c */
[C---:B------:R-:W-:Y:S01]  /*b2d0*/  FMUL.FTZ R98, R2.reuse, R98 ;  /* 0x0000006202627220 */ /* 0x040fe20000410000 */
[----:B------:R-:W1:Y:S01]  /*b2e0*/  MUFU.EX2 R180, R180 ;  /* 0x000000b400b47308 */ /* 0x000e620000000800 */
[----:B------:R-:W-:Y:S01]  /*b2f0*/  FMUL.FTZ R99, R2, R99 ;  /* 0x0000006302637220 */ /* 0x000fe20000410000 */
[----:B--2---:R-:W-:Y:S01]  /*b300*/  F2FP.PACK_AB R100, R176, R175 ;  /* 0x000000afb064723e */ /* 0x004fe200000000ff */
[--C-:B------:R-:W-:Y:S02]  /*b310*/  FFMA.FTZ R134, R134, c[0x0][0x2d0], -R145.reuse ;  /* 0x0000b40086867a23 */ /* 0x100fe40000010891 */
[----:B------:R-:W-:Y:S03]  /*b320*/  FFMA.FTZ R145, R133, c[0x0][0x2d0], -R145 ;  /* 0x0000b40085917a23 */ /* 0x000fe60000010891 */
[----:B------:R-:W-:Y:S01]  /*b330*/  HMMA.16816.F32 R96, R128, R106, R96 ;  /* 0x0000006a8060723c */ /* 0x000fe20000001860 */
[----:B------:R-:W2:Y:S01]  /*b340*/  LDSM.16.MT88.4 R104, [R196+0x2900] ;  /* 0x00290000c468783b */ /* 0x000ea20000004200 */
[----:B------:R-:W5:Y:S01]  /*b350*/  MUFU.EX2 R182, R182 ;  /* 0x000000b600b67308 */ /* 0x000f620000000800 */
[----:B------:R-:W-:Y:S01]  /*b360*/  FFMA.FTZ R173, R3, R218, R173 ;  /* 0x000000da03ad7223 */ /* 0x000fe200000100ad */
[----:B------:R-:W-:Y:S01]  /*b370*/  MOV R3, R0 ;  /* 0x0000000000037202 */ /* 0x000fe20000000f00 */
[----:B------:R-:W-:Y:S01]  /*b380*/  FFMA.FTZ R174, R2, R219, R174 ;  /* 0x000000db02ae7223 */ /* 0x000fe200000100ae */
[----:B----4-:R-:W-:Y:S01]  /*b390*/  F2FP.PACK_AB R102, R178, R177 ;  /* 0x000000b1b266723e */ /* 0x010fe200000000ff */
[----:B------:R-:W-:Y:S02]  /*b3a0*/  FADD.FTZ R172, R172, R173 ;  /* 0x000000adacac7221 */ /* 0x000fe40000010000 */
[----:B------:R-:W-:Y:S03]  /*b3b0*/  LDSM.16.MT88.4 R128, [R198+0x3100] ;  /* 0x00310000c680783b */ /* 0x000fe60000004200 */
[----:B------:R4:W2:Y:S01]  /*b3c0*/  MUFU.EX2 R238, R151 ;  /* 0x0000009700ee7308 */ /* 0x0008a20000000800 */
[----:B------:R-:W-:Y:S02]  /*b3d0*/  FADD.FTZ R169, R169, R174 ;  /* 0x000000aea9a97221 */ /* 0x000fe40000010000 */
[----:B------:R-:W-:Y:S01]  /*b3e0*/  FADD.FTZ R171, R171, R172 ;  /* 0x000000acabab7221 */ /* 0x000fe20000010000 */
[----:B-1----:R-:W-:Y:S01]  /*b3f0*/  F2FP.PACK_AB R101, R180, R179 ;  /* 0x000000b3b465723e */ /* 0x002fe200000000ff */
[----:B------:R-:W-:Y:S02]  /*b400*/  FADD.FTZ R168, R168, R169 ;  /* 0x000000a9a8a87221 */ /* 0x000fe40000010000 */
[----:B------:R-:W-:Y:S02]  /*b410*/  FADD.FTZ R170, R170, R171 ;  /* 0x000000abaaaa7221 */ /* 0x000fe40000010000 */
[----:B------:R-:W-:Y:S01]  /*b420*/  FADD.FTZ R168, R135, R168 ;  /* 0x000000a887a87221 */ /* 0x000fe20000010000 */
[----:B------:R1:W-:Y:S01]  /*b430*/  MUFU.EX2 R133, R145 ;  /* 0x0000009100857308 */ /* 0x0003e20000000800 */
[----:B------:R-:W-:Y:S01]  /*b440*/  MOV R135, R132 ;  /* 0x0000008400877202 */ /* 0x000fe20000000f00 */
[----:B------:R-:W-:Y:S01]  /*b450*/  FADD.FTZ R175, R175, R170 ;  /* 0x000000aaafaf7221 */ /* 0x000fe20000010000 */
[----:B-----5:R-:W-:Y:S01]  /*b460*/  F2FP.PACK_AB R103, R182, R181 ;  /* 0x000000b5b667723e */ /* 0x020fe200000000ff */
[----:B------:R-:W-:Y:S02]  /*b470*/  FADD.FTZ R179, R179, R168 ;  /* 0x000000a8b3b37221 */ /* 0x000fe40000010000 */
[----:B------:R-:W-:Y:S02]  /*b480*/  FADD.FTZ R176, R176, R175 ;  /* 0x000000afb0b07221 */ /* 0x000fe40000010000 */
[----:B------:R-:W-:Y:S02]  /*b490*/  FADD.FTZ R180, R180, R179 ;  /* 0x000000b3b4b47221 */ /* 0x000fe40000010000 */
[----:B------:R-:W5:Y:S01]  /*b4a0*/  MUFU.EX2 R134, R134 ;  /* 0x0000008600867308 */ /* 0x000f620000000800 */
[C---:B------:R-:W-:Y:S01]  /*b4b0*/  HMMA.16816.F32 R4, R100.reuse, R112, R4 ;  /* 0x000000706404723c */ /* 0x040fe20000001804 */
[----:B----4-:R-:W-:Y:S04]  /*b4c0*/  LDSM.16.MT88.4 R148, [R203+0x3900] ;  /* 0x00390000cb94783b */ /* 0x010fe80000004200 */
[----:B------:R-:W-:Y:S02]  /*b4d0*/  FADD.FTZ R177, R177, R176 ;  /* 0x000000b0b1b17221 */ /* 0x000fe40000010000 */
[----:B------:R-:W-:Y:S01]  /*b4e0*/  FADD.FTZ R181, R181, R180 ;  /* 0x000000b4b5b57221 */ /* 0x000fe20000010000 */
[C---:B------:R-:W-:Y:S01]  /*b4f0*/  HMMA.16816.F32 R8, R100.reuse, R114, R8 ;  /* 0x000000726408723c */ /* 0x040fe20000001808 */
[----:B------:R-:W-:Y:S03]  /*b500*/  LDSM.16.MT88.4 R112, [R198+0x4900] ;  /* 0x00490000c670783b */ /* 0x000fe60000004200 */
[----:B------:R-:W-:Y:S02]  /*b510*/  FADD.FTZ R178, R178, R177 ;  /* 0x000000b1b2b27221 */ /* 0x000fe40000010000 */
[----:B------:R-:W-:Y:S02]  /*b520*/  FADD.FTZ R182, R182, R181 ;  /* 0x000000b5b6b67221 */ /* 0x000fe40000010000 */
[C---:B------:R-:W-:Y:S01]  /*b530*/  HMMA.16816.F32 R12, R100.reuse, R116, R12 ;  /* 0x00000074640c723c */ /* 0x040fe2000000180c */
[----:B-1----:R-:W-:Y:S07]  /*b540*/  LDSM.16.MT88.4 R144, [R196+0x1900] ;  /* 0x00190000c490783b */ /* 0x002fee0000004200 */
[C---:B------:R-:W-:Y:S01]  /*b550*/  HMMA.16816.F32 R16, R100.reuse, R118, R16 ;  /* 0x000000766410723c */ /* 0x040fe20000001810 */
[----:B------:R-:W-:Y:S07]  /*b560*/  LDSM.16.MT88.4 R116, [R197+0x4900] ;  /* 0x00490000c574783b */ /* 0x000fee0000004200 */
[C---:B---3--:R-:W-:Y:S08]  /*b570*/  HMMA.16816.F32 R20, R100.reuse, R108, R20 ;  /* 0x0000006c6414723c */ /* 0x048ff00000001814 */
[C---:B------:R-:W-:Y:S01]  /*b580*/  HMMA.16816.F32 R24, R100.reuse, R110, R24 ;  /* 0x0000006e6418723c */ /* 0x040fe20000001818 */
[----:B------:R-:W1:Y:S07]  /*b590*/  LDSM.16.MT88.4 R108, [R203+0x4900] ;  /* 0x00490000cb6c783b */ /* 0x000e6e0000004200 */
        /* <DEDUP_REMOVED lines=12> */
[C---:B--2---:R-:W-:Y:S08]  /*b660*/  HMMA.16816.F32 R60, R100.reuse, R104, R60 ;  /* 0x00000068643c723c */ /* 0x044ff0000000183c */
[C---:B------:R-:W-:Y:S01]  /*b670*/  HMMA.16816.F32 R64, R100.reuse, R106, R64 ;  /* 0x0000006a6440723c */ /* 0x040fe20000001840 */
[----:B------:R-:W2:Y:S07]  /*b680*/  LDSM.16.MT88.4 R104, [R196+0x4900] ;  /* 0x00490000c468783b */ /* 0x000eae0000004200 */
[C---:B-1----:R-:W-:Y:S08]  /*b690*/  HMMA.16816.F32 R68, R100.reuse, R108, R68 ;  /* 0x0000006c6444723c */ /* 0x042ff00000001844 */
[C---:B------:R-:W-:Y:S01]  /*b6a0*/  HMMA.16816.F32 R72, R100.reuse, R110, R72 ;  /* 0x0000006e6448723c */ /* 0x040fe20000001848 */
[----:B------:R-:W1:Y:S07]  /*b6b0*/  LDSM.16.MT88.4 R108, [R203+0x1100] ;  /* 0x00110000cb6c783b */ /* 0x000e6e0000004200 */
[C---:B------:R-:W-:Y:S08]  /*b6c0*/  HMMA.16816.F32 R76, R100.reuse, R112, R76 ;  /* 0x00000070644c723c */ /* 0x040ff0000000184c */
[C---:B------:R-:W-:Y:S01]  /*b6d0*/  HMMA.16816.F32 R80, R100.reuse, R114, R80 ;  /* 0x000000726450723c */ /* 0x040fe20000001850 */
[----:B------:R-:W3:Y:S07]  /*b6e0*/  LDSM.16.MT88.4 R112, [R197+0x1100] ;  /* 0x00110000c570783b */ /* 0x000eee0000004200 */
[C---:B------:R-:W-:Y:S08]  /*b6f0*/  HMMA.16816.F32 R84, R100.reuse, R116, R84 ;  /* 0x000000746454723c */ /* 0x040ff00000001854 */
[C---:B------:R-:W-:Y:S01]  /*b700*/  HMMA.16816.F32 R88, R100.reuse, R118, R88 ;  /* 0x000000766458723c */ /* 0x040fe20000001858 */
[----:B------:R-:W4:Y:S07]  /*b710*/  LDSM.16.MT88.4 R116, [R203+0x3100] ;  /* 0x00310000cb74783b */ /* 0x000f2e0000004200 */
[C---:B--2---:R-:W-:Y:S08]  /*b720*/  HMMA.16816.F32 R92, R100.reuse, R104, R92 ;  /* 0x00000068645c723c */ /* 0x044ff0000000185c */
[----:B------:R-:W-:Y:S01]  /*b730*/  HMMA.16816.F32 R96, R100, R106, R96 ;  /* 0x0000006a6460723c */ /* 0x000fe20000001860 */
[----:B------:R-:W2:Y:S06]  /*b740*/  LDSM.16.MT88.4 R104, [R196+0x3100] ;  /* 0x00310000c468783b */ /* 0x000eac0000004200 */
[----:B------:R-:W-:Y:S01]  /*b750*/  F2FP.PACK_AB R100, R228, R183 ;  /* 0x000000b7e464723e */ /* 0x000fe200000000ff */
[----:B------:R-:W-:Y:S01]  /*b760*/  FADD.FTZ R183, R183, R178 ;  /* 0x000000b2b7b77221 */ /* 0x000fe20000010000 */
[----:B------:R-:W-:Y:S03]  /*b770*/  F2FP.PACK_AB R102, R230, R229 ;  /* 0x000000e5e666723e */ /* 0x000fe600000000ff */
[----:B------:R-:W-:Y:S01]  /*b780*/  F2FP.PACK_AB R101, R232, R231 ;  /* 0x000000e7e865723e */ /* 0x000fe200000000ff */
[----:B------:R-:W-:Y:S01]  /*b790*/  FADD.FTZ R231, R231, R182 ;  /* 0x000000b6e7e77221 */ /* 0x000fe20000010000 */
[----:B------:R-:W-:Y:S01]  /*b7a0*/  F2FP.PACK_AB R103, R234, R233 ;  /* 0x000000e9ea67723e */ /* 0x000fe200000000ff */
[----:B------:R-:W-:Y:S02]  /*b7b0*/  FADD.FTZ R228, R228, R183 ;  /* 0x000000b7e4e47221 */ /* 0x000fe40000010000 */
[----:B------:R-:W-:Y:S02]  /*b7c0*/  FADD.FTZ R232, R232, R231 ;  /* 0x000000e7e8e87221 */ /* 0x000fe40000010000 */
[----:B------:R-:W-:Y:S02]  /*b7d0*/  FADD.FTZ R229, R229, R228 ;  /* 0x000000e4e5e57221 */ /* 0x000fe40000010000 */
[C---:B-1----:R-:W-:Y:S03]  /*b7e0*/  HMMA.16816.F32 R4, R100.reuse, R108, R4 ;  /* 0x0000006c6404723c */ /* 0x042fe60000001804 */
[----:B------:R-:W-:Y:S02]  /*b7f0*/  FADD.FTZ R233, R233, R232 ;  /* 0x000000e8e9e97221 */ /* 0x000fe40000010000 */
[----:B------:R-:W-:Y:S02]  /*b800*/  FADD.FTZ R230, R230, R229 ;  /* 0x000000e5e6e67221 */ /* 0x000fe40000010000 */
[----:B------:R-:W-:Y:S01]  /*b810*/  FADD.FTZ R234, R234, R233 ;  /* 0x000000e9eaea7221 */ /* 0x000fe20000010000 */
[C---:B------:R-:W-:Y:S01]  /*b820*/  HMMA.16816.F32 R8, R100.reuse, R110, R8 ;  /* 0x0000006e6408723c */ /* 0x040fe20000001808 */
[----:B------:R-:W1:Y:S07]  /*b830*/  LDSM.16.MT88.4 R108, [R203+0x5100] ;  /* 0x00510000cb6c783b */ /* 0x000e6e0000004200 */
[C---:B------:R-:W-:Y:S08]  /*b840*/  HMMA.16816.F32 R12, R100.reuse, R120, R12 ;  /* 0x00000078640c723c */ /* 0x040ff0000000180c */
[C---:B------:R-:W-:Y:S08]  /*b850*/  HMMA.16816.F32 R16, R100.reuse, R122, R16 ;  /* 0x0000007a6410723c */ /* 0x040ff00000001810 */
[C---:B---3--:R-:W-:Y:S08]  /*b860*/  HMMA.16816.F32 R20, R100.reuse, R112, R20 ;  /* 0x000000706414723c */ /* 0x048ff00000001814 */
[C---:B------:R-:W-:Y:S01]  /*b870*/  HMMA.16816.F32 R24, R100.reuse, R114, R24 ;  /* 0x000000726418723c */ /* 0x040fe20000001818 */
[----:B------:R-:W3:Y:S07]  /*b880*/  LDSM.16.MT88.4 R112, [R198+0x5100] ;  /* 0x00510000c670783b */ /* 0x000eee0000004200 */
[C---:B------:R-:W-:Y:S08]  /*b890*/  HMMA.16816.F32 R28, R100.reuse, R124, R28 ;  /* 0x0000007c641c723c */ /* 0x040ff0000000181c */
[C---:B------:R-:W-:Y:S01]  /*b8a0*/  HMMA.16816.F32 R32, R100.reuse, R126, R32 ;  /* 0x0000007e6420723c */ /* 0x040fe20000001820 */
[----:B------:R-:W-:Y:S07]  /*b8b0*/  LDSM.16.MT88.4 R124, [R203+0x1900] ;  /* 0x00190000cb7c783b */ /* 0x000fee0000004200 */
[C---:B----4-:R-:W-:Y:S08]  /*b8c0*/  HMMA.16816.F32 R36, R100.reuse, R116, R36 ;  /* 0x000000746424723c */ /* 0x050ff00000001824 */
[C---:B------:R-:W-:Y:S01]  /*b8d0*/  HMMA.16816.F32 R40, R100.reuse, R118, R40 ;  /* 0x000000766428723c */ /* 0x040fe20000001828 */
[----:B------:R-:W4:Y:S07]  /*b8e0*/  LDSM.16.MT88.4 R116, [R197+0x5100] ;  /* 0x00510000c574783b */ /* 0x000f2e0000004200 */
        /* <DEDUP_REMOVED lines=8> */
[C---:B--2---:R-:W-:Y:S04]  /*b970*/  HMMA.16816.F32 R60, R100.reuse, R104, R60 ;  /* 0x00000068643c723c */ /* 0x044fe8000000183c */
[----:B-----5:R-:W-:Y:S01]  /*b980*/  F2FP.PACK_AB R139, R133, R134 ;  /* 0x00000086858b723e */ /* 0x020fe200000000ff */
[----:B------:R-:W-:Y:S02]  /*b990*/  FADD.FTZ R239, R239, R234 ;  /* 0x000000eaefef7221 */ /* 0x000fe40000010000 */
[----:B------:R-:W-:Y:S01]  /*b9a0*/  FADD.FTZ R236, R236, R235 ;  /* 0x000000ebecec7221 */ /* 0x000fe20000010000 */
[C---:B------:R-:W-:Y:S01]  /*b9b0*/  HMMA.16816.F32 R64, R100.reuse, R106, R64 ;  /* 0x0000006a6440723c */ /* 0x040fe20000001840 */
[----:B------:R-:W2:Y:S03]  /*b9c0*/  LDSM.16.MT88.4 R104, [R196+0x5100] ;  /* 0x00510000c468783b */ /* 0x000ea60000004200 */
[----:B------:R-:W-:Y:S02]  /*b9d0*/  FADD.FTZ R239, R240, R239 ;  /* 0x000000eff0ef7221 */ /* 0x000fe40000010000 */
[----:B------:R-:W-:Y:S02]  /*b9e0*/  FADD.FTZ R237, R237, R236 ;  /* 0x000000eceded7221 */ /* 0x000fe40000010000 */
[C---:B-1----:R-:W-:Y:S04]  /*b9f0*/  HMMA.16816.F32 R68, R100.reuse, R108, R68 ;  /* 0x0000006c6444723c */ /* 0x042fe80000001844 */
[----:B------:R-:W-:Y:S02]  /*ba00*/  FADD.FTZ R134, R134, R239 ;  /* 0x000000ef86867221 */ /* 0x000fe40000010000 */
[----:B------:R-:W-:Y:S02]  /*ba10*/  FADD.FTZ R218, R238, R237 ;  /* 0x000000edeeda7221 */ /* 0x000fe40000010000 */
[C---:B------:R-:W-:Y:S01]  /*ba20*/  HMMA.16816.F32 R72, R100.reuse, R110, R72 ;  /* 0x0000006e6448723c */ /* 0x040fe20000001848 */
[----:B------:R-:W1:Y:S03]  /*ba30*/  LDSM.16.MT88.4 R108, [R198+0x1900] ;  /* 0x00190000c66c783b */ /* 0x000e660000004200 */
[----:B------:R-:W-:Y:S04]  /*ba40*/  FADD.FTZ R219, R133, R134 ;  /* 0x0000008685db7221 */ /* 0x000fe80000010000 */
[C---:B---3--:R-:W-:Y:S08]  /*ba50*/  HMMA.16816.F32 R76, R100.reuse, R112, R76 ;  /* 0x00000070644c723c */ /* 0x048ff0000000184c */
[C---:B------:R-:W-:Y:S08]  /*ba60*/  HMMA.16816.F32 R80, R100.reuse, R114, R80 ;  /* 0x000000726450723c */ /* 0x040ff00000001850 */
[C---:B----4-:R-:W-:Y:S08]  /*ba70*/  HMMA.16816.F32 R84, R100.reuse, R116, R84 ;  /* 0x000000746454723c */ /* 0x050ff00000001854 */
[C---:B------:R-:W-:Y:S08]  /*ba80*/  HMMA.16816.F32 R88, R100.reuse, R118, R88 ;  /* 0x000000766458723c */ /* 0x040ff00000001858 */
[C---:B--2---:R-:W-:Y:S08]  /*ba90*/  HMMA.16816.F32 R92, R100.reuse, R104, R92 ;  /* 0x00000068645c723c */ /* 0x044ff0000000185c */
[----:B------:R-:W-:Y:S08]  /*baa0*/  HMMA.16816.F32 R96, R100, R106, R96 ;  /* 0x0000006a6460723c */ /* 0x000ff00000001860 */
[C---:B------:R-:W-:Y:S01]  /*bab0*/  HMMA.16816.F32 R128, R136.reuse, R124, R4 ;  /* 0x0000007c8880723c */ /* 0x040fe20000001804 */
[----:B------:R-:W2:Y:S07]  /*bac0*/  LDSM.16.MT88.4 R4, [R198+0x5900] ;  /* 0x00590000c604783b */ /* 0x000eae0000004200 */
[C---:B------:R-:W-:Y:S01]  /*bad0*/  HMMA.16816.F32 R124, R136.reuse, R126, R8 ;  /* 0x0000007e887c723c */ /* 0x040fe20000001808 */
[----:B------:R-:W3:Y:S07]  /*bae0*/  LDSM.16.MT88.4 R8, [R197+0x5900] ;  /* 0x00590000c508783b */ /* 0x000eee0000004200 */
[C---:B-1----:R-:W-:Y:S01]  /*baf0*/  HMMA.16816.F32 R120, R136.reuse, R108, R12 ;  /* 0x0000006c8878723c */ /* 0x042fe2000000180c */
[----:B------:R-:W1:Y:S07]  /*bb00*/  LDSM.16.MT88.4 R12, [R196+0x5900] ;  /* 0x00590000c40c783b */ /* 0x000e6e0000004200 */
        /* <DEDUP_REMOVED lines=15> */
[C---:B--2---:R-:W-:Y:S08]  /*bc00*/  HMMA.16816.F32 R76, R136.reuse, R4, R76 ;  /* 0x00000004884c723c */ /* 0x044ff0000000184c */
[C---:B------:R-:W-:Y:S08]  /*bc10*/  HMMA.16816.F32 R80, R136.reuse, R6, R80 ;  /* 0x000000068850723c */ /* 0x040ff00000001850 */
[C---:B---3--:R-:W-:Y:S08]  /*bc20*/  HMMA.16816.F32 R84, R136.reuse, R8, R84 ;  /* 0x000000088854723c */ /* 0x048ff00000001854 */
[C---:B------:R-:W-:Y:S08]  /*bc30*/  HMMA.16816.F32 R88, R136.reuse, R10, R88 ;  /* 0x0000000a8858723c */ /* 0x040ff00000001858 */
[C---:B-1----:R-:W-:Y:S08]  /*bc40*/  HMMA.16816.F32 R92, R136.reuse, R12, R92 ;  /* 0x0000000c885c723c */ /* 0x042ff0000000185c */
[----:B------:R-:W-:Y:S01]  /*bc50*/  HMMA.16816.F32 R96, R136, R14, R96 ;  /* 0x0000000e8860723c */ /* 0x000fe20000001860 */
[----:B------:R-:W-:-:S07]  /*bc60*/  @P0 BRA `(.L_x_376) ;  /* 0xffffd32000000947 */ /* 0x000fce000383ffff */
.L_x_375:
[----:B------:R-:W-:-:S06]  /*bc70*/  UISETP.GE.AND UP0, UPT, UR13, UR8, UPT ;  /* 0x000000080d00728c */ /* 0x000fcc000bf06270 */
[----:B------:R-:W-:-:S13]  /*bc80*/  PLOP3.LUT P0, PT, PT, PT, UP0, 0x80, 0x0 ;  /* 0x000000000000781c */ /* 0x000fda0003f0f008 */
[----:B------:R-:W-:Y:S05]  /*bc90*/  @!P0 BRA `(.L_x_377) ;  /* 0x000038f000008947 */ /* 0x000fea0003800000 */
[----:B------:R-:W-:Y:S01]  /*bca0*/  IADD3 R220, P5, R208, 0x80, RZ ;  /* 0x00000080d0dc7810 */ /* 0x000fe20007fbe0ff */
[----:B------:R-:W-:Y:S01]  /*bcb0*/  ULDC.64 UR4, c[0x0][0x208] ;  /* 0x0000820000047ab9 */ /* 0x000fe20000000a00 */
[----:B------:R-:W-:Y:S01]  /*bcc0*/  IADD3 R181, P0, R210, 0x80, RZ ;  /* 0x00000080d2b57810 */ /* 0x000fe20007f1e0ff */
[----:B------:R-:W-:Y:S01]  /*bcd0*/  IMAD.MOV.U32 R2, RZ, RZ, R132 ;  /* 0x000000ffff027224 */ /* 0x000fe200078e0084 */
[----:B------:R-:W-:Y:S01]  /*bce0*/  IADD3 R222, P6, R208, 0x40, RZ ;  /* 0x00000040d0de7810 */ /* 0x000fe20007fde0ff */
[----:B------:R-:W-:Y:S01]  /*bcf0*/  IMAD.MOV.U32 R3, RZ, RZ, R0 ;  /* 0x000000ffff037224 */ /* 0x000fe200078e0000 */
[----:B------:R-:W-:Y:S01]  /*bd00*/  IADD3 R183, P4, R210, 0x40, RZ ;  /* 0x00000040d2b77810 */ /* 0x000fe20007f9e0ff */
[----:B------:R-:W-:Y:S01]  /*bd10*/  IMAD.X R221, RZ, RZ, R215, P5 ;  /* 0x000000ffffdd7224 */ /* 0x000fe200028e06d7 */
[----:B------:R-:W-:Y:S01]  /*bd20*/  IADD3.X R223, RZ, R215, RZ, P6, !PT ;  /* 0x000000d7ffdf7210 */ /* 0x000fe200037fe4ff */
[----:B------:R-:W-:Y:S01]  /*bd30*/  IMAD.X R180, RZ, RZ, R217, P0 ;  /* 0x000000ffffb47224 */ /* 0x000fe200000e06d9 */
[----:B------:R-:W-:Y:S01]  /*bd40*/  IADD3.X R182, RZ, R217, RZ, P4, !PT ;  /* 0x000000d9ffb67210 */ /* 0x000fe200027fe4ff */
[----:B------:R-:W-:Y:S01]  /*bd50*/  USHF.L.U64.HI UR19, UR4, 0x5, UR5 ;  /* 0x0000000504137899 */ /* 0x000fe20008010205 */
[----:B------:R-:W-:Y:S01]  /*bd60*/  MOV R214, R208 ;  /* 0x000000d000d67202 */ /* 0x000fe20000000f00 */
[----:B------:R-:W-:-:S03]  /*bd70*/  USHF.L.U32 UR18, UR4, 0x5, URZ ;  /* 0x0000000504127899 */ /* 0x000fc6000800063f */
[----:B------:R-:W-:Y:S02]  /*bd80*/  ULDC.64 UR4, c[0x0][0x1e0] ;  /* 0x0000780000047ab9 */ /* 0x000fe40000000a00 */
.L_x_386:
[----:B------:R-:W-:Y:S04]  /*bd90*/  DEPBAR.LE SB0, 0x0 ;  /* 0x000080000000791a */ /* 0x000fe80000000000 */
[----:B------:R-:W-:Y:S01]  /*bda0*/  BAR.SYNC.DEFER_BLOCKING 0x0 ;  /* 0x0000000000007b1d */ /* 0x000fe20000010000 */
[----:B------:R-:W-:Y:S01]  /*bdb0*/  USHF.R.S32.HI UR7, URZ, 0x1f, UR13 ;  /* 0x0000001f3f077899 */ /* 0x000fe2000801140d */
[----:B------:R-:W-:Y:S01]  /*bdc0*/  IMAD.U32 R13, RZ, RZ, UR13 ;  /* 0x0000000dff0d7e24 */ /* 0x000fe2000f8e00ff */
[----:B------:R-:W-:Y:S01]  /*bdd0*/  UIMAD UR6, UR9, UR13, URZ ;  /* 0x0000000d090672a4 */ /* 0x000fe2000f8e023f */
[----:B------:R-:W-:Y:S01]  /*bde0*/  IMAD.U32 R7, RZ, RZ, UR13 ;  /* 0x0000000dff077e24 */ /* 0x000fe2000f8e00ff */
[----:B------:R-:W-:Y:S01]  /*bdf0*/  UIMAD.WIDE.U32 UR20, UR13, UR10, UR18 ;  /* 0x0000000a0d1472a5 */ /* 0x000fe2000f8e0012 */
[----:B------:R-:W-:Y:S01]  /*be00*/  IMAD.WIDE.U32 R12, R13, UR10, R214 ;  /* 0x0000000a0d0c7c25 */ /* 0x000fe2000f8e00d6 */
[----:B------:R-:W-:Y:S02]  /*be10*/  UIMAD UR6, UR7, UR10, UR6 ;  /* 0x0000000a070672a4 */ /* 0x000fe4000f8e0206 */
[----:B------:R-:W-:Y:S01]  /*be20*/  UISETP.GT.AND UP3, UPT, UR13, UR8, UPT ;  /* 0x000000080d00728c */ /* 0x000fe2000bf64270 */
[----:B------:R-:W-:Y:S01]  /*be30*/  IMAD.WIDE.U32 R6, R7, UR10, R222 ;  /* 0x0000000a07067c25 */ /* 0x000fe2000f8e00de */
[----:B------:R-:W-:Y:S01]  /*be40*/  LEA R22, P4, R12, c[0x0][0x1f8], 0x1 ;  /* 0x00007e000c167a11 */ /* 0x000fe200078808ff */
[----:B------:R-:W-:Y:S01]  /*be50*/  UIADD3 UR7, UR6, UR21, URZ ;  /* 0x0000001506077290 */ /* 0x000fe2000fffe03f */
[----:B------:R-:W-:Y:S01]  /*be60*/  IADD3 R0, R13, UR6, RZ ;  /* 0x000000060d007c10 */ /* 0x000fe2000fffe0ff */
[----:B------:R-:W-:Y:S01]  /*be70*/  IMAD.U32 R15, RZ, RZ, UR13 ;  /* 0x0000000dff0f7e24 */ /* 0x000fe2000f8e00ff */
[----:B------:R-:W-:Y:S02]  /*be80*/  LEA R20, P0, R6, c[0x0][0x1f8], 0x1 ;  /* 0x00007e0006147a11 */ /* 0x000fe400078008ff */
[----:B------:R-:W-:Y:S01]  /*be90*/  LEA.HI.X R23, R12, c[0x0][0x1fc], R0, 0x1, P4 ;  /* 0x00007f000c177a11 */ /* 0x000fe200020f0c00 */
[----:B------:R-:W-:Y:S01]  /*bea0*/  IMAD.WIDE.U32 R14, R15, UR10, R220 ;  /* 0x0000000a0f0e7c25 */ /* 0x000fe2000f8e00dc */
[----:B------:R-:W-:Y:S02]  /*beb0*/  IADD3 R4, R7, UR6, RZ ;  /* 0x0000000607047c10 */ /* 0x000fe4000fffe0ff */
[----:B------:R-:W-:Y:S02]  /*bec0*/  IADD3 R5, P5, R208, UR20, RZ ;  /* 0x00000014d0057c10 */ /* 0x000fe4000ffbe0ff */
[----:B------:R-:W-:Y:S01]  /*bed0*/  IADD3 R7, P4, R222, UR20, RZ ;  /* 0x00000014de077c10 */ /* 0x000fe2000ff9e0ff */
[----:B------:R-:W-:Y:S01]  /*bee0*/  LDSM.16.M88.4 R32, [R206+0xc100] ;  /* 0x00c10000ce20783b */ /* 0x000fe20000000200 */
[----:B------:R-:W-:Y:S02]  /*bef0*/  LEA.HI.X R21, R6, c[0x0][0x1fc], R4, 0x1, P0 ;  /* 0x00007f0006157a11 */ /* 0x000fe400000f0c04 */
[----:B------:R-:W-:Y:S02]  /*bf00*/  IADD3.X R4, R215, UR7, RZ, P5, !PT ;  /* 0x00000007d7047c10 */ /* 0x000fe4000affe4ff */
[----:B------:R-:W-:Y:S02]  /*bf10*/  LEA R168, P5, R5, c[0x0][0x1f8], 0x1 ;  /* 0x00007e0005a87a11 */ /* 0x000fe400078a08ff */
[----:B------:R-:W1:Y:S01]  /*bf20*/  LDSM.16.M88.4 R8, [R205+0x6100] ;  /* 0x00610000cd08783b */ /* 0x000e620000000200 */
[----:B------:R-:W-:Y:S02]  /*bf30*/  IADD3.X R6, R223, UR7, RZ, P4, !PT ;  /* 0x00000007df067c10 */ /* 0x000fe4000a7fe4ff */
[----:B------:R-:W-:Y:S02]  /*bf40*/  LEA R166, P4, R7, c[0x0][0x1f8], 0x1 ;  /* 0x00007e0007a67a11 */ /* 0x000fe400078808ff */
[----:B------:R-:W-:Y:S02]  /*bf50*/  LEA.HI.X R169, R5, c[0x0][0x1fc], R4, 0x1, P5 ;  /* 0x00007f0005a97a11 */ /* 0x000fe400028f0c04 */
[----:B------:R-:W2:Y:S01]  /*bf60*/  LDSM.16.M88.4 R16, [R205+0x6900] ;  /* 0x00690000cd10783b */ /* 0x000ea20000000200 */
[----:B------:R-:W-:Y:S02]  /*bf70*/  LEA.HI.X R167, R7, c[0x0][0x1fc], R6, 0x1, P4 ;  /* 0x00007f0007a77a11 */ /* 0x000fe400020f0c06 */
[----:B------:R-:W-:Y:S02]  /*bf80*/  LEA R28, P6, R14, c[0x0][0x1f8], 0x1 ;  /* 0x00007e000e1c7a11 */ /* 0x000fe400078c08ff */
[----:B------:R-:W-:Y:S02]  /*bf90*/  IADD3 R13, P0, R220, UR20, RZ ;  /* 0x00000014dc0d7c10 */ /* 0x000fe4000ff1e0ff */
[----:B------:R-:W3:Y:S01]  /*bfa0*/  LDSM.16.M88.4 R24, [R205+0x7100] ;  /* 0x00710000cd18783b */ /* 0x000ee20000000200 */
[----:B------:R-:W-:Y:S02]  /*bfb0*/  IADD3 R0, R15, UR6, RZ ;  /* 0x000000060f007c10 */ /* 0x000fe4000fffe0ff */
[----:B------:R-:W-:Y:S01]  /*bfc0*/  IADD3.X R12, R221, UR7, RZ, P0, !PT ;  /* 0x00000007dd0c7c10 */ /* 0x000fe200087fe4ff */
[----:B------:R-:W-:Y:S01]  /*bfd0*/  @UP3 UIADD3 UR7, UR13, -0x1, URZ ;  /* 0xffffffff0d073890 */ /* 0x000fe2000fffe03f */
[C---:B------:R-:W-:Y:S02]  /*bfe0*/  LEA R164, P0, R13.reuse, c[0x0][0x1f8], 0x1 ;  /* 0x00007e000da47a11 */ /* 0x040fe400078008ff */
[----:B------:R-:W4:Y:S01]  /*bff0*/  LDSM.16.M88.4 R132, [R205+0x7900] ;  /* 0x00790000cd84783b */ /* 0x000f220000000200 */
[----:B------:R-:W-:Y:S01]  /*c000*/  LEA.HI.X R29, R14, c[0x0][0x1fc], R0, 0x1, P6 ;  /* 0x00007f000e1d7a11 */ /* 0x000fe200030f0c00 */
[----:B------:R-:W-:Y:S01]  /*c010*/  @UP3 USHF.R.S32.HI UR6, URZ, 0x1f, UR7 ;  /* 0x0000001f3f063899 */ /* 0x000fe20008011407 */
[----:B------:R-:W-:Y:S01]  /*c020*/  LEA.HI.X R165, R13, c[0x0][0x1fc], R12, 0x1, P0 ;  /* 0x00007f000da57a11 */ /* 0x000fe200000f0c0c */
[----:B------:R-:W-:Y:S01]  /*c030*/  @UP3 UIMAD.WIDE.U32 UR20, UR7, UR4, URZ ;  /* 0x00000004071432a5 */ /* 0x000fe2000f8e003f */
[----:B------:R-:W-:Y:S01]  /*c040*/  PLOP3.LUT P0, PT, PT, PT, UP3, 0x80, 0x0 ;  /* 0x000000000000781c */ /* 0x000fe20003f0f038 */
[----:B------:R-:W-:Y:S01]  /*c050*/  @UP3 UIMAD UR6, UR6, UR4, URZ ;  /* 0x00000004060632a4 */ /* 0x000fe2000f8e023f */
[----:B------:R-:W-:Y:S01]  /*c060*/  LDSM.16.M88.4 R136, [R202+0xc100] ;  /* 0x00c10000ca88783b */ /* 0x000fe20000000200 */
[----:B------:R-:W-:Y:S02]  /*c070*/  PLOP3.LUT P5, PT, PT, PT, UP2, 0x80, 0x0 ;  /* 0x000000000000781c */ /* 0x000fe40003faf028 */
[----:B------:R-:W-:Y:S01]  /*c080*/  PLOP3.LUT P4, PT, PT, PT, UP2, 0x80, 0x0 ;  /* 0x000000000000781c */ /* 0x000fe20003f8f028 */
[----:B------:R-:W-:Y:S02]  /*c090*/  @UP3 UIMAD UR6, UR7, UR5, UR6 ;  /* 0x00000005070632a4 */ /* 0x000fe4000f8e0206 */
[----:B------:R-:W-:Y:S01]  /*c0a0*/  @UP3 USHF.L.U32 UR7, UR20, 0x6, URZ ;  /* 0x0000000614073899 */ /* 0x000fe2000800063f */
[----:B------:R-:W5:Y:S01]  /*c0b0*/  LDSM.16.M88.4 R140, [R204] ;  /* 0x00000000cc8c783b */ /* 0x000f620000000200 */
[----:B------:R-:W-:Y:S01]  /*c0c0*/  @UP3 UIADD3 UR6, UR21, UR6, URZ ;  /* 0x0000000615063290 */ /* 0x000fe2000fffe03f */
[C---:B-1----:R-:W-:Y:S03]  /*c0d0*/  HMMA.16816.F32 R4, R32.reuse, R8, RZ ;  /* 0x000000082004723c */ /* 0x042fe600000018ff */
[----:B------:R-:W-:Y:S02]  /*c0e0*/  @UP3 USHF.L.U64.HI UR6, UR20, 0x6, UR6 ;  /* 0x0000000614063899 */ /* 0x000fe40008010206 */
[----:B------:R-:W1:Y:S03]  /*c0f0*/  LDSM.16.M88.4 R144, [R195] ;  /* 0x00000000c390783b */ /* 0x000e660000000200 */
[C---:B------:R-:W-:Y:S04]  /*c100*/  HMMA.16816.F32 R8, R32.reuse, R10, RZ ;  /* 0x0000000a2008723c */ /* 0x040fe800000018ff */
[----:B------:R-:W1:Y:S04]  /*c110*/  LDSM.16.M88.4 R148, [R194] ;  /* 0x00000000c294783b */ /* 0x000e680000000200 */
[C---:B--2---:R-:W-:Y:S03]  /*c120*/  HMMA.16816.F32 R12, R32.reuse, R16, RZ ;  /* 0x00000010200c723c */ /* 0x044fe600000018ff */
[----:B------:R-:W2:Y:S05]  /*c130*/  LDSM.16.M88.4 R152, [R193] ;  /* 0x00000000c198783b */ /* 0x000eaa0000000200 */
[C---:B------:R-:W-:Y:S02]  /*c140*/  HMMA.16816.F32 R16, R32.reuse, R18, RZ ;  /* 0x000000122010723c */ /* 0x040fe400000018ff */
[----:B------:R-:W-:Y:S01]  /*c150*/  @!PT LDS RZ, [RZ] ;  /* 0x00000000fffff984 */ /* 0x000fe20000000800 */
[----:B------:R-:W-:Y:S01]  /*c160*/  @!PT LDS RZ, [RZ] ;  /* 0x00000000fffff984 */ /* 0x000fe20000000800 */
[----:B------:R-:W-:Y:S01]  /*c170*/  @!PT LDS RZ, [RZ] ;  /* 0x00000000fffff984 */ /* 0x000fe20000000800 */
[----:B------:R3:W-:Y:S07]  /*c180*/  LDGSTS.E.BYPASS.LTC128B.128 [R207+0x100], [R22.64], !P3 ;  /* 0x0010000016cf7fae */ /* 0x0007ee000d901d50 */
[----:B------:R3:W-:Y:S07]  /*c190*/  LDGSTS.E.BYPASS.LTC128B.128 [R207+0x2100], [R20.64], !P2 ;  /* 0x0210000014cf7fae */ /* 0x0007ee000d101d50 */
[----:B------:R4:W-:Y:S07]  /*c1a0*/  LDGSTS.E.BYPASS.LTC128B.128 [R207+0x4100], [R28.64], !P1 ;  /* 0x041000001ccf7fae */ /* 0x0009ee000c901d50 */
[----:B------:R1:W-:Y:S07]  /*c1b0*/  LDGSTS.E.BYPASS.LTC128B.128 [R207+0x1100], [R168.64], !P3 ;  /* 0x01100000a8cf7fae */ /* 0x0003ee000d901d50 */
[----:B------:R1:W-:Y:S01]  /*c1c0*/  LDGSTS.E.BYPASS.LTC128B.128 [R207+0x3100], [R166.64], !P2 ;  /* 0x03100000a6cf7fae */ /* 0x0003e2000d101d50 */
[C---:B---3--:R-:W-:Y:S06]  /*c1d0*/  HMMA.16816.F32 R20, R32.reuse, R24, RZ ;  /* 0x000000182014723c */ /* 0x048fec00000018ff */
[----:B------:R1:W-:Y:S02]  /*c1e0*/  LDGSTS.E.BYPASS.LTC128B.128 [R207+0x5100], [R164.64], !P1 ;  /* 0x05100000a4cf7fae */ /* 0x0003e4000c901d50 */
[C---:B------:R-:W-:Y:S05]  /*c1f0*/  HMMA.16816.F32 R24, R32.reuse, R26, RZ ;  /* 0x0000001a2018723c */ /* 0x040fea00000018ff */
[----:B------:R-:W-:Y:S03]  /*c200*/  LDSM.16.M88.4 R156, [R201+0xc100] ;  /* 0x00c10000c99c783b */ /* 0x000fe60000000200 */
[C---:B----4-:R-:W-:Y:S04]  /*c210*/  HMMA.16816.F32 R28, R32.reuse, R132, RZ ;  /* 0x00000084201c723c */ /* 0x050fe800000018ff */
[----:B------:R-:W0:Y:S04]  /*c220*/  LDGDEPBAR ;  /* 0x00000000000079af */ /* 0x000e280000000000 */
[----:B------:R-:W-:Y:S03]  /*c230*/  HMMA.16816.F32 R32, R32, R134, RZ ;  /* 0x000000862020723c */ /* 0x000fe600000018ff */
[----:B------:R-:W3:Y:S05]  /*c240*/  LDSM.16.M88.4 R160, [R200+0x6100] ;  /* 0x00610000c8a0783b */ /* 0x000eea0000000200 */
[C---:B-----5:R-:W-:Y:S02]  /*c250*/  HMMA.16816.F32 R4, R136.reuse, R140, R4 ;  /* 0x0000008c8804723c */ /* 0x060fe40000001804 */
[----:B------:R-:W4:Y:S06]  /*c260*/  LDSM.16.M88.4 R132, [R200+0x6900] ;  /* 0x00690000c884783b */ /* 0x000f2c0000000200 */
[C---:B------:R-:W-:Y:S01]  /*c270*/  HMMA.16816.F32 R8, R136.reuse, R142, R8 ;  /* 0x0000008e8808723c */ /* 0x040fe20000001808 */
[----:B-1----:R-:W1:Y:S07]  /*c280*/  LDSM.16.M88.4 R164, [R200+0x7100] ;  /* 0x00710000c8a4783b */ /* 0x002e6e0000000200 */
[C---:B------:R-:W-:Y:S01]  /*c290*/  HMMA.16816.F32 R12, R136.reuse, R144, R12 ;  /* 0x00000090880c723c */ /* 0x040fe2000000180c */
[----:B------:R-:W5:Y:S07]  /*c2a0*/  LDSM.16.M88.4 R168, [R200+0x7900] ;  /* 0x00790000c8a8783b */ /* 0x000f6e0000000200 */
[C---:B------:R-:W-:Y:S01]  /*c2b0*/  HMMA.16816.F32 R16, R136.reuse, R146, R16 ;  /* 0x000000928810723c */ /* 0x040fe20000001810 */
[----:B------:R-:W-:Y:S07]  /*c2c0*/  LDSM.16.M88.4 R172, [R199+0xc100] ;  /* 0x00c10000c7ac783b */ /* 0x000fee0000000200 */
[C---:B------:R-:W-:Y:S01]  /*c2d0*/  HMMA.16816.F32 R20, R136.reuse, R148, R20 ;  /* 0x000000948814723c */ /* 0x040fe20000001814 */
[----:B------:R-:W1:Y:S07]  /*c2e0*/  LDSM.16.M88.4 R176, [R192] ;  /* 0x00000000c0b0783b */ /* 0x000e6e0000000200 */
[C---:B------:R-:W-:Y:S01]  /*c2f0*/  HMMA.16816.F32 R24, R136.reuse, R150, R24 ;  /* 0x000000968818723c */ /* 0x040fe20000001818 */
[----:B------:R-:W-:Y:S07]  /*c300*/  LDSM.16.M88.4 R140, [R192+0x1000] ;  /* 0x00100000c08c783b */ /* 0x000fee0000000200 */
[C---:B--2---:R-:W-:Y:S01]  /*c310*/  HMMA.16816.F32 R28, R136.reuse, R152, R28 ;  /* 0x00000098881c723c */ /* 0x044fe2000000181c */
[----:B------:R-:W-:Y:S07]  /*c320*/  LDSM.16.M88.4 R144, [R192+0x1800] ;  /* 0x00180000c090783b */ /* 0x000fee0000000200 */
[----:B------:R-:W-:Y:S01]  /*c330*/  HMMA.16816.F32 R32, R136, R154, R32 ;  /* 0x0000009a8820723c */ /* 0x000fe20000001820 */
[----:B------:R-:W2:Y:S07]  /*c340*/  LDSM.16.M88.4 R136, [R192+0x800] ;  /* 0x00080000c088783b */ /* 0x000eae0000000200 */
[C---:B---3--:R-:W-:Y:S01]  /*c350*/  HMMA.16816.F32 R4, R156.reuse, R160, R4 ;  /* 0x000000a09c04723c */ /* 0x048fe20000001804 */
[----:B------:R-:W-:Y:S07]  /*c360*/  LDSM.16.M88.4 R148, [R206+0x10100] ;  /* 0x01010000ce94783b */ /* 0x000fee0000000200 */
[C---:B------:R-:W-:Y:S01]  /*c370*/  HMMA.16816.F32 R8, R156.reuse, R162, R8 ;  /* 0x000000a29c08723c */ /* 0x040fe20000001808 */
[----:B------:R-:W3:Y:S07]  /*c380*/  LDSM.16.M88.4 R152, [R205+0x8100] ;  /* 0x00810000cd98783b */ /* 0x000eee0000000200 */
[C---:B----4-:R-:W-:Y:S01]  /*c390*/  HMMA.16816.F32 R12, R156.reuse, R132, R12 ;  /* 0x000000849c0c723c */ /* 0x050fe2000000180c */
[----:B------:R-:W-:Y:S07]  /*c3a0*/  LDSM.16.M88.4 R160, [R205+0x9900] ;  /* 0x00990000cda0783b */ /* 0x000fee0000000200 */
[C---:B------:R-:W-:Y:S01]  /*c3b0*/  HMMA.16816.F32 R16, R156.reuse, R134, R16 ;  /* 0x000000869c10723c */ /* 0x040fe20000001810 */
[----:B------:R-:W4:Y:S07]  /*c3c0*/  LDSM.16.M88.4 R132, [R205+0x8900] ;  /* 0x00890000cd84783b */ /* 0x000f2e0000000200 */
[C---:B-1----:R-:W-:Y:S08]  /*c3d0*/  HMMA.16816.F32 R20, R156.reuse, R164, R20 ;  /* 0x000000a49c14723c */ /* 0x042ff00000001814 */
[C---:B------:R-:W-:Y:S01]  /*c3e0*/  HMMA.16816.F32 R24, R156.reuse, R166, R24 ;  /* 0x000000a69c18723c */ /* 0x040fe20000001818 */
[----:B------:R-:W-:Y:S07]  /*c3f0*/  LDSM.16.M88.4 R164, [R202+0x10100] ;  /* 0x01010000caa4783b */ /* 0x000fee0000000200 */
[C---:B-----5:R-:W-:Y:S08]  /*c400*/  HMMA.16816.F32 R28, R156.reuse, R168, R28 ;  /* 0x000000a89c1c723c */ /* 0x060ff0000000181c */
[----:B------:R-:W-:Y:S01]  /*c410*/  HMMA.16816.F32 R32, R156, R170, R32 ;  /* 0x000000aa9c20723c */ /* 0x000fe20000001820 */
[----:B------:R-:W1:Y:S07]  /*c420*/  LDSM.16.M88.4 R156, [R205+0x9100] ;  /* 0x00910000cd9c783b */ /* 0x000e6e0000000200 */
[C---:B------:R-:W-:Y:S01]  /*c430*/  HMMA.16816.F32 R4, R172.reuse, R176, R4 ;  /* 0x000000b0ac04723c */ /* 0x040fe20000001804 */
[----:B------:R-:W5:Y:S07]  /*c440*/  LDSM.16.M88.4 R168, [R191] ;  /* 0x00000000bfa8783b */ /* 0x000f6e0000000200 */
        /* <DEDUP_REMOVED lines=11> */
[C---:B---3--:R-:W-:Y:S01]  /*c500*/  HMMA.16816.F32 R4, R148.reuse, R152, R4 ;  /* 0x000000989404723c */ /* 0x048fe20000001804 */
[----:B------:R-:W3:Y:S07]  /*c510*/  LDSM.16.M88.4 R172, [R201+0x10100] ;  /* 0x01010000c9ac783b */ /* 0x000eee0000000200 */
[C---:B------:R-:W-:Y:S01]  /*c520*/  HMMA.16816.F32 R8, R148.reuse, R154, R8 ;  /* 0x0000009a9408723c */ /* 0x040fe20000001808 */
[----:B------:R-:W-:Y:S07]  /*c530*/  LDSM.16.M88.4 R152, [R200+0x9900] ;  /* 0x00990000c898783b */ /* 0x000fee0000000200 */
[C---:B----4-:R-:W-:Y:S08]  /*c540*/  HMMA.16816.F32 R12, R148.reuse, R132, R12 ;  /* 0x00000084940c723c */ /* 0x050ff0000000180c */
[C---:B------:R-:W-:Y:S01]  /*c550*/  HMMA.16816.F32 R16, R148.reuse, R134, R16 ;  /* 0x000000869410723c */ /* 0x040fe20000001810 */
[----:B------:R-:W4:Y:S07]  /*c560*/  LDSM.16.M88.4 R132, [R200+0x8900] ;  /* 0x00890000c884783b */ /* 0x000f2e0000000200 */
[C---:B-1----:R-:W-:Y:S08]  /*c570*/  HMMA.16816.F32 R20, R148.reuse, R156, R20 ;  /* 0x0000009c9414723c */ /* 0x042ff00000001814 */
[C---:B------:R-:W-:Y:S01]  /*c580*/  HMMA.16816.F32 R24, R148.reuse, R158, R24 ;  /* 0x0000009e9418723c */ /* 0x040fe20000001818 */
[----:B------:R-:W-:Y:S07]  /*c590*/  LDSM.16.M88.4 R156, [R199+0x10100] ;  /* 0x01010000c79c783b */ /* 0x000fee0000000200 */
[C---:B------:R-:W-:Y:S08]  /*c5a0*/  HMMA.16816.F32 R28, R148.reuse, R160, R28 ;  /* 0x000000a0941c723c */ /* 0x040ff0000000181c */
[----:B------:R-:W-:Y:S01]  /*c5b0*/  HMMA.16816.F32 R32, R148, R162, R32 ;  /* 0x000000a29420723c */ /* 0x000fe20000001820 */
[----:B------:R-:W1:Y:S07]  /*c5c0*/  LDSM.16.M88.4 R148, [R200+0x9100] ;  /* 0x00910000c894783b */ /* 0x000e6e0000000200 */
[C---:B-----5:R-:W-:Y:S01]  /*c5d0*/  HMMA.16816.F32 R4, R164.reuse, R168, R4 ;  /* 0x000000a8a404723c */ /* 0x060fe20000001804 */
[----:B------:R-:W5:Y:S07]  /*c5e0*/  LDSM.16.M88.4 R160, [R192+0x2000] ;  /* 0x00200000c0a0783b */ /* 0x000f6e0000000200 */
        /* <DEDUP_REMOVED lines=11> */
[C---:B---3--:R-:W-:Y:S01]  /*c6a0*/  HMMA.16816.F32 R4, R172.reuse, R176, R4 ;  /* 0x000000b0ac04723c */ /* 0x048fe20000001804 */
[----:B------:R-:W3:Y:S07]  /*c6b0*/  LDSM.16.M88.4 R164, [R206+0x14100] ;  /* 0x01410000cea4783b */ /* 0x000eee0000000200 */
[C---:B------:R-:W-:Y:S01]  /*c6c0*/  HMMA.16816.F32 R8, R172.reuse, R178, R8 ;  /* 0x000000b2ac08723c */ /* 0x040fe20000001808 */
[----:B------:R-:W-:Y:S07]  /*c6d0*/  LDSM.16.M88.4 R176, [R187] ;  /* 0x00000000bbb0783b */ /* 0x000fee0000000200 */
[C---:B----4-:R-:W-:Y:S08]  /*c6e0*/  HMMA.16816.F32 R12, R172.reuse, R132, R12 ;  /* 0x00000084ac0c723c */ /* 0x050ff0000000180c */
[C---:B------:R-:W-:Y:S01]  /*c6f0*/  HMMA.16816.F32 R16, R172.reuse, R134, R16 ;  /* 0x00000086ac10723c */ /* 0x040fe20000001810 */
[----:B------:R-:W4:Y:S07]  /*c700*/  LDSM.16.M88.4 R132, [R205+0xa900] ;  /* 0x00a90000cd84783b */ /* 0x000f2e0000000200 */
[C---:B-1----:R-:W-:Y:S08]  /*c710*/  HMMA.16816.F32 R20, R172.reuse, R148, R20 ;  /* 0x00000094ac14723c */ /* 0x042ff00000001814 */
[C---:B------:R-:W-:Y:S01]  /*c720*/  HMMA.16816.F32 R24, R172.reuse, R150, R24 ;  /* 0x00000096ac18723c */ /* 0x040fe20000001818 */
[----:B------:R-:W1:Y:S07]  /*c730*/  LDSM.16.M88.4 R148, [R205+0xb100] ;  /* 0x00b10000cd94783b */ /* 0x000e6e0000000200 */
        /* <DEDUP_REMOVED lines=29> */
[----:B------:R-:W1:Y:S01]  /*c910*/  LDSM.16.M88.4 R164, [R199+0x14100] ;  /* 0x01410000c7a4783b */ /* 0x000e620000000200 */
[C---:B-----5:R-:W-:Y:S08]  /*c920*/  HMMA.16816.F32 R4, R172.reuse, R176, R4 ;  /* 0x000000b0ac04723c */ /* 0x060ff00000001804 */
[C---:B------:R-:W-:Y:S08]  /*c930*/  HMMA.16816.F32 R8, R172.reuse, R178, R8 ;  /* 0x000000b2ac08723c */ /* 0x040ff00000001808 */
[C---:B--2---:R-:W-:Y:S08]  /*c940*/  HMMA.16816.F32 R12, R172.reuse, R136, R12 ;  /* 0x00000088ac0c723c */ /* 0x044ff0000000180c */
[C---:B------:R-:W-:Y:S08]  /*c950*/  HMMA.16816.F32 R16, R172.reuse, R138, R16 ;  /* 0x0000008aac10723c */ /* 0x040ff00000001810 */
[C---:B------:R-:W-:Y:S08]  /*c960*/  HMMA.16816.F32 R20, R172.reuse, R140, R20 ;  /* 0x0000008cac14723c */ /* 0x040ff00000001814 */
[C---:B------:R-:W-:Y:S08]  /*c970*/  HMMA.16816.F32 R24, R172.reuse, R142, R24 ;  /* 0x0000008eac18723c */ /* 0x040ff00000001818 */
[C---:B------:R-:W-:Y:S08]  /*c980*/  HMMA.16816.F32 R28, R172.reuse, R144, R28 ;  /* 0x00000090ac1c723c */ /* 0x040ff0000000181c */
[----:B------:R-:W-:Y:S08]  /*c990*/  HMMA.16816.F32 R32, R172, R146, R32 ;  /* 0x00000092ac20723c */ /* 0x000ff00000001820 */
[C---:B---3--:R-:W-:Y:S08]  /*c9a0*/  HMMA.16816.F32 R4, R156.reuse, R160, R4 ;  /* 0x000000a09c04723c */ /* 0x048ff00000001804 */
[C---:B------:R-:W-:Y:S08]  /*c9b0*/  HMMA.16816.F32 R8, R156.reuse, R162, R8 ;  /* 0x000000a29c08723c */ /* 0x040ff00000001808 */
[C---:B----4-:R-:W-:Y:S08]  /*c9c0*/  HMMA.16816.F32 R12, R156.reuse, R132, R12 ;  /* 0x000000849c0c723c */ /* 0x050ff0000000180c */
        /* <DEDUP_REMOVED lines=9> */
[----:B------:R-:W-:Y:S01]  /*ca60*/  FMUL.FTZ R137, R4, c[0x0][0x320] ;  /* 0x0000c80004897a20 */ /* 0x000fe20000410000 */
[C---:B------:R-:W-:Y:S03]  /*ca70*/  HMMA.16816.F32 R16, R164.reuse, R134, R16 ;  /* 0x00000086a410723c */ /* 0x040fe60000001810 */
[----:B------:R-:W-:Y:S02]  /*ca80*/  FMUL.FTZ R138, R5, c[0x0][0x320] ;  /* 0x0000c800058a7a20 */ /* 0x000fe40000410000 */
[----:B------:R-:W1:Y:S01]  /*ca90*/  MUFU.TANH R137, R137 ;  /* 0x0000008900897308 */ /* 0x000e620000002400 */
[----:B------:R-:W-:Y:S02]  /*caa0*/  FMUL.FTZ R0, R6, c[0x0][0x320] ;  /* 0x0000c80006007a20 */ /* 0x000fe40000410000 */
[----:B------:R-:W-:Y:S02]  /*cab0*/  FMUL.FTZ R136, R7, c[0x0][0x320] ;  /* 0x0000c80007887a20 */ /* 0x000fe40000410000 */
[----:B------:R-:W2:Y:S02]  /*cac0*/  LDSM.16.M88.4 R4, [R192+0x5000] ;  /* 0x00500000c004783b */ /* 0x000ea40000000200 */
[----:B------:R-:W-:Y:S02]  /*cad0*/  FMUL.FTZ R9, R9, c[0x0][0x320] ;  /* 0x0000c80009097a20 */ /* 0x000fe40000410000 */
[----:B------:R-:W-:Y:S01]  /*cae0*/  FMUL.FTZ R10, R10, c[0x0][0x320] ;  /* 0x0000c8000a0a7a20 */ /* 0x000fe20000410000 */
[----:B------:R-:W3:Y:S01]  /*caf0*/  MUFU.TANH R138, R138 ;  /* 0x0000008a008a7308 */ /* 0x000ee20000002400 */
[----:B------:R-:W-:Y:S02]  /*cb00*/  FMUL.FTZ R11, R11, c[0x0][0x320] ;  /* 0x0000c8000b0b7a20 */ /* 0x000fe40000410000 */
[----:B------:R-:W-:Y:S02]  /*cb10*/  FMUL.FTZ R139, R8, c[0x0][0x320] ;  /* 0x0000c800088b7a20 */ /* 0x000fe40000410000 */
[----:B------:R-:W-:Y:S02]  /*cb20*/  FMUL.FTZ R8, R12, c[0x0][0x320] ;  /* 0x0000c8000c087a20 */ /* 0x000fe40000410000 */
[----:B------:R-:W-:Y:S02]  /*cb30*/  FMUL.FTZ R14, R14, c[0x0][0x320] ;  /* 0x0000c8000e0e7a20 */ /* 0x000fe40000410000 */
[----:B------:R-:W-:Y:S01]  /*cb40*/  FMUL.FTZ R15, R15, c[0x0][0x320] ;  /* 0x0000c8000f0f7a20 */ /* 0x000fe20000410000 */
[----:B------:R-:W4:Y:S01]  /*cb50*/  MUFU.TANH R140, R9 ;  /* 0x00000009008c7308 */ /* 0x000f220000002400 */
[----:B------:R-:W-:Y:S02]  /*cb60*/  FMUL.FTZ R142, R16, c[0x0][0x320] ;  /* 0x0000c800108e7a20 */ /* 0x000fe40000410000 */
[----:B------:R-:W-:Y:S02]  /*cb70*/  FMUL.FTZ R18, R18, c[0x0][0x320] ;  /* 0x0000c80012127a20 */ /* 0x000fe40000410000 */
[----:B------:R-:W-:Y:S02]  /*cb80*/  FMUL.FTZ R19, R19, c[0x0][0x320] ;  /* 0x0000c80013137a20 */ /* 0x000fe40000410000 */
[----:B------:R-:W-:Y:S02]  /*cb90*/  FMUL.FTZ R162, R13, c[0x0][0x320] ;  /* 0x0000c8000da27a20 */ /* 0x000fe40000410000 */
[----:B------:R-:W-:Y:S01]  /*cba0*/  FMUL.FTZ R13, R17, c[0x0][0x320] ;  /* 0x0000c800110d7a20 */ /* 0x000fe20000410000 */
[----:B------:R-:W1:Y:S10]  /*cbb0*/  MUFU.TANH R132, R10 ;  /* 0x0000000a00847308 */ /* 0x000e740000002400 */
[----:B------:R-:W1:Y:S01]  /*cbc0*/  MUFU.TANH R133, R11 ;  /* 0x0000000b00857308 */ /* 0x000e620000002400 */
[C---:B--2---:R-:W-:Y:S09]  /*cbd0*/  HMMA.16816.F32 R20, R164.reuse, R4, R20 ;  /* 0x00000004a414723c */ /* 0x044ff20000001814 */
[----:B------:R2:W1:Y:S03]  /*cbe0*/  MUFU.TANH R12, R8 ;  /* 0x00000008000c7308 */ /* 0x0004660000002400 */
[----:B------:R-:W-:Y:S01]  /*cbf0*/  @P5 IMAD.HI.U32 R4, R212, c[0x0][0x2c8], RZ ;  /* 0x0000b200d4045a27 */ /* 0x000fe200078e00ff */
[C---:B------:R-:W-:Y:S03]  /*cc00*/  HMMA.16816.F32 R24, R164.reuse, R6, R24 ;  /* 0x00000006a418723c */ /* 0x040fe60000001818 */
[----:B------:R-:W-:Y:S01]  /*cc10*/  IMAD.MOV.U32 R5, RZ, RZ, R212 ;  /* 0x000000ffff057224 */ /* 0x000fe200078e00d4 */
[----:B------:R-:W-:Y:S02]  /*cc20*/  @P4 SHF.R.U32.HI R5, RZ, c[0x0][0x2cc], R4 ;  /* 0x0000b300ff054a19 */ /* 0x000fe40000011604 */
[----:B------:R5:W1:Y:S01]  /*cc30*/  MUFU.TANH R163, R14 ;  /* 0x0000000e00a37308 */ /* 0x000a620000002400 */
[----:B------:R-:W-:Y:S05]  /*cc40*/  @P0 IADD3 R4, P4, R210, UR7, RZ ;  /* 0x00000007d2040c10 */ /* 0x000fea000ff9e0ff */
[----:B------:R-:W-:Y:S02]  /*cc50*/  @P0 LEA R16, P6, R4, c[0x0][0x1c8], 0x1 ;  /* 0x0000720004100a11 */ /* 0x000fe400078c08ff */
[----:B------:R-:W-:Y:S01]  /*cc60*/  @P0 IADD3 R6, P5, R183, UR7, RZ ;  /* 0x00000007b7060c10 */ /* 0x000fe2000ffbe0ff */
[----:B------:R-:W-:Y:S01]  /*cc70*/  FMUL.FTZ R22, R22, c[0x0][0x320] ;  /* 0x0000c80016167a20 */ /* 0x000fe20000410000 */
[----:B------:R1:W1:Y:S01]  /*cc80*/  MUFU.TANH R161, R15 ;  /* 0x0000000f00a17308 */ /* 0x0002620000002400 */
[----:B------:R-:W-:Y:S01]  /*cc90*/  FMUL.FTZ R23, R23, c[0x0][0x320] ;  /* 0x0000c80017177a20 */ /* 0x000fe20000410000 */
[----:B------:R-:W-:Y:S01]  /*cca0*/  @P0 IADD3.X R7, R182, UR6, RZ, P5, !PT ;  /* 0x00000006b6070c10 */ /* 0x000fe2000affe4ff */
[----:B------:R-:W-:Y:S01]  /*ccb0*/  FMUL.FTZ R160, R20, c[0x0][0x320] ;  /* 0x0000c80014a07a20 */ /* 0x000fe20000410000 */
[----:B--2---:R-:W2:Y:S01]  /*ccc0*/  LDSM.16.M88.4 R8, [R192+0x5800] ;  /* 0x00580000c008783b */ /* 0x004ea20000000200 */
[----:B------:R-:W-:Y:S04]  /*ccd0*/  DEPBAR.LE SB0, 0x0 ;  /* 0x000080000000791a */ /* 0x000fe80000000000 */
[----:B------:R-:W-:Y:S01]  /*cce0*/  FMUL.FTZ R25, R25, c[0x0][0x320] ;  /* 0x0000c80019197a20 */ /* 0x000fe20000410000 */
[----:B------:R1:W1:Y:S01]  /*ccf0*/  MUFU.TANH R159, R22 ;  /* 0x00000016009f7308 */ /* 0x0002620000002400 */
[----:B------:R-:W-:Y:S01]  /*cd00*/  BAR.SYNC.DEFER_BLOCKING 0x0 ;  /* 0x0000000000007b1d */ /* 0x000fe20000010000 */
[----:B------:R-:W-:Y:S02]  /*cd10*/  FMUL.FTZ R156, R24, c[0x0][0x320] ;  /* 0x0000c800189c7a20 */ /* 0x000fe40000410000 */
[----:B------:R-:W-:Y:S02]  /*cd20*/  FMUL.FTZ R158, R21, c[0x0][0x320] ;  /* 0x0000c800159e7a20 */ /* 0x000fe40000410000 */
[----:B------:R-:W-:Y:S02]  /*cd30*/  FMUL.FTZ R26, R26, c[0x0][0x320] ;  /* 0x0000c8001a1a7a20 */ /* 0x000fe40000410000 */
[----:B------:R-:W-:Y:S02]  /*cd40*/  FMUL.FTZ R27, R27, c[0x0][0x320] ;  /* 0x0000c8001b1b7a20 */ /* 0x000fe40000410000 */
[----:B------:R1:W1:Y:S10]  /*cd50*/  MUFU.TANH R157, R23 ;  /* 0x00000017009d7308 */ /* 0x0002740000002400 */
[----:B------:R1:W1:Y:S10]  /*cd60*/  MUFU.TANH R154, R25 ;  /* 0x00000019009a7308 */ /* 0x0002740000002400 */
[----:B------:R1:W1:Y:S01]  /*cd70*/  MUFU.TANH R143, R18 ;  /* 0x00000012008f7308 */ /* 0x0002620000002400 */
[C---:B--2---:R-:W-:Y:S09]  /*cd80*/  HMMA.16816.F32 R28, R164.reuse, R8, R28 ;  /* 0x00000008a41c723c */ /* 0x044ff2000000181c */
[----:B------:R2:W2:Y:S03]  /*cd90*/  MUFU.TANH R141, R19 ;  /* 0x00000013008d7308 */ /* 0x0004a60000002400 */
[----:B------:R-:W-:Y:S01]  /*cda0*/  @P0 IADD3.X R9, R217, UR6, RZ, P4, !PT ;  /* 0x00000006d9090c10 */ /* 0x000fe2000a7fe4ff */
[----:B------:R-:W-:Y:S03]  /*cdb0*/  HMMA.16816.F32 R32, R164, R10, R32 ;  /* 0x0000000aa420723c */ /* 0x000fe60000001820 */
[----:B------:R-:W-:Y:S02]  /*cdc0*/  @P0 LEA.HI.X R17, R4, c[0x0][0x1cc], R9, 0x1, P6 ;  /* 0x0000730004110a11 */ /* 0x000fe400030f0c09 */
[C---:B-----5:R-:W-:Y:S01]  /*cdd0*/  @P0 LEA R14, P4, R6.reuse, c[0x0][0x1c8], 0x1 ;  /* 0x00007200060e0a11 */ /* 0x060fe200078808ff */
[----:B------:R-:W2:Y:S02]  /*cde0*/  MUFU.TANH R0, R0 ;  /* 0x0000000000007308 */ /* 0x000ea40000002400 */
[----:B------:R-:W-:Y:S01]  /*cdf0*/  @!PT LDS RZ, [RZ] ;  /* 0x00000000fffff984 */ /* 0x000fe20000000800 */
[----:B------:R-:W-:Y:S01]  /*ce00*/  @!PT LDS RZ, [RZ] ;  /* 0x00000000fffff984 */ /* 0x000fe20000000800 */
[----:B------:R-:W-:Y:S01]  /*ce10*/  @!PT LDS RZ, [RZ] ;  /* 0x00000000fffff984 */ /* 0x000fe20000000800 */
[----:B------:R2:W-:Y:S01]  /*ce20*/  @P0 LDGSTS.E.BYPASS.LTC128B.128 [R207+0x6100], [R16.64], !P3 ;  /* 0x0610000010cf0fae */ /* 0x0005e2000d901d50 */
[----:B-1----:R-:W-:Y:S03]  /*ce30*/  @P0 LEA.HI.X R15, R6, c[0x0][0x1cc], R7, 0x1, P4 ;  /* 0x00007300060f0a11 */ /* 0x002fe600020f0c07 */
[----:B------:R-:W-:Y:S01]  /*ce40*/  @P0 IADD3 R4, P5, R181, UR7, RZ ;  /* 0x00000007b5040c10 */ /* 0x000fe2000ffbe0ff */
[----:B------:R-:W-:Y:S01]  /*ce50*/  @UP3 UIADD3 UR7, UP0, UR12, UR7, URZ ;  /* 0x000000070c073290 */ /* 0x000fe2000ff1e03f */
[----:B------:R-:W-:Y:S01]  /*ce60*/  FMUL.FTZ R28, R28, c[0x0][0x320] ;  /* 0x0000c8001c1c7a20 */ /* 0x000fe20000410000 */
[----:B------:R1:W-:Y:S01]  /*ce70*/  @P0 LDGSTS.E.BYPASS.LTC128B.128 [R207+0x8100], [R14.64], !P2 ;  /* 0x081000000ecf0fae */ /* 0x0003e2000d101d50 */
[----:B------:R-:W1:Y:S01]  /*ce80*/  MUFU.TANH R136, R136 ;  /* 0x0000008800887308 */ /* 0x000e620000002400 */
[----:B------:R-:W-:Y:S01]  /*ce90*/  @P0 LEA R22, P4, R4, c[0x0][0x1c8], 0x1 ;  /* 0x0000720004160a11 */ /* 0x000fe200078808ff */
[----:B------:R-:W-:Y:S01]  /*cea0*/  FMUL.FTZ R29, R29, c[0x0][0x320] ;  /* 0x0000c8001d1d7a20 */ /* 0x000fe20000410000 */
[----:B------:R-:W-:Y:S01]  /*ceb0*/  @P0 IADD3.X R7, R180, UR6, RZ, P5, !PT ;  /* 0x00000006b4070c10 */ /* 0x000fe2000affe4ff */
[----:B------:R-:W-:Y:S01]  /*cec0*/  @UP3 UIADD3.X UR6, UR11, UR6, URZ, UP0, !UPT ;  /* 0x000000060b063290 */ /* 0x000fe200087fe43f */
[----:B------:R-:W-:Y:S01]  /*ced0*/  @P0 IADD3 R9, P6, R210, UR7, RZ ;  /* 0x00000007d2090c10 */ /* 0x000fe2000ffde0ff */
[----:B------:R-:W-:Y:S01]  /*cee0*/  FMUL.FTZ R30, R30, c[0x0][0x320] ;  /* 0x0000c8001e1e7a20 */ /* 0x000fe20000410000 */
[----:B------:R-:W-:Y:S01]  /*cef0*/  @P0 LEA.HI.X R23, R4, c[0x0][0x1cc], R7, 0x1, P4 ;  /* 0x0000730004170a11 */ /* 0x000fe200020f0c07 */
[----:B------:R-:W-:Y:S01]  /*cf00*/  FMUL.FTZ R31, R31, c[0x0][0x320] ;  /* 0x0000c8001f1f7a20 */ /* 0x000fe20000410000 */
[----:B------:R-:W-:Y:S01]  /*cf10*/  @P0 IADD3 R7, P5, R183, UR7, RZ ;  /* 0x00000007b7070c10 */ /* 0x000fe2000ffbe0ff */
[----:B------:R-:W1:Y:S01]  /*cf20*/  MUFU.TANH R139, R139 ;  /* 0x0000008b008b7308 */ /* 0x000e620000002400 */
[----:B------:R-:W-:Y:S01]  /*cf30*/  @P0 IADD3.X R8, R217, UR6, RZ, P6, !PT ;  /* 0x00000006d9080c10 */ /* 0x000fe2000b7fe4ff */
[----:B------:R1:W-:Y:S01]  /*cf40*/  @P0 LDGSTS.E.BYPASS.LTC128B.128 [R207+0xa100], [R22.64], !P1 ;  /* 0x0a10000016cf0fae */ /* 0x0003e2000c901d50 */
[----:B------:R-:W-:Y:S01]  /*cf50*/  @P0 LEA R24, P6, R9, c[0x0][0x1c8], 0x1 ;  /* 0x0000720009180a11 */ /* 0x000fe200078c08ff */
[----:B------:R-:W-:Y:S01]  /*cf60*/  FMUL.FTZ R32, R32, c[0x0][0x320] ;  /* 0x0000c80020207a20 */ /* 0x000fe20000410000 */
[----:B------:R-:W-:Y:S01]  /*cf70*/  @P0 IADD3.X R4, R182, UR6, RZ, P5, !PT ;  /* 0x00000006b6040c10 */ /* 0x000fe2000affe4ff */
[----:B------:R-:W-:Y:S01]  /*cf80*/  FMUL.FTZ R33, R33, c[0x0][0x320] ;  /* 0x0000c80021217a20 */ /* 0x000fe20000410000 */
[----:B------:R-:W-:Y:S01]  /*cf90*/  @P0 LEA.HI.X R25, R9, c[0x0][0x1cc], R8, 0x1, P6 ;  /* 0x0000730009190a11 */ /* 0x000fe200030f0c08 */
[----:B------:R-:W-:Y:S01]  /*cfa0*/  FMUL.FTZ R34, R34, c[0x0][0x320] ;  /* 0x0000c80022227a20 */ /* 0x000fe20000410000 */
[----:B------:R-:W-:Y:S01]  /*cfb0*/  @P0 LEA R18, P5, R7, c[0x0][0x1c8], 0x1 ;  /* 0x0000720007120a11 */ /* 0x000fe200078a08ff */
[----:B------:R-:W1:Y:S01]  /*cfc0*/  MUFU.TANH R162, R162 ;  /* 0x000000a200a27308 */ /* 0x000e620000002400 */
[----:B------:R-:W-:Y:S01]  /*cfd0*/  @P0 IADD3 R6, P4, R181, UR7, RZ ;  /* 0x00000007b5060c10 */ /* 0x000fe2000ff9e0ff */
[----:B------:R1:W-:Y:S01]  /*cfe0*/  @P0 LDGSTS.E.BYPASS.LTC128B.128 [R207+0x7100], [R24.64], !P3 ;  /* 0x0710000018cf0fae */ /* 0x0003e2000d901d50 */
[----:B--2---:R-:W-:Y:S01]  /*cff0*/  @P0 LEA.HI.X R19, R7, c[0x0][0x1cc], R4, 0x1, P5 ;  /* 0x0000730007130a11 */ /* 0x004fe200028f0c04 */
[----:B------:R-:W-:Y:S01]  /*d000*/  FMUL.FTZ R35, R35, c[0x0][0x320] ;  /* 0x0000c80023237a20 */ /* 0x000fe20000410000 */
[----:B------:R-:W-:Y:S01]  /*d010*/  @P0 IADD3.X R11, R180, UR6, RZ, P4, !PT ;  /* 0x00000006b40b0c10 */ /* 0x000fe2000a7fe4ff */
[----:B------:R-:W-:Y:S01]  /*d020*/  USHF.L.U32 UR6, UR13, 0x6, URZ ;  /* 0x000000060d067899 */ /* 0x000fe2000800063f */
[C---:B------:R-:W-:Y:S02]  /*d030*/  @P0 LEA R20, P4, R6.reuse, c[0x0][0x1c8], 0x1 ;  /* 0x0000720006140a11 */ /* 0x040fe400078808ff */
[----:B------:R2:W-:Y:S01]  /*d040*/  @P0 LDGSTS.E.BYPASS.LTC128B.128 [R207+0x9100], [R18.64], !P2 ;  /* 0x0910000012cf0fae */ /* 0x0005e2000d101d50 */
[----:B------:R-:W1:Y:S01]  /*d050*/  MUFU.TANH R142, R142 ;  /* 0x0000008e008e7308 */ /* 0x000e620000002400 */
[----:B------:R-:W-:Y:S01]  /*d060*/  @P0 LEA.HI.X R21, R6, c[0x0][0x1cc], R11, 0x1, P4 ;  /* 0x0000730006150a11 */ /* 0x000fe200020f0c0b */
[----:B------:R-:W-:Y:S04]  /*d070*/  IMAD.U32 R4, RZ, RZ, UR6 ;  /* 0x00000006ff047e24 */ /* 0x000fe8000f8e00ff */
[----:B------:R2:W-:Y:S01]  /*d080*/  @P0 LDGSTS.E.BYPASS.LTC128B.128 [R207+0xb100], [R20.64], !P1 ;  /* 0x0b10000014cf0fae */ /* 0x0005e2000c901d50 */
[----:B------:R-:W-:Y:S02]  /*d090*/  IADD3 R7, -R213, 0x1, -R4 ;  /* 0x00000001d5077810 */ /* 0x000fe40007ffe904 */
[----:B------:R-:W-:Y:S01]  /*d0a0*/  PLOP3.LUT P0, PT, PT, PT, UP1, 0x40, 0x0 ;  /* 0x000000000000781c */ /* 0x000fe20003f0e818 */
[----:B------:R-:W1:Y:S01]  /*d0b0*/  MUFU.TANH R13, R13 ;  /* 0x0000000d000d7308 */ /* 0x000e620000002400 */
[----:B------:R-:W-:Y:S02]  /*d0c0*/  IADD3 R7, R7, c[0x0][0x1d0], RZ ;  /* 0x0000740007077a10 */ /* 0x000fe40007ffe0ff */
[----:B------:R-:W0:Y:S02]  /*d0d0*/  LDGDEPBAR ;  /* 0x00000000000079af */ /* 0x000e240000000000 */
[----:B------:R-:W-:Y:S04]  /*d0e0*/  IADD3 R7, R7, -c[0x0][0x168], RZ ;  /* 0x80005a0007077a10 */ /* 0x000fe80007ffe0ff */
[C---:B------:R-:W-:Y:S01]  /*d0f0*/  IADD3 R9, R7.reuse, c[0x0][0x328], RZ ;  /* 0x0000ca0007097a10 */ /* 0x040fe20007ffe0ff */
[----:B------:R-:W1:Y:S01]  /*d100*/  MUFU.TANH R160, R160 ;  /* 0x000000a000a07308 */ /* 0x000e620000002400 */
[----:B------:R-:W1:Y:S01]  /*d110*/  SHFL.IDX PT, R6, R5, RZ, 0x1c1f ;  /* 0x001c1fff05067589 */ /* 0x000e6200000e0000 */
[----:B------:R-:W-:Y:S08]  /*d120*/  IADD3 R7, R7, UR14, RZ ;  /* 0x0000000e07077c10 */ /* 0x000ff0000fffe0ff */
[----:B------:R-:W2:Y:S10]  /*d130*/  MUFU.TANH R158, R158 ;  /* 0x0000009e009e7308 */ /* 0x000eb40000002400 */
[----:B------:R-:W2:Y:S01]  /*d140*/  MUFU.TANH R156, R156 ;  /* 0x0000009c009c7308 */ /* 0x000ea20000002400 */
[--C-:B-1----:R-:W-:Y:S02]  /*d150*/  IMAD.IADD R14, R9, 0x1, R6.reuse ;  /* 0x00000001090e7824 */ /* 0x102fe400078e0206 */
[----:B------:R-:W-:Y:S07]  /*d160*/  IMAD.IADD R11, R7, 0x1, R6 ;  /* 0x00000001070b7824 */ /* 0x000fee00078e0206 */
[----:B------:R1:W1:Y:S10]  /*d170*/  MUFU.TANH R155, R26 ;  /* 0x0000001a009b7308 */ /* 0x0002740000002400 */
        /* <DEDUP_REMOVED lines=24> */
.L_x_380:
[----:B------:R-:W-:Y:S04]  /*d300*/  MOV R6, c[0x0][0x32c] ;  /* 0x0000cb0000067a02 */ /* 0x000fe80000000f00 */
[----:B------:R-:W-:Y:S11]  /*d310*/  ISETP.NE.AND P0, PT, R6, 0x1, PT ;  /* 0x000000010600780c */ /* 0x000ff60003f05270 */
[----:B------:R-:W-:Y:S02]  /*d320*/  @!UPT UIADD3 URZ, URZ, URZ, URZ ;  /* 0x0000003f3f3ff290 */ /* 0x000fe4000fffe03f */
[----:B------:R-:W-:Y:S05]  /*d330*/  @P0 IMAD.HI.U32 R6, R15, c[0x0][0x330], RZ ;  /* 0x0000cc000f060a27 */ /* 0x000fea00078e00ff */
[----:B------:R-:W-:Y:S02]  /*d340*/  @P0 SHF.R.U32.HI R15, RZ, c[0x0][0x334], R6 ;  /* 0x0000cd00ff0f0a19 */ /* 0x000fe40000011606 */
.L_x_381:
[----:B------:R-:W-:Y:S05]  /*d350*/  BSYNC B0 ;  /* 0x0000000000007941 */ /* 0x000fea0003800000 */
.L_x_379:
[----:B------:R-:W-:Y:S04]  /*d360*/  IMAD.MOV.U32 R6, RZ, RZ, c[0x0][0x32c] ;  /* 0x0000cb00ff067624 */ /* 0x000fe800078e00ff */
[----:B------:R-:W-:Y:S04]  /*d370*/  IMAD R6, R15, R6, -UR6 ;  /* 0x800000060f067e24 */ /* 0x000fe8000f8e0206 */
[----:B------:R-:W-:Y:S05]  /*d380*/  IMAD.IADD R6, R6, 0x1, -R213 ;  /* 0x0000000106067824 */ /* 0x000fea00078e0ad5 */
[----:B------:R-:W-:Y:S02]  /*d390*/  IADD3 R15, R6, c[0x0][0x32c], RZ ;  /* 0x0000cb00060f7a10 */ /* 0x000fe40007ffe0ff */
[----:B------:R-:W-:Y:S02]  /*d3a0*/  IMNMX R11, R11, R6, !PT ;  /* 0x000000060b0b7217 */ /* 0x000fe40007800200 */
[----:B------:R-:W-:Y:S02]  /*d3b0*/  IMNMX R14, R14, R15, PT ;  /* 0x0000000f0e0e7217 */ /* 0x000fe40003800200 */
.L_x_378:
[----:B--234-:R-:W-:Y:S06]  /*d3c0*/  UISETP.GT.AND UP0, UPT, UR13, -0x1, UPT ;  /* 0xffffffff0d00788c */ /* 0x01cfec000bf04270 */
[----:B------:R-:W-:Y:S04]  /*d3d0*/  PLOP3.LUT P0, PT, PT, PT, UP0, 0x80, 0x0 ;  /* 0x000000000000781c */ /* 0x000fe80003f0f008 */
[C---:B------:R-:W-:Y:S02]  /*d3e0*/  ISETP.GT.AND P4, PT, R11.reuse, 0x1, P0 ;  /* 0x000000010b00780c */ /* 0x040fe40000784270 */
[C---:B------:R-:W-:Y:S02]  /*d3f0*/  ISETP.GT.AND P5, PT, R11.reuse, RZ, P0 ;  /* 0x000000ff0b00720c */ /* 0x040fe400007a4270 */
[C---:B------:R-:W-:Y:S02]  /*d400*/  ISETP.LT.OR P4, PT, R14.reuse, 0x2, P4 ;  /* 0x000000020e00780c */ /* 0x040fe40002781670 */
[----:B------:R-:W-:Y:S02]  /*d410*/  ISETP.LT.OR P5, PT, R14, 0x1, P5 ;  /* 0x000000010e00780c */ /* 0x000fe40002fa1670 */
[----:B------:R-:W-:Y:S02]  /*d420*/  FSEL R138, R138, -INF , !P4 ;  /* 0xff8000008a8a7808 */ /* 0x000fe40006000000 */
[C---:B------:R-:W-:Y:S02]  /*d430*/  ISETP.GT.AND P4, PT, R11.reuse, 0x10, P0 ;  /* 0x000000100b00780c */ /* 0x040fe40000784270 */
[----:B------:R-:W-:Y:S02]  /*d440*/  ISETP.GT.AND P6, PT, R11, 0x8, P0 ;  /* 0x000000080b00780c */ /* 0x000fe400007c4270 */
[----:B------:R-:W-:Y:S02]  /*d450*/  ISETP.LT.OR P4, PT, R14, 0x11, P4 ;  /* 0x000000110e00780c */ /* 0x000fe40002781670 */
[----:B------:R-:W-:Y:S02]  /*d460*/  FSEL R10, R137, -INF , !P5 ;  /* 0xff800000890a7808 */ /* 0x000fe40006800000 */
[C---:B------:R-:W-:Y:S02]  /*d470*/  ISETP.GT.AND P5, PT, R11.reuse, 0x9, P0 ;  /* 0x000000090b00780c */ /* 0x040fe400007a4270 */
[----:B------:R-:W-:Y:S02]  /*d480*/  FSEL R164, R12, -INF , !P4 ;  /* 0xff8000000ca47808 */ /* 0x000fe40006000000 */
[----:B------:R-:W-:Y:S01]  /*d490*/  ISETP.GT.AND P4, PT, R11, 0x19, P0 ;  /* 0x000000190b00780c */ /* 0x000fe20000784270 */
[----:B------:R-:W2:Y:S01]  /*d4a0*/  SHFL.IDX PT, R12, R5, 0x1, 0x1c1f ;  /* 0x003c1f00050c7f89 */ /* 0x000ea200000e0000 */
        /* <DEDUP_REMOVED lines=11> */
[----:B------:R-:W-:Y:S01]  /*d560*/  ISETP.LT.OR P4, PT, R14, 0x29, P4 ;  /* 0x000000290e00780c */ /* 0x000fe20002781670 */
[--C-:B--2---:R-:W-:Y:S01]  /*d570*/  IMAD.IADD R5, R9, 0x1, R12.reuse ;  /* 0x0000000109057824 */ /* 0x104fe200078e020c */
[----:B------:R-:W-:Y:S01]  /*d580*/  FSEL R162, R162, -INF , !P6 ;  /* 0xff800000a2a27808 */ /* 0x000fe20007000000 */
[----:B------:R-:W-:Y:S01]  /*d590*/  IMAD.IADD R7, R7, 0x1, R12 ;  /* 0x0000000107077824 */ /* 0x000fe200078e020c */
[C---:B------:R-:W-:Y:S02]  /*d5a0*/  ISETP.GT.AND P6, PT, R11.reuse, 0x20, P0 ;  /* 0x000000200b00780c */ /* 0x040fe400007c4270 */
[----:B------:R-:W-:Y:S02]  /*d5b0*/  FSEL R142, R142, -INF , !P5 ;  /* 0xff8000008e8e7808 */ /* 0x000fe40006800000 */
[C---:B------:R-:W-:Y:S02]  /*d5c0*/  ISETP.GT.AND P5, PT, R11.reuse, 0x21, P0 ;  /* 0x000000210b00780c */ /* 0x040fe400007a4270 */
[----:B------:R-:W-:Y:S02]  /*d5d0*/  FSEL R156, R156, -INF , !P4 ;  /* 0xff8000009c9c7808 */ /* 0x000fe40006000000 */
[C---:B------:R-:W-:Y:S02]  /*d5e0*/  ISETP.GT.AND P4, PT, R11.reuse, 0x31, P0 ;  /* 0x000000310b00780c */ /* 0x040fe40000784270 */
[C---:B------:R-:W-:Y:S02]  /*d5f0*/  ISETP.LT.OR P6, PT, R14.reuse, 0x21, P6 ;  /* 0x000000210e00780c */ /* 0x040fe400037c1670 */
[C---:B------:R-:W-:Y:S02]  /*d600*/  ISETP.LT.OR P5, PT, R14.reuse, 0x22, P5 ;  /* 0x000000220e00780c */ /* 0x040fe40002fa1670 */
[----:B------:R-:W-:Y:S02]  /*d610*/  ISETP.LT.OR P4, PT, R14, 0x32, P4 ;  /* 0x000000320e00780c */ /* 0x000fe40002781670 */
[----:B------:R-:W-:Y:S02]  /*d620*/  FSEL R160, R160, -INF , !P6 ;  /* 0xff800000a0a07808 */ /* 0x000fe40007000000 */
[C---:B------:R-:W-:Y:S02]  /*d630*/  ISETP.GT.AND P6, PT, R11.reuse, 0x29, P0 ;  /* 0x000000290b00780c */ /* 0x040fe400007c4270 */
[----:B------:R-:W-:Y:S02]  /*d640*/  FSEL R158, R158, -INF , !P5 ;  /* 0xff8000009e9e7808 */ /* 0x000fe40006800000 */
[C---:B------:R-:W-:Y:S02]  /*d650*/  ISETP.GT.AND P5, PT, R11.reuse, 0x30, P0 ;  /* 0x000000300b00780c */ /* 0x040fe400007a4270 */
[----:B-1----:R-:W-:Y:S02]  /*d660*/  FSEL R150, R150, -INF , !P4 ;  /* 0xff80000096967808 */ /* 0x002fe40006000000 */
[----:B------:R-:W-:Y:S02]  /*d670*/  PLOP3.LUT P4, PT, PT, PT, UP1, 0x40, 0x0 ;  /* 0x000000000000781c */ /* 0x000fe40003f8e818 */
[C---:B------:R-:W-:Y:S02]  /*d680*/  ISETP.LT.OR P6, PT, R14.reuse, 0x2a, P6 ;  /* 0x0000002a0e00780c */ /* 0x040fe400037c1670 */
[----:B------:R-:W-:Y:S02]  /*d690*/  ISETP.LT.OR P5, PT, R14, 0x31, P5 ;  /* 0x000000310e00780c */ /* 0x000fe40002fa1670 */
[----:B------:R-:W-:Y:S02]  /*d6a0*/  FSEL R154, R154, -INF , !P6 ;  /* 0xff8000009a9a7808 */ /* 0x000fe40007000000 */
[C---:B------:R-:W-:Y:S02]  /*d6b0*/  ISETP.GT.AND P6, PT, R11.reuse, 0x38, P0 ;  /* 0x000000380b00780c */ /* 0x040fe400007c4270 */
        /* <DEDUP_REMOVED lines=21> */
.L_x_384:
[----:B------:R-:W-:Y:S04]  /*d810*/  MOV R9, c[0x0][0x32c] ;  /* 0x0000cb0000097a02 */ /* 0x000fe80000000f00 */
[----:B------:R-:W-:Y:S11]  /*d820*/  ISETP.NE.AND P4, PT, R9, 0x1, PT ;  /* 0x000000010900780c */ /* 0x000ff60003f85270 */
[----:B------:R-:W-:Y:S02]  /*d830*/  @!UPT UIADD3 URZ, URZ, URZ, URZ ;  /* 0x0000003f3f3ff290 */ /* 0x000fe4000fffe03f */
[----:B------:R-:W-:Y:S05]  /*d840*/  @P4 IMAD.HI.U32 R9, R12, c[0x0][0x330], RZ ;  /* 0x0000cc000c094a27 */ /* 0x000fea00078e00ff */
[----:B------:R-:W-:Y:S02]  /*d850*/  @P4 SHF.R.U32.HI R12, RZ, c[0x0][0x334], R9 ;  /* 0x0000cd00ff0c4a19 */ /* 0x000fe40000011609 */
.L_x_385:
[----:B------:R-:W-:Y:S05]  /*d860*/  BSYNC B0 ;  /* 0x0000000000007941 */ /* 0x000fea0003800000 */
.L_x_383:
[----:B------:R-:W-:Y:S04]  /*d870*/  IMAD.MOV.U32 R9, RZ, RZ, c[0x0][0x32c] ;  /* 0x0000cb00ff097624 */ /* 0x000fe800078e00ff */
[----:B------:R-:W-:Y:S04]  /*d880*/  IMAD R14, R12, R9, -UR6 ;  /* 0x800000060c0e7e24 */ /* 0x000fe8000f8e0209 */
[----:B------:R-:W-:Y:S05]  /*d890*/  IMAD.IADD R14, R14, 0x1, -R213 ;  /* 0x000000010e0e7824 */ /* 0x000fea00078e0ad5 */
[----:B------:R-:W-:Y:S02]  /*d8a0*/  IADD3 R12, R14, c[0x0][0x32c], RZ ;  /* 0x0000cb000e0c7a10 */ /* 0x000fe40007ffe0ff */
[----:B------:R-:W-:Y:S02]  /*d8b0*/  IMNMX R7, R7, R14, !PT ;  /* 0x0000000e07077217 */ /* 0x000fe40007800200 */
[----:B------:R-:W-:Y:S02]  /*d8c0*/  IMNMX R5, R5, R12, PT ;  /* 0x0000000c05057217 */ /* 0x000fe40003800200 */
.L_x_382:
[----:B------:R-:W-:Y:S01]  /*d8d0*/  FMNMX.FTZ R17, R10, R3, !PT ;  /* 0x000000030a117209 */ /* 0x000fe20007810000 */
[----:B------:R-:W-:Y:S01]  /*d8e0*/  LDSM.16.MT88.4 R20, [R198+0x100] ;  /* 0x00010000c614783b */ /* 0x000fe20000004200 */
[----:B------:R-:W-:Y:S01]  /*d8f0*/  ISETP.GT.AND P6, PT, R7, RZ, P0 ;  /* 0x000000ff0700720c */ /* 0x000fe200007c4270 */
[----:B------:R-:W-:Y:S01]  /*d900*/  UISETP.GT.AND UP0, UPT, UR13, UR8, UPT ;  /* 0x000000080d00728c */ /* 0x000fe2000bf04270 */
[----:B------:R-:W-:Y:S01]  /*d910*/  FMNMX.FTZ R17, R138, R17, !PT ;  /* 0x000000118a117209 */ /* 0x000fe20007810000 */
[----:B------:R-:W-:Y:S01]  /*d920*/  UIADD3 UR13, UR13, -0x1, URZ ;  /* 0xffffffff0d0d7890 */ /* 0x000fe2000fffe03f */
[----:B------:R-:W-:Y:S02]  /*d930*/  ISETP.LT.OR P6, PT, R5, 0x1, P6 ;  /* 0x000000010500780c */ /* 0x000fe400037c1670 */
[----:B------:R-:W-:Y:S01]  /*d940*/  FMNMX.FTZ R17, R8, R17, !PT ;  /* 0x0000001108117209 */ /* 0x000fe20007810000 */
[----:B------:R-:W-:Y:S01]  /*d950*/  LDSM.16.MT88.4 R28, [R197+0x100] ;  /* 0x00010000c51c783b */ /* 0x000fe20000004200 */
[----:B------:R-:W-:Y:S02]  /*d960*/  ISETP.GT.AND P5, PT, R7, 0x1, P0 ;  /* 0x000000010700780c */ /* 0x000fe400007a4270 */
[----:B------:R-:W-:Y:S02]  /*d970*/  FMNMX.FTZ R17, R6, R17, !PT ;  /* 0x0000001106117209 */ /* 0x000fe40007810000 */
[----:B------:R-:W-:Y:S02]  /*d980*/  FSEL R15, R0, -INF , !P6 ;  /* 0xff800000000f7808 */ /* 0x000fe40007000000 */
[----:B------:R-:W-:Y:S02]  /*d990*/  FMNMX.FTZ R17, R164, R17, !PT ;  /* 0x00000011a4117209 */ /* 0x000fe40007810000 */
[----:B------:R-:W-:Y:S02]  /*d9a0*/  ISETP.LT.OR P5, PT, R5, 0x2, P5 ;  /* 0x000000020500780c */ /* 0x000fe40002fa1670 */
[----:B------:R-:W-:Y:S02]  /*d9b0*/  FMNMX.FTZ R17, R162, R17, !PT ;  /* 0x00000011a2117209 */ /* 0x000fe40007810000 */
[----:B------:R-:W-:Y:S02]  /*d9c0*/  ISETP.GT.AND P4, PT, R7, 0x8, P0 ;  /* 0x000000080700780c */ /* 0x000fe40000784270 */
[----:B------:R-:W-:Y:S02]  /*d9d0*/  FMNMX.FTZ R17, R142, R17, !PT ;  /* 0x000000118e117209 */ /* 0x000fe40007810000 */
[----:B------:R-:W-:Y:S02]  /*d9e0*/  FSEL R13, R136, -INF , !P5 ;  /* 0xff800000880d7808 */ /* 0x000fe40006800000 */
[----:B------:R-:W-:Y:S02]  /*d9f0*/  FMNMX.FTZ R17, R140, R17, !PT ;  /* 0x000000118c117209 */ /* 0x000fe40007810000 */
[----:B------:R-:W-:Y:S02]  /*da00*/  FMNMX.FTZ R0, R15, R2, !PT ;  /* 0x000000020f007209 */ /* 0x000fe40007810000 */
[----:B------:R-:W-:Y:S02]  /*da10*/  FMNMX.FTZ R17, R160, R17, !PT ;  /* 0x00000011a0117209 */ /* 0x000fe40007810000 */
[----:B------:R-:W-:Y:S02]  /*da20*/  ISETP.GT.AND P6, PT, R7, 0x9, P0 ;  /* 0x000000090700780c */ /* 0x000fe400007c4270 */
[----:B------:R-:W-:Y:S02]  /*da30*/  FMNMX.FTZ R17, R158, R17, !PT ;  /* 0x000000119e117209 */ /* 0x000fe40007810000 */
[----:B------:R-:W-:Y:S02]  /*da40*/  ISETP.LT.OR P4, PT, R5, 0x9, P4 ;  /* 0x000000090500780c */ /* 0x000fe40002781670 */
[----:B------:R-:W-:Y:S02]  /*da50*/  FMNMX.FTZ R17, R156, R17, !PT ;  /* 0x000000119c117209 */ /* 0x000fe40007810000 */
[----:B------:R-:W-:Y:S02]  /*da60*/  FMNMX.FTZ R0, R13, R0, !PT ;  /* 0x000000000d007209 */ /* 0x000fe40007810000 */
[----:B------:R-:W-:Y:S02]  /*da70*/  FSEL R11, R132, -INF , !P4 ;  /* 0xff800000840b7808 */ /* 0x000fe40006000000 */
        /* <DEDUP_REMOVED lines=30> */
[----:B------:R-:W-:Y:S02]  /*dc60*/  ISETP.LT.OR P6, PT, R5, 0x22, P6 ;  /* 0x000000220500780c */ /* 0x000fe400037c1670 */
        /* <DEDUP_REMOVED lines=22> */
[----:B-1----:R-:W-:Y:S02]  /*ddd0*/  FMNMX.FTZ R17, R17, R0, !PT ;  /* 0x0000000011117209 */ /* 0x002fe40007810000 */
[----:B------:R-:W-:Y:S02]  /*dde0*/  FMNMX.FTZ R0, R147, R12, !PT ;  /* 0x0000000c93007209 */ /* 0x000fe40007810000 */
[----:B------:R-:W-:Y:S01]  /*ddf0*/  ISETP.LT.OR P0, PT, R5, 0x3a, P0 ;  /* 0x0000003a0500780c */ /* 0x000fe20000701670 */
[----:B------:R-:W1:Y:S01]  /*de00*/  SHFL.BFLY PT, R12, R17, 0x1, 0x1f ;  /* 0x0c201f00110c7f89 */ /* 0x000e6200000e0000 */
[----:B------:R-:W-:Y:S02]  /*de10*/  FMNMX.FTZ R0, R145, R0, !PT ;  /* 0x0000000091007209 */ /* 0x000fe40007810000 */
[----:B------:R-:W-:Y:S04]  /*de20*/  FSEL R133, R4, -INF , !P0 ;  /* 0xff80000004857808 */ /* 0x000fe80004000000 */
[----:B------:R-:W-:Y:S05]  /*de30*/  FMNMX.FTZ R7, R133, R0, !PT ;  /* 0x0000000085077209 */ /* 0x000fea0007810000 */
[----:B------:R-:W2:Y:S01]  /*de40*/  SHFL.BFLY PT, R4, R7, 0x2, 0x1f ;  /* 0x0c401f0007047f89 */ /* 0x000ea200000e0000 */
[----:B-1----:R-:W-:Y:S04]  /*de50*/  FMNMX.FTZ R0, R17, R12, !PT ;  /* 0x0000000c11007209 */ /* 0x002fe80007810000 */
[C---:B------:R-:W-:Y:S01]  /*de60*/  FSETP.NEU.FTZ.AND P0, PT, R0.reuse, -INF , PT ;  /* 0xff8000000000780b */ /* 0x040fe20003f1d000 */
[C---:B------:R-:W-:Y:S05]  /*de70*/  FMUL.FTZ R151, R0.reuse, c[0x0][0x2d0] ;  /* 0x0000b40000977a20 */ /* 0x040fea0000410000 */
[----:B------:R-:W-:Y:S02]  /*de80*/  FSEL R151, R151, RZ, P0 ;  /* 0x000000ff97977208 */ /* 0x000fe40000000000 */
[----:B--2---:R-:W-:Y:S02]  /*de90*/  FMNMX.FTZ R5, R7, R4, !PT ;  /* 0x0000000407057209 */ /* 0x004fe40007810000 */
[----:B------:R-:W-:Y:S01]  /*dea0*/  FSEL R4, R0, RZ, P0 ;  /* 0x000000ff00047208 */ /* 0x000fe20000000000 */
[--C-:B------:R-:W-:Y:S02]  /*deb0*/  FFMA.FTZ R168, R10, c[0x0][0x2d0], -R151.reuse ;  /* 0x0000b4000aa87a23 */ /* 0x100fe40000010897 */
[----:B------:R-:W1:Y:S01]  /*dec0*/  SHFL.BFLY PT, R132, R5, 0x1, 0x1f ;  /* 0x0c201f0005847f89 */ /* 0x000e6200000e0000 */
[----:B------:R-:W-:Y:S02]  /*ded0*/  FFMA.FTZ R135, R138, c[0x0][0x2d0], -R151 ;  /* 0x0000b4008a877a23 */ /* 0x000fe40000010897 */
[----:B------:R-:W-:Y:S01]  /*dee0*/  FADD.FTZ R3, -R4, R3 ;  /* 0x0000000304037221 */ /* 0x000fe20000010100 */
[----:B------:R-:W-:Y:S01]  /*def0*/  MUFU.EX2 R168, R168 ;  /* 0x000000a800a87308 */ /* 0x000fe20000000800 */
[--C-:B------:R-:W-:Y:S02]  /*df00*/  FFMA.FTZ R134, R8, c[0x0][0x2d0], -R151.reuse ;  /* 0x0000b40008867a23 */ /* 0x100fe40000010897 */
        /* <DEDUP_REMOVED lines=10> */
[----:B-1----:R-:W-:Y:S01]  /*dfb0*/  FMNMX.FTZ R132, R5, R132, !PT ;  /* 0x0000008405847209 */ /* 0x002fe20007810000 */
[----:B------:R-:W-:Y:S01]  /*dfc0*/  MUFU.EX2 R134, R134 ;  /* 0x0000008600867308 */ /* 0x000fe20000000800 */
[--C-:B------:R-:W-:Y:S02]  /*dfd0*/  FFMA.FTZ R228, R156, c[0x0][0x2d0], -R151.reuse ;  /* 0x0000b4009ce47a23 */ /* 0x100fe40000010897 */
[C---:B------:R-:W-:Y:S01]  /*dfe0*/  FSETP.NEU.FTZ.AND P0, PT, R132.reuse, -INF , PT ;  /* 0xff8000008400780b */ /* 0x040fe20003f1d000 */
[----:B------:R-:W-:Y:S02]  /*dff0*/  FMUL.FTZ R144, R132, c[0x0][0x2d0] ;  /* 0x0000b40084907a20 */ /* 0x000fe40000410000 */
[--C-:B------:R-:W-:Y:S01]  /*e000*/  FFMA.FTZ R229, R154, c[0x0][0x2d0], -R151.reuse ;  /* 0x0000b4009ae57a23 */ /* 0x100fe20000010897 */
[----:B------:R-:W-:Y:S01]  /*e010*/  FSEL R5, R132, RZ, P0 ;  /* 0x000000ff84057208 */ /* 0x000fe20000000000 */
[--C-:B------:R-:W-:Y:S01]  /*e020*/  FFMA.FTZ R234, R152, c[0x0][0x2d0], -R151.reuse ;  /* 0x0000b40098ea7a23 */ /* 0x100fe20000010897 */
[----:B------:R-:W-:Y:S01]  /*e030*/  FSEL R144, R144, RZ, P0 ;  /* 0x000000ff90907208 */ /* 0x000fe20000000000 */
[----:B------:R-:W1:Y:S01]  /*e040*/  MUFU.EX2 R169, R169 ;  /* 0x000000a900a97308 */ /* 0x000e620000000800 */
[--C-:B------:R-:W-:Y:S01]  /*e050*/  FFMA.FTZ R235, R150, c[0x0][0x2d0], -R151.reuse ;  /* 0x0000b40096eb7a23 */ /* 0x100fe20000010897 */
[----:B------:R-:W-:Y:S01]  /*e060*/  PLOP3.LUT P0, PT, PT, PT, UP0, 0x80, 0x0 ;  /* 0x000000000000781c */ /* 0x000fe20003f0f008 */
[----:B------:R-:W-:Y:S01]  /*e070*/  FADD.FTZ R5, -R5, R2 ;  /* 0x0000000205057221 */ /* 0x000fe20000010100 */
[----:B--2---:R-:W-:Y:S01]  /*e080*/  F2FP.PACK_AB R136, R135, R168 ;  /* 0x000000a88788723e */ /* 0x004fe200000000ff */
[--C-:B------:R-:W-:Y:S02]  /*e090*/  FFMA.FTZ R173, R15, c[0x0][0x2d0], -R144.reuse ;  /* 0x0000b4000fad7a23 */ /* 0x100fe40000010890 */
[--C-:B------:R-:W-:Y:S02]  /*e0a0*/  FFMA.FTZ R172, R13, c[0x0][0x2d0], -R144.reuse ;  /* 0x0000b4000dac7a23 */ /* 0x100fe40000010890 */
[----:B------:R-:W2:Y:S01]  /*e0b0*/  LDSM.16.MT88.4 R12, [R203+0x100] ;  /* 0x00010000cb0c783b */ /* 0x000ea20000004200 */
[--C-:B------:R-:W-:Y:S01]  /*e0c0*/  FFMA.FTZ R171, R11, c[0x0][0x2d0], -R144.reuse ;  /* 0x0000b4000bab7a23 */ /* 0x100fe20000010890 */
[----:B------:R-:W3:Y:S01]  /*e0d0*/  MUFU.EX2 R3, R6 ;  /* 0x0000000600037308 */ /* 0x000ee20000000800 */
[--C-:B------:R-:W-:Y:S02]  /*e0e0*/  FFMA.FTZ R170, R9, c[0x0][0x2d0], -R144.reuse ;  /* 0x0000b40009aa7a23 */ /* 0x100fe40000010890 */
[----:B------:R-:W-:Y:S02]  /*e0f0*/  FMUL.FTZ R2, R5, c[0x0][0x2d0] ;  /* 0x0000b40005027a20 */ /* 0x000fe40000410000 */
[--C-:B------:R-:W-:Y:S02]  /*e100*/  FFMA.FTZ R178, R163, c[0x0][0x2d0], -R144.reuse ;  /* 0x0000b400a3b27a23 */ /* 0x100fe40000010890 */
[--C-:B------:R-:W-:Y:S02]  /*e110*/  FFMA.FTZ R179, R161, c[0x0][0x2d0], -R144.reuse ;  /* 0x0000b400a1b37a23 */ /* 0x100fe40000010890 */
[----:B------:R-:W-:Y:S01]  /*e120*/  LDSM.16.MT88.4 R160, [R196+0x3900] ;  /* 0x00390000c4a0783b */ /* 0x000fe20000004200 */
[----:B------:R-:W-:Y:S01]  /*e130*/  MUFU.EX2 R173, R173 ;  /* 0x000000ad00ad7308 */ /* 0x000fe20000000800 */
[--C-:B------:R-:W-:Y:S01]  /*e140*/  FFMA.FTZ R224, R143, c[0x0][0x2d0], -R144.reuse ;  /* 0x0000b4008fe07a23 */ /* 0x100fe20000010890 */
[----:B-1----:R-:W-:Y:S01]  /*e150*/  F2FP.PACK_AB R138, R169, R134 ;  /* 0x00000086a98a723e */ /* 0x002fe200000000ff */
[--C-:B------:R-:W-:Y:S02]  /*e160*/  FFMA.FTZ R225, R141, c[0x0][0x2d0], -R144.reuse ;  /* 0x0000b4008de17a23 */ /* 0x100fe40000010890 */
[--C-:B------:R-:W-:Y:S02]  /*e170*/  FFMA.FTZ R230, R159, c[0x0][0x2d0], -R144.reuse ;  /* 0x0000b4009fe67a23 */ /* 0x100fe40000010890 */
[----:B------:R-:W-:Y:S01]  /*e180*/  LDSM.16.MT88.4 R140, [R197+0x2900] ;  /* 0x00290000c58c783b */ /* 0x000fe20000004200 */
[--C-:B------:R-:W-:Y:S02]  /*e190*/  FFMA.FTZ R231, R157, c[0x0][0x2d0], -R144.reuse ;  /* 0x0000b4009de77a23 */ /* 0x100fe40000010890 */
[----:B------:R-:W1:Y:S01]  /*e1a0*/  MUFU.EX2 R172, R172 ;  /* 0x000000ac00ac7308 */ /* 0x000e620000000800 */
[--C-:B------:R-:W-:Y:S02]  /*e1b0*/  FFMA.FTZ R232, R155, c[0x0][0x2d0], -R144.reuse ;  /* 0x0000b4009be87a23 */ /* 0x100fe40000010890 */
[--C-:B------:R-:W-:Y:S02]  /*e1c0*/  FFMA.FTZ R233, R153, c[0x0][0x2d0], -R144.reuse ;  /* 0x0000b40099e97a23 */ /* 0x100fe40000010890 */
[C---:B---3--:R-:W-:Y:S01]  /*e1d0*/  FMUL.FTZ R4, R3.reuse, R128 ;  /* 0x0000008003047220 */ /* 0x048fe20000410000 */
[----:B------:R-:W-:Y:S01]  /*e1e0*/  LDSM.16.MT88.4 R152, [R198+0x3900] ;  /* 0x00390000c698783b */ /* 0x000fe20000004200 */
[C---:B------:R-:W-:Y:S02]  /*e1f0*/  FMUL.FTZ R5, R3.reuse, R129 ;  /* 0x0000008103057220 */ /* 0x040fe40000410000 */
[C---:B------:R-:W-:Y:S01]  /*e200*/  FMUL.FTZ R8, R3.reuse, R124 ;  /* 0x0000007c03087220 */ /* 0x040fe20000410000 */
[----:B------:R-:W-:Y:S01]  /*e210*/  MUFU.EX2 R171, R171 ;  /* 0x000000ab00ab7308 */ /* 0x000fe20000000800 */
[C---:B------:R-:W-:Y:S02]  /*e220*/  FMUL.FTZ R9, R3.reuse, R125 ;  /* 0x0000007d03097220 */ /* 0x040fe40000410000 */
[C---:B------:R-:W-:Y:S01]  /*e230*/  FMUL.FTZ R16, R3.reuse, R116 ;  /* 0x0000007403107220 */ /* 0x040fe20000410000 */
[----:B------:R-:W-:Y:S01]  /*e240*/  LDSM.16.MT88.4 R156, [R197+0x3900] ;  /* 0x00390000c59c783b */ /* 0x000fe20000004200 */
        /* <DEDUP_REMOVED lines=8> */
[--C-:B------:R-:W-:Y:S02]  /*e2d0*/  FFMA.FTZ R238, R149, c[0x0][0x2d0], -R144.reuse ;  /* 0x0000b40095ee7a23 */ /* 0x100fe40000010890 */
[--C-:B------:R-:W-:Y:S01]  /*e2e0*/  FFMA.FTZ R239, R147, c[0x0][0x2d0], -R144.reuse ;  /* 0x0000b40093ef7a23 */ /* 0x100fe20000010890 */
[----:B------:R-:W1:Y:S01]  /*e2f0*/  MUFU.EX2 R2, R2 ;  /* 0x0000000200027308 */ /* 0x000e620000000800 */
[--C-:B------:R-:W-:Y:S02]  /*e300*/  FFMA.FTZ R240, R145, c[0x0][0x2d0], -R144.reuse ;  /* 0x0000b40091f07a23 */ /* 0x100fe40000010890 */
[----:B------:R-:W-:Y:S02]  /*e310*/  FFMA.FTZ R151, R146, c[0x0][0x2d0], -R151 ;  /* 0x0000b40092977a23 */ /* 0x000fe40000010897 */
[----:B------:R-:W-:Y:S02]  /*e320*/  FFMA.FTZ R144, R133, c[0x0][0x2d0], -R144 ;  /* 0x0000b40085907a23 */ /* 0x000fe40000010890 */
[C---:B------:R-:W-:Y:S02]  /*e330*/  FMUL.FTZ R36, R3.reuse, R36 ;  /* 0x0000002403247220 */ /* 0x040fe40000410000 */
        /* <DEDUP_REMOVED lines=123> */
[----:B------:R-:W3:Y:S01]  /*eaf0*/  MUFU.EX2 R235, R235 ;  /* 0x000000eb00eb7308 */ /* 0x000ee20000000800 */
[C---:B-1----:R-:W-:Y:S04]  /*eb00*/  HMMA.16816.F32 R76, R136.reuse, R100, R76 ;  /* 0x00000064884c723c */ /* 0x042fe8000000184c */
[C---:B------:R-:W-:Y:S02]  /*eb10*/  FMUL.FTZ R84, R3.reuse, R84 ;  /* 0x0000005403547220 */ /* 0x040fe40000410000 */
[----:B------:R-:W-:Y:S01]  /*eb20*/  FMUL.FTZ R85, R3, R85 ;  /* 0x0000005503557220 */ /* 0x000fe20000410000 */
[----:B------:R-:W-:Y:S01]  /*eb30*/  F2FP.PACK_AB R100, R175, R174 ;  /* 0x000000aeaf64723e */ /* 0x000fe200000000ff */
[C---:B------:R-:W-:Y:S01]  /*eb40*/  HMMA.16816.F32 R80, R136.reuse, R102, R80 ;  /* 0x000000668850723c */ /* 0x040fe20000001850 */
[----:B------:R-:W-:Y:S03]  /*eb50*/  MUFU.EX2 R236, R236 ;  /* 0x000000ec00ec7308 */ /* 0x000fe60000000800 */
[C---:B------:R-:W-:Y:S01]  /*eb60*/  FMUL.FTZ R86, R2.reuse, R86 ;  /* 0x0000005602567220 */ /* 0x040fe20000410000 */
[----:B----4-:R-:W-:Y:S01]  /*eb70*/  F2FP.PACK_AB R101, R179, R178 ;  /* 0x000000b2b365723e */ /* 0x010fe200000000ff */
[C---:B------:R-:W-:Y:S01]  /*eb80*/  FMUL.FTZ R87, R2.reuse, R87 ;  /* 0x0000005702577220 */ /* 0x040fe20000410000 */
[----:B------:R-:W-:Y:S01]  /*eb90*/  F2FP.PACK_AB R102, R177, R176 ;  /* 0x000000b0b166723e */ /* 0x000fe200000000ff */
[----:B------:R-:W-:Y:S01]  /*eba0*/  FMUL.FTZ R88, R3, R88 ;  /* 0x0000005803587220 */ /* 0x000fe20000410000 */
[----:B-----5:R-:W-:Y:S02]  /*ebb0*/  F2FP.PACK_AB R103, R225, R224 ;  /* 0x000000e0e167723e */ /* 0x020fe400000000ff */
[----:B------:R-:W-:Y:S01]  /*ebc0*/  MUFU.EX2 R238, R238 ;  /* 0x000000ee00ee7308 */ /* 0x000fe20000000800 */
[C---:B------:R-:W-:Y:S01]  /*ebd0*/  FMUL.FTZ R89, R3.reuse, R89 ;  /* 0x0000005903597220 */ /* 0x040fe20000410000 */
[C---:B--2---:R-:W-:Y:S03]  /*ebe0*/  HMMA.16816.F32 R84, R136.reuse, R108, R84 ;  /* 0x0000006c8854723c */ /* 0x044fe60000001854 */
[C---:B------:R-:W-:Y:S02]  /*ebf0*/  FMUL.FTZ R90, R2.reuse, R90 ;  /* 0x0000005a025a7220 */ /* 0x040fe40000410000 */
        /* <DEDUP_REMOVED lines=19> */
[----:B------:R-:W-:Y:S01]  /*ed30*/  FADD.FTZ R135, R135, R168 ;  /* 0x000000a887877221 */ /* 0x000fe20000010000 */
[----:B------:R-:W-:Y:S01]  /*ed40*/  MOV R2, R132 ;  /* 0x0000008400027202 */ /* 0x000fe20000000f00 */
        /* <DEDUP_REMOVED lines=132> */
.L_x_377:
[----:B------:R-:W1:Y:S01]  /*f590*/  SHFL.BFLY PT, R3, R218, 0x2, 0x1f ;  /* 0x0c401f00da037f89 */ /* 0x000e6200000e0000 */
[----:B------:R-:W-:-:S02]  /*f5a0*/  MOV R7, RZ ;  /* 0x000000ff00077202 */ /* 0x000fc40000000f00 */
[----:B------:R-:W-:Y:S01]  /*f5b0*/  MOV R4, RZ ;  /* 0x000000ff00047202 */ /* 0x000fe20000000f00 */
[----:B------:R-:W2:Y:S01]  /*f5c0*/  SHFL.BFLY PT, R2, R219, 0x2, 0x1f ;  /* 0x0c401f00db027f89 */ /* 0x000ea200000e0000 */
[----:B------:R-:W-:Y:S01]  /*f5d0*/  PLOP3.LUT P2, PT, PT, PT, PT, 0x8, 0x0 ;  /* 0x000000000000781c */ /* 0x000fe20003f4e170 */
[----:B-1----:R-:W-:Y:S02]  /*f5e0*/  FADD.FTZ R3, R3, R218 ;  /* 0x000000da03037221 */ /* 0x002fe40000010000 */
[----:B--2---:R-:W-:-:S03]  /*f5f0*/  FADD.FTZ R2, R2, R219 ;  /* 0x000000db02027221 */ /* 0x004fc60000010000 */
[----:B------:R-:W1:Y:S04]  /*f600*/  SHFL.BFLY PT, R6, R3, 0x1, 0x1f ;  /* 0x0c201f0003067f89 */ /* 0x000e6800000e0000 */
[----:B------:R-:W2:Y:S01]  /*f610*/  SHFL.BFLY PT, R5, R2, 0x1, 0x1f ;  /* 0x0c201f0002057f89 */ /* 0x000ea200000e0000 */
[----:B-1----:R-:W-:Y:S02]  /*f620*/  FADD.FTZ R6, R3, R6 ;  /* 0x0000000603067221 */ /* 0x002fe40000010000 */
[----:B--2---:R-:W-:-:S03]  /*f630*/  FADD.FTZ R5, R5, R2 ;  /* 0x0000000205057221 */ /* 0x004fc60000010000 */
[----:B------:R-:W-:Y:S02]  /*f640*/  FSETP.NE.FTZ.AND P1, PT, R6, RZ, PT ;  /* 0x000000ff0600720b */ /* 0x000fe40003f35000 */
[----:B------:R-:W-:-:S11]  /*f650*/  FSETP.NE.FTZ.AND P0, PT, R5, RZ, PT ;  /* 0x000000ff0500720b */ /* 0x000fd60003f15000 */
[----:B------:R-:W1:Y:S01]  /*f660*/  @P1 MUFU.RCP R7, R6 ;  /* 0x0000000600071308 */ /* 0x000e620000001000 */
[----:B------:R-:W-:Y:S02]  /*f670*/  @P1 MOV R10, 0x3f317218 ;  /* 0x3f317218000a1802 */ /* 0x000fe40000000f00 */
[----:B------:R-:W-:-:S05]  /*f680*/  @P0 MOV R11, 0x3f317218 ;  /* 0x3f317218000b0802 */ /* 0x000fca0000000f00 */
[----:B------:R-:W2:Y:S01]  /*f690*/  @P1 MUFU.LG2 R6, R6 ;  /* 0x0000000600061308 */ /* 0x000ea20000000c00 */
[----:B------:R-:W-:-:S07]  /*f6a0*/  @P0 FMUL.FTZ R11, R11, c[0x0][0x2d0] ;  /* 0x0000b4000b0b0a20 */ /* 0x000fce0000410000 */
[----:B------:R-:W3:Y:S01]  /*f6b0*/  @P0 MUFU.LG2 R8, R5 ;  /* 0x0000000500080308 */ /* 0x000ee20000000c00 */
[C---:B-1----:R-:W-:Y:S02]  /*f6c0*/  FMUL.FTZ R128, R7.reuse, R128 ;  /* 0x0000008007807220 */ /* 0x042fe40000410000 */
[C---:B------:R-:W-:Y:S02]  /*f6d0*/  FMUL.FTZ R129, R7.reuse, R129 ;  /* 0x0000008107817220 */ /* 0x040fe40000410000 */
[C---:B------:R-:W-:Y:S02]  /*f6e0*/  FMUL.FTZ R124, R7.reuse, R124 ;  /* 0x0000007c077c7220 */ /* 0x040fe40000410000 */
[----:B------:R-:W-:Y:S01]  /*f6f0*/  FMUL.FTZ R125, R7, R125 ;  /* 0x0000007d077d7220 */ /* 0x000fe20000410000 */
[----:B------:R1:W4:Y:S01]  /*f700*/  @P0 MUFU.RCP R4, R5 ;  /* 0x0000000500040308 */ /* 0x0003220000001000 */
[----:B--2---:R-:W-:Y:S02]  /*f710*/  @P1 FMUL.FTZ R9, R6, 0.69314718246459960938 ;  /* 0x3f31721806091820 */ /* 0x004fe40000410000 */
[----:B------:R-:W-:-:S02]  /*f720*/  @P1 FMUL.FTZ R6, R10, c[0x0][0x2d0] ;  /* 0x0000b4000a061a20 */ /* 0x000fc40000410000 */
[C---:B------:R-:W-:Y:S02]  /*f730*/  FMUL.FTZ R120, R7.reuse, R120 ;  /* 0x0000007807787220 */ /* 0x040fe40000410000 */
[C---:B------:R-:W-:Y:S02]  /*f740*/  FMUL.FTZ R121, R7.reuse, R121 ;  /* 0x0000007907797220 */ /* 0x040fe40000410000 */
[----:B---3--:R-:W-:Y:S02]  /*f750*/  @P0 FMUL.FTZ R8, R8, 0.69314718246459960938 ;  /* 0x3f31721808080820 */ /* 0x008fe40000410000 */
[C---:B------:R-:W-:Y:S02]  /*f760*/  FMUL.FTZ R116, R7.reuse, R116 ;  /* 0x0000007407747220 */ /* 0x040fe40000410000 */
[C---:B------:R-:W-:Y:S02]  /*f770*/  FMUL.FTZ R117, R7.reuse, R117 ;  /* 0x0000007507757220 */ /* 0x040fe40000410000 */
[C---:B------:R-:W-:Y:S01]  /*f780*/  FMUL.FTZ R112, R7.reuse, R112 ;  /* 0x0000007007707220 */ /* 0x040fe20000410000 */
[----:B-1----:R-:W-:Y:S01]  /*f790*/  MOV R5, 0xff800000 ;  /* 0xff80000000057802 */ /* 0x002fe20000000f00 */
        /* <DEDUP_REMOVED lines=38> */
[----:B------:R-:W-:Y:S01]  /*fa00*/  FMUL.FTZ R97, R7, R97 ;  /* 0x0000006107617220 */ /* 0x000fe20000410000 */
[----:B------:R-:W-:Y:S01]  /*fa10*/  MOV R7, 0xff800000 ;  /* 0xff80000000077802 */ /* 0x000fe20000000f00 */
[C---:B----4-:R-:W-:Y:S02]  /*fa20*/  FMUL.FTZ R130, R4.reuse, R130 ;  /* 0x0000008204827220 */ /* 0x050fe40000410000 */
        /* <DEDUP_REMOVED lines=49> */
.L_x_344:
[----:B------:R-:W-:Y:S05]  /*fd40*/  @P2 BRA `(.L_x_387) ;  /* 0x0000197000002947 */ /* 0x000fea0003800000 */
[----:B------:R-:W1:Y:S01]  /*fd50*/  S2R R9, SR_CTAID.Y ;  /* 0x0000000000097919 */ /* 0x000e620000002600 */
[----:B------:R-:W-:Y:S01]  /*fd60*/  IMAD R8, RZ, RZ, -UR15 ;  /* 0x8000000fff087e24 */ /* 0x000fe2000f8e02ff */
[----:B------:R-:W-:Y:S01]  /*fd70*/  USHF.R.S32.HI UR6, URZ, 0x1f, UR15 ;  /* 0x0000001f3f067899 */ /* 0x000fe2000801140f */
[----:B------:R-:W-:Y:S01]  /*fd80*/  BSSY B0, `(.L_x_388) ;  /* 0x0000101000007945 */ /* 0x000fe20003800000 */
[----:B------:R-:W2:Y:S01]  /*fd90*/  S2R R4, SR_TID.X ;  /* 0x0000000000047919 */ /* 0x000ea20000002100 */
[----:B------:R-:W-:-:S02]  /*fda0*/  ULDC.64 UR4, c[0x0][0x4d0] ;  /* 0x0001340000047ab9 */ /* 0x000fc40000000a00 */
[----:B------:R-:W-:Y:S01]  /*fdb0*/  UIMAD UR7, UR6, UR4, URZ ;  /* 0x00000004060772a4 */ /* 0x000fe2000f8e023f */
[----:B------:R-:W3:Y:S01]  /*fdc0*/  S2R R11, SR_CTAID.Z ;  /* 0x00000000000b7919 */ /* 0x000ee20000002700 */
[----:B------:R-:W-:Y:S02]  /*fdd0*/  UIMAD.WIDE.U32 UR8, UR15, UR4, URZ ;  /* 0x000000040f0872a5 */ /* 0x000fe4000f8e003f */
[----:B------:R-:W-:Y:S01]  /*fde0*/  UIMAD UR7, UR15, UR5, UR7 ;  /* 0x000000050f0772a4 */ /* 0x000fe2000f8e0207 */
[----:B------:R-:W4:Y:S02]  /*fdf0*/  S2R R12, SR_CTAID.X ;  /* 0x00000000000c7919 */ /* 0x000f240000002500 */
[----:B------:R-:W-:Y:S01]  /*fe00*/  ULDC.64 UR4, c[0x0][0x438] ;  /* 0x00010e0000047ab9 */ /* 0x000fe20000000a00 */
[----:B------:R-:W-:Y:S01]  /*fe10*/  MOV R19, UR9 ;  /* 0x0000000900137c02 */ /* 0x000fe20008000f00 */
[----:B------:R-:W-:Y:S01]  /*fe20*/  UIMAD.WIDE.U32 UR10, UR15, UR4, URZ ;  /* 0x000000040f0a72a5 */ /* 0x000fe2000f8e003f */
[----:B------:R-:W-:Y:S01]  /*fe30*/  IMAD.U32 R18, RZ, RZ, UR8 ;  /* 0x00000008ff127e24 */ /* 0x000fe2000f8e00ff */
[----:B------:R-:W-:-:S02]  /*fe40*/  UIMAD UR4, UR6, UR4, URZ ;  /* 0x00000004060472a4 */ /* 0x000fc4000f8e023f */
[----:B------:R-:W-:Y:S02]  /*fe50*/  UIADD3 UR7, UR9, UR7, URZ ;  /* 0x0000000709077290 */ /* 0x000fe4000fffe03f */
[----:B------:R-:W-:Y:S01]  /*fe60*/  UIMAD UR4, UR15, UR5, UR4 ;  /* 0x000000050f0472a4 */ /* 0x000fe2000f8e0204 */
[----:B------:R-:W-:Y:S01]  /*fe70*/  MOV R16, UR10 ;  /* 0x0000000a00107c02 */ /* 0x000fe20008000f00 */
[----:B-1----:R-:W-:Y:S02]  /*fe80*/  IMAD R8, R8, c[0x0][0x550], R9 ;  /* 0x0001540008087a24 */ /* 0x002fe400078e0209 */
[----:B------:R-:W-:Y:S01]  /*fe90*/  UIADD3 UR4, UR11, UR4, URZ ;  /* 0x000000040b047290 */ /* 0x000fe2000fffe03f */
[----:B------:R-:W-:Y:S01]  /*fea0*/  IMAD.U32 R17, RZ, RZ, UR11 ;  /* 0x0000000bff117e24 */ /* 0x000fe2000f8e00ff */
[----:B--2---:R-:W-:Y:S01]  /*feb0*/  SHF.R.S32.HI R9, RZ, 0x1f, R4 ;  /* 0x0000001fff097819 */ /* 0x004fe20000011404 */
[----:B------:R-:W-:-:S03]  /*fec0*/  IMAD.U32 R19, RZ, RZ, UR7 ;  /* 0x00000007ff137e24 */ /* 0x000fc6000f8e00ff */
[CC--:B------:R-:W-:Y:S01]  /*fed0*/  LEA.HI R0, R9.reuse, R4.reuse, RZ, 0x5 ;  /* 0x0000000409007211 */ /* 0x0c0fe200078f28ff */
[----:B------:R-:W-:Y:S01]  /*fee0*/  IMAD.U32 R17, RZ, RZ, UR4 ;  /* 0x00000004ff117e24 */ /* 0x000fe2000f8e00ff */
[-C--:B------:R-:W-:Y:S01]  /*fef0*/  LEA.HI R9, R9, R4.reuse, RZ, 0x2 ;  /* 0x0000000409097211 */ /* 0x080fe200078f10ff */
[C---:B---3--:R-:W-:Y:S01]  /*ff00*/  IMAD.WIDE.U32 R18, R11.reuse, c[0x0][0x4d8], R18 ;  /* 0x000136000b127a25 */ /* 0x048fe200078e0012 */
[----:B------:R-:W-:Y:S02]  /*ff10*/  LOP3.LUT R13, R0, 0xffffffe0, RZ, 0xc0, !PT ;  /* 0xffffffe0000d7812 */ /* 0x000fe400078ec0ff */
[----:B------:R-:W-:Y:S01]  /*ff20*/  SHF.R.S32.HI R15, RZ, 0x5, R0 ;  /* 0x00000005ff0f7819 */ /* 0x000fe20000011400 */
[----:B------:R-:W-:Y:S01]  /*ff30*/  IMAD.WIDE.U32 R16, R11, c[0x0][0x440], R16 ;  /* 0x000110000b107a25 */ /* 0x000fe200078e0010 */
[----:B------:R-:W-:Y:S02]  /*ff40*/  SHF.R.S32.HI R0, RZ, 0x1f, R0 ;  /* 0x0000001fff007819 */ /* 0x000fe40000011400 */
[----:B------:R-:W-:Y:S01]  /*ff50*/  LOP3.LUT R9, R9, 0xfffffffc, RZ, 0xc0, !PT ;  /* 0xfffffffc09097812 */ /* 0x000fe200078ec0ff */
[----:B------:R-:W-:Y:S01]  /*ff60*/  IMAD.IADD R6, R4, 0x1, -R13 ;  /* 0x0000000104067824 */ /* 0x000fe200078e0a0d */
[----:B------:R-:W-:Y:S01]  /*ff70*/  LEA.HI R0, R0, R15, RZ, 0x3 ;  /* 0x0000000f00007211 */ /* 0x000fe200078f18ff */
[----:B------:R-:W-:Y:S01]  /*ff80*/  IMAD.MOV.U32 R20, RZ, RZ, R18 ;  /* 0x000000ffff147224 */ /* 0x000fe200078e0012 */
[----:B------:R-:W-:-:S02]  /*ff90*/  IADD3 R9, -R9, R4, RZ ;  /* 0x0000000409097210 */ /* 0x000fc40007ffe1ff */
[----:B------:R-:W-:Y:S02]  /*ffa0*/  LOP3.LUT R0, R0, 0xffffff8, RZ, 0xc0, !PT ;  /* 0x0ffffff800007812 */ /* 0x000fe400078ec0ff */
[----:B------:R-:W-:Y:S02]  /*ffb0*/  SHF.R.S32.HI R13, RZ, 0x1f, R6 ;  /* 0x0000001fff0d7819 */ /* 0x000fe40000011406 */
[----:B------:R-:W-:Y:S01]  /*ffc0*/  SHF.R.S32.HI R10, RZ, 0x1f, R11 ;  /* 0x0000001fff0a7819 */ /* 0x000fe2000001140b */
[----:B------:R-:W-:Y:S01]  /*ffd0*/  IMAD.IADD R15, R15, 0x1, -R0 ;  /* 0x000000010f0f7824 */ /* 0x000fe200078e0a00 */
[----:B------:R-:W-:Y:S02]  /*ffe0*/  LEA.HI R0, R9, R9, RZ, 0x1 ;  /* 0x0000000909007211 */ /* 0x000fe400078f08ff */
[----:B------:R-:W-:Y:S01]  /*fff0*/  LEA.HI R4, R13, R6, RZ, 0x2 ;  /* 0x000000060d047211 */ /* 0x000fe200078f10ff */
[----:B------:R-:W-:Y:S01]  /*10000*/  IMAD.MOV.U32 R13, RZ, RZ, c[0x0][0x4e8] ;  /* 0x00013a00ff0d7624 */ /* 0x000fe200078e00ff */
[----:B------:R-:W-:-:S02]  /*10010*/  LOP3.LUT R0, R0, 0x1ffffffe, RZ, 0xc0, !PT ;  /* 0x1ffffffe00007812 */ /* 0x000fc400078ec0ff */
[----:B------:R-:W-:Y:S02]  /*10020*/  SHF.R.S32.HI R14, RZ, 0x2, R4 ;  /* 0x00000002ff0e7819 */ /* 0x000fe40000011404 */
[----:B------:R-:W-:Y:S01]  /*10030*/  IADD3 R0, R9, -R0, RZ ;  /* 0x8000000009007210 */ /* 0x000fe20007ffe0ff */
[----:B------:R-:W-:Y:S01]  /*10040*/  BAR.SYNC.DEFER_BLOCKING 0x1, 0x100 ;  /* 0x0044000000007b1d */ /* 0x000fe20000010000 */
[----:B------:R-:W-:Y:S01]  /*10050*/  ISETP.NE.AND P1, PT, R13, 0x1, PT ;  /* 0x000000010d00780c */ /* 0x000fe20003f25270 */
[----:B------:R-:W-:Y:S01]  /*10060*/  IMAD R15, R15, 0x10, R14 ;  /* 0x000000100f0f7824 */ /* 0x000fe200078e020e */
[----:B------:R-:W-:Y:S01]  /*10070*/  MOV R22, R16 ;  /* 0x0000001000167202 */ /* 0x000fe20000000f00 */
[----:B------:R-:W-:Y:S02]  /*10080*/  IMAD R14, R10, c[0x0][0x4d8], RZ ;  /* 0x000136000a0e7a24 */ /* 0x000fe400078e02ff */
[----:B------:R-:W-:Y:S01]  /*10090*/  IMAD R9, R0, 0x8, R15 ;  /* 0x0000000800097824 */ /* 0x000fe200078e020f */
[----:B------:R-:W-:Y:S01]  /*100a0*/  SHF.R.S32.HI R0, RZ, 0x1f, R8 ;  /* 0x0000001fff007819 */ /* 0x000fe20000011408 */
[----:B------:R-:W-:-:S02]  /*100b0*/  IMAD R10, R10, c[0x0][0x440], RZ ;  /* 0x000110000a0a7a24 */ /* 0x000fc400078e02ff */
[C---:B------:R-:W-:Y:S01]  /*100c0*/  IMAD R14, R11.reuse, c[0x0][0x4dc], R14 ;  /* 0x000137000b0e7a24 */ /* 0x040fe200078e020e */
[C---:B----4-:R-:W-:Y:S01]  /*100d0*/  LEA R9, R12.reuse, R9, 0x7 ;  /* 0x000000090c097211 */ /* 0x050fe200078e38ff */
[----:B------:R-:W-:Y:S01]  /*100e0*/  IMAD R10, R11, c[0x0][0x444], R10 ;  /* 0x000111000b0a7a24 */ /* 0x000fe200078e020a */
[----:B------:R-:W-:Y:S01]  /*100f0*/  LEA R12, R12, R15, 0x7 ;  /* 0x0000000f0c0c7211 */ /* 0x000fe200078e38ff */
[----:B------:R-:W-:Y:S01]  /*10100*/  IMAD.IADD R21, R19, 0x1, R14 ;  /* 0x0000000113157824 */ /* 0x000fe200078e020e */
[----:B------:R-:W-:Y:S01]  /*10110*/  MOV R11, R9 ;  /* 0x00000009000b7202 */ /* 0x000fe20000000f00 */
[----:B------:R-:W-:Y:S02]  /*10120*/  IMAD.IADD R23, R17, 0x1, R10 ;  /* 0x0000000111177824 */ /* 0x000fe400078e020a */
[----:B------:R-:W-:-:S04]  /*10130*/  @P1 IMAD.HI.U32 R10, R9, c[0x0][0x4ec], RZ ;  /* 0x00013b00090a1a27 */ /* 0x000fc800078e00ff */
[C---:B------:R-:W-:Y:S01]  /*10140*/  IMAD R17, R0.reuse, c[0x0][0x4e0], RZ ;  /* 0x0001380000117a24 */ /* 0x040fe200078e02ff */
[----:B------:R-:W-:Y:S01]  /*10150*/  @P1 SHF.R.U32.HI R11, RZ, c[0x0][0x4f0], R10 ;  /* 0x00013c00ff0b1a19 */ /* 0x000fe2000001160a */
[----:B------:R-:W-:Y:S01]  /*10160*/  IMAD R19, R0, c[0x0][0x448], RZ ;  /* 0x0001120000137a24 */ /* 0x000fe200078e02ff */
[----:B------:R-:W-:Y:S01]  /*10170*/  MOV R10, R9 ;  /* 0x00000009000a7202 */ /* 0x000fe20000000f00 */
[C---:B------:R-:W-:Y:S01]  /*10180*/  IMAD R17, R8.reuse, c[0x0][0x4e4], R17 ;  /* 0x0001390008117a24 */ /* 0x040fe200078e0211 */
[--C-:B------:R-:W-:Y:S01]  /*10190*/  SHF.R.S32.HI R14, RZ, 0x1f, R11.reuse ;  /* 0x0000001fff0e7819 */ /* 0x100fe2000001140b */
[----:B------:R-:W-:Y:S02]  /*101a0*/  IMAD.MOV R0, RZ, RZ, -R11 ;  /* 0x000000ffff007224 */ /* 0x000fe400078e0a0b */
[C---:B------:R-:W-:Y:S02]  /*101b0*/  IMAD R19, R8.reuse, c[0x0][0x44c], R19 ;  /* 0x0001130008137a24 */ /* 0x040fe400078e0213 */
[----:B------:R-:W-:-:S04]  /*101c0*/  IMAD.WIDE.U32 R22, R8, c[0x0][0x448], R22 ;  /* 0x0001120008167a25 */ /* 0x000fc800078e0016 */
[----:B------:R-:W-:-:S04]  /*101d0*/  IMAD.WIDE.U32 R20, R8, c[0x0][0x4e0], R20 ;  /* 0x0001380008147a25 */ /* 0x000fc800078e0014 */
[----:B------:R-:W-:Y:S01]  /*101e0*/  @P1 IMAD.HI.U32 R8, R9, c[0x0][0x4ec], RZ ;  /* 0x00013b0009081a27 */ /* 0x000fe200078e00ff */
[----:B------:R-:W-:-:S03]  /*101f0*/  IADD3 R16, P0, R11, R20, RZ ;  /* 0x000000140b107210 */ /* 0x000fc60007f1e0ff */
[----:B------:R-:W-:Y:S01]  /*10200*/  IMAD R0, R0, c[0x0][0x4e8], R9 ;  /* 0x00013a0000007a24 */ /* 0x000fe200078e0209 */
[----:B------:R-:W-:Y:S01]  /*10210*/  @P1 SHF.R.U32.HI R10, RZ, c[0x0][0x4f0], R8 ;  /* 0x00013c00ff0a1a19 */ /* 0x000fe20000011608 */
[----:B------:R-:W-:Y:S01]  /*10220*/  IMAD.IADD R23, R23, 0x1, R19 ;  /* 0x0000000117177824 */ /* 0x000fe200078e0213 */
[----:B------:R-:W-:Y:S01]  /*10230*/  IADD3.X R17, R14, R21, R17, P0, !PT ;  /* 0x000000150e117210 */ /* 0x000fe200007fe411 */
[----:B------:R-:W-:Y:S01]  /*10240*/  IMAD R13, R13, c[0x0][0x388], RZ ;  /* 0x0000e2000d0d7a24 */ /* 0x000fe200078e02ff */
[----:B------:R-:W-:Y:S01]  /*10250*/  SHF.R.S32.HI R8, RZ, 0x1f, R0 ;  /* 0x0000001fff087819 */ /* 0x000fe20000011400 */
[C---:B------:R-:W-:Y:S01]  /*10260*/  IMAD.WIDE.U32 R22, R10.reuse, c[0x0][0x430], R22 ;  /* 0x00010c000a167a25 */ /* 0x040fe200078e0016 */
[----:B------:R-:W-:Y:S02]  /*10270*/  IADD3 R14, -R10, RZ, RZ ;  /* 0x000000ff0a0e7210 */ /* 0x000fe40007ffe1ff */
[----:B------:R-:W-:Y:S01]  /*10280*/  LOP3.LUT P1, RZ, R6, 0x3, RZ, 0xc0, !PT ;  /* 0x0000000306ff7812 */ /* 0x000fe2000782c0ff */
[----:B------:R-:W-:Y:S01]  /*10290*/  IMAD R11, R8, c[0x0][0x4c8], RZ ;  /* 0x00013200080b7a24 */ /* 0x000fe200078e02ff */
[----:B------:R-:W-:Y:S01]  /*102a0*/  SHF.R.S32.HI R8, RZ, 0x1f, R10 ;  /* 0x0000001fff087819 */ /* 0x000fe2000001140a */
[----:B------:R-:W-:Y:S01]  /*102b0*/  IMAD.WIDE.U32 R16, R0, c[0x0][0x4c8], R16 ;  /* 0x0001320000107a25 */ /* 0x000fe200078e0010 */
[----:B------:R-:W-:-:S03]  /*102c0*/  ISETP.GE.OR P2, PT, R12, R13, P1 ;  /* 0x0000000d0c00720c */ /* 0x000fc60000f46670 */
[----:B------:R-:W-:Y:S01]  /*102d0*/  IMAD R11, R0, c[0x0][0x4cc], R11 ;  /* 0x00013300000b7a24 */ /* 0x000fe200078e020b */
[----:B------:R-:W-:Y:S01]  /*102e0*/  LEA R0, P0, R16, c[0x0][0x4a8], 0x2 ;  /* 0x00012a0010007a11 */ /* 0x000fe200078010ff */
[----:B------:R-:W-:Y:S02]  /*102f0*/  IMAD R14, R14, c[0x0][0x4e8], R9 ;  /* 0x00013a000e0e7a24 */ /* 0x000fe400078e0209 */
[----:B------:R-:W-:Y:S02]  /*10300*/  IMAD.IADD R11, R17, 0x1, R11 ;  /* 0x00000001110b7824 */ /* 0x000fe400078e020b */
[----:B------:R-:W-:Y:S01]  /*10310*/  IMAD R9, R8, c[0x0][0x430], RZ ;  /* 0x00010c0008097a24 */ /* 0x000fe200078e02ff */
[----:B------:R-:W-:Y:S01]  /*10320*/  SHFL.IDX PT, R18, R0, 0x1, 0x1c1f ;  /* 0x003c1f0000127f89 */ /* 0x000fe200000e0000 */
[----:B------:R-:W-:Y:S02]  /*10330*/  SHF.R.S32.HI R8, RZ, 0x1f, R14 ;  /* 0x0000001fff087819 */ /* 0x000fe4000001140e */
[----:B------:R-:W-:Y:S01]  /*10340*/  LEA.HI.X R11, R16, c[0x0][0x4ac], R11, 0x2, P0 ;  /* 0x00012b00100b7a11 */ /* 0x000fe200000f140b */
[----:B------:R-:W-:Y:S01]  /*10350*/  IMAD R9, R10, c[0x0][0x434], R9 ;  /* 0x00010d000a097a24 */ /* 0x000fe200078e0209 */
[----:B------:R-:W-:Y:S03]  /*10360*/  SHFL.IDX PT, R16, R0, RZ, 0x1c1f ;  /* 0x001c1fff00107589 */ /* 0x000fe600000e0000 */
[----:B------:R-:W-:Y:S01]  /*10370*/  IMAD.IADD R23, R23, 0x1, R9 ;  /* 0x0000000117177824 */ /* 0x000fe200078e0209 */
[----:B------:R-:W1:Y:S01]  /*10380*/  SHFL.IDX PT, R17, R11, RZ, 0x1c1f ;  /* 0x001c1fff0b117589 */ /* 0x000e6200000e0000 */
[----:B------:R-:W-:Y:S01]  /*10390*/  IMAD R9, R8, c[0x0][0x428], RZ ;  /* 0x00010a0008097a24 */ /* 0x000fe200078e02ff */
[----:B------:R-:W-:-:S02]  /*103a0*/  IADD3 R8, R12, 0x8, RZ ;  /* 0x000000080c087810 */ /* 0x000fc40007ffe0ff */
[----:B------:R2:W3:Y:S01]  /*103b0*/  SHFL.IDX PT, R19, R11, 0x1, 0x1c1f ;  /* 0x003c1f000b137f89 */ /* 0x0004e200000e0000 */
[----:B------:R-:W-:Y:S01]  /*103c0*/  IMAD R9, R14, c[0x0][0x42c], R9 ;  /* 0x00010b000e097a24 */ /* 0x000fe200078e0209 */
[----:B------:R-:W-:Y:S01]  /*103d0*/  ISETP.GE.OR P1, PT, R8, R13, P1 ;  /* 0x0000000d0800720c */ /* 0x000fe20000f26670 */
[----:B------:R-:W-:-:S05]  /*103e0*/  IMAD.WIDE.U32 R14, R14, c[0x0][0x428], R22 ;  /* 0x00010a000e0e7a25 */ /* 0x000fca00078e0016 */
[----:B------:R-:W-:Y:S02]  /*103f0*/  IADD3 R10, R15, R9, RZ ;  /* 0x000000090f0a7210 */ /* 0x000fe40007ffe0ff */
[----:B------:R-:W-:-:S04]  /*10400*/  LEA R9, P0, R14, c[0x0][0x400], 0x2 ;  /* 0x000100000e097a11 */ /* 0x000fc800078010ff */
[----:B------:R-:W-:Y:S02]  /*10410*/  LEA.HI.X R10, R14, c[0x0][0x404], R10, 0x2, P0 ;  /* 0x000101000e0a7a11 */ /* 0x000fe400000f140a */
[----:B------:R4:W4:Y:S01]  /*10420*/  SHFL.IDX PT, R14, R9, RZ, 0x1c1f ;  /* 0x001c1fff090e7589 */ /* 0x00092200000e0000 */
[----:B------:R-:W-:-:S03]  /*10430*/  ISETP.GE.AND P0, PT, R8, R13, PT ;  /* 0x0000000d0800720c */ /* 0x000fc60003f06270 */
[----:B-1----:R1:W-:Y:S01]  /*10440*/  @!P2 ST.E [R16.64], R5 ;  /* 0x000000051000a985 */ /* 0x0023e2000c101910 */
[----:B--2---:R-:W-:-:S03]  /*10450*/  LOP3.LUT R11, R4, 0x7ffffffc, RZ, 0xc0, !PT ;  /* 0x7ffffffc040b7812 */ /* 0x004fc600078ec0ff */
[----:B---3--:R1:W-:Y:S01]  /*10460*/  @!P1 ST.E [R18.64], R7 ;  /* 0x0000000712009985 */ /* 0x0083e2000c101910 */
[----:B------:R-:W-:Y:S01]  /*10470*/  ISETP.GE.AND P1, PT, R12, R13, PT ;  /* 0x0000000d0c00720c */ /* 0x000fe20003f26270 */
[----:B------:R-:W-:Y:S02]  /*10480*/  IMAD.IADD R11, R6, 0x1, -R11 ;  /* 0x00000001060b7824 */ /* 0x000fe400078e0a0b */
[----:B------:R1:W2:Y:S03]  /*10490*/  SHFL.IDX PT, R15, R10, RZ, 0x1c1f ;  /* 0x001c1fff0a0f7589 */ /* 0x0002a600000e0000 */
[----:B------:R-:W-:-:S07]  /*104a0*/  SHF.L.U32 R11, R11, 0x1, RZ ;  /* 0x000000010b0b7819 */ /* 0x000fce00000006ff */
[----:B------:R-:W-:Y:S05]  /*104b0*/  @P1 BRA `(.L_x_389) ;  /* 0x000008d000001947 */ /* 0x000fea0003800000 */
[C---:B------:R-:W-:Y:S02]  /*104c0*/  ISETP.GE.AND P1, PT, R11.reuse, c[0x0][0x3c8], PT ;  /* 0x0000f2000b007a0c */ /* 0x040fe40003f26270 */
[C---:B-1----:R-:W-:Y:S02]  /*104d0*/  IADD3 R7, R11.reuse, 0x8, RZ ;  /* 0x000000080b077810 */ /* 0x042fe40007ffe0ff */
[C---:B------:R-:W-:Y:S02]  /*104e0*/  IADD3 R6, R11.reuse, 0x10, RZ ;  /* 0x000000100b067810 */ /* 0x040fe40007ffe0ff */
[----:B------:R-:W-:Y:S02]  /*104f0*/  IADD3 R5, R11, 0x18, RZ ;  /* 0x000000180b057810 */ /* 0x000fe40007ffe0ff */
[----:B------:R-:W-:Y:S02]  /*10500*/  ISETP.GE.AND P5, PT, R7, c[0x0][0x3c8], PT ;  /* 0x0000f20007007a0c */ /* 0x000fe40003fa6270 */
[----:B------:R-:W-:-:S02]  /*10510*/  ISETP.GE.AND P4, PT, R6, c[0x0][0x3c8], PT ;  /* 0x0000f20006007a0c */ /* 0x000fc40003f86270 */
[C---:B------:R-:W-:Y:S01]  /*10520*/  IADD3 R4, R11.reuse, 0x20, RZ ;  /* 0x000000200b047810 */ /* 0x040fe20007ffe0ff */
[----:B--2-4-:R-:W-:Y:S01]  /*10530*/  @!P1 IMAD.WIDE R12, R11, 0x4, R14 ;  /* 0x000000040b0c9825 */ /* 0x014fe200078e020e */
[----:B------:R-:W-:Y:S02]  /*10540*/  ISETP.GE.AND P3, PT, R5, c[0x0][0x3c8], PT ;  /* 0x0000f20005007a0c */ /* 0x000fe40003f66270 */
[----:B------:R-:W-:Y:S02]  /*10550*/  ISETP.GE.AND P2, PT, R4, c[0x0][0x3c8], PT ;  /* 0x0000f20004007a0c */ /* 0x000fe40003f46270 */
[C---:B------:R-:W-:Y:S01]  /*10560*/  IADD3 R0, R11.reuse, 0x28, RZ ;  /* 0x000000280b007810 */ /* 0x040fe20007ffe0ff */
[----:B------:R1:W-:Y:S01]  /*10570*/  @!P1 ST.E.64 [R12.64], R128 ;  /* 0x000000800c009985 */ /* 0x0003e2000c101b10 */
[----:B------:R-:W-:Y:S02]  /*10580*/  IADD3 R8, R11, 0x30, RZ ;  /* 0x000000300b087810 */ /* 0x000fe40007ffe0ff */
[----:B------:R-:W-:-:S02]  /*10590*/  ISETP.GE.AND P6, PT, R0, c[0x0][0x3c8], PT ;  /* 0x0000f20000007a0c */ /* 0x000fc40003fc6270 */
[----:B------:R-:W-:Y:S02]  /*105a0*/  @!P5 LEA.HI R7, R7, R7, RZ, 0x1 ;  /* 0x000000070707d211 */ /* 0x000fe400078f08ff */
[----:B------:R-:W-:Y:S02]  /*105b0*/  ISETP.GE.AND P1, PT, R8, c[0x0][0x3c8], PT ;  /* 0x0000f20008007a0c */ /* 0x000fe40003f26270 */
[----:B------:R-:W-:Y:S02]  /*105c0*/  @!P4 LEA.HI R6, R6, R6, RZ, 0x1 ;  /* 0x000000060606c211 */ /* 0x000fe400078f08ff */
[----:B------:R-:W-:Y:S02]  /*105d0*/  @!P3 LEA.HI R5, R5, R5, RZ, 0x1 ;  /* 0x000000050505b211 */ /* 0x000fe400078f08ff */
[----:B------:R-:W-:Y:S02]  /*105e0*/  @!P5 LOP3.LUT R7, R7, 0xfffffffe, RZ, 0xc0, !PT ;  /* 0xfffffffe0707d812 */ /* 0x000fe400078ec0ff */
[----:B------:R-:W-:-:S02]  /*105f0*/  @!P4 LOP3.LUT R17, R6, 0xfffffffe, RZ, 0xc0, !PT ;  /* 0xfffffffe0611c812 */ /* 0x000fc400078ec0ff */
[----:B------:R-:W-:Y:S01]  /*10600*/  @!P2 LEA.HI R4, R4, R4, RZ, 0x1 ;  /* 0x000000040404a211 */ /* 0x000fe200078f08ff */
[--C-:B------:R-:W-:Y:S01]  /*10610*/  @!P5 IMAD.WIDE R6, R7, 0x4, R14.reuse ;  /* 0x000000040706d825 */ /* 0x100fe200078e020e */
[----:B------:R-:W-:Y:S02]  /*10620*/  @!P3 LOP3.LUT R5, R5, 0xfffffffe, RZ, 0xc0, !PT ;  /* 0xfffffffe0505b812 */ /* 0x000fe400078ec0ff */
[----:B------:R-:W-:Y:S02]  /*10630*/  @!P2 LOP3.LUT R19, R4, 0xfffffffe, RZ, 0xc0, !PT ;  /* 0xfffffffe0413a812 */ /* 0x000fe400078ec0ff */
[----:B------:R-:W-:Y:S01]  /*10640*/  @!P6 LEA.HI R0, R0, R0, RZ, 0x1 ;  /* 0x000000000000e211 */ /* 0x000fe200078f08ff */
[--C-:B------:R-:W-:Y:S01]  /*10650*/  @!P3 IMAD.WIDE R4, R5, 0x4, R14.reuse ;  /* 0x000000040504b825 */ /* 0x100fe200078e020e */
[----:B------:R-:W-:Y:S01]  /*10660*/  @!P1 LEA.HI R8, R8, R8, RZ, 0x1 ;  /* 0x0000000808089211 */ /* 0x000fe200078f08ff */
[----:B------:R2:W-:Y:S01]  /*10670*/  @!P5 ST.E.64 [R6.64], R124 ;  /* 0x0000007c0600d985 */ /* 0x0005e2000c101b10 */
[----:B------:R-:W-:Y:S01]  /*10680*/  IADD3 R21, R11, 0x38, RZ ;  /* 0x000000380b157810 */ /* 0x000fe20007ffe0ff */
[----:B-1----:R-:W-:Y:S01]  /*10690*/  @!P4 IMAD.WIDE R12, R17, 0x4, R14 ;  /* 0x00000004110cc825 */ /* 0x002fe200078e020e */
[----:B------:R-:W-:-:S02]  /*106a0*/  IADD3 R20, R11, 0x40, RZ ;  /* 0x000000400b147810 */ /* 0x000fc40007ffe0ff */
[----:B------:R-:W-:Y:S01]  /*106b0*/  ISETP.GE.AND P5, PT, R21, c[0x0][0x3c8], PT ;  /* 0x0000f20015007a0c */ /* 0x000fe20003fa6270 */
[----:B------:R-:W-:Y:S01]  /*106c0*/  @!P2 IMAD.WIDE R16, R19, 0x4, R14 ;  /* 0x000000041310a825 */ /* 0x000fe200078e020e */
[----:B------:R1:W-:Y:S01]  /*106d0*/  @!P4 ST.E.64 [R12.64], R120 ;  /* 0x000000780c00c985 */ /* 0x0003e2000c101b10 */
[C---:B------:R-:W-:Y:S02]  /*106e0*/  IADD3 R19, R11.reuse, 0x48, RZ ;  /* 0x000000480b137810 */ /* 0x040fe40007ffe0ff */
[----:B------:R-:W-:Y:S01]  /*106f0*/  IADD3 R18, R11, 0x50, RZ ;  /* 0x000000500b127810 */ /* 0x000fe20007ffe0ff */
[----:B------:R3:W-:Y:S01]  /*10700*/  @!P3 ST.E.64 [R4.64], R116 ;  /* 0x000000740400b985 */ /* 0x0007e2000c101b10 */
[----:B------:R-:W-:Y:S02]  /*10710*/  ISETP.GE.AND P4, PT, R20, c[0x0][0x3c8], PT ;  /* 0x0000f20014007a0c */ /* 0x000fe40003f86270 */
[----:B------:R-:W-:Y:S01]  /*10720*/  ISETP.GE.AND P3, PT, R19, c[0x0][0x3c8], PT ;  /* 0x0000f20013007a0c */ /* 0x000fe20003f66270 */
[----:B------:R4:W-:Y:S01]  /*10730*/  @!P2 ST.E.64 [R16.64], R112 ;  /* 0x000000701000a985 */ /* 0x0009e2000c101b10 */
[----:B------:R-:W-:-:S02]  /*10740*/  ISETP.GE.AND P2, PT, R18, c[0x0][0x3c8], PT ;  /* 0x0000f20012007a0c */ /* 0x000fc40003f46270 */
[----:B------:R-:W-:-:S04]  /*10750*/  @!P5 LEA.HI R21, R21, R21, RZ, 0x1 ;  /* 0x000000151515d211 */ /* 0x000fc800078f08ff */
[----:B------:R-:W-:-:S03]  /*10760*/  @!P5 LOP3.LUT R21, R21, 0xfffffffe, RZ, 0xc0, !PT ;  /* 0xfffffffe1515d812 */ /* 0x000fc600078ec0ff */
[----:B------:R-:W-:Y:S02]  /*10770*/  @!P4 LEA.HI R20, R20, R20, RZ, 0x1 ;  /* 0x000000141414c211 */ /* 0x000fe400078f08ff */
[----:B------:R-:W-:Y:S02]  /*10780*/  @!P3 LEA.HI R19, R19, R19, RZ, 0x1 ;  /* 0x000000131313b211 */ /* 0x000fe400078f08ff */
[----:B--2---:R-:W-:Y:S02]  /*10790*/  @!P6 LOP3.LUT R7, R0, 0xfffffffe, RZ, 0xc0, !PT ;  /* 0xfffffffe0007e812 */ /* 0x004fe400078ec0ff */
[----:B------:R-:W-:Y:S02]  /*107a0*/  IADD3 R0, R11, 0x58, RZ ;  /* 0x000000580b007810 */ /* 0x000fe40007ffe0ff */
[----:B------:R-:W-:Y:S01]  /*107b0*/  @!P2 LEA.HI R18, R18, R18, RZ, 0x1 ;  /* 0x000000121212a211 */ /* 0x000fe200078f08ff */
[----:B------:R-:W-:Y:S01]  /*107c0*/  @!P6 IMAD.WIDE R6, R7, 0x4, R14 ;  /* 0x000000040706e825 */ /* 0x000fe200078e020e */
[----:B------:R-:W-:-:S02]  /*107d0*/  @!P3 LOP3.LUT R19, R19, 0xfffffffe, RZ, 0xc0, !PT ;  /* 0xfffffffe1313b812 */ /* 0x000fc400078ec0ff */
[----:B-1----:R-:W-:Y:S02]  /*107e0*/  @!P4 LOP3.LUT R13, R20, 0xfffffffe, RZ, 0xc0, !PT ;  /* 0xfffffffe140dc812 */ /* 0x002fe400078ec0ff */
[----:B------:R1:W-:Y:S01]  /*107f0*/  @!P6 ST.E.64 [R6.64], R108 ;  /* 0x0000006c0600e985 */ /* 0x0003e2000c101b10 */
[----:B---3--:R-:W-:Y:S02]  /*10800*/  @!P1 LOP3.LUT R5, R8, 0xfffffffe, RZ, 0xc0, !PT ;  /* 0xfffffffe08059812 */ /* 0x008fe400078ec0ff */
[----:B------:R-:W-:Y:S01]  /*10810*/  IADD3 R8, R11, 0x60, RZ ;  /* 0x000000600b087810 */ /* 0x000fe20007ffe0ff */
[--C-:B------:R-:W-:Y:S01]  /*10820*/  @!P4 IMAD.WIDE R12, R13, 0x4, R14.reuse ;  /* 0x000000040d0cc825 */ /* 0x100fe200078e020e */
[----:B------:R-:W-:Y:S02]  /*10830*/  IADD3 R20, R11, 0x68, RZ ;  /* 0x000000680b147810 */ /* 0x000fe40007ffe0ff */
[----:B------:R-:W-:Y:S01]  /*10840*/  ISETP.GE.AND P6, PT, R8, c[0x0][0x3c8], PT ;  /* 0x0000f20008007a0c */ /* 0x000fe20003fc6270 */
[----:B------:R-:W-:-:S04]  /*10850*/  @!P1 IMAD.WIDE R4, R5, 0x4, R14 ;  /* 0x0000000405049825 */ /* 0x000fc800078e020e */
[----:B----4-:R-:W-:Y:S01]  /*10860*/  @!P3 IMAD.WIDE R16, R19, 0x4, R14 ;  /* 0x000000041310b825 */ /* 0x010fe200078e020e */
[----:B------:R2:W-:Y:S01]  /*10870*/  @!P1 ST.E.64 [R4.64], R104 ;  /* 0x0000006804009985 */ /* 0x0005e2000c101b10 */
[----:B------:R-:W-:Y:S02]  /*10880*/  ISETP.GE.AND P1, PT, R0, c[0x0][0x3c8], PT ;  /* 0x0000f20000007a0c */ /* 0x000fe40003f26270 */
[----:B------:R-:W-:-:S04]  /*10890*/  IADD3 R19, R11, 0x70, RZ ;  /* 0x000000700b137810 */ /* 0x000fc80007ffe0ff */
[----:B------:R-:W-:-:S07]  /*108a0*/  @!P6 LEA.HI R8, R8, R8, RZ, 0x1 ;  /* 0x000000080808e211 */ /* 0x000fce00078f08ff */
[----:B------:R-:W-:Y:S02]  /*108b0*/  @!P1 LEA.HI R0, R0, R0, RZ, 0x1 ;  /* 0x0000000000009211 */ /* 0x000fe400078f08ff */
[----:B-1----:R-:W-:Y:S02]  /*108c0*/  @!P2 LOP3.LUT R7, R18, 0xfffffffe, RZ, 0xc0, !PT ;  /* 0xfffffffe1207a812 */ /* 0x002fe400078ec0ff */
[----:B------:R-:W-:Y:S02]  /*108d0*/  @!P1 LOP3.LUT R23, R0, 0xfffffffe, RZ, 0xc0, !PT ;  /* 0xfffffffe00179812 */ /* 0x000fe400078ec0ff */
[----:B------:R-:W-:Y:S01]  /*108e0*/  IADD3 R18, R11, 0x78, RZ ;  /* 0x000000780b127810 */ /* 0x000fe20007ffe0ff */
[----:B------:R-:W-:Y:S01]  /*108f0*/  @!P2 IMAD.WIDE R6, R7, 0x4, R14 ;  /* 0x000000040706a825 */ /* 0x000fe200078e020e */
[----:B------:R-:W-:-:S03]  /*10900*/  IADD3 R0, R11, 0x88, RZ ;  /* 0x000000880b007810 */ /* 0x000fc60007ffe0ff */
[----:B--2---:R-:W-:Y:S01]  /*10910*/  @!P5 IMAD.WIDE R4, R21, 0x4, R14 ;  /* 0x000000041504d825 */ /* 0x004fe200078e020e */
[----:B------:R-:W-:-:S04]  /*10920*/  IADD3 R21, R11, 0x80, RZ ;  /* 0x000000800b157810 */ /* 0x000fc80007ffe0ff */
[----:B------:R1:W-:Y:S01]  /*10930*/  @!P5 ST.E.64 [R4.64], R100 ;  /* 0x000000640400d985 */ /* 0x0003e2000c101b10 */
[----:B------:R-:W-:-:S03]  /*10940*/  ISETP.GE.AND P5, PT, R20, c[0x0][0x3c8], PT ;  /* 0x0000f20014007a0c */ /* 0x000fc60003fa6270 */
[----:B------:R2:W-:Y:S01]  /*10950*/  @!P4 ST.E.64 [R12.64], R36 ;  /* 0x000000240c00c985 */ /* 0x0005e2000c101b10 */
[----:B------:R-:W-:-:S03]  /*10960*/  ISETP.GE.AND P4, PT, R19, c[0x0][0x3c8], PT ;  /* 0x0000f20013007a0c */ /* 0x000fc60003f86270 */
[----:B------:R-:W-:Y:S01]  /*10970*/  @!P3 ST.E.64 [R16.64], R40 ;  /* 0x000000281000b985 */ /* 0x000fe2000c101b10 */
[----:B------:R-:W-:-:S03]  /*10980*/  ISETP.GE.AND P3, PT, R18, c[0x0][0x3c8], PT ;  /* 0x0000f20012007a0c */ /* 0x000fc60003f66270 */
[----:B------:R3:W-:Y:S01]  /*10990*/  @!P2 ST.E.64 [R6.64], R44 ;  /* 0x0000002c0600a985 */ /* 0x0007e2000c101b10 */
[----:B------:R-:W-:Y:S02]  /*109a0*/  ISETP.GE.AND P2, PT, R21, c[0x0][0x3c8], PT ;  /* 0x0000f20015007a0c */ /* 0x000fe40003f46270 */
[----:B------:R-:W-:-:S03]  /*109b0*/  @!P5 LEA.HI R20, R20, R20, RZ, 0x1 ;  /* 0x000000141414d211 */ /* 0x000fc600078f08ff */
[----:B------:R-:W-:-:S04]  /*109c0*/  @!P4 LEA.HI R19, R19, R19, RZ, 0x1 ;  /* 0x000000131313c211 */ /* 0x000fc800078f08ff */
[----:B------:R-:W-:Y:S02]  /*109d0*/  @!P3 LEA.HI R18, R18, R18, RZ, 0x1 ;  /* 0x000000121212b211 */ /* 0x000fe400078f08ff */
[----:B------:R-:W-:Y:S02]  /*109e0*/  @!P4 LOP3.LUT R19, R19, 0xfffffffe, RZ, 0xc0, !PT ;  /* 0xfffffffe1313c812 */ /* 0x000fe400078ec0ff */
[----:B------:R-:W-:Y:S02]  /*109f0*/  @!P2 LEA.HI R21, R21, R21, RZ, 0x1 ;  /* 0x000000151515a211 */ /* 0x000fe400078f08ff */
[----:B-1----:R-:W-:Y:S02]  /*10a00*/  @!P6 LOP3.LUT R5, R8, 0xfffffffe, RZ, 0xc0, !PT ;  /* 0xfffffffe0805e812 */ /* 0x002fe400078ec0ff */
[----:B------:R-:W-:Y:S01]  /*10a10*/  @!P2 LOP3.LUT R21, R21, 0xfffffffe, RZ, 0xc0, !PT ;  /* 0xfffffffe1515a812 */ /* 0x000fe200078ec0ff */
[----:B--2---:R-:W-:Y:S01]  /*10a20*/  @!P1 IMAD.WIDE R12, R23, 0x4, R14 ;  /* 0x00000004170c9825 */ /* 0x004fe200078e020e */
[----:B------:R-:W-:-:S03]  /*10a30*/  IADD3 R8, R11, 0x98, RZ ;  /* 0x000000980b087810 */ /* 0x000fc60007ffe0ff */
[--C-:B------:R-:W-:Y:S01]  /*10a40*/  @!P6 IMAD.WIDE R4, R5, 0x4, R14.reuse ;  /* 0x000000040504e825 */ /* 0x100fe200078e020e */
[----:B------:R1:W-:Y:S01]  /*10a50*/  @!P1 ST.E.64 [R12.64], R48 ;  /* 0x000000300c009985 */ /* 0x0003e2000c101b10 */
[----:B------:R-:W-:Y:S02]  /*10a60*/  ISETP.GE.AND P1, PT, R0, c[0x0][0x3c8], PT ;  /* 0x0000f20000007a0c */ /* 0x000fe40003f26270 */
[----:B---3--:R-:W-:Y:S01]  /*10a70*/  @!P5 LOP3.LUT R7, R20, 0xfffffffe, RZ, 0xc0, !PT ;  /* 0xfffffffe1407d812 */ /* 0x008fe200078ec0ff */
[----:B------:R2:W-:Y:S01]  /*10a80*/  @!P6 ST.E.64 [R4.64], R52 ;  /* 0x000000340400e985 */ /* 0x0005e2000c101b10 */
[----:B------:R-:W-:Y:S01]  /*10a90*/  @!P4 IMAD.WIDE R16, R19, 0x4, R14 ;  /* 0x000000041310c825 */ /* 0x000fe200078e020e */
[----:B------:R-:W-:-:S03]  /*10aa0*/  IADD3 R20, R11, 0xa8, RZ ;  /* 0x000000a80b147810 */ /* 0x000fc60007ffe0ff */
[----:B------:R-:W-:-:S05]  /*10ab0*/  @!P5 IMAD.WIDE R6, R7, 0x4, R14 ;  /* 0x000000040706d825 */ /* 0x000fca00078e020e */
[----:B------:R-:W-:Y:S01]  /*10ac0*/  @!P1 LEA.HI R0, R0, R0, RZ, 0x1 ;  /* 0x0000000000009211 */ /* 0x000fe200078f08ff */
[----:B------:R3:W-:Y:S01]  /*10ad0*/  @!P5 ST.E.64 [R6.64], R56 ;  /* 0x000000380600d985 */ /* 0x0007e2000c101b10 */
[----:B------:R-:W-:-:S03]  /*10ae0*/  ISETP.GE.AND P5, PT, R8, c[0x0][0x3c8], PT ;  /* 0x0000f20008007a0c */ /* 0x000fc60003fa6270 */
[----:B------:R4:W-:Y:S01]  /*10af0*/  @!P4 ST.E.64 [R16.64], R60 ;  /* 0x0000003c1000c985 */ /* 0x0009e2000c101b10 */
[----:B-1----:R-:W-:Y:S01]  /*10b00*/  @!P3 LOP3.LUT R13, R18, 0xfffffffe, RZ, 0xc0, !PT ;  /* 0xfffffffe120db812 */ /* 0x002fe200078ec0ff */
[--C-:B------:R-:W-:Y:S01]  /*10b10*/  @!P2 IMAD.WIDE R18, R21, 0x4, R14.reuse ;  /* 0x000000041512a825 */ /* 0x100fe200078e020e */
[----:B------:R-:W-:Y:S02]  /*10b20*/  IADD3 R21, R11, 0xa0, RZ ;  /* 0x000000a00b157810 */ /* 0x000fe40007ffe0ff */
[----:B--2---:R-:W-:Y:S01]  /*10b30*/  @!P1 LOP3.LUT R5, R0, 0xfffffffe, RZ, 0xc0, !PT ;  /* 0xfffffffe00059812 */ /* 0x004fe200078ec0ff */
[--C-:B------:R-:W-:Y:S01]  /*10b40*/  @!P3 IMAD.WIDE R12, R13, 0x4, R14.reuse ;  /* 0x000000040d0cb825 */ /* 0x100fe200078e020e */
[----:B------:R-:W-:Y:S02]  /*10b50*/  IADD3 R0, R11, 0x90, RZ ;  /* 0x000000900b007810 */ /* 0x000fe40007ffe0ff */
[----:B------:R-:W-:Y:S01]  /*10b60*/  ISETP.GE.AND P4, PT, R21, c[0x0][0x3c8], PT ;  /* 0x0000f20015007a0c */ /* 0x000fe20003f86270 */
[----:B------:R-:W-:Y:S01]  /*10b70*/  @!P1 IMAD.WIDE R4, R5, 0x4, R14 ;  /* 0x0000000405049825 */ /* 0x000fe200078e020e */
[----:B------:R-:W-:Y:S01]  /*10b80*/  ISETP.GE.AND P6, PT, R0, c[0x0][0x3c8], PT ;  /* 0x0000f20000007a0c */ /* 0x000fe20003fc6270 */
[----:B------:R1:W-:Y:S01]  /*10b90*/  @!P3 ST.E.64 [R12.64], R64 ;  /* 0x000000400c00b985 */ /* 0x0003e2000c101b10 */
[----:B------:R-:W-:-:S02]  /*10ba0*/  ISETP.GE.AND P3, PT, R20, c[0x0][0x3c8], PT ;  /* 0x0000f20014007a0c */ /* 0x000fc40003f66270 */
[----:B------:R-:W-:Y:S01]  /*10bb0*/  @!P5 LEA.HI R8, R8, R8, RZ, 0x1 ;  /* 0x000000080808d211 */ /* 0x000fe200078f08ff */
[----:B------:R2:W-:Y:S01]  /*10bc0*/  @!P2 ST.E.64 [R18.64], R68 ;  /* 0x000000441200a985 */ /* 0x0005e2000c101b10 */
[C---:B---3--:R-:W-:Y:S02]  /*10bd0*/  IADD3 R7, R11.reuse, 0xb0, RZ ;  /* 0x000000b00b077810 */ /* 0x048fe40007ffe0ff */
[----:B------:R-:W-:Y:S01]  /*10be0*/  IADD3 R6, R11, 0xb8, RZ ;  /* 0x000000b80b067810 */ /* 0x000fe20007ffe0ff */
[----:B------:R3:W-:Y:S01]  /*10bf0*/  @!P1 ST.E.64 [R4.64], R72 ;  /* 0x0000004804009985 */ /* 0x0007e2000c101b10 */
[----:B------:R-:W-:Y:S02]  /*10c00*/  ISETP.GE.AND P2, PT, R7, c[0x0][0x3c8], PT ;  /* 0x0000f20007007a0c */ /* 0x000fe40003f46270 */
[----:B------:R-:W-:Y:S02]  /*10c10*/  ISETP.GE.AND P1, PT, R6, c[0x0][0x3c8], PT ;  /* 0x0000f20006007a0c */ /* 0x000fe40003f26270 */
[----:B------:R-:W-:-:S02]  /*10c20*/  @!P6 LEA.HI R0, R0, R0, RZ, 0x1 ;  /* 0x000000000000e211 */ /* 0x000fc400078f08ff */
[----:B------:R-:W-:Y:S02]  /*10c30*/  @!P4 LEA.HI R21, R21, R21, RZ, 0x1 ;  /* 0x000000151515c211 */ /* 0x000fe400078f08ff */
[----:B------:R-:W-:Y:S02]  /*10c40*/  @!P3 LEA.HI R20, R20, R20, RZ, 0x1 ;  /* 0x000000141414b211 */ /* 0x000fe400078f08ff */
[----:B------:R-:W-:Y:S02]  /*10c50*/  @!P4 LOP3.LUT R21, R21, 0xfffffffe, RZ, 0xc0, !PT ;  /* 0xfffffffe1515c812 */ /* 0x000fe400078ec0ff */
[----:B----4-:R-:W-:Y:S02]  /*10c60*/  @!P3 LOP3.LUT R17, R20, 0xfffffffe, RZ, 0xc0, !PT ;  /* 0xfffffffe1411b812 */ /* 0x010fe400078ec0ff */
[----:B------:R-:W-:Y:S01]  /*10c70*/  @!P2 LEA.HI R7, R7, R7, RZ, 0x1 ;  /* 0x000000070707a211 */ /* 0x000fe200078f08ff */
[----:B------:R-:W-:Y:S01]  /*10c80*/  @!P4 IMAD.WIDE R20, R21, 0x4, R14 ;  /* 0x000000041514c825 */ /* 0x000fe200078e020e */
[----:B------:R-:W-:-:S02]  /*10c90*/  @!P1 LEA.HI R6, R6, R6, RZ, 0x1 ;  /* 0x0000000606069211 */ /* 0x000fc400078f08ff */
[----:B------:R-:W-:Y:S01]  /*10ca0*/  @!P2 LOP3.LUT R7, R7, 0xfffffffe, RZ, 0xc0, !PT ;  /* 0xfffffffe0707a812 */ /* 0x000fe200078ec0ff */
[----:B------:R-:W-:Y:S01]  /*10cb0*/  @!P3 IMAD.WIDE R16, R17, 0x4, R14 ;  /* 0x000000041110b825 */ /* 0x000fe200078e020e */
[----:B-1----:R-:W-:Y:S02]  /*10cc0*/  @!P5 LOP3.LUT R13, R8, 0xfffffffe, RZ, 0xc0, !PT ;  /* 0xfffffffe080dd812 */ /* 0x002fe400078ec0ff */
[----:B--2---:R-:W-:-:S03]  /*10cd0*/  @!P1 LOP3.LUT R19, R6, 0xfffffffe, RZ, 0xc0, !PT ;  /* 0xfffffffe06139812 */ /* 0x004fc600078ec0ff */
[----:B------:R-:W-:Y:S01]  /*10ce0*/  @!P5 IMAD.WIDE R12, R13, 0x4, R14 ;  /* 0x000000040d0cd825 */ /* 0x000fe200078e020e */
[----:B---3--:R-:W-:-:S03]  /*10cf0*/  @!P6 LOP3.LUT R5, R0, 0xfffffffe, RZ, 0xc0, !PT ;  /* 0xfffffffe0005e812 */ /* 0x008fc600078ec0ff */
[----:B------:R-:W-:-:S04]  /*10d00*/  @!P2 IMAD.WIDE R6, R7, 0x4, R14 ;  /* 0x000000040706a825 */ /* 0x000fc800078e020e */
[----:B------:R-:W-:-:S04]  /*10d10*/  @!P6 IMAD.WIDE R4, R5, 0x4, R14 ;  /* 0x000000040504e825 */ /* 0x000fc800078e020e */
[----:B------:R-:W-:Y:S01]  /*10d20*/  @!P1 IMAD.WIDE R14, R19, 0x4, R14 ;  /* 0x00000004130e9825 */ /* 0x000fe200078e020e */
[----:B------:R1:W-:Y:S04]  /*10d30*/  @!P6 ST.E.64 [R4.64], R76 ;  /* 0x0000004c0400e985 */ /* 0x0003e8000c101b10 */
[----:B------:R1:W-:Y:S04]  /*10d40*/  @!P5 ST.E.64 [R12.64], R80 ;  /* 0x000000500c00d985 */ /* 0x0003e8000c101b10 */
[----:B------:R1:W-:Y:S04]  /*10d50*/  @!P4 ST.E.64 [R20.64], R2 ;  /* 0x000000021400c985 */ /* 0x0003e8000c101b10 */
[----:B------:R1:W-:Y:S04]  /*10d60*/  @!P3 ST.E.64 [R16.64], R88 ;  /* 0x000000581000b985 */ /* 0x0003e8000c101b10 */
[----:B------:R1:W-:Y:S04]  /*10d70*/  @!P2 ST.E.64 [R6.64], R92 ;  /* 0x0000005c0600a985 */ /* 0x0003e8000c101b10 */
[----:B------:R1:W-:Y:S02]  /*10d80*/  @!P1 ST.E.64 [R14.64], R96 ;  /* 0x000000600e009985 */ /* 0x0003e4000c101b10 */
.L_x_389:
[----:B------:R-:W-:Y:S05]  /*10d90*/  BSYNC B0 ;  /* 0x0000000000007941 */ /* 0x000fea0003800000 */
.L_x_388:
[----:B-1----:R1:W3:Y:S04]  /*10da0*/  SHFL.IDX PT, R5, R10, 0x1, 0x1c1f ;  /* 0x003c1f000a057f89 */ /* 0x0022e800000e0000 */
[----:B------:R1:W4:Y:S01]  /*10db0*/  SHFL.IDX PT, R4, R9, 0x1, 0x1c1f ;  /* 0x003c1f0009047f89 */ /* 0x00032200000e0000 */
[----:B------:R-:W-:Y:S05]  /*10dc0*/  @P0 EXIT ;  /* 0x000000000000094d */ /* 0x000fea0003800000 */
[C---:B------:R-:W-:Y:S02]  /*10dd0*/  IADD3 R3, R11.reuse, 0x8, RZ ;  /* 0x000000080b037810 */ /* 0x040fe40007ffe0ff */
[----:B------:R-:W-:-:S02]  /*10de0*/  ISETP.GE.AND P1, PT, R11, c[0x0][0x3c8], PT ;  /* 0x0000f2000b007a0c */ /* 0x000fc40003f26270 */
[----:B------:R-:W-:Y:S02]  /*10df0*/  ISETP.GE.AND P0, PT, R3, c[0x0][0x3c8], PT ;  /* 0x0000f20003007a0c */ /* 0x000fe40003f06270 */
[C---:B------:R-:W-:Y:S02]  /*10e00*/  IADD3 R2, R11.reuse, 0x10, RZ ;  /* 0x000000100b027810 */ /* 0x040fe40007ffe0ff */
[C---:B------:R-:W-:Y:S02]  /*10e10*/  IADD3 R0, R11.reuse, 0x18, RZ ;  /* 0x000000180b007810 */ /* 0x040fe40007ffe0ff */
[----:B------:R-:W-:Y:S02]  /*10e20*/  ISETP.GE.AND P6, PT, R2, c[0x0][0x3c8], PT ;  /* 0x0000f20002007a0c */ /* 0x000fe40003fc6270 */
[----:B------:R-:W-:Y:S02]  /*10e30*/  ISETP.GE.AND P5, PT, R0, c[0x0][0x3c8], PT ;  /* 0x0000f20000007a0c */ /* 0x000fe40003fa6270 */
[C---:B-1--4-:R-:W-:Y:S01]  /*10e40*/  IADD3 R9, R11.reuse, 0x20, RZ ;  /* 0x000000200b097810 */ /* 0x052fe20007ffe0ff */
[C---:B---3--:R-:W-:Y:S01]  /*10e50*/  @!P1 IMAD.WIDE R12, R11.reuse, 0x4, R4 ;  /* 0x000000040b0c9825 */ /* 0x048fe200078e0204 */
[----:B------:R-:W-:-:S02]  /*10e60*/  IADD3 R8, R11, 0x28, RZ ;  /* 0x000000280b087810 */ /* 0x000fc40007ffe0ff */
[----:B------:R-:W-:Y:S02]  /*10e70*/  @!P0 LEA.HI R3, R3, R3, RZ, 0x1 ;  /* 0x0000000303038211 */ /* 0x000fe400078f08ff */
[----:B------:R-:W-:Y:S01]  /*10e80*/  IADD3 R7, R11, 0x30, RZ ;  /* 0x000000300b077810 */ /* 0x000fe20007ffe0ff */
[----:B------:R1:W-:Y:S01]  /*10e90*/  @!P1 ST.E.64 [R12.64], R130 ;  /* 0x000000820c009985 */ /* 0x0003e2000c101b10 */
[----:B------:R-:W-:Y:S02]  /*10ea0*/  @!P0 LOP3.LUT R3, R3, 0xfffffffe, RZ, 0xc0, !PT ;  /* 0xfffffffe03038812 */ /* 0x000fe400078ec0ff */
[----:B------:R-:W-:Y:S02]  /*10eb0*/  IADD3 R6, R11, 0x38, RZ ;  /* 0x000000380b067810 */ /* 0x000fe40007ffe0ff */
[----:B------:R-:W-:Y:S01]  /*10ec0*/  ISETP.GE.AND P4, PT, R9, c[0x0][0x3c8], PT ;  /* 0x0000f20009007a0c */ /* 0x000fe20003f86270 */
[----:B--2---:R-:W-:Y:S01]  /*10ed0*/  @!P0 IMAD.WIDE R14, R3, 0x4, R4 ;  /* 0x00000004030e8825 */ /* 0x004fe200078e0204 */
[----:B------:R-:W-:-:S02]  /*10ee0*/  IADD3 R3, R11, 0x40, RZ ;  /* 0x000000400b037810 */ /* 0x000fc40007ffe0ff */
[----:B------:R-:W-:Y:S02]  /*10ef0*/  ISETP.GE.AND P3, PT, R8, c[0x0][0x3c8], PT ;  /* 0x0000f20008007a0c */ /* 0x000fe40003f66270 */
[----:B------:R-:W-:Y:S01]  /*10f00*/  ISETP.GE.AND P2, PT, R7, c[0x0][0x3c8], PT ;  /* 0x0000f20007007a0c */ /* 0x000fe20003f46270 */
[----:B------:R2:W-:Y:S01]  /*10f10*/  @!P0 ST.E.64 [R14.64], R126 ;  /* 0x0000007e0e008985 */ /* 0x0005e2000c101b10 */
[----:B------:R-:W-:Y:S02]  /*10f20*/  ISETP.GE.AND P1, PT, R6, c[0x0][0x3c8], PT ;  /* 0x0000f20006007a0c */ /* 0x000fe40003f26270 */
[----:B------:R-:W-:Y:S02]  /*10f30*/  @!P6 LEA.HI R2, R2, R2, RZ, 0x1 ;  /* 0x000000020202e211 */ /* 0x000fe400078f08ff */
[----:B------:R-:W-:Y:S02]  /*10f40*/  ISETP.GE.AND P0, PT, R3, c[0x0][0x3c8], PT ;  /* 0x0000f20003007a0c */ /* 0x000fe40003f06270 */
[----:B------:R-:W-:-:S02]  /*10f50*/  @!P5 LEA.HI R0, R0, R0, RZ, 0x1 ;  /* 0x000000000000d211 */ /* 0x000fc400078f08ff */
[----:B------:R-:W-:Y:S02]  /*10f60*/  @!P4 LEA.HI R9, R9, R9, RZ, 0x1 ;  /* 0x000000090909c211 */ /* 0x000fe400078f08ff */
[----:B------:R-:W-:Y:S02]  /*10f70*/  @!P3 LEA.HI R8, R8, R8, RZ, 0x1 ;  /* 0x000000080808b211 */ /* 0x000fe400078f08ff */
[----:B------:R-:W-:Y:S02]  /*10f80*/  @!P2 LEA.HI R7, R7, R7, RZ, 0x1 ;  /* 0x000000070707a211 */ /* 0x000fe400078f08ff */
[----:B------:R-:W-:Y:S02]  /*10f90*/  @!P1 LEA.HI R6, R6, R6, RZ, 0x1 ;  /* 0x0000000606069211 */ /* 0x000fe400078f08ff */
[----:B-1----:R-:W-:Y:S02]  /*10fa0*/  @!P6 LOP3.LUT R13, R2, 0xfffffffe, RZ, 0xc0, !PT ;  /* 0xfffffffe020de812 */ /* 0x002fe400078ec0ff */
[----:B------:R-:W-:-:S02]  /*10fb0*/  IADD3 R2, R11, 0x48, RZ ;  /* 0x000000480b027810 */ /* 0x000fc40007ffe0ff */
[----:B------:R-:W-:Y:S01]  /*10fc0*/  @!P0 LEA.HI R3, R3, R3, RZ, 0x1 ;  /* 0x0000000303038211 */ /* 0x000fe200078f08ff */
[--C-:B------:R-:W-:Y:S01]  /*10fd0*/  @!P6 IMAD.WIDE R12, R13, 0x4, R4.reuse ;  /* 0x000000040d0ce825 */ /* 0x100fe200078e0204 */
[----:B------:R-:W-:Y:S02]  /*10fe0*/  @!P4 LOP3.LUT R9, R9, 0xfffffffe, RZ, 0xc0, !PT ;  /* 0xfffffffe0909c812 */ /* 0x000fe400078ec0ff */
[----:B------:R-:W-:Y:S02]  /*10ff0*/  @!P3 LOP3.LUT R17, R8, 0xfffffffe, RZ, 0xc0, !PT ;  /* 0xfffffffe0811b812 */ /* 0x000fe400078ec0ff */
[----:B------:R1:W-:Y:S01]  /*11000*/  @!P6 ST.E.64 [R12.64], R122 ;  /* 0x0000007a0c00e985 */ /* 0x0003e2000c101b10 */
[----:B------:R-:W-:Y:S01]  /*11010*/  ISETP.GE.AND P6, PT, R2, c[0x0][0x3c8], PT ;  /* 0x0000f20002007a0c */ /* 0x000fe20003fc6270 */
[----:B------:R-:W-:Y:S01]  /*11020*/  @!P4 IMAD.WIDE R8, R9, 0x4, R4 ;  /* 0x000000040908c825 */ /* 0x000fe200078e0204 */
[----:B--2---:R-:W-:Y:S02]  /*11030*/  @!P5 LOP3.LUT R15, R0, 0xfffffffe, RZ, 0xc0, !PT ;  /* 0xfffffffe000fd812 */ /* 0x004fe400078ec0ff */
[----:B------:R-:W-:-:S02]  /*11040*/  IADD3 R0, R11, 0x50, RZ ;  /* 0x000000500b007810 */ /* 0x000fc40007ffe0ff */
[----:B------:R-:W-:Y:S01]  /*11050*/  @!P2 LOP3.LUT R7, R7, 0xfffffffe, RZ, 0xc0, !PT ;  /* 0xfffffffe0707a812 */ /* 0x000fe200078ec0ff */
[----:B------:R-:W-:Y:S01]  /*11060*/  @!P5 IMAD.WIDE R14, R15, 0x4, R4 ;  /* 0x000000040f0ed825 */ /* 0x000fe200078e0204 */
[----:B------:R-:W-:Y:S02]  /*11070*/  @!P0 LOP3.LUT R3, R3, 0xfffffffe, RZ, 0xc0, !PT ;  /* 0xfffffffe03038812 */ /* 0x000fe400078ec0ff */
[C---:B------:R-:W-:Y:S02]  /*11080*/  IADD3 R20, R11.reuse, 0x58, RZ ;  /* 0x000000580b147810 */ /* 0x040fe40007ffe0ff */
[----:B------:R2:W-:Y:S01]  /*11090*/  @!P5 ST.E.64 [R14.64], R118 ;  /* 0x000000760e00d985 */ /* 0x0005e2000c101b10 */
[----:B------:R-:W-:Y:S02]  /*110a0*/  ISETP.GE.AND P5, PT, R0, c[0x0][0x3c8], PT ;  /* 0x0000f20000007a0c */ /* 0x000fe40003fa6270 */
[C---:B------:R-:W-:Y:S01]  /*110b0*/  IADD3 R19, R11.reuse, 0x60, RZ ;  /* 0x000000600b137810 */ /* 0x040fe20007ffe0ff */
[----:B------:R3:W-:Y:S01]  /*110c0*/  @!P4 ST.E.64 [R8.64], R114 ;  /* 0x000000720800c985 */ /* 0x0007e2000c101b10 */
[----:B------:R-:W-:-:S02]  /*110d0*/  IADD3 R18, R11, 0x68, RZ ;  /* 0x000000680b127810 */ /* 0x000fc40007ffe0ff */
[----:B------:R-:W-:Y:S02]  /*110e0*/  IADD3 R10, R11, 0x70, RZ ;  /* 0x000000700b0a7810 */ /* 0x000fe40007ffe0ff */
[----:B------:R-:W-:Y:S02]  /*110f0*/  ISETP.GE.AND P4, PT, R20, c[0x0][0x3c8], PT ;  /* 0x0000f20014007a0c */ /* 0x000fe40003f86270 */
[----:B------:R-:W-:-:S03]  /*11100*/  @!P6 LEA.HI R2, R2, R2, RZ, 0x1 ;  /* 0x000000020202e211 */ /* 0x000fc600078f08ff */
[----:B------:R-:W-:Y:S02]  /*11110*/  @!P5 LEA.HI R0, R0, R0, RZ, 0x1 ;  /* 0x000000000000d211 */ /* 0x000fe400078f08ff */
[----:B-1----:R-:W-:Y:S01]  /*11120*/  @!P1 LOP3.LUT R13, R6, 0xfffffffe, RZ, 0xc0, !PT ;  /* 0xfffffffe060d9812 */ /* 0x002fe200078ec0ff */
[----:B------:R-:W-:-:S04]  /*11130*/  @!P2 IMAD.WIDE R6, R7, 0x4, R4 ;  /* 0x000000040706a825 */ /* 0x000fc800078e0204 */
[----:B------:R-:W-:Y:S01]  /*11140*/  @!P1 IMAD.WIDE R12, R13, 0x4, R4 ;  /* 0x000000040d0c9825 */ /* 0x000fe200078e0204 */
[----:B------:R-:W-:-:S03]  /*11150*/  @!P4 LEA.HI R20, R20, R20, RZ, 0x1 ;  /* 0x000000141414c211 */ /* 0x000fc600078f08ff */
[----:B--2---:R-:W-:-:S04]  /*11160*/  @!P3 IMAD.WIDE R14, R17, 0x4, R4 ;  /* 0x00000004110eb825 */ /* 0x004fc800078e0204 */
[----:B------:R-:W-:Y:S01]  /*11170*/  @!P0 IMAD.WIDE R16, R3, 0x4, R4 ;  /* 0x0000000403108825 */ /* 0x000fe200078e0204 */
[----:B------:R1:W-:Y:S01]  /*11180*/  @!P3 ST.E.64 [R14.64], R110 ;  /* 0x0000006e0e00b985 */ /* 0x0003e2000c101b10 */
[----:B------:R-:W-:Y:S02]  /*11190*/  IADD3 R3, R11, 0x78, RZ ;  /* 0x000000780b037810 */ /* 0x000fe40007ffe0ff */
[----:B------:R-:W-:Y:S01]  /*111a0*/  ISETP.GE.AND P3, PT, R19, c[0x0][0x3c8], PT ;  /* 0x0000f20013007a0c */ /* 0x000fe20003f66270 */
[----:B------:R2:W-:Y:S01]  /*111b0*/  @!P2 ST.E.64 [R6.64], R106 ;  /* 0x0000006a0600a985 */ /* 0x0005e2000c101b10 */
[----:B------:R-:W-:Y:S02]  /*111c0*/  ISETP.GE.AND P2, PT, R18, c[0x0][0x3c8], PT ;  /* 0x0000f20012007a0c */ /* 0x000fe40003f46270 */
[----:B---3--:R-:W-:Y:S01]  /*111d0*/  @!P5 LOP3.LUT R9, R0, 0xfffffffe, RZ, 0xc0, !PT ;  /* 0xfffffffe0009d812 */ /* 0x008fe200078ec0ff */
[----:B------:R3:W-:Y:S01]  /*111e0*/  @!P1 ST.E.64 [R12.64], R102 ;  /* 0x000000660c009985 */ /* 0x0007e2000c101b10 */
[----:B------:R-:W-:-:S02]  /*111f0*/  ISETP.GE.AND P1, PT, R10, c[0x0][0x3c8], PT ;  /* 0x0000f2000a007a0c */ /* 0x000fc40003f26270 */
[----:B------:R-:W-:Y:S01]  /*11200*/  IADD3 R0, R11, 0x88, RZ ;  /* 0x000000880b007810 */ /* 0x000fe20007ffe0ff */
[----:B------:R4:W-:Y:S01]  /*11210*/  @!P0 ST.E.64 [R16.64], R38 ;  /* 0x0000002610008985 */ /* 0x0009e2000c101b10 */
[----:B------:R-:W-:Y:S01]  /*11220*/  ISETP.GE.AND P0, PT, R3, c[0x0][0x3c8], PT ;  /* 0x0000f20003007a0c */ /* 0x000fe20003f06270 */
[----:B------:R-:W-:Y:S02]  /*11230*/  @!P5 IMAD.WIDE R8, R9, 0x4, R4 ;  /* 0x000000040908d825 */ /* 0x000fe400078e0204 */
[----:B------:R-:W-:Y:S02]  /*11240*/  @!P3 LEA.HI R19, R19, R19, RZ, 0x1 ;  /* 0x000000131313b211 */ /* 0x000fe400078f08ff */
[----:B------:R-:W-:Y:S02]  /*11250*/  @!P2 LEA.HI R18, R18, R18, RZ, 0x1 ;  /* 0x000000121212a211 */ /* 0x000fe400078f08ff */
[----:B------:R-:W-:Y:S02]  /*11260*/  @!P3 LOP3.LUT R19, R19, 0xfffffffe, RZ, 0xc0, !PT ;  /* 0xfffffffe1313b812 */ /* 0x000fe400078ec0ff */
[----:B------:R-:W-:-:S04]  /*11270*/  @!P1 LEA.HI R10, R10, R10, RZ, 0x1 ;  /* 0x0000000a0a0a9211 */ /* 0x000fc800078f08ff */
[----:B------:R-:W-:Y:S01]  /*11280*/  @!P0 LEA.HI R3, R3, R3, RZ, 0x1 ;  /* 0x0000000303038211 */ /* 0x000fe200078f08ff */
[----:B-1----:R-:W-:-:S03]  /*11290*/  @!P3 IMAD.WIDE R14, R19, 0x4, R4 ;  /* 0x00000004130eb825 */ /* 0x002fc600078e0204 */
[----:B------:R-:W-:Y:S02]  /*112a0*/  @!P0 LOP3.LUT R3, R3, 0xfffffffe, RZ, 0xc0, !PT ;  /* 0xfffffffe03038812 */ /* 0x000fe400078ec0ff */
[C---:B------:R-:W-:Y:S02]  /*112b0*/  IADD3 R19, R11.reuse, 0x98, RZ ;  /* 0x000000980b137810 */ /* 0x040fe40007ffe0ff */
[----:B--2---:R-:W-:Y:S02]  /*112c0*/  @!P6 LOP3.LUT R7, R2, 0xfffffffe, RZ, 0xc0, !PT ;  /* 0xfffffffe0207e812 */ /* 0x004fe400078ec0ff */
[----:B------:R-:W-:Y:S02]  /*112d0*/  IADD3 R2, R11, 0x80, RZ ;  /* 0x000000800b027810 */ /* 0x000fe40007ffe0ff */
[----:B---3--:R-:W-:Y:S01]  /*112e0*/  @!P4 LOP3.LUT R13, R20, 0xfffffffe, RZ, 0xc0, !PT ;  /* 0xfffffffe140dc812 */ /* 0x008fe200078ec0ff */
[----:B------:R-:W-:Y:S01]  /*112f0*/  @!P6 IMAD.WIDE R6, R7, 0x4, R4 ;  /* 0x000000040706e825 */ /* 0x000fe200078e0204 */
[----:B------:R-:W-:-:S03]  /*11300*/  IADD3 R20, R11, 0x90, RZ ;  /* 0x000000900b147810 */ /* 0x000fc60007ffe0ff */
[--C-:B------:R-:W-:Y:S01]  /*11310*/  @!P4 IMAD.WIDE R12, R13, 0x4, R4.reuse ;  /* 0x000000040d0cc825 */ /* 0x100fe200078e0204 */
[----:B------:R1:W-:Y:S01]  /*11320*/  @!P6 ST.E.64 [R6.64], R42 ;  /* 0x0000002a0600e985 */ /* 0x0003e2000c101b10 */
[----:B------:R-:W-:Y:S02]  /*11330*/  ISETP.GE.AND P6, PT, R2, c[0x0][0x3c8], PT ;  /* 0x0000f20002007a0c */ /* 0x000fe40003fc6270 */
[----:B----4-:R-:W-:Y:S01]  /*11340*/  @!P0 IMAD.WIDE R16, R3, 0x4, R4 ;  /* 0x0000000403108825 */ /* 0x010fe200078e0204 */
[----:B------:R2:W-:Y:S01]  /*11350*/  @!P5 ST.E.64 [R8.64], R46 ;  /* 0x0000002e0800d985 */ /* 0x0005e2000c101b10 */
[----:B------:R-:W-:Y:S02]  /*11360*/  ISETP.GE.AND P5, PT, R0, c[0x0][0x3c8], PT ;  /* 0x0000f20000007a0c */ /* 0x000fe40003fa6270 */
[----:B------:R-:W-:Y:S01]  /*11370*/  IADD3 R3, R11, 0xb0, RZ ;  /* 0x000000b00b037810 */ /* 0x000fe20007ffe0ff */
[----:B------:R3:W-:Y:S01]  /*11380*/  @!P4 ST.E.64 [R12.64], R50 ;  /* 0x000000320c00c985 */ /* 0x0007e2000c101b10 */
[----:B------:R-:W-:-:S03]  /*11390*/  ISETP.GE.AND P4, PT, R20, c[0x0][0x3c8], PT ;  /* 0x0000f20014007a0c */ /* 0x000fc60003f86270 */
[----:B------:R4:W-:Y:S01]  /*113a0*/  @!P3 ST.E.64 [R14.64], R54 ;  /* 0x000000360e00b985 */ /* 0x0009e2000c101b10 */
[----:B------:R-:W-:Y:S02]  /*113b0*/  ISETP.GE.AND P3, PT, R19, c[0x0][0x3c8], PT ;  /* 0x0000f20013007a0c */ /* 0x000fe40003f66270 */
[----:B------:R-:W-:-:S03]  /*113c0*/  @!P6 LEA.HI R2, R2, R2, RZ, 0x1 ;  /* 0x000000020202e211 */ /* 0x000fc600078f08ff */
[----:B------:R-:W-:-:S04]  /*113d0*/  @!P5 LEA.HI R0, R0, R0, RZ, 0x1 ;  /* 0x000000000000d211 */ /* 0x000fc800078f08ff */
[----:B------:R-:W-:-:S04]  /*113e0*/  @!P4 LEA.HI R20, R20, R20, RZ, 0x1 ;  /* 0x000000141414c211 */ /* 0x000fc800078f08ff */
[----:B------:R-:W-:Y:S02]  /*113f0*/  @!P3 LEA.HI R19, R19, R19, RZ, 0x1 ;  /* 0x000000131313b211 */ /* 0x000fe400078f08ff */
[----:B-1----:R-:W-:Y:S02]  /*11400*/  @!P2 LOP3.LUT R7, R18, 0xfffffffe, RZ, 0xc0, !PT ;  /* 0xfffffffe1207a812 */ /* 0x002fe400078ec0ff */
[----:B------:R-:W-:Y:S02]  /*11410*/  IADD3 R18, R11, 0xa0, RZ ;  /* 0x000000a00b127810 */ /* 0x000fe40007ffe0ff */
[----:B--2---:R-:W-:Y:S01]  /*11420*/  @!P1 LOP3.LUT R9, R10, 0xfffffffe, RZ, 0xc0, !PT ;  /* 0xfffffffe0a099812 */ /* 0x004fe200078ec0ff */
[--C-:B------:R-:W-:Y:S01]  /*11430*/  @!P2 IMAD.WIDE R6, R7, 0x4, R4.reuse ;  /* 0x000000040706a825 */ /* 0x100fe200078e0204 */
[----:B------:R-:W-:Y:S02]  /*11440*/  IADD3 R10, R11, 0xa8, RZ ;  /* 0x000000a80b0a7810 */ /* 0x000fe40007ffe0ff */
[----:B---3--:R-:W-:Y:S01]  /*11450*/  @!P4 LOP3.LUT R13, R20, 0xfffffffe, RZ, 0xc0, !PT ;  /* 0xfffffffe140dc812 */ /* 0x008fe200078ec0ff */
[----:B------:R-:W-:Y:S01]  /*11460*/  @!P1 IMAD.WIDE R8, R9, 0x4, R4 ;  /* 0x0000000409089825 */ /* 0x000fe200078e0204 */
[----:B------:R1:W-:Y:S01]  /*11470*/  @!P2 ST.E.64 [R6.64], R58 ;  /* 0x0000003a0600a985 */ /* 0x0003e2000c101b10 */
[----:B------:R-:W-:-:S02]  /*11480*/  ISETP.GE.AND P2, PT, R18, c[0x0][0x3c8], PT ;  /* 0x0000f20012007a0c */ /* 0x000fc40003f46270 */
[----:B------:R-:W-:Y:S01]  /*11490*/  @!P3 LOP3.LUT R19, R19, 0xfffffffe, RZ, 0xc0, !PT ;  /* 0xfffffffe1313b812 */ /* 0x000fe200078ec0ff */
[----:B------:R2:W-:Y:S01]  /*114a0*/  @!P1 ST.E.64 [R8.64], R62 ;  /* 0x0000003e08009985 */ /* 0x0005e2000c101b10 */
[----:B------:R-:W-:Y:S02]  /*114b0*/  ISETP.GE.AND P1, PT, R10, c[0x0][0x3c8], PT ;  /* 0x0000f2000a007a0c */ /* 0x000fe40003f26270 */
[----:B------:R-:W-:Y:S01]  /*114c0*/  IADD3 R11, R11, 0xb8, RZ ;  /* 0x000000b80b0b7810 */ /* 0x000fe20007ffe0ff */
[----:B------:R3:W-:Y:S01]  /*114d0*/  @!P0 ST.E.64 [R16.64], R66 ;  /* 0x0000004210008985 */ /* 0x0007e2000c101b10 */
[----:B------:R-:W-:-:S05]  /*114e0*/  ISETP.GE.AND P0, PT, R3, c[0x0][0x3c8], PT ;  /* 0x0000f20003007a0c */ /* 0x000fca0003f06270 */
[----:B------:R-:W-:-:S04]  /*114f0*/  @!P2 LEA.HI R18, R18, R18, RZ, 0x1 ;  /* 0x000000121212a211 */ /* 0x000fc800078f08ff */
[----:B------:R-:W-:Y:S02]  /*11500*/  @!P1 LEA.HI R10, R10, R10, RZ, 0x1 ;  /* 0x0000000a0a0a9211 */ /* 0x000fe400078f08ff */
[----:B----4-:R-:W-:Y:S02]  /*11510*/  @!P2 LOP3.LUT R15, R18, 0xfffffffe, RZ, 0xc0, !PT ;  /* 0xfffffffe120fa812 */ /* 0x010fe400078ec0ff */
[----:B------:R-:W-:-:S04]  /*11520*/  @!P0 LEA.HI R3, R3, R3, RZ, 0x1 ;  /* 0x0000000303038211 */ /* 0x000fc800078f08ff */
[----:B------:R-:W-:Y:S02]  /*11530*/  @!P0 LOP3.LUT R3, R3, 0xfffffffe, RZ, 0xc0, !PT ;  /* 0xfffffffe03038812 */ /* 0x000fe400078ec0ff */
[----:B-1----:R-:W-:-:S03]  /*11540*/  @!P6 LOP3.LUT R7, R2, 0xfffffffe, RZ, 0xc0, !PT ;  /* 0xfffffffe0207e812 */ /* 0x002fc600078ec0ff */
[----:B------:R-:W-:Y:S01]  /*11550*/  @!P0 IMAD.WIDE R2, R3, 0x4, R4 ;  /* 0x0000000403028825 */ /* 0x000fe200078e0204 */
[----:B--2---:R-:W-:-:S03]  /*11560*/  @!P5 LOP3.LUT R9, R0, 0xfffffffe, RZ, 0xc0, !PT ;  /* 0xfffffffe0009d812 */ /* 0x004fc600078ec0ff */
[----:B------:R-:W-:Y:S01]  /*11570*/  @!P6 IMAD.WIDE R6, R7, 0x4, R4 ;  /* 0x000000040706e825 */ /* 0x000fe200078e0204 */
[----:B---3--:R-:W-:-:S03]  /*11580*/  @!P1 LOP3.LUT R17, R10, 0xfffffffe, RZ, 0xc0, !PT ;  /* 0xfffffffe0a119812 */ /* 0x008fc600078ec0ff */
[--C-:B------:R-:W-:Y:S01]  /*11590*/  @!P5 IMAD.WIDE R8, R9, 0x4, R4.reuse ;  /* 0x000000040908d825 */ /* 0x100fe200078e0204 */
[----:B------:R1:W-:Y:S04]  /*115a0*/  @!P6 ST.E.64 [R6.64], R70 ;  /* 0x000000460600e985 */ /* 0x0003e8000c101b10 */
[----:B------:R2:W-:Y:S01]  /*115b0*/  @!P5 ST.E.64 [R8.64], R74 ;  /* 0x0000004a0800d985 */ /* 0x0005e2000c101b10 */
[----:B-1----:R-:W-:-:S04]  /*115c0*/  @!P4 IMAD.WIDE R6, R13, 0x4, R4 ;  /* 0x000000040d06c825 */ /* 0x002fc800078e0204 */
[--C-:B--2---:R-:W-:Y:S01]  /*115d0*/  @!P3 IMAD.WIDE R8, R19, 0x4, R4.reuse ;  /* 0x000000041308b825 */ /* 0x104fe200078e0204 */
[----:B------:R1:W-:Y:S03]  /*115e0*/  @!P4 ST.E.64 [R6.64], R78 ;  /* 0x0000004e0600c985 */ /* 0x0003e6000c101b10 */
[--C-:B------:R-:W-:Y:S01]  /*115f0*/  @!P2 IMAD.WIDE R12, R15, 0x4, R4.reuse ;  /* 0x000000040f0ca825 */ /* 0x100fe200078e0204 */
[----:B------:R1:W-:Y:S03]  /*11600*/  @!P3 ST.E.64 [R8.64], R82 ;  /* 0x000000520800b985 */ /* 0x0003e6000c101b10 */
[----:B------:R-:W-:Y:S01]  /*11610*/  @!P1 IMAD.WIDE R14, R17, 0x4, R4 ;  /* 0x00000004110e9825 */ /* 0x000fe200078e0204 */
[----:B------:R1:W-:Y:S04]  /*11620*/  @!P2 ST.E.64 [R12.64], R86 ;  /* 0x000000560c00a985 */ /* 0x0003e8000c101b10 */
[----:B------:R1:W-:Y:S04]  /*11630*/  @!P1 ST.E.64 [R14.64], R90 ;  /* 0x0000005a0e009985 */ /* 0x0003e8000c101b10 */
[----:B------:R1:W-:Y:S01]  /*11640*/  @!P0 ST.E.64 [R2.64], R94 ;  /* 0x0000005e02008985 */ /* 0x0003e2000c101b10 */
[----:B------:R-:W-:-:S13]  /*11650*/  ISETP.GE.AND P0, PT, R11, c[0x0][0x3c8], PT ;  /* 0x0000f2000b007a0c */ /* 0x000fda0003f06270 */
[----:B------:R-:W-:Y:S05]  /*11660*/  @P0 EXIT ;  /* 0x000000000000094d */ /* 0x000fea0003800000 */
[----:B-1----:R-:W-:-:S04]  /*11670*/  LEA.HI R3, R11, R11, RZ, 0x1 ;  /* 0x0000000b0b037211 */ /* 0x002fc800078f08ff */
[----:B------:R-:W-:-:S05]  /*11680*/  LOP3.LUT R3, R3, 0xfffffffe, RZ, 0xc0, !PT ;  /* 0xfffffffe03037812 */ /* 0x000fca00078ec0ff */
[----:B------:R-:W-:-:S05]  /*11690*/  IMAD.WIDE R4, R3, 0x4, R4 ;  /* 0x0000000403047825 */ /* 0x000fca00078e0204 */
[----:B------:R-:W-:Y:S01]  /*116a0*/  ST.E.64 [R4.64], R98 ;  /* 0x0000006204007985 */ /* 0x000fe2000c101b10 */
[----:B------:R-:W-:Y:S05]  /*116b0*/  EXIT ;  /* 0x000000000000794d */ /* 0x000fea0003800000 */
.L_x_387:
        /* <DEDUP_REMOVED lines=26> */
[----:B------:R-:W-:Y:S01]  /*11860*/  IMAD.WIDE.U32 R8, R5, c[0x0][0x4d8], R8 ;  /* 0x0001360005087a25 */ /* 0x000fe200078e0008 */
[----:B------:R-:W-:-:S03]  /*11870*/  IADD3 R4, -R6, RZ, RZ ;  /* 0x000000ff06047210 */ /* 0x000fc60007ffe1ff */
[----:B------:R-:W-:Y:S02]  /*11880*/  IMAD R0, R0, c[0x0][0x4d8], RZ ;  /* 0x0001360000007a24 */ /* 0x000fe400078e02ff */
[----:B--2---:R-:W-:Y:S02]  /*11890*/  IMAD R2, R2, c[0x0][0x550], R3 ;  /* 0x0001540002027a24 */ /* 0x004fe400078e0203 */
[----:B------:R-:W-:Y:S02]  /*118a0*/  IMAD R0, R5, c[0x0][0x4dc], R0 ;  /* 0x0001370005007a24 */ /* 0x000fe400078e0200 */
[----:B------:R-:W-:Y:S01]  /*118b0*/  IMAD R4, R4, c[0x0][0x4e8], R7 ;  /* 0x00013a0004047a24 */ /* 0x000fe200078e0207 */
[----:B------:R-:W-:Y:S01]  /*118c0*/  SHF.R.S32.HI R3, RZ, 0x1f, R2 ;  /* 0x0000001fff037819 */ /* 0x000fe20000011402 */
[----:B------:R-:W-:Y:S01]  /*118d0*/  IMAD.IADD R9, R0, 0x1, R9 ;  /* 0x0000000100097824 */ /* 0x000fe200078e0209 */
[----:B------:R-:W-:-:S03]  /*118e0*/  SHF.R.S32.HI R0, RZ, 0x1f, R6 ;  /* 0x0000001fff007819 */ /* 0x000fc60000011406 */
[----:B------:R-:W-:Y:S02]  /*118f0*/  IMAD R3, R3, c[0x0][0x4e0], RZ ;  /* 0x0001380003037a24 */ /* 0x000fe400078e02ff */
        /* <DEDUP_REMOVED lines=14> */
.L_x_390:
        /* <DEDUP_REMOVED lines=10> */
.L_x_2463:


//--------------------- .text._ZN7cutlass13device_kernelIN5flash19enable_sm80_to_sm89INS1_16FlashAttnFwdSm80INS1_25CollectiveMainloopFwdSm80ILi8ELi1ELb0EN4cute5tupleIJNS5_1CILi128EEENS7_ILi64EEENS7_ILi192EEEEEELi192ENS_6half_tEfNS_4arch4Sm80ELb0ELb1ELb1ELb1ELb0ELb0ELb1ELb1EEENS1_21CollectiveEpilogueFwdINS6_IJS8_SA_S9_EEENS6_IJNS7_ILi1EEESI_SI_EEESC_SE_Li256ELb1ELb1ELb1ELb0EEENS1_36VarlenDynamicPersistentTileSchedulerILi128ELi64ELi256ELi256ELb1ELb1ELb0ELb1ELb0ELb1EEEEEEEEEvNT_6ParamsE --------------------------
	.section	.text._ZN7cutlass13device_kernelIN5flash19enable_sm80_to_sm89INS1_16FlashAttnFwdSm80INS1_25CollectiveMainloopFwdSm80ILi8ELi1ELb0EN4cute5tupleIJNS5_1CILi128EEENS7_ILi64EEENS7_ILi192EEEEEELi192ENS_6half_tEfNS_4arch4Sm80ELb0ELb1ELb1ELb1ELb0ELb0ELb1ELb1EEENS1_21CollectiveEpilogueFwdINS6_IJS8_SA_S9_EEENS6_IJNS7_ILi1EEESI_SI_EEESC_SE_Li256ELb1ELb1ELb1ELb0EEENS1_36VarlenDynamicPersistentTileSchedulerILi128ELi64ELi256ELi256ELb1ELb1ELb0ELb1ELb0ELb1EEEEEEEEEvNT_6ParamsE,"ax",@progbits
	.sectioninfo	@"SHI_REGISTERS=255"
	.align	128
.text._ZN7cutlass13device_kernelIN5flash19enable_sm80_to_sm89INS1_16FlashAttnFwdSm80INS1_25CollectiveMainloopFwdSm80ILi8ELi1ELb0EN4cute5tupleIJNS5_1CILi128EEENS7_ILi64EEENS7_ILi192EEEEEELi192ENS_6half_tEfNS_4arch4Sm80ELb0ELb1ELb1ELb1ELb0ELb0ELb1ELb1EEENS1_21CollectiveEpilogueFwdINS6_IJS8_SA_S9_EEENS6_IJNS7_ILi1EEESI_SI_EEESC_SE_Li256ELb1ELb1ELb1ELb0EEENS1_36VarlenDynamicPersistentTileSchedulerILi128ELi64ELi256ELi256ELb1ELb1ELb0ELb1ELb0ELb1EEEEEEEEEvNT_6ParamsE:
        .type           _ZN7cutlass13device_kernelIN5flash19enable_sm80_to_sm89INS1_16FlashAttnFwdSm80INS1_25CollectiveMainloopFwdSm80ILi8ELi1ELb0EN4cute5tupleIJNS5_1CILi128EEENS7_ILi64EEENS7_ILi192EEEEEELi192ENS_6half_tEfNS_4arch4Sm80ELb0ELb1ELb1ELb1ELb0ELb0ELb1ELb1EEENS1_21CollectiveEpilogueFwdINS6_IJS8_SA_S9_EEENS6_IJNS7_ILi1EEESI_SI_EEESC_SE_Li256ELb1ELb1ELb1ELb0EEENS1_36VarlenDynamicPersistentTileSchedulerILi128ELi64ELi256ELi256ELb1ELb1ELb0ELb1ELb0ELb1EEEEEEEEEvNT_6ParamsE,@function
        .size           _ZN7cutlass13device_kernelIN5flash19enable_sm80_to_sm89INS1_16FlashAttnFwdSm80INS1_25CollectiveMainloopFwdSm80ILi8ELi1ELb0EN4cute5tupleIJNS5_1CILi128EEENS7_ILi64EEENS7_ILi192EEEEEELi192ENS_6half_tEfNS_4arch4Sm80ELb0ELb1ELb1ELb1ELb0ELb0ELb1ELb1EEENS1_21CollectiveEpilogueFwdINS6_IJS8_SA_S9_EEENS6_IJNS7_ILi1EEESI_SI_EEESC_SE_Li256ELb1ELb1ELb1ELb0EEENS1_36VarlenDynamicPersistentTileSchedulerILi128ELi64ELi256ELi256ELb1ELb1ELb0ELb1ELb0ELb1EEEEEEEEEvNT_6ParamsE,(.L_x_2464 - _ZN7cutlass13device_kernelIN5flash19enable_sm80_to_sm89INS1_16FlashAttnFwdSm80INS1_25CollectiveMainloopFwdSm80ILi8ELi1ELb0EN4cute5tupleIJNS5_1CILi128EEENS7_ILi64EEENS7_ILi192EEEEEELi192ENS_6half_tEfNS_4arch4Sm80ELb0ELb1ELb1ELb1ELb0ELb0ELb1ELb1EEENS1_21CollectiveEpilogueFwdINS6_IJS8_SA_S9_EEENS6_IJNS7_ILi1EEESI_SI_EEESC_SE_Li256ELb1ELb1ELb1ELb0EEENS1_36VarlenDynamicPersistentTileSchedulerILi128ELi64ELi256ELi256ELb1ELb1ELb0ELb1ELb0ELb1EEEEEEEEEvNT_6ParamsE)
        .other          _ZN7cutlass13device_kernelIN5flash19enable_sm80_to_sm89INS1_16FlashAttnFwdSm80INS1_25CollectiveMainloopFwdSm80ILi8ELi1ELb0EN4cute5tupleIJNS5_1CILi128EEENS7_ILi64EEENS7_ILi192EEEEEELi192ENS_6half_tEfNS_4arch4Sm80ELb0ELb1ELb1ELb1ELb0ELb0ELb1ELb1EEENS1_21CollectiveEpilogueFwdINS6_IJS8_SA_S9_EEENS6_IJNS7_ILi1EEESI_SI_EEESC_SE_Li256ELb1ELb1ELb1ELb0EEENS1_36VarlenDynamicPersistentTileSchedulerILi128ELi64ELi256ELi256ELb1ELb1ELb0ELb1ELb0ELb1EEEEEEEEEvNT_6ParamsE,@"STO_CUDA_ENTRY STV_DEFAULT"
_ZN7cutlass13device_kernelIN5flash19enable_sm80_to_sm89INS1_16FlashAttnFwdSm80INS1_25CollectiveMainloopFwdSm80ILi8ELi1ELb0EN4cute5tupleIJNS5_1CILi128EEENS7_ILi64EEENS7_ILi192EEEEEELi192ENS_6half_tEfNS_4arch4Sm80ELb0ELb1ELb1ELb1ELb0ELb0ELb1ELb1EEENS1_21CollectiveEpilogueFwdINS6_IJS8_SA_S9_EEENS6_IJNS7_ILi1EEESI_SI_EEESC_SE_Li256ELb1ELb1ELb1ELb0EEENS1_36VarlenDynamicPersistentTileSchedulerILi128ELi64ELi256ELi256ELb1ELb1ELb0ELb1ELb0ELb1EEEEEEEEEvNT_6ParamsE:
        /* <DEDUP_REMOVED lines=13> */
[----:B------:R-:W-:-:S03]  /*00d0*/  CS2R R8, SRZ ;  /* 0x0000000000087805 */ /* 0x000fc6000001ff00 */
        /* <DEDUP_REMOVED lines=10> */
[C---:B------:R-:W-:Y:S01]  /*0180*/  ISETP.GE.U32.AND P4, PT, R12.reuse, 0x2, PT ;  /* 0x000000020c00780c */ /* 0x040fe20003f86070 */
[----:B------:R-:W-:Y:S01]  /*0190*/  IMAD.MOV.U32 R6, RZ, RZ, RZ ;  /* 0x000000ffff067224 */ /* 0x000fe200078e00ff */
        /* <DEDUP_REMOVED lines=26> */
.L_x_396:
        /* <DEDUP_REMOVED lines=9> */
[----:B------:R-:W-:-:S04]  /*03d0*/  @!P0 IMAD.WIDE R4, R0, R2, c[0x0][0x580] ;  /* 0x0001600000048625 */ /* 0x000fc800078e0202 */
[----:B------:R-:W-:Y:S01]  /*03e0*/  @!P0 IMAD.WIDE R2, R0, R3, c[0x0][0x578] ;  /* 0x00015e0000028625 */ /* 0x000fe200078e0203 */
[----:B------:R-:W3:Y:S04]  /*03f0*/  @!P0 LDG.E R9, [R4.64] ;  /* 0x0000000604098981 */ /* 0x000ee8000c1e1900 */
[----:B------:R-:W3:Y:S02]  /*0400*/  @!P0 LDG.E R8, [R2.64] ;  /* 0x0000000602088981 */ /* 0x000ee4000c1e1900 */
[----:B---3--:R-:W-:Y:S01]  /*0410*/  IMAD R5, R9, R8, RZ ;  /* 0x0000000809057224 */ /* 0x008fe200078e02ff */
[----:B------:R-:W-:Y:S05]  /*0420*/  BRA.DIV ~URZ, `(.L_x_394) ;  /* 0x00014f827f007947 */ /* 0x000fea000b800000 */
[----:B------:R1:W3:Y:S02]  /*0430*/  SHFL.UP PT, R0, R5, 0x1, RZ ;  /* 0x0420000005007989 */ /* 0x0002e400000e00ff */
.L_x_535:
        /* <DEDUP_REMOVED lines=16> */
.L_x_536:
[----:B---3--:R-:W-:-:S05]  /*0540*/  IMAD R0, R0, c[0x0][0x538], RZ ;  /* 0x00014e0000007a24 */ /* 0x008fca00078e02ff */
[----:B------:R-:W-:-:S04]  /*0550*/  IADD3 R7, R0, R7, RZ ;  /* 0x0000000700077210 */ /* 0x000fc80007ffe0ff */
[----:B------:R-:W-:-:S13]  /*0560*/  ISETP.GT.AND P0, PT, R7, UR4, PT ;  /* 0x0000000407007c0c */ /* 0x000fda000bf04270 */
[----:B-12---:R-:W-:Y:S05]  /*0570*/  @!P0 BRA `(.L_x_396) ;  /* 0xfffffdc000008947 */ /* 0x006fea000383ffff */
.L_x_392:
[----:B------:R-:W-:-:S05]  /*0580*/  IADD3 R11, -R0, R7, RZ ;  /* 0x00000007000b7210 */ /* 0x000fca0007ffe1ff */
[----:B------:R-:W-:-:S05]  /*0590*/  IMAD R0, R4, c[0x0][0x538], R11 ;  /* 0x00014e0004007a24 */ /* 0x000fca00078e020b */
[----:B------:R-:W-:Y:S01]  /*05a0*/  ISETP.GT.AND P0, PT, R0, UR4, PT ;  /* 0x0000000400007c0c */ /* 0x000fe2000bf04270 */
[----:B------:R-:W-:-:S12]  /*05b0*/  BRA.DIV ~URZ, `(.L_x_397) ;  /* 0x000150027f007947 */ /* 0x000fd8000b800000 */
[----:B------:R-:W-:-:S04]  /*05c0*/  VOTE.ANY R10, PT, !P0 ;  /* 0x00000000000a7806 */ /* 0x000fc800040e0100 */
.L_x_537:
[----:B------:R-:W1:Y:S02]  /*05d0*/  POPC R7, R10 ;  /* 0x0000000a00077309 */ /* 0x000e640000000000 */
[----:B-12---:R-:W-:Y:S01]  /*05e0*/  IADD3 R235, R7, R6, RZ ;  /* 0x0000000607eb7210 */ /* 0x006fe20007ffe0ff */
[----:B------:R-:W-:Y:S05]  /*05f0*/  BRA.DIV ~URZ, `(.L_x_398) ;  /* 0x000150127f007947 */ /* 0x000fea000b800000 */
[----:B------:R1:W2:Y:S01]  /*0600*/  SHFL.IDX PT, R233, R9, R7, 0x1f ;  /* 0x00001f0709e97589 */ /* 0x0002a200000e0000 */
[----:B------:R-:W-:-:S03]  /*0610*/  MOV R6, RZ ;  /* 0x000000ff00067202 */ /* 0x000fc60000000f00 */
[----:B------:R1:W3:Y:S04]  /*0620*/  SHFL.IDX PT, R9, R8, R7, 0x1f ;  /* 0x00001f0708097589 */ /* 0x0002e800000e0000 */
.L_x_538:
[----:B------:R-:W-:Y:S01]  /*0630*/  ISETP.NE.AND P0, PT, R10, RZ, PT ;  /* 0x000000ff0a00720c */ /* 0x000fe20003f05270 */
[----:B------:R-:W-:-:S12]  /*0640*/  BSSY B0, `(.L_x_399) ;  /* 0x0000005000007945 */ /* 0x000fd80003800000 */
[----:B------:R-:W-:Y:S05]  /*0650*/  @!P0 BRA `(.L_x_400) ;  /* 0x0000003000008947 */ /* 0x000fea0003800000 */
[----:B------:R-:W-:Y:S01]  /*0660*/  IADD3 R3, R7, -0x1, RZ ;  /* 0xffffffff07037810 */ /* 0x000fe20007ffe0ff */
[----:B------:R-:W-:Y:S05]  /*0670*/  BRA.DIV ~URZ, `(.L_x_401) ;  /* 0x000150727f007947 */ /* 0x000fea000b800000 */
[----:B------:R4:W1:Y:S02]  /*0680*/  SHFL.IDX PT, R6, R4, R3, 0x1f ;  /* 0x00001f0304067589 */ /* 0x00086400000e0000 */
.L_x_400:
[----:B------:R-:W-:Y:S05]  /*0690*/  BSYNC B0 ;  /* 0x0000000000007941 */ /* 0x000fea0003800000 */
.L_x_399:
[----:B---3--:R-:W-:Y:S01]  /*06a0*/  ISETP.NE.AND P0, PT, R9, 0x1, PT ;  /* 0x000000010900780c */ /* 0x008fe20003f05270 */
[----:B-1----:R-:W-:Y:S01]  /*06b0*/  IMAD R232, R6, c[0x0][0x538], R11 ;  /* 0x00014e0006e87a24 */ /* 0x002fe200078e020b */
[----:B------:R-:W-:Y:S04]  /*06c0*/  BSSY B0, `(.L_x_402) ;  /* 0x0000085000007945 */ /* 0x000fe80003800000 */
[----:B------:R-:W-:-:S07]  /*06d0*/  IADD3 R11, -R232, UR4, RZ ;  /* 0x00000004e80b7c10 */ /* 0x000fce000fffe1ff */
[----:B------:R-:W-:Y:S05]  /*06e0*/  @!P0 BRA `(.L_x_403) ;  /* 0x000003e000008947 */ /* 0x000fea0003800000 */
[-C--:B--2---:R-:W-:Y:S02]  /*06f0*/  IABS R0, R233.reuse ;  /* 0x000000e900007213 */ /* 0x084fe40000000000 */
[----:B------:R-:W-:-:S03]  /*0700*/  IABS R6, R233 ;  /* 0x000000e900067213 */ /* 0x000fc60000000000 */
[----:B------:R-:W-:Y:S01]  /*0710*/  IMAD.MOV.U32 R5, RZ, RZ, R0 ;  /* 0x000000ffff057224 */ /* 0x000fe200078e0000 */
[----:B------:R-:W-:-:S03]  /*0720*/  IABS R0, R9 ;  /* 0x0000000900007213 */ /* 0x000fc60000000000 */
[----:B------:R-:W1:Y:S02]  /*0730*/  I2F.RP R2, R5 ;  /* 0x0000000500027306 */ /* 0x000e640000209400 */
[----:B------:R-:W-:Y:S01]  /*0740*/  IMAD.MOV.U32 R8, RZ, RZ, R0 ;  /* 0x000000ffff087224 */ /* 0x000fe200078e0000 */
[----:B------:R-:W-:-:S05]  /*0750*/  IABS R0, R11 ;  /* 0x0000000b00007213 */ /* 0x000fca0000000000 */
[----:B------:R-:W-:Y:S08]  /*0760*/  I2F.RP R7, R8 ;  /* 0x0000000800077306 */ /* 0x000ff00000209400 */
[----:B-1----:R-:W1:Y:S02]  /*0770*/  MUFU.RCP R2, R2 ;  /* 0x0000000200027308 */ /* 0x002e640000001000 */
[----:B-1----:R-:W-:-:S06]  /*0780*/  IADD3 R2, R2, 0xffffffe, RZ ;  /* 0x0ffffffe02027810 */ /* 0x002fcc0007ffe0ff */
[----:B----4-:R-:W1:Y:S02]  /*0790*/  F2I.FTZ.U32.TRUNC.NTZ R3, R2 ;  /* 0x0000000200037305 */ /* 0x010e64000021f000 */
[----:B-1----:R-:W-:-:S04]  /*07a0*/  IMAD.MOV R2, RZ, RZ, -R3 ;  /* 0x000000ffff027224 */ /* 0x002fc800078e0a03 */
[----:B------:R-:W-:Y:S02]  /*07b0*/  IMAD R4, R2, R5, RZ ;  /* 0x0000000502047224 */ /* 0x000fe400078e02ff */
[----:B------:R-:W-:-:S04]  /*07c0*/  IMAD.MOV.U32 R2, RZ, RZ, RZ ;  /* 0x000000ffff027224 */ /* 0x000fc800078e00ff */
[----:B------:R-:W-:Y:S01]  /*07d0*/  IMAD.HI.U32 R2, R3, R4, R2 ;  /* 0x0000000403027227 */ /* 0x000fe200078e0002 */
[----:B------:R-:W-:-:S03]  /*07e0*/  MOV R3, R0 ;  /* 0x0000000000037202 */ /* 0x000fc60000000f00 */
[----:B------:R-:W-:Y:S02]  /*07f0*/  IMAD.MOV R0, RZ, RZ, -R6 ;  /* 0x000000ffff007224 */ /* 0x000fe400078e0a06 */
        /* <DEDUP_REMOVED lines=28> */
[----:B------:R-:W-:-:S03]  /*09c0*/  IMAD.MOV R5, RZ, RZ, -R4 ;  /* 0x000000ffff057224 */ /* 0x000fc600078e0a04 */
        /* <DEDUP_REMOVED lines=10> */
[----:B------:R-:W-:-:S04]  /*0a70*/  IMAD.MOV R2, RZ, RZ, -R0 ;  /* 0x000000ffff027224 */ /* 0x000fc800078e0a00 */
[C---:B------:R-:W-:Y:S01]  /*0a80*/  IMAD R3, R9.reuse, R2, R4 ;  /* 0x0000000209037224 */ /* 0x040fe200078e0204 */
[----:B------:R-:W-:Y:S01]  /*0a90*/  LEA R2, R9, R0, 0x18 ;  /* 0x0000000009027211 */ /* 0x000fe200078ec0ff */
[----:B------:R-:W-:-:S04]  /*0aa0*/  IMAD R0, R233, R5, R11 ;  /* 0x00000005e9007224 */ /* 0x000fc800078e020b */
[----:B------:R-:W-:Y:S01]  /*0ab0*/  IMAD R234, R3, 0x10000, R2 ;  /* 0x0001000003ea7824 */ /* 0x000fe200078e0202 */
[----:B------:R-:W-:Y:S05]  /*0ac0*/  BRA `(.L_x_404) ;  /* 0x0000044000007947 */ /* 0x000fea0003800000 */
.L_x_403:
[----:B------:R-:W-:-:S04]  /*0ad0*/  IMAD.MOV.U32 R2, RZ, RZ, 0x4 ;  /* 0x00000004ff027424 */ /* 0x000fc800078e00ff */
[----:B----4-:R-:W-:-:S05]  /*0ae0*/  IMAD.WIDE R2, R235, R2, c[0x0][0x590] ;  /* 0x00016400eb027625 */ /* 0x010fca00078e0202 */
[----:B------:R-:W3:Y:S02]  /*0af0*/  LDG.E R7, [R2.64] ;  /* 0x0000000602077981 */ /* 0x000ee4000c1e1900 */
[----:B--23--:R-:W-:-:S05]  /*0b00*/  IMAD R9, R7, R233, RZ ;  /* 0x000000e907097224 */ /* 0x00cfca00078e02ff */
[-C--:B------:R-:W-:Y:S02]  /*0b10*/  IABS R0, R9.reuse ;  /* 0x0000000900007213 */ /* 0x080fe40000000000 */
[----:B------:R-:W-:-:S03]  /*0b20*/  IABS R8, R9 ;  /* 0x0000000900087213 */ /* 0x000fc60000000000 */
[----:B------:R-:W-:-:S04]  /*0b30*/  IMAD.MOV.U32 R6, RZ, RZ, R0 ;  /* 0x000000ffff067224 */ /* 0x000fc800078e0000 */
[----:B------:R-:W1:Y:S08]  /*0b40*/  I2F.RP R2, R6 ;  /* 0x0000000600027306 */ /* 0x000e700000209400 */
[----:B-1----:R-:W1:Y:S02]  /*0b50*/  MUFU.RCP R2, R2 ;  /* 0x0000000200027308 */ /* 0x002e640000001000 */
[----:B-1----:R-:W-:-:S06]  /*0b60*/  IADD3 R2, R2, 0xffffffe, RZ ;  /* 0x0ffffffe02027810 */ /* 0x002fcc0007ffe0ff */
[----:B------:R-:W1:Y:S02]  /*0b70*/  F2I.FTZ.U32.TRUNC.NTZ R3, R2 ;  /* 0x0000000200037305 */ /* 0x000e64000021f000 */
[----:B-1----:R-:W-:-:S04]  /*0b80*/  IMAD.MOV R0, RZ, RZ, -R3 ;  /* 0x000000ffff007224 */ /* 0x002fc800078e0a03 */
[----:B------:R-:W-:Y:S01]  /*0b90*/  IMAD.MOV.U32 R2, RZ, RZ, R0 ;  /* 0x000000ffff027224 */ /* 0x000fe200078e0000 */
[----:B------:R-:W-:-:S03]  /*0ba0*/  IABS R0, R11 ;  /* 0x0000000b00007213 */ /* 0x000fc60000000000 */
[----:B------:R-:W-:Y:S01]  /*0bb0*/  IMAD R4, R2, R6, RZ ;  /* 0x0000000602047224 */ /* 0x000fe200078e02ff */
[----:B------:R-:W-:Y:S01]  /*0bc0*/  MOV R5, R0 ;  /* 0x0000000000057202 */ /* 0x000fe20000000f00 */
[----:B------:R-:W-:-:S04]  /*0bd0*/  IMAD.MOV.U32 R2, RZ, RZ, RZ ;  /* 0x000000ffff027224 */ /* 0x000fc800078e00ff */
[----:B------:R-:W-:-:S04]  /*0be0*/  IMAD.HI.U32 R0, R3, R4, R2 ;  /* 0x0000000403007227 */ /* 0x000fc800078e0002 */
[----:B------:R-:W-:Y:S02]  /*0bf0*/  IMAD.MOV R2, RZ, RZ, -R8 ;  /* 0x000000ffff027224 */ /* 0x000fe400078e0a08 */
        /* <DEDUP_REMOVED lines=9> */
[----:B------:R-:W-:-:S04]  /*0c90*/  @P2 IADD3 R0, R0, 0x1, RZ ;  /* 0x0000000100002810 */ /* 0x000fc80007ffe0ff */
[----:B------:R-:W-:-:S05]  /*0ca0*/  MOV R4, R0 ;  /* 0x0000000000047202 */ /* 0x000fca0000000f00 */
[----:B------:R-:W-:Y:S01]  /*0cb0*/  @!P0 IMAD.MOV R4, RZ, RZ, -R4 ;  /* 0x000000ffff048224 */ /* 0x000fe200078e0a04 */
[----:B------:R-:W-:-:S05]  /*0cc0*/  @!P1 LOP3.LUT R4, RZ, R9, RZ, 0x33, !PT ;  /* 0x00000009ff049212 */ /* 0x000fca00078e33ff */
[----:B------:R-:W-:-:S05]  /*0cd0*/  IMAD R10, R7, R4, RZ ;  /* 0x00000004070a7224 */ /* 0x000fca00078e02ff */
[----:B------:R-:W-:-:S04]  /*0ce0*/  IADD3 R0, -R10, c[0x0][0x538], RZ ;  /* 0x00014e000a007a10 */ /* 0x000fc80007ffe1ff */
[----:B------:R-:W-:-:S04]  /*0cf0*/  IMNMX R6, R7, R0, PT ;  /* 0x0000000007067217 */ /* 0x000fc80003800200 */
[----:B------:R-:W-:-:S05]  /*0d00*/  IABS R0, R6 ;  /* 0x0000000600007213 */ /* 0x000fca0000000000 */
[----:B------:R-:W-:-:S04]  /*0d10*/  IMAD.MOV.U32 R5, RZ, RZ, R0 ;  /* 0x000000ffff057224 */ /* 0x000fc800078e0000 */
[----:B------:R-:W1:Y:S08]  /*0d20*/  I2F.RP R2, R5 ;  /* 0x0000000500027306 */ /* 0x000e700000209400 */
[----:B-1----:R-:W1:Y:S02]  /*0d30*/  MUFU.RCP R2, R2 ;  /* 0x0000000200027308 */ /* 0x002e640000001000 */
[----:B-1----:R-:W-:-:S06]  /*0d40*/  IADD3 R2, R2, 0xffffffe, RZ ;  /* 0x0ffffffe02027810 */ /* 0x002fcc0007ffe0ff */
[----:B------:R1:W2:Y:S02]  /*0d50*/  F2I.FTZ.U32.TRUNC.NTZ R3, R2 ;  /* 0x0000000200037305 */ /* 0x0002a4000021f000 */
[----:B-1----:R-:W-:Y:S01]  /*0d60*/  IMAD.MOV R2, RZ, RZ, -R4 ;  /* 0x000000ffff027224 */ /* 0x002fe200078e0a04 */
[----:B--2---:R-:W-:-:S03]  /*0d70*/  IADD3 R0, RZ, -R3, RZ ;  /* 0x80000003ff007210 */ /* 0x004fc60007ffe0ff */
[----:B------:R-:W-:Y:S01]  /*0d80*/  IMAD R8, R9, R2, R11 ;  /* 0x0000000209087224 */ /* 0x000fe200078e020b */
[----:B------:R-:W-:Y:S01]  /*0d90*/  IABS R9, R6 ;  /* 0x0000000600097213 */ /* 0x000fe20000000000 */
[----:B------:R-:W-:-:S03]  /*0da0*/  IMAD.MOV.U32 R2, RZ, RZ, R0 ;  /* 0x000000ffff027224 */ /* 0x000fc600078e0000 */
[----:B------:R-:W-:Y:S01]  /*0db0*/  IABS R0, R8 ;  /* 0x0000000800007213 */ /* 0x000fe20000000000 */
[----:B------:R-:W-:Y:S02]  /*0dc0*/  IMAD R7, R2, R5, RZ ;  /* 0x0000000502077224 */ /* 0x000fe400078e02ff */
[----:B------:R-:W-:Y:S02]  /*0dd0*/  IMAD.MOV.U32 R2, RZ, RZ, RZ ;  /* 0x000000ffff027224 */ /* 0x000fe400078e00ff */
[----:B------:R-:W-:Y:S01]  /*0de0*/  IMAD.MOV.U32 R4, RZ, RZ, R0 ;  /* 0x000000ffff047224 */ /* 0x000fe200078e0000 */
[----:B------:R-:W-:Y:S01]  /*0df0*/  IADD3 R0, RZ, -R9, RZ ;  /* 0x80000009ff007210 */ /* 0x000fe20007ffe0ff */
[----:B------:R-:W-:-:S04]  /*0e00*/  IMAD.HI.U32 R3, R3, R7, R2 ;  /* 0x0000000703037227 */ /* 0x000fc800078e0002 */
[----:B------:R-:W-:Y:S02]  /*0e10*/  IMAD.MOV.U32 R2, RZ, RZ, R0 ;  /* 0x000000ffff027224 */ /* 0x000fe400078e0000 */
[----:B------:R-:W-:Y:S01]  /*0e20*/  IMAD.HI.U32 R0, R3, R4, RZ ;  /* 0x0000000403007227 */ /* 0x000fe200078e00ff */
[----:B------:R-:W-:-:S03]  /*0e30*/  IADD3 R3, R10, 0x1000000, R8 ;  /* 0x010000000a037810 */ /* 0x000fc60007ffe008 */
[----:B------:R-:W-:-:S05]  /*0e40*/  IMAD R2, R0, R2, R4 ;  /* 0x0000000200027224 */ /* 0x000fca00078e0204 */
[----:B------:R-:W-:-:S13]  /*0e50*/  ISETP.GT.U32.AND P1, PT, R5, R2, PT ;  /* 0x000000020500720c */ /* 0x000fda0003f24070 */
[----:B------:R-:W-:Y:S01]  /*0e60*/  @!P1 IMAD.IADD R2, R2, 0x1, -R5 ;  /* 0x0000000102029824 */ /* 0x000fe200078e0a05 */
[----:B------:R-:W-:Y:S02]  /*0e70*/  @!P1 IADD3 R0, R0, 0x1, RZ ;  /* 0x0000000100009810 */ /* 0x000fe40007ffe0ff */
[----:B------:R-:W-:Y:S02]  /*0e80*/  ISETP.NE.AND P1, PT, R6, RZ, PT ;  /* 0x000000ff0600720c */ /* 0x000fe40003f25270 */
[----:B------:R-:W-:Y:S02]  /*0e90*/  ISETP.GE.U32.AND P2, PT, R2, R5, PT ;  /* 0x000000050200720c */ /* 0x000fe40003f46070 */
[----:B------:R-:W-:-:S04]  /*0ea0*/  LOP3.LUT R2, R8, R6, RZ, 0x3c, !PT ;  /* 0x0000000608027212 */ /* 0x000fc800078e3cff */
[----:B------:R-:W-:Y:S01]  /*0eb0*/  ISETP.GE.AND P0, PT, R2, RZ, PT ;  /* 0x000000ff0200720c */ /* 0x000fe20003f06270 */
[----:B------:R-:W-:-:S06]  /*0ec0*/  IMAD.MOV R2, RZ, RZ, -R6 ;  /* 0x000000ffff027224 */ /* 0x000fcc00078e0a06 */
[----:B------:R-:W-:-:S06]  /*0ed0*/  @P2 IADD3 R0, R0, 0x1, RZ ;  /* 0x0000000100002810 */ /* 0x000fcc0007ffe0ff */
[----:B------:R-:W-:Y:S02]  /*0ee0*/  @!P0 IADD3 R0, -R0, RZ, RZ ;  /* 0x000000ff00008210 */ /* 0x000fe40007ffe1ff */
[----:B------:R-:W-:-:S05]  /*0ef0*/  @!P1 LOP3.LUT R0, RZ, R6, RZ, 0x33, !PT ;  /* 0x00000006ff009212 */ /* 0x000fca00078e33ff */
[----:B------:R-:W-:Y:S02]  /*0f00*/  IMAD R234, R0, R2, R3 ;  /* 0x0000000200ea7224 */ /* 0x000fe400078e0203 */
.L_x_404:
[----:B------:R-:W-:Y:S05]  /*0f10*/  BSYNC B0 ;  /* 0x0000000000007941 */ /* 0x000fea0003800000 */
.L_x_402:
[----:B------:R-:W-:-:S04]  /*0f20*/  LOP3.LUT R0, RZ, R0, RZ, 0x33, !PT ;  /* 0x00000000ff007212 */ /* 0x000fc800078e33ff */
[----:B------:R-:W-:Y:S01]  /*0f30*/  IADD3 R233, R0, R233, RZ ;  /* 0x000000e900e97210 */ /* 0x000fe20007ffe0ff */
[----:B------:R-:W-:Y:S05]  /*0f40*/  BRA `(.L_x_405) ;  /* 0x0000004000007947 */ /* 0x000fea0003800000 */
.L_x_393:
[----:B--2---:R-:W-:Y:S01]  /*0f50*/  IMAD.MOV.U32 R233, RZ, RZ, RZ ;  /* 0x000000ffffe97224 */ /* 0x004fe200078e00ff */
[----:B------:R-:W-:Y:S01]  /*0f60*/  MOV R234, RZ ;  /* 0x000000ff00ea7202 */ /* 0x000fe20000000f00 */
[----:B------:R-:W-:Y:S01]  /*0f70*/  IMAD.U32 R232, RZ, RZ, UR4 ;  /* 0x00000004ffe87e24 */ /* 0x000fe2000f8e00ff */
[----:B------:R-:W-:Y:S02]  /*0f80*/  MOV R235, c[0x0][0x53c] ;  /* 0x00014f0000eb7a02 */ /* 0x000fe40000000f00 */
.L_x_405:
[----:B------:R-:W-:Y:S01]  /*0f90*/  ISETP.NE.AND P0, PT, R12, RZ, PT ;  /* 0x000000ff0c00720c */ /* 0x000fe20003f05270 */
[----:B------:R-:W-:-:S12]  /*0fa0*/  WARPSYNC 0xffffffff ;  /* 0xffffffff00007948 */ /* 0x000fd80003800000 */
[----:B------:R1:W-:Y:S04]  /*0fb0*/  @!P0 STS.128 [0x18100], R232 ;  /* 0x018100e8ff008388 */ /* 0x0003e80000000c00 */
[----:B------:R-:W-:Y:S06]  /*0fc0*/  BAR.ARV 0x5, 0x100 ;  /* 0x0144000000007b1d */ /* 0x000fec0000002000 */
.L_x_391:
        /* <DEDUP_REMOVED lines=33> */
[----:B------:R-:W-:Y:S02]  /*11e0*/  LOP3.LUT R4, R13, 0xfffffff8, RZ, 0xc0, !PT ;  /* 0xfffffff80d047812 */ /* 0x000fe400078ec0ff */
[----:B------:R-:W-:-:S02]  /*11f0*/  LEA.HI R6, R8, R16, RZ, 0x5 ;  /* 0x0000001008067211 */ /* 0x000fc400078f28ff */
[----:B------:R-:W-:Y:S01]  /*1200*/  LOP3.LUT R15, R3, R0, RZ, 0x3c, !PT ;  /* 0x00000000030f7212 */ /* 0x000fe200078e3cff */
[----:B------:R-:W-:Y:S01]  /*1210*/  IMAD.IADD R11, R2, 0x1, -R4 ;  /* 0x00000001020b7824 */ /* 0x000fe200078e0a04 */
[----:B------:R-:W-:Y:S02]  /*1220*/  LEA.HI R7, R8, R16, RZ, 0x6 ;  /* 0x0000001008077211 */ /* 0x000fe400078f30ff */
[----:B------:R-:W-:Y:S02]  /*1230*/  LOP3.LUT R0, R6, 0xffffffe0, RZ, 0xc0, !PT ;  /* 0xffffffe006007812 */ /* 0x000fe400078ec0ff */
[--C-:B------:R-:W-:Y:S01]  /*1240*/  SHF.R.S32.HI R8, RZ, 0x5, R6.reuse ;  /* 0x00000005ff087819 */ /* 0x100fe20000011406 */
[----:B------:R-:W-:Y:S01]  /*1250*/  IMAD.SHL.U32 R4, R7, 0x8, RZ ;  /* 0x0000000807047824 */ /* 0x000fe200078e00ff */
[----:B------:R-:W-:Y:S01]  /*1260*/  SHF.R.S32.HI R2, RZ, 0x1f, R6 ;  /* 0x0000001fff027819 */ /* 0x000fe20000011406 */
[----:B------:R-:W-:Y:S01]  /*1270*/  IMAD.IADD R17, R16, 0x1, -R0 ;  /* 0x0000000110117824 */ /* 0x000fe200078e0a00 */
[----:B------:R-:W-:-:S02]  /*1280*/  LOP3.LUT R3, R12, 0xfffffffc, RZ, 0xc0, !PT ;  /* 0xfffffffc0c037812 */ /* 0x000fc400078ec0ff */
[----:B------:R-:W-:Y:S01]  /*1290*/  LEA.HI R0, R2, R8, RZ, 0x3 ;  /* 0x0000000802007211 */ /* 0x000fe200078f18ff */
[----:B------:R-:W-:Y:S01]  /*12a0*/  IMAD.SHL.U32 R2, R11, 0x40, RZ ;  /* 0x000000400b027824 */ /* 0x000fe200078e00ff */
[----:B------:R-:W-:Y:S01]  /*12b0*/  LOP3.LUT R209, R5, 0x7ffffe00, R4, 0xf8, !PT ;  /* 0x7ffffe0005d17812 */ /* 0x000fe200078ef804 */
[----:B------:R-:W-:Y:S01]  /*12c0*/  IMAD.SHL.U32 R5, R14, 0x8, RZ ;  /* 0x000000080e057824 */ /* 0x000fe200078e00ff */
[----:B------:R-:W-:Y:S01]  /*12d0*/  SHF.R.S32.HI R12, RZ, 0x1f, R17 ;  /* 0x0000001fff0c7819 */ /* 0x000fe20000011411 */
[----:B------:R-:W-:Y:S01]  /*12e0*/  IMAD.IADD R7, R16, 0x1, -R3 ;  /* 0x0000000110077824 */ /* 0x000fe200078e0a03 */
[----:B------:R-:W-:Y:S01]  /*12f0*/  LOP3.LUT R2, R2, 0x1c0, RZ, 0xc0, !PT ;  /* 0x000001c002027812 */ /* 0x000fe200078ec0ff */
[----:B------:R-:W-:Y:S01]  /*1300*/  IMAD.SHL.U32 R209, R209, 0x2, RZ ;  /* 0x00000002d1d17824 */ /* 0x000fe200078e00ff */
[----:B------:R-:W-:Y:S02]  /*1310*/  LOP3.LUT R0, R0, 0xffffff8, RZ, 0xc0, !PT ;  /* 0x0ffffff800007812 */ /* 0x000fe400078ec0ff */
[----:B------:R-:W-:-:S02]  /*1320*/  LOP3.LUT R5, R2, 0x8, R5, 0xf8, !PT ;  /* 0x0000000802057812 */ /* 0x000fc400078ef805 */
[----:B------:R-:W-:Y:S01]  /*1330*/  SHF.R.U32.HI R2, RZ, 0x3, R2 ;  /* 0x00000003ff027819 */ /* 0x000fe20000011602 */
[----:B------:R-:W-:Y:S01]  /*1340*/  IMAD.IADD R3, R8, 0x1, -R0 ;  /* 0x0000000108037824 */ /* 0x000fe200078e0a00 */
[----:B------:R-:W-:Y:S02]  /*1350*/  LEA.HI R12, R12, R17, RZ, 0x2 ;  /* 0x000000110c0c7211 */ /* 0x000fe400078f10ff */
[----:B------:R-:W-:Y:S01]  /*1360*/  LOP3.LUT R6, R5, R2, RZ, 0x3c, !PT ;  /* 0x0000000205067212 */ /* 0x000fe200078e3cff */
[C---:B------:R-:W-:Y:S01]  /*1370*/  IMAD.SHL.U32 R2, R9.reuse, 0x40, RZ ;  /* 0x0000004009027824 */ /* 0x040fe200078e00ff */
[----:B------:R-:W-:Y:S02]  /*1380*/  SHF.R.S32.HI R0, RZ, 0x2, R12 ;  /* 0x00000002ff007819 */ /* 0x000fe4000001140c */
[----:B------:R-:W-:Y:S02]  /*1390*/  LOP3.LUT R4, R9, 0x1, RZ, 0xc0, !PT ;  /* 0x0000000109047812 */ /* 0x000fe400078ec0ff */
[----:B------:R-:W-:Y:S01]  /*13a0*/  LOP3.LUT R2, R2, 0x1c0, RZ, 0xc0, !PT ;  /* 0x000001c002027812 */ /* 0x000fe200078ec0ff */
[----:B------:R-:W-:Y:S01]  /*13b0*/  IMAD R16, R3, 0x10, R0 ;  /* 0x0000001003107824 */ /* 0x000fe200078e0200 */
[----:B------:R-:W-:Y:S01]  /*13c0*/  ISETP.NE.U32.AND P0, PT, R4, 0x1, PT ;  /* 0x000000010400780c */ /* 0x000fe20003f05070 */
[----:B------:R-:W-:Y:S01]  /*13d0*/  IMAD.SHL.U32 R4, R8, 0x400, RZ ;  /* 0x0000040008047824 */ /* 0x000fe200078e00ff */
[----:B------:R-:W-:Y:S01]  /*13e0*/  LEA.HI R2, R2, R2, RZ, 0x1d ;  /* 0x0000000202027211 */ /* 0x000fe200078fe8ff */
[----:B------:R-:W-:Y:S01]  /*13f0*/  IMAD.SHL.U32 R3, R13, 0x40, RZ ;  /* 0x000000400d037824 */ /* 0x000fe200078e00ff */
[C---:B------:R-:W-:Y:S01]  /*1400*/  LEA.HI R0, R7.reuse, R7, RZ, 0x1 ;  /* 0x0000000707007211 */ /* 0x040fe200078f08ff */
[----:B------:R-:W-:Y:S01]  /*1410*/  IMAD R5, R7, 0x2, R4 ;  /* 0x0000000207057824 */ /* 0x000fe200078e0204 */
[----:B------:R-:W-:Y:S01]  /*1420*/  STL [R1+0x3c], R16 ;  /* 0x00003c1001007387 */ /* 0x000fe20000100800 */
[----:B------:R-:W-:-:S02]  /*1430*/  IADD3 R238, R236, 0x40, RZ ;  /* 0x00000040ecee7810 */ /* 0x000fc40007ffe0ff */
[----:B------:R-:W-:Y:S01]  /*1440*/  LOP3.LUT R3, R3, 0xfffffe00, RZ, 0xc0, !PT ;  /* 0xfffffe0003037812 */ /* 0x000fe200078ec0ff */
[----:B------:R-:W-:Y:S01]  /*1450*/  IMAD.IADD R8, R5, 0x1, R2 ;  /* 0x0000000105087824 */ /* 0x000fe200078e0202 */
[----:B------:R-:W-:Y:S02]  /*1460*/  LOP3.LUT R0, R0, 0x1ffffffe, RZ, 0xc0, !PT ;  /* 0x1ffffffe00007812 */ /* 0x000fe400078ec0ff */
[CC--:B------:R-:W-:Y:S02]  /*1470*/  IADD3 R4, R6.reuse, R3.reuse, R4 ;  /* 0x0000000306047210 */ /* 0x0c0fe40007ffe004 */
[----:B------:R-:W-:Y:S01]  /*1480*/  LOP3.LUT R5, R6, R3, RZ, 0xfc, !PT ;  /* 0x0000000306057212 */ /* 0x000fe200078efcff */
[----:B------:R-:W-:Y:S01]  /*1490*/  IMAD R3, R10, 0x20, R18 ;  /* 0x000000200a037824 */ /* 0x000fe200078e0212 */
[----:B------:R-:W-:Y:S01]  /*14a0*/  R2P PR, R9, 0x6 ;  /* 0x0000000609007804 */ /* 0x000fe20000000000 */
[----:B------:R-:W-:Y:S01]  /*14b0*/  IMAD.IADD R240, R7, 0x1, -R0 ;  /* 0x0000000107f07824 */ /* 0x000fe200078e0a00 */
[----:B------:R-:W-:Y:S01]  /*14c0*/  IADD3 R239, R236, 0x80, RZ ;  /* 0x00000080ecef7810 */ /* 0x000fe20007ffe0ff */
[----:B------:R-:W-:Y:S01]  /*14d0*/  IMAD R0, R14, 0x200, R15 ;  /* 0x000002000e007824 */ /* 0x000fe200078e020f */
[----:B------:R1:W-:Y:S01]  /*14e0*/  STL [R1+0x34], R3 ;  /* 0x0000340301007387 */ /* 0x0003e20000100800 */
[----:B------:R-:W-:Y:S01]  /*14f0*/  LOP3.LUT P4, RZ, R10, 0x2, RZ, 0xc0, !PT ;  /* 0x000000020aff7812 */ /* 0x000fe2000788c0ff */
[----:B------:R-:W-:Y:S01]  /*1500*/  IMAD.MOV.U32 R9, RZ, RZ, 0x40 ;  /* 0x00000040ff097424 */ /* 0x000fe200078e00ff */
[----:B------:R-:W-:Y:S01]  /*1510*/  SHF.R.S32.HI R7, RZ, 0x1f, R238 ;  /* 0x0000001fff077819 */ /* 0x000fe200000114ee */
[----:B------:R-:W-:Y:S01]  /*1520*/  IMAD R240, R240, 0x8, R16 ;  /* 0x00000008f0f07824 */ /* 0x000fe200078e0210 */
[----:B------:R-:W-:-:S02]  /*1530*/  SHF.R.S32.HI R6, RZ, 0x1f, R239 ;  /* 0x0000001fff067819 */ /* 0x000fc400000114ef */
[C---:B------:R-:W-:Y:S01]  /*1540*/  LOP3.LUT P6, RZ, R11.reuse, 0x2, RZ, 0xc0, !PT ;  /* 0x000000020bff7812 */ /* 0x040fe200078cc0ff */
[----:B------:R2:W-:Y:S01]  /*1550*/  STL [R1+0x4], R7 ;  /* 0x0000040701007387 */ /* 0x0005e20000100800 */
[----:B------:R-:W-:Y:S01]  /*1560*/  LOP3.LUT P5, RZ, R11, 0x4, RZ, 0xc0, !PT ;  /* 0x000000040bff7812 */ /* 0x000fe200078ac0ff */
[----:B------:R-:W-:Y:S01]  /*1570*/  IMAD.MOV.U32 R11, RZ, RZ, 0x20 ;  /* 0x00000020ff0b7424 */ /* 0x000fe200078e00ff */
[----:B------:R-:W-:Y:S01]  /*1580*/  LOP3.LUT P3, RZ, R10, 0x4, RZ, 0xc0, !PT ;  /* 0x000000040aff7812 */ /* 0x000fe2000786c0ff */
[----:B------:R3:W-:Y:S01]  /*1590*/  STL [R1], R6 ;  /* 0x0000000601007387 */ /* 0x0007e20000100800 */
[----:B------:R-:W-:Y:S02]  /*15a0*/  LEA R184, R0, 0x6100, 0x1 ;  /* 0x0000610000b87811 */ /* 0x000fe400078e08ff */
[C---:B------:R-:W-:Y:S02]  /*15b0*/  SEL R2, R9.reuse, 0xffffffc0, !P3 ;  /* 0xffffffc009027807 */ /* 0x040fe40005800000 */
[----:B------:R-:W-:-:S02]  /*15c0*/  SEL R0, R9, 0xffffffc0, !P5 ;  /* 0xffffffc009007807 */ /* 0x000fc40006800000 */
[C---:B------:R-:W-:Y:S01]  /*15d0*/  IADD3 R195, R184.reuse, 0x20, RZ ;  /* 0x00000020b8c37810 */ /* 0x040fe20007ffe0ff */
[C---:B------:R-:W-:Y:S01]  /*15e0*/  IMAD.IADD R190, R184.reuse, 0x1, R2 ;  /* 0x00000001b8be7824 */ /* 0x040fe200078e0202 */
[----:B------:R-:W-:Y:S02]  /*15f0*/  @P4 IADD3 R195, R184, -0x20, RZ ;  /* 0xffffffe0b8c34810 */ /* 0x000fe40007ffe0ff */
[----:B------:R-:W-:Y:S02]  /*1600*/  LEA R191, R4, 0xc100, 0x1 ;  /* 0x0000c10004bf7811 */ /* 0x000fe400078e08ff */
[----:B-1----:R-:W-:Y:S01]  /*1610*/  LOP3.LUT R3, R12, 0x7ffffffc, RZ, 0xc0, !PT ;  /* 0x7ffffffc0c037812 */ /* 0x002fe200078ec0ff */
[----:B------:R-:W-:Y:S01]  /*1620*/  IMAD.IADD R187, R2, 0x1, R195 ;  /* 0x0000000102bb7824 */ /* 0x000fe200078e02c3 */
[----:B------:R-:W-:Y:S01]  /*1630*/  LEA R185, R5, 0x100, 0x1 ;  /* 0x0000010005b97811 */ /* 0x000fe200078e08ff */
[----:B------:R-:W-:Y:S01]  /*1640*/  IMAD.IADD R194, R191, 0x1, R0 ;  /* 0x00000001bfc27824 */ /* 0x000fe200078e0200 */
[----:B------:R-:W-:Y:S01]  /*1650*/  SHF.R.S32.HI R237, RZ, 0x1f, R236 ;  /* 0x0000001fffed7819 */ /* 0x000fe200000114ec */
[----:B------:R-:W-:Y:S01]  /*1660*/  IMAD.IADD R3, R17, 0x1, -R3 ;  /* 0x0000000111037824 */ /* 0x000fe200078e0a03 */
[----:B------:R-:W-:Y:S01]  /*1670*/  IADD3 R206, R195, 0x800, RZ ;  /* 0x00000800c3ce7810 */ /* 0x000fe20007ffe0ff */
[----:B------:R-:W-:Y:S01]  /*1680*/  IMAD.IADD R189, R0, 0x1, R185 ;  /* 0x0000000100bd7824 */ /* 0x000fe200078e02b9 */
[----:B--2---:R-:W-:Y:S01]  /*1690*/  SEL R7, R11, 0xffffffe0, !P1 ;  /* 0xffffffe00b077807 */ /* 0x004fe20004800000 */
[----:B------:R-:W-:Y:S01]  /*16a0*/  IMAD.SHL.U32 R227, R3, 0x2, RZ ;  /* 0x0000000203e37824 */ /* 0x000fe200078e00ff */
[----:B------:R-:W-:-:S02]  /*16b0*/  SEL R3, R11, 0xffffffe0, !P6 ;  /* 0xffffffe00b037807 */ /* 0x000fc40007000000 */
[----:B---3--:R-:W-:Y:S02]  /*16c0*/  SEL R6, R9, 0xffffffc0, !P2 ;  /* 0xffffffc009067807 */ /* 0x008fe40005000000 */
[----:B------:R-:W-:Y:S01]  /*16d0*/  IADD3 R10, R227, 0xa8, RZ ;  /* 0x000000a8e30a7810 */ /* 0x000fe20007ffe0ff */
[----:B------:R-:W-:Y:S01]  /*16e0*/  IMAD.IADD R192, R191, 0x1, R3 ;  /* 0x00000001bfc07824 */ /* 0x000fe200078e0203 */
[----:B------:R-:W-:Y:S01]  /*16f0*/  IADD3 R9, R227, 0xb8, RZ ;  /* 0x000000b8e3097810 */ /* 0x000fe20007ffe0ff */
[----:B------:R-:W-:Y:S01]  /*1700*/  IMAD.IADD R186, R3, 0x1, R185 ;  /* 0x0000000103ba7824 */ /* 0x000fe200078e02b9 */
[----:B------:R-:W-:Y:S01]  /*1710*/  LEA R10, R8, 0x80, 0x1 ;  /* 0x00000080080a7811 */ /* 0x000fe200078e08ff */
[----:B------:R-:W-:Y:S01]  /*1720*/  IMAD.IADD R193, R192, 0x1, R0 ;  /* 0x00000001c0c17824 */ /* 0x000fe200078e0200 */
[----:B------:R-:W-:Y:S01]  /*1730*/  IADD3 R11, R227, 0xb0, RZ ;  /* 0x000000b0e30b7810 */ /* 0x000fe20007ffe0ff */
[----:B------:R-:W-:Y:S01]  /*1740*/  IMAD.IADD R188, R0, 0x1, R186 ;  /* 0x0000000100bc7824 */ /* 0x000fe200078e02ba */
[----:B------:R-:W-:Y:S01]  /*1750*/  SHF.R.S32.HI R9, RZ, 0x1f, R9 ;  /* 0x0000001fff097819 */ /* 0x000fe20000011409 */
[C---:B------:R-:W-:Y:S01]  /*1760*/  IMAD.IADD R9, R10.reuse, 0x1, R7 ;  /* 0x000000010a097824 */ /* 0x040fe200078e0207 */
[----:B------:R-:W-:Y:S01]  /*1770*/  SHF.R.S32.HI R8, RZ, 0x1f, R11 ;  /* 0x0000001fff087819 */ /* 0x000fe2000001140b */
[C-C-:B------:R-:W-:Y:S01]  /*1780*/  IMAD.IADD R11, R10.reuse, 0x1, R6.reuse ;  /* 0x000000010a0b7824 */ /* 0x140fe200078e0206 */
[C---:B------:R-:W-:Y:S01]  /*1790*/  IADD3 R8, R10.reuse, -0x10, RZ ;  /* 0xfffffff00a087810 */ /* 0x040fe20007ffe0ff */
[----:B------:R-:W-:Y:S01]  /*17a0*/  IMAD.IADD R2, R9, 0x1, R6 ;  /* 0x0000000109027824 */ /* 0x000fe200078e0206 */
[----:B------:R-:W-:Y:S01]  /*17b0*/  @P0 IADD3 R8, R10, 0x10, RZ ;  /* 0x000000100a080810 */ /* 0x000fe20007ffe0ff */
[----:B------:R-:W-:Y:S01]  /*17c0*/  STL [R1+0x14], R10 ;  /* 0x0000140a01007387 */ /* 0x000fe20000100800 */
[----:B------:R-:W-:-:S02]  /*17d0*/  IADD3 R205, R195, 0x1000, RZ ;  /* 0x00001000c3cd7810 */ /* 0x000fc40007ffe0ff */
[C---:B------:R-:W-:Y:S01]  /*17e0*/  IADD3 R204, R195.reuse, 0x1800, RZ ;  /* 0x00001800c3cc7810 */ /* 0x040fe20007ffe0ff */
[----:B------:R-:W-:Y:S01]  /*17f0*/  STL [R1+0x30], R11 ;  /* 0x0000300b01007387 */ /* 0x000fe20000100800 */
[----:B------:R-:W-:Y:S01]  /*1800*/  IMAD.IADD R4, R6, 0x1, R8 ;  /* 0x0000000106047824 */ /* 0x000fe200078e0208 */
[C---:B------:R-:W-:Y:S02]  /*1810*/  IADD3 R203, R195.reuse, 0x2000, RZ ;  /* 0x00002000c3cb7810 */ /* 0x040fe40007ffe0ff */
[----:B------:R-:W-:Y:S01]  /*1820*/  STL [R1+0x20], R9 ;  /* 0x0000200901007387 */ /* 0x000fe20000100800 */
[C---:B------:R-:W-:Y:S02]  /*1830*/  IADD3 R202, R195.reuse, 0x2800, RZ ;  /* 0x00002800c3ca7810 */ /* 0x040fe40007ffe0ff */
[C---:B------:R-:W-:Y:S01]  /*1840*/  IADD3 R201, R195.reuse, 0x3000, RZ ;  /* 0x00003000c3c97810 */ /* 0x040fe20007ffe0ff */
[----:B------:R1:W-:Y:S01]  /*1850*/  STL [R1+0x2c], R2 ;  /* 0x00002c0201007387 */ /* 0x0003e20000100800 */
[----:B------:R-:W-:-:S02]  /*1860*/  IADD3 R200, R195, 0x3800, RZ ;  /* 0x00003800c3c87810 */ /* 0x000fc40007ffe0ff */
[C---:B------:R-:W-:Y:S01]  /*1870*/  IADD3 R199, R195.reuse, 0x4000, RZ ;  /* 0x00004000c3c77810 */ /* 0x040fe20007ffe0ff */
[----:B------:R-:W-:Y:S01]  /*1880*/  STL [R1+0x18], R8 ;  /* 0x0000180801007387 */ /* 0x000fe20000100800 */
[C---:B------:R-:W-:Y:S02]  /*1890*/  IADD3 R198, R195.reuse, 0x4800, RZ ;  /* 0x00004800c3c67810 */ /* 0x040fe40007ffe0ff */
[C---:B------:R-:W-:Y:S01]  /*18a0*/  IADD3 R197, R195.reuse, 0x5000, RZ ;  /* 0x00005000c3c57810 */ /* 0x040fe20007ffe0ff */
[----:B------:R-:W-:Y:S01]  /*18b0*/  STL [R1+0x28], R4 ;  /* 0x0000280401007387 */ /* 0x000fe20000100800 */
[----:B------:R-:W-:Y:S01]  /*18c0*/  IADD3 R196, R195, 0x5800, RZ ;  /* 0x00005800c3c47810 */ /* 0x000fe20007ffe0ff */
[----:B-1----:R-:W-:-:S05]  /*18d0*/  IMAD.IADD R2, R7, 0x1, R8 ;  /* 0x0000000107027824 */ /* 0x002fca00078e0208 */
[----:B------:R1:W-:Y:S02]  /*18e0*/  STL [R1+0x1c], R2 ;  /* 0x00001c0201007387 */ /* 0x0003e40000100800 */
[----:B-1----:R-:W-:-:S05]  /*18f0*/  IMAD.IADD R2, R2, 0x1, R6 ;  /* 0x0000000102027824 */ /* 0x002fca00078e0206 */
[----:B------:R1:W-:Y:S02]  /*1900*/  STL [R1+0x24], R2 ;  /* 0x0000240201007387 */ /* 0x0003e40000100800 */
.L_x_534:
[----:B------:R-:W-:Y:S01]  /*1910*/  ISETP.NE.U32.AND P2, PT, RZ, c[0x0][0x370], PT ;  /* 0x0000dc00ff007a0c */ /* 0x000fe20003f45070 */
[----:B------:R-:W-:Y:S01]  /*1920*/  IMAD.MOV.U32 R14, RZ, RZ, 0x4 ;  /* 0x00000004ff0e7424 */ /* 0x000fe200078e00ff */
[----:B------:R-:W-:Y:S01]  /*1930*/  ISETP.NE.U32.AND P1, PT, RZ, c[0x0][0x360], PT ;  /* 0x0000d800ff007a0c */ /* 0x000fe20003f25070 */
[----:B------:R-:W-:Y:S01]  /*1940*/  CS2R R4, SRZ ;  /* 0x0000000000047805 */ /* 0x000fe2000001ff00 */
[----:B------:R-:W-:Y:S01]  /*1950*/  ISETP.NE.AND.EX P2, PT, RZ, c[0x0][0x374], PT, P2 ;  /* 0x0000dd00ff007a0c */ /* 0x000fe20003f45320 */
[----:B------:R-:W-:Y:S01]  /*1960*/  IMAD.MOV.U32 R12, RZ, RZ, RZ ;  /* 0x000000ffff0c7224 */ /* 0x000fe200078e00ff */
[----:B------:R-:W-:Y:S01]  /*1970*/  ISETP.NE.AND.EX P1, PT, RZ, c[0x0][0x364], PT, P1 ;  /* 0x0000d900ff007a0c */ /* 0x000fe20003f25310 */
[CC--:B------:R-:W-:Y:S01]  /*1980*/  IMAD.WIDE R6, R235.reuse, R14.reuse, c[0x0][0x348] ;  /* 0x0000d200eb067625 */ /* 0x0c0fe200078e020e */
[----:B------:R-:W-:Y:S02]  /*1990*/  ISETP.NE.U32.AND P4, PT, RZ, c[0x0][0x348], PT ;  /* 0x0000d200ff007a0c */ /* 0x000fe40003f85070 */
[----:B------:R-:W-:Y:S01]  /*19a0*/  ISETP.NE.U32.AND P0, PT, RZ, c[0x0][0x350], PT ;  /* 0x0000d400ff007a0c */ /* 0x000fe20003f05070 */
[----:B-1----:R-:W-:Y:S01]  /*19b0*/  IMAD.WIDE R2, R235, R14, c[0x0][0x350] ;  /* 0x0000d400eb027625 */ /* 0x002fe200078e020e */
[----:B------:R-:W-:-:S02]  /*19c0*/  ISETP.NE.AND.EX P4, PT, RZ, c[0x0][0x34c], PT, P4 ;  /* 0x0000d300ff007a0c */ /* 0x000fc40003f85340 */
[----:B------:R-:W-:-:S03]  /*19d0*/  ISETP.NE.AND.EX P0, PT, RZ, c[0x0][0x354], PT, P0 ;  /* 0x0000d500ff007a0c */ /* 0x000fc60003f05300 */
[----:B------:R-:W-:-:S04]  /*19e0*/  @P2 IMAD.WIDE R10, R235, R14, c[0x0][0x370] ;  /* 0x0000dc00eb0a2625 */ /* 0x000fc800078e020e */
[----:B------:R-:W-:Y:S01]  /*19f0*/  @P1 IMAD.WIDE R8, R235, R14, c[0x0][0x360] ;  /* 0x0000d800eb081625 */ /* 0x000fe200078e020e */
[----:B------:R1:W5:Y:S04]  /*1a00*/  @P2 LDG.E R4, [R10.64] ;  /* 0x000000060a042981 */ /* 0x000368000c1e1900 */
[----:B------:R1:W5:Y:S04]  /*1a10*/  @P1 LDG.E R229, [R8.64] ;  /* 0x0000000608e51981 */ /* 0x000368000c1e1900 */
[----:B------:R1:W5:Y:S04]  /*1a20*/  @P4 LDG.E R12, [R6.64] ;  /* 0x00000006060c4981 */ /* 0x000368000c1e1900 */
[----:B------:R1:W5:Y:S01]  /*1a30*/  @P0 LDG.E R5, [R2.64] ;  /* 0x0000000602050981 */ /* 0x000362000c1e1900 */
[----:B------:R-:W-:Y:S01]  /*1a40*/  YIELD ;  /* 0x0000000000007946 */ /* 0x000fe20003800000 */
[----:B------:R-:W-:Y:S01]  /*1a50*/  LOP3.LUT R242, R234, 0xffff, RZ, 0xc0, !PT ;  /* 0x0000ffffeaf27812 */ /* 0x000fe200078ec0ff */
[----:B------:R-:W-:Y:S05]  /*1a60*/  @P1 BRA `(.L_x_406) ;  /* 0x0000005000001947 */ /* 0x000fea0003800000 */
[----:B-----5:R-:W-:Y:S01]  /*1a70*/  MOV R229, c[0x0][0x168] ;  /* 0x00005a0000e57a02 */ /* 0x020fe20000000f00 */
[----:B------:R-:W-:Y:S05]  /*1a80*/  @!P4 BRA `(.L_x_406) ;  /* 0x000000300000c947 */ /* 0x000fea0003800000 */
[----:B-1----:R-:W2:Y:S04]  /*1a90*/  LDG.E R8, [R6.64] ;  /* 0x0000000606087981 */ /* 0x002ea8000c1e1900 */
[----:B------:R-:W2:Y:S02]  /*1aa0*/  LDG.E R0, [R6.64+0x4] ;  /* 0x0000040606007981 */ /* 0x000ea4000c1e1900 */
[----:B--2---:R-:W-:-:S02]  /*1ab0*/  IADD3 R229, -R8, R0, RZ ;  /* 0x0000000008e57210 */ /* 0x004fc40007ffe1ff */
.L_x_406:
[----:B------:R-:W-:-:S04]  /*1ac0*/  ISETP.NE.U32.AND P1, PT, RZ, c[0x0][0x368], PT ;  /* 0x0000da00ff007a0c */ /* 0x000fc80003f25070 */
[----:B------:R-:W-:-:S13]  /*1ad0*/  ISETP.NE.AND.EX P1, PT, RZ, c[0x0][0x36c], PT, P1 ;  /* 0x0000db00ff007a0c */ /* 0x000fda0003f25310 */
[----:B------:R-:W-:Y:S05]  /*1ae0*/  @!P1 BRA `(.L_x_407) ;  /* 0x0000003000009947 */ /* 0x000fea0003800000 */
[----:B-1----:R-:W-:-:S05]  /*1af0*/  IMAD.WIDE R2, R235, R14, c[0x0][0x368] ;  /* 0x0000da00eb027625 */ /* 0x002fca00078e020e */
[----:B------:R1:W5:Y:S01]  /*1b00*/  LDG.E R0, [R2.64] ;  /* 0x0000000602007981 */ /* 0x000362000c1e1900 */
[----:B------:R-:W-:Y:S05]  /*1b10*/  BRA `(.L_x_408) ;  /* 0x0000005000007947 */ /* 0x000fea0003800000 */
.L_x_407:
[----:B------:R-:W-:Y:S01]  /*1b20*/  MOV R0, c[0x0][0x1d0] ;  /* 0x0000740000007a02 */ /* 0x000fe20000000f00 */
[----:B------:R-:W-:Y:S05]  /*1b30*/  @!P0 BRA `(.L_x_408) ;  /* 0x0000003000008947 */ /* 0x000fea0003800000 */
[----:B-1----:R-:W2:Y:S04]  /*1b40*/  LDG.E R6, [R2.64] ;  /* 0x0000000602067981 */ /* 0x002ea8000c1e1900 */
[----:B------:R-:W2:Y:S02]  /*1b50*/  LDG.E R0, [R2.64+0x4] ;  /* 0x0000040602007981 */ /* 0x000ea4000c1e1900 */
[----:B--2---:R-:W-:Y:S02]  /*1b60*/  IADD3 R0, -R6, R0, RZ ;  /* 0x0000000006007210 */ /* 0x004fe40007ffe1ff */
.L_x_408:
[----:B-1----:R-:W-:Y:S01]  /*1b70*/  IMAD.MOV.U32 R2, RZ, RZ, c[0x0][0x2c4] ;  /* 0x0000b100ff027624 */ /* 0x002fe200078e00ff */
[----:B-----5:R-:W-:Y:S01]  /*1b80*/  IADD3 R13, R5, R4, RZ ;  /* 0x00000004050d7210 */ /* 0x020fe20007ffe0ff */
[----:B------:R-:W-:-:S02]  /*1b90*/  IMAD.SHL.U32 R231, R233, 0x80, RZ ;  /* 0x00000080e9e77824 */ /* 0x000fc400078e00ff */
[----:B------:R-:W-:Y:S01]  /*1ba0*/  IMAD.MOV.U32 R8, RZ, RZ, c[0x0][0x32c] ;  /* 0x0000cb00ff087624 */ /* 0x000fe200078e00ff */
[----:B------:R-:W-:Y:S01]  /*1bb0*/  ISETP.NE.AND P2, PT, R2, 0x1, PT ;  /* 0x000000010200780c */ /* 0x000fe20003f45270 */
[----:B------:R-:W-:Y:S01]  /*1bc0*/  IMAD.IADD R228, R0, 0x1, -R4 ;  /* 0x0000000100e47824 */ /* 0x000fe200078e0a04 */
[----:B------:R-:W-:Y:S02]  /*1bd0*/  IADD3 R2, R231, 0x7f, RZ ;  /* 0x0000007fe7027810 */ /* 0x000fe40007ffe0ff */
[----:B------:R-:W-:Y:S02]  /*1be0*/  ISETP.GE.AND P1, PT, R8, 0x1, PT ;  /* 0x000000010800780c */ /* 0x000fe40003f26270 */
[----:B------:R-:W-:-:S07]  /*1bf0*/  MOV R0, R2 ;  /* 0x0000000200007202 */ /* 0x000fce0000000f00 */
[----:B------:R-:W-:Y:S01]  /*1c00*/  @P2 IMAD.HI.U32 R3, R2, c[0x0][0x2c8], RZ ;  /* 0x0000b20002032a27 */ /* 0x000fe200078e00ff */
[----:B------:R-:W-:-:S04]  /*1c10*/  IADD3 R2, R228, 0x1, -R229 ;  /* 0x00000001e4027810 */ /* 0x000fc80007ffe8e5 */
[----:B------:R-:W-:-:S05]  /*1c20*/  @P2 SHF.R.U32.HI R0, RZ, c[0x0][0x2cc], R3 ;  /* 0x0000b300ff002a19 */ /* 0x000fca0000011603 */
[----:B------:R-:W-:-:S05]  /*1c30*/  IMAD.IADD R0, R2, 0x1, R0 ;  /* 0x0000000102007824 */ /* 0x000fca00078e0200 */
[----:B------:R-:W-:Y:S01]  /*1c40*/  IADD3 R3, R0, c[0x0][0x328], RZ ;  /* 0x0000ca0000037a10 */ /* 0x000fe20007ffe0ff */
[----:B------:R-:W-:Y:S05]  /*1c50*/  @!P1 BRA `(.L_x_409) ;  /* 0x0000010000009947 */ /* 0x000fea0003800000 */
[C---:B------:R-:W-:Y:S01]  /*1c60*/  ISETP.GT.AND P3, PT, R0.reuse, RZ, PT ;  /* 0x000000ff0000720c */ /* 0x040fe20003f64270 */
[----:B------:R-:W-:Y:S01]  /*1c70*/  BSSY B0, `(.L_x_410) ;  /* 0x000000c000007945 */ /* 0x000fe20003800000 */
[----:B------:R-:W-:-:S11]  /*1c80*/  IADD3 R2, R0, -0x1, RZ ;  /* 0xffffffff00027810 */ /* 0x000fd60007ffe0ff */
[----:B------:R-:W-:Y:S05]  /*1c90*/  @P3 BRA `(.L_x_411) ;  /* 0x0000006000003947 */ /* 0x000fea0003800000 */
[----:B------:R-:W-:Y:S01]  /*1ca0*/  ISETP.NE.AND P3, PT, R8, 0x1, PT ;  /* 0x000000010800780c */ /* 0x000fe20003f65270 */
[----:B------:R-:W-:-:S12]  /*1cb0*/  IMAD.MOV R0, RZ, RZ, -R0 ;  /* 0x000000ffff007224 */ /* 0x000fd800078e0a00 */
[----:B------:R-:W-:-:S05]  /*1cc0*/  @P3 IMAD.HI.U32 R2, R0, c[0x0][0x330], RZ ;  /* 0x0000cc0000023a27 */ /* 0x000fca00078e00ff */
[----:B------:R-:W-:-:S04]  /*1cd0*/  @P3 SHF.R.U32.HI R0, RZ, c[0x0][0x334], R2 ;  /* 0x0000cd00ff003a19 */ /* 0x000fc80000011602 */
[----:B------:R-:W-:Y:S01]  /*1ce0*/  LOP3.LUT R2, RZ, R0, RZ, 0x33, !PT ;  /* 0x00000000ff027212 */ /* 0x000fe200078e33ff */
[----:B------:R-:W-:Y:S05]  /*1cf0*/  BRA `(.L_x_412) ;  /* 0x0000003000007947 */ /* 0x000fea0003800000 */
.L_x_411:
[----:B------:R-:W-:-:S13]  /*1d00*/  ISETP.NE.AND P3, PT, R8, 0x1, PT ;  /* 0x000000010800780c */ /* 0x000fda0003f65270 */
[----:B------:R-:W-:-:S05]  /*1d10*/  @P3 IMAD.HI.U32 R0, R2, c[0x0][0x330], RZ ;  /* 0x0000cc0002003a27 */ /* 0x000fca00078e00ff */
[----:B------:R-:W-:Y:S02]  /*1d20*/  @P3 SHF.R.U32.HI R2, RZ, c[0x0][0x334], R0 ;  /* 0x0000cd00ff023a19 */ /* 0x000fe40000011600 */
.L_x_412:
[----:B------:R-:W-:Y:S05]  /*1d30*/  BSYNC B0 ;  /* 0x0000000000007941 */ /* 0x000fea0003800000 */
.L_x_410:
[----:B------:R-:W-:-:S05]  /*1d40*/  IMAD R2, R2, R8, c[0x0][0x32c] ;  /* 0x0000cb0002027624 */ /* 0x000fca00078e0208 */
[----:B------:R-:W-:-:S04]  /*1d50*/  IMNMX R3, R3, R2, PT ;  /* 0x0000000203037217 */ /* 0x000fc80003800200 */
.L_x_409:
[----:B------:R-:W-:Y:S01]  /*1d60*/  IADD3 R3, R3, 0x3f, RZ ;  /* 0x0000003f03037810 */ /* 0x000fe20007ffe0ff */
[----:B------:R-:W-:Y:S01]  /*1d70*/  @P2 IMAD.HI.U32 R4, R231, c[0x0][0x2c8], RZ ;  /* 0x0000b200e7042a27 */ /* 0x000fe200078e00ff */
[C---:B------:R-:W-:Y:S02]  /*1d80*/  IADD3 R2, R228.reuse, 0x3f, RZ ;  /* 0x0000003fe4027810 */ /* 0x040fe40007ffe0ff */
[----:B------:R-:W-:Y:S01]  /*1d90*/  SHF.R.S32.HI R5, RZ, 0x1f, R3 ;  /* 0x0000001fff057819 */ /* 0x000fe20000011403 */
[----:B------:R-:W-:Y:S01]  /*1da0*/  IMAD.MOV.U32 R0, RZ, RZ, R231 ;  /* 0x000000ffff007224 */ /* 0x000fe200078e00e7 */
[----:B------:R-:W-:Y:S01]  /*1db0*/  SHF.R.S32.HI R6, RZ, 0x1f, R2 ;  /* 0x0000001fff067819 */ /* 0x000fe20000011402 */
[----:B------:R-:W-:Y:S01]  /*1dc0*/  IMAD.IADD R7, R228, 0x1, -R229 ;  /* 0x00000001e4077824 */ /* 0x000fe200078e0ae5 */
[----:B------:R-:W-:Y:S02]  /*1dd0*/  @P2 SHF.R.U32.HI R0, RZ, c[0x0][0x2cc], R4 ;  /* 0x0000b300ff002a19 */ /* 0x000fe40000011604 */
[----:B------:R-:W-:-:S02]  /*1de0*/  LEA.HI R3, R5, R3, RZ, 0x6 ;  /* 0x0000000305037211 */ /* 0x000fc400078f30ff */
[----:B------:R-:W-:Y:S01]  /*1df0*/  LEA.HI R2, R6, R2, RZ, 0x6 ;  /* 0x0000000206027211 */ /* 0x000fe200078f30ff */
[----:B------:R1:W-:Y:S01]  /*1e00*/  STL [R1+0x8], R7 ;  /* 0x0000080701007387 */ /* 0x0003e20000100800 */
[----:B------:R-:W-:Y:S01]  /*1e10*/  IMAD.IADD R0, R7, 0x1, R0 ;  /* 0x0000000107007824 */ /* 0x000fe200078e0200 */
[----:B------:R-:W-:Y:S02]  /*1e20*/  SHF.R.S32.HI R3, RZ, 0x6, R3 ;  /* 0x00000006ff037819 */ /* 0x000fe40000011403 */
[----:B-1----:R-:W-:Y:S02]  /*1e30*/  SHF.R.S32.HI R7, RZ, 0x6, R2 ;  /* 0x00000006ff077819 */ /* 0x002fe40000011402 */
[----:B------:R-:W-:Y:S02]  /*1e40*/  IADD3 R2, R0, -c[0x0][0x324], RZ ;  /* 0x8000c90000027a10 */ /* 0x000fe40007ffe0ff */
[----:B------:R-:W-:Y:S01]  /*1e50*/  IMNMX R7, R7, R3, PT ;  /* 0x0000000307077217 */ /* 0x000fe20003800200 */
[----:B------:R-:W-:Y:S05]  /*1e60*/  @!P1 BRA `(.L_x_413) ;  /* 0x000000f000009947 */ /* 0x000fea0003800000 */
[----:B------:R-:W-:Y:S01]  /*1e70*/  ISETP.GT.AND P3, PT, R0, -0x1, PT ;  /* 0xffffffff0000780c */ /* 0x000fe20003f64270 */
[----:B------:R-:W-:-:S12]  /*1e80*/  BSSY B0, `(.L_x_414) ;  /* 0x000000b000007945 */ /* 0x000fd80003800000 */
[----:B------:R-:W-:Y:S05]  /*1e90*/  @P3 BRA `(.L_x_415) ;  /* 0x0000006000003947 */ /* 0x000fea0003800000 */
[----:B------:R-:W-:Y:S02]  /*1ea0*/  ISETP.NE.AND P3, PT, R8, 0x1, PT ;  /* 0x000000010800780c */ /* 0x000fe40003f65270 */
[----:B------:R-:W-:-:S11]  /*1eb0*/  LOP3.LUT R0, RZ, R0, RZ, 0x33, !PT ;  /* 0x00000000ff007212 */ /* 0x000fd600078e33ff */
[----:B------:R-:W-:-:S05]  /*1ec0*/  @P3 IMAD.HI.U32 R3, R0, c[0x0][0x330], RZ ;  /* 0x0000cc0000033a27 */ /* 0x000fca00078e00ff */
[----:B------:R-:W-:-:S04]  /*1ed0*/  @P3 SHF.R.U32.HI R0, RZ, c[0x0][0x334], R3 ;  /* 0x0000cd00ff003a19 */ /* 0x000fc80000011603 */
[----:B------:R-:W-:Y:S01]  /*1ee0*/  LOP3.LUT R0, RZ, R0, RZ, 0x33, !PT ;  /* 0x00000000ff007212 */ /* 0x000fe200078e33ff */
[----:B------:R-:W-:Y:S05]  /*1ef0*/  BRA `(.L_x_416) ;  /* 0x0000003000007947 */ /* 0x000fea0003800000 */
.L_x_415:
[----:B------:R-:W-:-:S13]  /*1f00*/  ISETP.NE.AND P3, PT, R8, 0x1, PT ;  /* 0x000000010800780c */ /* 0x000fda0003f65270 */
[----:B------:R-:W-:-:S05]  /*1f10*/  @P3 IMAD.HI.U32 R3, R0, c[0x0][0x330], RZ ;  /* 0x0000cc0000033a27 */ /* 0x000fca00078e00ff */
[----:B------:R-:W-:Y:S02]  /*1f20*/  @P3 SHF.R.U32.HI R0, RZ, c[0x0][0x334], R3 ;  /* 0x0000cd00ff003a19 */ /* 0x000fe40000011603 */
.L_x_416:
[----:B------:R-:W-:Y:S05]  /*1f30*/  BSYNC B0 ;  /* 0x0000000000007941 */ /* 0x000fea0003800000 */
.L_x_414:
[----:B------:R-:W-:-:S05]  /*1f40*/  IMAD R0, R0, c[0x0][0x32c], RZ ;  /* 0x0000cb0000007a24 */ /* 0x000fca00078e02ff */
[----:B------:R-:W-:-:S04]  /*1f50*/  IMNMX R2, R2, R0, !PT ;  /* 0x0000000002027217 */ /* 0x000fc80007800200 */
.L_x_413:
[----:B------:R-:W-:Y:S01]  /*1f60*/  SHF.R.S32.HI R0, RZ, 0x1f, R2 ;  /* 0x0000001fff007819 */ /* 0x000fe20000011402 */
[----:B------:R-:W-:Y:S01]  /*1f70*/  BSSY B0, `(.L_x_417) ;  /* 0x000002e000007945 */ /* 0x000fe20003800000 */
[----:B------:R-:W-:Y:S02]  /*1f80*/  LOP3.LUT R3, R234, 0xff000000, RZ, 0xc0, !PT ;  /* 0xff000000ea037812 */ /* 0x000fe400078ec0ff */
[----:B------:R-:W-:Y:S02]  /*1f90*/  LEA.HI R0, R0, R2, RZ, 0x6 ;  /* 0x0000000200007211 */ /* 0x000fe400078f30ff */
[----:B------:R-:W-:Y:S02]  /*1fa0*/  LOP3.LUT R2, R234, 0xff0000, RZ, 0xc0, !PT ;  /* 0x00ff0000ea027812 */ /* 0x000fe400078ec0ff */
[----:B------:R-:W-:-:S04]  /*1fb0*/  SHF.R.S32.HI R0, RZ, 0x6, R0 ;  /* 0x00000006ff007819 */ /* 0x000fc80000011400 */
[----:B------:R-:W-:Y:S02]  /*1fc0*/  IMNMX R6, RZ, R0, !PT ;  /* 0x00000000ff067217 */ /* 0x000fe40007800200 */
[----:B------:R-:W-:Y:S02]  /*1fd0*/  SHF.R.U32.HI R0, RZ, 0x8, R3 ;  /* 0x00000008ff007819 */ /* 0x000fe40000011603 */
[----:B------:R-:W-:Y:S02]  /*1fe0*/  ISETP.GT.AND P3, PT, R7, R6, PT ;  /* 0x000000060700720c */ /* 0x000fe40003f64270 */
[----:B------:R-:W-:Y:S01]  /*1ff0*/  LEA.HI R0, R2, R0, RZ, 0x10 ;  /* 0x0000000002007211 */ /* 0x000fe200078f80ff */
[----:B------:R-:W-:-:S03]  /*2000*/  IMAD.MOV.U32 R2, RZ, RZ, RZ ;  /* 0x000000ffff027224 */ /* 0x000fc600078e00ff */
[----:B------:R-:W-:Y:S02]  /*2010*/  LOP3.LUT R15, R0, 0xff, RZ, 0xc0, !PT ;  /* 0x000000ff000f7812 */ /* 0x000fe400078ec0ff */
[----:B------:R-:W-:-:S03]  /*2020*/  SHF.R.U32.HI R5, RZ, 0x10, R0 ;  /* 0x00000010ff057819 */ /* 0x000fc60000011600 */
[----:B------:R1:W-:Y:S04]  /*2030*/  STL [R1+0x10], R15 ;  /* 0x0000100f01007387 */ /* 0x0003e80000100800 */
[----:B------:R1:W-:Y:S01]  /*2040*/  STL [R1+0xc], R5 ;  /* 0x00000c0501007387 */ /* 0x0003e20000100800 */
[----:B------:R-:W-:Y:S05]  /*2050*/  @!P3 BRA `(.L_x_418) ;  /* 0x000001f00000b947 */ /* 0x000fea0003800000 */
[----:B------:R-:W-:-:S04]  /*2060*/  ISETP.NE.AND P3, PT, R5, RZ, PT ;  /* 0x000000ff0500720c */ /* 0x000fc80003f65270 */
[----:B------:R-:W-:-:S04]  /*2070*/  SEL R0, R5, c[0x0][0x338], P3 ;  /* 0x0000ce0005007a07 */ /* 0x000fc80001800000 */
[----:B------:R-:W-:Y:S02]  /*2080*/  IABS R3, R0 ;  /* 0x0000000000037213 */ /* 0x000fe40000000000 */
[----:B------:R-:W-:Y:S02]  /*2090*/  IADD3 R4, R0, -0x1, R7 ;  /* 0xffffffff00047810 */ /* 0x000fe40007ffe007 */
[----:B------:R-:W2:Y:S03]  /*20a0*/  I2F.RP R2, R3 ;  /* 0x0000000300027306 */ /* 0x000ea60000209400 */
[----:B------:R-:W-:Y:S02]  /*20b0*/  IMAD.IADD R8, R4, 0x1, -R6 ;  /* 0x0000000104087824 */ /* 0x000fe400078e0a06 */
[----:B------:R-:W-:-:S03]  /*20c0*/  IMAD.MOV.U32 R4, RZ, RZ, RZ ;  /* 0x000000ffff047224 */ /* 0x000fc600078e00ff */
[----:B------:R-:W-:Y:S01]  /*20d0*/  IABS R11, R8 ;  /* 0x00000008000b7213 */ /* 0x000fe20000000000 */
[----:B--2---:R-:W2:Y:S02]  /*20e0*/  MUFU.RCP R2, R2 ;  /* 0x0000000200027308 */ /* 0x004ea40000001000 */
[----:B--2---:R-:W-:-:S06]  /*20f0*/  IADD3 R2, R2, 0xffffffe, RZ ;  /* 0x0ffffffe02027810 */ /* 0x004fcc0007ffe0ff */
[----:B-1----:R-:W1:Y:S02]  /*2100*/  F2I.FTZ.U32.TRUNC.NTZ R5, R2 ;  /* 0x0000000200057305 */ /* 0x002e64000021f000 */
        /* <DEDUP_REMOVED lines=20> */
.L_x_418:
[----:B------:R-:W-:Y:S05]  /*2250*/  BSYNC B0 ;  /* 0x0000000000007941 */ /* 0x000fea0003800000 */
.L_x_417:
[----:B------:R-:W-:Y:S01]  /*2260*/  IMAD R211, R15, R2, R6 ;  /* 0x000000020fd37224 */ /* 0x000fe200078e0206 */
        /* <DEDUP_REMOVED lines=54> */
[----:B------:R-:W2:Y:S01]  /*25d0*/  LDL R8, [R1+0x34] ;  /* 0x0000340001087983 */ /* 0x000ea20000100800 */
[----:B------:R-:W-:-:S04]  /*25e0*/  ISETP.NE.U32.AND P3, PT, RZ, c[0x0][0x340], PT ;  /* 0x0000d000ff007a0c */ /* 0x000fc80003f65070 */
[----:B------:R-:W-:-:S13]  /*25f0*/  ISETP.NE.AND.EX P3, PT, RZ, c[0x0][0x344], PT, P3 ;  /* 0x0000d100ff007a0c */ /* 0x000fda0003f65330 */
[----:B------:R-:W-:-:S05]  /*2600*/  @P3 IMAD.WIDE R2, R235, R14, c[0x0][0x340] ;  /* 0x0000d000eb023625 */ /* 0x000fca00078e020e */
[----:B-1----:R1:W3:Y:S01]  /*2610*/  @P3 LDG.E R15, [R2.64] ;  /* 0x00000006020f3981 */ /* 0x0022e2000c1e1900 */
[----:B------:R-:W-:Y:S02]  /*2620*/  SHF.R.S32.HI R0, RZ, 0x1f, R12 ;  /* 0x0000001fff007819 */ /* 0x000fe4000001140c */
[----:B------:R-:W-:Y:S01]  /*2630*/  SHF.R.S32.HI R14, RZ, 0x1f, R235 ;  /* 0x0000001fff0e7819 */ /* 0x000fe200000114eb */
[----:B------:R-:W4:Y:S01]  /*2640*/  S2R R9, SR_TID.X ;  /* 0x0000000000097919 */ /* 0x000f220000002100 */
[----:B------:R-:W-:Y:S01]  /*2650*/  SHF.R.S32.HI R10, RZ, 0x1f, R13 ;  /* 0x0000001fff0a7819 */ /* 0x000fe2000001140d */
[----:B------:R-:W-:Y:S01]  /*2660*/  IMAD R0, R0, c[0x0][0x178], RZ ;  /* 0x00005e0000007a24 */ /* 0x000fe200078e02ff */
[----:B------:R-:W-:Y:S02]  /*2670*/  SEL R7, R14, RZ, !P4 ;  /* 0x000000ff0e077207 */ /* 0x000fe40006000000 */
[----:B------:R-:W-:Y:S01]  /*2680*/  ISETP.GE.AND P6, PT, R236, c[0x0][0x198], PT ;  /* 0x00006600ec007a0c */ /* 0x000fe20003fc6270 */
[----:B------:R-:W-:Y:S01]  /*2690*/  IMAD R0, R12, c[0x0][0x17c], R0 ;  /* 0x00005f000c007a24 */ /* 0x000fe200078e0200 */
[----:B------:R-:W-:Y:S01]  /*26a0*/  LOP3.LUT R241, R241, 0xfffffffb, RZ, 0xc0, !PT ;  /* 0xfffffffbf1f17812 */ /* 0x000fe200078ec0ff */
[----:B------:R-:W-:Y:S01]  /*26b0*/  IMAD R7, R7, c[0x0][0x1c0], RZ ;  /* 0x0000700007077a24 */ /* 0x000fe200078e02ff */
[----:B------:R-:W-:-:S09]  /*26c0*/  IADD3 R88, R234, -0x1, RZ ;  /* 0xffffffffea587810 */ /* 0x000fd20007ffe0ff */
[----:B------:R-:W-:Y:S01]  /*26d0*/  @P6 LOP3.LUT R241, R241, 0x4, RZ, 0xfc, !PT ;  /* 0x00000004f1f16812 */ /* 0x000fe200078efcff */
[----:B-1----:R-:W-:-:S03]  /*26e0*/  IMAD.WIDE.U32 R2, R12, c[0x0][0x178], RZ ;  /* 0x00005e000c027a25 */ /* 0x002fc600078e00ff */
[----:B------:R-:W-:Y:S02]  /*26f0*/  LOP3.LUT R241, R241, 0xfffffffd, RZ, 0xc0, !PT ;  /* 0xfffffffdf1f17812 */ /* 0x000fe400078ec0ff */
[----:B----4-:R-:W-:Y:S01]  /*2700*/  SHF.R.S32.HI R18, RZ, 0x1f, R9 ;  /* 0x0000001fff127819 */ /* 0x010fe20000011409 */
[----:B------:R-:W-:Y:S01]  /*2710*/  IMAD.IADD R5, R3, 0x1, R0 ;  /* 0x0000000103057824 */ /* 0x000fe200078e0200 */
[----:B------:R-:W-:Y:S01]  /*2720*/  SEL R3, R235, RZ, !P4 ;  /* 0x000000ffeb037207 */ /* 0x000fe20006000000 */
[----:B------:R-:W-:Y:S01]  /*2730*/  IMAD.MOV.U32 R4, RZ, RZ, R2 ;  /* 0x000000ffff047224 */ /* 0x000fe200078e0002 */
[----:B------:R-:W-:Y:S02]  /*2740*/  LEA.HI R18, R18, R9, RZ, 0x3 ;  /* 0x0000000912127211 */ /* 0x000fe400078f18ff */
[----:B------:R-:W-:Y:S01]  /*2750*/  ISETP.GE.AND P4, PT, R238, c[0x0][0x1d4], PT ;  /* 0x00007500ee007a0c */ /* 0x000fe20003f86270 */
[----:B------:R-:W-:Y:S01]  /*2760*/  IMAD.WIDE.U32 R4, R242, c[0x0][0x1b8], R4 ;  /* 0x00006e00f2047a25 */ /* 0x000fe200078e0004 */
[----:B------:R-:W-:-:S03]  /*2770*/  SHF.R.S32.HI R18, RZ, 0x3, R18 ;  /* 0x00000003ff127819 */ /* 0x000fc60000011412 */
[----:B------:R-:W-:Y:S01]  /*2780*/  IMAD R5, R242, c[0x0][0x1bc], R5 ;  /* 0x00006f00f2057a24 */ /* 0x000fe200078e0205 */
[C---:B------:R-:W-:Y:S01]  /*2790*/  IADD3 R2, P5, R18.reuse, R13, RZ ;  /* 0x0000000d12027210 */ /* 0x040fe20007fbe0ff */
[C---:B------:R-:W-:Y:S02]  /*27a0*/  IMAD R11, R3.reuse, c[0x0][0x1c4], R7 ;  /* 0x00007100030b7a24 */ /* 0x040fe400078e0207 */
[----:B------:R-:W-:Y:S01]  /*27b0*/  IMAD.WIDE.U32 R4, R3, c[0x0][0x1c0], R4 ;  /* 0x0000700003047a25 */ /* 0x000fe200078e0004 */
[----:B------:R-:W-:Y:S02]  /*27c0*/  LEA.HI.X.SX32 R10, R18, R10, 0x1, P5 ;  /* 0x0000000a120a7211 */ /* 0x000fe400028f0eff */
[----:B------:R-:W-:Y:S01]  /*27d0*/  ISETP.GE.AND P5, PT, R236, c[0x0][0x1d4], PT ;  /* 0x00007500ec007a0c */ /* 0x000fe20003fa6270 */
[----:B------:R-:W-:-:S04]  /*27e0*/  IMAD.WIDE.U32 R12, R2, c[0x0][0x208], R236 ;  /* 0x00008200020c7a25 */ /* 0x000fc800078e00ec */
[C---:B------:R-:W-:Y:S02]  /*27f0*/  IMAD R7, R10.reuse, c[0x0][0x1e0], RZ ;  /* 0x000078000a077a24 */ /* 0x040fe400078e02ff */
[----:B------:R-:W-:Y:S02]  /*2800*/  IMAD R3, R10, c[0x0][0x208], RZ ;  /* 0x000082000a037a24 */ /* 0x000fe400078e02ff */
[C---:B------:R-:W-:Y:S02]  /*2810*/  IMAD R16, R2.reuse, c[0x0][0x1e4], R7 ;  /* 0x0000790002107a24 */ /* 0x040fe400078e0207 */
[----:B------:R-:W-:Y:S01]  /*2820*/  IMAD R17, R2, c[0x0][0x20c], R3 ;  /* 0x0000830002117a24 */ /* 0x000fe200078e0203 */
[----:B------:R-:W-:Y:S02]  /*2830*/  IADD3 R3, R5, R11, RZ ;  /* 0x0000000b05037210 */ /* 0x000fe40007ffe0ff */
[----:B--2---:R-:W-:-:S05]  /*2840*/  IADD3 R6, R8, R231, RZ ;  /* 0x000000e708067210 */ /* 0x004fca0007ffe0ff */
[----:B------:R-:W-:-:S04]  /*2850*/  @P2 IMAD.HI.U32 R8, R6, c[0x0][0x2c8], RZ ;  /* 0x0000b20006082a27 */ /* 0x000fc800078e00ff */
[----:B------:R-:W-:Y:S01]  /*2860*/  IMAD.MOV.U32 R0, RZ, RZ, R6 ;  /* 0x000000ffff007224 */ /* 0x000fe200078e0006 */
[----:B------:R-:W-:Y:S01]  /*2870*/  @P2 SHF.R.U32.HI R0, RZ, c[0x0][0x2cc], R8 ;  /* 0x0000b300ff002a19 */ /* 0x000fe20000011608 */
[----:B------:R-:W-:-:S03]  /*2880*/  IMAD.WIDE.U32 R8, R2, c[0x0][0x1e0], R236 ;  /* 0x0000780002087a25 */ /* 0x000fc600078e00ec */
[--C-:B------:R-:W-:Y:S01]  /*2890*/  SHF.R.S32.HI R2, RZ, 0x1f, R0.reuse ;  /* 0x0000001fff027819 */ /* 0x100fe20000011400 */
[----:B------:R-:W-:Y:S01]  /*28a0*/  IMAD.MOV R7, RZ, RZ, -R0 ;  /* 0x000000ffff077224 */ /* 0x000fe200078e0a00 */
[----:B------:R-:W-:-:S03]  /*28b0*/  IADD3 R9, R9, R16, RZ ;  /* 0x0000001009097210 */ /* 0x000fc60007ffe0ff */
[----:B------:R-:W-:Y:S01]  /*28c0*/  IMAD R10, R7, c[0x0][0x2c4], R6 ;  /* 0x0000b100070a7a24 */ /* 0x000fe200078e0206 */
[----:B------:R-:W-:Y:S01]  /*28d0*/  SEL R6, RZ, 0xffffffff, P4 ;  /* 0xffffffffff067807 */ /* 0x000fe20002000000 */
[----:B------:R-:W-:Y:S02]  /*28e0*/  IMAD R5, R2, c[0x0][0x1b0], RZ ;  /* 0x00006c0002057a24 */ /* 0x000fe400078e02ff */
[----:B------:R-:W-:Y:S01]  /*28f0*/  IMAD.MOV.U32 R2, RZ, RZ, R4 ;  /* 0x000000ffff027224 */ /* 0x000fe200078e0004 */
[----:B------:R-:W-:Y:S01]  /*2900*/  SEL R4, RZ, 0x1, P5 ;  /* 0x00000001ff047807 */ /* 0x000fe20002800000 */
[----:B------:R-:W-:Y:S02]  /*2910*/  IMAD.SHL.U32 R6, R6, 0x2, RZ ;  /* 0x0000000206067824 */ /* 0x000fe400078e00ff */
[C---:B------:R-:W-:Y:S02]  /*2920*/  IMAD R5, R0.reuse, c[0x0][0x1b4], R5 ;  /* 0x00006d0000057a24 */ /* 0x040fe400078e0205 */
[----:B------:R-:W-:Y:S01]  /*2930*/  IMAD.WIDE.U32 R2, R0, c[0x0][0x1b0], R2 ;  /* 0x00006c0000027a25 */ /* 0x000fe200078e0002 */
[----:B------:R-:W-:-:S02]  /*2940*/  SHF.R.S32.HI R0, RZ, 0x1f, R10 ;  /* 0x0000001fff007819 */ /* 0x000fc4000001140a */
[----:B------:R-:W-:Y:S01]  /*2950*/  LOP3.LUT R16, R6, 0x2, R4, 0xe2, !PT ;  /* 0x0000000206107812 */ /* 0x000fe200078ee204 */
[----:B------:R-:W-:Y:S01]  /*2960*/  IMAD.IADD R7, R13, 0x1, R17 ;  /* 0x000000010d077824 */ /* 0x000fe200078e0211 */
[----:B------:R-:W-:Y:S01]  /*2970*/  IADD3 R5, R3, R5, RZ ;  /* 0x0000000503057210 */ /* 0x000fe20007ffe0ff */
[----:B------:R-:W-:Y:S01]  /*2980*/  IMAD R0, R0, c[0x0][0x1a8], RZ ;  /* 0x00006a0000007a24 */ /* 0x000fe200078e02ff */
[----:B------:R-:W-:Y:S01]  /*2990*/  MOV R4, R2 ;  /* 0x0000000200047202 */ /* 0x000fe20000000f00 */
[----:B------:R-:W-:Y:S01]  /*29a0*/  IMAD.MOV.U32 R6, RZ, RZ, R12 ;  /* 0x000000ffff067224 */ /* 0x000fe200078e000c */
[----:B---3--:R-:W-:Y:S01]  /*29b0*/  @P3 SHF.R.S32.HI R3, RZ, 0x1f, R15 ;  /* 0x0000001fff033819 */ /* 0x008fe2000001140f */
[----:B------:R-:W-:Y:S02]  /*29c0*/  @!P3 IMAD.MOV.U32 R3, RZ, RZ, R14 ;  /* 0x000000ffff03b224 */ /* 0x000fe400078e000e */
[C---:B------:R-:W-:Y:S02]  /*29d0*/  IMAD R12, R10.reuse, c[0x0][0x1ac], R0 ;  /* 0x00006b000a0c7a24 */ /* 0x040fe400078e0200 */
[----:B------:R-:W-:Y:S01]  /*29e0*/  IMAD.WIDE.U32 R10, R10, c[0x0][0x1a8], R4 ;  /* 0x00006a000a0a7a25 */ /* 0x000fe200078e0004 */
[----:B------:R-:W-:-:S03]  /*29f0*/  SEL R0, R3, RZ, !P0 ;  /* 0x000000ff03007207 */ /* 0x000fc60004000000 */
[----:B------:R-:W-:Y:S01]  /*2a00*/  @P3 IMAD.MOV.U32 R2, RZ, RZ, R15 ;  /* 0x000000ffff023224 */ /* 0x000fe200078e000f */
[----:B------:R-:W-:Y:S01]  /*2a10*/  @!P3 MOV R2, R235 ;  /* 0x000000eb0002b202 */ /* 0x000fe20000000f00 */
[----:B------:R-:W-:Y:S01]  /*2a20*/  IMAD.WIDE.U32 R6, R242, c[0x0][0x210], R6 ;  /* 0x00008400f2067a25 */ /* 0x000fe200078e0006 */
[----:B------:R-:W-:-:S03]  /*2a30*/  ISETP.GE.AND P3, PT, R239, c[0x0][0x1d4], PT ;  /* 0x00007500ef007a0c */ /* 0x000fc60003f66270 */
[----:B------:R-:W-:Y:S01]  /*2a40*/  IMAD.WIDE.U32 R4, R242, c[0x0][0x1e8], R8 ;  /* 0x00007a00f2047a25 */ /* 0x000fe200078e0008 */
[----:B------:R-:W-:Y:S02]  /*2a50*/  SEL R8, R2, RZ, !P0 ;  /* 0x000000ff02087207 */ /* 0x000fe40004000000 */
[----:B------:R-:W-:Y:S01]  /*2a60*/  SEL R2, RZ, 0x4, P3 ;  /* 0x00000004ff027807 */ /* 0x000fe20001800000 */
[C---:B------:R-:W-:Y:S01]  /*2a70*/  IMAD R3, R242.reuse, c[0x0][0x214], R7 ;  /* 0x00008500f2037a24 */ /* 0x040fe200078e0207 */
[----:B------:R-:W-:Y:S01]  /*2a80*/  IADD3 R7, R11, R12, RZ ;  /* 0x0000000c0b077210 */ /* 0x000fe20007ffe0ff */
[----:B------:R-:W-:Y:S01]  /*2a90*/  IMAD R5, R242, c[0x0][0x1ec], R5 ;  /* 0x00007b00f2057a24 */ /* 0x000fe200078e0205 */
[----:B------:R-:W-:Y:S02]  /*2aa0*/  LEA R12, P0, R10, c[0x0][0x160], 0x1 ;  /* 0x000058000a0c7a11 */ /* 0x000fe400078008ff */
[----:B------:R-:W-:Y:S01]  /*2ab0*/  LOP3.LUT R14, R16, R2, RZ, 0xfc, !PT ;  /* 0x00000002100e7212 */ /* 0x000fe200078efcff */
[----:B------:R-:W-:Y:S01]  /*2ac0*/  IMAD.MOV.U32 R2, RZ, RZ, R6 ;  /* 0x000000ffff027224 */ /* 0x000fe200078e0006 */
[----:B------:R-:W-:Y:S01]  /*2ad0*/  LEA.HI.X R11, R10, c[0x0][0x164], R7, 0x1, P0 ;  /* 0x000059000a0b7a11 */ /* 0x000fe200000f0c07 */
[----:B------:R-:W-:Y:S01]  /*2ae0*/  IMAD R6, R0, c[0x0][0x1f0], RZ ;  /* 0x00007c0000067a24 */ /* 0x000fe200078e02ff */
[----:B------:R-:W-:Y:S01]  /*2af0*/  ISETP.GE.AND P0, PT, R238, c[0x0][0x198], PT ;  /* 0x00006600ee007a0c */ /* 0x000fe20003f06270 */
[----:B------:R-:W-:Y:S01]  /*2b00*/  IMAD R0, R0, c[0x0][0x218], RZ ;  /* 0x0000860000007a24 */ /* 0x000fe200078e02ff */
[----:B------:R-:W-:Y:S01]  /*2b10*/  IADD3 R9, R18, R231, RZ ;  /* 0x000000e712097210 */ /* 0x000fe20007ffe0ff */
[----:B------:R-:W-:-:S04]  /*2b20*/  IMAD.WIDE.U32 R214, R8, c[0x0][0x218], R2 ;  /* 0x0000860008d67a25 */ /* 0x000fc800078e0002 */
[C---:B------:R-:W-:Y:S02]  /*2b30*/  IMAD R0, R8.reuse, c[0x0][0x21c], R0 ;  /* 0x0000870008007a24 */ /* 0x040fe400078e0200 */
[----:B------:R-:W-:-:S03]  /*2b40*/  IMAD.WIDE.U32 R212, R8, c[0x0][0x1f0], R4 ;  /* 0x00007c0008d47a25 */ /* 0x000fc600078e0004 */
[----:B------:R-:W-:Y:S01]  /*2b50*/  IADD3 R217, R215, R0, RZ ;  /* 0x00000000d7d97210 */ /* 0x000fe20007ffe0ff */
[----:B------:R-:W-:Y:S01]  /*2b60*/  IMAD R2, R8, c[0x0][0x1f4], R6 ;  /* 0x00007d0008027a24 */ /* 0x000fe200078e0206 */
[----:B------:R-:W-:Y:S02]  /*2b70*/  @P0 LOP3.LUT R241, R241, 0x2, RZ, 0xfc, !PT ;  /* 0x00000002f1f10812 */ /* 0x000fe400078efcff */
[----:B------:R-:W-:Y:S01]  /*2b80*/  ISETP.GE.AND P0, PT, R239, c[0x0][0x198], PT ;  /* 0x00006600ef007a0c */ /* 0x000fe20003f06270 */
[----:B------:R-:W-:Y:S01]  /*2b90*/  IMAD.IADD R216, R213, 0x1, R2 ;  /* 0x00000001d5d87824 */ /* 0x000fe200078e0202 */
[----:B------:R-:W-:-:S11]  /*2ba0*/  LOP3.LUT R241, R241, 0xfffffffe, RZ, 0xc0, !PT ;  /* 0xfffffffef1f17812 */ /* 0x000fd600078ec0ff */
[----:B------:R-:W-:Y:S01]  /*2bb0*/  @P0 LOP3.LUT R241, R241, 0x1, RZ, 0xfc, !PT ;  /* 0x00000001f1f10812 */ /* 0x000fe200078efcff */
[----:B------:R-:W-:Y:S05]  /*2bc0*/  BRA.DIV ~URZ, `(.L_x_420) ;  /* 0x00012b827f007947 */ /* 0x000fea000b800000 */
[----:B------:R1:W2:Y:S02]  /*2bd0*/  SHFL.IDX PT, R8, R11, RZ, 0x181f ;  /* 0x00181fff0b087589 */ /* 0x0002a400000e0000 */
.L_x_539:
[----:B------:R-:W-:Y:S05]  /*2be0*/  BRA.DIV ~URZ, `(.L_x_421) ;  /* 0x00012bd27f007947 */ /* 0x000fea000b800000 */
[----:B------:R3:W4:Y:S02]  /*2bf0*/  SHFL.IDX PT, R0, R12, RZ, 0x181f ;  /* 0x00181fff0c007589 */ /* 0x00072400000e0000 */
.L_x_540:
[----:B------:R-:W-:Y:S01]  /*2c00*/  IMAD R10, R229, c[0x0][0x2c4], RZ ;  /* 0x0000b100e50a7a24 */ /* 0x000fe200078e02ff */
[----:B------:R-:W-:Y:S04]  /*2c10*/  BSSY B0, `(.L_x_422) ;  /* 0x0000016000007945 */ /* 0x000fe80003800000 */
[----:B------:R-:W-:-:S13]  /*2c20*/  ISETP.GE.AND P0, PT, R9, R10, PT ;  /* 0x0000000a0900720c */ /* 0x000fda0003f06270 */
[----:B------:R-:W-:Y:S05]  /*2c30*/  @P0 BRA `(.L_x_423) ;  /* 0x0000013000000947 */ /* 0x000fea0003800000 */
[----:B------:R-:W5:Y:S04]  /*2c40*/  LDL R2, [R1+0x4] ;  /* 0x0000040001027983 */ /* 0x000f680000100800 */
[----:B---3--:R-:W3:Y:S01]  /*2c50*/  LDL R15, [R1] ;  /* 0x00000000010f7983 */ /* 0x008ee20000100800 */
[C---:B----4-:R-:W-:Y:S02]  /*2c60*/  LEA R6, P0, R236.reuse, R0, 0x1 ;  /* 0x00000000ec067211 */ /* 0x050fe400078008ff */
[----:B------:R-:W-:Y:S02]  /*2c70*/  P2R R13, PR, RZ, 0x2 ;  /* 0x00000002ff0d7803 */ /* 0x000fe40000000000 */
[----:B--2---:R-:W-:Y:S02]  /*2c80*/  LEA.HI.X R7, R236, R8, R237, 0x1, P0 ;  /* 0x00000008ec077211 */ /* 0x004fe400000f0ced */
[----:B------:R-:W-:-:S02]  /*2c90*/  LEA R4, P0, R238, R0, 0x1 ;  /* 0x00000000ee047211 */ /* 0x000fc400078008ff */
[C---:B------:R-:W-:Y:S02]  /*2ca0*/  LOP3.LUT P1, RZ, R241.reuse, 0x4, RZ, 0xc0, !PT ;  /* 0x00000004f1ff7812 */ /* 0x040fe4000782c0ff */
[----:B------:R-:W-:-:S11]  /*2cb0*/  LOP3.LUT P6, RZ, R241, 0x1, RZ, 0xc0, !PT ;  /* 0x00000001f1ff7812 */ /* 0x000fd600078cc0ff */
[----:B------:R-:W-:Y:S01]  /*2cc0*/  @!PT LDS RZ, [RZ] ;  /* 0x00000000fffff984 */ /* 0x000fe20000000800 */
[----:B------:R-:W-:Y:S01]  /*2cd0*/  @!PT LDS RZ, [RZ] ;  /* 0x00000000fffff984 */ /* 0x000fe20000000800 */
[----:B------:R-:W-:Y:S01]  /*2ce0*/  @!PT LDS RZ, [RZ] ;  /* 0x00000000fffff984 */ /* 0x000fe20000000800 */
[----:B------:R2:W-:Y:S01]  /*2cf0*/  LDGSTS.E.BYPASS.LTC128B.128 [R209+0xc100], [R6.64], !P1 ;  /* 0x0c10000006d17fae */ /* 0x0005e2000c901d46 */
[----:B------:R-:W-:Y:S02]  /*2d00*/  ISETP.NE.AND P1, PT, R13, RZ, PT ;  /* 0x000000ff0d00720c */ /* 0x000fe40003f25270 */
[----:B-----5:R-:W-:Y:S02]  /*2d10*/  LEA.HI.X R5, R238, R8, R2, 0x1, P0 ;  /* 0x00000008ee057211 */ /* 0x020fe400000f0c02 */
[----:B------:R-:W-:-:S04]  /*2d20*/  LEA R2, P0, R239, R0, 0x1 ;  /* 0x00000000ef027211 */ /* 0x000fc800078008ff */
[----:B---3--:R-:W-:Y:S02]  /*2d30*/  LEA.HI.X R3, R239, R8, R15, 0x1, P0 ;  /* 0x00000008ef037211 */ /* 0x008fe400000f0c0f */
[----:B------:R-:W-:-:S13]  /*2d40*/  LOP3.LUT P0, RZ, R241, 0x2, RZ, 0xc0, !PT ;  /* 0x00000002f1ff7812 */ /* 0x000fda000780c0ff */
[----:B------:R2:W-:Y:S04]  /*2d50*/  LDGSTS.E.BYPASS.LTC128B.128 [R209+0x10100], [R4.64], !P0 ;  /* 0x1010000004d17fae */ /* 0x0005e8000c101d46 */
[----:B------:R2:W-:Y:S02]  /*2d60*/  LDGSTS.E.BYPASS.LTC128B.128 [R209+0x14100], [R2.64], !P6 ;  /* 0x1410000002d17fae */ /* 0x0005e4000f101d46 */
.L_x_423:
[----:B------:R-:W-:Y:S05]  /*2d70*/  BSYNC B0 ;  /* 0x0000000000007941 */ /* 0x000fea0003800000 */
.L_x_422:
[----:B------:R-:W-:Y:S05]  /*2d80*/  BRA.DIV ~URZ, `(.L_x_424) ;  /* 0x00012a927f007947 */ /* 0x000fea000b800000 */
[----:B--2---:R2:W1:Y:S04]  /*2d90*/  SHFL.IDX PT, R8, R11, 0x1, 0x181f ;  /* 0x00381f000b087f89 */ /* 0x00446800000e0000 */
[----:B----4-:R2:W4:Y:S02]  /*2da0*/  SHFL.IDX PT, R0, R12, 0x1, 0x181f ;  /* 0x00381f000c007f89 */ /* 0x01052400000e0000 */
.L_x_541:
[----:B------:R-:W-:Y:S01]  /*2db0*/  IADD3 R2, R9, 0x20, RZ ;  /* 0x0000002009027810 */ /* 0x000fe20007ffe0ff */
[----:B------:R-:W-:Y:S03]  /*2dc0*/  BSSY B0, `(.L_x_425) ;  /* 0x0000016000007945 */ /* 0x000fe60003800000 */
[----:B------:R-:W-:-:S13]  /*2dd0*/  ISETP.GE.AND P0, PT, R2, R10, PT ;  /* 0x0000000a0200720c */ /* 0x000fda0003f06270 */
[----:B------:R-:W-:Y:S05]  /*2de0*/  @P0 BRA `(.L_x_426) ;  /* 0x0000013000000947 */ /* 0x000fea0003800000 */
[----:B------:R-:W5:Y:S04]  /*2df0*/  LDL R3, [R1+0x4] ;  /* 0x0000040001037983 */ /* 0x000f680000100800 */
[----:B--2---:R-:W2:Y:S01]  /*2e00*/  LDL R15, [R1] ;  /* 0x00000000010f7983 */ /* 0x004ea20000100800 */
[C---:B----4-:R-:W-:Y:S02]  /*2e10*/  LEA R6, P0, R236.reuse, R0, 0x1 ;  /* 0x00000000ec067211 */ /* 0x050fe400078008ff */
[----:B------:R-:W-:Y:S02]  /*2e20*/  P2R R13, PR, RZ, 0x2 ;  /* 0x00000002ff0d7803 */ /* 0x000fe40000000000 */
[----:B-1----:R-:W-:Y:S02]  /*2e30*/  LEA.HI.X R7, R236, R8, R237, 0x1, P0 ;  /* 0x00000008ec077211 */ /* 0x002fe400000f0ced */
        /* <DEDUP_REMOVED lines=10> */
[----:B--2---:R-:W-:Y:S02]  /*2ee0*/  LEA.HI.X R3, R239, R8, R15, 0x1, P0 ;  /* 0x00000008ef037211 */ /* 0x004fe400000f0c0f */
[----:B------:R-:W-:-:S13]  /*2ef0*/  LOP3.LUT P0, RZ, R241, 0x2, RZ, 0xc0, !PT ;  /* 0x00000002f1ff7812 */ /* 0x000fda000780c0ff */
[----:B------:R1:W-:Y:S04]  /*2f00*/  LDGSTS.E.BYPASS.LTC128B.128 [R209+0x11100], [R4.64], !P0 ;  /* 0x1110000004d17fae */ /* 0x0003e8000c101d46 */
[----:B------:R1:W-:Y:S02]  /*2f10*/  LDGSTS.E.BYPASS.LTC128B.128 [R209+0x15100], [R2.64], !P6 ;  /* 0x1510000002d17fae */ /* 0x0003e4000f101d46 */
.L_x_426:
[----:B------:R-:W-:Y:S05]  /*2f20*/  BSYNC B0 ;  /* 0x0000000000007941 */ /* 0x000fea0003800000 */
.L_x_425:
[----:B------:R-:W-:Y:S05]  /*2f30*/  BRA.DIV ~URZ, `(.L_x_427) ;  /* 0x000129a27f007947 */ /* 0x000fea000b800000 */
[----:B-1----:R1:W2:Y:S02]  /*2f40*/  SHFL.IDX PT, R8, R11, 0x2, 0x181f ;  /* 0x00581f000b087f89 */ /* 0x0022a400000e0000 */
.L_x_542:
[----:B------:R-:W-:Y:S05]  /*2f50*/  BRA.DIV ~URZ, `(.L_x_428) ;  /* 0x000129f27f007947 */ /* 0x000fea000b800000 */
[----:B----4-:R4:W1:Y:S02]  /*2f60*/  SHFL.IDX PT, R0, R12, 0x2, 0x181f ;  /* 0x00581f000c007f89 */ /* 0x01086400000e0000 */
.L_x_543:
[----:B------:R-:W-:Y:S01]  /*2f70*/  IADD3 R2, R9, 0x40, RZ ;  /* 0x0000004009027810 */ /* 0x000fe20007ffe0ff */
[----:B------:R-:W-:Y:S03]  /*2f80*/  BSSY B0, `(.L_x_429) ;  /* 0x0000016000007945 */ /* 0x000fe60003800000 */
[----:B------:R-:W-:-:S13]  /*2f90*/  ISETP.GE.AND P0, PT, R2, R10, PT ;  /* 0x0000000a0200720c */ /* 0x000fda0003f06270 */
[----:B------:R-:W-:Y:S05]  /*2fa0*/  @P0 BRA `(.L_x_430) ;  /* 0x0000013000000947 */ /* 0x000fea0003800000 */
[----:B------:R-:W5:Y:S04]  /*2fb0*/  LDL R3, [R1+0x4] ;  /* 0x0000040001037983 */ /* 0x000f680000100800 */
[----:B---3--:R-:W3:Y:S01]  /*2fc0*/  LDL R15, [R1] ;  /* 0x00000000010f7983 */ /* 0x008ee20000100800 */
[C---:B-1----:R-:W-:Y:S02]  /*2fd0*/  LEA R6, P0, R236.reuse, R0, 0x1 ;  /* 0x00000000ec067211 */ /* 0x042fe400078008ff */
        /* <DEDUP_REMOVED lines=16> */
.L_x_430:
[----:B------:R-:W-:Y:S05]  /*30e0*/  BSYNC B0 ;  /* 0x0000000000007941 */ /* 0x000fea0003800000 */
.L_x_429:
[----:B------:R-:W-:Y:S05]  /*30f0*/  BRA.DIV ~URZ, `(.L_x_431) ;  /* 0x000128b27f007947 */ /* 0x000fea000b800000 */
[----:B--2---:R2:W3:Y:S04]  /*3100*/  SHFL.IDX PT, R8, R11, 0x3, 0x181f ;  /* 0x00781f000b087f89 */ /* 0x0044e800000e0000 */
[----:B-1----:R2:W1:Y:S02]  /*3110*/  SHFL.IDX PT, R0, R12, 0x3, 0x181f ;  /* 0x00781f000c007f89 */ /* 0x00246400000e0000 */
.L_x_544:
[----:B------:R-:W5:Y:S04]  /*3120*/  LDL R3, [R1+0x4] ;  /* 0x0000040001037983 */ /* 0x000f680000100800 */
[----:B--2---:R-:W2:Y:S01]  /*3130*/  LDL R11, [R1] ;  /* 0x00000000010b7983 */ /* 0x004ea20000100800 */
[----:B------:R-:W-:Y:S01]  /*3140*/  IADD3 R2, R9, 0x60, RZ ;  /* 0x0000006009027810 */ /* 0x000fe20007ffe0ff */
[----:B------:R-:W-:Y:S01]  /*3150*/  IMAD.SHL.U32 R89, R88, 0x40, RZ ;  /* 0x0000004058597824 */ /* 0x000fe200078e00ff */
[----:B------:R-:W-:Y:S01]  /*3160*/  P2R R15, PR, RZ, 0x2 ;  /* 0x00000002ff0f7803 */ /* 0x000fe20000000000 */
[----:B---34-:R-:W3:Y:S01]  /*3170*/  S2R R12, SR_TID.X ;  /* 0x00000000000c7919 */ /* 0x018ee20000002100 */
[----:B------:R-:W-:Y:S01]  /*3180*/  ISETP.GE.AND P6, PT, R2, R10, PT ;  /* 0x0000000a0200720c */ /* 0x000fe20003fc6270 */
[----:B------:R-:W-:Y:S01]  /*3190*/  IMAD.IADD R90, R228, 0x1, -R89 ;  /* 0x00000001e45a7824 */ /* 0x000fe200078e0a59 */
[----:B------:R-:W-:-:S02]  /*31a0*/  LOP3.LUT P1, RZ, R241, 0x2, RZ, 0xc0, !PT ;  /* 0x00000002f1ff7812 */ /* 0x000fc4000782c0ff */
[----:B------:R-:W-:Y:S02]  /*31b0*/  P2R R28, PR, RZ, 0x4 ;  /* 0x00000004ff1c7803 */ /* 0x000fe40000000000 */
[----:B------:R-:W-:-:S07]  /*31c0*/  LOP3.LUT P2, RZ, R241, 0x1, RZ, 0xc0, !PT ;  /* 0x00000001f1ff7812 */ /* 0x000fce000784c0ff */
[----:B-1----:R-:W-:-:S04]  /*31d0*/  @!P6 LEA R6, P0, R236, R0, 0x1 ;  /* 0x00000000ec06e211 */ /* 0x002fc800078008ff */
[----:B------:R-:W-:Y:S02]  /*31e0*/  @!P6 LEA.HI.X R7, R236, R8, R237, 0x1, P0 ;  /* 0x00000008ec07e211 */ /* 0x000fe400000f0ced */
[----:B------:R-:W-:-:S04]  /*31f0*/  @!P6 LEA R4, P0, R238, R0, 0x1 ;  /* 0x00000000ee04e211 */ /* 0x000fc800078008ff */
[----:B-----5:R-:W-:Y:S02]  /*3200*/  @!P6 LEA.HI.X R5, R238, R8, R3, 0x1, P0 ;  /* 0x00000008ee05e211 */ /* 0x020fe400000f0c03 */
[----:B------:R-:W-:-:S04]  /*3210*/  @!P6 LEA R2, P0, R239, R0, 0x1 ;  /* 0x00000000ef02e211 */ /* 0x000fc800078008ff */
[----:B--2---:R-:W-:Y:S02]  /*3220*/  @!P6 LEA.HI.X R3, R239, R8, R11, 0x1, P0 ;  /* 0x00000008ef03e211 */ /* 0x004fe400000f0c0b */
[----:B------:R-:W-:Y:S02]  /*3230*/  LOP3.LUT P0, RZ, R241, 0x4, RZ, 0xc0, !PT ;  /* 0x00000004f1ff7812 */ /* 0x000fe4000780c0ff */
[----:B---3--:R-:W-:-:S04]  /*3240*/  SHF.R.S32.HI R11, RZ, 0x1f, R12 ;  /* 0x0000001fff0b7819 */ /* 0x008fc8000001140c */
[----:B------:R-:W-:-:S04]  /*3250*/  LEA.HI R11, R11, R12, RZ, 0x3 ;  /* 0x0000000c0b0b7211 */ /* 0x000fc800078f18ff */
[----:B------:R-:W-:-:S03]  /*3260*/  SHF.R.S32.HI R11, RZ, 0x3, R11 ;  /* 0x00000003ff0b7819 */ /* 0x000fc6000001140b */
[----:B------:R-:W-:Y:S01]  /*3270*/  @!PT LDS RZ, [RZ] ;  /* 0x00000000fffff984 */ /* 0x000fe20000000800 */
[----:B------:R-:W-:Y:S01]  /*3280*/  @!PT LDS RZ, [RZ] ;  /* 0x00000000fffff984 */ /* 0x000fe20000000800 */
[----:B------:R-:W-:Y:S01]  /*3290*/  @!PT LDS RZ, [RZ] ;  /* 0x00000000fffff984 */ /* 0x000fe20000000800 */
[----:B------:R1:W-:Y:S04]  /*32a0*/  @!P6 LDGSTS.E.BYPASS.LTC128B.128 [R209+0xf100], [R6.64], !P0 ;  /* 0x0f10000006d1efae */ /* 0x0003e8000c101d46 */
[----:B------:R2:W-:Y:S04]  /*32b0*/  @!P6 LDGSTS.E.BYPASS.LTC128B.128 [R209+0x13100], [R4.64], !P1 ;  /* 0x1310000004d1efae */ /* 0x0005e8000c901d46 */
[----:B------:R3:W-:Y:S04]  /*32c0*/  @!P6 LDGSTS.E.BYPASS.LTC128B.128 [R209+0x17100], [R2.64], !P2 ;  /* 0x1710000002d1efae */ /* 0x0007e8000d101d46 */
[----:B------:R-:W0:Y:S01]  /*32d0*/  LDGDEPBAR ;  /* 0x00000000000079af */ /* 0x000e220000000000 */
[----:B------:R-:W-:Y:S01]  /*32e0*/  WARPSYNC 0xffffffff ;  /* 0xffffffff00007948 */ /* 0x000fe20003800000 */
[----:B------:R-:W-:Y:S02]  /*32f0*/  BSSY B0, `(.L_x_432) ;  /* 0x000013c000007945 */ /* 0x000fe40003800000 */
[----:B------:R-:W-:Y:S01]  /*3300*/  BAR.SYNC.DEFER_BLOCKING 0x0 ;  /* 0x0000000000007b1d */ /* 0x000fe20000010000 */
[----:B-1----:R-:W-:Y:S01]  /*3310*/  SHF.R.S32.HI R6, RZ, 0x1f, R88 ;  /* 0x0000001fff067819 */ /* 0x002fe20000011458 */
[----:B------:R-:W-:Y:S01]  /*3320*/  IMAD.MOV.U32 R7, RZ, RZ, 0x20 ;  /* 0x00000020ff077424 */ /* 0x000fe200078e00ff */
[----:B--2---:R-:W-:-:S03]  /*3330*/  IADD3 R5, -R89, R228, -R11 ;  /* 0x000000e459057210 */ /* 0x004fc60007ffe90b */
[----:B------:R-:W-:Y:S02]  /*3340*/  IMAD R0, R6, c[0x0][0x1e0], RZ ;  /* 0x0000780006007a24 */ /* 0x000fe400078e02ff */
[----:B------:R-:W-:Y:S01]  /*3350*/  IMAD.WIDE.U32 R8, R7, c[0x0][0x1e0], RZ ;  /* 0x0000780007087a25 */ /* 0x000fe200078e00ff */
[----:B------:R-:W-:-:S03]  /*3360*/  ISETP.GE.AND P0, PT, R5, 0x1, PT ;  /* 0x000000010500780c */ /* 0x000fc60003f06270 */
[----:B---3--:R-:W-:-:S04]  /*3370*/  IMAD.WIDE.U32 R2, R88, c[0x0][0x1e0], RZ ;  /* 0x0000780058027a25 */ /* 0x008fc800078e00ff */
[----:B------:R-:W-:Y:S01]  /*3380*/  IMAD R4, R88, c[0x0][0x1e4], R0 ;  /* 0x0000790058047a24 */ /* 0x000fe200078e0200 */
[----:B------:R-:W-:Y:S01]  /*3390*/  LEA R0, P6, R2, R212, 0x6 ;  /* 0x000000d402007211 */ /* 0x000fe200078c30ff */
[----:B------:R-:W-:Y:S02]  /*33a0*/  IMAD R6, R6, c[0x0][0x208], RZ ;  /* 0x0000820006067a24 */ /* 0x000fe400078e02ff */
[----:B------:R-:W-:Y:S02]  /*33b0*/  IMAD.IADD R3, R3, 0x1, R4 ;  /* 0x0000000103037824 */ /* 0x000fe400078e0204 */
[----:B------:R-:W-:-:S03]  /*33c0*/  IMAD R6, R88, c[0x0][0x20c], R6 ;  /* 0x0000830058067a24 */ /* 0x000fc600078e0206 */
[----:B------:R-:W-:Y:S02]  /*33d0*/  LEA.HI.X R4, R2, R216, R3, 0x6, P6 ;  /* 0x000000d802047211 */ /* 0x000fe400030f3403 */
[----:B------:R-:W-:-:S04]  /*33e0*/  @P0 LEA R2, P6, R0, c[0x0][0x1c8], 0x1 ;  /* 0x0000720000020a11 */ /* 0x000fc800078c08ff */
[----:B------:R-:W-:Y:S02]  /*33f0*/  @P0 LEA.HI.X R3, R0, c[0x0][0x1cc], R4, 0x1, P6 ;  /* 0x0000730000030a11 */ /* 0x000fe400030f0c04 */
[----:B------:R-:W-:-:S03]  /*3400*/  ISETP.GE.AND P6, PT, R5, 0x21, PT ;  /* 0x000000210500780c */ /* 0x000fc60003fc6270 */
[----:B------:R-:W-:Y:S01]  /*3410*/  @!PT LDS RZ, [RZ] ;  /* 0x00000000fffff984 */ /* 0x000fe20000000800 */
[----:B------:R-:W-:Y:S01]  /*3420*/  @!PT LDS RZ, [RZ] ;  /* 0x00000000fffff984 */ /* 0x000fe20000000800 */
[----:B------:R-:W-:Y:S01]  /*3430*/  @!PT LDS RZ, [RZ] ;  /* 0x00000000fffff984 */ /* 0x000fe20000000800 */
[----:B------:R1:W-:Y:S04]  /*3440*/  @P0 LDGSTS.E.BYPASS.LTC128B.128 [R209+0x6100], [R2.64], !P5 ;  /* 0x0610000002d10fae */ /* 0x0003e8000e901d46 */
[----:B------:R1:W-:Y:S04]  /*3450*/  @P0 LDGSTS.E.BYPASS.LTC128B.128 [R209+0x8100], [R2.64+0x80], !P4 ;  /* 0x0810008002d10fae */ /* 0x0003e8000e101d46 */
[----:B------:R1:W-:Y:S02]  /*3460*/  @P0 LDGSTS.E.BYPASS.LTC128B.128 [R209+0xa100], [R2.64+0x100], !P3 ;  /* 0x0a10010002d10fae */ /* 0x0003e4000d901d46 */
[----:B------:R-:W-:Y:S01]  /*3470*/  @P6 IADD3 R0, P0, R0, R8, RZ ;  /* 0x0000000800006210 */ /* 0x000fe20007f1e0ff */
[----:B-1----:R-:W-:-:S05]  /*3480*/  IMAD R3, R7, c[0x0][0x1e4], RZ ;  /* 0x0000790007037a24 */ /* 0x002fca00078e02ff */
[----:B------:R-:W-:Y:S01]  /*3490*/  @P6 IADD3.X R3, R4, R9, R3, P0, !PT ;  /* 0x0000000904036210 */ /* 0x000fe200007fe403 */
[----:B------:R-:W-:Y:S01]  /*34a0*/  IMAD.WIDE.U32 R4, R88, c[0x0][0x208], RZ ;  /* 0x0000820058047a25 */ /* 0x000fe200078e00ff */
[----:B------:R-:W-:-:S04]  /*34b0*/  @P6 LEA R2, P0, R0, c[0x0][0x1c8], 0x1 ;  /* 0x0000720000026a11 */ /* 0x000fc800078008ff */
[----:B------:R-:W-:Y:S02]  /*34c0*/  @P6 LEA.HI.X R3, R0, c[0x0][0x1cc], R3, 0x1, P0 ;  /* 0x0000730000036a11 */ /* 0x000fe400000f0c03 */
[----:B------:R-:W-:-:S03]  /*34d0*/  LEA R0, P0, R4, R214, 0x6 ;  /* 0x000000d604007211 */ /* 0x000fc600078030ff */
[----:B------:R1:W-:Y:S04]  /*34e0*/  @P6 LDGSTS.E.BYPASS.LTC128B.128 [R209+0x7100], [R2.64], !P5 ;  /* 0x0710000002d16fae */ /* 0x0003e8000e901d46 */
[----:B------:R1:W-:Y:S04]  /*34f0*/  @P6 LDGSTS.E.BYPASS.LTC128B.128 [R209+0x9100], [R2.64+0x80], !P4 ;  /* 0x0910008002d16fae */ /* 0x0003e8000e101d46 */
[----:B------:R1:W-:Y:S01]  /*3500*/  @P6 LDGSTS.E.BYPASS.LTC128B.128 [R209+0xb100], [R2.64+0x100], !P3 ;  /* 0x0b10010002d16fae */ /* 0x0003e2000d901d46 */
[----:B------:R-:W-:-:S03]  /*3510*/  LOP3.LUT P6, RZ, R14, 0x2, RZ, 0xc0, !PT ;  /* 0x000000020eff7812 */ /* 0x000fc600078cc0ff */
[----:B------:R-:W0:Y:S01]  /*3520*/  LDGDEPBAR ;  /* 0x00000000000079af */ /* 0x000e220000000000 */
[----:B-1----:R-:W-:Y:S01]  /*3530*/  IMAD.IADD R3, R5, 0x1, R6 ;  /* 0x0000000105037824 */ /* 0x002fe200078e0206 */
[----:B------:R-:W-:-:S04]  /*3540*/  DEPBAR.LE SB0, 0x1 ;  /* 0x000080400000791a */ /* 0x000fc80000000000 */
[----:B------:R-:W-:-:S04]  /*3550*/  DEPBAR.LE SB0, 0x0 ;  /* 0x000080000000791a */ /* 0x000fc80000000000 */
[----:B------:R-:W-:Y:S01]  /*3560*/  BAR.SYNC.DEFER_BLOCKING 0x0 ;  /* 0x0000000000007b1d */ /* 0x000fe20000010000 */
[----:B------:R-:W-:Y:S02]  /*3570*/  LOP3.LUT R5, R14, 0x1, RZ, 0xc0, !PT ;  /* 0x000000010e057812 */ /* 0x000fe400078ec0ff */
[----:B------:R-:W-:Y:S02]  /*3580*/  LEA.HI.X R3, R4, R217, R3, 0x6, P0 ;  /* 0x000000d904037211 */ /* 0x000fe400000f3403 */
[C---:B------:R-:W-:Y:S02]  /*3590*/  LEA R2, P0, R0.reuse, c[0x0][0x1f8], 0x1 ;  /* 0x00007e0000027a11 */ /* 0x040fe400078008ff */
[----:B------:R-:W-:Y:S02]  /*35a0*/  MOV R4, c[0x0][0x208] ;  /* 0x0000820000047a02 */ /* 0x000fe40000000f00 */
[----:B------:R-:W-:Y:S01]  /*35b0*/  ISETP.NE.U32.AND P1, PT, R5, 0x1, PT ;  /* 0x000000010500780c */ /* 0x000fe20003f25070 */
[----:B------:R-:W-:Y:S01]  /*35c0*/  IMAD.MOV.U32 R5, RZ, RZ, c[0x0][0x20c] ;  /* 0x00008300ff057624 */ /* 0x000fe200078e00ff */
[----:B------:R-:W-:-:S02]  /*35d0*/  LEA.HI.X R3, R0, c[0x0][0x1fc], R3, 0x1, P0 ;  /* 0x00007f0000037a11 */ /* 0x000fc400000f0c03 */
[C---:B------:R-:W-:Y:S02]  /*35e0*/  LEA R12, P0, R4.reuse, R2, 0x6 ;  /* 0x00000002040c7211 */ /* 0x040fe400078030ff */
[----:B------:R-:W-:Y:S02]  /*35f0*/  IADD3 R0, -R11, R90, RZ ;  /* 0x0000005a0b007210 */ /* 0x000fe40007ffe1ff */
[----:B------:R-:W-:Y:S02]  /*3600*/  LEA.HI.X R13, R4, R3, R5, 0x6, P0 ;  /* 0x00000003040d7211 */ /* 0x000fe400000f3405 */
[C---:B------:R-:W-:Y:S02]  /*3610*/  ISETP.LT.OR P0, PT, R0.reuse, 0x1, P1 ;  /* 0x000000010000780c */ /* 0x040fe40000f01670 */
[C---:B------:R-:W-:Y:S01]  /*3620*/  ISETP.LT.OR P1, PT, R0.reuse, 0x21, P1 ;  /* 0x000000210000780c */ /* 0x040fe20000f21670 */
[----:B------:R-:W-:Y:S04]  /*3630*/  LDSM.16.M88.4 R8, [R191] ;  /* 0x00000000bf08783b */ /* 0x000fe80000000200 */
[----:B------:R-:W1:Y:S04]  /*3640*/  LDSM.16.M88.4 R20, [R184] ;  /* 0x00000000b814783b */ /* 0x000e680000000200 */
[----:B------:R-:W2:Y:S04]  /*3650*/  LDSM.16.M88.4 R16, [R184+0x800] ;  /* 0x00080000b810783b */ /* 0x000ea80000000200 */
[----:B------:R-:W3:Y:S04]  /*3660*/  LDSM.16.M88.4 R24, [R184+0x1000] ;  /* 0x00100000b818783b */ /* 0x000ee80000000200 */
[----:B------:R-:W4:Y:S04]  /*3670*/  LDSM.16.M88.4 R32, [R184+0x1800] ;  /* 0x00180000b820783b */ /* 0x000f280000000200 */
[----:B------:R-:W-:Y:S04]  /*3680*/  LDSM.16.M88.4 R4, [R192] ;  /* 0x00000000c004783b */ /* 0x000fe80000000200 */
[----:B------:R-:W5:Y:S04]  /*3690*/  LDSM.16.M88.4 R48, [R195] ;  /* 0x00000000c330783b */ /* 0x000f680000000200 */
[----:B------:R-:W3:Y:S04]  /*36a0*/  LDSM.16.M88.4 R56, [R206] ;  /* 0x00000000ce38783b */ /* 0x000ee80000000200 */
[----:B------:R-:W4:Y:S04]  /*36b0*/  LDSM.16.M88.4 R60, [R205] ;  /* 0x00000000cd3c783b */ /* 0x000f280000000200 */
[----:B------:R-:W4:Y:S04]  /*36c0*/  LDSM.16.M88.4 R72, [R204] ;  /* 0x00000000cc48783b */ /* 0x000f280000000200 */
[----:B------:R-:W-:Y:S01]  /*36d0*/  @!PT LDS RZ, [RZ] ;  /* 0x00000000fffff984 */ /* 0x000fe20000000800 */
[----:B------:R-:W-:Y:S01]  /*36e0*/  @!PT LDS RZ, [RZ] ;  /* 0x00000000fffff984 */ /* 0x000fe20000000800 */
[----:B------:R-:W-:Y:S01]  /*36f0*/  @!PT LDS RZ, [RZ] ;  /* 0x00000000fffff984 */ /* 0x000fe20000000800 */
[----:B------:R3:W-:Y:S01]  /*3700*/  LDGSTS.E.BYPASS.LTC128B.128 [R209+0x100], [R2.64], !P0 ;  /* 0x0010000002d17fae */ /* 0x0007e2000c101d46 */
[----:B------:R-:W-:-:S02]  /*3710*/  ISETP.LT.OR P0, PT, R0, 0x1, !P6 ;  /* 0x000000010000780c */ /* 0x000fc40007701670 */
[----:B------:R-:W-:Y:S01]  /*3720*/  ISETP.LT.OR P6, PT, R0, 0x21, !P6 ;  /* 0x000000210000780c */ /* 0x000fe200077c1670 */
[C---:B-1----:R-:W-:Y:S08]  /*3730*/  HMMA.16816.F32 R36, R8.reuse, R22, RZ ;  /* 0x000000160824723c */ /* 0x042ff000000018ff */
[----:B--2---:R-:W-:Y:S02]  /*3740*/  HMMA.16816.F32 R40, R8, R16, RZ ;  /* 0x000000100828723c */ /* 0x004fe400000018ff */
[----:B------:R1:W-:Y:S01]  /*3750*/  LDGSTS.E.BYPASS.LTC128B.128 [R209+0x2100], [R2.64+0x80], !P0 ;  /* 0x0210008002d17fae */ /* 0x0003e2000c101d46 */
[----:B------:R-:W-:-:S04]  /*3760*/  LOP3.LUT P0, RZ, R14, 0x4, RZ, 0xc0, !PT ;  /* 0x000000040eff7812 */ /* 0x000fc8000780c0ff */
[C---:B------:R-:W-:Y:S01]  /*3770*/  ISETP.LT.OR P2, PT, R0.reuse, 0x1, !P0 ;  /* 0x000000010000780c */ /* 0x040fe20004741670 */
[----:B------:R-:W-:Y:S01]  /*3780*/  HMMA.16816.F32 R16, R8, R18, RZ ;  /* 0x000000120810723c */ /* 0x000fe200000018ff */
[----:B------:R-:W-:-:S07]  /*3790*/  ISETP.LT.OR P0, PT, R0, 0x21, !P0 ;  /* 0x000000210000780c */ /* 0x000fce0004701670 */
[----:B---3--:R-:W-:Y:S04]  /*37a0*/  HMMA.16816.F32 R44, R8, R24, RZ ;  /* 0x00000018082c723c */ /* 0x008fe800000018ff */
[----:B------:R1:W-:Y:S01]  /*37b0*/  LDGSTS.E.BYPASS.LTC128B.128 [R209+0x4100], [R2.64+0x100], !P2 ;  /* 0x0410010002d17fae */ /* 0x0003e2000d101d46 */
[----:B------:R-:W-:-:S03]  /*37c0*/  ISETP.NE.AND P2, PT, R28, RZ, PT ;  /* 0x000000ff1c00720c */ /* 0x000fc60003f45270 */
[----:B------:R-:W-:Y:S01]  /*37d0*/  HMMA.16816.F32 R28, R8, R20, RZ ;  /* 0x00000014081c723c */ /* 0x000fe200000018ff */
[----:B------:R2:W-:Y:S01]  /*37e0*/  LDGSTS.E.BYPASS.LTC128B.128 [R209+0x1100], [R12.64], !P1 ;  /* 0x011000000cd17fae */ /* 0x0005e2000c901d46 */
[----:B------:R-:W-:-:S03]  /*37f0*/  ISETP.NE.AND P1, PT, R15, RZ, PT ;  /* 0x000000ff0f00720c */ /* 0x000fc60003f25270 */
[----:B------:R2:W-:Y:S03]  /*3800*/  LDGSTS.E.BYPASS.LTC128B.128 [R209+0x3100], [R12.64+0x80], !P6 ;  /* 0x031000800cd17fae */ /* 0x0005e6000f101d46 */
[----:B------:R-:W-:Y:S01]  /*3810*/  HMMA.16816.F32 R24, R8, R26, RZ ;  /* 0x0000001a0818723c */ /* 0x000fe200000018ff */
[----:B------:R2:W-:Y:S01]  /*3820*/  LDGSTS.E.BYPASS.LTC128B.128 [R209+0x5100], [R12.64+0x100], !P0 ;  /* 0x051001000cd17fae */ /* 0x0005e2000c101d46 */
[----:B------:R-:W-:-:S03]  /*3830*/  ISETP.GT.AND P0, PT, R88, R211, PT ;  /* 0x000000d35800720c */ /* 0x000fc60003f04270 */
[----:B------:R-:W-:Y:S03]  /*3840*/  LDSM.16.M88.4 R20, [R194] ;  /* 0x00000000c214783b */ /* 0x000fe60000000200 */
[C---:B----4-:R-:W-:Y:S01]  /*3850*/  HMMA.16816.F32 R52, R8.reuse, R32, RZ ;  /* 0x000000200834723c */ /* 0x050fe200000018ff */
[----:B------:R-:W3:Y:S04]  /*3860*/  LDSM.16.M88.4 R64, [R190] ;  /* 0x00000000be40783b */ /* 0x000ee80000000200 */
[----:B------:R-:W4:Y:S04]  /*3870*/  LDSM.16.M88.4 R68, [R190+0x800] ;  /* 0x00080000be44783b */ /* 0x000f280000000200 */
[----:B------:R-:W1:Y:S04]  /*3880*/  LDSM.16.M88.4 R80, [R190+0x1000] ;  /* 0x00100000be50783b */ /* 0x000e680000000200 */
[----:B------:R-:W-:Y:S04]  /*3890*/  LDSM.16.M88.4 R76, [R187+0x800] ;  /* 0x00080000bb4c783b */ /* 0x000fe80000000200 */
[----:B------:R-:W-:Y:S01]  /*38a0*/  LDSM.16.M88.4 R92, [R187+0x1000] ;  /* 0x00100000bb5c783b */ /* 0x000fe20000000200 */
[----:B--2---:R-:W-:Y:S03]  /*38b0*/  HMMA.16816.F32 R12, R8, R34, RZ ;  /* 0x00000022080c723c */ /* 0x004fe600000018ff */
[----:B------:R-:W-:Y:S04]  /*38c0*/  LDSM.16.M88.4 R84, [R184+0x3000] ;  /* 0x00300000b854783b */ /* 0x000fe80000000200 */
[----:B------:R-:W0:Y:S01]  /*38d0*/  LDGDEPBAR ;  /* 0x00000000000079af */ /* 0x000e220000000000 */
[C---:B-----5:R-:W-:Y:S08]  /*38e0*/  HMMA.16816.F32 R8, R4.reuse, R48, R28 ;  /* 0x000000300408723c */ /* 0x060ff0000000181c */
[C---:B------:R-:W-:Y:S01]  /*38f0*/  HMMA.16816.F32 R28, R4.reuse, R50, R36 ;  /* 0x00000032041c723c */ /* 0x040fe20000001824 */
[----:B------:R-:W2:Y:S07]  /*3900*/  LDSM.16.M88.4 R48, [R190+0x1800] ;  /* 0x00180000be30783b */ /* 0x000eae0000000200 */
[C---:B------:R-:W-:Y:S08]  /*3910*/  HMMA.16816.F32 R32, R4.reuse, R56, R40 ;  /* 0x000000380420723c */ /* 0x040ff00000001828 */
[C---:B------:R-:W-:Y:S01]  /*3920*/  HMMA.16816.F32 R36, R4.reuse, R58, R16 ;  /* 0x0000003a0424723c */ /* 0x040fe20000001810 */
[----:B------:R-:W-:Y:S04]  /*3930*/  LDSM.16.M88.4 R16, [R193] ;  /* 0x00000000c110783b */ /* 0x000fe80000000200 */
[----:B------:R-:W5:Y:S03]  /*3940*/  LDSM.16.M88.4 R56, [R187] ;  /* 0x00000000bb38783b */ /* 0x000f660000000200 */
[C---:B------:R-:W-:Y:S08]  /*3950*/  HMMA.16816.F32 R40, R4.reuse, R60, R44 ;  /* 0x0000003c0428723c */ /* 0x040ff0000000182c */
[C---:B------:R-:W-:Y:S01]  /*3960*/  HMMA.16816.F32 R44, R4.reuse, R62, R24 ;  /* 0x0000003e042c723c */ /* 0x040fe20000001818 */
[----:B------:R-:W1:Y:S07]  /*3970*/  LDSM.16.M88.4 R60, [R187+0x1800] ;  /* 0x00180000bb3c783b */ /* 0x000e6e0000000200 */
[C---:B------:R-:W-:Y:S08]  /*3980*/  HMMA.16816.F32 R52, R4.reuse, R72, R52 ;  /* 0x000000480434723c */ /* 0x040ff00000001834 */
[----:B------:R-:W-:Y:S01]  /*3990*/  HMMA.16816.F32 R24, R4, R74, R12 ;  /* 0x0000004a0418723c */ /* 0x000fe2000000180c */
[----:B------:R-:W-:Y:S04]  /*39a0*/  LDSM.16.M88.4 R12, [R191+0x4000] ;  /* 0x00400000bf0c783b */ /* 0x000fe80000000200 */
[----:B------:R-:W-:Y:S03]  /*39b0*/  LDSM.16.M88.4 R72, [R184+0x2800] ;  /* 0x00280000b848783b */ /* 0x000fe60000000200 */
[C---:B---3--:R-:W-:Y:S08]  /*39c0*/  HMMA.16816.F32 R8, R20.reuse, R64, R8 ;  /* 0x000000401408723c */ /* 0x048ff00000001808 */
[C---:B------:R-:W-:Y:S01]  /*39d0*/  HMMA.16816.F32 R4, R20.reuse, R66, R28 ;  /* 0x000000421404723c */ /* 0x040fe2000000181c */
[----:B------:R-:W-:Y:S07]  /*39e0*/  LDSM.16.M88.4 R64, [R203] ;  /* 0x00000000cb40783b */ /* 0x000fee0000000200 */
[C---:B----4-:R-:W-:Y:S08]  /*39f0*/  HMMA.16816.F32 R32, R20.reuse, R68, R32 ;  /* 0x000000441420723c */ /* 0x050ff00000001820 */
[C---:B------:R-:W-:Y:S01]  /*3a00*/  HMMA.16816.F32 R36, R20.reuse, R70, R36 ;  /* 0x000000461424723c */ /* 0x040fe20000001824 */
[----:B------:R-:W3:Y:S07]  /*3a10*/  LDSM.16.M88.4 R68, [R184+0x2000] ;  /* 0x00200000b844783b */ /* 0x000eee0000000200 */
[C---:B-1----:R-:W-:Y:S08]  /*3a20*/  HMMA.16816.F32 R40, R20.reuse, R80, R40 ;  /* 0x000000501428723c */ /* 0x042ff00000001828 */
[C---:B------:R-:W-:Y:S01]  /*3a30*/  HMMA.16816.F32 R44, R20.reuse, R82, R44 ;  /* 0x00000052142c723c */ /* 0x040fe2000000182c */
[----:B------:R-:W-:Y:S07]  /*3a40*/  LDSM.16.M88.4 R80, [R190+0x2800] ;  /* 0x00280000be50783b */ /* 0x000fee0000000200 */
[C---:B--2---:R-:W-:Y:S08]  /*3a50*/  HMMA.16816.F32 R52, R20.reuse, R48, R52 ;  /* 0x000000301434723c */ /* 0x044ff00000001834 */
[----:B------:R-:W-:Y:S08]  /*3a60*/  HMMA.16816.F32 R28, R20, R50, R24 ;  /* 0x00000032141c723c */ /* 0x000ff00000001818 */
[C---:B-----5:R-:W-:Y:S01]  /*3a70*/  HMMA.16816.F32 R24, R16.reuse, R56, R8 ;  /* 0x000000381018723c */ /* 0x060fe20000001808 */
        /* <DEDUP_REMOVED lines=8> */
[----:B------:R-:W4:Y:S07]  /*3b00*/  LDSM.16.M88.4 R92, [R201] ;  /* 0x00000000c95c783b */ /* 0x000f2e0000000200 */
[C---:B------:R-:W-:Y:S08]  /*3b10*/  HMMA.16816.F32 R52, R16.reuse, R60, R52 ;  /* 0x0000003c1034723c */ /* 0x040ff00000001834 */
[----:B------:R-:W-:Y:S01]  /*3b20*/  HMMA.16816.F32 R32, R16, R62, R28 ;  /* 0x0000003e1020723c */ /* 0x000fe2000000181c */
[----:B------:R-:W5:Y:S07]  /*3b30*/  LDSM.16.M88.4 R60, [R200] ;  /* 0x00000000c83c783b */ /* 0x000f6e0000000200 */
[C---:B---3--:R-:W-:Y:S08]  /*3b40*/  HMMA.16816.F32 R28, R12.reuse, R68, R24 ;  /* 0x000000440c1c723c */ /* 0x048ff00000001818 */
[C---:B------:R-:W-:Y:S01]  /*3b50*/  HMMA.16816.F32 R24, R12.reuse, R70, R20 ;  /* 0x000000460c18723c */ /* 0x040fe20000001814 */
[----:B------:R-:W-:Y:S07]  /*3b60*/  LDSM.16.M88.4 R68, [R187+0x2000] ;  /* 0x00200000bb44783b */ /* 0x000fee0000000200 */
[C---:B------:R-:W-:Y:S01]  /*3b70*/  HMMA.16816.F32 R20, R12.reuse, R72, R4 ;  /* 0x000000480c14723c */ /* 0x040fe20000001804 */
[----:B------:R-:W-:Y:S07]  /*3b80*/  LDSM.16.M88.4 R4, [R194+0x4000] ;  /* 0x00400000c204783b */ /* 0x000fee0000000200 */
[C---:B------:R-:W-:Y:S01]  /*3b90*/  HMMA.16816.F32 R16, R12.reuse, R74, R36 ;  /* 0x0000004a0c10723c */ /* 0x040fe20000001824 */
[----:B------:R-:W3:Y:S07]  /*3ba0*/  LDSM.16.M88.4 R72, [R190+0x2000] ;  /* 0x00200000be48783b */ /* 0x000eee0000000200 */
        /* <DEDUP_REMOVED lines=12> */
[C---:B----4-:R-:W-:Y:S01]  /*3c70*/  HMMA.16816.F32 R12, R8.reuse, R92, R40 ;  /* 0x0000005c080c723c */ /* 0x050fe20000001828 */
[----:B------:R-:W-:Y:S07]  /*3c80*/  LDSM.16.M88.4 R40, [R187+0x3000] ;  /* 0x00300000bb28783b */ /* 0x000fee0000000200 */
[C---:B------:R-:W-:Y:S08]  /*3c90*/  HMMA.16816.F32 R56, R8.reuse, R94, R48 ;  /* 0x0000005e0838723c */ /* 0x040ff00000001830 */
[C---:B-----5:R-:W-:Y:S08]  /*3ca0*/  HMMA.16816.F32 R48, R8.reuse, R60, R44 ;  /* 0x0000003c0830723c */ /* 0x060ff0000000182c */
[----:B------:R-:W-:Y:S01]  /*3cb0*/  HMMA.16816.F32 R44, R8, R62, R36 ;  /* 0x0000003e082c723c */ /* 0x000fe20000001824 */
[----:B------:R-:W-:Y:S07]  /*3cc0*/  LDSM.16.M88.4 R60, [R184+0x4000] ;  /* 0x00400000b83c783b */ /* 0x000fee0000000200 */
[C---:B---3--:R-:W-:Y:S08]  /*3cd0*/  HMMA.16816.F32 R36, R4.reuse, R72, R32 ;  /* 0x000000480424723c */ /* 0x048ff00000001820 */
        /* <DEDUP_REMOVED lines=41> */
[----:B------:R-:W-:Y:S01]  /*3f70*/  HMMA.16816.F32 R32, R12, R66, R40 ;  /* 0x000000420c20723c */ /* 0x000fe20000001828 */
[----:B------:R-:W-:-:S07]  /*3f80*/  FMUL.FTZ R0, R48, c[0x0][0x320] ;  /* 0x0000c80030007a20 */ /* 0x000fce0000410000 */
[----:B------:R-:W-:Y:S01]  /*3f90*/  HMMA.16816.F32 R28, R4, R58, R28 ;  /* 0x0000003a041c723c */ /* 0x000fe2000000181c */
[----:B------:R-:W1:Y:S07]  /*3fa0*/  LDSM.16.M88.4 R56, [R190+0x5000] ;  /* 0x00500000be38783b */ /* 0x000e6e0000000200 */
[----:B------:R-:W-:Y:S08]  /*3fb0*/  HMMA.16816.F32 R36, R8, R60, R36 ;  /* 0x0000003c0824723c */ /* 0x000ff00000001824 */
[----:B------:R-:W-:Y:S01]  /*3fc0*/  HMMA.16816.F32 R44, R16, R46, R76 ;  /* 0x0000002e102c723c */ /* 0x000fe2000000184c */
[----:B------:R4:W1:Y:S07]  /*3fd0*/  MUFU.TANH R76, R0 ;  /* 0x00000000004c7308 */ /* 0x00086e0000002400 */
[----:B--2---:R-:W-:Y:S08]  /*3fe0*/  HMMA.16816.F32 R24, R12, R68, R20 ;  /* 0x000000440c18723c */ /* 0x004ff00000001814 */
[----:B------:R-:W-:Y:S01]  /*3ff0*/  HMMA.16816.F32 R20, R8, R62, R32 ;  /* 0x0000003e0814723c */ /* 0x000fe20000001820 */
[----:B----4-:R-:W-:Y:S01]  /*4000*/  FMUL.FTZ R0, R49, c[0x0][0x320] ;  /* 0x0000c80031007a20 */ /* 0x010fe20000410000 */
[----:B------:R-:W2:Y:S06]  /*4010*/  LDSM.16.M88.4 R60, [R196] ;  /* 0x00000000c43c783b */ /* 0x000eac0000000200 */
[----:B------:R-:W-:Y:S01]  /*4020*/  HMMA.16816.F32 R64, R16, R72, R92 ;  /* 0x000000481040723c */ /* 0x000fe2000000185c */
[----:B------:R4:W1:Y:S07]  /*4030*/  MUFU.TANH R72, R0 ;  /* 0x0000000000487308 */ /* 0x00086e0000002400 */
[----:B---3--:R-:W-:Y:S08]  /*4040*/  HMMA.16816.F32 R36, R4, R52, R36 ;  /* 0x000000340424723c */ /* 0x008ff00000001824 */
[----:B------:R-:W-:Y:S01]  /*4050*/  HMMA.16816.F32 R40, R12, R70, R44 ;  /* 0x000000460c28723c */ /* 0x000fe2000000182c */
[----:B----4-:R-:W-:Y:S01]  /*4060*/  FMUL.FTZ R0, R50, c[0x0][0x320] ;  /* 0x0000c80032007a20 */ /* 0x010fe20000410000 */
[----:B------:R-:W3:Y:S03]  /*4070*/  LDSM.16.M88.4 R44, [R190+0x5800] ;  /* 0x00580000be2c783b */ /* 0x000ee60000000200 */
[----:B------:R4:W2:Y:S03]  /*4080*/  MUFU.TANH R77, R0 ;  /* 0x00000000004d7308 */ /* 0x0008a60000002400 */
[----:B-1----:R-:W-:Y:S08]  /*4090*/  HMMA.16816.F32 R32, R8, R56, R24 ;  /* 0x000000380820723c */ /* 0x002ff00000001818 */
[----:B------:R-:W-:Y:S01]  /*40a0*/  HMMA.16816.F32 R24, R4, R54, R20 ;  /* 0x000000360418723c */ /* 0x000fe20000001814 */
[----:B----4-:R-:W-:-:S02]  /*40b0*/  FMUL.FTZ R0, R51, c[0x0][0x320] ;  /* 0x0000c80033007a20 */ /* 0x010fc40000410000 */
[----:B------:R-:W1:Y:S05]  /*40c0*/  LDSM.16.M88.4 R48, [R187+0x5000] ;  /* 0x00500000bb30783b */ /* 0x000e6a0000000200 */
[----:B------:R-:W-:Y:S01]  /*40d0*/  HMMA.16816.F32 R16, R16, R74, R84 ;  /* 0x0000004a1010723c */ /* 0x000fe20000001854 */
[----:B------:R4:W1:Y:S07]  /*40e0*/  MUFU.TANH R73, R0 ;  /* 0x0000000000497308 */ /* 0x00086e0000002400 */
[----:B--2---:R-:W-:Y:S01]  /*40f0*/  HMMA.16816.F32 R20, R12, R60, R64 ;  /* 0x0000003c0c14723c */ /* 0x004fe20000001840 */
[----:B----4-:R-:W-:-:S04]  /*4100*/  FMUL.FTZ R0, R28, c[0x0][0x320] ;  /* 0x0000c8001c007a20 */ /* 0x010fc80000410000 */
[----:B------:R2:W4:Y:S11]  /*4110*/  MUFU.TANH R69, R0 ;  /* 0x0000000000457308 */ /* 0x0005360000002400 */
[----:B------:R-:W-:Y:S08]  /*4120*/  HMMA.16816.F32 R12, R12, R62, R16 ;  /* 0x0000003e0c0c723c */ /* 0x000ff00000001810 */
[----:B---3--:R-:W-:Y:S01]  /*4130*/  HMMA.16816.F32 R16, R8, R44, R20 ;  /* 0x0000002c0810723c */ /* 0x008fe20000001814 */
[----:B--2---:R-:W-:-:S07]  /*4140*/  FMUL.FTZ R0, R29, c[0x0][0x320] ;  /* 0x0000c8001d007a20 */ /* 0x004fce0000410000 */
[----:B-1----:R-:W-:Y:S01]  /*4150*/  HMMA.16816.F32 R32, R4, R48, R32 ;  /* 0x000000300420723c */ /* 0x002fe20000001820 */
[----:B------:R1:W2:Y:S02]  /*4160*/  MUFU.TANH R68, R0 ;  /* 0x0000000000447308 */ /* 0x0002a40000002400 */
[----:B-1----:R-:W-:-:S06]  /*4170*/  FMUL.FTZ R0, R30, c[0x0][0x320] ;  /* 0x0000c8001e007a20 */ /* 0x002fcc0000410000 */
[----:B------:R1:W3:Y:S02]  /*4180*/  MUFU.TANH R70, R0 ;  /* 0x0000000000467308 */ /* 0x0002e40000002400 */
[----:B-1----:R-:W-:Y:S02]  /*4190*/  FMUL.FTZ R0, R31, c[0x0][0x320] ;  /* 0x0000c8001f007a20 */ /* 0x002fe40000410000 */
[C---:B------:R-:W-:Y:S04]  /*41a0*/  HMMA.16816.F32 R28, R8.reuse, R58, R40 ;  /* 0x0000003a081c723c */ /* 0x040fe80000001828 */
[----:B------:R1:W1:Y:S04]  /*41b0*/  MUFU.TANH R56, R0 ;  /* 0x0000000000387308 */ /* 0x0002680000002400 */
[----:B------:R-:W-:Y:S01]  /*41c0*/  HMMA.16816.F32 R8, R8, R46, R12 ;  /* 0x0000002e0808723c */ /* 0x000fe2000000180c */
[----:B-1----:R-:W-:-:S04]  /*41d0*/  FMUL.FTZ R0, R36, c[0x0][0x320] ;  /* 0x0000c80024007a20 */ /* 0x002fc80000410000 */
[----:B------:R1:W1:Y:S11]  /*41e0*/  MUFU.TANH R55, R0 ;  /* 0x0000000000377308 */ /* 0x0002760000002400 */
[----:B------:R-:W-:Y:S01]  /*41f0*/  HMMA.16816.F32 R20, R4, R50, R28 ;  /* 0x000000320414723c */ /* 0x000fe2000000181c */
[----:B-1----:R-:W-:-:S04]  /*4200*/  FMUL.FTZ R0, R37, c[0x0][0x320] ;  /* 0x0000c80025007a20 */ /* 0x002fc80000410000 */
[----:B------:R1:W1:Y:S02]  /*4210*/  MUFU.TANH R52, R0 ;  /* 0x0000000000347308 */ /* 0x0002640000002400 */
[----:B-1----:R-:W-:-:S06]  /*4220*/  FMUL.FTZ R0, R38, c[0x0][0x320] ;  /* 0x0000c80026007a20 */ /* 0x002fcc0000410000 */
[----:B------:R1:W1:Y:S02]  /*4230*/  MUFU.TANH R54, R0 ;  /* 0x0000000000367308 */ /* 0x0002640000002400 */
[----:B-1----:R-:W-:Y:S02]  /*4240*/  FMUL.FTZ R0, R39, c[0x0][0x320] ;  /* 0x0000c80027007a20 */ /* 0x002fe40000410000 */
[----:B------:R-:W1:Y:S01]  /*4250*/  LDSM.16.M88.4 R36, [R187+0x5800] ;  /* 0x00580000bb24783b */ /* 0x000e620000000200 */
[----:B------:R-:W-:-:S04]  /*4260*/  DEPBAR.LE SB0, 0x0 ;  /* 0x000080000000791a */ /* 0x000fc80000000000 */
[----:B------:R5:W1:Y:S02]  /*4270*/  MUFU.TANH R53, R0 ;  /* 0x0000000000357308 */ /* 0x000a640000002400 */
[----:B-----5:R-:W-:-:S06]  /*4280*/  FMUL.FTZ R0, R24, c[0x0][0x320] ;  /* 0x0000c80018007a20 */ /* 0x020fcc0000410000 */
[----:B------:R5:W2:Y:S01]  /*4290*/  MUFU.TANH R41, R0 ;  /* 0x0000000000297308 */ /* 0x000aa20000002400 */
[----:B-1----:R-:W-:Y:S01]  /*42a0*/  HMMA.16816.F32 R12, R4, R36, R16 ;  /* 0x00000024040c723c */ /* 0x002fe20000001810 */
[----:B-----5:R-:W-:-:S06]  /*42b0*/  FMUL.FTZ R0, R25, c[0x0][0x320] ;  /* 0x0000c80019007a20 */ /* 0x020fcc0000410000 */
        /* <DEDUP_REMOVED lines=38> */
[----:B------:R-:W-:Y:S06]  /*4520*/  BAR.SYNC.DEFER_BLOCKING 0x0 ;  /* 0x0000000000007b1d */ /* 0x000fec0000010000 */
[----:B------:R-:W-:Y:S05]  /*4530*/  @!P0 BRA `(.L_x_433) ;  /* 0x0000017000008947 */ /* 0x000fea0003800000 */
[----:B-1234-:R-:W-:Y:S01]  /*4540*/  IADD3 R0, R234, -0x2, RZ ;  /* 0xfffffffeea007810 */ /* 0x01efe20007ffe0ff */
        /* <DEDUP_REMOVED lines=22> */
.L_x_433:
[----:B--234-:R-:W-:Y:S05]  /*46b0*/  BSYNC B0 ;  /* 0x0000000000007941 */ /* 0x01cfea0003800000 */
.L_x_432:
[----:B-1----:R-:W-:Y:S01]  /*46c0*/  IMAD.IADD R0, R240, 0x1, R231 ;  /* 0x00000001f0007824 */ /* 0x002fe200078e02e7 */
[----:B------:R-:W-:Y:S01]  /*46d0*/  ULDC UR4, c[0x0][0x324] ;  /* 0x0000c90000047ab9 */ /* 0x000fe20000000800 */
[----:B------:R-:W-:Y:S01]  /*46e0*/  IMAD.IADD R7, R90, 0x1, -R227 ;  /* 0x000000015a077824 */ /* 0x000fe200078e0ae3 */
[----:B------:R-:W-:Y:S01]  /*46f0*/  ULOP3.LUT UR4, URZ, UR4, URZ, 0x33, !UPT ;  /* 0x000000043f047292 */ /* 0x000fe2000f8e333f */
[----:B------:R-:W-:Y:S01]  /*4700*/  @P2 IMAD.HI.U32 R2, R0, c[0x0][0x2c8], RZ ;  /* 0x0000b20000022a27 */ /* 0x000fe200078e00ff */
[----:B------:R-:W0:Y:S03]  /*4710*/  LDGDEPBAR ;  /* 0x00000000000079af */ /* 0x000e260000000000 */
[----:B------:R-:W-:Y:S01]  /*4720*/  IMAD.MOV.U32 R4, RZ, RZ, R0 ;  /* 0x000000ffff047224 */ /* 0x000fe200078e0000 */
[----:B------:R-:W-:-:S02]  /*4730*/  @P2 SHF.R.U32.HI R4, RZ, c[0x0][0x2cc], R2 ;  /* 0x0000b300ff042a19 */ /* 0x000fc40000011602 */
[----:B------:R-:W-:-:S03]  /*4740*/  IADD3 R0, R228, 0x1, -R89 ;  /* 0x00000001e4007810 */ /* 0x000fc60007ffe859 */
[----:B------:R-:W1:Y:S01]  /*4750*/  SHFL.IDX PT, R3, R4, RZ, 0x1c1f ;  /* 0x001c1fff04037589 */ /* 0x000e6200000e0000 */
[----:B------:R-:W-:-:S04]  /*4760*/  IADD3 R0, -R229, R0, -R227 ;  /* 0x00000000e5007210 */ /* 0x000fc80007ffe9e3 */
[C---:B------:R-:W-:Y:S02]  /*4770*/  IADD3 R5, R0.reuse, c[0x0][0x328], RZ ;  /* 0x0000ca0000057a10 */ /* 0x040fe40007ffe0ff */
[----:B------:R-:W-:-:S03]  /*4780*/  IADD3 R6, R0, UR4, RZ ;  /* 0x0000000400067c10 */ /* 0x000fc6000fffe0ff */
[--C-:B-1----:R-:W-:Y:S02]  /*4790*/  IMAD.IADD R2, R5, 0x1, R3.reuse ;  /* 0x0000000105027824 */ /* 0x102fe400078e0203 */
[----:B------:R-:W-:-:S03]  /*47a0*/  IMAD.IADD R0, R6, 0x1, R3 ;  /* 0x0000000106007824 */ /* 0x000fc600078e0203 */
[----:B------:R-:W-:Y:S01]  /*47b0*/  IMNMX R2, R7, R2, PT ;  /* 0x0000000207027217 */ /* 0x000fe20003800200 */
[----:B------:R-:W-:Y:S05]  /*47c0*/  @!P1 BRA `(.L_x_434) ;  /* 0x0000015000009947 */ /* 0x000fea0003800000 */
[----:B------:R-:W-:Y:S01]  /*47d0*/  IADD3 R3, -R229, R228, R3 ;  /* 0x000000e4e5037210 */ /* 0x000fe20007ffe103 */
[----:B------:R-:W-:Y:S03]  /*47e0*/  BSSY B0, `(.L_x_435) ;  /* 0x000000e000007945 */ /* 0x000fe60003800000 */
[----:B------:R-:W-:-:S13]  /*47f0*/  ISETP.GT.AND P0, PT, R3, -0x1, PT ;  /* 0xffffffff0300780c */ /* 0x000fda0003f04270 */
[----:B------:R-:W-:Y:S05]  /*4800*/  @P0 BRA `(.L_x_436) ;  /* 0x0000007000000947 */ /* 0x000fea0003800000 */
[----:B------:R-:W-:Y:S01]  /*4810*/  IMAD.MOV.U32 R8, RZ, RZ, c[0x0][0x32c] ;  /* 0x0000cb00ff087624 */ /* 0x000fe200078e00ff */
[----:B------:R-:W-:-:S04]  /*4820*/  LOP3.LUT R3, RZ, R3, RZ, 0x33, !PT ;  /* 0x00000003ff037212 */ /* 0x000fc800078e33ff */
[----:B------:R-:W-:-:S13]  /*4830*/  ISETP.NE.AND P0, PT, R8, 0x1, PT ;  /* 0x000000010800780c */ /* 0x000fda0003f05270 */
[----:B------:R-:W-:-:S05]  /*4840*/  @P0 IMAD.HI.U32 R8, R3, c[0x0][0x330], RZ ;  /* 0x0000cc0003080a27 */ /* 0x000fca00078e00ff */
[----:B------:R-:W-:-:S04]  /*4850*/  @P0 SHF.R.U32.HI R3, RZ, c[0x0][0x334], R8 ;  /* 0x0000cd00ff030a19 */ /* 0x000fc80000011608 */
[----:B------:R-:W-:Y:S01]  /*4860*/  LOP3.LUT R3, RZ, R3, RZ, 0x33, !PT ;  /* 0x00000003ff037212 */ /* 0x000fe200078e33ff */
[----:B------:R-:W-:Y:S05]  /*4870*/  BRA `(.L_x_437) ;  /* 0x0000004000007947 */ /* 0x000fea0003800000 */
.L_x_436:
[----:B------:R-:W-:-:S04]  /*4880*/  MOV R8, c[0x0][0x32c] ;  /* 0x0000cb0000087a02 */ /* 0x000fc80000000f00 */
[----:B------:R-:W-:-:S13]  /*4890*/  ISETP.NE.AND P0, PT, R8, 0x1, PT ;  /* 0x000000010800780c */ /* 0x000fda0003f05270 */
[----:B------:R-:W-:-:S05]  /*48a0*/  @P0 IMAD.HI.U32 R8, R3, c[0x0][0x330], RZ ;  /* 0x0000cc0003080a27 */ /* 0x000fca00078e00ff */
[----:B------:R-:W-:Y:S02]  /*48b0*/  @P0 SHF.R.U32.HI R3, RZ, c[0x0][0x334], R8 ;  /* 0x0000cd00ff030a19 */ /* 0x000fe40000011608 */
.L_x_437:
[----:B------:R-:W-:Y:S05]  /*48c0*/  BSYNC B0 ;  /* 0x0000000000007941 */ /* 0x000fea0003800000 */
.L_x_435:
[----:B------:R-:W-:-:S04]  /*48d0*/  IMAD R3, R3, c[0x0][0x32c], -R89 ;  /* 0x0000cb0003037a24 */ /* 0x000fc800078e0a59 */
[----:B------:R-:W-:-:S05]  /*48e0*/  IMAD.IADD R3, R3, 0x1, -R227 ;  /* 0x0000000103037824 */ /* 0x000fca00078e0ae3 */
[----:B------:R-:W-:Y:S02]  /*48f0*/  IADD3 R8, R3, c[0x0][0x32c], RZ ;  /* 0x0000cb0003087a10 */ /* 0x000fe40007ffe0ff */
[----:B------:R-:W-:Y:S02]  /*4900*/  IMNMX R0, R0, R3, !PT ;  /* 0x0000000300007217 */ /* 0x000fe40007800200 */
[----:B------:R-:W-:Y:S02]  /*4910*/  IMNMX R2, R2, R8, PT ;  /* 0x0000000802027217 */ /* 0x000fe40003800200 */
.L_x_434:
[----:B------:R-:W-:Y:S01]  /*4920*/  ISETP.GT.AND P6, PT, R234, RZ, PT ;  /* 0x000000ffea00720c */ /* 0x000fe20003fc4270 */
[----:B------:R-:W1:Y:S03]  /*4930*/  SHFL.IDX PT, R3, R4, 0x1, 0x1c1f ;  /* 0x003c1f0004037f89 */ /* 0x000e6600000e0000 */
[----:B------:R-:W-:-:S04]  /*4940*/  ISETP.GT.AND P0, PT, R0, RZ, P6 ;  /* 0x000000ff0000720c */ /* 0x000fc80003704270 */
[----:B------:R-:W-:-:S04]  /*4950*/  ISETP.LT.OR P0, PT, R2, 0x1, P0 ;  /* 0x000000010200780c */ /* 0x000fc80000701670 */
[----:B------:R-:W-:Y:S02]  /*4960*/  FSEL R8, R76, -INF , !P0 ;  /* 0xff8000004c087808 */ /* 0x000fe40004000000 */
[----:B------:R-:W-:-:S04]  /*4970*/  ISETP.GT.AND P0, PT, R0, 0x1, P6 ;  /* 0x000000010000780c */ /* 0x000fc80003704270 */
        /* <DEDUP_REMOVED lines=41> */
[----:B------:R-:W-:Y:S01]  /*4c10*/  ISETP.GT.AND P0, PT, R0, 0x39, P6 ;  /* 0x000000390000780c */ /* 0x000fe20003704270 */
[----:B-1----:R-:W-:-:S03]  /*4c20*/  IMAD.IADD R0, R6, 0x1, R3 ;  /* 0x0000000106007824 */ /* 0x002fc600078e0203 */
[----:B------:R-:W-:Y:S01]  /*4c30*/  ISETP.LT.OR P0, PT, R2, 0x3a, P0 ;  /* 0x0000003a0200780c */ /* 0x000fe20000701670 */
[----:B------:R-:W-:-:S03]  /*4c40*/  IMAD.IADD R2, R5, 0x1, R3 ;  /* 0x0000000105027824 */ /* 0x000fc600078e0203 */
[----:B------:R-:W-:Y:S02]  /*4c50*/  FSEL R220, R13, -INF , !P0 ;  /* 0xff8000000ddc7808 */ /* 0x000fe40004000000 */
        /* <DEDUP_REMOVED lines=13> */
.L_x_440:
[----:B------:R-:W-:-:S04]  /*4d30*/  MOV R4, c[0x0][0x32c] ;  /* 0x0000cb0000047a02 */ /* 0x000fc80000000f00 */
[----:B------:R-:W-:-:S13]  /*4d40*/  ISETP.NE.AND P0, PT, R4, 0x1, PT ;  /* 0x000000010400780c */ /* 0x000fda0003f05270 */
[----:B------:R-:W-:-:S05]  /*4d50*/  @P0 IMAD.HI.U32 R4, R3, c[0x0][0x330], RZ ;  /* 0x0000cc0003040a27 */ /* 0x000fca00078e00ff */
[----:B------:R-:W-:Y:S02]  /*4d60*/  @P0 SHF.R.U32.HI R3, RZ, c[0x0][0x334], R4 ;  /* 0x0000cd00ff030a19 */ /* 0x000fe40000011604 */
.L_x_441:
[----:B------:R-:W-:Y:S05]  /*4d70*/  BSYNC B0 ;  /* 0x0000000000007941 */ /* 0x000fea0003800000 */
.L_x_439:
[----:B------:R-:W-:-:S04]  /*4d80*/  IMAD R3, R3, c[0x0][0x32c], -R89 ;  /* 0x0000cb0003037a24 */ /* 0x000fc800078e0a59 */
[----:B------:R-:W-:-:S05]  /*4d90*/  IMAD.IADD R3, R3, 0x1, -R227 ;  /* 0x0000000103037824 */ /* 0x000fca00078e0ae3 */
[----:B------:R-:W-:Y:S02]  /*4da0*/  IADD3 R4, R3, c[0x0][0x32c], RZ ;  /* 0x0000cb0003047a10 */ /* 0x000fe40007ffe0ff */
[----:B------:R-:W-:Y:S02]  /*4db0*/  IMNMX R0, R0, R3, !PT ;  /* 0x0000000300007217 */ /* 0x000fe40007800200 */
[----:B------:R-:W-:Y:S02]  /*4dc0*/  IMNMX R2, R2, R4, PT ;  /* 0x0000000402027217 */ /* 0x000fe40003800200 */
.L_x_438:
[----:B------:R-:W-:Y:S01]  /*4dd0*/  ISETP.GT.AND P0, PT, R0, 0x1, P6 ;  /* 0x000000010000780c */ /* 0x000fe20003704270 */
[----:B------:R-:W-:Y:S01]  /*4de0*/  LDSM.16.MT88.4 R32, [R185] ;  /* 0x00000000b920783b */ /* 0x000fe20000004200 */
[----:B------:R-:W-:Y:S02]  /*4df0*/  FMNMX.FTZ R3, R8, R10, !PT ;  /* 0x0000000a08037209 */ /* 0x000fe40007810000 */
[----:B------:R-:W-:Y:S01]  /*4e00*/  ISETP.LT.OR P0, PT, R2, 0x2, P0 ;  /* 0x000000020200780c */ /* 0x000fe20000701670 */
[----:B------:R-:W-:Y:S01]  /*4e10*/  LDSM.16.MT88.4 R28, [R186] ;  /* 0x00000000ba1c783b */ /* 0x000fe20000004200 */
[----:B------:R-:W-:-:S02]  /*4e20*/  FMNMX.FTZ R3, R11, R3, !PT ;  /* 0x000000030b037209 */ /* 0x000fc40007810000 */
[----:B------:R-:W-:Y:S01]  /*4e30*/  FSEL R7, R73, -INF , !P0 ;  /* 0xff80000049077808 */ /* 0x000fe20004000000 */
[----:B------:R-:W-:Y:S01]  /*4e40*/  LDSM.16.MT88.4 R36, [R189+0x2000] ;  /* 0x00200000bd24783b */ /* 0x000fe20000004200 */
[----:B------:R-:W-:Y:S02]  /*4e50*/  ISETP.GT.AND P0, PT, R0, 0x8, P6 ;  /* 0x000000080000780c */ /* 0x000fe40003704270 */
[----:B------:R-:W-:Y:S02]  /*4e60*/  FMNMX.FTZ R3, R12, R3, !PT ;  /* 0x000000030c037209 */ /* 0x000fe40007810000 */
[----:B------:R-:W-:Y:S02]  /*4e70*/  ISETP.LT.OR P0, PT, R2, 0x9, P0 ;  /* 0x000000090200780c */ /* 0x000fe40000701670 */
[----:B------:R-:W-:Y:S02]  /*4e80*/  FMNMX.FTZ R3, R42, R3, !PT ;  /* 0x000000032a037209 */ /* 0x000fe40007810000 */
[----:B------:R-:W-:-:S02]  /*4e90*/  FSEL R9, R70, -INF , !P0 ;  /* 0xff80000046097808 */ /* 0x000fc40004000000 */
[----:B------:R-:W-:Y:S02]  /*4ea0*/  ISETP.GT.AND P0, PT, R0, 0x9, P6 ;  /* 0x000000090000780c */ /* 0x000fe40003704270 */
[----:B------:R-:W-:Y:S02]  /*4eb0*/  FMNMX.FTZ R3, R43, R3, !PT ;  /* 0x000000032b037209 */ /* 0x000fe40007810000 */
[----:B------:R-:W-:Y:S02]  /*4ec0*/  ISETP.LT.OR P0, PT, R2, 0xa, P0 ;  /* 0x0000000a0200780c */ /* 0x000fe40000701670 */
[----:B------:R-:W-:Y:S02]  /*4ed0*/  FMNMX.FTZ R3, R46, R3, !PT ;  /* 0x000000032e037209 */ /* 0x000fe40007810000 */
[----:B------:R-:W-:Y:S02]  /*4ee0*/  FSEL R13, R56, -INF , !P0 ;  /* 0xff800000380d7808 */ /* 0x000fe40004000000 */
[----:B------:R-:W-:-:S02]  /*4ef0*/  ISETP.GT.AND P0, PT, R0, 0x10, P6 ;  /* 0x000000100000780c */ /* 0x000fc40003704270 */
[----:B------:R-:W-:Y:S02]  /*4f00*/  FMNMX.FTZ R3, R47, R3, !PT ;  /* 0x000000032f037209 */ /* 0x000fe40007810000 */
[----:B------:R-:W-:Y:S02]  /*4f10*/  ISETP.LT.OR P0, PT, R2, 0x11, P0 ;  /* 0x000000110200780c */ /* 0x000fe40000701670 */
[----:B------:R-:W-:Y:S02]  /*4f20*/  FMNMX.FTZ R3, R103, R3, !PT ;  /* 0x0000000367037209 */ /* 0x000fe40007810000 */
[----:B------:R-:W-:Y:S02]  /*4f30*/  FSEL R40, R54, -INF , !P0 ;  /* 0xff80000036287808 */ /* 0x000fe40004000000 */
[----:B------:R-:W-:Y:S02]  /*4f40*/  ISETP.GT.AND P0, PT, R0, 0x11, P6 ;  /* 0x000000110000780c */ /* 0x000fe40003704270 */
[----:B------:R-:W-:-:S02]  /*4f50*/  FMNMX.FTZ R3, R130, R3, !PT ;  /* 0x0000000382037209 */ /* 0x000fc40007810000 */
[----:B------:R-:W-:Y:S02]  /*4f60*/  ISETP.LT.OR P0, PT, R2, 0x12, P0 ;  /* 0x000000120200780c */ /* 0x000fe40000701670 */
[----:B------:R-:W-:Y:S02]  /*4f70*/  FMNMX.FTZ R3, R131, R3, !PT ;  /* 0x0000000383037209 */ /* 0x000fe40007810000 */
[----:B------:R-:W-:Y:S02]  /*4f80*/  FSEL R41, R53, -INF , !P0 ;  /* 0xff80000035297808 */ /* 0x000fe40004000000 */
[----:B------:R-:W-:Y:S02]  /*4f90*/  ISETP.GT.AND P0, PT, R0, 0x18, P6 ;  /* 0x000000180000780c */ /* 0x000fe40003704270 */
[----:B------:R-:W-:Y:S02]  /*4fa0*/  FMNMX.FTZ R3, R136, R3, !PT ;  /* 0x0000000388037209 */ /* 0x000fe40007810000 */
[----:B------:R-:W-:-:S02]  /*4fb0*/  ISETP.LT.OR P0, PT, R2, 0x19, P0 ;  /* 0x000000190200780c */ /* 0x000fc40000701670 */
[----:B------:R-:W-:Y:S02]  /*4fc0*/  FMNMX.FTZ R3, R210, R3, !PT ;  /* 0x00000003d2037209 */ /* 0x000fe40007810000 */
[----:B------:R-:W-:Y:S02]  /*4fd0*/  FSEL R44, R48, -INF , !P0 ;  /* 0xff800000302c7808 */ /* 0x000fe40004000000 */
[----:B------:R-:W-:Y:S02]  /*4fe0*/  ISETP.GT.AND P0, PT, R0, 0x19, P6 ;  /* 0x000000190000780c */ /* 0x000fe40003704270 */
[----:B------:R-:W-:Y:S02]  /*4ff0*/  FMNMX.FTZ R3, R219, R3, !PT ;  /* 0x00000003db037209 */ /* 0x000fe40007810000 */
[----:B------:R-:W-:Y:S02]  /*5000*/  ISETP.LT.OR P0, PT, R2, 0x1a, P0 ;  /* 0x0000001a0200780c */ /* 0x000fe40000701670 */
[----:B------:R-:W-:-:S02]  /*5010*/  FMNMX.FTZ R3, R218, R3, !PT ;  /* 0x00000003da037209 */ /* 0x000fc40007810000 */
[----:B------:R-:W-:Y:S02]  /*5020*/  FSEL R45, R45, -INF , !P0 ;  /* 0xff8000002d2d7808 */ /* 0x000fe40004000000 */
[----:B------:R-:W-:Y:S02]  /*5030*/  ISETP.GT.AND P0, PT, R0, 0x20, P6 ;  /* 0x000000200000780c */ /* 0x000fe40003704270 */
[----:B------:R-:W-:Y:S02]  /*5040*/  FMNMX.FTZ R3, R220, R3, !PT ;  /* 0x00000003dc037209 */ /* 0x000fe40007810000 */
[----:B------:R-:W-:-:S03]  /*5050*/  ISETP.LT.OR P0, PT, R2, 0x21, P0 ;  /* 0x000000210200780c */ /* 0x000fc60000701670 */
[----:B------:R-:W1:Y:S01]  /*5060*/  SHFL.BFLY PT, R5, R3, 0x2, 0x1f ;  /* 0x0c401f0003057f89 */ /* 0x000e6200000e0000 */
[----:B------:R-:W-:Y:S02]  /*5070*/  FSEL R101, R27, -INF , !P0 ;  /* 0xff8000001b657808 */ /* 0x000fe40004000000 */
[----:B------:R-:W-:-:S04]  /*5080*/  ISETP.GT.AND P0, PT, R0, 0x21, P6 ;  /* 0x000000210000780c */ /* 0x000fc80003704270 */
[----:B------:R-:W-:-:S04]  /*5090*/  ISETP.LT.OR P0, PT, R2, 0x22, P0 ;  /* 0x000000220200780c */ /* 0x000fc80000701670 */
[----:B------:R-:W-:Y:S02]  /*50a0*/  FSEL R129, R26, -INF , !P0 ;  /* 0xff8000001a817808 */ /* 0x000fe40004000000 */
[----:B------:R-:W-:Y:S01]  /*50b0*/  ISETP.GT.AND P0, PT, R0, RZ, P6 ;  /* 0x000000ff0000720c */ /* 0x000fe20003704270 */
[----:B------:R-:W-:Y:S03]  /*50c0*/  LDSM.16.MT88.4 R24, [R189] ;  /* 0x00000000bd18783b */ /* 0x000fe60000004200 */
[----:B------:R-:W-:-:S04]  /*50d0*/  ISETP.LT.OR P0, PT, R2, 0x1, P0 ;  /* 0x000000010200780c */ /* 0x000fc80000701670 */
[----:B------:R-:W-:Y:S02]  /*50e0*/  FSEL R6, R77, -INF , !P0 ;  /* 0xff8000004d067808 */ /* 0x000fe40004000000 */
[----:B------:R-:W-:Y:S02]  /*50f0*/  ISETP.GT.AND P0, PT, R0, 0x28, P6 ;  /* 0x000000280000780c */ /* 0x000fe40003704270 */
[----:B------:R-:W-:Y:S02]  /*5100*/  FMNMX.FTZ R4, R6, R7, !PT ;  /* 0x0000000706047209 */ /* 0x000fe40007810000 */
[----:B------:R-:W-:Y:S02]  /*5110*/  ISETP.LT.OR P0, PT, R2, 0x29, P0 ;  /* 0x000000290200780c */ /* 0x000fe40000701670 */
[----:B------:R-:W-:Y:S02]  /*5120*/  FMNMX.FTZ R4, R9, R4, !PT ;  /* 0x0000000409047209 */ /* 0x000fe40007810000 */
[----:B------:R-:W-:-:S02]  /*5130*/  FSEL R128, R22, -INF , !P0 ;  /* 0xff80000016807808 */ /* 0x000fc40004000000 */
[----:B------:R-:W-:Y:S02]  /*5140*/  FMNMX.FTZ R4, R13, R4, !PT ;  /* 0x000000040d047209 */ /* 0x000fe40007810000 */
        /* <DEDUP_REMOVED lines=16> */
[----:B------:R-:W-:Y:S01]  /*5250*/  ISETP.GT.AND P0, PT, R0, 0x38, P6 ;  /* 0x000000380000780c */ /* 0x000fe20003704270 */
[----:B------:R-:W-:Y:S01]  /*5260*/  LDSM.16.MT88.4 R20, [R188] ;  /* 0x00000000bc14783b */ /* 0x000fe20000004200 */
[----:B------:R-:W-:-:S02]  /*5270*/  FMNMX.FTZ R4, R102, R4, !PT ;  /* 0x0000000466047209 */ /* 0x000fc40007810000 */
[----:B------:R-:W-:Y:S02]  /*5280*/  ISETP.GT.AND P6, PT, R0, 0x39, P6 ;  /* 0x000000390000780c */ /* 0x000fe400037c4270 */
[----:B------:R-:W-:Y:S02]  /*5290*/  ISETP.LT.OR P0, PT, R2, 0x39, P0 ;  /* 0x000000390200780c */ /* 0x000fe40000701670 */
[----:B------:R-:W-:Y:S02]  /*52a0*/  FMNMX.FTZ R0, R158, R4, !PT ;  /* 0x000000049e007209 */ /* 0x000fe40007810000 */
[----:B------:R-:W-:Y:S02]  /*52b0*/  ISETP.LT.OR P6, PT, R2, 0x3a, P6 ;  /* 0x0000003a0200780c */ /* 0x000fe400037c1670 */
[----:B------:R-:W-:Y:S02]  /*52c0*/  FSEL R159, R15, -INF , !P0 ;  /* 0xff8000000f9f7808 */ /* 0x000fe40004000000 */
[----:B------:R-:W-:-:S02]  /*52d0*/  FMNMX.FTZ R2, R207, R0, !PT ;  /* 0x00000000cf027209 */ /* 0x000fc40007810000 */
[----:B------:R-:W-:Y:S02]  /*52e0*/  FSEL R208, R14, -INF , !P6 ;  /* 0xff8000000ed07808 */ /* 0x000fe40007000000 */
        /* <DEDUP_REMOVED lines=12> */
[----:B------:R2:W3:Y:S01]  /*53b0*/  MUFU.EX2 R16, R0 ;  /* 0x0000000000107308 */ /* 0x0004e20000000800 */
[----:B-1----:R-:W-:Y:S01]  /*53c0*/  FMNMX.FTZ R8, R3, R4, !PT ;  /* 0x0000000403087209 */ /* 0x002fe20007810000 */
[--C-:B------:R-:W-:Y:S02]  /*53d0*/  FFMA.FTZ R3, R12, c[0x0][0x2d0], -R2.reuse ;  /* 0x0000b4000c037a23 */ /* 0x100fe40000010802 */
[----:B--2---:R-:W-:Y:S01]  /*53e0*/  FFMA.FTZ R0, R10, c[0x0][0x2d0], -R2 ;  /* 0x0000b4000a007a23 */ /* 0x004fe20000010802 */
[----:B------:R-:W-:-:S03]  /*53f0*/  FSETP.NEU.FTZ.AND P0, PT, R8, -INF , PT ;  /* 0xff8000000800780b */ /* 0x000fc60003f1d000 */
[----:B------:R-:W-:Y:S01]  /*5400*/  MUFU.EX2 R252, R3 ;  /* 0x0000000300fc7308 */ /* 0x000fe20000000800 */
[----:B---3--:R-:W-:Y:S02]  /*5410*/  IMAD.MOV.U32 R10, RZ, RZ, R16 ;  /* 0x000000ffff0a7224 */ /* 0x008fe400078e0010 */
[----:B------:R-:W-:Y:S05]  /*5420*/  LDSM.16.MT88.4 R16, [R185+0x2000] ;  /* 0x00200000b910783b */ /* 0x000fea0000004200 */
[----:B------:R1:W2:Y:S02]  /*5430*/  MUFU.EX2 R251, R0 ;  /* 0x0000000000fb7308 */ /* 0x0002a40000000800 */
[----:B-1----:R-:W-:Y:S01]  /*5440*/  FFMA.FTZ R0, R11, c[0x0][0x2d0], -R2 ;  /* 0x0000b4000b007a23 */ /* 0x002fe20000010802 */
[----:B--2---:R-:W-:-:S05]  /*5450*/  F2FP.PACK_AB R4, R251, R10 ;  /* 0x0000000afb04723e */ /* 0x004fca00000000ff */
[----:B------:R1:W2:Y:S02]  /*5460*/  MUFU.EX2 R137, R0 ;  /* 0x0000000000897308 */ /* 0x0002a40000000800 */
[----:B-1----:R-:W-:-:S05]  /*5470*/  FMUL.FTZ R0, R8, c[0x0][0x2d0] ;  /* 0x0000b40008007a20 */ /* 0x002fca0000410000 */
[----:B------:R-:W-:-:S05]  /*5480*/  FSEL R0, R0, RZ, P0 ;  /* 0x000000ff00007208 */ /* 0x000fca0000000000 */
[----:B------:R-:W-:Y:S01]  /*5490*/  FFMA.FTZ R3, R6, c[0x0][0x2d0], -R0 ;  /* 0x0000b40006037a23 */ /* 0x000fe20000010800 */
[----:B--2---:R-:W-:-:S03]  /*54a0*/  F2FP.PACK_AB R6, R252, R137 ;  /* 0x00000089fc06723e */ /* 0x004fc600000000ff */
        /* <DEDUP_REMOVED lines=16> */
[C---:B------:R-:W-:Y:S01]  /*55b0*/  HMMA.16816.F32 R108, R4.reuse, R24, RZ ;  /* 0x00000018046c723c */ /* 0x040fe200000018ff */
[----:B------:R2:W4:Y:S07]  /*55c0*/  MUFU.EX2 R248, R3 ;  /* 0x0000000300f87308 */ /* 0x00052e0000000800 */
[C---:B------:R-:W-:Y:S01]  /*55d0*/  HMMA.16816.F32 R116, R4.reuse, R26, RZ ;  /* 0x0000001a0474723c */ /* 0x040fe200000018ff */
[----:B------:R-:W5:Y:S07]  /*55e0*/  LDSM.16.MT88.4 R24, [R185+0x4000] ;  /* 0x00400000b918783b */ /* 0x000f6e0000004200 */
[----:B------:R-:W-:Y:S01]  /*55f0*/  HMMA.16816.F32 R104, R4, R20, RZ ;  /* 0x000000140468723c */ /* 0x000fe200000018ff */
[----:B--2---:R-:W-:-:S04]  /*5600*/  FFMA.FTZ R3, R46, c[0x0][0x2d0], -R2 ;  /* 0x0000b4002e037a23 */ /* 0x004fc80000010802 */
[----:B------:R2:W-:Y:S03]  /*5610*/  MUFU.EX2 R249, R3 ;  /* 0x0000000300f97308 */ /* 0x0005e60000000800 */
[C---:B------:R-:W-:Y:S01]  /*5620*/  HMMA.16816.F32 R96, R4.reuse, R22, RZ ;  /* 0x000000160460723c */ /* 0x040fe200000018ff */
[----:B------:R-:W4:Y:S07]  /*5630*/  LDSM.16.MT88.4 R20, [R186+0x4000] ;  /* 0x00400000ba14783b */ /* 0x000f2e0000004200 */
[----:B-1----:R-:W-:Y:S01]  /*5640*/  HMMA.16816.F32 R80, R4, R12, RZ ;  /* 0x0000000c0450723c */ /* 0x002fe200000018ff */
[----:B--2---:R-:W-:-:S07]  /*5650*/  FFMA.FTZ R3, R47, c[0x0][0x2d0], -R2 ;  /* 0x0000b4002f037a23 */ /* 0x004fce0000010802 */
[C---:B------:R-:W-:Y:S01]  /*5660*/  HMMA.16816.F32 R72, R4.reuse, R14, RZ ;  /* 0x0000000e0448723c */ /* 0x040fe200000018ff */
[----:B------:R-:W1:Y:S01]  /*5670*/  LDSM.16.MT88.4 R12, [R188+0x4000] ;  /* 0x00400000bc0c783b */ /* 0x000e620000004200 */
[----:B------:R2:W1:Y:S06]  /*5680*/  MUFU.EX2 R247, R3 ;  /* 0x0000000300f77308 */ /* 0x00046c0000000800 */
[C---:B------:R-:W-:Y:S08]  /*5690*/  HMMA.16816.F32 R84, R4.reuse, R16, RZ ;  /* 0x000000100454723c */ /* 0x040ff000000018ff */
[----:B------:R-:W-:Y:S01]  /*56a0*/  HMMA.16816.F32 R92, R4, R18, RZ ;  /* 0x00000012045c723c */ /* 0x000fe200000018ff */
[----:B------:R-:W1:Y:S01]  /*56b0*/  LDSM.16.MT88.4 R16, [R189+0x4000] ;  /* 0x00400000bd10783b */ /* 0x000e620000004200 */
[----:B--2---:R-:W-:-:S04]  /*56c0*/  FFMA.FTZ R3, R40, c[0x0][0x2d0], -R0 ;  /* 0x0000b40028037a23 */ /* 0x004fc80000010800 */
[----:B------:R2:W-:Y:S02]  /*56d0*/  MUFU.EX2 R224, R3 ;  /* 0x0000000300e07308 */ /* 0x0005e40000000800 */
[C---:B---3--:R-:W-:Y:S08]  /*56e0*/  HMMA.16816.F32 R56, R4.reuse, R32, RZ ;  /* 0x000000200438723c */ /* 0x048ff000000018ff */
[----:B------:R-:W-:Y:S01]  /*56f0*/  HMMA.16816.F32 R60, R4, R34, RZ ;  /* 0x00000022043c723c */ /* 0x000fe200000018ff */
[----:B------:R-:W3:Y:S01]  /*5700*/  LDSM.16.MT88.4 R32, [R186+0x800] ;  /* 0x00080000ba20783b */ /* 0x000ee20000004200 */
[----:B--2---:R-:W-:-:S06]  /*5710*/  FFMA.FTZ R3, R41, c[0x0][0x2d0], -R0 ;  /* 0x0000b40029037a23 */ /* 0x004fcc0000010800 */
[C---:B------:R-:W-:Y:S01]  /*5720*/  HMMA.16816.F32 R112, R4.reuse, R28, RZ ;  /* 0x0000001c0470723c */ /* 0x040fe200000018ff */
[----:B------:R2:W1:Y:S07]  /*5730*/  MUFU.EX2 R222, R3 ;  /* 0x0000000300de7308 */ /* 0x00046e0000000800 */
[C---:B------:R-:W-:Y:S01]  /*5740*/  HMMA.16816.F32 R120, R4.reuse, R30, RZ ;  /* 0x0000001e0478723c */ /* 0x040fe200000018ff */
[----:B------:R-:W3:Y:S07]  /*5750*/  LDSM.16.MT88.4 R28, [R185+0x800] ;  /* 0x00080000b91c783b */ /* 0x000eee0000004200 */
[----:B-----5:R-:W-:Y:S01]  /*5760*/  HMMA.16816.F32 R52, R4, R24, RZ ;  /* 0x000000180434723c */ /* 0x020fe200000018ff */
[----:B--2---:R-:W-:-:S04]  /*5770*/  FFMA.FTZ R3, R44, c[0x0][0x2d0], -R0 ;  /* 0x0000b4002c037a23 */ /* 0x004fc80000010800 */
[----:B------:R2:W-:Y:S03]  /*5780*/  MUFU.EX2 R223, R3 ;  /* 0x0000000300df7308 */ /* 0x0005e60000000800 */
[C---:B------:R-:W-:Y:S01]  /*5790*/  HMMA.16816.F32 R48, R4.reuse, R26, RZ ;  /* 0x0000001a0430723c */ /* 0x040fe200000018ff */
[----:B------:R-:W5:Y:S07]  /*57a0*/  LDSM.16.MT88.4 R24, [R188+0x800] ;  /* 0x00080000bc18783b */ /* 0x000f6e0000004200 */
[----:B----4-:R-:W-:Y:S01]  /*57b0*/  HMMA.16816.F32 R40, R4, R20, RZ ;  /* 0x000000140428723c */ /* 0x010fe200000018ff */
[----:B--2---:R-:W-:-:S07]  /*57c0*/  FFMA.FTZ R3, R45, c[0x0][0x2d0], -R0 ;  /* 0x0000b4002d037a23 */ /* 0x004fce0000010800 */
[C---:B------:R-:W-:Y:S01]  /*57d0*/  HMMA.16816.F32 R124, R4.reuse, R22, RZ ;  /* 0x00000016047c723c */ /* 0x040fe200000018ff */
[----:B------:R-:W2:Y:S01]  /*57e0*/  LDSM.16.MT88.4 R20, [R185+0x2800] ;  /* 0x00280000b914783b */ /* 0x000ea20000004200 */
[----:B------:R4:W2:Y:S06]  /*57f0*/  MUFU.EX2 R221, R3 ;  /* 0x0000000300dd7308 */ /* 0x0008ac0000000800 */
[C---:B-1----:R-:W-:Y:S08]  /*5800*/  HMMA.16816.F32 R148, R4.reuse, R12, RZ ;  /* 0x0000000c0494723c */ /* 0x042ff000000018ff */
[----:B------:R-:W-:Y:S01]  /*5810*/  HMMA.16816.F32 R144, R4, R14, RZ ;  /* 0x0000000e0490723c */ /* 0x000fe200000018ff */
[----:B------:R-:W1:Y:S01]  /*5820*/  LDSM.16.MT88.4 R12, [R189+0x2800] ;  /* 0x00280000bd0c783b */ /* 0x000e620000004200 */
[----:B----4-:R-:W-:-:S04]  /*5830*/  FFMA.FTZ R3, R103, c[0x0][0x2d0], -R2 ;  /* 0x0000b40067037a23 */ /* 0x010fc80000010802 */
[----:B------:R4:W-:Y:S02]  /*5840*/  MUFU.EX2 R246, R3 ;  /* 0x0000000300f67308 */ /* 0x0009e40000000800 */
[C---:B------:R-:W-:Y:S08]  /*5850*/  HMMA.16816.F32 R68, R4.reuse, R36, RZ ;  /* 0x000000240444723c */ /* 0x040ff000000018ff */
[----:B------:R-:W-:Y:S01]  /*5860*/  HMMA.16816.F32 R64, R4, R38, RZ ;  /* 0x000000260440723c */ /* 0x000fe200000018ff */
[----:B------:R-:W1:Y:S01]  /*5870*/  LDSM.16.MT88.4 R36, [R189+0x800] ;  /* 0x00080000bd24783b */ /* 0x000e620000004200 */
[----:B----4-:R-:W-:-:S06]  /*5880*/  FFMA.FTZ R3, R130, c[0x0][0x2d0], -R2 ;  /* 0x0000b40082037a23 */ /* 0x010fcc0000010802 */
[C---:B------:R-:W-:Y:S01]  /*5890*/  HMMA.16816.F32 R132, R4.reuse, R16, RZ ;  /* 0x000000100484723c */ /* 0x040fe200000018ff */
[----:B------:R4:W1:Y:S07]  /*58a0*/  MUFU.EX2 R245, R3 ;  /* 0x0000000300f57308 */ /* 0x00086e0000000800 */
[----:B------:R-:W-:Y:S01]  /*58b0*/  HMMA.16816.F32 R140, R4, R18, RZ ;  /* 0x00000012048c723c */ /* 0x000fe200000018ff */
[----:B------:R-:W1:Y:S06]  /*58c0*/  LDSM.16.MT88.4 R16, [R186+0x2800] ;  /* 0x00280000ba10783b */ /* 0x000e6c0000004200 */
[----:B------:R-:W-:-:S02]  /*58d0*/  F2FP.PACK_AB R4, R248, R250 ;  /* 0x000000faf804723e */ /* 0x000fc400000000ff */
[----:B------:R-:W-:Y:S01]  /*58e0*/  F2FP.PACK_AB R6, R247, R249 ;  /* 0x000000f9f706723e */ /* 0x000fe200000000ff */
[--C-:B----4-:R-:W-:Y:S01]  /*58f0*/  FFMA.FTZ R3, R131, c[0x0][0x2d0], -R2.reuse ;  /* 0x0000b40083037a23 */ /* 0x110fe20000010802 */
[----:B------:R-:W-:Y:S02]  /*5900*/  F2FP.PACK_AB R5, R222, R224 ;  /* 0x000000e0de05723e */ /* 0x000fe400000000ff */
[----:B--2---:R-:W-:Y:S01]  /*5910*/  F2FP.PACK_AB R7, R221, R223 ;  /* 0x000000dfdd07723e */ /* 0x004fe200000000ff */
[----:B------:R2:W-:Y:S06]  /*5920*/  MUFU.EX2 R244, R3 ;  /* 0x0000000300f47308 */ /* 0x0005ec0000000800 */
[C---:B---3--:R-:W-:Y:S08]  /*5930*/  HMMA.16816.F32 R112, R4.reuse, R32, R112 ;  /* 0x000000200470723c */ /* 0x048ff00000001870 */
[----:B------:R-:W-:Y:S01]  /*5940*/  HMMA.16816.F32 R176, R4, R34, R120 ;  /* 0x0000002204b0723c */ /* 0x000fe20000001878 */
[----:B------:R-:W3:Y:S01]  /*5950*/  LDSM.16.MT88.4 R32, [R185+0x4800] ;  /* 0x00480000b920783b */ /* 0x000ee20000004200 */
[----:B--2---:R-:W-:-:S04]  /*5960*/  FFMA.FTZ R3, R136, c[0x0][0x2d0], -R2 ;  /* 0x0000b40088037a23 */ /* 0x004fc80000010802 */
[----:B------:R2:W4:Y:S02]  /*5970*/  MUFU.EX2 R243, R3 ;  /* 0x0000000300f37308 */ /* 0x0005240000000800 */
[C---:B------:R-:W-:Y:S08]  /*5980*/  HMMA.16816.F32 R168, R4.reuse, R28, R88 ;  /* 0x0000001c04a8723c */ /* 0x040ff00000001858 */
[----:B------:R-:W-:Y:S01]  /*5990*/  HMMA.16816.F32 R164, R4, R30, R76 ;  /* 0x0000001e04a4723c */ /* 0x000fe2000000184c */
[----:B------:R-:W3:Y:S01]  /*59a0*/  LDSM.16.MT88.4 R28, [R188+0x2800] ;  /* 0x00280000bc1c783b */ /* 0x000ee20000004200 */
[----:B--2---:R-:W-:-:S06]  /*59b0*/  FFMA.FTZ R3, R101, c[0x0][0x2d0], -R0 ;  /* 0x0000b40065037a23 */ /* 0x004fcc0000010800 */
[C---:B-----5:R-:W-:Y:S01]  /*59c0*/  HMMA.16816.F32 R160, R4.reuse, R24, R104 ;  /* 0x0000001804a0723c */ /* 0x060fe20000001868 */
[----:B------:R2:W-:Y:S07]  /*59d0*/  MUFU.EX2 R157, R3 ;  /* 0x00000003009d7308 */ /* 0x0005ee0000000800 */
[C---:B------:R-:W-:Y:S01]  /*59e0*/  HMMA.16816.F32 R152, R4.reuse, R26, R96 ;  /* 0x0000001a0498723c */ /* 0x040fe20000001860 */
[----:B------:R-:W5:Y:S07]  /*59f0*/  LDSM.16.MT88.4 R24, [R186+0x4800] ;  /* 0x00480000ba18783b */ /* 0x000f6e0000004200 */
[----:B------:R-:W-:Y:S01]  /*5a00*/  HMMA.16816.F32 R120, R4, R20, R84 ;  /* 0x000000140478723c */ /* 0x000fe20000001854 */
[----:B--2---:R-:W-:-:S04]  /*5a10*/  FFMA.FTZ R3, R129, c[0x0][0x2d0], -R0 ;  /* 0x0000b40081037a23 */ /* 0x004fc80000010800 */
[----:B------:R2:W2:Y:S03]  /*5a20*/  MUFU.EX2 R156, R3 ;  /* 0x00000003009c7308 */ /* 0x0004a60000000800 */
[C---:B-1----:R-:W-:Y:S08]  /*5a30*/  HMMA.16816.F32 R88, R4.reuse, R12, R68 ;  /* 0x0000000c0458723c */ /* 0x042ff00000001844 */
[----:B------:R-:W-:Y:S01]  /*5a40*/  HMMA.16816.F32 R84, R4, R14, R64 ;  /* 0x0000000e0454723c */ /* 0x000fe20000001840 */
[----:B------:R-:W1:Y:S01]  /*5a50*/  LDSM.16.MT88.4 R12, [R188+0x4800] ;  /* 0x00480000bc0c783b */ /* 0x000e620000004200 */
[----:B--2---:R-:W-:-:S06]  /*5a60*/  FFMA.FTZ R3, R128, c[0x0][0x2d0], -R0 ;  /* 0x0000b40080037a23 */ /* 0x004fcc0000010800 */
[C---:B------:R-:W-:Y:S01]  /*5a70*/  HMMA.16816.F32 R180, R4.reuse, R36, R108 ;  /* 0x0000002404b4723c */ /* 0x040fe2000000186c */
[----:B------:R2:W-:Y:S07]  /*5a80*/  MUFU.EX2 R103, R3 ;  /* 0x0000000300677308 */ /* 0x0005ee0000000800 */
[C---:B------:R-:W-:Y:S08]  /*5a90*/  HMMA.16816.F32 R108, R4.reuse, R16, R80 ;  /* 0x00000010046c723c */ /* 0x040ff00000001850 */
[----:B------:R-:W-:Y:S01]  /*5aa0*/  HMMA.16816.F32 R96, R4, R18, R72 ;  /* 0x000000120460723c */ /* 0x000fe20000001848 */
[----:B------:R-:W1:Y:S01]  /*5ab0*/  LDSM.16.MT88.4 R16, [R189+0x4800] ;  /* 0x00480000bd10783b */ /* 0x000e620000004200 */
[----:B--2---:R-:W-:-:S04]  /*5ac0*/  FFMA.FTZ R3, R102, c[0x0][0x2d0], -R0 ;  /* 0x0000b40066037a23 */ /* 0x004fc80000010800 */
[----:B------:R2:W1:Y:S02]  /*5ad0*/  MUFU.EX2 R101, R3 ;  /* 0x0000000300657308 */ /* 0x0004640000000800 */
[C---:B------:R-:W-:Y:S01]  /*5ae0*/  HMMA.16816.F32 R172, R4.reuse, R38, R116 ;  /* 0x0000002604ac723c */ /* 0x040fe20000001874 */
[----:B------:R-:W-:Y:S07]  /*5af0*/  LDSM.16.MT88.4 R36, [R186+0x1000] ;  /* 0x00100000ba24783b */ /* 0x000fee0000004200 */
[----:B------:R-:W-:Y:S01]  /*5b00*/  HMMA.16816.F32 R116, R4, R22, R92 ;  /* 0x000000160474723c */ /* 0x000fe2000000185c */
[----:B------:R-:W4:Y:S01]  /*5b10*/  LDSM.16.MT88.4 R20, [R185+0x1000] ;  /* 0x00100000b914783b */ /* 0x000f220000004200 */
[----:B--2---:R-:W-:-:S06]  /*5b20*/  FFMA.FTZ R3, R210, c[0x0][0x2d0], -R2 ;  /* 0x0000b400d2037a23 */ /* 0x004fcc0000010802 */
[----:B---3--:R-:W-:Y:S01]  /*5b30*/  HMMA.16816.F32 R68, R4, R32, R52 ;  /* 0x000000200444723c */ /* 0x008fe20000001834 */
[----:B------:R-:W-:-:S07]  /*5b40*/  IMAD.MOV.U32 R210, RZ, RZ, R10 ;  /* 0x000000ffffd27224 */ /* 0x000fce00078e000a */
[C---:B------:R-:W-:Y:S01]  /*5b50*/  HMMA.16816.F32 R48, R4.reuse, R34, R48 ;  /* 0x000000220430723c */ /* 0x040fe20000001830 */
[----:B------:R-:W2:Y:S07]  /*5b60*/  LDSM.16.MT88.4 R32, [R189+0x1000] ;  /* 0x00100000bd20783b */ /* 0x000eae0000004200 */
[C---:B------:R-:W-:Y:S08]  /*5b70*/  HMMA.16816.F32 R76, R4.reuse, R28, R56 ;  /* 0x0000001c044c723c */ /* 0x040ff00000001838 */
[C---:B-----5:R-:W-:Y:S08]  /*5b80*/  HMMA.16816.F32 R56, R4.reuse, R24, R40 ;  /* 0x000000180438723c */ /* 0x060ff00000001828 */
[C---:B-1----:R-:W-:Y:S08]  /*5b90*/  HMMA.16816.F32 R52, R4.reuse, R12, R148 ;  /* 0x0000000c0434723c */ /* 0x042ff00000001894 */
[C---:B------:R-:W-:Y:S01]  /*5ba0*/  HMMA.16816.F32 R40, R4.reuse, R14, R144 ;  /* 0x0000000e0428723c */ /* 0x040fe20000001890 */
[----:B------:R-:W1:Y:S07]  /*5bb0*/  LDSM.16.MT88.4 R12, [R188+0x3000] ;  /* 0x00300000bc0c783b */ /* 0x000e6e0000004200 */
[C---:B------:R-:W-:Y:S01]  /*5bc0*/  HMMA.16816.F32 R72, R4.reuse, R30, R60 ;  /* 0x0000001e0448723c */ /* 0x040fe2000000183c */
[----:B------:R-:W3:Y:S07]  /*5bd0*/  LDSM.16.MT88.4 R28, [R188+0x1000] ;  /* 0x00100000bc1c783b */ /* 0x000eee0000004200 */
[C---:B------:R-:W-:Y:S01]  /*5be0*/  HMMA.16816.F32 R44, R4.reuse, R26, R124 ;  /* 0x0000001a042c723c */ /* 0x040fe2000000187c */
[----:B------:R-:W-:Y:S04]  /*5bf0*/  LDSM.16.MT88.4 R24, [R185+0x3000] ;  /* 0x00300000b918783b */ /* 0x000fe80000004200 */
[----:B------:R-:W-:Y:S03]  /*5c00*/  LDSM.16.MT88.4 R124, [R189+0x1800] ;  /* 0x00180000bd7c783b */ /* 0x000fe60000004200 */
[C---:B------:R-:W-:Y:S01]  /*5c10*/  HMMA.16816.F32 R60, R4.reuse, R16, R132 ;  /* 0x00000010043c723c */ /* 0x040fe20000001884 */
[----:B------:R-:W-:Y:S07]  /*5c20*/  LDSM.16.MT88.4 R132, [R188+0x1800] ;  /* 0x00180000bc84783b */ /* 0x000fee0000004200 */
[----:B------:R-:W-:Y:S01]  /*5c30*/  HMMA.16816.F32 R64, R4, R18, R140 ;  /* 0x000000120440723c */ /* 0x000fe2000000188c */
[----:B------:R-:W-:Y:S06]  /*5c40*/  LDSM.16.MT88.4 R16, [R189+0x3000] ;  /* 0x00300000bd10783b */ /* 0x000fec0000004200 */
[----:B------:R-:W-:-:S02]  /*5c50*/  F2FP.PACK_AB R4, R245, R246 ;  /* 0x000000f6f504723e */ /* 0x000fc400000000ff */
[----:B----4-:R-:W-:Y:S02]  /*5c60*/  F2FP.PACK_AB R6, R243, R244 ;  /* 0x000000f4f306723e */ /* 0x010fe400000000ff */
[----:B------:R-:W-:Y:S02]  /*5c70*/  F2FP.PACK_AB R5, R156, R157 ;  /* 0x0000009d9c05723e */ /* 0x000fe400000000ff */
[----:B------:R-:W-:-:S07]  /*5c80*/  F2FP.PACK_AB R7, R101, R103 ;  /* 0x000000676507723e */ /* 0x000fce00000000ff */
[C---:B------:R-:W-:Y:S08]  /*5c90*/  HMMA.16816.F32 R104, R4.reuse, R20, R168 ;  /* 0x000000140468723c */ /* 0x040ff000000018a8 */
[C---:B------:R-:W-:Y:S01]  /*5ca0*/  HMMA.16816.F32 R80, R4.reuse, R22, R164 ;  /* 0x000000160450723c */ /* 0x040fe200000018a4 */
[----:B------:R-:W4:Y:S07]  /*5cb0*/  LDSM.16.MT88.4 R20, [R186+0x3000] ;  /* 0x00300000ba14783b */ /* 0x000f2e0000004200 */
[C---:B------:R-:W-:Y:S08]  /*5cc0*/  HMMA.16816.F32 R112, R4.reuse, R36, R112 ;  /* 0x000000240470723c */ /* 0x040ff00000001870 */
[C---:B------:R-:W-:Y:S01]  /*5cd0*/  HMMA.16816.F32 R92, R4.reuse, R38, R176 ;  /* 0x00000026045c723c */ /* 0x040fe200000018b0 */
[----:B------:R-:W5:Y:S07]  /*5ce0*/  LDSM.16.MT88.4 R36, [R185+0x5000] ;  /* 0x00500000b924783b */ /* 0x000f6e0000004200 */
[C---:B--2---:R-:W-:Y:S01]  /*5cf0*/  HMMA.16816.F32 R176, R4.reuse, R32, R180 ;  /* 0x0000002004b0723c */ /* 0x044fe200000018b4 */
[----:B------:R2:W-:Y:S06]  /*5d00*/  MUFU.EX2 R182, R3 ;  /* 0x0000000300b67308 */ /* 0x0005ec0000000800 */
[----:B------:R-:W-:Y:S01]  /*5d10*/  IMAD.MOV.U32 R183, RZ, RZ, R137 ;  /* 0x000000ffffb77224 */ /* 0x000fe200078e0089 */
[C---:B------:R-:W-:Y:S08]  /*5d20*/  HMMA.16816.F32 R172, R4.reuse, R34, R172 ;  /* 0x0000002204ac723c */ /* 0x040ff000000018ac */
[C---:B-1----:R-:W-:Y:S01]  /*5d30*/  HMMA.16816.F32 R32, R4.reuse, R14, R72 ;  /* 0x0000000e0420723c */ /* 0x042fe20000001848 */
[--C-:B--2---:R-:W-:Y:S01]  /*5d40*/  FFMA.FTZ R3, R219, c[0x0][0x2d0], -R2.reuse ;  /* 0x0000b400db037a23 */ /* 0x104fe20000010802 */
[----:B------:R-:W-:Y:S03]  /*5d50*/  LDSM.16.MT88.4 R72, [R185+0x5800] ;  /* 0x00580000b948783b */ /* 0x000fe60000004200 */
[----:B------:R1:W2:Y:S03]  /*5d60*/  MUFU.EX2 R181, R3 ;  /* 0x0000000300b57308 */ /* 0x0002a60000000800 */
[C---:B---3--:R-:W-:Y:S08]  /*5d70*/  HMMA.16816.F32 R128, R4.reuse, R28, R160 ;  /* 0x0000001c0480723c */ /* 0x048ff000000018a0 */
[----:B----4-:R-:W-:Y:S01]  /*5d80*/  HMMA.16816.F32 R160, R4, R20, R108 ;  /* 0x0000001404a0723c */ /* 0x010fe2000000186c */
[----:B------:R-:W-:Y:S01]  /*5d90*/  LDSM.16.MT88.4 R108, [R185+0x1800] ;  /* 0x00180000b96c783b */ /* 0x000fe20000004200 */
[----:B-1----:R-:W-:-:S02]  /*5da0*/  FFMA.FTZ R3, R218, c[0x0][0x2d0], -R2 ;  /* 0x0000b400da037a23 */ /* 0x002fc40000010802 */
[----:B------:R-:W-:-:S04]  /*5db0*/  FFMA.FTZ R2, R220, c[0x0][0x2d0], -R2 ;  /* 0x0000b400dc027a23 */ /* 0x000fc80000010802 */
[C---:B------:R-:W-:Y:S01]  /*5dc0*/  HMMA.16816.F32 R148, R4.reuse, R22, R96 ;  /* 0x000000160494723c */ /* 0x040fe20000001860 */
[----:B------:R-:W-:Y:S06]  /*5dd0*/  MUFU.EX2 R180, R3 ;  /* 0x0000000300b47308 */ /* 0x000fec0000000800 */
[----:B--2---:R-:W-:Y:S01]  /*5de0*/  F2FP.PACK_AB R96, R181, R182 ;  /* 0x000000b6b560723e */ /* 0x004fe200000000ff */
[C---:B-----5:R-:W-:Y:S01]  /*5df0*/  HMMA.16816.F32 R68, R4.reuse, R36, R68 ;  /* 0x000000240444723c */ /* 0x060fe20000001844 */
[----:B------:R1:W2:Y:S07]  /*5e00*/  MUFU.EX2 R102, R2 ;  /* 0x0000000200667308 */ /* 0x0002ae0000000800 */
[C---:B------:R-:W-:Y:S01]  /*5e10*/  HMMA.16816.F32 R20, R4.reuse, R38, R48 ;  /* 0x000000260414723c */ /* 0x040fe20000001830 */
[----:B------:R-:W-:Y:S07]  /*5e20*/  LDSM.16.MT88.4 R48, [R186+0x3800] ;  /* 0x00380000ba30783b */ /* 0x000fee0000004200 */
[C---:B------:R-:W-:Y:S01]  /*5e30*/  HMMA.16816.F32 R168, R4.reuse, R30, R152 ;  /* 0x0000001e04a8723c */ /* 0x040fe20000001898 */
[--C-:B-1----:R-:W-:Y:S01]  /*5e40*/  FFMA.FTZ R2, R158, c[0x0][0x2d0], -R0.reuse ;  /* 0x0000b4009e027a23 */ /* 0x102fe20000010800 */
[----:B--2---:R-:W-:Y:S01]  /*5e50*/  F2FP.PACK_AB R98, R102, R180 ;  /* 0x000000b46662723e */ /* 0x004fe200000000ff */
[----:B------:R-:W1:Y:S02]  /*5e60*/  LDSM.16.MT88.4 R28, [R186+0x5000] ;  /* 0x00500000ba1c783b */ /* 0x000e640000004200 */
[----:B------:R2:W-:Y:S03]  /*5e70*/  MUFU.EX2 R3, R2 ;  /* 0x0000000200037308 */ /* 0x0005e60000000800 */
[C---:B------:R-:W-:Y:S01]  /*5e80*/  HMMA.16816.F32 R144, R4.reuse, R16, R88 ;  /* 0x000000100490723c */ /* 0x040fe20000001858 */
[----:B------:R-:W-:Y:S07]  /*5e90*/  LDSM.16.MT88.4 R88, [R189+0x5800] ;  /* 0x00580000bd58783b */ /* 0x000fee0000004200 */
[----:B------:R-:W-:Y:S01]  /*5ea0*/  HMMA.16816.F32 R140, R4, R18, R84 ;  /* 0x00000012048c723c */ /* 0x000fe20000001854 */
[----:B------:R-:W3:Y:S01]  /*5eb0*/  LDSM.16.MT88.4 R16, [R189+0x5000] ;  /* 0x00500000bd10783b */ /* 0x000ee20000004200 */
[----:B--2---:R-:W-:-:S06]  /*5ec0*/  FFMA.FTZ R2, R207, c[0x0][0x2d0], -R0 ;  /* 0x0000b400cf027a23 */ /* 0x004fcc0000010800 */
[C---:B------:R-:W-:Y:S01]  /*5ed0*/  HMMA.16816.F32 R136, R4.reuse, R12, R76 ;  /* 0x0000000c0488723c */ /* 0x040fe2000000184c */
[----:B------:R2:W4:Y:S01]  /*5ee0*/  MUFU.EX2 R11, R2 ;  /* 0x00000002000b7308 */ /* 0x0005220000000800 */
[----:B------:R-:W5:Y:S06]  /*5ef0*/  LDSM.16.MT88.4 R12, [R188+0x5000] ;  /* 0x00500000bc0c783b */ /* 0x000f6c0000004200 */
[C---:B------:R-:W-:Y:S08]  /*5f00*/  HMMA.16816.F32 R164, R4.reuse, R24, R120 ;  /* 0x0000001804a4723c */ /* 0x040ff00000001878 */
[C---:B------:R-:W-:Y:S01]  /*5f10*/  HMMA.16816.F32 R152, R4.reuse, R26, R116 ;  /* 0x0000001a0498723c */ /* 0x040fe20000001874 */
[--C-:B--2---:R-:W-:Y:S01]  /*5f20*/  FFMA.FTZ R2, R159, c[0x0][0x2d0], -R0.reuse ;  /* 0x0000b4009f027a23 */ /* 0x104fe20000010800 */
[----:B----4-:R-:W-:Y:S01]  /*5f30*/  F2FP.PACK_AB R97, R11, R3 ;  /* 0x000000030b61723e */ /* 0x010fe200000000ff */
[----:B------:R-:W-:Y:S01]  /*5f40*/  FFMA.FTZ R0, R208, c[0x0][0x2d0], -R0 ;  /* 0x0000b400d0007a23 */ /* 0x000fe20000010800 */
[----:B------:R-:W2:Y:S01]  /*5f50*/  LDSM.16.MT88.4 R116, [R186+0x1800] ;  /* 0x00180000ba74783b */ /* 0x000ea20000004200 */
[----:B------:R4:W-:Y:S03]  /*5f60*/  MUFU.EX2 R10, R2 ;  /* 0x00000002000a7308 */ /* 0x0009e60000000800 */
[C---:B-1----:R-:W-:Y:S01]  /*5f70*/  HMMA.16816.F32 R76, R4.reuse, R28, R56 ;  /* 0x0000001c044c723c */ /* 0x042fe20000001838 */
[----:B------:R-:W-:Y:S04]  /*5f80*/  LDSM.16.MT88.4 R56, [R189+0x3800] ;  /* 0x00380000bd38783b */ /* 0x000fe80000004200 */
[----:B------:R-:W1:Y:S03]  /*5f90*/  MUFU.EX2 R9, R0 ;  /* 0x0000000000097308 */ /* 0x000e660000000800 */
[----:B------:R-:W-:Y:S01]  /*5fa0*/  HMMA.16816.F32 R28, R4, R30, R44 ;  /* 0x0000001e041c723c */ /* 0x000fe2000000182c */
[----:B----4-:R-:W-:-:S07]  /*5fb0*/  FADD.FTZ R2, R210, R251 ;  /* 0x000000fbd2027221 */ /* 0x010fce0000010000 */
[----:B---3--:R-:W-:Y:S01]  /*5fc0*/  HMMA.16816.F32 R84, R4, R16, R60 ;  /* 0x000000100454723c */ /* 0x008fe2000000183c */
[----:B------:R-:W-:Y:S01]  /*5fd0*/  FADD.FTZ R2, R183, R2 ;  /* 0x00000002b7027221 */ /* 0x000fe20000010000 */
[----:B-1----:R-:W-:Y:S01]  /*5fe0*/  F2FP.PACK_AB R99, R9, R10 ;  /* 0x0000000a0963723e */ /* 0x002fe200000000ff */
[----:B------:R-:W-:-:S05]  /*5ff0*/  FADD.FTZ R0, R226, R225 ;  /* 0x000000e1e2007221 */ /* 0x000fca0000010000 */
[----:B-----5:R-:W-:Y:S08]  /*6000*/  HMMA.16816.F32 R24, R4, R12, R52 ;  /* 0x0000000c0418723c */ /* 0x020ff00000001834 */
[C---:B------:R-:W-:Y:S08]  /*6010*/  HMMA.16816.F32 R68, R96.reuse, R72, R68 ;  /* 0x000000486044723c */ /* 0x040ff00000001844 */
[----:B------:R-:W-:Y:S01]  /*6020*/  HMMA.16816.F32 R72, R96, R74, R20 ;  /* 0x0000004a6048723c */ /* 0x000fe20000001814 */
[----:B------:R-:W3:Y:S01]  /*6030*/  LDL.LU R20, [R1+0x8] ;  /* 0x0000080001147983 */ /* 0x000ee20000300800 */
[----:B------:R-:W-:-:S06]  /*6040*/  FADD.FTZ R0, R233, R0 ;  /* 0x00000000e9007221 */ /* 0x000fcc0000010000 */
[C---:B------:R-:W-:Y:S01]  /*6050*/  HMMA.16816.F32 R16, R4.reuse, R18, R64 ;  /* 0x000000120410723c */ /* 0x040fe20000001840 */
[----:B------:R-:W-:Y:S01]  /*6060*/  FADD.FTZ R2, R252, R2 ;  /* 0x00000002fc027221 */ /* 0x000fe20000010000 */
[----:B------:R-:W-:Y:S06]  /*6070*/  LDSM.16.MT88.4 R64, [R188+0x3800] ;  /* 0x00380000bc40783b */ /* 0x000fec0000004200 */
[----:B------:R-:W-:Y:S01]  /*6080*/  HMMA.16816.F32 R12, R4, R14, R40 ;  /* 0x0000000e040c723c */ /* 0x000fe20000001828 */
[----:B------:R-:W1:Y:S01]  /*6090*/  LDSM.16.MT88.4 R4, [R188+0x5800] ;  /* 0x00580000bc04783b */ /* 0x000e620000004200 */
[----:B------:R-:W-:-:S02]  /*60a0*/  FADD.FTZ R0, R230, R0 ;  /* 0x00000000e6007221 */ /* 0x000fc40000010000 */
[----:B------:R-:W-:Y:S01]  /*60b0*/  FADD.FTZ R2, R250, R2 ;  /* 0x00000002fa027221 */ /* 0x000fe20000010000 */
[----:B------:R-:W4:Y:S01]  /*60c0*/  LDSM.16.MT88.4 R40, [R185+0x3800] ;  /* 0x00380000b928783b */ /* 0x000f220000004200 */
[----:B------:R-:W-:Y:S02]  /*60d0*/  FADD.FTZ R0, R224, R0 ;  /* 0x00000000e0007221 */ /* 0x000fe40000010000 */
[----:B------:R-:W-:Y:S01]  /*60e0*/  HMMA.16816.F32 R104, R96, R108, R104 ;  /* 0x0000006c6068723c */ /* 0x000fe20000001868 */
[----:B------:R-:W-:Y:S02]  /*60f0*/  FADD.FTZ R2, R248, R2 ;  /* 0x00000002f8027221 */ /* 0x000fe40000010000 */
[----:B------:R-:W-:-:S05]  /*6100*/  FADD.FTZ R0, R222, R0 ;  /* 0x00000000de007221 */ /* 0x000fca0000010000 */
[C---:B------:R-:W-:Y:S01]  /*6110*/  HMMA.16816.F32 R108, R96.reuse, R110, R80 ;  /* 0x0000006e606c723c */ /* 0x040fe20000001850 */
[----:B------:R-:W5:Y:S01]  /*6120*/  LDSM.16.MT88.4 R80, [R186+0x5800] ;  /* 0x00580000ba50783b */ /* 0x000f620000004200 */
[----:B------:R-:W-:Y:S02]  /*6130*/  FADD.FTZ R2, R249, R2 ;  /* 0x00000002f9027221 */ /* 0x000fe40000010000 */
        /* <DEDUP_REMOVED lines=13> */
[----:B-1----:R-:W-:Y:S01]  /*6210*/  HMMA.16816.F32 R92, R96, R4, R24 ;  /* 0x00000004605c723c */ /* 0x002fe20000001818 */
[----:B------:R-:W-:-:S06]  /*6220*/  FADD.FTZ R2, R182, R2 ;  /* 0x00000002b6027221 */ /* 0x000fcc0000010000 */
[----:B------:R-:W-:Y:S01]  /*6230*/  @P2 IMAD.HI.U32 R5, R231, c[0x0][0x2c8], RZ ;  /* 0x0000b200e7052a27 */ /* 0x000fe200078e00ff */
[C---:B------:R-:W-:Y:S03]  /*6240*/  HMMA.16816.F32 R120, R96.reuse, R124, R176 ;  /* 0x0000007c6078723c */ /* 0x040fe600000018b0 */
[----:B------:R-:W-:Y:S02]  /*6250*/  FADD.FTZ R4, R3, R0 ;  /* 0x0000000003047221 */ /* 0x000fe40000010000 */
[----:B------:R-:W-:Y:S01]  /*6260*/  IMAD.MOV.U32 R0, RZ, RZ, R231 ;  /* 0x000000ffff007224 */ /* 0x000fe200078e00e7 */
[----:B------:R-:W-:Y:S01]  /*6270*/  @P2 SHF.R.U32.HI R0, RZ, c[0x0][0x2cc], R5 ;  /* 0x0000b300ff002a19 */ /* 0x000fe20000011605 */
[----:B------:R-:W-:Y:S01]  /*6280*/  FADD.FTZ R3, R181, R2 ;  /* 0x00000002b5037221 */ /* 0x000fe20000010000 */
[----:B------:R-:W-:Y:S01]  /*6290*/  HMMA.16816.F32 R128, R96, R132, R128 ;  /* 0x000000846080723c */ /* 0x000fe20000001880 */
[----:B------:R-:W-:-:S02]  /*62a0*/  FADD.FTZ R2, R11, R4 ;  /* 0x000000040b027221 */ /* 0x000fc40000010000 */
[----:B------:R-:W-:Y:S02]  /*62b0*/  FADD.FTZ R4, R180, R3 ;  /* 0x00000003b4047221 */ /* 0x000fe40000010000 */
[----:B------:R-:W-:-:S03]  /*62c0*/  FADD.FTZ R3, R10, R2 ;  /* 0x000000020a037221 */ /* 0x000fc60000010000 */
[----:B----4-:R-:W-:Y:S01]  /*62d0*/  HMMA.16816.F32 R36, R96, R40, R164 ;  /* 0x000000286024723c */ /* 0x010fe200000018a4 */
[----:B------:R-:W-:Y:S01]  /*62e0*/  FADD.FTZ R225, R102, R4 ;  /* 0x0000000466e17221 */ /* 0x000fe20000010000 */
[----:B------:R-:W-:Y:S01]  /*62f0*/  IADD3 R207, R234, -0x2, RZ ;  /* 0xfffffffeeacf7810 */ /* 0x000fe20007ffe0ff */
[----:B------:R-:W-:-:S05]  /*6300*/  FADD.FTZ R226, R9, R3 ;  /* 0x0000000309e27221 */ /* 0x000fca0000010000 */
[C---:B------:R-:W-:Y:S08]  /*6310*/  HMMA.16816.F32 R44, R96.reuse, R48, R160 ;  /* 0x00000030602c723c */ /* 0x040ff000000018a0 */
[C---:B------:R-:W-:Y:S08]  /*6320*/  HMMA.16816.F32 R52, R96.reuse, R56, R144 ;  /* 0x000000386034723c */ /* 0x040ff00000001890 */
[C---:B------:R-:W-:Y:S08]  /*6330*/  HMMA.16816.F32 R60, R96.reuse, R64, R136 ;  /* 0x00000040603c723c */ /* 0x040ff00000001888 */
[C---:B-----5:R-:W-:Y:S08]  /*6340*/  HMMA.16816.F32 R76, R96.reuse, R80, R76 ;  /* 0x00000050604c723c */ /* 0x060ff0000000184c */
        /* <DEDUP_REMOVED lines=10> */
[----:B---3--:R-:W-:-:S05]  /*63f0*/  IMAD.IADD R2, R20, 0x1, R0 ;  /* 0x0000000114027824 */ /* 0x008fca00078e0200 */
[----:B------:R-:W-:Y:S01]  /*6400*/  IADD3 R0, R2, c[0x0][0x328], RZ ;  /* 0x0000ca0002007a10 */ /* 0x000fe20007ffe0ff */
[----:B------:R-:W-:Y:S05]  /*6410*/  @!P1 BRA `(.L_x_442) ;  /* 0x0000011000009947 */ /* 0x000fea0003800000 */
[C---:B------:R-:W-:Y:S01]  /*6420*/  ISETP.GT.AND P0, PT, R2.reuse, RZ, PT ;  /* 0x000000ff0200720c */ /* 0x040fe20003f04270 */
[----:B------:R-:W-:Y:S01]  /*6430*/  BSSY B0, `(.L_x_443) ;  /* 0x000000d000007945 */ /* 0x000fe20003800000 */
[----:B------:R-:W-:Y:S01]  /*6440*/  IADD3 R3, R2, -0x1, RZ ;  /* 0xffffffff02037810 */ /* 0x000fe20007ffe0ff */
[----:B------:R-:W-:-:S10]  /*6450*/  IMAD.MOV.U32 R4, RZ, RZ, c[0x0][0x32c] ;  /* 0x0000cb00ff047624 */ /* 0x000fd400078e00ff */
[----:B------:R-:W-:Y:S05]  /*6460*/  @P0 BRA `(.L_x_444) ;  /* 0x0000006000000947 */ /* 0x000fea0003800000 */
[----:B------:R-:W-:Y:S01]  /*6470*/  ISETP.NE.AND P0, PT, R4, 0x1, PT ;  /* 0x000000010400780c */ /* 0x000fe20003f05270 */
[----:B------:R-:W-:-:S12]  /*6480*/  IMAD.MOV R2, RZ, RZ, -R2 ;  /* 0x000000ffff027224 */ /* 0x000fd800078e0a02 */
[----:B------:R-:W-:-:S05]  /*6490*/  @P0 IMAD.HI.U32 R3, R2, c[0x0][0x330], RZ ;  /* 0x0000cc0002030a27 */ /* 0x000fca00078e00ff */
[----:B------:R-:W-:-:S04]  /*64a0*/  @P0 SHF.R.U32.HI R2, RZ, c[0x0][0x334], R3 ;  /* 0x0000cd00ff020a19 */ /* 0x000fc80000011603 */
[----:B------:R-:W-:Y:S01]  /*64b0*/  LOP3.LUT R3, RZ, R2, RZ, 0x33, !PT ;  /* 0x00000002ff037212 */ /* 0x000fe200078e33ff */
[----:B------:R-:W-:Y:S05]  /*64c0*/  BRA `(.L_x_445) ;  /* 0x0000003000007947 */ /* 0x000fea0003800000 */
.L_x_444:
[----:B------:R-:W-:-:S13]  /*64d0*/  ISETP.NE.AND P0, PT, R4, 0x1, PT ;  /* 0x000000010400780c */ /* 0x000fda0003f05270 */
[----:B------:R-:W-:-:S05]  /*64e0*/  @P0 IMAD.HI.U32 R2, R3, c[0x0][0x330], RZ ;  /* 0x0000cc0003020a27 */ /* 0x000fca00078e00ff */
[----:B------:R-:W-:Y:S02]  /*64f0*/  @P0 SHF.R.U32.HI R3, RZ, c[0x0][0x334], R2 ;  /* 0x0000cd00ff030a19 */ /* 0x000fe40000011602 */
.L_x_445:
[----:B------:R-:W-:Y:S05]  /*6500*/  BSYNC B0 ;  /* 0x0000000000007941 */ /* 0x000fea0003800000 */
.L_x_443:
[----:B------:R-:W-:-:S05]  /*6510*/  IMAD R3, R3, R4, c[0x0][0x32c] ;  /* 0x0000cb0003037624 */ /* 0x000fca00078e0204 */
[----:B------:R-:W-:-:S04]  /*6520*/  IMNMX R0, R0, R3, PT ;  /* 0x0000000300007217 */ /* 0x000fc80003800200 */
.L_x_442:
[----:B------:R-:W-:-:S04]  /*6530*/  SHF.R.S32.HI R2, RZ, 0x1f, R0 ;  /* 0x0000001fff027819 */ /* 0x000fc80000011400 */
[----:B------:R-:W-:-:S04]  /*6540*/  LEA.HI R0, R2, R0, RZ, 0x6 ;  /* 0x0000000002007211 */ /* 0x000fc800078f30ff */
[----:B------:R-:W-:-:S04]  /*6550*/  SHF.R.S32.HI R0, RZ, 0x6, R0 ;  /* 0x00000006ff007819 */ /* 0x000fc80000011400 */
[----:B------:R-:W-:-:S04]  /*6560*/  IMNMX R222, R211, R0, !PT ;  /* 0x00000000d3de7217 */ /* 0x000fc80007800200 */
[----:B------:R-:W-:-:S13]  /*6570*/  ISETP.GE.AND P0, PT, R207, R222, PT ;  /* 0x000000decf00720c */ /* 0x000fda0003f06270 */
[----:B------:R-:W-:Y:S05]  /*6580*/  @!P0 BRA `(.L_x_446) ;  /* 0x0000389000008947 */ /* 0x000fea0003800000 */
[----:B------:R-:W-:Y:S02]  /*6590*/  MOV R102, R8 ;  /* 0x0000000800667202 */ /* 0x000fe40000000f00 */
[----:B------:R-:W-:Y:S02]  /*65a0*/  MOV R101, R100 ;  /* 0x0000006400657202 */ /* 0x000fe40000000f00 */
[----:B------:R-:W-:-:S04]  /*65b0*/  MOV R180, R207 ;  /* 0x000000cf00b47202 */ /* 0x000fc80000000f00 */
.L_x_455:
[----:B------:R-:W-:Y:S01]  /*65c0*/  ISETP.GT.AND P6, PT, R211, R180, PT ;  /* 0x000000b4d300720c */ /* 0x000fe20003fc4270 */
[----:B------:R-:W-:Y:S04]  /*65d0*/  DEPBAR.LE SB0, 0x0 ;  /* 0x000080000000791a */ /* 0x000fe80000000000 */
[----:B------:R-:W-:Y:S01]  /*65e0*/  WARPSYNC 0xffffffff ;  /* 0xffffffff00007948 */ /* 0x000fe20003800000 */
[----:B------:R-:W-:Y:S07]  /*65f0*/  BAR.SYNC.DEFER_BLOCKING 0x0 ;  /* 0x0000000000007b1d */ /* 0x000fee0000010000 */
[----:B------:R-:W-:Y:S01]  /*6600*/  @!P6 SHF.R.S32.HI R0, RZ, 0x1f, R180 ;  /* 0x0000001fff00e819 */ /* 0x000fe200000114b4 */
[----:B------:R-:W-:Y:S01]  /*6610*/  @!P6 IMAD.WIDE.U32 R2, R180, c[0x0][0x208], RZ ;  /* 0x00008200b402ea25 */ /* 0x000fe200078e00ff */
[----:B------:R-:W-:Y:S03]  /*6620*/  @!P6 IADD3 R12, P0, R214, 0x40, RZ ;  /* 0x00000040d60ce810 */ /* 0x000fe60007f1e0ff */
[----:B------:R-:W-:Y:S01]  /*6630*/  @!P6 IMAD R0, R0, c[0x0][0x208], RZ ;  /* 0x000082000000ea24 */ /* 0x000fe200078e02ff */
[----:B------:R-:W-:Y:S01]  /*6640*/  @!P6 IADD3.X R7, RZ, R217, RZ, P0, !PT ;  /* 0x000000d9ff07e210 */ /* 0x000fe200007fe4ff */
[----:B------:R-:W-:Y:S02]  /*6650*/  @!P6 IMAD.MOV.U32 R5, RZ, RZ, c[0x0][0x208] ;  /* 0x00008200ff05e624 */ /* 0x000fe400078e00ff */
[----:B------:R-:W-:Y:S04]  /*6660*/  @!P6 IMAD R0, R180, c[0x0][0x20c], R0 ;  /* 0x00008300b400ea24 */ /* 0x000fe800078e0200 */
[----:B------:R-:W-:Y:S02]  /*6670*/  @!P6 IMAD.IADD R3, R3, 0x1, R0 ;  /* 0x000000010303e824 */ /* 0x000fe400078e0200 */
[C---:B------:R-:W-:Y:S01]  /*6680*/  @!P6 IMAD.SHL.U32 R0, R2.reuse, 0x40, RZ ;  /* 0x000000400200e824 */ /* 0x040fe200078e00ff */
[----:B------:R-:W-:Y:S02]  /*6690*/  LDSM.16.M88.4 R32, [R191] ;  /* 0x00000000bf20783b */ /* 0x000fe40000000200 */
[----:B------:R-:W-:Y:S01]  /*66a0*/  @!P6 SHF.L.U64.HI R2, R2, 0x6, R3 ;  /* 0x000000060202e819 */ /* 0x000fe20000010203 */
[----:B------:R-:W-:Y:S01]  /*66b0*/  @!P6 IMAD.MOV.U32 R3, RZ, RZ, c[0x0][0x20c] ;  /* 0x00008300ff03e624 */ /* 0x000fe200078e00ff */
[C---:B------:R-:W-:Y:S01]  /*66c0*/  @!P6 LEA R4, P0, R5.reuse, R0, 0x5 ;  /* 0x000000000504e211 */ /* 0x040fe200078028ff */
[----:B------:R-:W-:Y:S02]  /*66d0*/  ULDC UR4, c[0x0][0x324] ;  /* 0x0000c90000047ab9 */ /* 0x000fe40000000800 */
[----:B------:R-:W-:Y:S01]  /*66e0*/  ULOP3.LUT UR4, URZ, UR4, URZ, 0x33, !UPT ;  /* 0x000000043f047292 */ /* 0x000fe2000f8e333f */
[----:B------:R-:W-:Y:S01]  /*66f0*/  @!P6 LEA.HI.X R3, R5, R2, R3, 0x5, P0 ;  /* 0x000000020503e211 */ /* 0x000fe200000f2c03 */
[----:B------:R-:W-:Y:S01]  /*6700*/  LDSM.16.M88.4 R16, [R184+0x800] ;  /* 0x00080000b810783b */ /* 0x000fe20000000200 */
[----:B------:R-:W-:Y:S05]  /*6710*/  @!P6 IADD3 R5, P0, R0, R214, RZ ;  /* 0x000000d60005e210 */ /* 0x000fea0007f1e0ff */
[----:B------:R-:W-:Y:S01]  /*6720*/  @!P6 IMAD.X R8, R2, 0x1, R217, P0 ;  /* 0x000000010208e824 */ /* 0x000fe200000e06d9 */
[----:B------:R-:W-:Y:S01]  /*6730*/  @!P6 IADD3 R6, P0, R0, R12, RZ ;  /* 0x0000000c0006e210 */ /* 0x000fe20007f1e0ff */
[----:B------:R-:W-:Y:S04]  /*6740*/  LDSM.16.M88.4 R24, [R184+0x1000] ;  /* 0x00100000b818783b */ /* 0x000fe80000000200 */
[----:B------:R-:W-:Y:S01]  /*6750*/  @!P6 IMAD.X R9, R2, 0x1, R7, P0 ;  /* 0x000000010209e824 */ /* 0x000fe200000e0607 */
[C---:B------:R-:W-:Y:S02]  /*6760*/  @!P6 LEA R28, P0, R5.reuse, c[0x0][0x1f8], 0x1 ;  /* 0x00007e00051cea11 */ /* 0x040fe400078008ff */
[----:B------:R-:W-:Y:S02]  /*6770*/  LDSM.16.M88.4 R136, [R184+0x1800] ;  /* 0x00180000b888783b */ /* 0x000fe40000000200 */
[----:B------:R-:W-:Y:S02]  /*6780*/  @!P6 LEA.HI.X R29, R5, c[0x0][0x1fc], R8, 0x1, P0 ;  /* 0x00007f00051dea11 */ /* 0x000fe400000f0c08 */
[C---:B------:R-:W-:Y:S03]  /*6790*/  @!P6 LEA R22, P0, R6.reuse, c[0x0][0x1f8], 0x1 ;  /* 0x00007e000616ea11 */ /* 0x040fe600078008ff */
[----:B------:R-:W-:Y:S01]  /*67a0*/  LDSM.16.M88.4 R140, [R192] ;  /* 0x00000000c08c783b */ /* 0x000fe20000000200 */
[----:B------:R-:W-:Y:S02]  /*67b0*/  @!P6 LEA.HI.X R23, R6, c[0x0][0x1fc], R9, 0x1, P0 ;  /* 0x00007f000617ea11 */ /* 0x000fe400000f0c09 */
[----:B------:R-:W-:Y:S04]  /*67c0*/  @!P6 IADD3 R6, P0, R214, 0x80, RZ ;  /* 0x00000080d606e810 */ /* 0x000fe80007f1e0ff */
[----:B------:R-:W1:Y:S01]  /*67d0*/  LDSM.16.M88.4 R8, [R184] ;  /* 0x00000000b808783b */ /* 0x000e620000000200 */
[----:B------:R-:W-:Y:S01]  /*67e0*/  @!P6 IMAD.X R5, RZ, RZ, R217, P0 ;  /* 0x000000ffff05e224 */ /* 0x000fe200000e06d9 */
[----:B------:R-:W-:Y:S04]  /*67f0*/  @!P6 IADD3 R0, P0, R0, R6, RZ ;  /* 0x000000060000e210 */ /* 0x000fe80007f1e0ff */
[----:B------:R-:W-:Y:S01]  /*6800*/  @!P6 IADD3.X R2, R2, R5, RZ, P0, !PT ;  /* 0x000000050202e210 */ /* 0x000fe200007fe4ff */
[----:B------:R-:W2:Y:S01]  /*6810*/  LDSM.16.M88.4 R144, [R195] ;  /* 0x00000000c390783b */ /* 0x000ea20000000200 */
[C---:B------:R-:W-:Y:S04]  /*6820*/  @!P6 LEA R20, P0, R0.reuse, c[0x0][0x1f8], 0x1 ;  /* 0x00007e000014ea11 */ /* 0x040fe800078008ff */
[----:B------:R-:W-:Y:S02]  /*6830*/  @!P6 LEA.HI.X R21, R0, c[0x0][0x1fc], R2, 0x1, P0 ;  /* 0x00007f000015ea11 */ /* 0x000fe400000f0c02 */
[----:B------:R-:W3:Y:S01]  /*6840*/  LDSM.16.M88.4 R148, [R206] ;  /* 0x00000000ce94783b */ /* 0x000ee20000000200 */
[C---:B------:R-:W-:Y:S05]  /*6850*/  @!P6 IADD3 R2, P0, R4.reuse, R12, RZ ;  /* 0x0000000c0402e210 */ /* 0x040fea0007f1e0ff */
[C---:B------:R-:W-:Y:S01]  /*6860*/  @!P6 IMAD.X R7, R3.reuse, 0x1, R7, P0 ;  /* 0x000000010307e824 */ /* 0x040fe200000e0607 */
[----:B------:R-:W4:Y:S01]  /*6870*/  LDSM.16.M88.4 R152, [R205] ;  /* 0x00000000cd98783b */ /* 0x000f220000000200 */
[C---:B------:R-:W-:Y:S05]  /*6880*/  @!P6 IADD3 R6, P0, R4.reuse, R6, RZ ;  /* 0x000000060406e210 */ /* 0x040fea0007f1e0ff */
[C---:B------:R-:W-:Y:S01]  /*6890*/  @!P6 IMAD.X R5, R3.reuse, 0x1, R5, P0 ;  /* 0x000000010305e824 */ /* 0x040fe200000e0605 */
[----:B------:R-:W5:Y:S01]  /*68a0*/  LDSM.16.M88.4 R156, [R204] ;  /* 0x00000000cc9c783b */ /* 0x000f620000000200 */
[----:B------:R-:W-:Y:S05]  /*68b0*/  @!P6 IADD3 R0, P0, R4, R214, RZ ;  /* 0x000000d60400e210 */ /* 0x000fea0007f1e0ff */
[----:B------:R-:W-:Y:S01]  /*68c0*/  @!P6 IMAD.X R3, R3, 0x1, R217, P0 ;  /* 0x000000010303e824 */ /* 0x000fe200000e06d9 */
[----:B------:R-:W-:Y:S01]  /*68d0*/  @!PT LDS RZ, [RZ] ;  /* 0x00000000fffff984 */ /* 0x000fe20000000800 */
[----:B------:R-:W-:Y:S01]  /*68e0*/  @!PT LDS RZ, [RZ] ;  /* 0x00000000fffff984 */ /* 0x000fe20000000800 */
[----:B------:R-:W-:Y:S01]  /*68f0*/  @!PT LDS RZ, [RZ] ;  /* 0x00000000fffff984 */ /* 0x000fe20000000800 */
[----:B------:R2:W-:Y:S01]  /*6900*/  @!P6 LDGSTS.E.BYPASS.LTC128B.128 [R209+0x100], [R28.64], !P5 ;  /* 0x001000001cd1efae */ /* 0x0005e2000e901d46 */
[C---:B------:R-:W-:Y:S04]  /*6910*/  @!P6 LEA R12, P0, R0.reuse, c[0x0][0x1f8], 0x1 ;  /* 0x00007e00000cea11 */ /* 0x040fe800078008ff */
[----:B------:R-:W-:Y:S02]  /*6920*/  @!P6 LEA.HI.X R13, R0, c[0x0][0x1fc], R3, 0x1, P0 ;  /* 0x00007f00000dea11 */ /* 0x000fe400000f0c03 */
[----:B------:R2:W-:Y:S01]  /*6930*/  @!P6 LDGSTS.E.BYPASS.LTC128B.128 [R209+0x2100], [R22.64], !P4 ;  /* 0x0210000016d1efae */ /* 0x0005e2000e101d46 */
[C---:B------:R-:W-:Y:S04]  /*6940*/  @!P6 LEA R14, P0, R2.reuse, c[0x0][0x1f8], 0x1 ;  /* 0x00007e00020eea11 */ /* 0x040fe800078008ff */
[----:B------:R-:W-:Y:S02]  /*6950*/  @!P6 LEA.HI.X R15, R2, c[0x0][0x1fc], R7, 0x1, P0 ;  /* 0x00007f00020fea11 */ /* 0x000fe400000f0c07 */
[----:B------:R2:W-:Y:S01]  /*6960*/  @!P6 LDGSTS.E.BYPASS.LTC128B.128 [R209+0x4100], [R20.64], !P3 ;  /* 0x0410000014d1efae */ /* 0x0005e2000d901d46 */
[C---:B------:R-:W-:Y:S04]  /*6970*/  @!P6 LEA R2, P0, R6.reuse, c[0x0][0x1f8], 0x1 ;  /* 0x00007e000602ea11 */ /* 0x040fe800078008ff */
[----:B------:R-:W-:Y:S02]  /*6980*/  @!P6 LEA.HI.X R3, R6, c[0x0][0x1fc], R5, 0x1, P0 ;  /* 0x00007f000603ea11 */ /* 0x000fe400000f0c05 */
[C---:B-1----:R-:W-:Y:S01]  /*6990*/  HMMA.16816.F32 R4, R32.reuse, R8, RZ ;  /* 0x000000082004723c */ /* 0x042fe200000018ff */
[----:B------:R1:W-:Y:S07]  /*69a0*/  @!P6 LDGSTS.E.BYPASS.LTC128B.128 [R209+0x1100], [R12.64], !P5 ;  /* 0x011000000cd1efae */ /* 0x0003ee000e901d46 */
[C---:B------:R-:W-:Y:S01]  /*69b0*/  HMMA.16816.F32 R8, R32.reuse, R10, RZ ;  /* 0x0000000a2008723c */ /* 0x040fe200000018ff */
[----:B------:R1:W-:Y:S07]  /*69c0*/  @!P6 LDGSTS.E.BYPASS.LTC128B.128 [R209+0x3100], [R14.64], !P4 ;  /* 0x031000000ed1efae */ /* 0x0003ee000e101d46 */
[----:B------:R2:W-:Y:S01]  /*69d0*/  @!P6 LDGSTS.E.BYPASS.LTC128B.128 [R209+0x5100], [R2.64], !P3 ;  /* 0x0510000002d1efae */ /* 0x0005e2000d901d46 */
[----:B------:R-:W-:Y:S06]  /*69e0*/  ISETP.GT.AND P6, PT, R180, R211, PT ;  /* 0x000000d3b400720c */ /* 0x000fec0003fc4270 */
[----:B------:R-:W-:Y:S07]  /*69f0*/  LDSM.16.M88.4 R160, [R194] ;  /* 0x00000000c2a0783b */ /* 0x000fee0000000200 */
[----:B------:R-:W0:Y:S01]  /*6a00*/  LDGDEPBAR ;  /* 0x00000000000079af */ /* 0x000e220000000000 */
[C---:B-1----:R-:W-:Y:S06]  /*6a10*/  HMMA.16816.F32 R12, R32.reuse, R16, RZ ;  /* 0x00000010200c723c */ /* 0x042fec00000018ff */
[----:B------:R-:W1:Y:S02]  /*6a20*/  LDSM.16.M88.4 R164, [R190] ;  /* 0x00000000bea4783b */ /* 0x000e640000000200 */
[C---:B------:R-:W-:Y:S05]  /*6a30*/  HMMA.16816.F32 R16, R32.reuse, R18, RZ ;  /* 0x000000122010723c */ /* 0x040fea00000018ff */
[----:B------:R-:W-:Y:S03]  /*6a40*/  LDSM.16.M88.4 R168, [R190+0x1000] ;  /* 0x00100000bea8783b */ /* 0x000fe60000000200 */
[C---:B--2---:R-:W-:Y:S04]  /*6a50*/  HMMA.16816.F32 R20, R32.reuse, R24, RZ ;  /* 0x000000182014723c */ /* 0x044fe800000018ff */
[----:B------:R-:W-:Y:S04]  /*6a60*/  LDSM.16.M88.4 R172, [R193] ;  /* 0x00000000c1ac783b */ /* 0x000fe80000000200 */
[C---:B------:R-:W-:Y:S03]  /*6a70*/  HMMA.16816.F32 R24, R32.reuse, R26, RZ ;  /* 0x0000001a2018723c */ /* 0x040fe600000018ff */
[----:B------:R-:W-:Y:S05]  /*6a80*/  LDSM.16.M88.4 R176, [R187] ;  /* 0x00000000bbb0783b */ /* 0x000fea0000000200 */
[C---:B------:R-:W-:Y:S08]  /*6a90*/  HMMA.16816.F32 R28, R32.reuse, R136, RZ ;  /* 0x00000088201c723c */ /* 0x040ff000000018ff */
[----:B------:R-:W-:Y:S01]  /*6aa0*/  HMMA.16816.F32 R32, R32, R138, RZ ;  /* 0x0000008a2020723c */ /* 0x000fe200000018ff */
[----:B------:R-:W2:Y:S07]  /*6ab0*/  LDSM.16.M88.4 R136, [R190+0x800] ;  /* 0x00080000be88783b */ /* 0x000eae0000000200 */
[C---:B------:R-:W-:Y:S08]  /*6ac0*/  HMMA.16816.F32 R4, R140.reuse, R144, R4 ;  /* 0x000000908c04723c */ /* 0x040ff00000001804 */
[C---:B------:R-:W-:Y:S01]  /*6ad0*/  HMMA.16816.F32 R8, R140.reuse, R146, R8 ;  /* 0x000000928c08723c */ /* 0x040fe20000001808 */
[----:B------:R-:W1:Y:S07]  /*6ae0*/  LDSM.16.M88.4 R144, [R190+0x1800] ;  /* 0x00180000be90783b */ /* 0x000e6e0000000200 */
[C---:B---3--:R-:W-:Y:S08]  /*6af0*/  HMMA.16816.F32 R12, R140.reuse, R148, R12 ;  /* 0x000000948c0c723c */ /* 0x048ff0000000180c */
[C---:B------:R-:W-:Y:S01]  /*6b00*/  HMMA.16816.F32 R16, R140.reuse, R150, R16 ;  /* 0x000000968c10723c */ /* 0x040fe20000001810 */
[----:B------:R-:W-:Y:S07]  /*6b10*/  LDSM.16.M88.4 R148, [R187+0x1000] ;  /* 0x00100000bb94783b */ /* 0x000fee0000000200 */
[C---:B----4-:R-:W-:Y:S08]  /*6b20*/  HMMA.16816.F32 R20, R140.reuse, R152, R20 ;  /* 0x000000988c14723c */ /* 0x050ff00000001814 */
[C---:B------:R-:W-:Y:S01]  /*6b30*/  HMMA.16816.F32 R24, R140.reuse, R154, R24 ;  /* 0x0000009a8c18723c */ /* 0x040fe20000001818 */
[----:B------:R-:W-:Y:S07]  /*6b40*/  LDSM.16.M88.4 R152, [R187+0x1800] ;  /* 0x00180000bb98783b */ /* 0x000fee0000000200 */
[C---:B-----5:R-:W-:Y:S08]  /*6b50*/  HMMA.16816.F32 R28, R140.reuse, R156, R28 ;  /* 0x0000009c8c1c723c */ /* 0x060ff0000000181c */
[----:B------:R-:W-:Y:S01]  /*6b60*/  HMMA.16816.F32 R32, R140, R158, R32 ;  /* 0x0000009e8c20723c */ /* 0x000fe20000001820 */
[----:B------:R-:W3:Y:S07]  /*6b70*/  LDSM.16.M88.4 R140, [R187+0x800] ;  /* 0x00080000bb8c783b */ /* 0x000eee0000000200 */
        /* <DEDUP_REMOVED lines=9> */
[----:B------:R-:W-:Y:S07]  /*6c10*/  LDSM.16.M88.4 R168, [R192+0x4000] ;  /* 0x00400000c0a8783b */ /* 0x000fee0000000200 */
[C---:B------:R-:W-:Y:S08]  /*6c20*/  HMMA.16816.F32 R28, R160.reuse, R144, R28 ;  /* 0x00000090a01c723c */ /* 0x040ff0000000181c */
[----:B------:R-:W-:Y:S01]  /*6c30*/  HMMA.16816.F32 R32, R160, R146, R32 ;  /* 0x00000092a020723c */ /* 0x000fe20000001820 */
[----:B------:R-:W4:Y:S07]  /*6c40*/  LDSM.16.M88.4 R144, [R184+0x3000] ;  /* 0x00300000b890783b */ /* 0x000f2e0000000200 */
[C---:B------:R-:W-:Y:S01]  /*6c50*/  HMMA.16816.F32 R4, R172.reuse, R176, R4 ;  /* 0x000000b0ac04723c */ /* 0x040fe20000001804 */
[----:B------:R-:W5:Y:S07]  /*6c60*/  LDSM.16.M88.4 R160, [R184+0x3800] ;  /* 0x00380000b8a0783b */ /* 0x000f6e0000000200 */
[C---:B------:R-:W-:Y:S01]  /*6c70*/  HMMA.16816.F32 R8, R172.reuse, R178, R8 ;  /* 0x000000b2ac08723c */ /* 0x040fe20000001808 */
[----:B------:R-:W1:Y:S07]  /*6c80*/  LDSM.16.M88.4 R176, [R203] ;  /* 0x00000000cbb0783b */ /* 0x000e6e0000000200 */
[C---:B---3--:R-:W-:Y:S08]  /*6c90*/  HMMA.16816.F32 R12, R172.reuse, R140, R12 ;  /* 0x0000008cac0c723c */ /* 0x048ff0000000180c */
[C---:B------:R-:W-:Y:S01]  /*6ca0*/  HMMA.16816.F32 R16, R172.reuse, R142, R16 ;  /* 0x0000008eac10723c */ /* 0x040fe20000001810 */
[----:B------:R-:W3:Y:S07]  /*6cb0*/  LDSM.16.M88.4 R140, [R202] ;  /* 0x00000000ca8c783b */ /* 0x000eee0000000200 */
[C---:B------:R-:W-:Y:S08]  /*6cc0*/  HMMA.16816.F32 R20, R172.reuse, R148, R20 ;  /* 0x00000094ac14723c */ /* 0x040ff00000001814 */
[C---:B------:R-:W-:Y:S01]  /*6cd0*/  HMMA.16816.F32 R24, R172.reuse, R150, R24 ;  /* 0x00000096ac18723c */ /* 0x040fe20000001818 */
[----:B------:R-:W3:Y:S07]  /*6ce0*/  LDSM.16.M88.4 R148, [R201] ;  /* 0x00000000c994783b */ /* 0x000eee0000000200 */
[C---:B------:R-:W-:Y:S08]  /*6cf0*/  HMMA.16816.F32 R28, R172.reuse, R152, R28 ;  /* 0x00000098ac1c723c */ /* 0x040ff0000000181c */
[----:B------:R-:W-:Y:S01]  /*6d00*/  HMMA.16816.F32 R32, R172, R154, R32 ;  /* 0x0000009aac20723c */ /* 0x000fe20000001820 */
[----:B------:R-:W3:Y:S07]  /*6d10*/  LDSM.16.M88.4 R152, [R200] ;  /* 0x00000000c898783b */ /* 0x000eee0000000200 */
[C---:B-1----:R-:W-:Y:S01]  /*6d20*/  HMMA.16816.F32 R4, R156.reuse, R164, R4 ;  /* 0x000000a49c04723c */ /* 0x042fe20000001804 */
[----:B------:R-:W-:Y:S07]  /*6d30*/  LDSM.16.M88.4 R172, [R190+0x2000] ;  /* 0x00200000beac783b */ /* 0x000fee0000000200 */
[C---:B------:R-:W-:Y:S01]  /*6d40*/  HMMA.16816.F32 R8, R156.reuse, R166, R8 ;  /* 0x000000a69c08723c */ /* 0x040fe20000001808 */
[----:B------:R-:W1:Y:S07]  /*6d50*/  LDSM.16.M88.4 R164, [R194+0x4000] ;  /* 0x00400000c2a4783b */ /* 0x000e6e0000000200 */
[C---:B--2---:R-:W-:Y:S08]  /*6d60*/  HMMA.16816.F32 R12, R156.reuse, R136, R12 ;  /* 0x000000889c0c723c */ /* 0x044ff0000000180c */
[C---:B------:R-:W-:Y:S01]  /*6d70*/  HMMA.16816.F32 R16, R156.reuse, R138, R16 ;  /* 0x0000008a9c10723c */ /* 0x040fe20000001810 */
[----:B------:R-:W2:Y:S07]  /*6d80*/  LDSM.16.M88.4 R136, [R190+0x2800] ;  /* 0x00280000be88783b */ /* 0x000eae0000000200 */
[C---:B----4-:R-:W-:Y:S08]  /*6d90*/  HMMA.16816.F32 R20, R156.reuse, R144, R20 ;  /* 0x000000909c14723c */ /* 0x050ff00000001814 */
[C---:B------:R-:W-:Y:S01]  /*6da0*/  HMMA.16816.F32 R24, R156.reuse, R146, R24 ;  /* 0x000000929c18723c */ /* 0x040fe20000001818 */
[----:B------:R-:W4:Y:S07]  /*6db0*/  LDSM.16.M88.4 R144, [R190+0x3000] ;  /* 0x00300000be90783b */ /* 0x000f2e0000000200 */
[C---:B-----5:R-:W-:Y:S08]  /*6dc0*/  HMMA.16816.F32 R28, R156.reuse, R160, R28 ;  /* 0x000000a09c1c723c */ /* 0x060ff0000000181c */
[----:B------:R-:W-:Y:S01]  /*6dd0*/  HMMA.16816.F32 R32, R156, R162, R32 ;  /* 0x000000a29c20723c */ /* 0x000fe20000001820 */
[----:B------:R-:W5:Y:S07]  /*6de0*/  LDSM.16.M88.4 R156, [R190+0x3800] ;  /* 0x00380000be9c783b */ /* 0x000f6e0000000200 */
[C---:B------:R-:W-:Y:S01]  /*6df0*/  HMMA.16816.F32 R4, R168.reuse, R176, R4 ;  /* 0x000000b0a804723c */ /* 0x040fe20000001804 */
[----:B------:R-:W-:Y:S07]  /*6e00*/  LDSM.16.M88.4 R160, [R193+0x4000] ;  /* 0x00400000c1a0783b */ /* 0x000fee0000000200 */
[C---:B------:R-:W-:Y:S01]  /*6e10*/  HMMA.16816.F32 R8, R168.reuse, R178, R8 ;  /* 0x000000b2a808723c */ /* 0x040fe20000001808 */
[----:B------:R-:W1:Y:S07]  /*6e20*/  LDSM.16.M88.4 R176, [R187+0x2000] ;  /* 0x00200000bbb0783b */ /* 0x000e6e0000000200 */
[C---:B---3--:R-:W-:Y:S08]  /*6e30*/  HMMA.16816.F32 R12, R168.reuse, R140, R12 ;  /* 0x0000008ca80c723c */ /* 0x048ff0000000180c */
[C---:B------:R-:W-:Y:S01]  /*6e40*/  HMMA.16816.F32 R16, R168.reuse, R142, R16 ;  /* 0x0000008ea810723c */ /* 0x040fe20000001810 */
[----:B------:R-:W3:Y:S07]  /*6e50*/  LDSM.16.M88.4 R140, [R187+0x2800] ;  /* 0x00280000bb8c783b */ /* 0x000eee0000000200 */
[C---:B------:R-:W-:Y:S08]  /*6e60*/  HMMA.16816.F32 R20, R168.reuse, R148, R20 ;  /* 0x00000094a814723c */ /* 0x040ff00000001814 */
[C---:B------:R-:W-:Y:S01]  /*6e70*/  HMMA.16816.F32 R24, R168.reuse, R150, R24 ;  /* 0x00000096a818723c */ /* 0x040fe20000001818 */
[----:B------:R-:W3:Y:S07]  /*6e80*/  LDSM.16.M88.4 R148, [R187+0x3000] ;  /* 0x00300000bb94783b */ /* 0x000eee0000000200 */
[C---:B------:R-:W-:Y:S08]  /*6e90*/  HMMA.16816.F32 R28, R168.reuse, R152, R28 ;  /* 0x00000098a81c723c */ /* 0x040ff0000000181c */
        /* <DEDUP_REMOVED lines=46> */
[C---:B------:R-:W-:Y:S08]  /*7180*/  HMMA.16816.F32 R16, R164.reuse, R142, R16 ;  /* 0x0000008ea410723c */ /* 0x040ff00000001810 */
[C---:B------:R-:W-:Y:S08]  /*7190*/  HMMA.16816.F32 R20, R164.reuse, R148, R20 ;  /* 0x00000094a414723c */ /* 0x040ff00000001814 */
[C---:B------:R-:W-:Y:S08]  /*71a0*/  HMMA.16816.F32 R24, R164.reuse, R150, R24 ;  /* 0x00000096a418723c */ /* 0x040ff00000001818 */
[C---:B------:R-:W-:Y:S08]  /*71b0*/  HMMA.16816.F32 R28, R164.reuse, R152, R28 ;  /* 0x00000098a41c723c */ /* 0x040ff0000000181c */
[----:B------:R-:W-:Y:S08]  /*71c0*/  HMMA.16816.F32 R32, R164, R154, R32 ;  /* 0x0000009aa420723c */ /* 0x000ff00000001820 */
[C---:B-1----:R-:W-:Y:S08]  /*71d0*/  HMMA.16816.F32 R4, R160.reuse, R172, R4 ;  /* 0x000000aca004723c */ /* 0x042ff00000001804 */
[C---:B------:R-:W-:Y:S08]  /*71e0*/  HMMA.16816.F32 R8, R160.reuse, R174, R8 ;  /* 0x000000aea008723c */ /* 0x040ff00000001808 */
[C---:B--2---:R-:W-:Y:S08]  /*71f0*/  HMMA.16816.F32 R12, R160.reuse, R136, R12 ;  /* 0x00000088a00c723c */ /* 0x044ff0000000180c */
[C---:B------:R-:W-:Y:S01]  /*7200*/  HMMA.16816.F32 R16, R160.reuse, R138, R16 ;  /* 0x0000008aa010723c */ /* 0x040fe20000001810 */
[----:B------:R-:W1:Y:S07]  /*7210*/  LDSM.16.M88.4 R136, [R187+0x4800] ;  /* 0x00480000bb88783b */ /* 0x000e6e0000000200 */
[C---:B----4-:R-:W-:Y:S08]  /*7220*/  HMMA.16816.F32 R20, R160.reuse, R144, R20 ;  /* 0x00000090a014723c */ /* 0x050ff00000001814 */
[C---:B------:R-:W-:Y:S08]  /*7230*/  HMMA.16816.F32 R24, R160.reuse, R146, R24 ;  /* 0x00000092a018723c */ /* 0x040ff00000001818 */
[C---:B-----5:R-:W-:Y:S08]  /*7240*/  HMMA.16816.F32 R28, R160.reuse, R156, R28 ;  /* 0x0000009ca01c723c */ /* 0x060ff0000000181c */
[----:B------:R-:W-:Y:S08]  /*7250*/  HMMA.16816.F32 R32, R160, R158, R32 ;  /* 0x0000009ea020723c */ /* 0x000ff00000001820 */
[C---:B------:R-:W-:Y:S08]  /*7260*/  HMMA.16816.F32 R4, R168.reuse, R176, R4 ;  /* 0x000000b0a804723c */ /* 0x040ff00000001804 */
[C---:B------:R-:W-:Y:S08]  /*7270*/  HMMA.16816.F32 R8, R168.reuse, R178, R8 ;  /* 0x000000b2a808723c */ /* 0x040ff00000001808 */
[C---:B-1----:R-:W-:Y:S08]  /*7280*/  HMMA.16816.F32 R12, R168.reuse, R136, R12 ;  /* 0x00000088a80c723c */ /* 0x042ff0000000180c */
[----:B------:R-:W-:Y:S01]  /*7290*/  FMUL.FTZ R0, R4, c[0x0][0x320] ;  /* 0x0000c80004007a20 */ /* 0x000fe20000410000 */
[C---:B------:R-:W-:Y:S03]  /*72a0*/  HMMA.16816.F32 R16, R168.reuse, R138, R16 ;  /* 0x0000008aa810723c */ /* 0x040fe60000001810 */
[----:B------:R1:W2:Y:S04]  /*72b0*/  MUFU.TANH R149, R0 ;  /* 0x0000000000957308 */ /* 0x0002a80000002400 */
[----:B------:R-:W-:Y:S06]  /*72c0*/  FMUL.FTZ R2, R8, c[0x0][0x320] ;  /* 0x0000c80008027a20 */ /* 0x000fec0000410000 */
[----:B------:R-:W3:Y:S01]  /*72d0*/  MUFU.TANH R143, R2 ;  /* 0x00000002008f7308 */ /* 0x000ee20000002400 */
[----:B-1----:R-:W-:Y:S09]  /*72e0*/  FMUL.FTZ R0, R5, c[0x0][0x320] ;  /* 0x0000c80005007a20 */ /* 0x002ff20000410000 */
[----:B------:R1:W4:Y:S02]  /*72f0*/  MUFU.TANH R147, R0 ;  /* 0x0000000000937308 */ /* 0x0003240000002400 */
[----:B-1----:R-:W-:Y:S08]  /*7300*/  FMUL.FTZ R0, R6, c[0x0][0x320] ;  /* 0x0000c80006007a20 */ /* 0x002ff00000410000 */
[----:B------:R1:W1:Y:S02]  /*7310*/  MUFU.TANH R153, R0 ;  /* 0x0000000000997308 */ /* 0x0002640000002400 */
[----:B-1----:R-:W-:Y:S02]  /*7320*/  FMUL.FTZ R0, R7, c[0x0][0x320] ;  /* 0x0000c80007007a20 */ /* 0x002fe40000410000 */
[----:B------:R-:W1:Y:S06]  /*7330*/  LDSM.16.M88.4 R4, [R187+0x5000] ;  /* 0x00500000bb04783b */ /* 0x000e6c0000000200 */
[----:B------:R5:W1:Y:S02]  /*7340*/  MUFU.TANH R152, R0 ;  /* 0x0000000000987308 */ /* 0x000a640000002400 */
[----:B-----5:R-:W-:Y:S08]  /*7350*/  FMUL.FTZ R0, R9, c[0x0][0x320] ;  /* 0x0000c80009007a20 */ /* 0x020ff00000410000 */
[----:B------:R5:W2:Y:S01]  /*7360*/  MUFU.TANH R142, R0 ;  /* 0x00000000008e7308 */ /* 0x000aa20000002400 */
[C---:B-1----:R-:W-:Y:S08]  /*7370*/  HMMA.16816.F32 R20, R168.reuse, R4, R20 ;  /* 0x00000004a814723c */ /* 0x042ff00000001814 */
[C---:B------:R-:W-:Y:S04]  /*7380*/  HMMA.16816.F32 R24, R168.reuse, R6, R24 ;  /* 0x00000006a818723c */ /* 0x040fe80000001818 */
[----:B-----5:R-:W-:Y:S04]  /*7390*/  FMUL.FTZ R0, R10, c[0x0][0x320] ;  /* 0x0000c8000a007a20 */ /* 0x020fe80000410000 */
[----:B------:R1:W1:Y:S08]  /*73a0*/  MUFU.TANH R151, R0 ;  /* 0x0000000000977308 */ /* 0x0002700000002400 */
[----:B------:R-:W-:Y:S02]  /*73b0*/  FMUL.FTZ R6, R22, c[0x0][0x320] ;  /* 0x0000c80016067a20 */ /* 0x000fe40000410000 */
[----:B------:R-:W-:Y:S02]  /*73c0*/  FMUL.FTZ R2, R20, c[0x0][0x320] ;  /* 0x0000c80014027a20 */ /* 0x000fe40000410000 */
[----:B------:R5:W2:Y:S01]  /*73d0*/  MUFU.TANH R139, R6 ;  /* 0x00000006008b7308 */ /* 0x000aa20000002400 */
[----:B------:R-:W-:Y:S03]  /*73e0*/  FMUL.FTZ R3, R21, c[0x0][0x320] ;  /* 0x0000c80015037a20 */ /* 0x000fe60000410000 */
[----:B------:R-:W-:Y:S06]  /*73f0*/  FMUL.FTZ R7, R24, c[0x0][0x320] ;  /* 0x0000c80018077a20 */ /* 0x000fec0000410000 */
[----:B------:R-:W2:Y:S01]  /*7400*/  MUFU.TANH R103, R2 ;  /* 0x0000000200677308 */ /* 0x000ea20000002400 */
[----:B-1----:R-:W-:Y:S02]  /*7410*/  FMUL.FTZ R0, R11, c[0x0][0x320] ;  /* 0x0000c8000b007a20 */ /* 0x002fe40000410000 */
[----:B------:R-:W1:Y:S01]  /*7420*/  LDSM.16.M88.4 R8, [R187+0x5800] ;  /* 0x00580000bb08783b */ /* 0x000e620000000200 */
[----:B------:R-:W-:Y:S06]  /*7430*/  DEPBAR.LE SB0, 0x0 ;  /* 0x000080000000791a */ /* 0x000fec0000000000 */
[----:B------:R2:W1:Y:S01]  /*7440*/  MUFU.TANH R150, R0 ;  /* 0x0000000000967308 */ /* 0x0004620000002400 */
[----:B------:R-:W-:Y:S01]  /*7450*/  BAR.SYNC.DEFER_BLOCKING 0x0 ;  /* 0x0000000000007b1d */ /* 0x000fe20000010000 */
[----:B-----5:R-:W-:Y:S08]  /*7460*/  FMUL.FTZ R6, R23, c[0x0][0x320] ;  /* 0x0000c80017067a20 */ /* 0x020ff00000410000 */
[----:B------:R5:W1:Y:S10]  /*7470*/  MUFU.TANH R100, R3 ;  /* 0x0000000300647308 */ /* 0x000a740000002400 */
[----:B------:R-:W3:Y:S01]  /*7480*/  MUFU.TANH R138, R6 ;  /* 0x00000006008a7308 */ /* 0x000ee20000002400 */
[----:B--2---:R-:W-:Y:S09]  /*7490*/  FMUL.FTZ R0, R12, c[0x0][0x320] ;  /* 0x0000c8000c007a20 */ /* 0x004ff20000410000 */
[----:B------:R2:W2:Y:S01]  /*74a0*/  MUFU.TANH R140, R0 ;  /* 0x00000000008c7308 */ /* 0x0004a20000002400 */
[----:B-----5:R-:W-:Y:S01]  /*74b0*/  @P6 MOV R3, c[0x0][0x1e0] ;  /* 0x0000780000036a02 */ /* 0x020fe20000000f00 */
[C---:B-1----:R-:W-:Y:S08]  /*74c0*/  HMMA.16816.F32 R28, R168.reuse, R8, R28 ;  /* 0x00000008a81c723c */ /* 0x042ff0000000181c */
[----:B------:R-:W1:Y:S01]  /*74d0*/  MUFU.TANH R23, R7 ;  /* 0x0000000700177308 */ /* 0x000e620000002400 */
[----:B------:R-:W-:Y:S01]  /*74e0*/  FMUL.FTZ R9, R26, c[0x0][0x320] ;  /* 0x0000c8001a097a20 */ /* 0x000fe20000410000 */
[----:B------:R-:W-:Y:S08]  /*74f0*/  HMMA.16816.F32 R32, R168, R10, R32 ;  /* 0x0000000aa820723c */ /* 0x000ff00000001820 */
[----:B------:R5:W1:Y:S01]  /*7500*/  MUFU.TANH R26, R9 ;  /* 0x00000009001a7308 */ /* 0x000a620000002400 */
[----:B--2---:R-:W-:Y:S09]  /*7510*/  FMUL.FTZ R0, R13, c[0x0][0x320] ;  /* 0x0000c8000d007a20 */ /* 0x004ff20000410000 */
[----:B------:R2:W1:Y:S01]  /*7520*/  MUFU.TANH R141, R0 ;  /* 0x00000000008d7308 */ /* 0x0004620000002400 */
[----:B-----5:R-:W-:Y:S09]  /*7530*/  FMUL.FTZ R9, R27, c[0x0][0x320] ;  /* 0x0000c8001b097a20 */ /* 0x020ff20000410000 */
[----:B------:R5:W1:Y:S01]  /*7540*/  MUFU.TANH R27, R9 ;  /* 0x00000009001b7308 */ /* 0x000a620000002400 */
[----:B--2---:R-:W-:Y:S09]  /*7550*/  FMUL.FTZ R0, R14, c[0x0][0x320] ;  /* 0x0000c8000e007a20 */ /* 0x004ff20000410000 */
[----:B------:R2:W1:Y:S01]  /*7560*/  MUFU.TANH R146, R0 ;  /* 0x0000000000927308 */ /* 0x0004620000002400 */
[----:B-----5:R-:W-:Y:S09]  /*7570*/  FMUL.FTZ R9, R28, c[0x0][0x320] ;  /* 0x0000c8001c097a20 */ /* 0x020ff20000410000 */
[----:B------:R-:W1:Y:S01]  /*7580*/  MUFU.TANH R21, R9 ;  /* 0x0000000900157308 */ /* 0x000e620000002400 */
[----:B--2---:R-:W-:Y:S09]  /*7590*/  FMUL.FTZ R0, R15, c[0x0][0x320] ;  /* 0x0000c8000f007a20 */ /* 0x004ff20000410000 */
[----:B------:R2:W1:Y:S02]  /*75a0*/  MUFU.TANH R148, R0 ;  /* 0x0000000000947308 */ /* 0x0004640000002400 */
[----:B--2---:R-:W-:Y:S08]  /*75b0*/  FMUL.FTZ R0, R16, c[0x0][0x320] ;  /* 0x0000c80010007a20 */ /* 0x004ff00000410000 */
[----:B------:R2:W1:Y:S02]  /*75c0*/  MUFU.TANH R137, R0 ;  /* 0x0000000000897308 */ /* 0x0004640000002400 */
[----:B--2---:R-:W-:Y:S08]  /*75d0*/  FMUL.FTZ R0, R17, c[0x0][0x320] ;  /* 0x0000c80011007a20 */ /* 0x004ff00000410000 */
[----:B------:R2:W1:Y:S02]  /*75e0*/  MUFU.TANH R136, R0 ;  /* 0x0000000000887308 */ /* 0x0004640000002400 */
[----:B--2---:R-:W-:Y:S08]  /*75f0*/  FMUL.FTZ R0, R18, c[0x0][0x320] ;  /* 0x0000c80012007a20 */ /* 0x004ff00000410000 */
[----:B------:R2:W1:Y:S02]  /*7600*/  MUFU.TANH R145, R0 ;  /* 0x0000000000917308 */ /* 0x0004640000002400 */
[----:B--2---:R-:W-:Y:S08]  /*7610*/  FMUL.FTZ R0, R19, c[0x0][0x320] ;  /* 0x0000c80013007a20 */ /* 0x004ff00000410000 */
[----:B------:R2:W1:Y:S02]  /*7620*/  MUFU.TANH R144, R0 ;  /* 0x0000000000907308 */ /* 0x0004640000002400 */
[----:B--2---:R-:W-:Y:S04]  /*7630*/  @P6 IADD3 R0, R180, -0x1, RZ ;  /* 0xffffffffb4006810 */ /* 0x004fe80007ffe0ff */
[----:B------:R-:W-:Y:S01]  /*7640*/  @P6 SHF.R.S32.HI R2, RZ, 0x1f, R0 ;  /* 0x0000001fff026819 */ /* 0x000fe20000011400 */
[----:B------:R-:W-:Y:S04]  /*7650*/  @P6 IMAD.WIDE.U32 R4, R0, c[0x0][0x1e0], RZ ;  /* 0x0000780000046a25 */ /* 0x000fe800078e00ff */
[----:B------:R-:W-:Y:S04]  /*7660*/  @P6 IMAD R2, R2, c[0x0][0x1e0], RZ ;  /* 0x0000780002026a24 */ /* 0x000fe800078e02ff */
[----:B------:R-:W-:Y:S04]  /*7670*/  @P6 IMAD R2, R0, c[0x0][0x1e4], R2 ;  /* 0x0000790000026a24 */ /* 0x000fe800078e0202 */
[----:B------:R-:W-:Y:S02]  /*7680*/  @P6 IMAD.IADD R0, R5, 0x1, R2 ;  /* 0x0000000105006824 */ /* 0x000fe400078e0202 */
[C---:B------:R-:W-:Y:S02]  /*7690*/  @P6 IMAD.SHL.U32 R2, R4.reuse, 0x40, RZ ;  /* 0x0000004004026824 */ /* 0x040fe400078e00ff */
[----:B------:R-:W-:Y:S01]  /*76a0*/  @P6 IMAD.MOV.U32 R5, RZ, RZ, c[0x0][0x1e4] ;  /* 0x00007900ff056624 */ /* 0x000fe200078e00ff */
[----:B------:R-:W-:Y:S02]  /*76b0*/  @P6 SHF.L.U64.HI R0, R4, 0x6, R0 ;  /* 0x0000000604006819 */ /* 0x000fe40000010200 */
[C---:B------:R-:W-:Y:S04]  /*76c0*/  @P6 LEA R4, P0, R3.reuse, R2, 0x5 ;  /* 0x0000000203046211 */ /* 0x040fe800078028ff */
[----:B------:R-:W-:Y:S02]  /*76d0*/  @P6 LEA.HI.X R3, R3, R0, R5, 0x5, P0 ;  /* 0x0000000003036211 */ /* 0x000fe400000f2c05 */
[----:B------:R-:W-:Y:S04]  /*76e0*/  @P6 IADD3 R5, P0, R2, R212, RZ ;  /* 0x000000d402056210 */ /* 0x000fe80007f1e0ff */
[----:B------:R-:W-:Y:S02]  /*76f0*/  @P6 IADD3.X R6, R0, R216, RZ, P0, !PT ;  /* 0x000000d800066210 */ /* 0x000fe400007fe4ff */
[C---:B------:R-:W-:Y:S04]  /*7700*/  @P6 LEA R16, P0, R5.reuse, c[0x0][0x1c8], 0x1 ;  /* 0x0000720005106a11 */ /* 0x040fe800078008ff */
[----:B------:R-:W-:Y:S01]  /*7710*/  @P6 LEA.HI.X R17, R5, c[0x0][0x1cc], R6, 0x1, P0 ;  /* 0x0000730005116a11 */ /* 0x000fe200000f0c06 */
[----:B------:R-:W-:Y:S01]  /*7720*/  FMUL.FTZ R5, R25, c[0x0][0x320] ;  /* 0x0000c80019057a20 */ /* 0x000fe20000410000 */
[----:B------:R-:W-:Y:S03]  /*7730*/  @P6 IADD3 R6, P0, R212, 0x40, RZ ;  /* 0x00000040d4066810 */ /* 0x000fe60007f1e0ff */
[----:B------:R2:W1:Y:S01]  /*7740*/  MUFU.TANH R22, R5 ;  /* 0x0000000500167308 */ /* 0x0004620000002400 */
[----:B------:R-:W-:Y:S01]  /*7750*/  @!PT LDS RZ, [RZ] ;  /* 0x00000000fffff984 */ /* 0x000fe20000000800 */
[----:B------:R-:W-:Y:S01]  /*7760*/  @!PT LDS RZ, [RZ] ;  /* 0x00000000fffff984 */ /* 0x000fe20000000800 */
[----:B------:R-:W-:Y:S01]  /*7770*/  @!PT LDS RZ, [RZ] ;  /* 0x00000000fffff984 */ /* 0x000fe20000000800 */
[----:B------:R1:W-:Y:S01]  /*7780*/  @P6 LDGSTS.E.BYPASS.LTC128B.128 [R209+0x6100], [R16.64], !P5 ;  /* 0x0610000010d16fae */ /* 0x0003e2000e901d46 */
[----:B------:R-:W-:Y:S01]  /*7790*/  @P6 IMAD.X R8, RZ, RZ, R216, P0 ;  /* 0x000000ffff086224 */ /* 0x000fe200000e06d8 */
[-C--:B--2---:R-:W-:Y:S05]  /*77a0*/  @P6 IADD3 R5, P0, R2, R6.reuse, RZ ;  /* 0x0000000602056210 */ /* 0x084fea0007f1e0ff */
[----:B------:R-:W-:Y:S01]  /*77b0*/  @P6 IMAD.X R7, R0, 0x1, R8, P0 ;  /* 0x0000000100076824 */ /* 0x000fe200000e0608 */
[C---:B------:R-:W-:Y:S04]  /*77c0*/  @P6 LEA R14, P0, R5.reuse, c[0x0][0x1c8], 0x1 ;  /* 0x00007200050e6a11 */ /* 0x040fe800078008ff */
[----:B------:R-:W-:Y:S02]  /*77d0*/  @P6 LEA.HI.X R15, R5, c[0x0][0x1cc], R7, 0x1, P0 ;  /* 0x00007300050f6a11 */ /* 0x000fe400000f0c07 */
[----:B------:R-:W-:Y:S03]  /*77e0*/  @P6 IADD3 R7, P0, R212, 0x80, RZ ;  /* 0x00000080d4076810 */ /* 0x000fe60007f1e0ff */
[----:B------:R2:W-:Y:S02]  /*77f0*/  @P6 LDGSTS.E.BYPASS.LTC128B.128 [R209+0x8100], [R14.64], !P4 ;  /* 0x081000000ed16fae */ /* 0x0005e4000e101d46 */
[----:B------:R-:W-:Y:S01]  /*7800*/  @P6 IMAD.X R5, RZ, RZ, R216, P0 ;  /* 0x000000ffff056224 */ /* 0x000fe200000e06d8 */
[----:B------:R-:W-:Y:S04]  /*7810*/  @P6 IADD3 R2, P0, R2, R7, RZ ;  /* 0x0000000702026210 */ /* 0x000fe80007f1e0ff */
[----:B------:R-:W-:Y:S02]  /*7820*/  @P6 IADD3.X R0, R0, R5, RZ, P0, !PT ;  /* 0x0000000500006210 */ /* 0x000fe400007fe4ff */
[C---:B------:R-:W-:Y:S04]  /*7830*/  @P6 LEA R12, P0, R2.reuse, c[0x0][0x1c8], 0x1 ;  /* 0x00007200020c6a11 */ /* 0x040fe800078008ff */
[----:B------:R-:W-:Y:S01]  /*7840*/  @P6 LEA.HI.X R13, R2, c[0x0][0x1cc], R0, 0x1, P0 ;  /* 0x00007300020d6a11 */ /* 0x000fe200000f0c00 */
[----:B------:R-:W-:Y:S01]  /*7850*/  FMUL.FTZ R0, R29, c[0x0][0x320] ;  /* 0x0000c8001d007a20 */ /* 0x000fe20000410000 */
[C---:B------:R-:W-:Y:S03]  /*7860*/  @P6 IADD3 R6, P0, R4.reuse, R6, RZ ;  /* 0x0000000604066210 */ /* 0x040fe60007f1e0ff */
[----:B------:R5:W1:Y:S01]  /*7870*/  MUFU.TANH R20, R0 ;  /* 0x0000000000147308 */ /* 0x000a620000002400 */
[----:B------:R1:W-:Y:S01]  /*7880*/  @P6 LDGSTS.E.BYPASS.LTC128B.128 [R209+0xa100], [R12.64], !P3 ;  /* 0x0a1000000cd16fae */ /* 0x0003e2000d901d46 */
[C---:B------:R-:W-:Y:S01]  /*7890*/  @P6 IMAD.X R9, R3.reuse, 0x1, R8, P0 ;  /* 0x0000000103096824 */ /* 0x040fe200000e0608 */
[----:B------:R-:W-:Y:S05]  /*78a0*/  @P6 IADD3 R7, P0, R4, R7, RZ ;  /* 0x0000000704076210 */ /* 0x000fea0007f1e0ff */
[----:B------:R-:W-:Y:S02]  /*78b0*/  @P6 IMAD.X R10, R3, 0x1, R5, P0 ;  /* 0x00000001030a6824 */ /* 0x000fe400000e0605 */
[----:B------:R-:W-:Y:S02]  /*78c0*/  IMAD.IADD R5, R240, 0x1, R231 ;  /* 0x00000001f0057824 */ /* 0x000fe400078e02e7 */
[----:B-----5:R-:W-:Y:S04]  /*78d0*/  FMUL.FTZ R0, R30, c[0x0][0x320] ;  /* 0x0000c8001e007a20 */ /* 0x020fe80000410000 */
[----:B------:R5:W1:Y:S02]  /*78e0*/  MUFU.TANH R25, R0 ;  /* 0x0000000000197308 */ /* 0x000a640000002400 */
[----:B-----5:R-:W-:Y:S01]  /*78f0*/  @P6 IADD3 R0, P0, R4, R212, RZ ;  /* 0x000000d404006210 */ /* 0x020fe20007f1e0ff */
[----:B------:R-:W-:Y:S03]  /*7900*/  FMUL.FTZ R4, R31, c[0x0][0x320] ;  /* 0x0000c8001f047a20 */ /* 0x000fe60000410000 */
[----:B------:R-:W-:Y:S04]  /*7910*/  @P6 IADD3.X R3, R3, R216, RZ, P0, !PT ;  /* 0x000000d803036210 */ /* 0x000fe800007fe4ff */
[----:B------:R5:W1:Y:S01]  /*7920*/  MUFU.TANH R24, R4 ;  /* 0x0000000400187308 */ /* 0x000a620000002400 */
[C---:B------:R-:W-:Y:S04]  /*7930*/  @P6 LEA R2, P0, R0.reuse, c[0x0][0x1c8], 0x1 ;  /* 0x0000720000026a11 */ /* 0x040fe800078008ff */
[----:B------:R-:W-:Y:S01]  /*7940*/  @P6 LEA.HI.X R3, R0, c[0x0][0x1cc], R3, 0x1, P0 ;  /* 0x0000730000036a11 */ /* 0x000fe200000f0c03 */
[----:B------:R-:W-:Y:S01]  /*7950*/  FMUL.FTZ R0, R32, c[0x0][0x320] ;  /* 0x0000c80020007a20 */ /* 0x000fe20000410000 */
[C---:B------:R-:W-:Y:S03]  /*7960*/  @P6 LEA R8, P0, R6.reuse, c[0x0][0x1c8], 0x1 ;  /* 0x0000720006086a11 */ /* 0x040fe600078008ff */
[----:B------:R1:W1:Y:S01]  /*7970*/  MUFU.TANH R19, R0 ;  /* 0x0000000000137308 */ /* 0x0002620000002400 */
[----:B------:R2:W-:Y:S01]  /*7980*/  @P6 LDGSTS.E.BYPASS.LTC128B.128 [R209+0x7100], [R2.64], !P5 ;  /* 0x0710000002d16fae */ /* 0x0005e2000e901d46 */
[----:B------:R-:W-:Y:S02]  /*7990*/  @P6 LEA.HI.X R9, R6, c[0x0][0x1cc], R9, 0x1, P0 ;  /* 0x0000730006096a11 */ /* 0x000fe400000f0c09 */
[C---:B------:R-:W-:Y:S04]  /*79a0*/  @P6 LEA R6, P0, R7.reuse, c[0x0][0x1c8], 0x1 ;  /* 0x0000720007066a11 */ /* 0x040fe800078008ff */
[----:B------:R3:W-:Y:S01]  /*79b0*/  @P6 LDGSTS.E.BYPASS.LTC128B.128 [R209+0x9100], [R8.64], !P4 ;  /* 0x0910000008d16fae */ /* 0x0007e2000e101d46 */
[----:B------:R-:W-:Y:S01]  /*79c0*/  @P6 LEA.HI.X R7, R7, c[0x0][0x1cc], R10, 0x1, P0 ;  /* 0x0000730007076a11 */ /* 0x000fe200000f0c0a */
[----:B-----5:R-:W-:Y:S05]  /*79d0*/  FMUL.FTZ R4, R33, c[0x0][0x320] ;  /* 0x0000c80021047a20 */ /* 0x020fea0000410000 */
[----:B------:R5:W-:Y:S01]  /*79e0*/  @P6 LDGSTS.E.BYPASS.LTC128B.128 [R209+0xb100], [R6.64], !P3 ;  /* 0x0b10000006d16fae */ /* 0x000be2000d901d46 */
[----:B------:R3:W3:Y:S06]  /*79f0*/  MUFU.TANH R18, R4 ;  /* 0x0000000400127308 */ /* 0x0006ec0000002400 */
[----:B------:R-:W0:Y:S01]  /*7a00*/  LDGDEPBAR ;  /* 0x00000000000079af */ /* 0x000e220000000000 */
[----:B-1----:R-:W-:Y:S05]  /*7a10*/  @P2 IMAD.HI.U32 R0, R5, c[0x0][0x2c8], RZ ;  /* 0x0000b20005002a27 */ /* 0x002fea00078e00ff */
[----:B------:R-:W-:Y:S01]  /*7a20*/  @P2 SHF.R.U32.HI R5, RZ, c[0x0][0x2cc], R0 ;  /* 0x0000b300ff052a19 */ /* 0x000fe20000011600 */
[----:B------:R-:W-:Y:S04]  /*7a30*/  FMUL.FTZ R0, R34, c[0x0][0x320] ;  /* 0x0000c80022007a20 */ /* 0x000fe80000410000 */
[----:B--2---:R1:W2:Y:S01]  /*7a40*/  MUFU.TANH R15, R0 ;  /* 0x00000000000f7308 */ /* 0x0042a20000002400 */
[----:B------:R-:W2:Y:S01]  /*7a50*/  SHFL.IDX PT, R3, R5, RZ, 0x1c1f ;  /* 0x001c1fff05037589 */ /* 0x000ea200000e0000 */
[----:B---3--:R-:W-:Y:S02]  /*7a60*/  IMAD.SHL.U32 R4, R180, 0x40, RZ ;  /* 0x00000040b4047824 */ /* 0x008fe400078e00ff */
[----:B-1----:R-:W-:Y:S06]  /*7a70*/  FMUL.FTZ R0, R35, c[0x0][0x320] ;  /* 0x0000c80023007a20 */ /* 0x002fec0000410000 */
[----:B------:R1:W3:Y:S02]  /*7a80*/  MUFU.TANH R14, R0 ;  /* 0x00000000000e7308 */ /* 0x0002e40000002400 */
[----:B-1----:R-:W-:Y:S04]  /*7a90*/  IADD3 R0, -R227, 0x1, -R4 ;  /* 0x00000001e3007810 */ /* 0x002fe80007ffe904 */
[----:B------:R-:W-:Y:S04]  /*7aa0*/  IADD3 R0, -R229, R0, R228 ;  /* 0x00000000e5007210 */ /* 0x000fe80007ffe1e4 */
[C---:B-----5:R-:W-:Y:S02]  /*7ab0*/  IADD3 R6, R0.reuse, UR4, RZ ;  /* 0x0000000400067c10 */ /* 0x060fe4000fffe0ff */
[----:B------:R-:W-:Y:S03]  /*7ac0*/  IADD3 R7, R0, c[0x0][0x328], RZ ;  /* 0x0000ca0000077a10 */ /* 0x000fe60007ffe0ff */
[----:B--2---:R-:W-:Y:S01]  /*7ad0*/  IMAD.IADD R0, R6, 0x1, R3 ;  /* 0x0000000106007824 */ /* 0x004fe200078e0203 */
[----:B------:R-:W-:Y:S01]  /*7ae0*/  IADD3 R2, R7, R3, RZ ;  /* 0x0000000307027210 */ /* 0x000fe20007ffe0ff */
[----:B------:R-:W-:-:S05]  /*7af0*/  @!P1 BRA `(.L_x_447) ;  /* 0x0000018000009947 */ /* 0x000fca0003800000 */
[----:B---34-:R-:W-:Y:S01]  /*7b00*/  IADD3 R3, -R229, R228, R3 ;  /* 0x000000e4e5037210 */ /* 0x018fe20007ffe103 */
[----:B------:R-:W-:Y:S03]  /*7b10*/  BSSY B0, `(.L_x_448) ;  /* 0x0000011000007945 */ /* 0x000fe60003800000 */
        /* <DEDUP_REMOVED lines=11> */
.L_x_449:
[----:B------:R-:W-:Y:S04]  /*7bd0*/  MOV R8, c[0x0][0x32c] ;  /* 0x0000cb0000087a02 */ /* 0x000fe80000000f00 */
[----:B------:R-:W-:Y:S11]  /*7be0*/  ISETP.NE.AND P0, PT, R8, 0x1, PT ;  /* 0x000000010800780c */ /* 0x000ff60003f05270 */
[----:B------:R-:W-:Y:S02]  /*7bf0*/  @!UPT UIADD3 URZ, URZ, URZ, URZ ;  /* 0x0000003f3f3ff290 */ /* 0x000fe4000fffe03f */
[----:B------:R-:W-:Y:S05]  /*7c00*/  @P0 IMAD.HI.U32 R8, R3, c[0x0][0x330], RZ ;  /* 0x0000cc0003080a27 */ /* 0x000fea00078e00ff */
[----:B------:R-:W-:Y:S02]  /*7c10*/  @P0 SHF.R.U32.HI R3, RZ, c[0x0][0x334], R8 ;  /* 0x0000cd00ff030a19 */ /* 0x000fe40000011608 */
.L_x_450:
[----:B------:R-:W-:Y:S05]  /*7c20*/  BSYNC B0 ;  /* 0x0000000000007941 */ /* 0x000fea0003800000 */
.L_x_448:
[----:B------:R-:W-:Y:S04]  /*7c30*/  IMAD R3, R3, c[0x0][0x32c], -R4 ;  /* 0x0000cb0003037a24 */ /* 0x000fe800078e0a04 */
[----:B------:R-:W-:Y:S05]  /*7c40*/  IMAD.IADD R3, R3, 0x1, -R227 ;  /* 0x0000000103037824 */ /* 0x000fea00078e0ae3 */
[----:B------:R-:W-:Y:S02]  /*7c50*/  IADD3 R8, R3, c[0x0][0x32c], RZ ;  /* 0x0000cb0003087a10 */ /* 0x000fe40007ffe0ff */
[----:B------:R-:W-:Y:S02]  /*7c60*/  IMNMX R0, R0, R3, !PT ;  /* 0x0000000300007217 */ /* 0x000fe40007800200 */
[----:B------:R-:W-:Y:S02]  /*7c70*/  IMNMX R2, R2, R8, PT ;  /* 0x0000000802027217 */ /* 0x000fe40003800200 */
.L_x_447:
[----:B---34-:R-:W-:Y:S01]  /*7c80*/  ISETP.GT.AND P6, PT, R180, -0x1, PT ;  /* 0xffffffffb400780c */ /* 0x018fe20003fc4270 */
[----:B------:R-:W1:Y:S03]  /*7c90*/  SHFL.IDX PT, R3, R5, 0x1, 0x1c1f ;  /* 0x003c1f0005037f89 */ /* 0x000e6600000e0000 */
[----:B------:R-:W-:Y:S04]  /*7ca0*/  ISETP.GT.AND P0, PT, R0, RZ, P6 ;  /* 0x000000ff0000720c */ /* 0x000fe80003704270 */
[----:B------:R-:W-:Y:S04]  /*7cb0*/  ISETP.LT.OR P0, PT, R2, 0x1, P0 ;  /* 0x000000010200780c */ /* 0x000fe80000701670 */
[----:B------:R-:W-:Y:S02]  /*7cc0*/  FSEL R8, R149, -INF , !P0 ;  /* 0xff80000095087808 */ /* 0x000fe40004000000 */
[----:B------:R-:W-:Y:S04]  /*7cd0*/  ISETP.GT.AND P0, PT, R0, 0x1, P6 ;  /* 0x000000010000780c */ /* 0x000fe80003704270 */
        /* <DEDUP_REMOVED lines=41> */
[----:B------:R-:W-:Y:S01]  /*7f70*/  ISETP.GT.AND P0, PT, R0, 0x39, P6 ;  /* 0x000000390000780c */ /* 0x000fe20003704270 */
[--C-:B-1----:R-:W-:Y:S03]  /*7f80*/  IMAD.IADD R0, R6, 0x1, R3.reuse ;  /* 0x0000000106007824 */ /* 0x102fe600078e0203 */
[----:B------:R-:W-:Y:S01]  /*7f90*/  ISETP.LT.OR P0, PT, R2, 0x3a, P0 ;  /* 0x0000003a0200780c */ /* 0x000fe20000701670 */
[----:B------:R-:W-:Y:S03]  /*7fa0*/  IMAD.IADD R2, R7, 0x1, R3 ;  /* 0x0000000107027824 */ /* 0x000fe600078e0203 */
[----:B------:R-:W-:Y:S01]  /*7fb0*/  FSEL R170, R18, -INF , !P0 ;  /* 0xff80000012aa7808 */ /* 0x000fe20004000000 */
[----:B------:R-:W-:-:S05]  /*7fc0*/  @!P1 BRA `(.L_x_451) ;  /* 0x0000018000009947 */ /* 0x000fca0003800000 */
[----:B------:R-:W-:Y:S01]  /*7fd0*/  IADD3 R3, -R229, R228, R3 ;  /* 0x000000e4e5037210 */ /* 0x000fe20007ffe103 */
        /* <DEDUP_REMOVED lines=12> */
.L_x_453:
[----:B------:R-:W-:Y:S04]  /*80a0*/  MOV R5, c[0x0][0x32c] ;  /* 0x0000cb0000057a02 */ /* 0x000fe80000000f00 */
[----:B------:R-:W-:Y:S11]  /*80b0*/  ISETP.NE.AND P0, PT, R5, 0x1, PT ;  /* 0x000000010500780c */ /* 0x000ff60003f05270 */
[----:B------:R-:W-:Y:S02]  /*80c0*/  @!UPT UIADD3 URZ, URZ, URZ, URZ ;  /* 0x0000003f3f3ff290 */ /* 0x000fe4000fffe03f */
[----:B------:R-:W-:Y:S05]  /*80d0*/  @P0 IMAD.HI.U32 R5, R3, c[0x0][0x330], RZ ;  /* 0x0000cc0003050a27 */ /* 0x000fea00078e00ff */
[----:B------:R-:W-:Y:S02]  /*80e0*/  @P0 SHF.R.U32.HI R3, RZ, c[0x0][0x334], R5 ;  /* 0x0000cd00ff030a19 */ /* 0x000fe40000011605 */
.L_x_454:
[----:B------:R-:W-:Y:S05]  /*80f0*/  BSYNC B0 ;  /* 0x0000000000007941 */ /* 0x000fea0003800000 */
.L_x_452:
[----:B------:R-:W-:Y:S04]  /*8100*/  IMAD R4, R3, c[0x0][0x32c], -R4 ;  /* 0x0000cb0003047a24 */ /* 0x000fe800078e0a04 */
[----:B------:R-:W-:Y:S05]  /*8110*/  IMAD.IADD R3, R4, 0x1, -R227 ;  /* 0x0000000104037824 */ /* 0x000fea00078e0ae3 */
[----:B------:R-:W-:Y:S02]  /*8120*/  IADD3 R4, R3, c[0x0][0x32c], RZ ;  /* 0x0000cb0003047a10 */ /* 0x000fe40007ffe0ff */
[----:B------:R-:W-:Y:S02]  /*8130*/  IMNMX R0, R0, R3, !PT ;  /* 0x0000000300007217 */ /* 0x000fe40007800200 */
[----:B------:R-:W-:Y:S02]  /*8140*/  IMNMX R2, R2, R4, PT ;  /* 0x0000000402027217 */ /* 0x000fe40003800200 */
.L_x_451:
[----:B------:R-:W-:Y:S01]  /*8150*/  ISETP.GT.AND P0, PT, R0, RZ, P6 ;  /* 0x000000ff0000720c */ /* 0x000fe20003704270 */
[----:B------:R-:W-:Y:S01]  /*8160*/  LDSM.16.MT88.4 R20, [R186] ;  /* 0x00000000ba14783b */ /* 0x000fe20000004200 */
[----:B------:R-:W-:Y:S02]  /*8170*/  FMNMX.FTZ R3, R8, R101, !PT ;  /* 0x0000006508037209 */ /* 0x000fe40007810000 */
[----:B------:R-:W-:Y:S02]  /*8180*/  ISETP.LT.OR P0, PT, R2, 0x1, P0 ;  /* 0x000000010200780c */ /* 0x000fe40000701670 */
[----:B------:R-:W-:Y:S02]  /*8190*/  FMNMX.FTZ R3, R10, R3, !PT ;  /* 0x000000030a037209 */ /* 0x000fe40007810000 */
[----:B------:R-:W-:Y:S01]  /*81a0*/  FSEL R4, R153, -INF , !P0 ;  /* 0xff80000099047808 */ /* 0x000fe20004000000 */
[----:B------:R-:W-:Y:S01]  /*81b0*/  LDSM.16.MT88.4 R28, [R189] ;  /* 0x00000000bd1c783b */ /* 0x000fe20000004200 */
[----:B------:R-:W-:Y:S02]  /*81c0*/  ISETP.GT.AND P0, PT, R0, 0x1, P6 ;  /* 0x000000010000780c */ /* 0x000fe40003704270 */
[----:B------:R-:W-:Y:S02]  /*81d0*/  FMNMX.FTZ R3, R9, R3, !PT ;  /* 0x0000000309037209 */ /* 0x000fe40007810000 */
[----:B------:R-:W-:Y:S02]  /*81e0*/  ISETP.LT.OR P0, PT, R2, 0x2, P0 ;  /* 0x000000020200780c */ /* 0x000fe40000701670 */
[----:B------:R-:W-:Y:S02]  /*81f0*/  FMNMX.FTZ R3, R11, R3, !PT ;  /* 0x000000030b037209 */ /* 0x000fe40007810000 */
[----:B------:R-:W-:Y:S02]  /*8200*/  FSEL R6, R152, -INF , !P0 ;  /* 0xff80000098067808 */ /* 0x000fe40004000000 */
        /* <DEDUP_REMOVED lines=43> */
[----:B------:R-:W-:Y:S01]  /*84c0*/  FMNMX.FTZ R12, R146, R12, !PT ;  /* 0x0000000c920c7209 */ /* 0x000fe20007810000 */
[----:B------:R-:W1:Y:S01]  /*84d0*/  SHFL.BFLY PT, R13, R3, 0x2, 0x1f ;  /* 0x0c401f00030d7f89 */ /* 0x000e6200000e0000 */
        /* <DEDUP_REMOVED lines=16> */
[C---:B------:R-:W-:Y:S02]  /*85e0*/  ISETP.GT.AND P0, PT, R0.reuse, 0x38, P6 ;  /* 0x000000380000780c */ /* 0x040fe40003704270 */
[----:B-1----:R-:W-:Y:S02]  /*85f0*/  FMNMX.FTZ R3, R3, R13, !PT ;  /* 0x0000000d03037209 */ /* 0x002fe40007810000 */
[----:B------:R-:W-:Y:S02]  /*8600*/  ISETP.GT.AND P6, PT, R0, 0x39, P6 ;  /* 0x000000390000780c */ /* 0x000fe400037c4270 */
[----:B------:R-:W-:Y:S02]  /*8610*/  FMNMX.FTZ R0, R153, R12, !PT ;  /* 0x0000000c99007209 */ /* 0x000fe40007810000 */
[C---:B------:R-:W-:Y:S01]  /*8620*/  ISETP.LT.OR P0, PT, R2.reuse, 0x39, P0 ;  /* 0x000000390200780c */ /* 0x040fe20000701670 */
[----:B------:R-:W1:Y:S01]  /*8630*/  SHFL.BFLY PT, R12, R3, 0x1, 0x1f ;  /* 0x0c201f00030c7f89 */ /* 0x000e6200000e0000 */
[----:B------:R-:W-:Y:S02]  /*8640*/  FMNMX.FTZ R0, R159, R0, !PT ;  /* 0x000000009f007209 */ /* 0x000fe40007810000 */
[----:B------:R-:W-:Y:S02]  /*8650*/  FSEL R158, R15, -INF , !P0 ;  /* 0xff8000000f9e7808 */ /* 0x000fe40004000000 */
[----:B------:R-:W-:Y:S02]  /*8660*/  ISETP.LT.OR P6, PT, R2, 0x3a, P6 ;  /* 0x0000003a0200780c */ /* 0x000fe400037c1670 */
[----:B------:R-:W-:Y:S02]  /*8670*/  FMNMX.FTZ R0, R158, R0, !PT ;  /* 0x000000009e007209 */ /* 0x000fe40007810000 */
[----:B------:R-:W-:Y:S04]  /*8680*/  FSEL R103, R14, -INF , !P6 ;  /* 0xff8000000e677808 */ /* 0x000fe80007000000 */
[----:B------:R-:W-:Y:S05]  /*8690*/  FMNMX.FTZ R0, R103, R0, !PT ;  /* 0x0000000067007209 */ /* 0x000fea0007810000 */
[----:B------:R-:W2:Y:S01]  /*86a0*/  SHFL.BFLY PT, R2, R0, 0x2, 0x1f ;  /* 0x0c401f0000027f89 */ /* 0x000ea200000e0000 */
[----:B-1----:R-:W-:Y:S07]  /*86b0*/  FMNMX.FTZ R100, R3, R12, !PT ;  /* 0x0000000c03647209 */ /* 0x002fee0007810000 */
[----:B------:R-:W-:Y:S01]  /*86c0*/  LDSM.16.MT88.4 R12, [R185] ;  /* 0x00000000b90c783b */ /* 0x000fe20000004200 */
[C---:B------:R-:W-:Y:S01]  /*86d0*/  FSETP.NEU.FTZ.AND P0, PT, R100.reuse, -INF , PT ;  /* 0xff8000006400780b */ /* 0x040fe20003f1d000 */
[----:B------:R-:W-:Y:S05]  /*86e0*/  FMUL.FTZ R3, R100, c[0x0][0x2d0] ;  /* 0x0000b40064037a20 */ /* 0x000fea0000410000 */
[----:B------:R-:W-:Y:S05]  /*86f0*/  FSEL R144, R3, RZ, P0 ;  /* 0x000000ff03907208 */ /* 0x000fea0000000000 */
[--C-:B------:R-:W-:Y:S01]  /*8700*/  FFMA.FTZ R11, R11, c[0x0][0x2d0], -R144.reuse ;  /* 0x0000b4000b0b7a23 */ /* 0x100fe20000010890 */
[----:B--2---:R-:W-:Y:S01]  /*8710*/  FMNMX.FTZ R2, R0, R2, !PT ;  /* 0x0000000200027209 */ /* 0x004fe20007810000 */
[--C-:B------:R-:W-:Y:S02]  /*8720*/  FFMA.FTZ R0, R8, c[0x0][0x2d0], -R144.reuse ;  /* 0x0000b40008007a23 */ /* 0x100fe40000010890 */
[----:B------:R-:W-:Y:S02]  /*8730*/  MUFU.EX2 R219, R11 ;  /* 0x0000000b00db7308 */ /* 0x000fe40000000800 */
[----:B------:R-:W1:Y:S08]  /*8740*/  SHFL.BFLY PT, R3, R2, 0x1, 0x1f ;  /* 0x0c201f0002037f89 */ /* 0x000e7000000e0000 */
[----:B------:R2:W-:Y:S01]  /*8750*/  MUFU.EX2 R218, R0 ;  /* 0x0000000000da7308 */ /* 0x0005e20000000800 */
[----:B-1----:R-:W-:Y:S05]  /*8760*/  FMNMX.FTZ R3, R2, R3, !PT ;  /* 0x0000000302037209 */ /* 0x002fea0007810000 */
[----:B------:R-:W-:Y:S02]  /*8770*/  FMUL.FTZ R8, R3, c[0x0][0x2d0] ;  /* 0x0000b40003087a20 */ /* 0x000fe40000410000 */
[--C-:B--2---:R-:W-:Y:S04]  /*8780*/  FFMA.FTZ R0, R10, c[0x0][0x2d0], -R144.reuse ;  /* 0x0000b4000a007a23 */ /* 0x104fe80000010890 */
[----:B------:R1:W2:Y:S02]  /*8790*/  MUFU.EX2 R221, R0 ;  /* 0x0000000000dd7308 */ /* 0x0002a40000000800 */
[----:B-1----:R-:W-:Y:S01]  /*87a0*/  FFMA.FTZ R0, R9, c[0x0][0x2d0], -R144 ;  /* 0x0000b40009007a23 */ /* 0x002fe20000010890 */
[----:B--2---:R-:W-:Y:S07]  /*87b0*/  F2FP.PACK_AB R136, R221, R218 ;  /* 0x000000dadd88723e */ /* 0x004fee00000000ff */
[----:B------:R1:W2:Y:S02]  /*87c0*/  MUFU.EX2 R220, R0 ;  /* 0x0000000000dc7308 */ /* 0x0002a40000000800 */
[----:B-1----:R-:W-:Y:S02]  /*87d0*/  FSEL R0, R100, RZ, P0 ;  /* 0x000000ff64007208 */ /* 0x002fe40000000000 */
[----:B------:R-:W-:Y:S02]  /*87e0*/  FSETP.NEU.FTZ.AND P0, PT, R3, -INF , PT ;  /* 0xff8000000300780b */ /* 0x000fe40003f1d000 */
[----:B--2---:R-:W-:Y:S01]  /*87f0*/  F2FP.PACK_AB R138, R219, R220 ;  /* 0x000000dcdb8a723e */ /* 0x004fe200000000ff */
[----:B------:R-:W-:Y:S01]  /*8800*/  FADD.FTZ R0, -R0, R101 ;  /* 0x0000006500007221 */ /* 0x000fe20000010100 */
[----:B------:R-:W-:Y:S03]  /*8810*/  FSEL R101, R8, RZ, P0 ;  /* 0x000000ff08657208 */ /* 0x000fe60000000000 */
[----:B------:R-:W-:Y:S02]  /*8820*/  FMUL.FTZ R0, R0, c[0x0][0x2d0] ;  /* 0x0000b40000007a20 */ /* 0x000fe40000410000 */
[--C-:B------:R-:W-:Y:S02]  /*8830*/  FFMA.FTZ R4, R4, c[0x0][0x2d0], -R101.reuse ;  /* 0x0000b40004047a23 */ /* 0x100fe40000010865 */
[----:B------:R1:W2:Y:S01]  /*8840*/  MUFU.EX2 R2, R0 ;  /* 0x0000000000027308 */ /* 0x0002a20000000800 */
[--C-:B------:R-:W-:Y:S09]  /*8850*/  FFMA.FTZ R7, R7, c[0x0][0x2d0], -R101.reuse ;  /* 0x0000b40007077a23 */ /* 0x100ff20000010865 */
[----:B------:R3:W-:Y:S10]  /*8860*/  MUFU.EX2 R175, R4 ;  /* 0x0000000400af7308 */ /* 0x0007f40000000800 */
[----:B------:R-:W-:Y:S01]  /*8870*/  MUFU.EX2 R172, R7 ;  /* 0x0000000700ac7308 */ /* 0x000fe20000000800 */
[--C-:B-1----:R-:W-:Y:S02]  /*8880*/  FFMA.FTZ R0, R6, c[0x0][0x2d0], -R101.reuse ;  /* 0x0000b40006007a23 */ /* 0x102fe40000010865 */
[C---:B--2---:R-:W-:Y:S02]  /*8890*/  FMUL.FTZ R8, R2.reuse, R108 ;  /* 0x0000006c02087220 */ /* 0x044fe40000410000 */
[C---:B------:R-:W-:Y:S05]  /*88a0*/  FMUL.FTZ R9, R2.reuse, R109 ;  /* 0x0000006d02097220 */ /* 0x040fea0000410000 */
[----:B------:R-:W1:Y:S01]  /*88b0*/  MUFU.EX2 R174, R0 ;  /* 0x0000000000ae7308 */ /* 0x000e620000000800 */
[C---:B------:R-:W-:Y:S02]  /*88c0*/  FMUL.FTZ R16, R2.reuse, R116 ;  /* 0x0000007402107220 */ /* 0x040fe40000410000 */
[C---:B------:R-:W-:Y:S02]  /*88d0*/  FMUL.FTZ R17, R2.reuse, R117 ;  /* 0x0000007502117220 */ /* 0x040fe40000410000 */
[C---:B---3--:R-:W-:Y:S02]  /*88e0*/  FMUL.FTZ R4, R2.reuse, R104 ;  /* 0x0000006802047220 */ /* 0x048fe40000410000 */
[C---:B------:R-:W-:Y:S02]  /*88f0*/  FMUL.FTZ R24, R2.reuse, R124 ;  /* 0x0000007c02187220 */ /* 0x040fe40000410000 */
[C---:B------:R-:W-:Y:S02]  /*8900*/  FMUL.FTZ R25, R2.reuse, R125 ;  /* 0x0000007d02197220 */ /* 0x040fe40000410000 */
[C---:B------:R-:W-:Y:S02]  /*8910*/  FMUL.FTZ R32, R2.reuse, R132 ;  /* 0x0000008402207220 */ /* 0x040fe40000410000 */
[C---:B------:R-:W-:Y:S02]  /*8920*/  FMUL.FTZ R33, R2.reuse, R133 ;  /* 0x0000008502217220 */ /* 0x040fe40000410000 */
[C---:B------:R-:W-:Y:S02]  /*8930*/  FMUL.FTZ R36, R2.reuse, R36 ;  /* 0x0000002402247220 */ /* 0x040fe40000410000 */
[C---:B------:R-:W-:Y:S02]  /*8940*/  FMUL.FTZ R37, R2.reuse, R37 ;  /* 0x0000002502257220 */ /* 0x040fe40000410000 */
[C---:B------:R-:W-:Y:S02]  /*8950*/  FMUL.FTZ R40, R2.reuse, R40 ;  /* 0x0000002802287220 */ /* 0x040fe40000410000 */
[C---:B------:R-:W-:Y:S02]  /*8960*/  FMUL.FTZ R41, R2.reuse, R41 ;  /* 0x0000002902297220 */ /* 0x040fe40000410000 */
[----:B------:R-:W-:Y:S01]  /*8970*/  FMUL.FTZ R44, R2, R44 ;  /* 0x0000002c022c7220 */ /* 0x000fe20000410000 */
[----:B-1----:R-:W-:Y:S01]  /*8980*/  F2FP.PACK_AB R137, R174, R175 ;  /* 0x000000afae89723e */ /* 0x002fe200000000ff */
[--C-:B------:R-:W-:Y:S02]  /*8990*/  FFMA.FTZ R0, R5, c[0x0][0x2d0], -R101.reuse ;  /* 0x0000b40005007a23 */ /* 0x100fe40000010865 */
[C---:B------:R-:W-:Y:S02]  /*89a0*/  FMUL.FTZ R5, R2.reuse, R105 ;  /* 0x0000006902057220 */ /* 0x040fe40000410000 */
[----:B------:R1:W2:Y:S01]  /*89b0*/  MUFU.EX2 R173, R0 ;  /* 0x0000000000ad7308 */ /* 0x0002a20000000800 */
        /* <DEDUP_REMOVED lines=11> */
[C---:B------:R-:W-:Y:S01]  /*8a70*/  FMUL.FTZ R68, R2.reuse, R68 ;  /* 0x0000004402447220 */ /* 0x040fe20000410000 */
[----:B-1----:R-:W-:Y:S01]  /*8a80*/  FSEL R0, R3, RZ, P0 ;  /* 0x000000ff03007208 */ /* 0x002fe20000000000 */
[----:B------:R-:W-:Y:S01]  /*8a90*/  FMUL.FTZ R69, R2, R69 ;  /* 0x0000004502457220 */ /* 0x000fe20000410000 */
[----:B--2---:R-:W-:Y:S01]  /*8aa0*/  F2FP.PACK_AB R139, R172, R173 ;  /* 0x000000adac8b723e */ /* 0x004fe200000000ff */
[----:B------:R-:W-:Y:S01]  /*8ab0*/  FMUL.FTZ R72, R2, R72 ;  /* 0x0000004802487220 */ /* 0x000fe20000410000 */
[----:B------:R-:W-:Y:S01]  /*8ac0*/  ISETP.GT.AND P0, PT, R180, R222, PT ;  /* 0x000000deb400720c */ /* 0x000fe20003f04270 */
[----:B------:R-:W-:Y:S02]  /*8ad0*/  FADD.FTZ R0, -R0, R102 ;  /* 0x0000006600007221 */ /* 0x000fe40000010100 */
[--C-:B------:R-:W-:Y:S02]  /*8ae0*/  FFMA.FTZ R102, R140, c[0x0][0x2d0], -R144.reuse ;  /* 0x0000b4008c667a23 */ /* 0x100fe40000010890 */
[----:B------:R-:W-:Y:S02]  /*8af0*/  FMUL.FTZ R0, R0, c[0x0][0x2d0] ;  /* 0x0000b40000007a20 */ /* 0x000fe40000410000 */
[----:B------:R1:W-:Y:S01]  /*8b00*/  MUFU.EX2 R210, R102 ;  /* 0x0000006600d27308 */ /* 0x0003e20000000800 */
[C---:B------:R-:W-:Y:S02]  /*8b10*/  FMUL.FTZ R73, R2.reuse, R73 ;  /* 0x0000004902497220 */ /* 0x040fe40000410000 */
[C---:B------:R-:W-:Y:S02]  /*8b20*/  FMUL.FTZ R76, R2.reuse, R76 ;  /* 0x0000004c024c7220 */ /* 0x040fe40000410000 */
[C---:B------:R-:W-:Y:S02]  /*8b30*/  FMUL.FTZ R77, R2.reuse, R77 ;  /* 0x0000004d024d7220 */ /* 0x040fe40000410000 */
[C---:B------:R-:W-:Y:S02]  /*8b40*/  FMUL.FTZ R80, R2.reuse, R80 ;  /* 0x0000005002507220 */ /* 0x040fe40000410000 */
[C---:B------:R-:W-:Y:S01]  /*8b50*/  FMUL.FTZ R81, R2.reuse, R81 ;  /* 0x0000005102517220 */ /* 0x040fe20000410000 */
[----:B------:R-:W2:Y:S01]  /*8b60*/  MUFU.EX2 R0, R0 ;  /* 0x0000000000007308 */ /* 0x000ea20000000800 */
[C---:B------:R-:W-:Y:S02]  /*8b70*/  FMUL.FTZ R84, R2.reuse, R84 ;  /* 0x0000005402547220 */ /* 0x040fe40000410000 */
[C---:B------:R-:W-:Y:S02]  /*8b80*/  FMUL.FTZ R85, R2.reuse, R85 ;  /* 0x0000005502557220 */ /* 0x040fe40000410000 */
[C---:B------:R-:W-:Y:S02]  /*8b90*/  FMUL.FTZ R88, R2.reuse, R88 ;  /* 0x0000005802587220 */ /* 0x040fe40000410000 */
[C---:B------:R-:W-:Y:S02]  /*8ba0*/  FMUL.FTZ R89, R2.reuse, R89 ;  /* 0x0000005902597220 */ /* 0x040fe40000410000 */
[C---:B------:R-:W-:Y:S02]  /*8bb0*/  FMUL.FTZ R92, R2.reuse, R92 ;  /* 0x0000005c025c7220 */ /* 0x040fe40000410000 */
[C---:B------:R-:W-:Y:S02]  /*8bc0*/  FMUL.FTZ R93, R2.reuse, R93 ;  /* 0x0000005d025d7220 */ /* 0x040fe40000410000 */
[C---:B------:R-:W-:Y:S02]  /*8bd0*/  FMUL.FTZ R96, R2.reuse, R96 ;  /* 0x0000006002607220 */ /* 0x040fe40000410000 */
[--C-:B-1----:R-:W-:Y:S02]  /*8be0*/  FFMA.FTZ R102, R141, c[0x0][0x2d0], -R144.reuse ;  /* 0x0000b4008d667a23 */ /* 0x102fe40000010890 */
[----:B------:R-:W-:Y:S02]  /*8bf0*/  FMUL.FTZ R97, R2, R97 ;  /* 0x0000006102617220 */ /* 0x000fe40000410000 */
[----:B------:R1:W3:Y:S01]  /*8c00*/  MUFU.EX2 R208, R102 ;  /* 0x0000006600d07308 */ /* 0x0002e20000000800 */
[C---:B--2---:R-:W-:Y:S02]  /*8c10*/  FMUL.FTZ R6, R0.reuse, R106 ;  /* 0x0000006a00067220 */ /* 0x044fe40000410000 */
[C---:B------:R-:W-:Y:S02]  /*8c20*/  FMUL.FTZ R7, R0.reuse, R107 ;  /* 0x0000006b00077220 */ /* 0x040fe40000410000 */
[----:B------:R-:W2:Y:S01]  /*8c30*/  LDSM.16.MT88.4 R104, [R188] ;  /* 0x00000000bc68783b */ /* 0x000ea20000004200 */
[C---:B------:R-:W-:Y:S02]  /*8c40*/  FMUL.FTZ R10, R0.reuse, R110 ;  /* 0x0000006e000a7220 */ /* 0x040fe40000410000 */
[C---:B------:R-:W-:Y:S02]  /*8c50*/  FMUL.FTZ R11, R0.reuse, R111 ;  /* 0x0000006f000b7220 */ /* 0x040fe40000410000 */
[C---:B------:R-:W-:Y:S03]  /*8c60*/  HMMA.16816.F32 R4, R136.reuse, R12, R4 ;  /* 0x0000000c8804723c */ /* 0x040fe60000001804 */
[----:B------:R-:W4:Y:S02]  /*8c70*/  LDSM.16.MT88.4 R108, [R185+0x2000] ;  /* 0x00200000b96c783b */ /* 0x000f240000004200 */
[----:B------:R-:W-:Y:S02]  /*8c80*/  FMUL.FTZ R18, R0, R118 ;  /* 0x0000007600127220 */ /* 0x000fe40000410000 */
[C---:B------:R-:W-:Y:S01]  /*8c90*/  FMUL.FTZ R12, R2.reuse, R112 ;  /* 0x00000070020c7220 */ /* 0x040fe20000410000 */
[C---:B------:R-:W-:Y:S04]  /*8ca0*/  HMMA.16816.F32 R8, R136.reuse, R14, R8 ;  /* 0x0000000e8808723c */ /* 0x040fe80000001808 */
[--C-:B-1----:R-:W-:Y:S02]  /*8cb0*/  FFMA.FTZ R102, R143, c[0x0][0x2d0], -R144.reuse ;  /* 0x0000b4008f667a23 */ /* 0x102fe40000010890 */
[----:B------:R-:W-:Y:S02]  /*8cc0*/  FMUL.FTZ R13, R2, R113 ;  /* 0x00000071020d7220 */ /* 0x000fe40000410000 */
[----:B------:R1:W-:Y:S01]  /*8cd0*/  MUFU.EX2 R207, R102 ;  /* 0x0000006600cf7308 */ /* 0x0003e20000000800 */
[C---:B------:R-:W-:Y:S03]  /*8ce0*/  FMUL.FTZ R14, R0.reuse, R114 ;  /* 0x00000072000e7220 */ /* 0x040fe60000410000 */
[C---:B------:R-:W-:Y:S02]  /*8cf0*/  FMUL.FTZ R15, R0.reuse, R115 ;  /* 0x00000073000f7220 */ /* 0x040fe40000410000 */
[----:B------:R-:W5:Y:S01]  /*8d00*/  LDSM.16.MT88.4 R112, [R186+0x2000] ;  /* 0x00200000ba70783b */ /* 0x000f620000004200 */
[C---:B------:R-:W-:Y:S02]  /*8d10*/  FMUL.FTZ R19, R0.reuse, R119 ;  /* 0x0000007700137220 */ /* 0x040fe40000410000 */
[C---:B------:R-:W-:Y:S02]  /*8d20*/  FMUL.FTZ R26, R0.reuse, R126 ;  /* 0x0000007e001a7220 */ /* 0x040fe40000410000 */
[C---:B------:R-:W-:Y:S03]  /*8d30*/  HMMA.16816.F32 R12, R136.reuse, R20, R12 ;  /* 0x00000014880c723c */ /* 0x040fe6000000180c */
[----:B------:R-:W-:Y:S01]  /*8d40*/  LDSM.16.MT88.4 R116, [R185+0x800] ;  /* 0x00080000b974783b */ /* 0x000fe20000004200 */
[C---:B------:R-:W-:Y:S02]  /*8d50*/  FMUL.FTZ R27, R0.reuse, R127 ;  /* 0x0000007f001b7220 */ /* 0x040fe40000410000 */
[----:B------:R-:W-:Y:S02]  /*8d60*/  FMUL.FTZ R34, R0, R134 ;  /* 0x0000008600227220 */ /* 0x000fe40000410000 */
[C---:B------:R-:W-:Y:S03]  /*8d70*/  HMMA.16816.F32 R16, R136.reuse, R22, R16 ;  /* 0x000000168810723c */ /* 0x040fe60000001810 */
[----:B------:R-:W-:Y:S01]  /*8d80*/  LDSM.16.MT88.4 R124, [R188+0x800] ;  /* 0x00080000bc7c783b */ /* 0x000fe20000004200 */
[C---:B------:R-:W-:Y:S02]  /*8d90*/  FMUL.FTZ R20, R2.reuse, R120 ;  /* 0x0000007802147220 */ /* 0x040fe40000410000 */
[----:B------:R-:W-:Y:S02]  /*8da0*/  FMUL.FTZ R21, R2, R121 ;  /* 0x0000007902157220 */ /* 0x000fe40000410000 */
[C---:B------:R-:W-:Y:S04]  /*8db0*/  FMUL.FTZ R22, R0.reuse, R122 ;  /* 0x0000007a00167220 */ /* 0x040fe80000410000 */
[C---:B------:R-:W-:Y:S02]  /*8dc0*/  FMUL.FTZ R23, R0.reuse, R123 ;  /* 0x0000007b00177220 */ /* 0x040fe40000410000 */
[--C-:B-1----:R-:W-:Y:S01]  /*8dd0*/  FFMA.FTZ R102, R147, c[0x0][0x2d0], -R144.reuse ;  /* 0x0000b40093667a23 */ /* 0x102fe20000010890 */
[----:B------:R-:W-:Y:S01]  /*8de0*/  LDSM.16.MT88.4 R120, [R186+0x800] ;  /* 0x00080000ba78783b */ /* 0x000fe20000004200 */
[C---:B------:R-:W-:Y:S02]  /*8df0*/  FMUL.FTZ R35, R0.reuse, R135 ;  /* 0x0000008700237220 */ /* 0x040fe40000410000 */
[----:B------:R1:W-:Y:S01]  /*8e00*/  MUFU.EX2 R183, R102 ;  /* 0x0000006600b77308 */ /* 0x0003e20000000800 */
[C---:B------:R-:W-:Y:S03]  /*8e10*/  HMMA.16816.F32 R20, R136.reuse, R28, R20 ;  /* 0x0000001c8814723c */ /* 0x040fe60000001814 */
[C---:B------:R-:W-:Y:S01]  /*8e20*/  FMUL.FTZ R38, R0.reuse, R38 ;  /* 0x0000002600267220 */ /* 0x040fe20000410000 */
[----:B------:R-:W-:Y:S01]  /*8e30*/  LDSM.16.MT88.4 R132, [R186+0x2800] ;  /* 0x00280000ba84783b */ /* 0x000fe20000004200 */
[----:B------:R-:W-:Y:S02]  /*8e40*/  FMUL.FTZ R39, R0, R39 ;  /* 0x0000002700277220 */ /* 0x000fe40000410000 */
[C---:B------:R-:W-:Y:S01]  /*8e50*/  FMUL.FTZ R28, R2.reuse, R128 ;  /* 0x00000080021c7220 */ /* 0x040fe20000410000 */
[C---:B------:R-:W-:Y:S04]  /*8e60*/  HMMA.16816.F32 R24, R136.reuse, R30, R24 ;  /* 0x0000001e8818723c */ /* 0x040fe80000001818 */
[----:B------:R-:W-:Y:S02]  /*8e70*/  FMUL.FTZ R29, R2, R129 ;  /* 0x00000081021d7220 */ /* 0x000fe40000410000 */
[C---:B------:R-:W-:Y:S02]  /*8e80*/  FMUL.FTZ R42, R0.reuse, R42 ;  /* 0x0000002a002a7220 */ /* 0x040fe40000410000 */
[C---:B------:R-:W-:Y:S04]  /*8e90*/  FMUL.FTZ R30, R0.reuse, R130 ;  /* 0x00000082001e7220 */ /* 0x040fe80000410000 */
[----:B------:R-:W-:Y:S02]  /*8ea0*/  FMUL.FTZ R31, R0, R131 ;  /* 0x00000083001f7220 */ /* 0x000fe40000410000 */
[----:B------:R-:W-:Y:S01]  /*8eb0*/  LDSM.16.MT88.4 R128, [R185+0x2800] ;  /* 0x00280000b980783b */ /* 0x000fe20000004200 */
[--C-:B-1----:R-:W-:Y:S02]  /*8ec0*/  FFMA.FTZ R102, R142, c[0x0][0x2d0], -R101.reuse ;  /* 0x0000b4008e667a23 */ /* 0x102fe40000010865 */
[C---:B------:R-:W-:Y:S02]  /*8ed0*/  FMUL.FTZ R43, R0.reuse, R43 ;  /* 0x0000002b002b7220 */ /* 0x040fe40000410000 */
[C---:B--2---:R-:W-:Y:S01]  /*8ee0*/  HMMA.16816.F32 R28, R136.reuse, R104, R28 ;  /* 0x00000068881c723c */ /* 0x044fe2000000181c */
[----:B------:R1:W-:Y:S02]  /*8ef0*/  MUFU.EX2 R169, R102 ;  /* 0x0000006600a97308 */ /* 0x0003e40000000800 */
[----:B------:R-:W-:Y:S01]  /*8f00*/  LDSM.16.MT88.4 R140, [R189+0x2800] ;  /* 0x00280000bd8c783b */ /* 0x000fe20000004200 */
[C---:B------:R-:W-:Y:S02]  /*8f10*/  FMUL.FTZ R46, R0.reuse, R46 ;  /* 0x0000002e002e7220 */ /* 0x040fe40000410000 */
[C---:B------:R-:W-:Y:S02]  /*8f20*/  FMUL.FTZ R47, R0.reuse, R47 ;  /* 0x0000002f002f7220 */ /* 0x040fe40000410000 */
[C---:B------:R-:W-:Y:S03]  /*8f30*/  HMMA.16816.F32 R32, R136.reuse, R106, R32 ;  /* 0x0000006a8820723c */ /* 0x040fe60000001820 */
[----:B------:R-:W2:Y:S01]  /*8f40*/  LDSM.16.MT88.4 R104, [R189+0x2000] ;  /* 0x00200000bd68783b */ /* 0x000ea20000004200 */
[C---:B------:R-:W-:Y:S02]  /*8f50*/  FMUL.FTZ R50, R0.reuse, R50 ;  /* 0x0000003200327220 */ /* 0x040fe40000410000 */
[C---:B------:R-:W-:Y:S02]  /*8f60*/  FMUL.FTZ R51, R0.reuse, R51 ;  /* 0x0000003300337220 */ /* 0x040fe40000410000 */
[C---:B----4-:R-:W-:Y:S04]  /*8f70*/  HMMA.16816.F32 R36, R136.reuse, R108, R36 ;  /* 0x0000006c8824723c */ /* 0x050fe80000001824 */
[C---:B------:R-:W-:Y:S02]  /*8f80*/  FMUL.FTZ R54, R0.reuse, R54 ;  /* 0x0000003600367220 */ /* 0x040fe40000410000 */
[----:B------:R-:W-:Y:S02]  /*8f90*/  FMUL.FTZ R55, R0, R55 ;  /* 0x0000003700377220 */ /* 0x000fe40000410000 */
[C---:B------:R-:W-:Y:S01]  /*8fa0*/  HMMA.16816.F32 R40, R136.reuse, R110, R40 ;  /* 0x0000006e8828723c */ /* 0x040fe20000001828 */
[----:B------:R-:W4:Y:S03]  /*8fb0*/  LDSM.16.MT88.4 R108, [R188+0x2000] ;  /* 0x00200000bc6c783b */ /* 0x000f260000004200 */
[--C-:B-1----:R-:W-:Y:S02]  /*8fc0*/  FFMA.FTZ R102, R146, c[0x0][0x2d0], -R101.reuse ;  /* 0x0000b40092667a23 */ /* 0x102fe40000010865 */
[C---:B------:R-:W-:Y:S02]  /*8fd0*/  FMUL.FTZ R58, R0.reuse, R58 ;  /* 0x0000003a003a7220 */ /* 0x040fe40000410000 */
[C---:B-----5:R-:W-:Y:S01]  /*8fe0*/  HMMA.16816.F32 R44, R136.reuse, R112, R44 ;  /* 0x00000070882c723c */ /* 0x060fe2000000182c */
[----:B------:R1:W5:Y:S03]  /*8ff0*/  MUFU.EX2 R168, R102 ;  /* 0x0000006600a87308 */ /* 0x0003660000000800 */
[C---:B------:R-:W-:Y:S02]  /*9000*/  FMUL.FTZ R59, R0.reuse, R59 ;  /* 0x0000003b003b7220 */ /* 0x040fe40000410000 */
[C---:B------:R-:W-:Y:S02]  /*9010*/  FMUL.FTZ R62, R0.reuse, R62 ;  /* 0x0000003e003e7220 */ /* 0x040fe40000410000 */
[C---:B------:R-:W-:Y:S01]  /*9020*/  HMMA.16816.F32 R48, R136.reuse, R114, R48 ;  /* 0x000000728830723c */ /* 0x040fe20000001830 */
[----:B------:R-:W3:Y:S03]  /*9030*/  LDSM.16.MT88.4 R112, [R185+0x4000] ;  /* 0x00400000b970783b */ /* 0x000ee60000004200 */
[C---:B------:R-:W-:Y:S02]  /*9040*/  FMUL.FTZ R63, R0.reuse, R63 ;  /* 0x0000003f003f7220 */ /* 0x040fe40000410000 */
[C---:B------:R-:W-:Y:S02]  /*9050*/  FMUL.FTZ R66, R0.reuse, R66 ;  /* 0x0000004200427220 */ /* 0x040fe40000410000 */
[C---:B------:R-:W-:Y:S01]  /*9060*/  FMUL.FTZ R67, R0.reuse, R67 ;  /* 0x0000004300437220 */ /* 0x040fe20000410000 */
[C---:B--2---:R-:W-:Y:S03]  /*9070*/  HMMA.16816.F32 R52, R136.reuse, R104, R52 ;  /* 0x000000688834723c */ /* 0x044fe60000001834 */
[C---:B------:R-:W-:Y:S02]  /*9080*/  FMUL.FTZ R70, R0.reuse, R70 ;  /* 0x0000004600467220 */ /* 0x040fe40000410000 */
[C---:B------:R-:W-:Y:S02]  /*9090*/  FMUL.FTZ R71, R0.reuse, R71 ;  /* 0x0000004700477220 */ /* 0x040fe40000410000 */
[--C-:B-1----:R-:W-:Y:S01]  /*90a0*/  FFMA.FTZ R102, R145, c[0x0][0x2d0], -R101.reuse ;  /* 0x0000b40091667a23 */ /* 0x102fe20000010865 */
[C---:B------:R-:W-:Y:S01]  /*90b0*/  HMMA.16816.F32 R56, R136.reuse, R106, R56 ;  /* 0x0000006a8838723c */ /* 0x040fe20000001838 */
[----:B------:R-:W1:Y:S02]  /*90c0*/  LDSM.16.MT88.4 R104, [R186+0x4000] ;  /* 0x00400000ba68783b */ /* 0x000e640000004200 */
[----:B------:R2:W-:Y:S01]  /*90d0*/  MUFU.EX2 R167, R102 ;  /* 0x0000006600a77308 */ /* 0x0005e20000000800 */
[C---:B------:R-:W-:Y:S02]  /*90e0*/  FMUL.FTZ R74, R0.reuse, R74 ;  /* 0x0000004a004a7220 */ /* 0x040fe40000410000 */
[C---:B------:R-:W-:Y:S02]  /*90f0*/  FMUL.FTZ R75, R0.reuse, R75 ;  /* 0x0000004b004b7220 */ /* 0x040fe40000410000 */
[C---:B----4-:R-:W-:Y:S04]  /*9100*/  HMMA.16816.F32 R60, R136.reuse, R108, R60 ;  /* 0x0000006c883c723c */ /* 0x050fe8000000183c */
[C---:B------:R-:W-:Y:S02]  /*9110*/  FMUL.FTZ R78, R0.reuse, R78 ;  /* 0x0000004e004e7220 */ /* 0x040fe40000410000 */
[C---:B------:R-:W-:Y:S02]  /*9120*/  FMUL.FTZ R79, R0.reuse, R79 ;  /* 0x0000004f004f7220 */ /* 0x040fe40000410000 */
[C---:B------:R-:W-:Y:S01]  /*9130*/  HMMA.16816.F32 R64, R136.reuse, R110, R64 ;  /* 0x0000006e8840723c */ /* 0x040fe20000001840 */
[----:B------:R-:W4:Y:S03]  /*9140*/  LDSM.16.MT88.4 R108, [R189+0x4000] ;  /* 0x00400000bd6c783b */ /* 0x000f260000004200 */
[C---:B------:R-:W-:Y:S02]  /*9150*/  FMUL.FTZ R82, R0.reuse, R82 ;  /* 0x0000005200527220 */ /* 0x040fe40000410000 */
[----:B------:R-:W-:Y:S02]  /*9160*/  FMUL.FTZ R83, R0, R83 ;  /* 0x0000005300537220 */ /* 0x000fe40000410000 */
[C---:B---3--:R-:W-:Y:S04]  /*9170*/  HMMA.16816.F32 R68, R136.reuse, R112, R68 ;  /* 0x000000708844723c */ /* 0x048fe80000001844 */
[--C-:B--2---:R-:W-:Y:S02]  /*9180*/  FFMA.FTZ R102, R148, c[0x0][0x2d0], -R101.reuse ;  /* 0x0000b40094667a23 */ /* 0x104fe40000010865 */
[C---:B------:R-:W-:Y:S02]  /*9190*/  FMUL.FTZ R86, R0.reuse, R86 ;  /* 0x0000005600567220 */ /* 0x040fe40000410000 */
[C---:B------:R-:W-:Y:S01]  /*91a0*/  HMMA.16816.F32 R72, R136.reuse, R114, R72 ;  /* 0x000000728848723c */ /* 0x040fe20000001848 */
[----:B------:R2:W3:Y:S01]  /*91b0*/  MUFU.EX2 R166, R102 ;  /* 0x0000006600a67308 */ /* 0x0004e20000000800 */
[----:B------:R-:W3:Y:S02]  /*91c0*/  LDSM.16.MT88.4 R112, [R188+0x4000] ;  /* 0x00400000bc70783b */ /* 0x000ee40000004200 */
[C---:B------:R-:W-:Y:S02]  /*91d0*/  FMUL.FTZ R87, R0.reuse, R87 ;  /* 0x0000005700577220 */ /* 0x040fe40000410000 */
[C---:B------:R-:W-:Y:S02]  /*91e0*/  FMUL.FTZ R90, R0.reuse, R90 ;  /* 0x0000005a005a7220 */ /* 0x040fe40000410000 */
[C---:B------:R-:W-:Y:S01]  /*91f0*/  FMUL.FTZ R91, R0.reuse, R91 ;  /* 0x0000005b005b7220 */ /* 0x040fe20000410000 */
[C---:B-1----:R-:W-:Y:S03]  /*9200*/  HMMA.16816.F32 R76, R136.reuse, R104, R76 ;  /* 0x00000068884c723c */ /* 0x042fe6000000184c */
[C---:B------:R-:W-:Y:S02]  /*9210*/  FMUL.FTZ R94, R0.reuse, R94 ;  /* 0x0000005e005e7220 */ /* 0x040fe40000410000 */
[----:B------:R-:W-:Y:S02]  /*9220*/  FMUL.FTZ R95, R0, R95 ;  /* 0x0000005f005f7220 */ /* 0x000fe40000410000 */
[----:B------:R-:W-:Y:S01]  /*9230*/  F2FP.PACK_AB R104, R208, R210 ;  /* 0x000000d2d068723e */ /* 0x000fe200000000ff */
[C---:B------:R-:W-:Y:S04]  /*9240*/  HMMA.16816.F32 R80, R136.reuse, R106, R80 ;  /* 0x0000006a8850723c */ /* 0x040fe80000001850 */
[----:B------:R-:W-:Y:S01]  /*9250*/  FMUL.FTZ R98, R0, R98 ;  /* 0x0000006200627220 */ /* 0x000fe20000410000 */
[----:B-----5:R-:W-:Y:S01]  /*9260*/  F2FP.PACK_AB R105, R168, R169 ;  /* 0x000000a9a869723e */ /* 0x020fe200000000ff */
[----:B------:R-:W-:Y:S01]  /*9270*/  FMUL.FTZ R99, R0, R99 ;  /* 0x0000006300637220 */ /* 0x000fe20000410000 */
[----:B------:R-:W-:Y:S01]  /*9280*/  F2FP.PACK_AB R106, R183, R207 ;  /* 0x000000cfb76a723e */ /* 0x000fe200000000ff */
[C---:B----4-:R-:W-:Y:S04]  /*9290*/  HMMA.16816.F32 R84, R136.reuse, R108, R84 ;  /* 0x0000006c8854723c */ /* 0x050fe80000001854 */
[--C-:B--2---:R-:W-:Y:S01]  /*92a0*/  FFMA.FTZ R102, R154, c[0x0][0x2d0], -R144.reuse ;  /* 0x0000b4009a667a23 */ /* 0x104fe20000010890 */
[----:B---3--:R-:W-:Y:S03]  /*92b0*/  F2FP.PACK_AB R107, R166, R167 ;  /* 0x000000a7a66b723e */ /* 0x008fe600000000ff */
[C---:B------:R-:W-:Y:S01]  /*92c0*/  HMMA.16816.F32 R88, R136.reuse, R110, R88 ;  /* 0x0000006e8858723c */ /* 0x040fe20000001858 */
[----:B------:R1:W-:Y:S01]  /*92d0*/  MUFU.EX2 R182, R102 ;  /* 0x0000006600b67308 */ /* 0x0003e20000000800 */
[----:B------:R-:W2:Y:S06]  /*92e0*/  LDSM.16.MT88.4 R108, [R189+0x800] ;  /* 0x00080000bd6c783b */ /* 0x000eac0000004200 */
[C---:B------:R-:W-:Y:S08]  /*92f0*/  HMMA.16816.F32 R92, R136.reuse, R112, R92 ;  /* 0x00000070885c723c */ /* 0x040ff0000000185c */
[----:B------:R-:W-:Y:S01]  /*9300*/  HMMA.16816.F32 R96, R136, R114, R96 ;  /* 0x000000728860723c */ /* 0x000fe20000001860 */
[----:B------:R-:W3:Y:S07]  /*9310*/  LDSM.16.MT88.4 R112, [R188+0x2800] ;  /* 0x00280000bc70783b */ /* 0x000eee0000004200 */
[C---:B------:R-:W-:Y:S01]  /*9320*/  HMMA.16816.F32 R4, R104.reuse, R116, R4 ;  /* 0x000000746804723c */ /* 0x040fe20000001804 */
[----:B------:R-:W-:Y:S04]  /*9330*/  LDSM.16.MT88.4 R136, [R189+0x3000] ;  /* 0x00300000bd88783b */ /* 0x000fe80000004200 */
[--C-:B-1----:R-:W-:Y:S03]  /*9340*/  FFMA.FTZ R102, R155, c[0x0][0x2d0], -R144.reuse ;  /* 0x0000b4009b667a23 */ /* 0x102fe60000010890 */
[C---:B------:R-:W-:Y:S01]  /*9350*/  HMMA.16816.F32 R8, R104.reuse, R118, R8 ;  /* 0x000000766808723c */ /* 0x040fe20000001808 */
[----:B------:R1:W4:Y:S01]  /*9360*/  MUFU.EX2 R181, R102 ;  /* 0x0000006600b57308 */ /* 0x0003220000000800 */
[----:B------:R-:W-:Y:S06]  /*9370*/  LDSM.16.MT88.4 R116, [R186+0x4800] ;  /* 0x00480000ba74783b */ /* 0x000fec0000004200 */
[C---:B------:R-:W-:Y:S08]  /*9380*/  HMMA.16816.F32 R12, R104.reuse, R120, R12 ;  /* 0x00000078680c723c */ /* 0x040ff0000000180c */
[C---:B------:R-:W-:Y:S01]  /*9390*/  HMMA.16816.F32 R16, R104.reuse, R122, R16 ;  /* 0x0000007a6810723c */ /* 0x040fe20000001810 */
[----:B------:R-:W-:Y:S07]  /*93a0*/  LDSM.16.MT88.4 R120, [R189+0x4800] ;  /* 0x00480000bd78783b */ /* 0x000fee0000004200 */
[C---:B--2---:R-:W-:Y:S04]  /*93b0*/  HMMA.16816.F32 R20, R104.reuse, R108, R20 ;  /* 0x0000006c6814723c */ /* 0x044fe80000001814 */
[--C-:B-1----:R-:W-:Y:S04]  /*93c0*/  FFMA.FTZ R102, R156, c[0x0][0x2d0], -R144.reuse ;  /* 0x0000b4009c667a23 */ /* 0x102fe80000010890 */
[C---:B------:R-:W-:Y:S01]  /*93d0*/  HMMA.16816.F32 R24, R104.reuse, R110, R24 ;  /* 0x0000006e6818723c */ /* 0x040fe20000001818 */
[----:B------:R1:W-:Y:S01]  /*93e0*/  MUFU.EX2 R179, R102 ;  /* 0x0000006600b37308 */ /* 0x0003e20000000800 */
[----:B------:R-:W2:Y:S06]  /*93f0*/  LDSM.16.MT88.4 R108, [R185+0x4800] ;  /* 0x00480000b96c783b */ /* 0x000eac0000004200 */
[C---:B------:R-:W-:Y:S08]  /*9400*/  HMMA.16816.F32 R28, R104.reuse, R124, R28 ;  /* 0x0000007c681c723c */ /* 0x040ff0000000181c */
[C---:B------:R-:W-:Y:S01]  /*9410*/  HMMA.16816.F32 R32, R104.reuse, R126, R32 ;  /* 0x0000007e6820723c */ /* 0x040fe20000001820 */
[----:B------:R-:W-:Y:S07]  /*9420*/  LDSM.16.MT88.4 R124, [R186+0x1000] ;  /* 0x00100000ba7c783b */ /* 0x000fee0000004200 */
        /* <DEDUP_REMOVED lines=13> */
[C---:B---3--:R-:W-:Y:S08]  /*9500*/  HMMA.16816.F32 R60, R104.reuse, R112, R60 ;  /* 0x00000070683c723c */ /* 0x048ff0000000183c */
[C---:B------:R-:W-:Y:S01]  /*9510*/  HMMA.16816.F32 R64, R104.reuse, R114, R64 ;  /* 0x000000726840723c */ /* 0x040fe20000001840 */
[----:B------:R-:W3:Y:S07]  /*9520*/  LDSM.16.MT88.4 R112, [R188+0x4800] ;  /* 0x00480000bc70783b */ /* 0x000eee0000004200 */
[C---:B--2---:R-:W-:Y:S04]  /*9530*/  HMMA.16816.F32 R68, R104.reuse, R108, R68 ;  /* 0x0000006c6844723c */ /* 0x044fe80000001844 */
[--C-:B-1----:R-:W-:Y:S04]  /*9540*/  FFMA.FTZ R102, R151, c[0x0][0x2d0], -R101.reuse ;  /* 0x0000b40097667a23 */ /* 0x102fe80000010865 */
[C---:B------:R-:W-:Y:S01]  /*9550*/  HMMA.16816.F32 R72, R104.reuse, R110, R72 ;  /* 0x0000006e6848723c */ /* 0x040fe20000001848 */
[----:B------:R1:W2:Y:S01]  /*9560*/  MUFU.EX2 R164, R102 ;  /* 0x0000006600a47308 */ /* 0x0002a20000000800 */
[----:B------:R-:W2:Y:S06]  /*9570*/  LDSM.16.MT88.4 R108, [R185+0x1000] ;  /* 0x00100000b96c783b */ /* 0x000eac0000004200 */
[C---:B------:R-:W-:Y:S08]  /*9580*/  HMMA.16816.F32 R76, R104.reuse, R116, R76 ;  /* 0x00000074684c723c */ /* 0x040ff0000000184c */
[C---:B------:R-:W-:Y:S01]  /*9590*/  HMMA.16816.F32 R80, R104.reuse, R118, R80 ;  /* 0x000000766850723c */ /* 0x040fe20000001850 */
[----:B------:R-:W2:Y:S07]  /*95a0*/  LDSM.16.MT88.4 R116, [R189+0x1000] ;  /* 0x00100000bd74783b */ /* 0x000eae0000004200 */
[C---:B------:R-:W-:Y:S04]  /*95b0*/  HMMA.16816.F32 R84, R104.reuse, R120, R84 ;  /* 0x000000786854723c */ /* 0x040fe80000001854 */
[--C-:B-1----:R-:W-:Y:S02]  /*95c0*/  FFMA.FTZ R102, R150, c[0x0][0x2d0], -R101.reuse ;  /* 0x0000b40096667a23 */ /* 0x102fe40000010865 */
[----:B------:R-:W-:Y:S02]  /*95d0*/  LDSM.16.MT88.4 R148, [R189+0x3800] ;  /* 0x00380000bd94783b */ /* 0x000fe40000004200 */
[C---:B------:R-:W-:Y:S01]  /*95e0*/  HMMA.16816.F32 R88, R104.reuse, R122, R88 ;  /* 0x0000007a6858723c */ /* 0x040fe20000001858 */
[----:B------:R1:W-:Y:S05]  /*95f0*/  MUFU.EX2 R163, R102 ;  /* 0x0000006600a37308 */ /* 0x0003ea0000000800 */
[----:B------:R-:W2:Y:S02]  /*9600*/  LDSM.16.MT88.4 R120, [R185+0x3000] ;  /* 0x00300000b978783b */ /* 0x000ea40000004200 */
[C---:B---3--:R-:W-:Y:S08]  /*9610*/  HMMA.16816.F32 R92, R104.reuse, R112, R92 ;  /* 0x00000070685c723c */ /* 0x048ff0000000185c */
[----:B------:R-:W-:Y:S01]  /*9620*/  HMMA.16816.F32 R96, R104, R114, R96 ;  /* 0x000000726860723c */ /* 0x000fe20000001860 */
[----:B------:R-:W-:Y:S06]  /*9630*/  LDSM.16.MT88.4 R112, [R185+0x5000] ;  /* 0x00500000b970783b */ /* 0x000fec0000004200 */
[----:B----4-:R-:W-:Y:S01]  /*9640*/  F2FP.PACK_AB R104, R181, R182 ;  /* 0x000000b6b568723e */ /* 0x010fe200000000ff */
[--C-:B-1----:R-:W-:Y:S01]  /*9650*/  FFMA.FTZ R102, R152, c[0x0][0x2d0], -R101.reuse ;  /* 0x0000b40098667a23 */ /* 0x102fe20000010865 */
[----:B-----5:R-:W-:Y:S03]  /*9660*/  F2FP.PACK_AB R106, R178, R179 ;  /* 0x000000b3b26a723e */ /* 0x020fe600000000ff */
[----:B------:R-:W1:Y:S01]  /*9670*/  MUFU.EX2 R162, R102 ;  /* 0x0000006600a27308 */ /* 0x000e620000000800 */
[----:B--2---:R-:W-:Y:S02]  /*9680*/  F2FP.PACK_AB R105, R164, R165 ;  /* 0x000000a5a469723e */ /* 0x004fe400000000ff */
[----:B-1----:R-:W-:Y:S01]  /*9690*/  F2FP.PACK_AB R107, R162, R163 ;  /* 0x000000a3a26b723e */ /* 0x002fe200000000ff */
[--C-:B------:R-:W-:Y:S06]  /*96a0*/  FFMA.FTZ R102, R160, c[0x0][0x2d0], -R144.reuse ;  /* 0x0000b400a0667a23 */ /* 0x100fec0000010890 */
[----:B------:R1:W-:Y:S01]  /*96b0*/  MUFU.EX2 R177, R102 ;  /* 0x0000006600b17308 */ /* 0x0003e20000000800 */
[C---:B------:R-:W-:Y:S08]  /*96c0*/  HMMA.16816.F32 R4, R104.reuse, R108, R4 ;  /* 0x0000006c6804723c */ /* 0x040ff00000001804 */
[C---:B------:R-:W-:Y:S01]  /*96d0*/  HMMA.16816.F32 R8, R104.reuse, R110, R8 ;  /* 0x0000006e6808723c */ /* 0x040fe20000001808 */
[----:B------:R-:W2:Y:S07]  /*96e0*/  LDSM.16.MT88.4 R108, [R188+0x3000] ;  /* 0x00300000bc6c783b */ /* 0x000eae0000004200 */
[C---:B------:R-:W-:Y:S04]  /*96f0*/  HMMA.16816.F32 R12, R104.reuse, R124, R12 ;  /* 0x0000007c680c723c */ /* 0x040fe8000000180c */
[--C-:B-1----:R-:W-:Y:S04]  /*9700*/  FFMA.FTZ R102, R161, c[0x0][0x2d0], -R144.reuse ;  /* 0x0000b400a1667a23 */ /* 0x102fe80000010890 */
[C---:B------:R-:W-:Y:S01]  /*9710*/  HMMA.16816.F32 R16, R104.reuse, R126, R16 ;  /* 0x0000007e6810723c */ /* 0x040fe20000001810 */
[----:B------:R-:W-:Y:S01]  /*9720*/  LDSM.16.MT88.4 R124, [R189+0x1800] ;  /* 0x00180000bd7c783b */ /* 0x000fe20000004200 */
[----:B------:R1:W3:Y:S06]  /*9730*/  MUFU.EX2 R176, R102 ;  /* 0x0000006600b07308 */ /* 0x0002ec0000000800 */
[C---:B------:R-:W-:Y:S08]  /*9740*/  HMMA.16816.F32 R20, R104.reuse, R116, R20 ;  /* 0x000000746814723c */ /* 0x040ff00000001814 */
[C---:B------:R-:W-:Y:S01]  /*9750*/  HMMA.16816.F32 R24, R104.reuse, R118, R24 ;  /* 0x000000766818723c */ /* 0x040fe20000001818 */
[----:B------:R-:W4:Y:S07]  /*9760*/  LDSM.16.MT88.4 R116, [R186+0x5000] ;  /* 0x00500000ba74783b */ /* 0x000f2e0000004200 */
[C---:B------:R-:W-:Y:S04]  /*9770*/  HMMA.16816.F32 R28, R104.reuse, R128, R28 ;  /* 0x00000080681c723c */ /* 0x040fe8000000181c */
[--C-:B-1----:R-:W-:Y:S02]  /*9780*/  FFMA.FTZ R102, R171, c[0x0][0x2d0], -R144.reuse ;  /* 0x0000b400ab667a23 */ /* 0x102fe40000010890 */
[----:B------:R-:W-:Y:S02]  /*9790*/  FFMA.FTZ R144, R170, c[0x0][0x2d0], -R144 ;  /* 0x0000b400aa907a23 */ /* 0x000fe40000010890 */
[C---:B------:R-:W-:Y:S01]  /*97a0*/  HMMA.16816.F32 R32, R104.reuse, R130, R32 ;  /* 0x000000826820723c */ /* 0x040fe20000001820 */
[----:B------:R1:W-:Y:S07]  /*97b0*/  MUFU.EX2 R171, R102 ;  /* 0x0000006600ab7308 */ /* 0x0003ee0000000800 */
[C---:B------:R-:W-:Y:S03]  /*97c0*/  HMMA.16816.F32 R36, R104.reuse, R120, R36 ;  /* 0x000000786824723c */ /* 0x040fe60000001824 */
[----:B------:R5:W2:Y:S05]  /*97d0*/  MUFU.EX2 R170, R144 ;  /* 0x0000009000aa7308 */ /* 0x000aaa0000000800 */
[C---:B------:R-:W-:Y:S01]  /*97e0*/  HMMA.16816.F32 R40, R104.reuse, R122, R40 ;  /* 0x0000007a6828723c */ /* 0x040fe20000001828 */
[----:B------:R-:W4:Y:S07]  /*97f0*/  LDSM.16.MT88.4 R120, [R189+0x5000] ;  /* 0x00500000bd78783b */ /* 0x000f2e0000004200 */
[C---:B------:R-:W-:Y:S04]  /*9800*/  HMMA.16816.F32 R44, R104.reuse, R132, R44 ;  /* 0x00000084682c723c */ /* 0x040fe8000000182c */
[--C-:B-1----:R-:W-:Y:S02]  /*9810*/  FFMA.FTZ R102, R153, c[0x0][0x2d0], -R101.reuse ;  /* 0x0000b40099667a23 */ /* 0x102fe40000010865 */
[----:B------:R-:W-:Y:S02]  /*9820*/  LDSM.16.MT88.4 R152, [R188+0x3800] ;  /* 0x00380000bc98783b */ /* 0x000fe40000004200 */
[C---:B------:R-:W-:Y:S01]  /*9830*/  HMMA.16816.F32 R48, R104.reuse, R134, R48 ;  /* 0x000000866830723c */ /* 0x040fe20000001830 */
[----:B------:R1:W-:Y:S05]  /*9840*/  MUFU.EX2 R161, R102 ;  /* 0x0000006600a17308 */ /* 0x0003ea0000000800 */
[----:B------:R-:W-:Y:S02]  /*9850*/  LDSM.16.MT88.4 R132, [R188+0x1800] ;  /* 0x00180000bc84783b */ /* 0x000fe40000004200 */
[C---:B------:R-:W-:Y:S06]  /*9860*/  HMMA.16816.F32 R52, R104.reuse, R136, R52 ;  /* 0x000000886834723c */ /* 0x040fec0000001834 */
[----:B-----5:R-:W-:Y:S01]  /*9870*/  LDSM.16.MT88.4 R144, [R186+0x3800] ;  /* 0x00380000ba90783b */ /* 0x020fe20000004200 */
[----:B---3--:R-:W-:Y:S01]  /*9880*/  F2FP.PACK_AB R136, R176, R177 ;  /* 0x000000b1b088723e */ /* 0x008fe200000000ff */
[C---:B------:R-:W-:Y:S07]  /*9890*/  HMMA.16816.F32 R56, R104.reuse, R138, R56 ;  /* 0x0000008a6838723c */ /* 0x040fee0000001838 */
[----:B--2---:R-:W-:Y:S01]  /*98a0*/  F2FP.PACK_AB R138, R170, R171 ;  /* 0x000000abaa8a723e */ /* 0x004fe200000000ff */
[C---:B------:R-:W-:Y:S04]  /*98b0*/  HMMA.16816.F32 R60, R104.reuse, R108, R60 ;  /* 0x0000006c683c723c */ /* 0x040fe8000000183c */
[--C-:B-1----:R-:W-:Y:S04]  /*98c0*/  FFMA.FTZ R102, R159, c[0x0][0x2d0], -R101.reuse ;  /* 0x0000b4009f667a23 */ /* 0x102fe80000010865 */
[C---:B------:R-:W-:Y:S01]  /*98d0*/  HMMA.16816.F32 R64, R104.reuse, R110, R64 ;  /* 0x0000006e6840723c */ /* 0x040fe20000001840 */
[----:B------:R-:W1:Y:S01]  /*98e0*/  LDSM.16.MT88.4 R108, [R188+0x5000] ;  /* 0x00500000bc6c783b */ /* 0x000e620000004200 */
[----:B------:R2:W3:Y:S06]  /*98f0*/  MUFU.EX2 R160, R102 ;  /* 0x0000006600a07308 */ /* 0x0004ec0000000800 */
[C---:B------:R-:W-:Y:S08]  /*9900*/  HMMA.16816.F32 R68, R104.reuse, R112, R68 ;  /* 0x000000706844723c */ /* 0x040ff00000001844 */
[C---:B------:R-:W-:Y:S01]  /*9910*/  HMMA.16816.F32 R72, R104.reuse, R114, R72 ;  /* 0x000000726848723c */ /* 0x040fe20000001848 */
[----:B------:R-:W5:Y:S07]  /*9920*/  LDSM.16.MT88.4 R112, [R185+0x1800] ;  /* 0x00180000b970783b */ /* 0x000f6e0000004200 */
[C---:B----4-:R-:W-:Y:S04]  /*9930*/  HMMA.16816.F32 R76, R104.reuse, R116, R76 ;  /* 0x00000074684c723c */ /* 0x050fe8000000184c */
[--C-:B--2---:R-:W-:Y:S01]  /*9940*/  FFMA.FTZ R102, R158, c[0x0][0x2d0], -R101.reuse ;  /* 0x0000b4009e667a23 */ /* 0x104fe20000010865 */
[----:B---3--:R-:W-:Y:S01]  /*9950*/  F2FP.PACK_AB R137, R160, R161 ;  /* 0x000000a1a089723e */ /* 0x008fe200000000ff */
[----:B------:R-:W-:Y:S01]  /*9960*/  LDSM.16.MT88.4 R156, [R185+0x5800] ;  /* 0x00580000b99c783b */ /* 0x000fe20000004200 */
[----:B------:R-:W-:Y:S01]  /*9970*/  FFMA.FTZ R101, R103, c[0x0][0x2d0], -R101 ;  /* 0x0000b40067657a23 */ /* 0x000fe20000010865 */
[C---:B------:R-:W-:Y:S02]  /*9980*/  HMMA.16816.F32 R80, R104.reuse, R118, R80 ;  /* 0x000000766850723c */ /* 0x040fe40000001850 */
[----:B------:R-:W-:Y:S04]  /*9990*/  MUFU.EX2 R102, R102 ;  /* 0x0000006600667308 */ /* 0x000fe80000000800 */
[----:B------:R-:W2:Y:S02]  /*99a0*/  LDSM.16.MT88.4 R116, [R186+0x1800] ;  /* 0x00180000ba74783b */ /* 0x000ea40000004200 */
[C---:B------:R-:W-:Y:S04]  /*99b0*/  HMMA.16816.F32 R84, R104.reuse, R120, R84 ;  /* 0x000000786854723c */ /* 0x040fe80000001854 */
[----:B------:R-:W3:Y:S04]  /*99c0*/  MUFU.EX2 R101, R101 ;  /* 0x0000006500657308 */ /* 0x000ee80000000800 */
[C---:B------:R-:W-:Y:S08]  /*99d0*/  HMMA.16816.F32 R88, R104.reuse, R122, R88 ;  /* 0x0000007a6858723c */ /* 0x040ff00000001858 */
[C---:B-1----:R-:W-:Y:S08]  /*99e0*/  HMMA.16816.F32 R92, R104.reuse, R108, R92 ;  /* 0x0000006c685c723c */ /* 0x042ff0000000185c */
[----:B------:R-:W-:Y:S04]  /*99f0*/  HMMA.16816.F32 R96, R104, R110, R96 ;  /* 0x0000006e6860723c */ /* 0x000fe80000001860 */
[----:B---3--:R-:W-:Y:S07]  /*9a00*/  F2FP.PACK_AB R139, R101, R102 ;  /* 0x00000066658b723e */ /* 0x008fee00000000ff */
[C---:B-----5:R-:W-:Y:S01]  /*9a10*/  HMMA.16816.F32 R104, R136.reuse, R112, R4 ;  /* 0x000000708868723c */ /* 0x060fe20000001804 */
[----:B------:R-:W1:Y:S07]  /*9a20*/  LDSM.16.MT88.4 R4, [R186+0x5800] ;  /* 0x00580000ba04783b */ /* 0x000e6e0000004200 */
[C---:B------:R-:W-:Y:S01]  /*9a30*/  HMMA.16816.F32 R108, R136.reuse, R114, R8 ;  /* 0x00000072886c723c */ /* 0x040fe20000001808 */
[----:B------:R-:W3:Y:S07]  /*9a40*/  LDSM.16.MT88.4 R8, [R189+0x5800] ;  /* 0x00580000bd08783b */ /* 0x000eee0000004200 */
[C---:B--2---:R-:W-:Y:S01]  /*9a50*/  HMMA.16816.F32 R112, R136.reuse, R116, R12 ;  /* 0x000000748870723c */ /* 0x044fe2000000180c */
[----:B------:R-:W2:Y:S07]  /*9a60*/  LDSM.16.MT88.4 R12, [R188+0x5800] ;  /* 0x00580000bc0c783b */ /* 0x000eae0000004200 */
[C---:B------:R-:W-:Y:S07]  /*9a70*/  HMMA.16816.F32 R116, R136.reuse, R118, R16 ;  /* 0x000000768874723c */ /* 0x040fee0000001810 */
[----:B------:R-:W-:Y:S01]  /*9a80*/  FFMA.FTZ R16, R2, R225, R218 ;  /* 0x000000e102107223 */ /* 0x000fe200000100da */
[C---:B------:R-:W-:Y:S04]  /*9a90*/  HMMA.16816.F32 R120, R136.reuse, R124, R20 ;  /* 0x0000007c8878723c */ /* 0x040fe80000001814 */
[----:B------:R-:W-:Y:S02]  /*9aa0*/  FFMA.FTZ R2, R0, R226, R175 ;  /* 0x000000e200027223 */ /* 0x000fe400000100af */
        /* <DEDUP_REMOVED lines=15> */
[----:B------:R-:W-:Y:S01]  /*9ba0*/  FADD.FTZ R0, R207, R0 ;  /* 0x00000000cf007221 */ /* 0x000fe20000010000 */
[----:B------:R-:W-:Y:S01]  /*9bb0*/  IADD3 R207, R180, -0x1, RZ ;  /* 0xffffffffb4cf7810 */ /* 0x000fe20007ffe0ff */
[C---:B------:R-:W-:Y:S04]  /*9bc0*/  HMMA.16816.F32 R44, R136.reuse, R144, R44 ;  /* 0x00000090882c723c */ /* 0x040fe8000000182c */
[----:B------:R-:W-:Y:S01]  /*9bd0*/  FADD.FTZ R2, R167, R2 ;  /* 0x00000002a7027221 */ /* 0x000fe20000010000 */
[----:B------:R-:W-:Y:S01]  /*9be0*/  MOV R180, R207 ;  /* 0x000000cf00b47202 */ /* 0x000fe20000000f00 */
        /* <DEDUP_REMOVED lines=13> */
[C---:B------:R-:W-:Y:S08]  /*9cc0*/  HMMA.16816.F32 R64, R136.reuse, R154, R64 ;  /* 0x0000009a8840723c */ /* 0x040ff00000001840 */
[C---:B------:R-:W-:Y:S08]  /*9cd0*/  HMMA.16816.F32 R68, R136.reuse, R156, R68 ;  /* 0x0000009c8844723c */ /* 0x040ff00000001844 */
        /* <DEDUP_REMOVED lines=10> */
[C---:B------:R-:W-:Y:S04]  /*9d80*/  HMMA.16816.F32 R88, R136.reuse, R10, R88 ;  /* 0x0000000a8858723c */ /* 0x040fe80000001858 */
[----:B------:R-:W-:Y:S02]  /*9d90*/  FADD.FTZ R2, R171, R2 ;  /* 0x00000002ab027221 */ /* 0x000fe40000010000 */
[----:B------:R-:W-:Y:S01]  /*9da0*/  FADD.FTZ R0, R102, R0 ;  /* 0x0000000066007221 */ /* 0x000fe20000010000 */
[----:B------:R-:W-:Y:S01]  /*9db0*/  MOV R102, R3 ;  /* 0x0000000300667202 */ /* 0x000fe20000000f00 */
[C---:B--2---:R-:W-:Y:S04]  /*9dc0*/  HMMA.16816.F32 R92, R136.reuse, R12, R92 ;  /* 0x0000000c885c723c */ /* 0x044fe8000000185c */
[----:B------:R-:W-:Y:S02]  /*9dd0*/  FADD.FTZ R225, R170, R2 ;  /* 0x00000002aae17221 */ /* 0x000fe40000010000 */
[----:B------:R-:W-:Y:S01]  /*9de0*/  FADD.FTZ R226, R101, R0 ;  /* 0x0000000065e27221 */ /* 0x000fe20000010000 */
[----:B------:R-:W-:Y:S01]  /*9df0*/  MOV R101, R100 ;  /* 0x0000006400657202 */ /* 0x000fe20000000f00 */
[----:B------:R-:W-:Y:S01]  /*9e00*/  HMMA.16816.F32 R96, R136, R14, R96 ;  /* 0x0000000e8860723c */ /* 0x000fe20000001860 */
[----:B------:R-:W-:-:S07]  /*9e10*/  @P0 BRA `(.L_x_455) ;  /* 0xffffc7a000000947 */ /* 0x000fce000383ffff */
.L_x_446:
[----:B------:R-:W-:Y:S02]  /*9e20*/  IADD3 R0, R231, 0x7f, RZ ;  /* 0x0000007fe7007810 */ /* 0x000fe40007ffe0ff */
[----:B------:R-:W-:-:S03]  /*9e30*/  IADD3 R2, R228, 0x1, -R229 ;  /* 0x00000001e4027810 */ /* 0x000fc60007ffe8e5 */
[----:B------:R-:W-:-:S05]  /*9e40*/  @P2 IMAD.HI.U32 R3, R0, c[0x0][0x2c8], RZ ;  /* 0x0000b20000032a27 */ /* 0x000fca00078e00ff */
[----:B------:R-:W-:-:S05]  /*9e50*/  @P2 SHF.R.U32.HI R0, RZ, c[0x0][0x2cc], R3 ;  /* 0x0000b300ff002a19 */ /* 0x000fca0000011603 */
[----:B------:R-:W-:-:S05]  /*9e60*/  IMAD.IADD R0, R2, 0x1, R0 ;  /* 0x0000000102007824 */ /* 0x000fca00078e0200 */
[----:B------:R-:W-:Y:S01]  /*9e70*/  IADD3 R2, R0, -c[0x0][0x324], RZ ;  /* 0x8000c90000027a10 */ /* 0x000fe20007ffe0ff */
[----:B------:R-:W-:Y:S05]  /*9e80*/  @!P1 BRA `(.L_x_456) ;  /* 0x0000011000009947 */ /* 0x000fea0003800000 */
[----:B------:R-:W-:Y:S01]  /*9e90*/  ISETP.GT.AND P0, PT, R0, -0x1, PT ;  /* 0xffffffff0000780c */ /* 0x000fe20003f04270 */
[----:B------:R-:W-:-:S12]  /*9ea0*/  BSSY B0, `(.L_x_457) ;  /* 0x000000d000007945 */ /* 0x000fd80003800000 */
        /* <DEDUP_REMOVED lines=8> */
.L_x_458:
[----:B------:R-:W-:-:S04]  /*9f30*/  MOV R3, c[0x0][0x32c] ;  /* 0x0000cb0000037a02 */ /* 0x000fc80000000f00 */
[----:B------:R-:W-:-:S13]  /*9f40*/  ISETP.NE.AND P0, PT, R3, 0x1, PT ;  /* 0x000000010300780c */ /* 0x000fda0003f05270 */
[----:B------:R-:W-:-:S05]  /*9f50*/  @P0 IMAD.HI.U32 R3, R0, c[0x0][0x330], RZ ;  /* 0x0000cc0000030a27 */ /* 0x000fca00078e00ff */
[----:B------:R-:W-:Y:S02]  /*9f60*/  @P0 SHF.R.U32.HI R0, RZ, c[0x0][0x334], R3 ;  /* 0x0000cd00ff000a19 */ /* 0x000fe40000011603 */
.L_x_459:
[----:B------:R-:W-:Y:S05]  /*9f70*/  BSYNC B0 ;  /* 0x0000000000007941 */ /* 0x000fea0003800000 */
.L_x_457:
[----:B------:R-:W-:-:S05]  /*9f80*/  IMAD R0, R0, c[0x0][0x32c], RZ ;  /* 0x0000cb0000007a24 */ /* 0x000fca00078e02ff */
[----:B------:R-:W-:-:S04]  /*9f90*/  IMNMX R2, R2, R0, !PT ;  /* 0x0000000002027217 */ /* 0x000fc80007800200 */
.L_x_456:
[----:B------:R-:W-:-:S04]  /*9fa0*/  IADD3 R2, R2, 0x3f, RZ ;  /* 0x0000003f02027810 */ /* 0x000fc80007ffe0ff */
        /* <DEDUP_REMOVED lines=9> */
.L_x_461:
[----:B------:R-:W-:Y:S01]  /*a040*/  ISETP.GT.AND P6, PT, R211, R180, PT ;  /* 0x000000b4d300720c */ /* 0x000fe20003fc4270 */
[----:B------:R-:W-:Y:S04]  /*a050*/  DEPBAR.LE SB0, 0x0 ;  /* 0x000080000000791a */ /* 0x000fe80000000000 */
[----:B------:R-:W-:Y:S01]  /*a060*/  WARPSYNC 0xffffffff ;  /* 0xffffffff00007948 */ /* 0x000fe20003800000 */
[----:B------:R-:W-:Y:S01]  /*a070*/  BAR.SYNC.DEFER_BLOCKING 0x0 ;  /* 0x0000000000007b1d */ /* 0x000fe20000010000 */
[C---:B------:R-:W-:Y:S06]  /*a080*/  IADD3 R207, R180.reuse, -0x1, RZ ;  /* 0xffffffffb4cf7810 */ /* 0x040fec0007ffe0ff */
[----:B------:R-:W-:Y:S01]  /*a090*/  @!P6 SHF.R.S32.HI R0, RZ, 0x1f, R180 ;  /* 0x0000001fff00e819 */ /* 0x000fe200000114b4 */
[----:B------:R-:W-:Y:S01]  /*a0a0*/  @!P6 IMAD.WIDE.U32 R2, R180, c[0x0][0x208], RZ ;  /* 0x00008200b402ea25 */ /* 0x000fe200078e00ff */
[----:B------:R-:W-:Y:S02]  /*a0b0*/  @!P6 IADD3 R12, P0, R214, 0x40, RZ ;  /* 0x00000040d60ce810 */ /* 0x000fe40007f1e0ff */
[----:B------:R-:W-:Y:S01]  /*a0c0*/  @!P6 MOV R5, c[0x0][0x208] ;  /* 0x000082000005ea02 */ /* 0x000fe20000000f00 */
[----:B------:R-:W-:Y:S01]  /*a0d0*/  @!P6 IMAD R0, R0, c[0x0][0x208], RZ ;  /* 0x000082000000ea24 */ /* 0x000fe200078e02ff */
[-C--:B------:R-:W-:Y:S03]  /*a0e0*/  @!P6 IADD3.X R7, RZ, R217.reuse, RZ, P0, !PT ;  /* 0x000000d9ff07e210 */ /* 0x080fe600007fe4ff */
[----:B------:R-:W-:Y:S05]  /*a0f0*/  @!P6 IMAD R0, R180, c[0x0][0x20c], R0 ;  /* 0x00008300b400ea24 */ /* 0x000fea00078e0200 */
[----:B------:R-:W-:Y:S02]  /*a100*/  @!P6 IADD3 R3, R3, R0, RZ ;  /* 0x000000000303e210 */ /* 0x000fe40007ffe0ff */
[C---:B------:R-:W-:Y:S01]  /*a110*/  @!P6 SHF.L.U32 R0, R2.reuse, 0x6, RZ ;  /* 0x000000060200e819 */ /* 0x040fe200000006ff */
[----:B------:R-:W-:Y:S01]  /*a120*/  LDSM.16.M88.4 R32, [R191] ;  /* 0x00000000bf20783b */ /* 0x000fe20000000200 */
[----:B------:R-:W-:Y:S02]  /*a130*/  @!P6 SHF.L.U64.HI R2, R2, 0x6, R3 ;  /* 0x000000060202e819 */ /* 0x000fe40000010203 */
[----:B------:R-:W-:Y:S02]  /*a140*/  @!P6 MOV R3, c[0x0][0x20c] ;  /* 0x000083000003ea02 */ /* 0x000fe40000000f00 */
[C---:B------:R-:W-:Y:S03]  /*a150*/  @!P6 LEA R4, P0, R5.reuse, R0, 0x5 ;  /* 0x000000000504e211 */ /* 0x040fe600078028ff */
[----:B------:R-:W-:Y:S01]  /*a160*/  LDSM.16.M88.4 R16, [R184+0x800] ;  /* 0x00080000b810783b */ /* 0x000fe20000000200 */
[----:B------:R-:W-:Y:S02]  /*a170*/  @!P6 LEA.HI.X R3, R5, R2, R3, 0x5, P0 ;  /* 0x000000020503e211 */ /* 0x000fe400000f2c03 */
[----:B------:R-:W-:Y:S04]  /*a180*/  @!P6 IADD3 R5, P0, R0, R214, RZ ;  /* 0x000000d60005e210 */ /* 0x000fe80007f1e0ff */
[----:B------:R-:W-:Y:S01]  /*a190*/  @!P6 IADD3.X R8, R2, R217, RZ, P0, !PT ;  /* 0x000000d90208e210 */ /* 0x000fe200007fe4ff */
[----:B------:R-:W-:Y:S01]  /*a1a0*/  LDSM.16.M88.4 R24, [R184+0x1000] ;  /* 0x00100000b818783b */ /* 0x000fe20000000200 */
[----:B------:R-:W-:Y:S04]  /*a1b0*/  @!P6 IADD3 R6, P0, R0, R12, RZ ;  /* 0x0000000c0006e210 */ /* 0x000fe80007f1e0ff */
[----:B------:R-:W-:Y:S02]  /*a1c0*/  @!P6 IADD3.X R9, R2, R7, RZ, P0, !PT ;  /* 0x000000070209e210 */ /* 0x000fe400007fe4ff */
[C---:B------:R-:W-:Y:S01]  /*a1d0*/  @!P6 LEA R28, P0, R5.reuse, c[0x0][0x1f8], 0x1 ;  /* 0x00007e00051cea11 */ /* 0x040fe200078008ff */
[----:B------:R-:W-:Y:S03]  /*a1e0*/  LDSM.16.M88.4 R136, [R184+0x1800] ;  /* 0x00180000b888783b */ /* 0x000fe60000000200 */
[----:B------:R-:W-:Y:S02]  /*a1f0*/  @!P6 LEA.HI.X R29, R5, c[0x0][0x1fc], R8, 0x1, P0 ;  /* 0x00007f00051dea11 */ /* 0x000fe400000f0c08 */
[C---:B------:R-:W-:Y:S03]  /*a200*/  @!P6 LEA R22, P0, R6.reuse, c[0x0][0x1f8], 0x1 ;  /* 0x00007e000616ea11 */ /* 0x040fe600078008ff */
[----:B------:R-:W-:Y:S01]  /*a210*/  LDSM.16.M88.4 R140, [R192] ;  /* 0x00000000c08c783b */ /* 0x000fe20000000200 */
[----:B------:R-:W-:Y:S02]  /*a220*/  @!P6 LEA.HI.X R23, R6, c[0x0][0x1fc], R9, 0x1, P0 ;  /* 0x00007f000617ea11 */ /* 0x000fe400000f0c09 */
[----:B------:R-:W-:Y:S04]  /*a230*/  @!P6 IADD3 R6, P0, R214, 0x80, RZ ;  /* 0x00000080d606e810 */ /* 0x000fe80007f1e0ff */
[----:B------:R-:W-:Y:S01]  /*a240*/  @!P6 IADD3.X R5, RZ, R217, RZ, P0, !PT ;  /* 0x000000d9ff05e210 */ /* 0x000fe200007fe4ff */
[----:B------:R-:W1:Y:S01]  /*a250*/  LDSM.16.M88.4 R8, [R184] ;  /* 0x00000000b808783b */ /* 0x000e620000000200 */
[----:B------:R-:W-:Y:S04]  /*a260*/  @!P6 IADD3 R0, P0, R0, R6, RZ ;  /* 0x000000060000e210 */ /* 0x000fe80007f1e0ff */
[----:B------:R-:W-:Y:S02]  /*a270*/  @!P6 IADD3.X R2, R2, R5, RZ, P0, !PT ;  /* 0x000000050202e210 */ /* 0x000fe400007fe4ff */
[C---:B------:R-:W-:Y:S01]  /*a280*/  @!P6 LEA R20, P0, R0.reuse, c[0x0][0x1f8], 0x1 ;  /* 0x00007e000014ea11 */ /* 0x040fe200078008ff */
[----:B------:R-:W2:Y:S03]  /*a290*/  LDSM.16.M88.4 R144, [R195] ;  /* 0x00000000c390783b */ /* 0x000ea60000000200 */
[----:B------:R-:W-:Y:S02]  /*a2a0*/  @!P6 LEA.HI.X R21, R0, c[0x0][0x1fc], R2, 0x1, P0 ;  /* 0x00007f000015ea11 */ /* 0x000fe400000f0c02 */
[C---:B------:R-:W-:Y:S03]  /*a2b0*/  @!P6 IADD3 R2, P0, R4.reuse, R12, RZ ;  /* 0x0000000c0402e210 */ /* 0x040fe60007f1e0ff */
[----:B------:R-:W3:Y:S01]  /*a2c0*/  LDSM.16.M88.4 R148, [R206] ;  /* 0x00000000ce94783b */ /* 0x000ee20000000200 */
[C---:B------:R-:W-:Y:S02]  /*a2d0*/  @!P6 IADD3.X R7, R3.reuse, R7, RZ, P0, !PT ;  /* 0x000000070307e210 */ /* 0x040fe400007fe4ff */
[C---:B------:R-:W-:Y:S04]  /*a2e0*/  @!P6 IADD3 R6, P0, R4.reuse, R6, RZ ;  /* 0x000000060406e210 */ /* 0x040fe80007f1e0ff */
[C---:B------:R-:W-:Y:S01]  /*a2f0*/  @!P6 IADD3.X R5, R3.reuse, R5, RZ, P0, !PT ;  /* 0x000000050305e210 */ /* 0x040fe200007fe4ff */
[----:B------:R-:W4:Y:S01]  /*a300*/  LDSM.16.M88.4 R152, [R205] ;  /* 0x00000000cd98783b */ /* 0x000f220000000200 */
[----:B------:R-:W-:Y:S04]  /*a310*/  @!P6 IADD3 R0, P0, R4, R214, RZ ;  /* 0x000000d60400e210 */ /* 0x000fe80007f1e0ff */
[----:B------:R-:W-:Y:S02]  /*a320*/  @!P6 IADD3.X R3, R3, R217, RZ, P0, !PT ;  /* 0x000000d90303e210 */ /* 0x000fe400007fe4ff */
[C---:B------:R-:W-:Y:S01]  /*a330*/  @!P6 LEA R12, P0, R0.reuse, c[0x0][0x1f8], 0x1 ;  /* 0x00007e00000cea11 */ /* 0x040fe200078008ff */
[----:B------:R-:W5:Y:S03]  /*a340*/  LDSM.16.M88.4 R156, [R204] ;  /* 0x00000000cc9c783b */ /* 0x000f660000000200 */
[----:B------:R-:W-:Y:S02]  /*a350*/  @!P6 LEA.HI.X R13, R0, c[0x0][0x1fc], R3, 0x1, P0 ;  /* 0x00007f00000dea11 */ /* 0x000fe400000f0c03 */
[C---:B------:R-:W-:Y:S03]  /*a360*/  @!P6 LEA R14, P0, R2.reuse, c[0x0][0x1f8], 0x1 ;  /* 0x00007e00020eea11 */ /* 0x040fe600078008ff */
[----:B------:R-:W-:Y:S01]  /*a370*/  @!PT LDS RZ, [RZ] ;  /* 0x00000000fffff984 */ /* 0x000fe20000000800 */
[----:B------:R-:W-:Y:S01]  /*a380*/  @!PT LDS RZ, [RZ] ;  /* 0x00000000fffff984 */ /* 0x000fe20000000800 */
[----:B------:R-:W-:Y:S01]  /*a390*/  @!PT LDS RZ, [RZ] ;  /* 0x00000000fffff984 */ /* 0x000fe20000000800 */
[----:B------:R2:W-:Y:S01]  /*a3a0*/  @!P6 LDGSTS.E.BYPASS.LTC128B.128 [R209+0x100], [R28.64], !P5 ;  /* 0x001000001cd1efae */ /* 0x0005e2000e901d46 */
[----:B------:R-:W-:Y:S02]  /*a3b0*/  @!P6 LEA.HI.X R15, R2, c[0x0][0x1fc], R7, 0x1, P0 ;  /* 0x00007f00020fea11 */ /* 0x000fe400000f0c07 */
[C---:B------:R-:W-:Y:S04]  /*a3c0*/  @!P6 LEA R2, P0, R6.reuse, c[0x0][0x1f8], 0x1 ;  /* 0x00007e000602ea11 */ /* 0x040fe800078008ff */
[----:B------:R-:W-:Y:S01]  /*a3d0*/  @!P6 LEA.HI.X R3, R6, c[0x0][0x1fc], R5, 0x1, P0 ;  /* 0x00007f000603ea11 */ /* 0x000fe200000f0c05 */
[----:B------:R2:W-:Y:S01]  /*a3e0*/  @!P6 LDGSTS.E.BYPASS.LTC128B.128 [R209+0x2100], [R22.64], !P4 ;  /* 0x0210000016d1efae */ /* 0x0005e2000e101d46 */
[C---:B-1----:R-:W-:Y:S07]  /*a3f0*/  HMMA.16816.F32 R4, R32.reuse, R8, RZ ;  /* 0x000000082004723c */ /* 0x042fee00000018ff */
[----:B------:R2:W-:Y:S01]  /*a400*/  @!P6 LDGSTS.E.BYPASS.LTC128B.128 [R209+0x4100], [R20.64], !P3 ;  /* 0x0410000014d1efae */ /* 0x0005e2000d901d46 */
[C---:B------:R-:W-:Y:S07]  /*a410*/  HMMA.16816.F32 R8, R32.reuse, R10, RZ ;  /* 0x0000000a2008723c */ /* 0x040fee00000018ff */
[----:B------:R1:W-:Y:S08]  /*a420*/  @!P6 LDGSTS.E.BYPASS.LTC128B.128 [R209+0x1100], [R12.64], !P5 ;  /* 0x011000000cd1efae */ /* 0x0003f0000e901d46 */
[----:B------:R1:W-:Y:S08]  /*a430*/  @!P6 LDGSTS.E.BYPASS.LTC128B.128 [R209+0x3100], [R14.64], !P4 ;  /* 0x031000000ed1efae */ /* 0x0003f0000e101d46 */
[----:B------:R2:W-:Y:S01]  /*a440*/  @!P6 LDGSTS.E.BYPASS.LTC128B.128 [R209+0x5100], [R2.64], !P3 ;  /* 0x0510000002d1efae */ /* 0x0005e2000d901d46 */
[----:B------:R-:W-:Y:S07]  /*a450*/  ISETP.GT.AND P6, PT, R180, R211, PT ;  /* 0x000000d3b400720c */ /* 0x000fee0003fc4270 */
[----:B------:R-:W-:Y:S08]  /*a460*/  LDSM.16.M88.4 R160, [R194] ;  /* 0x00000000c2a0783b */ /* 0x000ff00000000200 */
[----:B------:R-:W0:Y:S01]  /*a470*/  LDGDEPBAR ;  /* 0x00000000000079af */ /* 0x000e220000000000 */
[C---:B-1----:R-:W-:Y:S07]  /*a480*/  HMMA.16816.F32 R12, R32.reuse, R16, RZ ;  /* 0x00000010200c723c */ /* 0x042fee00000018ff */
[----:B------:R-:W1:Y:S01]  /*a490*/  LDSM.16.M88.4 R164, [R190] ;  /* 0x00000000bea4783b */ /* 0x000e620000000200 */
[C---:B------:R-:W-:Y:S07]  /*a4a0*/  HMMA.16816.F32 R16, R32.reuse, R18, RZ ;  /* 0x000000122010723c */ /* 0x040fee00000018ff */
[----:B------:R-:W-:Y:S01]  /*a4b0*/  LDSM.16.M88.4 R168, [R190+0x1000] ;  /* 0x00100000bea8783b */ /* 0x000fe20000000200 */
[C---:B--2---:R-:W-:Y:S07]  /*a4c0*/  HMMA.16816.F32 R20, R32.reuse, R24, RZ ;  /* 0x000000182014723c */ /* 0x044fee00000018ff */
[----:B------:R-:W-:Y:S01]  /*a4d0*/  LDSM.16.M88.4 R172, [R193] ;  /* 0x00000000c1ac783b */ /* 0x000fe20000000200 */
[C---:B------:R-:W-:Y:S07]  /*a4e0*/  HMMA.16816.F32 R24, R32.reuse, R26, RZ ;  /* 0x0000001a2018723c */ /* 0x040fee00000018ff */
[----:B------:R-:W-:Y:S01]  /*a4f0*/  LDSM.16.M88.4 R176, [R187] ;  /* 0x00000000bbb0783b */ /* 0x000fe20000000200 */
        /* <DEDUP_REMOVED lines=149> */
[----:B------:R-:W-:Y:S02]  /*ae50*/  @P6 IMAD R6, R6, c[0x0][0x1e0], RZ ;  /* 0x0000780006066a24 */ /* 0x000fe400078e02ff */
[----:B-1----:R-:W-:Y:S02]  /*ae60*/  FMUL.FTZ R0, R10, c[0x0][0x320] ;  /* 0x0000c8000a007a20 */ /* 0x002fe40000410000 */
[----:B------:R-:W1:Y:S01]  /*ae70*/  LDSM.16.M88.4 R8, [R187+0x5800] ;  /* 0x00580000bb08783b */ /* 0x000e620000000200 */
[----:B------:R-:W-:Y:S04]  /*ae80*/  DEPBAR.LE SB0, 0x0 ;  /* 0x000080000000791a */ /* 0x000fe80000000000 */
[----:B------:R3:W5:Y:S03]  /*ae90*/  MUFU.TANH R143, R0 ;  /* 0x00000000008f7308 */ /* 0x0007660000002400 */
[----:B------:R-:W-:Y:S01]  /*aea0*/  BAR.SYNC.DEFER_BLOCKING 0x0 ;  /* 0x0000000000007b1d */ /* 0x000fe20000010000 */
[----:B---3--:R-:W-:Y:S06]  /*aeb0*/  FMUL.FTZ R0, R12, c[0x0][0x320] ;  /* 0x0000c8000c007a20 */ /* 0x008fec0000410000 */
[----:B------:R3:W-:Y:S01]  /*aec0*/  MUFU.TANH R139, R0 ;  /* 0x00000000008b7308 */ /* 0x0007e20000002400 */
[C---:B-1----:R-:W-:Y:S08]  /*aed0*/  HMMA.16816.F32 R28, R168.reuse, R8, R28 ;  /* 0x00000008a81c723c */ /* 0x042ff0000000181c */
        /* <DEDUP_REMOVED lines=79> */
[----:B--2---:R-:W-:Y:S01]  /*b3d0*/  FMNMX.FTZ R8, R3, R4, !PT ;  /* 0x0000000403087209 */ /* 0x004fe20007810000 */
[C---:B------:R-:W-:Y:S06]  /*b3e0*/  @P6 IMAD.WIDE.U32 R4, R207.reuse, c[0x0][0x1e0], RZ ;  /* 0x00007800cf046a25 */ /* 0x040fec00078e00ff */
[----:B------:R-:W2:Y:S01]  /*b3f0*/  SHFL.BFLY PT, R10, R8, 0x1, 0x1f ;  /* 0x0c201f00080a7f89 */ /* 0x000ea200000e0000 */
[----:B------:R-:W-:Y:S01]  /*b400*/  @P6 IMAD R3, R207, c[0x0][0x1e4], R6 ;  /* 0x00007900cf036a24 */ /* 0x000fe200078e0206 */
[----:B------:R-:W-:Y:S02]  /*b410*/  @P6 MOV R6, c[0x0][0x1e0] ;  /* 0x0000780000066a02 */ /* 0x000fe40000000f00 */
[----:B-1----:R-:W-:Y:S02]  /*b420*/  FMNMX.FTZ R0, R0, R2, !PT ;  /* 0x0000000200007209 */ /* 0x002fe40007810000 */
[----:B------:R-:W-:Y:S02]  /*b430*/  @P6 IADD3 R2, R5, R3, RZ ;  /* 0x0000000305026210 */ /* 0x000fe40007ffe0ff */
[C---:B------:R-:W-:Y:S01]  /*b440*/  @P6 SHF.L.U32 R5, R4.reuse, 0x6, RZ ;  /* 0x0000000604056819 */ /* 0x040fe200000006ff */
[----:B------:R-:W1:Y:S01]  /*b450*/  SHFL.BFLY PT, R3, R0, 0x1, 0x1f ;  /* 0x0c201f0000037f89 */ /* 0x000e6200000e0000 */
[----:B------:R-:W-:Y:S02]  /*b460*/  @P6 SHF.L.U64.HI R4, R4, 0x6, R2 ;  /* 0x0000000604046819 */ /* 0x000fe40000010202 */
[----:B------:R-:W-:Y:S02]  /*b470*/  @P6 MOV R2, c[0x0][0x1e4] ;  /* 0x0000790000026a02 */ /* 0x000fe40000000f00 */
[C---:B------:R-:W-:Y:S04]  /*b480*/  @P6 LEA R7, P0, R6.reuse, R5, 0x5 ;  /* 0x0000000506076211 */ /* 0x040fe800078028ff */
[----:B------:R-:W-:Y:S02]  /*b490*/  @P6 LEA.HI.X R6, R6, R4, R2, 0x5, P0 ;  /* 0x0000000406066211 */ /* 0x000fe400000f2c02 */
[----:B------:R-:W-:Y:S02]  /*b4a0*/  @P6 IADD3 R2, P0, R5, R212, RZ ;  /* 0x000000d405026210 */ /* 0x000fe40007f1e0ff */
[----:B--2---:R-:W-:Y:S02]  /*b4b0*/  FMNMX.FTZ R100, R8, R10, !PT ;  /* 0x0000000a08647209 */ /* 0x004fe40007810000 */
[-C--:B------:R-:W-:Y:S02]  /*b4c0*/  @P6 IADD3.X R9, R4, R216.reuse, RZ, P0, !PT ;  /* 0x000000d804096210 */ /* 0x080fe400007fe4ff */
[----:B------:R-:W-:Y:S01]  /*b4d0*/  @P6 LEA R16, P0, R2, c[0x0][0x1c8], 0x1 ;  /* 0x0000720002106a11 */ /* 0x000fe200078008ff */
[----:B------:R-:W-:Y:S03]  /*b4e0*/  FMUL.FTZ R138, R100, c[0x0][0x2d0] ;  /* 0x0000b400648a7a20 */ /* 0x000fe60000410000 */
[----:B------:R-:W-:Y:S01]  /*b4f0*/  @P6 LEA.HI.X R17, R2, c[0x0][0x1cc], R9, 0x1, P0 ;  /* 0x0000730002116a11 */ /* 0x000fe200000f0c09 */
[--C-:B------:R-:W-:Y:S01]  /*b500*/  FFMA.FTZ R11, R141, c[0x0][0x2d0], -R138.reuse ;  /* 0x0000b4008d0b7a23 */ /* 0x100fe2000001088a */
[----:B------:R-:W-:Y:S01]  /*b510*/  @P6 IADD3 R13, P0, R212, 0x40, RZ ;  /* 0x00000040d40d6810 */ /* 0x000fe20007f1e0ff */
[----:B------:R-:W-:Y:S01]  /*b520*/  FADD.FTZ R2, -R100, R101 ;  /* 0x0000006564027221 */ /* 0x000fe20000010100 */
[----:B-1----:R-:W-:Y:S01]  /*b530*/  FMNMX.FTZ R3, R0, R3, !PT ;  /* 0x0000000300037209 */ /* 0x002fe20007810000 */
[----:B------:R1:W-:Y:S01]  /*b540*/  MUFU.EX2 R221, R11 ;  /* 0x0000000b00dd7308 */ /* 0x0003e20000000800 */
[----:B------:R-:W-:Y:S01]  /*b550*/  @P6 IADD3.X R12, RZ, R216, RZ, P0, !PT ;  /* 0x000000d8ff0c6210 */ /* 0x000fe200007fe4ff */
[----:B------:R2:W-:Y:S01]  /*b560*/  @P6 LDGSTS.E.BYPASS.LTC128B.128 [R209+0x6100], [R16.64], !P5 ;  /* 0x0610000010d16fae */ /* 0x0005e2000e901d46 */
[----:B------:R-:W-:Y:S01]  /*b570*/  @P6 IADD3 R8, P0, R5, R13, RZ ;  /* 0x0000000d05086210 */ /* 0x000fe20007f1e0ff */
[----:B------:R-:W-:Y:S02]  /*b580*/  FMUL.FTZ R101, R3, c[0x0][0x2d0] ;  /* 0x0000b40003657a20 */ /* 0x000fe40000410000 */
[----:B------:R-:W-:Y:S01]  /*b590*/  FMUL.FTZ R0, R2, c[0x0][0x2d0] ;  /* 0x0000b40002007a20 */ /* 0x000fe20000410000 */
[----:B------:R-:W-:Y:S01]  /*b5a0*/  @P6 IADD3.X R9, R4, R12, RZ, P0, !PT ;  /* 0x0000000c04096210 */ /* 0x000fe200007fe4ff */
[----:B------:R-:W-:Y:S01]  /*b5b0*/  FFMA.FTZ R18, R137, c[0x0][0x2d0], -R138 ;  /* 0x0000b40089127a23 */ /* 0x000fe2000001088a */
[C---:B------:R-:W-:Y:S01]  /*b5c0*/  @P6 LEA R14, P0, R8.reuse, c[0x0][0x1c8], 0x1 ;  /* 0x00007200080e6a11 */ /* 0x040fe200078008ff */
[----:B------:R3:W2:Y:S01]  /*b5d0*/  MUFU.EX2 R2, R0 ;  /* 0x0000000000027308 */ /* 0x0006a20000000800 */
[----:B------:R-:W-:Y:S02]  /*b5e0*/  FFMA.FTZ R103, R103, c[0x0][0x2d0], -R101 ;  /* 0x0000b40067677a23 */ /* 0x000fe40000010865 */
[----:B------:R-:W-:Y:S02]  /*b5f0*/  @P6 LEA.HI.X R15, R8, c[0x0][0x1cc], R9, 0x1, P0 ;  /* 0x00007300080f6a11 */ /* 0x000fe400000f0c09 */
[----:B------:R-:W-:Y:S03]  /*b600*/  @P6 IADD3 R9, P0, R212, 0x80, RZ ;  /* 0x00000080d4096810 */ /* 0x000fe60007f1e0ff */
[----:B------:R4:W-:Y:S01]  /*b610*/  @P6 LDGSTS.E.BYPASS.LTC128B.128 [R209+0x8100], [R14.64], !P4 ;  /* 0x081000000ed16fae */ /* 0x0009e2000e101d46 */
[----:B------:R-:W-:Y:S01]  /*b620*/  @P6 IADD3.X R8, RZ, R216, RZ, P0, !PT ;  /* 0x000000d8ff086210 */ /* 0x000fe200007fe4ff */
[----:B------:R-:W-:Y:S01]  /*b630*/  MUFU.EX2 R218, R18 ;  /* 0x0000001200da7308 */ /* 0x000fe20000000800 */
[----:B------:R-:W-:Y:S04]  /*b640*/  @P6 IADD3 R5, P0, R5, R9, RZ ;  /* 0x0000000905056210 */ /* 0x000fe80007f1e0ff */
[----:B------:R-:W-:Y:S02]  /*b650*/  @P6 IADD3.X R4, R4, R8, RZ, P0, !PT ;  /* 0x0000000804046210 */ /* 0x000fe400007fe4ff */
[C---:B------:R-:W-:Y:S03]  /*b660*/  @P6 LEA R10, P0, R5.reuse, c[0x0][0x1c8], 0x1 ;  /* 0x00007200050a6a11 */ /* 0x040fe600078008ff */
[----:B------:R-:W-:Y:S01]  /*b670*/  MUFU.EX2 R103, R103 ;  /* 0x0000006700677308 */ /* 0x000fe20000000800 */
[----:B-1----:R-:W-:Y:S01]  /*b680*/  @P6 LEA.HI.X R11, R5, c[0x0][0x1cc], R4, 0x1, P0 ;  /* 0x00007300050b6a11 */ /* 0x002fe200000f0c04 */
[----:B------:R-:W-:Y:S01]  /*b690*/  FFMA.FTZ R5, R142, c[0x0][0x2d0], -R138 ;  /* 0x0000b4008e057a23 */ /* 0x000fe2000001088a */
[----:B------:R-:W-:Y:S01]  /*b6a0*/  @P6 IADD3 R4, P0, R7, R13, RZ ;  /* 0x0000000d07046210 */ /* 0x000fe20007f1e0ff */
[----:B---3--:R-:W-:Y:S02]  /*b6b0*/  FADD.FTZ R0, -R3, R102 ;  /* 0x0000006603007221 */ /* 0x008fe40000010100 */
[----:B------:R1:W-:Y:S01]  /*b6c0*/  @P6 LDGSTS.E.BYPASS.LTC128B.128 [R209+0xa100], [R10.64], !P3 ;  /* 0x0a1000000ad16fae */ /* 0x0003e2000d901d46 */
[----:B------:R-:W-:Y:S01]  /*b6d0*/  @P6 IADD3.X R12, R6, R12, RZ, P0, !PT ;  /* 0x0000000c060c6210 */ /* 0x000fe200007fe4ff */
[--C-:B------:R-:W-:Y:S02]  /*b6e0*/  FFMA.FTZ R102, R139, c[0x0][0x2d0], -R138.reuse ;  /* 0x0000b4008b667a23 */ /* 0x100fe4000001088a */
[----:B------:R3:W-:Y:S01]  /*b6f0*/  MUFU.EX2 R220, R5 ;  /* 0x0000000500dc7308 */ /* 0x0007e20000000800 */
[----:B------:R-:W-:Y:S02]  /*b700*/  FMUL.FTZ R0, R0, c[0x0][0x2d0] ;  /* 0x0000b40000007a20 */ /* 0x000fe40000410000 */
[C---:B--2---:R-:W-:Y:S02]  /*b710*/  FMUL.FTZ R16, R2.reuse, R116 ;  /* 0x0000007402107220 */ /* 0x044fe40000410000 */
[C---:B------:R-:W-:Y:S02]  /*b720*/  FMUL.FTZ R17, R2.reuse, R117 ;  /* 0x0000007502117220 */ /* 0x040fe40000410000 */
[C---:B------:R-:W-:Y:S02]  /*b730*/  FMUL.FTZ R24, R2.reuse, R124 ;  /* 0x0000007c02187220 */ /* 0x040fe40000410000 */
[C---:B------:R-:W-:Y:S01]  /*b740*/  FMUL.FTZ R25, R2.reuse, R125 ;  /* 0x0000007d02197220 */ /* 0x040fe20000410000 */
[----:B------:R2:W-:Y:S01]  /*b750*/  MUFU.EX2 R210, R102 ;  /* 0x0000006600d27308 */ /* 0x0005e20000000800 */
[C---:B------:R-:W-:Y:S02]  /*b760*/  FMUL.FTZ R32, R2.reuse, R132 ;  /* 0x0000008402207220 */ /* 0x040fe40000410000 */
[C---:B------:R-:W-:Y:S02]  /*b770*/  FMUL.FTZ R33, R2.reuse, R133 ;  /* 0x0000008502217220 */ /* 0x040fe40000410000 */
[C---:B------:R-:W-:Y:S02]  /*b780*/  FMUL.FTZ R36, R2.reuse, R36 ;  /* 0x0000002402247220 */ /* 0x040fe40000410000 */
[C---:B------:R-:W-:Y:S02]  /*b790*/  FMUL.FTZ R37, R2.reuse, R37 ;  /* 0x0000002502257220 */ /* 0x040fe40000410000 */
[C---:B------:R-:W-:Y:S01]  /*b7a0*/  FMUL.FTZ R40, R2.reuse, R40 ;  /* 0x0000002802287220 */ /* 0x040fe20000410000 */
[----:B------:R-:W1:Y:S01]  /*b7b0*/  MUFU.EX2 R0, R0 ;  /* 0x0000000000007308 */ /* 0x000e620000000800 */
[C---:B------:R-:W-:Y:S02]  /*b7c0*/  FMUL.FTZ R41, R2.reuse, R41 ;  /* 0x0000002902297220 */ /* 0x040fe40000410000 */
[C---:B------:R-:W-:Y:S01]  /*b7d0*/  FMUL.FTZ R44, R2.reuse, R44 ;  /* 0x0000002c022c7220 */ /* 0x040fe20000410000 */
[C---:B---3--:R-:W-:Y:S01]  /*b7e0*/  @P6 IADD3 R5, P0, R7.reuse, R9, RZ ;  /* 0x0000000907056210 */ /* 0x048fe20007f1e0ff */
[C---:B------:R-:W-:Y:S02]  /*b7f0*/  FMUL.FTZ R45, R2.reuse, R45 ;  /* 0x0000002d022d7220 */ /* 0x040fe40000410000 */
[----:B------:R-:W-:Y:S01]  /*b800*/  FMUL.FTZ R48, R2, R48 ;  /* 0x0000003002307220 */ /* 0x000fe20000410000 */
[----:B------:R-:W-:Y:S01]  /*b810*/  @P6 IADD3.X R13, R6, R8, RZ, P0, !PT ;  /* 0x00000008060d6210 */ /* 0x000fe200007fe4ff */
[--C-:B------:R-:W-:Y:S01]  /*b820*/  FFMA.FTZ R8, R140, c[0x0][0x2d0], -R138.reuse ;  /* 0x0000b4008c087a23 */ /* 0x100fe2000001088a */
[----:B------:R-:W-:Y:S01]  /*b830*/  @P6 IADD3 R7, P0, R7, R212, RZ ;  /* 0x000000d407076210 */ /* 0x000fe20007f1e0ff */
[----:B------:R-:W-:Y:S02]  /*b840*/  FMUL.FTZ R49, R2, R49 ;  /* 0x0000003102317220 */ /* 0x000fe40000410000 */
[----:B------:R3:W5:Y:S01]  /*b850*/  MUFU.EX2 R219, R8 ;  /* 0x0000000800db7308 */ /* 0x0007620000000800 */
[----:B------:R-:W-:Y:S01]  /*b860*/  @P6 IADD3.X R6, R6, R216, RZ, P0, !PT ;  /* 0x000000d806066210 */ /* 0x000fe200007fe4ff */
[----:B--2---:R-:W-:Y:S02]  /*b870*/  FFMA.FTZ R102, R148, c[0x0][0x2d0], -R138 ;  /* 0x0000b40094667a23 */ /* 0x004fe4000001088a */
[C---:B------:R-:W-:Y:S02]  /*b880*/  FMUL.FTZ R52, R2.reuse, R52 ;  /* 0x0000003402347220 */ /* 0x040fe40000410000 */
[C---:B------:R-:W-:Y:S02]  /*b890*/  FMUL.FTZ R53, R2.reuse, R53 ;  /* 0x0000003502357220 */ /* 0x040fe40000410000 */
[----:B------:R-:W-:Y:S02]  /*b8a0*/  FMUL.FTZ R56, R2, R56 ;  /* 0x0000003802387220 */ /* 0x000fe40000410000 */
[----:B------:R2:W-:Y:S01]  /*b8b0*/  MUFU.EX2 R208, R102 ;  /* 0x0000006600d07308 */ /* 0x0005e20000000800 */
[C---:B-1----:R-:W-:Y:S02]  /*b8c0*/  FMUL.FTZ R10, R0.reuse, R110 ;  /* 0x0000006e000a7220 */ /* 0x042fe40000410000 */
[C---:B------:R-:W-:Y:S02]  /*b8d0*/  FMUL.FTZ R11, R0.reuse, R111 ;  /* 0x0000006f000b7220 */ /* 0x040fe40000410000 */
[C---:B------:R-:W-:Y:S02]  /*b8e0*/  FMUL.FTZ R18, R0.reuse, R118 ;  /* 0x0000007600127220 */ /* 0x040fe40000410000 */
[C---:B------:R-:W-:Y:S02]  /*b8f0*/  FMUL.FTZ R19, R0.reuse, R119 ;  /* 0x0000007700137220 */ /* 0x040fe40000410000 */
[C---:B------:R-:W-:Y:S02]  /*b900*/  FMUL.FTZ R26, R0.reuse, R126 ;  /* 0x0000007e001a7220 */ /* 0x040fe40000410000 */
[C---:B------:R-:W-:Y:S02]  /*b910*/  FMUL.FTZ R27, R0.reuse, R127 ;  /* 0x0000007f001b7220 */ /* 0x040fe40000410000 */
[C---:B------:R-:W-:Y:S01]  /*b920*/  FMUL.FTZ R34, R0.reuse, R134 ;  /* 0x0000008600227220 */ /* 0x040fe20000410000 */
[C---:B---3--:R-:W-:Y:S01]  /*b930*/  @P6 LEA R8, P0, R7.reuse, c[0x0][0x1c8], 0x1 ;  /* 0x0000720007086a11 */ /* 0x048fe200078008ff */
[C---:B------:R-:W-:Y:S02]  /*b940*/  FMUL.FTZ R35, R0.reuse, R135 ;  /* 0x0000008700237220 */ /* 0x040fe40000410000 */
[C---:B------:R-:W-:Y:S01]  /*b950*/  FMUL.FTZ R38, R0.reuse, R38 ;  /* 0x0000002600267220 */ /* 0x040fe20000410000 */
[----:B------:R-:W-:Y:S01]  /*b960*/  @P6 LEA.HI.X R9, R7, c[0x0][0x1cc], R6, 0x1, P0 ;  /* 0x0000730007096a11 */ /* 0x000fe200000f0c06 */
[----:B------:R-:W-:Y:S01]  /*b970*/  FMUL.FTZ R39, R0, R39 ;  /* 0x0000002700277220 */ /* 0x000fe20000410000 */
[----:B------:R-:W-:Y:S01]  /*b980*/  @P6 LEA R6, P0, R4, c[0x0][0x1c8], 0x1 ;  /* 0x0000720004066a11 */ /* 0x000fe200078008ff */
[----:B------:R-:W-:Y:S02]  /*b990*/  FMUL.FTZ R42, R0, R42 ;  /* 0x0000002a002a7220 */ /* 0x000fe40000410000 */
[----:B------:R1:W-:Y:S01]  /*b9a0*/  @P6 LDGSTS.E.BYPASS.LTC128B.128 [R209+0x7100], [R8.64], !P5 ;  /* 0x0710000008d16fae */ /* 0x0003e2000e901d46 */
[----:B------:R-:W-:Y:S01]  /*b9b0*/  @P6 LEA.HI.X R7, R4, c[0x0][0x1cc], R12, 0x1, P0 ;  /* 0x0000730004076a11 */ /* 0x000fe200000f0c0c */
[----:B------:R-:W-:Y:S01]  /*b9c0*/  FFMA.FTZ R12, R146, c[0x0][0x2d0], -R101 ;  /* 0x0000b400920c7a23 */ /* 0x000fe20000010865 */
[----:B------:R-:W-:Y:S01]  /*b9d0*/  @P6 LEA R4, P0, R5, c[0x0][0x1c8], 0x1 ;  /* 0x0000720005046a11 */ /* 0x000fe200078008ff */
[--C-:B--2---:R-:W-:Y:S02]  /*b9e0*/  FFMA.FTZ R102, R147, c[0x0][0x2d0], -R138.reuse ;  /* 0x0000b40093667a23 */ /* 0x104fe4000001088a */
[----:B------:R2:W-:Y:S01]  /*b9f0*/  MUFU.EX2 R176, R12 ;  /* 0x0000000c00b07308 */ /* 0x0005e20000000800 */
[----:B------:R-:W-:Y:S01]  /*ba00*/  @P6 LEA.HI.X R5, R5, c[0x0][0x1cc], R13, 0x1, P0 ;  /* 0x0000730005056a11 */ /* 0x000fe200000f0c0d */
[----:B------:R3:W-:Y:S01]  /*ba10*/  @P6 LDGSTS.E.BYPASS.LTC128B.128 [R209+0x9100], [R6.64], !P4 ;  /* 0x0910000006d16fae */ /* 0x0007e2000e101d46 */
[----:B------:R-:W-:Y:S01]  /*ba20*/  FMUL.FTZ R43, R0, R43 ;  /* 0x0000002b002b7220 */ /* 0x000fe20000410000 */
[----:B------:R-:W-:Y:S01]  /*ba30*/  ISETP.GT.AND P0, PT, R180, R230, PT ;  /* 0x000000e6b400720c */ /* 0x000fe20003f04270 */
[C---:B------:R-:W-:Y:S01]  /*ba40*/  FMUL.FTZ R46, R0.reuse, R46 ;  /* 0x0000002e002e7220 */ /* 0x040fe20000410000 */
[----:B------:R-:W-:Y:S01]  /*ba50*/  MOV R180, R207 ;  /* 0x000000cf00b47202 */ /* 0x000fe20000000f00 */
[C---:B------:R-:W-:Y:S02]  /*ba60*/  FMUL.FTZ R47, R0.reuse, R47 ;  /* 0x0000002f002f7220 */ /* 0x040fe40000410000 */
[C---:B------:R-:W-:Y:S01]  /*ba70*/  FMUL.FTZ R50, R0.reuse, R50 ;  /* 0x0000003200327220 */ /* 0x040fe20000410000 */
[----:B------:R4:W-:Y:S01]  /*ba80*/  @P6 LDGSTS.E.BYPASS.LTC128B.128 [R209+0xb100], [R4.64], !P3 ;  /* 0x0b10000004d16fae */ /* 0x0009e2000d901d46 */
[----:B------:R4:W-:Y:S01]  /*ba90*/  MUFU.EX2 R183, R102 ;  /* 0x0000006600b77308 */ /* 0x0009e20000000800 */
[C---:B------:R-:W-:Y:S02]  /*baa0*/  FMUL.FTZ R51, R0.reuse, R51 ;  /* 0x0000003300337220 */ /* 0x040fe40000410000 */
[C---:B------:R-:W-:Y:S02]  /*bab0*/  FMUL.FTZ R54, R0.reuse, R54 ;  /* 0x0000003600367220 */ /* 0x040fe40000410000 */
[----:B------:R-:W-:Y:S02]  /*bac0*/  FMUL.FTZ R55, R0, R55 ;  /* 0x0000003700377220 */ /* 0x000fe40000410000 */
[----:B------:R-:W-:Y:S01]  /*bad0*/  LDSM.16.MT88.4 R20, [R186] ;  /* 0x00000000ba14783b */ /* 0x000fe20000004200 */
[C---:B------:R-:W-:Y:S02]  /*bae0*/  FMUL.FTZ R57, R2.reuse, R57 ;  /* 0x0000003902397220 */ /* 0x040fe40000410000 */
[--C-:B-1----:R-:W-:Y:S02]  /*baf0*/  FFMA.FTZ R8, R143, c[0x0][0x2d0], -R101.reuse ;  /* 0x0000b4008f087a23 */ /* 0x102fe40000010865 */
[----:B------:R-:W-:Y:S02]  /*bb00*/  FMUL.FTZ R9, R2, R109 ;  /* 0x0000006d02097220 */ /* 0x000fe40000410000 */
[--C-:B--2---:R-:W-:Y:S01]  /*bb10*/  FFMA.FTZ R12, R145, c[0x0][0x2d0], -R101.reuse ;  /* 0x0000b400910c7a23 */ /* 0x104fe20000010865 */
[----:B------:R1:W-:Y:S01]  /*bb20*/  MUFU.EX2 R174, R8 ;  /* 0x0000000800ae7308 */ /* 0x0003e20000000800 */
[----:B------:R-:W-:Y:S01]  /*bb30*/  LDSM.16.MT88.4 R28, [R189] ;  /* 0x00000000bd1c783b */ /* 0x000fe20000004200 */
[C---:B------:R-:W-:Y:S02]  /*bb40*/  FMUL.FTZ R58, R0.reuse, R58 ;  /* 0x0000003a003a7220 */ /* 0x040fe40000410000 */
[----:B---3--:R-:W-:Y:S01]  /*bb50*/  FMUL.FTZ R6, R0, R106 ;  /* 0x0000006a00067220 */ /* 0x008fe20000410000 */
[----:B-----5:R-:W-:Y:S01]  /*bb60*/  F2FP.PACK_AB R106, R218, R219 ;  /* 0x000000dbda6a723e */ /* 0x020fe200000000ff */
[C---:B------:R-:W-:Y:S02]  /*bb70*/  FMUL.FTZ R7, R0.reuse, R107 ;  /* 0x0000006b00077220 */ /* 0x040fe40000410000 */
[----:B------:R-:W-:Y:S01]  /*bb80*/  FMUL.FTZ R59, R0, R59 ;  /* 0x0000003b003b7220 */ /* 0x000fe20000410000 */
[----:B------:R-:W-:Y:S01]  /*bb90*/  LDSM.16.MT88.4 R116, [R186+0x2000] ;  /* 0x00200000ba74783b */ /* 0x000fe20000004200 */
[----:B------:R2:W3:Y:S01]  /*bba0*/  MUFU.EX2 R175, R12 ;  /* 0x0000000c00af7308 */ /* 0x0004e20000000800 */
[--C-:B----4-:R-:W-:Y:S02]  /*bbb0*/  FFMA.FTZ R4, R144, c[0x0][0x2d0], -R101.reuse ;  /* 0x0000b40090047a23 */ /* 0x110fe40000010865 */
[C---:B------:R-:W-:Y:S02]  /*bbc0*/  FMUL.FTZ R5, R2.reuse, R105 ;  /* 0x0000006902057220 */ /* 0x040fe40000410000 */
[--C-:B------:R-:W-:Y:S02]  /*bbd0*/  FFMA.FTZ R102, R149, c[0x0][0x2d0], -R138.reuse ;  /* 0x0000b40095667a23 */ /* 0x100fe4000001088a */
[----:B------:R-:W-:Y:S01]  /*bbe0*/  LDSM.16.MT88.4 R124, [R188+0x800] ;  /* 0x00080000bc7c783b */ /* 0x000fe20000004200 */
[C---:B------:R-:W-:Y:S02]  /*bbf0*/  FMUL.FTZ R60, R2.reuse, R60 ;  /* 0x0000003c023c7220 */ /* 0x040fe40000410000 */
[----:B------:R-:W4:Y:S01]  /*bc00*/  MUFU.EX2 R173, R4 ;  /* 0x0000000400ad7308 */ /* 0x000f220000000800 */
[----:B------:R-:W-:Y:S02]  /*bc10*/  FMUL.FTZ R61, R2, R61 ;  /* 0x0000003d023d7220 */ /* 0x000fe40000410000 */
[----:B------:R-:W-:Y:S02]  /*bc20*/  FMUL.FTZ R62, R0, R62 ;  /* 0x0000003e003e7220 */ /* 0x000fe40000410000 */
[----:B-1----:R-:W-:Y:S01]  /*bc30*/  FMUL.FTZ R8, R2, R108 ;  /* 0x0000006c02087220 */ /* 0x002fe20000410000 */
[----:B------:R-:W-:Y:S01]  /*bc40*/  LDSM.16.MT88.4 R132, [R186+0x2800] ;  /* 0x00280000ba84783b */ /* 0x000fe20000004200 */
[----:B------:R-:W-:Y:S02]  /*bc50*/  FMUL.FTZ R63, R0, R63 ;  /* 0x0000003f003f7220 */ /* 0x000fe40000410000 */
[C---:B------:R-:W-:Y:S01]  /*bc60*/  FMUL.FTZ R64, R2.reuse, R64 ;  /* 0x0000004002407220 */ /* 0x040fe20000410000 */
[----:B------:R1:W-:Y:S01]  /*bc70*/  MUFU.EX2 R182, R102 ;  /* 0x0000006600b67308 */ /* 0x0003e20000000800 */
[----:B------:R-:W-:Y:S02]  /*bc80*/  FMUL.FTZ R65, R2, R65 ;  /* 0x0000004102417220 */ /* 0x000fe40000410000 */
[C---:B------:R-:W-:Y:S01]  /*bc90*/  FMUL.FTZ R66, R0.reuse, R66 ;  /* 0x0000004200427220 */ /* 0x040fe20000410000 */
[----:B--2---:R-:W2:Y:S01]  /*bca0*/  LDSM.16.MT88.4 R12, [R185] ;  /* 0x00000000b90c783b */ /* 0x004ea20000004200 */
[----:B---3--:R-:W-:Y:S01]  /*bcb0*/  F2FP.PACK_AB R105, R175, R176 ;  /* 0x000000b0af69723e */ /* 0x008fe200000000ff */
[----:B------:R-:W-:Y:S02]  /*bcc0*/  FMUL.FTZ R67, R0, R67 ;  /* 0x0000004300437220 */ /* 0x000fe40000410000 */
[C---:B------:R-:W-:Y:S02]  /*bcd0*/  FMUL.FTZ R68, R2.reuse, R68 ;  /* 0x0000004402447220 */ /* 0x040fe40000410000 */
[----:B------:R-:W-:Y:S02]  /*bce0*/  FMUL.FTZ R69, R2, R69 ;  /* 0x0000004502457220 */ /* 0x000fe40000410000 */
[----:B------:R-:W3:Y:S01]  /*bcf0*/  LDSM.16.MT88.4 R108, [R188] ;  /* 0x00000000bc6c783b */ /* 0x000ee20000004200 */
[----:B------:R-:W-:Y:S01]  /*bd00*/  FMUL.FTZ R70, R0, R70 ;  /* 0x0000004600467220 */ /* 0x000fe20000410000 */
[----:B----4-:R-:W-:Y:S01]  /*bd10*/  F2FP.PACK_AB R107, R173, R174 ;  /* 0x000000aead6b723e */ /* 0x010fe200000000ff */
[----:B------:R-:W-:Y:S01]  /*bd20*/  FMUL.FTZ R4, R2, R104 ;  /* 0x0000006802047220 */ /* 0x000fe20000410000 */
[----:B------:R-:W-:Y:S01]  /*bd30*/  F2FP.PACK_AB R104, R220, R221 ;  /* 0x000000dddc68723e */ /* 0x000fe200000000ff */
[----:B------:R-:W-:Y:S02]  /*bd40*/  FMUL.FTZ R71, R0, R71 ;  /* 0x0000004700477220 */ /* 0x000fe40000410000 */
[C---:B------:R-:W-:Y:S01]  /*bd50*/  FMUL.FTZ R72, R2.reuse, R72 ;  /* 0x0000004802487220 */ /* 0x040fe20000410000 */
[----:B------:R-:W-:Y:S01]  /*bd60*/  LDSM.16.MT88.4 R140, [R189+0x2800] ;  /* 0x00280000bd8c783b */ /* 0x000fe20000004200 */
[----:B------:R-:W-:Y:S02]  /*bd70*/  FMUL.FTZ R73, R2, R73 ;  /* 0x0000004902497220 */ /* 0x000fe40000410000 */
[----:B------:R-:W-:Y:S02]  /*bd80*/  FMUL.FTZ R74, R0, R74 ;  /* 0x0000004a004a7220 */ /* 0x000fe40000410000 */
[--C-:B-1----:R-:W-:Y:S02]  /*bd90*/  FFMA.FTZ R102, R150, c[0x0][0x2d0], -R101.reuse ;  /* 0x0000b40096667a23 */ /* 0x102fe40000010865 */
[----:B------:R-:W-:Y:S01]  /*bda0*/  FMUL.FTZ R75, R0, R75 ;  /* 0x0000004b004b7220 */ /* 0x000fe20000410000 */
[----:B------:R-:W-:Y:S01]  /*bdb0*/  LDSM.16.MT88.4 R144, [R186+0x3800] ;  /* 0x00380000ba90783b */ /* 0x000fe20000004200 */
[----:B------:R1:W4:Y:S01]  /*bdc0*/  MUFU.EX2 R172, R102 ;  /* 0x0000006600ac7308 */ /* 0x0003220000000800 */
[C---:B------:R-:W-:Y:S02]  /*bdd0*/  FMUL.FTZ R76, R2.reuse, R76 ;  /* 0x0000004c024c7220 */ /* 0x040fe40000410000 */
[----:B------:R-:W-:Y:S02]  /*bde0*/  FMUL.FTZ R77, R2, R77 ;  /* 0x0000004d024d7220 */ /* 0x000fe40000410000 */
[C---:B------:R-:W-:Y:S02]  /*bdf0*/  FMUL.FTZ R78, R0.reuse, R78 ;  /* 0x0000004e004e7220 */ /* 0x040fe40000410000 */
[----:B------:R-:W0:Y:S01]  /*be00*/  LDGDEPBAR ;  /* 0x00000000000079af */ /* 0x000e220000000000 */
[----:B------:R-:W-:Y:S02]  /*be10*/  FMUL.FTZ R79, R0, R79 ;  /* 0x0000004f004f7220 */ /* 0x000fe40000410000 */
[C---:B------:R-:W-:Y:S02]  /*be20*/  FMUL.FTZ R80, R2.reuse, R80 ;  /* 0x0000005002507220 */ /* 0x040fe40000410000 */
[----:B------:R-:W-:Y:S02]  /*be30*/  FMUL.FTZ R81, R2, R81 ;  /* 0x0000005102517220 */ /* 0x000fe40000410000 */
[C---:B------:R-:W-:Y:S01]  /*be40*/  FMUL.FTZ R82, R0.reuse, R82 ;  /* 0x0000005200527220 */ /* 0x040fe20000410000 */
[C---:B--2---:R-:W-:Y:S05]  /*be50*/  HMMA.16816.F32 R4, R104.reuse, R12, R4 ;  /* 0x0000000c6804723c */ /* 0x044fea0000001804 */
[----:B------:R-:W-:Y:S02]  /*be60*/  FMUL.FTZ R83, R0, R83 ;  /* 0x0000005300537220 */ /* 0x000fe40000410000 */
[C---:B------:R-:W-:Y:S01]  /*be70*/  FMUL.FTZ R12, R2.reuse, R112 ;  /* 0x00000070020c7220 */ /* 0x040fe20000410000 */
[C---:B------:R-:W-:Y:S04]  /*be80*/  HMMA.16816.F32 R8, R104.reuse, R14, R8 ;  /* 0x0000000e6808723c */ /* 0x040fe80000001808 */
[----:B------:R-:W-:Y:S02]  /*be90*/  FMUL.FTZ R13, R2, R113 ;  /* 0x00000071020d7220 */ /* 0x000fe40000410000 */
[--C-:B-1----:R-:W-:Y:S02]  /*bea0*/  FFMA.FTZ R102, R152, c[0x0][0x2d0], -R101.reuse ;  /* 0x0000b40098667a23 */ /* 0x102fe40000010865 */
[C---:B------:R-:W-:Y:S02]  /*beb0*/  FMUL.FTZ R14, R0.reuse, R114 ;  /* 0x00000072000e7220 */ /* 0x040fe40000410000 */
[----:B------:R1:W2:Y:S02]  /*bec0*/  MUFU.EX2 R171, R102 ;  /* 0x0000006600ab7308 */ /* 0x0002a40000000800 */
[----:B------:R-:W-:Y:S02]  /*bed0*/  FMUL.FTZ R15, R0, R115 ;  /* 0x00000073000f7220 */ /* 0x000fe40000410000 */
[----:B------:R-:W5:Y:S01]  /*bee0*/  LDSM.16.MT88.4 R112, [R185+0x2000] ;  /* 0x00200000b970783b */ /* 0x000f620000004200 */
[C---:B------:R-:W-:Y:S02]  /*bef0*/  FMUL.FTZ R84, R2.reuse, R84 ;  /* 0x0000005402547220 */ /* 0x040fe40000410000 */
[----:B------:R-:W-:Y:S02]  /*bf00*/  FMUL.FTZ R85, R2, R85 ;  /* 0x0000005502557220 */ /* 0x000fe40000410000 */
[C---:B------:R-:W-:Y:S03]  /*bf10*/  HMMA.16816.F32 R12, R104.reuse, R20, R12 ;  /* 0x00000014680c723c */ /* 0x040fe6000000180c */
[C---:B------:R-:W-:Y:S02]  /*bf20*/  FMUL.FTZ R86, R0.reuse, R86 ;  /* 0x0000005600567220 */ /* 0x040fe40000410000 */
[----:B------:R-:W-:Y:S02]  /*bf30*/  FMUL.FTZ R87, R0, R87 ;  /* 0x0000005700577220 */ /* 0x000fe40000410000 */
[C---:B------:R-:W-:Y:S01]  /*bf40*/  FMUL.FTZ R20, R2.reuse, R120 ;  /* 0x0000007802147220 */ /* 0x040fe20000410000 */
[C---:B------:R-:W-:Y:S04]  /*bf50*/  HMMA.16816.F32 R16, R104.reuse, R22, R16 ;  /* 0x000000166810723c */ /* 0x040fe80000001810 */
[C---:B------:R-:W-:Y:S02]  /*bf60*/  FMUL.FTZ R21, R2.reuse, R121 ;  /* 0x0000007902157220 */ /* 0x040fe40000410000 */
[----:B------:R-:W-:Y:S02]  /*bf70*/  FMUL.FTZ R88, R2, R88 ;  /* 0x0000005802587220 */ /* 0x000fe40000410000 */
[C---:B------:R-:W-:Y:S04]  /*bf80*/  FMUL.FTZ R22, R0.reuse, R122 ;  /* 0x0000007a00167220 */ /* 0x040fe80000410000 */
[----:B------:R-:W-:Y:S02]  /*bf90*/  FMUL.FTZ R23, R0, R123 ;  /* 0x0000007b00177220 */ /* 0x000fe40000410000 */
[----:B------:R-:W-:Y:S01]  /*bfa0*/  LDSM.16.MT88.4 R120, [R186+0x800] ;  /* 0x00080000ba78783b */ /* 0x000fe20000004200 */
[--C-:B-1----:R-:W-:Y:S02]  /*bfb0*/  FFMA.FTZ R102, R151, c[0x0][0x2d0], -R101.reuse ;  /* 0x0000b40097667a23 */ /* 0x102fe40000010865 */
[----:B------:R-:W-:Y:S02]  /*bfc0*/  FMUL.FTZ R89, R2, R89 ;  /* 0x0000005902597220 */ /* 0x000fe40000410000 */
[C---:B------:R-:W-:Y:S01]  /*bfd0*/  HMMA.16816.F32 R20, R104.reuse, R28, R20 ;  /* 0x0000001c6814723c */ /* 0x040fe20000001814 */
[----:B------:R1:W1:Y:S02]  /*bfe0*/  MUFU.EX2 R170, R102 ;  /* 0x0000006600aa7308 */ /* 0x0002640000000800 */
[----:B------:R-:W-:Y:S01]  /*bff0*/  LDSM.16.MT88.4 R148, [R189+0x3800] ;  /* 0x00380000bd94783b */ /* 0x000fe20000004200 */
[C---:B------:R-:W-:Y:S02]  /*c000*/  FMUL.FTZ R90, R0.reuse, R90 ;  /* 0x0000005a005a7220 */ /* 0x040fe40000410000 */
[----:B------:R-:W-:Y:S02]  /*c010*/  FMUL.FTZ R91, R0, R91 ;  /* 0x0000005b005b7220 */ /* 0x000fe40000410000 */
[C---:B------:R-:W-:Y:S04]  /*c020*/  HMMA.16816.F32 R24, R104.reuse, R30, R24 ;  /* 0x0000001e6818723c */ /* 0x040fe80000001818 */
[C---:B------:R-:W-:Y:S02]  /*c030*/  FMUL.FTZ R28, R2.reuse, R128 ;  /* 0x00000080021c7220 */ /* 0x040fe40000410000 */
[----:B------:R-:W-:Y:S02]  /*c040*/  FMUL.FTZ R29, R2, R129 ;  /* 0x00000081021d7220 */ /* 0x000fe40000410000 */
[C---:B------:R-:W-:Y:S04]  /*c050*/  FMUL.FTZ R30, R0.reuse, R130 ;  /* 0x00000082001e7220 */ /* 0x040fe80000410000 */
[----:B------:R-:W-:Y:S02]  /*c060*/  FMUL.FTZ R31, R0, R131 ;  /* 0x00000083001f7220 */ /* 0x000fe40000410000 */
[----:B------:R-:W-:Y:S01]  /*c070*/  LDSM.16.MT88.4 R128, [R185+0x2800] ;  /* 0x00280000b980783b */ /* 0x000fe20000004200 */
[C---:B------:R-:W-:Y:S02]  /*c080*/  FMUL.FTZ R92, R2.reuse, R92 ;  /* 0x0000005c025c7220 */ /* 0x040fe40000410000 */
[----:B-1----:R-:W-:Y:S02]  /*c090*/  FFMA.FTZ R102, R153, c[0x0][0x2d0], -R101 ;  /* 0x0000b40099667a23 */ /* 0x002fe40000010865 */
[C---:B---3--:R-:W-:Y:S02]  /*c0a0*/  HMMA.16816.F32 R28, R104.reuse, R108, R28 ;  /* 0x0000006c681c723c */ /* 0x048fe4000000181c */
[----:B------:R1:W3:Y:S01]  /*c0b0*/  MUFU.EX2 R169, R102 ;  /* 0x0000006600a97308 */ /* 0x0002e20000000800 */
[----:B------:R-:W-:Y:S02]  /*c0c0*/  FMUL.FTZ R93, R2, R93 ;  /* 0x0000005d025d7220 */ /* 0x000fe40000410000 */
[C---:B------:R-:W-:Y:S02]  /*c0d0*/  FMUL.FTZ R94, R0.reuse, R94 ;  /* 0x0000005e005e7220 */ /* 0x040fe40000410000 */
[----:B------:R-:W-:Y:S01]  /*c0e0*/  FMUL.FTZ R95, R0, R95 ;  /* 0x0000005f005f7220 */ /* 0x000fe20000410000 */
[C---:B------:R-:W-:Y:S01]  /*c0f0*/  HMMA.16816.F32 R32, R104.reuse, R110, R32 ;  /* 0x0000006e6820723c */ /* 0x040fe20000001820 */
[----:B------:R-:W2:Y:S03]  /*c100*/  LDSM.16.MT88.4 R108, [R189+0x2000] ;  /* 0x00200000bd6c783b */ /* 0x000ea60000004200 */
[C---:B------:R-:W-:Y:S02]  /*c110*/  FMUL.FTZ R96, R2.reuse, R96 ;  /* 0x0000006002607220 */ /* 0x040fe40000410000 */
[----:B------:R-:W-:Y:S02]  /*c120*/  FMUL.FTZ R97, R2, R97 ;  /* 0x0000006102617220 */ /* 0x000fe40000410000 */
[C---:B-----5:R-:W-:Y:S04]  /*c130*/  HMMA.16816.F32 R36, R104.reuse, R112, R36 ;  /* 0x000000706824723c */ /* 0x060fe80000001824 */
[C---:B------:R-:W-:Y:S02]  /*c140*/  FMUL.FTZ R98, R0.reuse, R98 ;  /* 0x0000006200627220 */ /* 0x040fe40000410000 */
[----:B------:R-:W-:Y:S02]  /*c150*/  FMUL.FTZ R99, R0, R99 ;  /* 0x0000006300637220 */ /* 0x000fe40000410000 */
[C---:B------:R-:W-:Y:S01]  /*c160*/  HMMA.16816.F32 R40, R104.reuse, R114, R40 ;  /* 0x000000726828723c */ /* 0x040fe20000001828 */
[----:B------:R-:W5:Y:S03]  /*c170*/  LDSM.16.MT88.4 R112, [R188+0x2000] ;  /* 0x00200000bc70783b */ /* 0x000f660000004200 */
[----:B-1----:R-:W-:Y:S02]  /*c180*/  FFMA.FTZ R102, R154, c[0x0][0x2d0], -R138 ;  /* 0x0000b4009a667a23 */ /* 0x002fe4000001088a */
[----:B------:R-:W-:Y:S02]  /*c190*/  FFMA.FTZ R2, R2, R225, R221 ;  /* 0x000000e102027223 */ /* 0x000fe400000100dd */
[C---:B------:R-:W-:Y:S01]  /*c1a0*/  HMMA.16816.F32 R44, R104.reuse, R116, R44 ;  /* 0x00000074682c723c */ /* 0x040fe2000000182c */
[----:B------:R1:W1:Y:S03]  /*c1b0*/  MUFU.EX2 R181, R102 ;  /* 0x0000006600b57308 */ /* 0x0002660000000800 */
[----:B------:R-:W-:Y:S02]  /*c1c0*/  FFMA.FTZ R0, R0, R226, R176 ;  /* 0x000000e200007223 */ /* 0x000fe400000100b0 */
[----:B------:R-:W-:Y:S02]  /*c1d0*/  FADD.FTZ R2, R220, R2 ;  /* 0x00000002dc027221 */ /* 0x000fe40000010000 */
[C---:B------:R-:W-:Y:S01]  /*c1e0*/  HMMA.16816.F32 R48, R104.reuse, R118, R48 ;  /* 0x000000766830723c */ /* 0x040fe20000001830 */
[----:B------:R-:W3:Y:S03]  /*c1f0*/  LDSM.16.MT88.4 R116, [R185+0x4000] ;  /* 0x00400000b974783b */ /* 0x000ee60000004200 */
[----:B------:R-:W-:Y:S02]  /*c200*/  FADD.FTZ R0, R175, R0 ;  /* 0x00000000af007221 */ /* 0x000fe40000010000 */
[----:B------:R-:W-:Y:S02]  /*c210*/  FADD.FTZ R2, R219, R2 ;  /* 0x00000002db027221 */ /* 0x000fe40000010000 */
[----:B------:R-:W-:Y:S01]  /*c220*/  FADD.FTZ R0, R174, R0 ;  /* 0x00000000ae007221 */ /* 0x000fe20000010000 */
[C---:B--2---:R-:W-:Y:S03]  /*c230*/  HMMA.16816.F32 R52, R104.reuse, R108, R52 ;  /* 0x0000006c6834723c */ /* 0x044fe60000001834 */
[----:B------:R-:W-:Y:S02]  /*c240*/  FADD.FTZ R2, R218, R2 ;  /* 0x00000002da027221 */ /* 0x000fe40000010000 */
[----:B------:R-:W-:Y:S02]  /*c250*/  FADD.FTZ R0, R173, R0 ;  /* 0x00000000ad007221 */ /* 0x000fe40000010000 */
[----:B------:R-:W-:Y:S01]  /*c260*/  FADD.FTZ R2, R210, R2 ;  /* 0x00000002d2027221 */ /* 0x000fe20000010000 */
[C---:B------:R-:W-:Y:S01]  /*c270*/  HMMA.16816.F32 R56, R104.reuse, R110, R56 ;  /* 0x0000006e6838723c */ /* 0x040fe20000001838 */
[----:B------:R-:W2:Y:S03]  /*c280*/  LDSM.16.MT88.4 R108, [R186+0x4000] ;  /* 0x00400000ba6c783b */ /* 0x000ea60000004200 */
[----:B-1----:R-:W-:Y:S02]  /*c290*/  FFMA.FTZ R102, R156, c[0x0][0x2d0], -R138 ;  /* 0x0000b4009c667a23 */ /* 0x002fe4000001088a */
[----:B----4-:R-:W-:Y:S02]  /*c2a0*/  FADD.FTZ R0, R172, R0 ;  /* 0x00000000ac007221 */ /* 0x010fe40000010000 */
[C---:B-----5:R-:W-:Y:S01]  /*c2b0*/  HMMA.16816.F32 R60, R104.reuse, R112, R60 ;  /* 0x00000070683c723c */ /* 0x060fe2000000183c */
[----:B------:R1:W4:Y:S03]  /*c2c0*/  MUFU.EX2 R179, R102 ;  /* 0x0000006600b37308 */ /* 0x0003260000000800 */
[----:B------:R-:W-:Y:S02]  /*c2d0*/  FADD.FTZ R2, R208, R2 ;  /* 0x00000002d0027221 */ /* 0x000fe40000010000 */
[----:B------:R-:W-:Y:S02]  /*c2e0*/  FADD.FTZ R0, R171, R0 ;  /* 0x00000000ab007221 */ /* 0x000fe40000010000 */
        /* <DEDUP_REMOVED lines=9> */
[----:B-1----:R-:W-:Y:S02]  /*c380*/  FFMA.FTZ R102, R155, c[0x0][0x2d0], -R138 ;  /* 0x0000b4009b667a23 */ /* 0x002fe4000001088a */
[----:B------:R-:W-:Y:S02]  /*c390*/  FADD.FTZ R2, R181, R2 ;  /* 0x00000002b5027221 */ /* 0x000fe40000010000 */
[----:B------:R1:W1:Y:S01]  /*c3a0*/  MUFU.EX2 R178, R102 ;  /* 0x0000006600b27308 */ /* 0x0002620000000800 */
[C---:B--2---:R-:W-:Y:S01]  /*c3b0*/  HMMA.16816.F32 R76, R104.reuse, R108, R76 ;  /* 0x0000006c684c723c */ /* 0x044fe2000000184c */
[----:B------:R-:W-:Y:S02]  /*c3c0*/  LDSM.16.MT88.4 R152, [R188+0x3800] ;  /* 0x00380000bc98783b */ /* 0x000fe40000004200 */
[----:B----4-:R-:W-:Y:S05]  /*c3d0*/  FADD.FTZ R2, R179, R2 ;  /* 0x00000002b3027221 */ /* 0x010fea0000010000 */
[C---:B------:R-:W-:Y:S01]  /*c3e0*/  HMMA.16816.F32 R80, R104.reuse, R110, R80 ;  /* 0x0000006e6850723c */ /* 0x040fe20000001850 */
[----:B------:R-:W2:Y:S07]  /*c3f0*/  LDSM.16.MT88.4 R108, [R185+0x800] ;  /* 0x00080000b96c783b */ /* 0x000eae0000004200 */
[C---:B-----5:R-:W-:Y:S04]  /*c400*/  HMMA.16816.F32 R84, R104.reuse, R112, R84 ;  /* 0x000000706854723c */ /* 0x060fe80000001854 */
[----:B-1----:R-:W-:Y:S04]  /*c410*/  FFMA.FTZ R102, R157, c[0x0][0x2d0], -R138 ;  /* 0x0000b4009d667a23 */ /* 0x002fe8000001088a */
[C---:B------:R-:W-:Y:S01]  /*c420*/  HMMA.16816.F32 R88, R104.reuse, R114, R88 ;  /* 0x000000726858723c */ /* 0x040fe20000001858 */
[----:B------:R-:W1:Y:S01]  /*c430*/  LDSM.16.MT88.4 R112, [R189+0x800] ;  /* 0x00080000bd70783b */ /* 0x000e620000004200 */
[----:B------:R4:W5:Y:S02]  /*c440*/  MUFU.EX2 R177, R102 ;  /* 0x0000006600b17308 */ /* 0x0009640000000800 */
[----:B------:R-:W-:Y:S04]  /*c450*/  FADD.FTZ R2, R178, R2 ;  /* 0x00000002b2027221 */ /* 0x000fe80000010000 */
[C---:B---3--:R-:W-:Y:S08]  /*c460*/  HMMA.16816.F32 R92, R104.reuse, R116, R92 ;  /* 0x00000074685c723c */ /* 0x048ff0000000185c */
[----:B------:R-:W-:Y:S01]  /*c470*/  HMMA.16816.F32 R96, R104, R118, R96 ;  /* 0x000000766860723c */ /* 0x000fe20000001860 */
[----:B------:R-:W-:Y:S06]  /*c480*/  LDSM.16.MT88.4 R116, [R186+0x4800] ;  /* 0x00480000ba74783b */ /* 0x000fec0000004200 */
[----:B------:R-:W-:Y:S02]  /*c490*/  F2FP.PACK_AB R104, R208, R210 ;  /* 0x000000d2d068723e */ /* 0x000fe400000000ff */
[----:B------:R-:W-:Y:S03]  /*c4a0*/  F2FP.PACK_AB R106, R182, R183 ;  /* 0x000000b7b66a723e */ /* 0x000fe600000000ff */
[----:B------:R-:W-:Y:S01]  /*c4b0*/  F2FP.PACK_AB R105, R171, R172 ;  /* 0x000000acab69723e */ /* 0x000fe200000000ff */
[--C-:B----4-:R-:W-:Y:S01]  /*c4c0*/  FFMA.FTZ R102, R159, c[0x0][0x2d0], -R101.reuse ;  /* 0x0000b4009f667a23 */ /* 0x110fe20000010865 */
[----:B------:R-:W-:Y:S01]  /*c4d0*/  F2FP.PACK_AB R107, R169, R170 ;  /* 0x000000aaa96b723e */ /* 0x000fe200000000ff */
[----:B-----5:R-:W-:Y:S02]  /*c4e0*/  FADD.FTZ R2, R177, R2 ;  /* 0x00000002b1027221 */ /* 0x020fe40000010000 */
[----:B------:R3:W4:Y:S04]  /*c4f0*/  MUFU.EX2 R164, R102 ;  /* 0x0000006600a47308 */ /* 0x0007280000000800 */
[C---:B--2---:R-:W-:Y:S08]  /*c500*/  HMMA.16816.F32 R4, R104.reuse, R108, R4 ;  /* 0x0000006c6804723c */ /* 0x044ff00000001804 */
[C---:B------:R-:W-:Y:S01]  /*c510*/  HMMA.16816.F32 R8, R104.reuse, R110, R8 ;  /* 0x0000006e6808723c */ /* 0x040fe20000001808 */
[----:B------:R-:W2:Y:S07]  /*c520*/  LDSM.16.MT88.4 R108, [R188+0x2800] ;  /* 0x00280000bc6c783b */ /* 0x000eae0000004200 */
[C---:B------:R-:W-:Y:S04]  /*c530*/  HMMA.16816.F32 R12, R104.reuse, R120, R12 ;  /* 0x00000078680c723c */ /* 0x040fe8000000180c */
[--C-:B---3--:R-:W-:Y:S02]  /*c540*/  FFMA.FTZ R102, R160, c[0x0][0x2d0], -R101.reuse ;  /* 0x0000b400a0667a23 */ /* 0x108fe40000010865 */
[----:B----4-:R-:W-:Y:S02]  /*c550*/  FADD.FTZ R0, R164, R0 ;  /* 0x00000000a4007221 */ /* 0x010fe40000010000 */
[C---:B------:R-:W-:Y:S01]  /*c560*/  HMMA.16816.F32 R16, R104.reuse, R122, R16 ;  /* 0x0000007a6810723c */ /* 0x040fe20000001810 */
[----:B------:R-:W-:Y:S01]  /*c570*/  LDSM.16.MT88.4 R120, [R189+0x4800] ;  /* 0x00480000bd78783b */ /* 0x000fe20000004200 */
[----:B------:R3:W4:Y:S06]  /*c580*/  MUFU.EX2 R163, R102 ;  /* 0x0000006600a37308 */ /* 0x00072c0000000800 */
[C---:B-1----:R-:W-:Y:S08]  /*c590*/  HMMA.16816.F32 R20, R104.reuse, R112, R20 ;  /* 0x000000706814723c */ /* 0x042ff00000001814 */
[C---:B------:R-:W-:Y:S01]  /*c5a0*/  HMMA.16816.F32 R24, R104.reuse, R114, R24 ;  /* 0x000000726818723c */ /* 0x040fe20000001818 */
[----:B------:R-:W1:Y:S07]  /*c5b0*/  LDSM.16.MT88.4 R112, [R185+0x4800] ;  /* 0x00480000b970783b */ /* 0x000e6e0000004200 */
[C---:B------:R-:W-:Y:S04]  /*c5c0*/  HMMA.16816.F32 R28, R104.reuse, R124, R28 ;  /* 0x0000007c681c723c */ /* 0x040fe8000000181c */
[--C-:B---3--:R-:W-:Y:S02]  /*c5d0*/  FFMA.FTZ R102, R158, c[0x0][0x2d0], -R101.reuse ;  /* 0x0000b4009e667a23 */ /* 0x108fe40000010865 */
[----:B------:R-:W-:Y:S01]  /*c5e0*/  LDSM.16.MT88.4 R156, [R185+0x5800] ;  /* 0x00580000b99c783b */ /* 0x000fe20000004200 */
[----:B----4-:R-:W-:Y:S01]  /*c5f0*/  FADD.FTZ R0, R163, R0 ;  /* 0x00000000a3007221 */ /* 0x010fe20000010000 */
[C---:B------:R-:W-:Y:S01]  /*c600*/  HMMA.16816.F32 R32, R104.reuse, R126, R32 ;  /* 0x0000007e6820723c */ /* 0x040fe20000001820 */
[----:B------:R3:W4:Y:S05]  /*c610*/  MUFU.EX2 R162, R102 ;  /* 0x0000006600a27308 */ /* 0x00072a0000000800 */
[----:B------:R-:W-:Y:S02]  /*c620*/  LDSM.16.MT88.4 R124, [R186+0x1000] ;  /* 0x00100000ba7c783b */ /* 0x000fe40000004200 */
[C---:B------:R-:W-:Y:S08]  /*c630*/  HMMA.16816.F32 R36, R104.reuse, R128, R36 ;  /* 0x000000806824723c */ /* 0x040ff00000001824 */
[C---:B------:R-:W-:Y:S01]  /*c640*/  HMMA.16816.F32 R40, R104.reuse, R130, R40 ;  /* 0x000000826828723c */ /* 0x040fe20000001828 */
[----:B------:R-:W-:Y:S07]  /*c650*/  LDSM.16.MT88.4 R128, [R188+0x1000] ;  /* 0x00100000bc80783b */ /* 0x000fee0000004200 */
[C---:B------:R-:W-:Y:S04]  /*c660*/  HMMA.16816.F32 R44, R104.reuse, R132, R44 ;  /* 0x00000084682c723c */ /* 0x040fe8000000182c */
[--C-:B---3--:R-:W-:Y:S02]  /*c670*/  FFMA.FTZ R102, R161, c[0x0][0x2d0], -R101.reuse ;  /* 0x0000b400a1667a23 */ /* 0x108fe40000010865 */
[----:B----4-:R-:W-:Y:S02]  /*c680*/  FADD.FTZ R0, R162, R0 ;  /* 0x00000000a2007221 */ /* 0x010fe40000010000 */
[C---:B------:R-:W-:Y:S01]  /*c690*/  HMMA.16816.F32 R48, R104.reuse, R134, R48 ;  /* 0x000000866830723c */ /* 0x040fe20000001830 */
[----:B------:R-:W-:Y:S01]  /*c6a0*/  LDSM.16.MT88.4 R132, [R186+0x3000] ;  /* 0x00300000ba84783b */ /* 0x000fe20000004200 */
[----:B------:R3:W4:Y:S06]  /*c6b0*/  MUFU.EX2 R161, R102 ;  /* 0x0000006600a17308 */ /* 0x00072c0000000800 */
[C---:B------:R-:W-:Y:S08]  /*c6c0*/  HMMA.16816.F32 R52, R104.reuse, R140, R52 ;  /* 0x0000008c6834723c */ /* 0x040ff00000001834 */
[C---:B------:R-:W-:Y:S01]  /*c6d0*/  HMMA.16816.F32 R56, R104.reuse, R142, R56 ;  /* 0x0000008e6838723c */ /* 0x040fe20000001838 */
[----:B------:R-:W-:Y:S07]  /*c6e0*/  LDSM.16.MT88.4 R140, [R189+0x3000] ;  /* 0x00300000bd8c783b */ /* 0x000fee0000004200 */
[C---:B--2---:R-:W-:Y:S04]  /*c6f0*/  HMMA.16816.F32 R60, R104.reuse, R108, R60 ;  /* 0x0000006c683c723c */ /* 0x044fe8000000183c */
[----:B---3--:R-:W-:Y:S02]  /*c700*/  FFMA.FTZ R102, R166, c[0x0][0x2d0], -R138 ;  /* 0x0000b400a6667a23 */ /* 0x008fe4000001088a */
[----:B----4-:R-:W-:Y:S02]  /*c710*/  FADD.FTZ R0, R161, R0 ;  /* 0x00000000a1007221 */ /* 0x010fe40000010000 */
[C---:B------:R-:W-:Y:S01]  /*c720*/  HMMA.16816.F32 R64, R104.reuse, R110, R64 ;  /* 0x0000006e6840723c */ /* 0x040fe20000001840 */
[----:B------:R-:W2:Y:S01]  /*c730*/  LDSM.16.MT88.4 R108, [R188+0x4800] ;  /* 0x00480000bc6c783b */ /* 0x000ea20000004200 */
[----:B------:R3:W-:Y:S06]  /*c740*/  MUFU.EX2 R168, R102 ;  /* 0x0000006600a87308 */ /* 0x0007ec0000000800 */
[C---:B-1----:R-:W-:Y:S08]  /*c750*/  HMMA.16816.F32 R68, R104.reuse, R112, R68 ;  /* 0x000000706844723c */ /* 0x042ff00000001844 */
[C---:B------:R-:W-:Y:S01]  /*c760*/  HMMA.16816.F32 R72, R104.reuse, R114, R72 ;  /* 0x000000726848723c */ /* 0x040fe20000001848 */
[----:B------:R-:W1:Y:S07]  /*c770*/  LDSM.16.MT88.4 R112, [R185+0x1000] ;  /* 0x00100000b970783b */ /* 0x000e6e0000004200 */
[C---:B------:R-:W-:Y:S04]  /*c780*/  HMMA.16816.F32 R76, R104.reuse, R116, R76 ;  /* 0x00000074684c723c */ /* 0x040fe8000000184c */
[--C-:B---3--:R-:W-:Y:S04]  /*c790*/  FFMA.FTZ R102, R167, c[0x0][0x2d0], -R138.reuse ;  /* 0x0000b400a7667a23 */ /* 0x108fe8000001088a */
[C---:B------:R-:W-:Y:S01]  /*c7a0*/  HMMA.16816.F32 R80, R104.reuse, R118, R80 ;  /* 0x000000766850723c */ /* 0x040fe20000001850 */
[----:B------:R-:W3:Y:S01]  /*c7b0*/  LDSM.16.MT88.4 R116, [R189+0x1000] ;  /* 0x00100000bd74783b */ /* 0x000ee20000004200 */
[----:B------:R4:W-:Y:S06]  /*c7c0*/  MUFU.EX2 R167, R102 ;  /* 0x0000006600a77308 */ /* 0x0009ec0000000800 */
[C---:B------:R-:W-:Y:S08]  /*c7d0*/  HMMA.16816.F32 R84, R104.reuse, R120, R84 ;  /* 0x000000786854723c */ /* 0x040ff00000001854 */
[C---:B------:R-:W-:Y:S01]  /*c7e0*/  HMMA.16816.F32 R88, R104.reuse, R122, R88 ;  /* 0x0000007a6858723c */ /* 0x040fe20000001858 */
[----:B------:R-:W5:Y:S07]  /*c7f0*/  LDSM.16.MT88.4 R120, [R185+0x3000] ;  /* 0x00300000b978783b */ /* 0x000f6e0000004200 */
[C---:B--2---:R-:W-:Y:S04]  /*c800*/  HMMA.16816.F32 R92, R104.reuse, R108, R92 ;  /* 0x0000006c685c723c */ /* 0x044fe8000000185c */
[--C-:B----4-:R-:W-:Y:S04]  /*c810*/  FFMA.FTZ R102, R222, c[0x0][0x2d0], -R138.reuse ;  /* 0x0000b400de667a23 */ /* 0x110fe8000001088a */
[----:B------:R-:W-:Y:S01]  /*c820*/  HMMA.16816.F32 R96, R104, R110, R96 ;  /* 0x0000006e6860723c */ /* 0x000fe20000001860 */
[----:B------:R-:W2:Y:S01]  /*c830*/  LDSM.16.MT88.4 R108, [R188+0x3000] ;  /* 0x00300000bc6c783b */ /* 0x000ea20000004200 */
[----:B------:R4:W-:Y:S05]  /*c840*/  MUFU.EX2 R166, R102 ;  /* 0x0000006600a67308 */ /* 0x0009ea0000000800 */
[----:B------:R-:W-:Y:S02]  /*c850*/  F2FP.PACK_AB R104, R179, R181 ;  /* 0x000000b5b368723e */ /* 0x000fe400000000ff */
[----:B------:R-:W-:Y:S03]  /*c860*/  F2FP.PACK_AB R106, R177, R178 ;  /* 0x000000b2b16a723e */ /* 0x000fe600000000ff */
[----:B------:R-:W-:Y:S02]  /*c870*/  F2FP.PACK_AB R105, R163, R164 ;  /* 0x000000a4a369723e */ /* 0x000fe400000000ff */
[----:B------:R-:W-:Y:S07]  /*c880*/  F2FP.PACK_AB R107, R161, R162 ;  /* 0x000000a2a16b723e */ /* 0x000fee00000000ff */
[C---:B-1----:R-:W-:Y:S03]  /*c890*/  HMMA.16816.F32 R4, R104.reuse, R112, R4 ;  /* 0x000000706804723c */ /* 0x042fe60000001804 */
[----:B----4-:R-:W-:Y:S05]  /*c8a0*/  FFMA.FTZ R102, R165, c[0x0][0x2d0], -R138 ;  /* 0x0000b400a5667a23 */ /* 0x010fea000001088a */
[C---:B------:R-:W-:Y:S01]  /*c8b0*/  HMMA.16816.F32 R8, R104.reuse, R114, R8 ;  /* 0x000000726808723c */ /* 0x040fe20000001808 */
[----:B------:R-:W1:Y:S01]  /*c8c0*/  LDSM.16.MT88.4 R112, [R185+0x5000] ;  /* 0x00500000b970783b */ /* 0x000e620000004200 */
[----:B------:R-:W4:Y:S06]  /*c8d0*/  MUFU.EX2 R165, R102 ;  /* 0x0000006600a57308 */ /* 0x000f2c0000000800 */
[C---:B------:R-:W-:Y:S08]  /*c8e0*/  HMMA.16816.F32 R12, R104.reuse, R124, R12 ;  /* 0x0000007c680c723c */ /* 0x040ff0000000180c */
[C---:B------:R-:W-:Y:S01]  /*c8f0*/  HMMA.16816.F32 R16, R104.reuse, R126, R16 ;  /* 0x0000007e6810723c */ /* 0x040fe20000001810 */
[----:B------:R-:W-:Y:S07]  /*c900*/  LDSM.16.MT88.4 R124, [R189+0x1800] ;  /* 0x00180000bd7c783b */ /* 0x000fee0000004200 */
[C---:B---3--:R-:W-:Y:S04]  /*c910*/  HMMA.16816.F32 R20, R104.reuse, R116, R20 ;  /* 0x000000746814723c */ /* 0x048fe80000001814 */
[----:B----4-:R-:W-:Y:S01]  /*c920*/  F2FP.PACK_AB R138, R165, R166 ;  /* 0x000000a6a58a723e */ /* 0x010fe200000000ff */
[--C-:B------:R-:W-:Y:S03]  /*c930*/  FFMA.FTZ R102, R223, c[0x0][0x2d0], -R101.reuse ;  /* 0x0000b400df667a23 */ /* 0x100fe60000010865 */
[C---:B------:R-:W-:Y:S01]  /*c940*/  HMMA.16816.F32 R24, R104.reuse, R118, R24 ;  /* 0x000000766818723c */ /* 0x040fe20000001818 */
[----:B------:R-:W3:Y:S01]  /*c950*/  LDSM.16.MT88.4 R116, [R186+0x5000] ;  /* 0x00500000ba74783b */ /* 0x000ee20000004200 */
[----:B------:R4:W-:Y:S06]  /*c960*/  MUFU.EX2 R160, R102 ;  /* 0x0000006600a07308 */ /* 0x0009ec0000000800 */
[C---:B------:R-:W-:Y:S08]  /*c970*/  HMMA.16816.F32 R28, R104.reuse, R128, R28 ;  /* 0x00000080681c723c */ /* 0x040ff0000000181c */
[C---:B------:R-:W-:Y:S08]  /*c980*/  HMMA.16816.F32 R32, R104.reuse, R130, R32 ;  /* 0x000000826820723c */ /* 0x040ff00000001820 */
[C---:B-----5:R-:W-:Y:S04]  /*c990*/  HMMA.16816.F32 R36, R104.reuse, R120, R36 ;  /* 0x000000786824723c */ /* 0x060fe80000001824 */
[--C-:B----4-:R-:W-:Y:S02]  /*c9a0*/  FFMA.FTZ R102, R224, c[0x0][0x2d0], -R101.reuse ;  /* 0x0000b400e0667a23 */ /* 0x110fe40000010865 */
[----:B------:R-:W-:Y:S01]  /*c9b0*/  FFMA.FTZ R101, R136, c[0x0][0x2d0], -R101 ;  /* 0x0000b40088657a23 */ /* 0x000fe20000010865 */
[----:B------:R-:W-:Y:S01]  /*c9c0*/  F2FP.PACK_AB R136, R167, R168 ;  /* 0x000000a8a788723e */ /* 0x000fe200000000ff */
[C---:B------:R-:W-:Y:S01]  /*c9d0*/  HMMA.16816.F32 R40, R104.reuse, R122, R40 ;  /* 0x0000007a6828723c */ /* 0x040fe20000001828 */
[----:B------:R-:W4:Y:S01]  /*c9e0*/  LDSM.16.MT88.4 R120, [R189+0x5000] ;  /* 0x00500000bd78783b */ /* 0x000f220000004200 */
[----:B------:R-:W5:Y:S06]  /*c9f0*/  MUFU.EX2 R102, R102 ;  /* 0x0000006600667308 */ /* 0x000f6c0000000800 */
[C---:B------:R-:W-:Y:S04]  /*ca00*/  HMMA.16816.F32 R44, R104.reuse, R132, R44 ;  /* 0x00000084682c723c */ /* 0x040fe8000000182c */
[----:B------:R-:W1:Y:S04]  /*ca10*/  MUFU.EX2 R101, R101 ;  /* 0x0000006500657308 */ /* 0x000e680000000800 */
[C---:B------:R-:W-:Y:S01]  /*ca20*/  HMMA.16816.F32 R48, R104.reuse, R134, R48 ;  /* 0x000000866830723c */ /* 0x040fe20000001830 */
[----:B------:R-:W-:Y:S07]  /*ca30*/  LDSM.16.MT88.4 R132, [R188+0x1800] ;  /* 0x00180000bc84783b */ /* 0x000fee0000004200 */
[C---:B------:R-:W-:Y:S04]  /*ca40*/  HMMA.16816.F32 R52, R104.reuse, R140, R52 ;  /* 0x0000008c6834723c */ /* 0x040fe80000001834 */
[----:B-----5:R-:W-:Y:S04]  /*ca50*/  F2FP.PACK_AB R137, R102, R160 ;  /* 0x000000a06689723e */ /* 0x020fe800000000ff */
[C---:B------:R-:W-:Y:S01]  /*ca60*/  HMMA.16816.F32 R56, R104.reuse, R142, R56 ;  /* 0x0000008e6838723c */ /* 0x040fe20000001838 */
[----:B------:R-:W-:Y:S03]  /*ca70*/  LDSM.16.MT88.4 R140, [R185+0x3800] ;  /* 0x00380000b98c783b */ /* 0x000fe60000004200 */
[----:B-1----:R-:W-:Y:S04]  /*ca80*/  F2FP.PACK_AB R139, R101, R103 ;  /* 0x00000067658b723e */ /* 0x002fe800000000ff */
[C---:B--2---:R-:W-:Y:S08]  /*ca90*/  HMMA.16816.F32 R60, R104.reuse, R108, R60 ;  /* 0x0000006c683c723c */ /* 0x044ff0000000183c */
[C---:B------:R-:W-:Y:S01]  /*caa0*/  HMMA.16816.F32 R64, R104.reuse, R110, R64 ;  /* 0x0000006e6840723c */ /* 0x040fe20000001840 */
[----:B------:R-:W1:Y:S07]  /*cab0*/  LDSM.16.MT88.4 R108, [R188+0x5000] ;  /* 0x00500000bc6c783b */ /* 0x000e6e0000004200 */
[C---:B------:R-:W-:Y:S08]  /*cac0*/  HMMA.16816.F32 R68, R104.reuse, R112, R68 ;  /* 0x000000706844723c */ /* 0x040ff00000001844 */
[C---:B------:R-:W-:Y:S01]  /*cad0*/  HMMA.16816.F32 R72, R104.reuse, R114, R72 ;  /* 0x000000726848723c */ /* 0x040fe20000001848 */
[----:B------:R-:W2:Y:S07]  /*cae0*/  LDSM.16.MT88.4 R112, [R185+0x1800] ;  /* 0x00180000b970783b */ /* 0x000eae0000004200 */
[C---:B---3--:R-:W-:Y:S08]  /*caf0*/  HMMA.16816.F32 R76, R104.reuse, R116, R76 ;  /* 0x00000074684c723c */ /* 0x048ff0000000184c */
[C---:B------:R-:W-:Y:S01]  /*cb00*/  HMMA.16816.F32 R80, R104.reuse, R118, R80 ;  /* 0x000000766850723c */ /* 0x040fe20000001850 */
[----:B------:R-:W3:Y:S07]  /*cb10*/  LDSM.16.MT88.4 R116, [R186+0x1800] ;  /* 0x00180000ba74783b */ /* 0x000eee0000004200 */
[C---:B----4-:R-:W-:Y:S08]  /*cb20*/  HMMA.16816.F32 R84, R104.reuse, R120, R84 ;  /* 0x000000786854723c */ /* 0x050ff00000001854 */
[C---:B------:R-:W-:Y:S08]  /*cb30*/  HMMA.16816.F32 R88, R104.reuse, R122, R88 ;  /* 0x0000007a6858723c */ /* 0x040ff00000001858 */
[C---:B-1----:R-:W-:Y:S08]  /*cb40*/  HMMA.16816.F32 R92, R104.reuse, R108, R92 ;  /* 0x0000006c685c723c */ /* 0x042ff0000000185c */
[----:B------:R-:W-:Y:S08]  /*cb50*/  HMMA.16816.F32 R96, R104, R110, R96 ;  /* 0x0000006e6860723c */ /* 0x000ff00000001860 */
[C---:B--2---:R-:W-:Y:S01]  /*cb60*/  HMMA.16816.F32 R104, R136.reuse, R112, R4 ;  /* 0x000000708868723c */ /* 0x044fe20000001804 */
[----:B------:R-:W1:Y:S07]  /*cb70*/  LDSM.16.MT88.4 R4, [R186+0x5800] ;  /* 0x00580000ba04783b */ /* 0x000e6e0000004200 */
[C---:B------:R-:W-:Y:S01]  /*cb80*/  HMMA.16816.F32 R108, R136.reuse, R114, R8 ;  /* 0x00000072886c723c */ /* 0x040fe20000001808 */
[----:B------:R-:W2:Y:S07]  /*cb90*/  LDSM.16.MT88.4 R8, [R189+0x5800] ;  /* 0x00580000bd08783b */ /* 0x000eae0000004200 */
[C---:B---3--:R-:W-:Y:S01]  /*cba0*/  HMMA.16816.F32 R112, R136.reuse, R116, R12 ;  /* 0x000000748870723c */ /* 0x048fe2000000180c */
[----:B------:R-:W3:Y:S07]  /*cbb0*/  LDSM.16.MT88.4 R12, [R188+0x5800] ;  /* 0x00580000bc0c783b */ /* 0x000eee0000004200 */
        /* <DEDUP_REMOVED lines=20> */
[C---:B--2---:R-:W-:Y:S04]  /*cd00*/  HMMA.16816.F32 R84, R136.reuse, R8, R84 ;  /* 0x000000088854723c */ /* 0x044fe80000001854 */
[----:B------:R-:W-:Y:S01]  /*cd10*/  FADD.FTZ R4, R102, R2 ;  /* 0x0000000266047221 */ /* 0x000fe20000010000 */
[-C--:B------:R-:W-:Y:S01]  /*cd20*/  MOV R102, R3.reuse ;  /* 0x0000000300667202 */ /* 0x080fe20000000f00 */
[----:B------:R-:W-:Y:S01]  /*cd30*/  FADD.FTZ R2, R166, R0 ;  /* 0x00000000a6027221 */ /* 0x000fe20000010000 */
[----:B------:R-:W-:Y:S01]  /*cd40*/  MOV R8, R3 ;  /* 0x0000000300087202 */ /* 0x000fe20000000f00 */
[C---:B------:R-:W-:Y:S04]  /*cd50*/  HMMA.16816.F32 R88, R136.reuse, R10, R88 ;  /* 0x0000000a8858723c */ /* 0x040fe80000001858 */
[----:B------:R-:W-:Y:S02]  /*cd60*/  FADD.FTZ R0, R103, R4 ;  /* 0x0000000467007221 */ /* 0x000fe40000010000 */
[----:B------:R-:W-:Y:S02]  /*cd70*/  FADD.FTZ R225, R165, R2 ;  /* 0x00000002a5e17221 */ /* 0x000fe40000010000 */
[C---:B---3--:R-:W-:Y:S04]  /*cd80*/  HMMA.16816.F32 R92, R136.reuse, R12, R92 ;  /* 0x0000000c885c723c */ /* 0x048fe8000000185c */
[----:B------:R-:W-:Y:S01]  /*cd90*/  FADD.FTZ R226, R101, R0 ;  /* 0x0000000065e27221 */ /* 0x000fe20000010000 */
[----:B------:R-:W-:Y:S03]  /*cda0*/  MOV R101, R100 ;  /* 0x0000006400657202 */ /* 0x000fe60000000f00 */
[----:B------:R-:W-:Y:S01]  /*cdb0*/  HMMA.16816.F32 R96, R136, R14, R96 ;  /* 0x0000000e8860723c */ /* 0x000fe20000001860 */
[----:B------:R-:W-:-:S07]  /*cdc0*/  @P0 BRA `(.L_x_461) ;  /* 0xffffd27000000947 */ /* 0x000fce000383ffff */
.L_x_460:
[----:B------:R-:W-:-:S13]  /*cdd0*/  ISETP.GE.AND P0, PT, R207, R211, PT ;  /* 0x000000d3cf00720c */ /* 0x000fda0003f06270 */
[----:B------:R-:W-:Y:S05]  /*cde0*/  @!P0 BRA `(.L_x_462) ;  /* 0x0000387000008947 */ /* 0x000fea0003800000 */
[----:B------:R-:W-:Y:S02]  /*cdf0*/  MOV R102, R8 ;  /* 0x0000000800667202 */ /* 0x000fe40000000f00 */
[----:B------:R-:W-:Y:S02]  /*ce00*/  MOV R101, R100 ;  /* 0x0000006400657202 */ /* 0x000fe40000000f00 */
.L_x_471:
[----:B------:R-:W-:Y:S01]  /*ce10*/  SHF.R.S32.HI R0, RZ, 0x1f, R207 ;  /* 0x0000001fff007819 */ /* 0x000fe200000114cf */
[----:B------:R-:W-:Y:S04]  /*ce20*/  DEPBAR.LE SB0, 0x0 ;  /* 0x000080000000791a */ /* 0x000fe80000000000 */
[----:B------:R-:W-:Y:S01]  /*ce30*/  IMAD R0, R0, c[0x0][0x208], RZ ;  /* 0x0000820000007a24 */ /* 0x000fe200078e02ff */
[----:B------:R-:W-:Y:S01]  /*ce40*/  WARPSYNC 0xffffffff ;  /* 0xffffffff00007948 */ /* 0x000fe20003800000 */
[----:B------:R-:W-:Y:S01]  /*ce50*/  BAR.SYNC.DEFER_BLOCKING 0x0 ;  /* 0x0000000000007b1d */ /* 0x000fe20000010000 */
[C---:B------:R-:W-:Y:S04]  /*ce60*/  IMAD.WIDE.U32 R2, R207.reuse, c[0x0][0x208], RZ ;  /* 0x00008200cf027a25 */ /* 0x040fe800078e00ff */
[----:B------:R-:W-:Y:S02]  /*ce70*/  IMAD R0, R207, c[0x0][0x20c], R0 ;  /* 0x00008300cf007a24 */ /* 0x000fe400078e0200 */
[----:B------:R-:W-:Y:S02]  /*ce80*/  IMAD.SHL.U32 R4, R2, 0x40, RZ ;  /* 0x0000004002047824 */ /* 0x000fe400078e00ff */
[----:B------:R-:W-:Y:S02]  /*ce90*/  IMAD.IADD R0, R3, 0x1, R0 ;  /* 0x0000000103007824 */ /* 0x000fe400078e0200 */
[----:B------:R-:W-:Y:S01]  /*cea0*/  IMAD.MOV.U32 R7, RZ, RZ, c[0x0][0x208] ;  /* 0x00008200ff077624 */ /* 0x000fe200078e00ff */
[----:B------:R-:W-:Y:S02]  /*ceb0*/  IADD3 R5, P6, R4, R214, RZ ;  /* 0x000000d604057210 */ /* 0x000fe40007fde0ff */
[----:B------:R-:W-:Y:S01]  /*cec0*/  SHF.L.U64.HI R0, R2, 0x6, R0 ;  /* 0x0000000602007819 */ /* 0x000fe20000010200 */
[----:B------:R-:W-:Y:S01]  /*ced0*/  IMAD.MOV.U32 R2, RZ, RZ, c[0x0][0x20c] ;  /* 0x00008300ff027624 */ /* 0x000fe200078e00ff */
[C---:B------:R-:W-:Y:S02]  /*cee0*/  LEA R3, P0, R7.reuse, R4, 0x5 ;  /* 0x0000000407037211 */ /* 0x040fe400078028ff */
[----:B------:R-:W-:Y:S02]  /*cef0*/  IADD3.X R6, R0, R217, RZ, P6, !PT ;  /* 0x000000d900067210 */ /* 0x000fe400037fe4ff */
[----:B------:R-:W-:Y:S02]  /*cf00*/  LEA.HI.X R2, R7, R0, R2, 0x5, P0 ;  /* 0x0000000007027211 */ /* 0x000fe400000f2c02 */
[C---:B------:R-:W-:Y:S02]  /*cf10*/  IADD3 R13, P0, R214.reuse, 0x40, RZ ;  /* 0x00000040d60d7810 */ /* 0x040fe40007f1e0ff */
[C---:B------:R-:W-:Y:S01]  /*cf20*/  LEA R22, P6, R5.reuse, c[0x0][0x1f8], 0x1 ;  /* 0x00007e0005167a11 */ /* 0x040fe200078c08ff */
[----:B------:R-:W-:Y:S01]  /*cf30*/  LDSM.16.M88.4 R32, [R191] ;  /* 0x00000000bf20783b */ /* 0x000fe20000000200 */
[----:B------:R-:W-:Y:S02]  /*cf40*/  ULDC UR4, c[0x0][0x324] ;  /* 0x0000c90000047ab9 */ /* 0x000fe40000000800 */
[----:B------:R-:W-:Y:S01]  /*cf50*/  LEA.HI.X R23, R5, c[0x0][0x1fc], R6, 0x1, P6 ;  /* 0x00007f0005177a11 */ /* 0x000fe200030f0c06 */
[--C-:B------:R-:W-:Y:S01]  /*cf60*/  IMAD.X R5, RZ, RZ, R217.reuse, P0 ;  /* 0x000000ffff057224 */ /* 0x100fe200000e06d9 */
[----:B------:R-:W-:Y:S01]  /*cf70*/  IADD3 R7, P6, R214, 0x80, RZ ;  /* 0x00000080d6077810 */ /* 0x000fe20007fde0ff */
[----:B------:R-:W-:Y:S01]  /*cf80*/  ULOP3.LUT UR4, URZ, UR4, URZ, 0x33, !UPT ;  /* 0x000000043f047292 */ /* 0x000fe2000f8e333f */
[C---:B------:R-:W-:Y:S01]  /*cf90*/  IADD3 R12, P0, R4.reuse, R13, RZ ;  /* 0x0000000d040c7210 */ /* 0x040fe20007f1e0ff */
[----:B------:R-:W1:Y:S02]  /*cfa0*/  LDSM.16.M88.4 R8, [R184] ;  /* 0x00000000b808783b */ /* 0x000e640000000200 */
[----:B------:R-:W-:Y:S01]  /*cfb0*/  IMAD.X R6, RZ, RZ, R217, P6 ;  /* 0x000000ffff067224 */ /* 0x000fe200030e06d9 */
[----:B------:R-:W-:Y:S01]  /*cfc0*/  IADD3 R4, P6, R4, R7, RZ ;  /* 0x0000000704047210 */ /* 0x000fe20007fde0ff */
[--C-:B------:R-:W-:Y:S01]  /*cfd0*/  IMAD.X R14, R0, 0x1, R5.reuse, P0 ;  /* 0x00000001000e7824 */ /* 0x100fe200000e0605 */
[C---:B------:R-:W-:Y:S02]  /*cfe0*/  LEA R20, P0, R12.reuse, c[0x0][0x1f8], 0x1 ;  /* 0x00007e000c147a11 */ /* 0x040fe400078008ff */
[----:B------:R-:W2:Y:S02]  /*cff0*/  LDSM.16.M88.4 R16, [R184+0x800] ;  /* 0x00080000b810783b */ /* 0x000ea40000000200 */
[----:B------:R-:W-:Y:S02]  /*d000*/  LEA.HI.X R21, R12, c[0x0][0x1fc], R14, 0x1, P0 ;  /* 0x00007f000c157a11 */ /* 0x000fe400000f0c0e */
[C---:B------:R-:W-:Y:S02]  /*d010*/  IADD3 R13, P0, R3.reuse, R13, RZ ;  /* 0x0000000d030d7210 */ /* 0x040fe40007f1e0ff */
[----:B------:R-:W-:Y:S01]  /*d020*/  IADD3.X R12, R0, R6, RZ, P6, !PT ;  /* 0x00000006000c7210 */ /* 0x000fe200037fe4ff */
[----:B------:R-:W3:Y:S01]  /*d030*/  LDSM.16.M88.4 R24, [R184+0x1000] ;  /* 0x00100000b818783b */ /* 0x000ee20000000200 */
[C---:B------:R-:W-:Y:S01]  /*d040*/  IADD3 R0, P6, R3.reuse, R7, RZ ;  /* 0x0000000703007210 */ /* 0x040fe20007fde0ff */
[C---:B------:R-:W-:Y:S01]  /*d050*/  IMAD.X R28, R2.reuse, 0x1, R5, P0 ;  /* 0x00000001021c7824 */ /* 0x040fe200000e0605 */
[----:B------:R-:W-:Y:S03]  /*d060*/  IADD3 R3, P0, R3, R214, RZ ;  /* 0x000000d603037210 */ /* 0x000fe60007f1e0ff */
[----:B------:R-:W-:Y:S01]  /*d070*/  IMAD.X R5, R2, 0x1, R6, P6 ;  /* 0x0000000102057824 */ /* 0x000fe200030e0606 */
[----:B------:R-:W4:Y:S01]  /*d080*/  LDSM.16.M88.4 R136, [R184+0x1800] ;  /* 0x00180000b888783b */ /* 0x000f220000000200 */
[----:B------:R-:W-:Y:S01]  /*d090*/  LEA R6, P6, R4, c[0x0][0x1f8], 0x1 ;  /* 0x00007e0004067a11 */ /* 0x000fe200078c08ff */
[----:B------:R-:W-:Y:S01]  /*d0a0*/  IMAD.X R2, R2, 0x1, R217, P0 ;  /* 0x0000000102027824 */ /* 0x000fe200000e06d9 */
[C---:B------:R-:W-:Y:S02]  /*d0b0*/  LEA R14, P0, R3.reuse, c[0x0][0x1f8], 0x1 ;  /* 0x00007e00030e7a11 */ /* 0x040fe400078008ff */
[----:B------:R-:W-:Y:S02]  /*d0c0*/  LEA.HI.X R7, R4, c[0x0][0x1fc], R12, 0x1, P6 ;  /* 0x00007f0004077a11 */ /* 0x000fe400030f0c0c */
[----:B------:R-:W-:Y:S01]  /*d0d0*/  LDSM.16.M88.4 R140, [R192] ;  /* 0x00000000c08c783b */ /* 0x000fe20000000200 */
[----:B------:R-:W-:Y:S02]  /*d0e0*/  LEA.HI.X R15, R3, c[0x0][0x1fc], R2, 0x1, P0 ;  /* 0x00007f00030f7a11 */ /* 0x000fe400000f0c02 */
[C---:B------:R-:W-:Y:S02]  /*d0f0*/  LEA R12, P6, R13.reuse, c[0x0][0x1f8], 0x1 ;  /* 0x00007e000d0c7a11 */ /* 0x040fe400078c08ff */
[C---:B------:R-:W-:Y:S02]  /*d100*/  LEA R2, P0, R0.reuse, c[0x0][0x1f8], 0x1 ;  /* 0x00007e0000027a11 */ /* 0x040fe400078008ff */
[----:B------:R-:W5:Y:S01]  /*d110*/  LDSM.16.M88.4 R144, [R195] ;  /* 0x00000000c390783b */ /* 0x000f620000000200 */
[----:B------:R-:W-:Y:S02]  /*d120*/  LEA.HI.X R13, R13, c[0x0][0x1fc], R28, 0x1, P6 ;  /* 0x00007f000d0d7a11 */ /* 0x000fe400030f0c1c */
[----:B------:R-:W-:Y:S02]  /*d130*/  LEA.HI.X R3, R0, c[0x0][0x1fc], R5, 0x1, P0 ;  /* 0x00007f0000037a11 */ /* 0x000fe400000f0c05 */
[----:B------:R-:W-:Y:S02]  /*d140*/  ISETP.GT.AND P6, PT, R207, R211, PT ;  /* 0x000000d3cf00720c */ /* 0x000fe40003fc4270 */
[----:B------:R-:W1:Y:S07]  /*d150*/  LDSM.16.M88.4 R148, [R206] ;  /* 0x00000000ce94783b */ /* 0x000e6e0000000200 */
[----:B------:R-:W1:Y:S07]  /*d160*/  LDSM.16.M88.4 R152, [R205] ;  /* 0x00000000cd98783b */ /* 0x000e6e0000000200 */
[----:B------:R-:W1:Y:S07]  /*d170*/  LDSM.16.M88.4 R156, [R204] ;  /* 0x00000000cc9c783b */ /* 0x000e6e0000000200 */
[----:B------:R-:W-:Y:S01]  /*d180*/  @!PT LDS RZ, [RZ] ;  /* 0x00000000fffff984 */ /* 0x000fe20000000800 */
[----:B------:R-:W-:Y:S01]  /*d190*/  @!PT LDS RZ, [RZ] ;  /* 0x00000000fffff984 */ /* 0x000fe20000000800 */
[----:B------:R-:W-:Y:S01]  /*d1a0*/  @!PT LDS RZ, [RZ] ;  /* 0x00000000fffff984 */ /* 0x000fe20000000800 */
[----:B------:R3:W-:Y:S07]  /*d1b0*/  LDGSTS.E.BYPASS.LTC128B.128 [R209+0x100], [R22.64], !P5 ;  /* 0x0010000016d17fae */ /* 0x0007ee000e901d46 */
[----:B------:R3:W-:Y:S07]  /*d1c0*/  LDGSTS.E.BYPASS.LTC128B.128 [R209+0x2100], [R20.64], !P4 ;  /* 0x0210000014d17fae */ /* 0x0007ee000e101d46 */
[----:B------:R1:W-:Y:S07]  /*d1d0*/  LDGSTS.E.BYPASS.LTC128B.128 [R209+0x4100], [R6.64], !P3 ;  /* 0x0410000006d17fae */ /* 0x0003ee000d901d46 */
[----:B------:R2:W-:Y:S07]  /*d1e0*/  LDGSTS.E.BYPASS.LTC128B.128 [R209+0x1100], [R14.64], !P5 ;  /* 0x011000000ed17fae */ /* 0x0005ee000e901d46 */
[----:B------:R2:W-:Y:S07]  /*d1f0*/  LDGSTS.E.BYPASS.LTC128B.128 [R209+0x3100], [R12.64], !P4 ;  /* 0x031000000cd17fae */ /* 0x0005ee000e101d46 */
[----:B------:R3:W-:Y:S01]  /*d200*/  LDGSTS.E.BYPASS.LTC128B.128 [R209+0x5100], [R2.64], !P3 ;  /* 0x0510000002d17fae */ /* 0x0007e2000d901d46 */
[C---:B-1----:R-:W-:Y:S06]  /*d210*/  HMMA.16816.F32 R4, R32.reuse, R8, RZ ;  /* 0x000000082004723c */ /* 0x042fec00000018ff */
[----:B------:R-:W-:Y:S02]  /*d220*/  LDSM.16.M88.4 R160, [R194] ;  /* 0x00000000c2a0783b */ /* 0x000fe40000000200 */
[C---:B------:R-:W-:Y:S05]  /*d230*/  HMMA.16816.F32 R8, R32.reuse, R10, RZ ;  /* 0x0000000a2008723c */ /* 0x040fea00000018ff */
[----:B------:R-:W0:Y:S03]  /*d240*/  LDGDEPBAR ;  /* 0x00000000000079af */ /* 0x000e260000000000 */
[C---:B--2---:R-:W-:Y:S04]  /*d250*/  HMMA.16816.F32 R12, R32.reuse, R16, RZ ;  /* 0x00000010200c723c */ /* 0x044fe800000018ff */
[----:B------:R-:W1:Y:S04]  /*d260*/  LDSM.16.M88.4 R164, [R190] ;  /* 0x00000000bea4783b */ /* 0x000e680000000200 */
[C---:B------:R-:W-:Y:S03]  /*d270*/  HMMA.16816.F32 R16, R32.reuse, R18, RZ ;  /* 0x000000122010723c */ /* 0x040fe600000018ff */
[----:B------:R-:W-:Y:S05]  /*d280*/  LDSM.16.M88.4 R168, [R190+0x1000] ;  /* 0x00100000bea8783b */ /* 0x000fea0000000200 */
[C---:B---3--:R-:W-:Y:S02]  /*d290*/  HMMA.16816.F32 R20, R32.reuse, R24, RZ ;  /* 0x000000182014723c */ /* 0x048fe400000018ff */
[----:B------:R-:W-:Y:S06]  /*d2a0*/  LDSM.16.M88.4 R172, [R190+0x1800] ;  /* 0x00180000beac783b */ /* 0x000fec0000000200 */
[C---:B------:R-:W-:Y:S01]  /*d2b0*/  HMMA.16816.F32 R24, R32.reuse, R26, RZ ;  /* 0x0000001a2018723c */ /* 0x040fe200000018ff */
[----:B------:R-:W-:Y:S07]  /*d2c0*/  LDSM.16.M88.4 R176, [R193] ;  /* 0x00000000c1b0783b */ /* 0x000fee0000000200 */
[C---:B----4-:R-:W-:Y:S01]  /*d2d0*/  HMMA.16816.F32 R28, R32.reuse, R136, RZ ;  /* 0x00000088201c723c */ /* 0x050fe200000018ff */
[----:B------:R-:W-:Y:S07]  /*d2e0*/  LDSM.16.M88.4 R180, [R187] ;  /* 0x00000000bbb4783b */ /* 0x000fee0000000200 */
[----:B------:R-:W-:Y:S01]  /*d2f0*/  HMMA.16816.F32 R32, R32, R138, RZ ;  /* 0x0000008a2020723c */ /* 0x000fe200000018ff */
[----:B------:R-:W2:Y:S07]  /*d300*/  LDSM.16.M88.4 R136, [R190+0x800] ;  /* 0x00080000be88783b */ /* 0x000eae0000000200 */
[C---:B-----5:R-:W-:Y:S08]  /*d310*/  HMMA.16816.F32 R4, R140.reuse, R144, R4 ;  /* 0x000000908c04723c */ /* 0x060ff00000001804 */
[C---:B------:R-:W-:Y:S01]  /*d320*/  HMMA.16816.F32 R8, R140.reuse, R146, R8 ;  /* 0x000000928c08723c */ /* 0x040fe20000001808 */
[----:B------:R-:W-:Y:S07]  /*d330*/  LDSM.16.M88.4 R144, [R187+0x1000] ;  /* 0x00100000bb90783b */ /* 0x000fee0000000200 */
[C---:B------:R-:W-:Y:S08]  /*d340*/  HMMA.16816.F32 R12, R140.reuse, R148, R12 ;  /* 0x000000948c0c723c */ /* 0x040ff0000000180c */
[C---:B------:R-:W-:Y:S01]  /*d350*/  HMMA.16816.F32 R16, R140.reuse, R150, R16 ;  /* 0x000000968c10723c */ /* 0x040fe20000001810 */
[----:B------:R-:W-:Y:S07]  /*d360*/  LDSM.16.M88.4 R148, [R187+0x1800] ;  /* 0x00180000bb94783b */ /* 0x000fee0000000200 */
[C---:B------:R-:W-:Y:S08]  /*d370*/  HMMA.16816.F32 R20, R140.reuse, R152, R20 ;  /* 0x000000988c14723c */ /* 0x040ff00000001814 */
[C---:B------:R-:W-:Y:S01]  /*d380*/  HMMA.16816.F32 R24, R140.reuse, R154, R24 ;  /* 0x0000009a8c18723c */ /* 0x040fe20000001818 */
[----:B------:R-:W-:Y:S07]  /*d390*/  LDSM.16.M88.4 R152, [R191+0x4000] ;  /* 0x00400000bf98783b */ /* 0x000fee0000000200 */
[C---:B------:R-:W-:Y:S08]  /*d3a0*/  HMMA.16816.F32 R28, R140.reuse, R156, R28 ;  /* 0x0000009c8c1c723c */ /* 0x040ff0000000181c */
[----:B------:R-:W-:Y:S01]  /*d3b0*/  HMMA.16816.F32 R32, R140, R158, R32 ;  /* 0x0000009e8c20723c */ /* 0x000fe20000001820 */
[----:B------:R-:W3:Y:S07]  /*d3c0*/  LDSM.16.M88.4 R140, [R187+0x800] ;  /* 0x00080000bb8c783b */ /* 0x000eee0000000200 */
[C---:B-1----:R-:W-:Y:S01]  /*d3d0*/  HMMA.16816.F32 R4, R160.reuse, R164, R4 ;  /* 0x000000a4a004723c */ /* 0x042fe20000001804 */
        /* <DEDUP_REMOVED lines=13> */
[----:B------:R-:W5:Y:S07]  /*d4b0*/  LDSM.16.M88.4 R172, [R203] ;  /* 0x00000000cbac783b */ /* 0x000f6e0000000200 */
[C---:B------:R-:W-:Y:S01]  /*d4c0*/  HMMA.16816.F32 R8, R176.reuse, R182, R8 ;  /* 0x000000b6b008723c */ /* 0x040fe20000001808 */
[----:B------:R-:W-:Y:S07]  /*d4d0*/  LDSM.16.M88.4 R180, [R190+0x2000] ;  /* 0x00200000beb4783b */ /* 0x000fee0000000200 */
        /* <DEDUP_REMOVED lines=10> */
[----:B------:R-:W1:Y:S07]  /*d580*/  LDSM.16.M88.4 R176, [R194+0x4000] ;  /* 0x00400000c2b0783b */ /* 0x000e6e0000000200 */
[C---:B------:R-:W-:Y:S01]  /*d590*/  HMMA.16816.F32 R8, R152.reuse, R158, R8 ;  /* 0x0000009e9808723c */ /* 0x040fe20000001808 */
[----:B------:R-:W-:Y:S07]  /*d5a0*/  LDSM.16.M88.4 R156, [R190+0x3800] ;  /* 0x00380000be9c783b */ /* 0x000fee0000000200 */
[C---:B--2---:R-:W-:Y:S08]  /*d5b0*/  HMMA.16816.F32 R12, R152.reuse, R136, R12 ;  /* 0x00000088980c723c */ /* 0x044ff0000000180c */
[C---:B------:R-:W-:Y:S01]  /*d5c0*/  HMMA.16816.F32 R16, R152.reuse, R138, R16 ;  /* 0x0000008a9810723c */ /* 0x040fe20000001810 */
[----:B------:R-:W2:Y:S07]  /*d5d0*/  LDSM.16.M88.4 R136, [R190+0x2800] ;  /* 0x00280000be88783b */ /* 0x000eae0000000200 */
[C---:B----4-:R-:W-:Y:S08]  /*d5e0*/  HMMA.16816.F32 R20, R152.reuse, R160, R20 ;  /* 0x000000a09814723c */ /* 0x050ff00000001814 */
[C---:B------:R-:W-:Y:S01]  /*d5f0*/  HMMA.16816.F32 R24, R152.reuse, R162, R24 ;  /* 0x000000a29818723c */ /* 0x040fe20000001818 */
[----:B------:R-:W-:Y:S07]  /*d600*/  LDSM.16.M88.4 R160, [R193+0x4000] ;  /* 0x00400000c1a0783b */ /* 0x000fee0000000200 */
[C---:B------:R-:W-:Y:S08]  /*d610*/  HMMA.16816.F32 R28, R152.reuse, R164, R28 ;  /* 0x000000a4981c723c */ /* 0x040ff0000000181c */
[----:B------:R-:W-:Y:S01]  /*d620*/  HMMA.16816.F32 R32, R152, R166, R32 ;  /* 0x000000a69820723c */ /* 0x000fe20000001820 */
[----:B------:R-:W4:Y:S07]  /*d630*/  LDSM.16.M88.4 R152, [R190+0x3000] ;  /* 0x00300000be98783b */ /* 0x000f2e0000000200 */
[C---:B-----5:R-:W-:Y:S01]  /*d640*/  HMMA.16816.F32 R4, R168.reuse, R172, R4 ;  /* 0x000000aca804723c */ /* 0x060fe20000001804 */
[----:B------:R-:W5:Y:S07]  /*d650*/  LDSM.16.M88.4 R164, [R187+0x2000] ;  /* 0x00200000bba4783b */ /* 0x000f6e0000000200 */
[C---:B------:R-:W-:Y:S01]  /*d660*/  HMMA.16816.F32 R8, R168.reuse, R174, R8 ;  /* 0x000000aea808723c */ /* 0x040fe20000001808 */
[----:B------:R-:W-:Y:S07]  /*d670*/  LDSM.16.M88.4 R172, [R184+0x4000] ;  /* 0x00400000b8ac783b */ /* 0x000fee0000000200 */
        /* <DEDUP_REMOVED lines=10> */
[----:B------:R-:W1:Y:S07]  /*d720*/  LDSM.16.M88.4 R168, [R191+0x8000] ;  /* 0x00800000bfa8783b */ /* 0x000e6e0000000200 */
[C---:B------:R-:W-:Y:S01]  /*d730*/  HMMA.16816.F32 R8, R176.reuse, R182, R8 ;  /* 0x000000b6b008723c */ /* 0x040fe20000001808 */
[----:B------:R-:W-:Y:S07]  /*d740*/  LDSM.16.M88.4 R180, [R199] ;  /* 0x00000000c7b4783b */ /* 0x000fee0000000200 */
[C---:B--2---:R-:W-:Y:S08]  /*d750*/  HMMA.16816.F32 R12, R176.reuse, R136, R12 ;  /* 0x00000088b00c723c */ /* 0x044ff0000000180c */
[C---:B------:R-:W-:Y:S01]  /*d760*/  HMMA.16816.F32 R16, R176.reuse, R138, R16 ;  /* 0x0000008ab010723c */ /* 0x040fe20000001810 */
[----:B------:R-:W2:Y:S07]  /*d770*/  LDSM.16.M88.4 R136, [R184+0x4800] ;  /* 0x00480000b888783b */ /* 0x000eae0000000200 */
[C---:B----4-:R-:W-:Y:S08]  /*d780*/  HMMA.16816.F32 R20, R176.reuse, R152, R20 ;  /* 0x00000098b014723c */ /* 0x050ff00000001814 */
[C---:B------:R-:W-:Y:S01]  /*d790*/  HMMA.16816.F32 R24, R176.reuse, R154, R24 ;  /* 0x0000009ab018723c */ /* 0x040fe20000001818 */
[----:B------:R-:W4:Y:S07]  /*d7a0*/  LDSM.16.M88.4 R152, [R184+0x5000] ;  /* 0x00500000b898783b */ /* 0x000f2e0000000200 */
[C---:B------:R-:W-:Y:S08]  /*d7b0*/  HMMA.16816.F32 R28, R176.reuse, R156, R28 ;  /* 0x0000009cb01c723c */ /* 0x040ff0000000181c */
[----:B------:R-:W-:Y:S01]  /*d7c0*/  HMMA.16816.F32 R32, R176, R158, R32 ;  /* 0x0000009eb020723c */ /* 0x000fe20000001820 */
[----:B------:R-:W1:Y:S07]  /*d7d0*/  LDSM.16.M88.4 R156, [R184+0x5800] ;  /* 0x00580000b89c783b */ /* 0x000e6e0000000200 */
[C---:B-----5:R-:W-:Y:S01]  /*d7e0*/  HMMA.16816.F32 R4, R160.reuse, R164, R4 ;  /* 0x000000a4a004723c */ /* 0x060fe20000001804 */
[----:B------:R-:W5:Y:S07]  /*d7f0*/  LDSM.16.M88.4 R176, [R192+0x8000] ;  /* 0x00800000c0b0783b */ /* 0x000f6e0000000200 */
        /* <DEDUP_REMOVED lines=26> */
[C---:B------:R-:W-:Y:S08]  /*d9a0*/  HMMA.16816.F32 R8, R176.reuse, R182, R8 ;  /* 0x000000b6b008723c */ /* 0x040ff00000001808 */
        /* <DEDUP_REMOVED lines=13> */
[C---:B------:R-:W-:Y:S08]  /*da80*/  HMMA.16816.F32 R28, R160.reuse, R156, R28 ;  /* 0x0000009ca01c723c */ /* 0x040ff0000000181c */
[----:B------:R-:W-:Y:S08]  /*da90*/  HMMA.16816.F32 R32, R160, R158, R32 ;  /* 0x0000009ea020723c */ /* 0x000ff00000001820 */
[C---:B-----5:R-:W-:Y:S08]  /*daa0*/  HMMA.16816.F32 R4, R168.reuse, R172, R4 ;  /* 0x000000aca804723c */ /* 0x060ff00000001804 */
        /* <DEDUP_REMOVED lines=150> */
.L_x_465:
[----:B------:R-:W-:Y:S04]  /*e410*/  MOV R8, c[0x0][0x32c] ;  /* 0x0000cb0000087a02 */ /* 0x000fe80000000f00 */
[----:B------:R-:W-:Y:S11]  /*e420*/  ISETP.NE.AND P0, PT, R8, 0x1, PT ;  /* 0x000000010800780c */ /* 0x000ff60003f05270 */
[----:B------:R-:W-:Y:S02]  /*e430*/  @!UPT UIADD3 URZ, URZ, URZ, URZ ;  /* 0x0000003f3f3ff290 */ /* 0x000fe4000fffe03f */
[----:B------:R-:W-:Y:S05]  /*e440*/  @P0 IMAD.HI.U32 R8, R3, c[0x0][0x330], RZ ;  /* 0x0000cc0003080a27 */ /* 0x000fea00078e00ff */
[----:B------:R-:W-:Y:S02]  /*e450*/  @P0 SHF.R.U32.HI R3, RZ, c[0x0][0x334], R8 ;  /* 0x0000cd00ff030a19 */ /* 0x000fe40000011608 */
.L_x_466:
[----:B------:R-:W-:Y:S05]  /*e460*/  BSYNC B0 ;  /* 0x0000000000007941 */ /* 0x000fea0003800000 */
.L_x_464:
[----:B------:R-:W-:Y:S04]  /*e470*/  IMAD R3, R3, c[0x0][0x32c], -R4 ;  /* 0x0000cb0003037a24 */ /* 0x000fe800078e0a04 */
[----:B------:R-:W-:Y:S05]  /*e480*/  IMAD.IADD R3, R3, 0x1, -R227 ;  /* 0x0000000103037824 */ /* 0x000fea00078e0ae3 */
[----:B------:R-:W-:Y:S02]  /*e490*/  IADD3 R8, R3, c[0x0][0x32c], RZ ;  /* 0x0000cb0003087a10 */ /* 0x000fe40007ffe0ff */
[----:B------:R-:W-:Y:S02]  /*e4a0*/  IMNMX R0, R0, R3, !PT ;  /* 0x0000000300007217 */ /* 0x000fe40007800200 */
[----:B------:R-:W-:Y:S02]  /*e4b0*/  IMNMX R2, R2, R8, PT ;  /* 0x0000000802027217 */ /* 0x000fe40003800200 */
.L_x_463:
        /* <DEDUP_REMOVED lines=66> */
.L_x_469:
[----:B------:R-:W-:Y:S04]  /*e8e0*/  MOV R5, c[0x0][0x32c] ;  /* 0x0000cb0000057a02 */ /* 0x000fe80000000f00 */
[----:B------:R-:W-:Y:S11]  /*e8f0*/  ISETP.NE.AND P0, PT, R5, 0x1, PT ;  /* 0x000000010500780c */ /* 0x000ff60003f05270 */
[----:B------:R-:W-:Y:S02]  /*e900*/  @!UPT UIADD3 URZ, URZ, URZ, URZ ;  /* 0x0000003f3f3ff290 */ /* 0x000fe4000fffe03f */
[----:B------:R-:W-:Y:S05]  /*e910*/  @P0 IMAD.HI.U32 R5, R3, c[0x0][0x330], RZ ;  /* 0x0000cc0003050a27 */ /* 0x000fea00078e00ff */
[----:B------:R-:W-:Y:S02]  /*e920*/  @P0 SHF.R.U32.HI R3, RZ, c[0x0][0x334], R5 ;  /* 0x0000cd00ff030a19 */ /* 0x000fe40000011605 */
.L_x_470:
[----:B------:R-:W-:Y:S05]  /*e930*/  BSYNC B0 ;  /* 0x0000000000007941 */ /* 0x000fea0003800000 */
.L_x_468:
[----:B------:R-:W-:Y:S04]  /*e940*/  IMAD R4, R3, c[0x0][0x32c], -R4 ;  /* 0x0000cb0003047a24 */ /* 0x000fe800078e0a04 */
[----:B------:R-:W-:Y:S05]  /*e950*/  IMAD.IADD R3, R4, 0x1, -R227 ;  /* 0x0000000104037824 */ /* 0x000fea00078e0ae3 */
[----:B------:R-:W-:Y:S02]  /*e960*/  IADD3 R4, R3, c[0x0][0x32c], RZ ;  /* 0x0000cb0003047a10 */ /* 0x000fe40007ffe0ff */
[----:B------:R-:W-:Y:S02]  /*e970*/  IMNMX R0, R0, R3, !PT ;  /* 0x0000000300007217 */ /* 0x000fe40007800200 */
[----:B------:R-:W-:Y:S02]  /*e980*/  IMNMX R2, R2, R4, PT ;  /* 0x0000000402027217 */ /* 0x000fe40003800200 */
.L_x_467:
        /* <DEDUP_REMOVED lines=452> */
[----:B------:R-:W-:Y:S01]  /*105d0*/  IADD3 R0, R207, -0x1, RZ ;  /* 0xffffffffcf007810 */ /* 0x000fe20007ffe0ff */
[C---:B--2---:R-:W-:Y:S04]  /*105e0*/  HMMA.16816.F32 R92, R136.reuse, R12, R92 ;  /* 0x0000000c885c723c */ /* 0x044fe8000000185c */
[----:B------:R-:W-:Y:S01]  /*105f0*/  FADD.FTZ R225, R170, R4 ;  /* 0x00000004aae17221 */ /* 0x000fe20000010000 */
[----:B------:R-:W-:Y:S01]  /*10600*/  MOV R207, R0 ;  /* 0x0000000000cf7202 */ /* 0x000fe20000000f00 */
[----:B------:R-:W-:Y:S01]  /*10610*/  FADD.FTZ R226, R101, R2 ;  /* 0x0000000265e27221 */ /* 0x000fe20000010000 */
[----:B------:R-:W-:Y:S01]  /*10620*/  MOV R101, R100 ;  /* 0x0000006400657202 */ /* 0x000fe20000000f00 */
[----:B------:R-:W-:Y:S04]  /*10630*/  HMMA.16816.F32 R96, R136, R14, R96 ;  /* 0x0000000e8860723c */ /* 0x000fe80000001860 */
[----:B------:R-:W-:Y:S04]  /*10640*/  MOV R102, R3 ;  /* 0x0000000300667202 */ /* 0x000fe80000000f00 */
[----:B------:R-:W-:-:S05]  /*10650*/  @P0 BRA `(.L_x_471) ;  /* 0xffffc7b000000947 */ /* 0x000fca000383ffff */
.L_x_462:
[----:B------:R-:W-:Y:S02]  /*10660*/  @!UPT UIADD3 URZ, URZ, URZ, URZ ;  /* 0x0000003f3f3ff290 */ /* 0x000fe4000fffe03f */
[----:B------:R-:W-:Y:S02]  /*10670*/  MOV R7, 0x1f ;  /* 0x0000001f00077802 */ /* 0x000fe40000000f00 */
[----:B------:R-:W-:Y:S01]  /*10680*/  MOV R6, 0xffffffff ;  /* 0xffffffff00067802 */ /* 0x000fe20000000f00 */
[----:B------:R-:W-:Y:S06]  /*10690*/  BRA.DIV ~URZ, `(.L_x_472) ;  /* 0x000053d27f007947 */ /* 0x000fec000b800000 */
[----:B------:R1:W2:Y:S02]  /*106a0*/  SHFL.BFLY PT, R0, R225, 0x2, 0x1f ;  /* 0x0c401f00e1007f89 */ /* 0x0002a400000e0000 */
.L_x_545:
[----:B--2---:R-:W-:Y:S01]  /*106b0*/  FADD.FTZ R0, R0, R225 ;  /* 0x000000e100007221 */ /* 0x004fe20000010000 */
[----:B------:R-:W-:Y:S05]  /*106c0*/  BRA.DIV ~URZ, `(.L_x_473) ;  /* 0x000054027f007947 */ /* 0x000fea000b800000 */
[----:B------:R-:W2:Y:S04]  /*106d0*/  SHFL.BFLY PT, R2, R226, 0x2, 0x1f ;  /* 0x0c401f00e2027f89 */ /* 0x000ea800000e0000 */
[----:B------:R-:W3:Y:S01]  /*106e0*/  SHFL.BFLY PT, R5, R0, 0x1, 0x1f ;  /* 0x0c201f0000057f89 */ /* 0x000ee200000e0000 */
[----:B--2---:R-:W-:-:S02]  /*106f0*/  FADD.FTZ R4, R2, R226 ;  /* 0x000000e202047221 */ /* 0x004fc40000010000 */
[----:B---3--:R-:W-:-:S03]  /*10700*/  FADD.FTZ R0, R0, R5 ;  /* 0x0000000500007221 */ /* 0x008fc60000010000 */
[----:B------:R2:W3:Y:S04]  /*10710*/  SHFL.BFLY PT, R3, R4, 0x1, 0x1f ;  /* 0x0c201f0004037f89 */ /* 0x0004e800000e0000 */
.L_x_546:
[----:B------:R-:W-:Y:S01]  /*10720*/  FSETP.NE.FTZ.AND P1, PT, R0, RZ, PT ;  /* 0x000000ff0000720b */ /* 0x000fe20003f35000 */
[----:B---3--:R-:W-:Y:S01]  /*10730*/  FADD.FTZ R3, R3, R4 ;  /* 0x0000000403037221 */ /* 0x008fe20000010000 */
[----:B------:R-:W-:Y:S02]  /*10740*/  MOV R2, RZ ;  /* 0x000000ff00027202 */ /* 0x000fe40000000f00 */
[----:B------:R-:W-:Y:S02]  /*10750*/  MOV R21, 0xff800000 ;  /* 0xff80000000157802 */ /* 0x000fe40000000f00 */
[----:B------:R-:W-:Y:S02]  /*10760*/  FSETP.NE.FTZ.AND P0, PT, R3, RZ, PT ;  /* 0x000000ff0300720b */ /* 0x000fe40003f15000 */
[----:B------:R-:W-:-:S05]  /*10770*/  MOV R20, 0xff800000 ;  /* 0xff80000000147802 */ /* 0x000fca0000000f00 */
[----:B------:R-:W3:Y:S01]  /*10780*/  @P1 MUFU.LG2 R5, R0 ;  /* 0x0000000000051308 */ /* 0x000ee20000000c00 */
[----:B--2---:R-:W-:-:S05]  /*10790*/  @P1 MOV R4, 0x3f317218 ;  /* 0x3f31721800041802 */ /* 0x004fca0000000f00 */
[----:B------:R-:W-:Y:S02]  /*107a0*/  @P1 FMUL.FTZ R4, R4, c[0x0][0x2d0] ;  /* 0x0000b40004041a20 */ /* 0x000fe40000410000 */
[----:B------:R2:W4:Y:S01]  /*107b0*/  @P1 MUFU.RCP R2, R0 ;  /* 0x0000000000021308 */ /* 0x0005220000001000 */
[----:B---3--:R-:W-:-:S04]  /*107c0*/  @P1 FMUL.FTZ R5, R5, 0.69314718246459960938 ;  /* 0x3f31721805051820 */ /* 0x008fc80000410000 */
[----:B------:R-:W-:Y:S01]  /*107d0*/  @P1 FFMA.FTZ R21, R4, R100, R5 ;  /* 0x0000006404151223 */ /* 0x000fe20000010005 */
[----:B------:R-:W-:Y:S02]  /*107e0*/  MOV R4, 0x1 ;  /* 0x0000000100047802 */ /* 0x000fe40000000f00 */
[----:B--2---:R-:W-:Y:S01]  /*107f0*/  MOV R0, RZ ;  /* 0x000000ff00007202 */ /* 0x004fe20000000f00 */
[C---:B----4-:R-:W-:Y:S02]  /*10800*/  FMUL.FTZ R148, R2.reuse, R68 ;  /* 0x0000004402947220 */ /* 0x050fe40000410000 */
[C---:B------:R-:W-:Y:S02]  /*10810*/  FMUL.FTZ R149, R2.reuse, R69 ;  /* 0x0000004502957220 */ /* 0x040fe40000410000 */
[C---:B------:R-:W-:Y:S01]  /*10820*/  FMUL.FTZ R146, R2.reuse, R104 ;  /* 0x0000006802927220 */ /* 0x040fe20000410000 */
[----:B------:R-:W2:Y:S01]  /*10830*/  @P0 MUFU.RCP R0, R3 ;  /* 0x0000000300000308 */ /* 0x000ea20000001000 */
        /* <DEDUP_REMOVED lines=45> */
[----:B------:R3:W4:Y:S01]  /*10b10*/  @P0 MUFU.LG2 R2, R3 ;  /* 0x0000000300020308 */ /* 0x0007220000000c00 */
[C---:B--2---:R-:W-:Y:S02]  /*10b20*/  FMUL.FTZ R92, R0.reuse, R118 ;  /* 0x00000076005c7220 */ /* 0x044fe40000410000 */
[C---:B------:R-:W-:Y:S02]  /*10b30*/  FMUL.FTZ R93, R0.reuse, R119 ;  /* 0x00000077005d7220 */ /* 0x040fe40000410000 */
[C---:B------:R-:W-:Y:S02]  /*10b40*/  FMUL.FTZ R152, R0.reuse, R114 ;  /* 0x0000007200987220 */ /* 0x040fe40000410000 */
[----:B------:R-:W-:-:S02]  /*10b50*/  FMUL.FTZ R153, R0, R115 ;  /* 0x0000007300997220 */ /* 0x000fc40000410000 */
[C---:B------:R-:W-:Y:S02]  /*10b60*/  FMUL.FTZ R118, R0.reuse, R130 ;  /* 0x0000008200767220 */ /* 0x040fe40000410000 */
[C---:B------:R-:W-:Y:S02]  /*10b70*/  FMUL.FTZ R119, R0.reuse, R131 ;  /* 0x0000008300777220 */ /* 0x040fe40000410000 */
[C---:B------:R-:W-:Y:S02]  /*10b80*/  FMUL.FTZ R154, R0.reuse, R110 ;  /* 0x0000006e009a7220 */ /* 0x040fe40000410000 */
[----:B------:R-:W-:Y:S01]  /*10b90*/  FMUL.FTZ R155, R0, R111 ;  /* 0x0000006f009b7220 */ /* 0x000fe20000410000 */
[----:B---3--:R-:W-:Y:S01]  /*10ba0*/  @P0 MOV R3, 0x3f317218 ;  /* 0x3f31721800030802 */ /* 0x008fe20000000f00 */
[----:B----4-:R-:W-:Y:S02]  /*10bb0*/  @P0 FMUL.FTZ R2, R2, 0.69314718246459960938 ;  /* 0x3f31721802020820 */ /* 0x010fe40000410000 */
        /* <DEDUP_REMOVED lines=43> */
.L_x_419:
[----:B------:R-:W2:Y:S01]  /*10e70*/  S2R R2, SR_TID.X ;  /* 0x0000000000027919 */ /* 0x000ea20000002100 */
        /* <DEDUP_REMOVED lines=16> */
.L_x_475:
[----:B------:R-:W-:Y:S05]  /*10f80*/  BSYNC B0 ;  /* 0x0000000000007941 */ /* 0x000fea0003800000 */
.L_x_474:
        /* <DEDUP_REMOVED lines=19> */
[----:B------:R-:W-:Y:S02]  /*110c0*/  ISETP.NE.U32.AND P2, PT, RZ, c[0x0][0x508], PT ;  /* 0x00014200ff007a0c */ /* 0x000fe40003f45070 */
[----:B------:R-:W-:Y:S02]  /*110d0*/  ISETP.NE.U32.AND P1, PT, RZ, c[0x0][0x500], PT ;  /* 0x00014000ff007a0c */ /* 0x000fe40003f25070 */
[----:B------:R-:W-:-:S02]  /*110e0*/  ISETP.NE.AND.EX P2, PT, RZ, c[0x0][0x50c], PT, P2 ;  /* 0x00014300ff007a0c */ /* 0x000fc40003f45320 */
        /* <DEDUP_REMOVED lines=79> */
[----:B-1----:R-:W-:-:S03]  /*115e0*/  F2FP.PACK_AB R0, R79, R78 ;  /* 0x0000004e4f00723e */ /* 0x002fc600000000ff */
[----:B------:R-:W4:Y:S01]  /*115f0*/  LDL.LU R8, [R1+0xc] ;  /* 0x00000c0001087983 */ /* 0x000f220000300800 */
[----:B------:R-:W-:-:S03]  /*11600*/  IMAD.MOV.U32 R12, RZ, RZ, c[0x0][0x388] ;  /* 0x0000e200ff0c7624 */ /* 0x000fc600078e00ff */
[----:B------:R1:W-:Y:S01]  /*11610*/  STS [R7+0x8400], R0 ;  /* 0x0084000007007388 */ /* 0x0003e20000000800 */
[----:B--2---:R-:W-:Y:S02]  /*11620*/  F2FP.PACK_AB R4, R89, R88 ;  /* 0x000000585904723e */ /* 0x004fe400000000ff */
[----:B---3--:R-:W-:-:S03]  /*11630*/  F2FP.PACK_AB R3, R71, R70 ;  /* 0x000000464703723e */ /* 0x008fc600000000ff */
[----:B------:R2:W-:Y:S01]  /*11640*/  STS [R6+0x8000], R4 ;  /* 0x0080000406007388 */ /* 0x0005e20000000800 */
[----:B------:R-:W-:-:S03]  /*11650*/  F2FP.PACK_AB R2, R81, R80 ;  /* 0x000000505102723e */ /* 0x000fc600000000ff */
[----:B------:R3:W-:Y:S04]  /*11660*/  STS [R6+0x8400], R3 ;  /* 0x0084000306007388 */ /* 0x0007e80000000800 */
[----:B------:R3:W-:Y:S01]  /*11670*/  STS [R5+0x8000], R2 ;  /* 0x0080000205007388 */ /* 0x0007e20000000800 */
[----:B-1----:R-:W-:-:S05]  /*11680*/  F2FP.PACK_AB R0, R59, R58 ;  /* 0x0000003a3b00723e */ /* 0x002fca00000000ff */
[----:B------:R1:W-:Y:S01]  /*11690*/  STS [R5+0x8400], R0 ;  /* 0x0084000005007388 */ /* 0x0003e20000000800 */
[----:B--2---:R-:W-:Y:S01]  /*116a0*/  IMAD.MOV.U32 R4, RZ, RZ, 0x4 ;  /* 0x00000004ff047424 */ /* 0x004fe200078e00ff */
[----:B---3--:R-:W-:-:S03]  /*116b0*/  F2FP.PACK_AB R3, R61, R60 ;  /* 0x0000003c3d03723e */ /* 0x008fc600000000ff */
[----:B------:R-:W-:Y:S02]  /*116c0*/  @P2 IMAD.WIDE R6, R235, R4, c[0x0][0x508] ;  /* 0x00014200eb062625 */ /* 0x000fe400078e0204 */
[----:B------:R-:W-:Y:S02]  /*116d0*/  STS [R9+0x8000], R3 ;  /* 0x0080000309007388 */ /* 0x000fe40000000800 */
[----:B------:R-:W-:Y:S01]  /*116e0*/  IMAD.MOV.U32 R2, RZ, RZ, RZ ;  /* 0x000000ffff027224 */ /* 0x000fe200078e00ff */
[----:B-1----:R-:W-:Y:S01]  /*116f0*/  F2FP.PACK_AB R0, R57, R56 ;  /* 0x000000383900723e */ /* 0x002fe200000000ff */
[----:B------:R-:W-:-:S04]  /*11700*/  IMAD.WIDE R4, R235, R4, c[0x0][0x500] ;  /* 0x00014000eb047625 */ /* 0x000fc800078e0204 */
        /* <DEDUP_REMOVED lines=11> */
.L_x_478:
[----:B--2---:R-:W2:Y:S01]  /*117c0*/  LDL R13, [R1+0x10] ;  /* 0x00001000010d7983 */ /* 0x004ea20000100800 */
[----:B------:R-:W-:Y:S01]  /*117d0*/  IMAD.MOV.U32 R10, RZ, RZ, 0x368 ;  /* 0x00000368ff0a7424 */ /* 0x000fe200078e00ff */
[----:B------:R-:W-:Y:S01]  /*117e0*/  ISETP.GT.AND P3, PT, R0, 0x1, PT ;  /* 0x000000010000780c */ /* 0x000fe20003f64270 */
[----:B------:R-:W-:Y:S01]  /*117f0*/  IMAD.MOV.U32 R0, RZ, RZ, c[0x0][0x4e8] ;  /* 0x00013a00ff007624 */ /* 0x000fe200078e00ff */
[----:B------:R-:W3:Y:S01]  /*11800*/  LDL R22, [R1+0x3c] ;  /* 0x00003c0001167983 */ /* 0x000ee20000100800 */
[----:B------:R-:W-:Y:S01]  /*11810*/  ISETP.NE.U32.AND P0, PT, RZ, c[0x0][0x500], PT ;  /* 0x00014000ff007a0c */ /* 0x000fe20003f05070 */
[----:B------:R-:W-:Y:S01]  /*11820*/  IMAD.IADD R3, R240, 0x1, R231 ;  /* 0x00000001f0037824 */ /* 0x000fe200078e02e7 */
[----:B------:R-:W-:-:S02]  /*11830*/  SEL R10, R10, 0x328, P3 ;  /* 0x000003280a0a7807 */ /* 0x000fc40001800000 */
[----:B------:R-:W-:Y:S02]  /*11840*/  ISETP.NE.AND.EX P0, PT, RZ, c[0x0][0x504], PT, P0 ;  /* 0x00014100ff007a0c */ /* 0x000fe40003f05300 */
[----:B------:R-:W1:Y:S01]  /*11850*/  LDC.64 R6, c[0x0][R10+0x170] ;  /* 0x00005c000a067b82 */ /* 0x000e620000000a00 */
[----:B------:R-:W-:Y:S02]  /*11860*/  ISETP.NE.AND P2, PT, R0, 0x1, PT ;  /* 0x000000010000780c */ /* 0x000fe40003f45270 */
[----:B------:R-:W-:Y:S02]  /*11870*/  SHF.R.S32.HI R4, RZ, 0x1f, R235 ;  /* 0x0000001fff047819 */ /* 0x000fe400000114eb */
[----:B------:R-:W-:Y:S02]  /*11880*/  SEL R0, R235, RZ, !P0 ;  /* 0x000000ffeb007207 */ /* 0x000fe40004000000 */
[----:B------:R-:W-:Y:S01]  /*11890*/  SEL R5, R4, RZ, !P0 ;  /* 0x000000ff04057207 */ /* 0x000fe20004000000 */
[----:B------:R4:W4:Y:S08]  /*118a0*/  LDC.64 R14, c[0x0][R10+0x168] ;  /* 0x00005a000a0e7b82 */ /* 0x0009300000000a00 */
[----:B------:R4:W2:Y:S08]  /*118b0*/  LDC.64 R18, c[0x0][R10+0x178] ;  /* 0x00005e000a127b82 */ /* 0x0008b00000000a00 */
[----:B------:R4:W2:Y:S01]  /*118c0*/  LDC.64 R16, c[0x0][R10+0x160] ;  /* 0x000058000a107b82 */ /* 0x0008a20000000a00 */
[----:B------:R-:W4:Y:S01]  /*118d0*/  S2R R23, SR_TID.X ;  /* 0x0000000000177919 */ /* 0x000f220000002100 */
[----:B-1----:R-:W-:-:S04]  /*118e0*/  IMAD R4, R7, R0, RZ ;  /* 0x0000000007047224 */ /* 0x002fc800078e02ff */
[----:B----4-:R-:W-:Y:S02]  /*118f0*/  IMAD R10, R6, R5, R4 ;  /* 0x00000005060a7224 */ /* 0x010fe400078e0204 */
[----:B------:R-:W-:-:S04]  /*11900*/  @P2 IMAD.HI.U32 R5, R3, c[0x0][0x4ec], RZ ;  /* 0x00013b0003052a27 */ /* 0x000fc800078e00ff */
[----:B------:R-:W-:Y:S01]  /*11910*/  IMAD.MOV.U32 R4, RZ, RZ, R3 ;  /* 0x000000ffff047224 */ /* 0x000fe200078e0003 */
[----:B------:R-:W-:Y:S01]  /*11920*/  @P2 SHF.R.U32.HI R4, RZ, c[0x0][0x4f0], R5 ;  /* 0x00013c00ff042a19 */ /* 0x000fe20000011605 */
        /* <DEDUP_REMOVED lines=8> */
[----:B------:R-:W-:Y:S01]  /*119b0*/  IMAD.IADD R15, R23, 0x1, -R15 ;  /* 0x00000001170f7824 */ /* 0x000fe200078e0a0f */
[----:B--2---:R-:W-:Y:S01]  /*119c0*/  SEL R5, R13, RZ, P3 ;  /* 0x000000ff0d057207 */ /* 0x004fe20001800000 */
[----:B------:R-:W-:Y:S02]  /*119d0*/  IMAD.IADD R13, R7, 0x1, R10 ;  /* 0x00000001070d7824 */ /* 0x000fe400078e020a */
[----:B------:R-:W-:Y:S02]  /*119e0*/  IMAD.IADD R7, R9, 0x1, R11 ;  /* 0x0000000109077824 */ /* 0x000fe400078e020b */
[----:B------:R-:W-:Y:S02]  /*119f0*/  IMAD.MOV R10, RZ, RZ, -R4 ;  /* 0x000000ffff0a7224 */ /* 0x000fe400078e0a04 */
[-C--:B------:R-:W-:Y:S02]  /*11a00*/  IMAD R11, R19, R5.reuse, RZ ;  /* 0x00000005130b7224 */ /* 0x080fe400078e02ff */
        /* <DEDUP_REMOVED lines=19> */
[----:B---3--:R-:W-:-:S03]  /*11b40*/  IMAD.IADD R5, R22, 0x1, R231 ;  /* 0x0000000116057824 */ /* 0x008fc600078e02e7 */
        /* <DEDUP_REMOVED lines=40> */
[-C--:B------:R-:W-:Y:S02]  /*11dd0*/  IADD3 R11, R9, R231.reuse, RZ ;  /* 0x000000e7090b7210 */ /* 0x080fe40007ffe0ff */
[----:B--2---:R-:W-:-:S04]  /*11de0*/  IADD3 R5, R15, R231, RZ ;  /* 0x000000e70f057210 */ /* 0x004fc80007ffe0ff */
        /* <DEDUP_REMOVED lines=21> */
.L_x_547:
[----:B------:R-:W-:Y:S05]  /*11f40*/  BRA.DIV ~URZ, `(.L_x_481) ;  /* 0x00003cf27f007947 */ /* 0x000fea000b800000 */
[----:B------:R3:W4:Y:S02]  /*11f50*/  SHFL.IDX PT, R0, R13, RZ, 0x181f ;  /* 0x00181fff0d007589 */ /* 0x00072400000e0000 */
.L_x_548:
[----:B------:R-:W-:Y:S01]  /*11f60*/  ISETP.GE.AND P0, PT, R11, R4, PT ;  /* 0x000000040b00720c */ /* 0x000fe20003f06270 */
[----:B------:R-:W-:-:S12]  /*11f70*/  BSSY B0, `(.L_x_482) ;  /* 0x0000010000007945 */ /* 0x000fd80003800000 */
[----:B------:R-:W-:Y:S05]  /*11f80*/  @P0 BRA `(.L_x_483) ;  /* 0x000000e000000947 */ /* 0x000fea0003800000 */
[----:B------:R-:W5:Y:S04]  /*11f90*/  LDL R14, [R1+0x4] ;  /* 0x00000400010e7983 */ /* 0x000f680000100800 */
[----:B---3--:R-:W3:Y:S01]  /*11fa0*/  LDL R5, [R1] ;  /* 0x0000000001057983 */ /* 0x008ee20000100800 */
[----:B------:R-:W-:Y:S02]  /*11fb0*/  ISETP.GE.AND P5, PT, R236, c[0x0][0x3c8], PT ;  /* 0x0000f200ec007a0c */ /* 0x000fe40003fa6270 */
[----:B------:R-:W-:Y:S02]  /*11fc0*/  ISETP.GE.AND P4, PT, R238, c[0x0][0x3c8], PT ;  /* 0x0000f200ee007a0c */ /* 0x000fe40003f86270 */
[----:B------:R-:W-:-:S09]  /*11fd0*/  ISETP.GE.AND P3, PT, R239, c[0x0][0x3c8], PT ;  /* 0x0000f200ef007a0c */ /* 0x000fd20003f66270 */
[-C--:B----4-:R-:W-:Y:S02]  /*11fe0*/  @!P5 LEA R8, P2, R236, R0.reuse, 0x1 ;  /* 0x00000000ec08d211 */ /* 0x090fe400078408ff */
[-C--:B------:R-:W-:Y:S02]  /*11ff0*/  @!P4 LEA R6, P1, R238, R0.reuse, 0x1 ;  /* 0x00000000ee06c211 */ /* 0x080fe400078208ff */
[----:B------:R-:W-:Y:S02]  /*12000*/  @!P3 LEA R2, P0, R239, R0, 0x1 ;  /* 0x00000000ef02b211 */ /* 0x000fe400078008ff */
[----:B--2---:R-:W-:-:S05]  /*12010*/  @!P5 LEA.HI.X R9, R236, R10, R237, 0x1, P2 ;  /* 0x0000000aec09d211 */ /* 0x004fca00010f0ced */
[----:B------:R2:W-:Y:S01]  /*12020*/  @!P5 ST.E.128 [R8.64], R24 ;  /* 0x000000180800d985 */ /* 0x0005e2000c101d06 */
[-C--:B-----5:R-:W-:Y:S02]  /*12030*/  @!P4 LEA.HI.X R7, R238, R10.reuse, R14, 0x1, P1 ;  /* 0x0000000aee07c211 */ /* 0x0a0fe400008f0c0e */
[----:B---3--:R-:W-:-:S03]  /*12040*/  @!P3 LEA.HI.X R3, R239, R10, R5, 0x1, P0 ;  /* 0x0000000aef03b211 */ /* 0x008fc600000f0c05 */
[----:B------:R2:W-:Y:S04]  /*12050*/  @!P4 ST.E.128 [R6.64], R20 ;  /* 0x000000140600c985 */ /* 0x0005e8000c101d06 */
[----:B------:R2:W-:Y:S02]  /*12060*/  @!P3 ST.E.128 [R2.64], R16 ;  /* 0x000000100200b985 */ /* 0x0005e4000c101d06 */
.L_x_483:
[----:B------:R-:W-:Y:S05]  /*12070*/  BSYNC B0 ;  /* 0x0000000000007941 */ /* 0x000fea0003800000 */
.L_x_482:
[----:B------:R-:W-:Y:S05]  /*12080*/  BRA.DIV ~URZ, `(.L_x_484) ;  /* 0x00003c127f007947 */ /* 0x000fea000b800000 */
[----:B--2---:R2:W1:Y:S04]  /*12090*/  SHFL.IDX PT, R10, R12, 0x1, 0x181f ;  /* 0x00381f000c0a7f89 */ /* 0x00446800000e0000 */
[----:B----4-:R2:W4:Y:S02]  /*120a0*/  SHFL.IDX PT, R0, R13, 0x1, 0x181f ;  /* 0x00381f000d007f89 */ /* 0x01052400000e0000 */
.L_x_549:
[----:B------:R-:W-:Y:S01]  /*120b0*/  IADD3 R2, R11, 0x20, RZ ;  /* 0x000000200b027810 */ /* 0x000fe20007ffe0ff */
[----:B------:R-:W-:Y:S03]  /*120c0*/  BSSY B0, `(.L_x_485) ;  /* 0x0000011000007945 */ /* 0x000fe60003800000 */
[----:B------:R-:W-:-:S13]  /*120d0*/  ISETP.GE.AND P0, PT, R2, R4, PT ;  /* 0x000000040200720c */ /* 0x000fda0003f06270 */
[----:B------:R-:W-:Y:S05]  /*120e0*/  @P0 BRA `(.L_x_486) ;  /* 0x000000e000000947 */ /* 0x000fea0003800000 */
[----:B------:R-:W5:Y:S04]  /*120f0*/  LDL R14, [R1+0x4] ;  /* 0x00000400010e7983 */ /* 0x000f680000100800 */
[----:B--2---:R-:W2:Y:S01]  /*12100*/  LDL R5, [R1] ;  /* 0x0000000001057983 */ /* 0x004ea20000100800 */
[----:B------:R-:W-:Y:S02]  /*12110*/  ISETP.GE.AND P2, PT, R236, c[0x0][0x3c8], PT ;  /* 0x0000f200ec007a0c */ /* 0x000fe40003f46270 */
[----:B------:R-:W-:Y:S02]  /*12120*/  ISETP.GE.AND P1, PT, R238, c[0x0][0x3c8], PT ;  /* 0x0000f200ee007a0c */ /* 0x000fe40003f26270 */
[----:B------:R-:W-:-:S09]  /*12130*/  ISETP.GE.AND P0, PT, R239, c[0x0][0x3c8], PT ;  /* 0x0000f200ef007a0c */ /* 0x000fd20003f06270 */
[-C--:B----4-:R-:W-:Y:S02]  /*12140*/  @!P2 LEA R8, P5, R236, R0.reuse, 0x1 ;  /* 0x00000000ec08a211 */ /* 0x090fe400078a08ff */
[-C--:B------:R-:W-:Y:S02]  /*12150*/  @!P1 LEA R6, P4, R238, R0.reuse, 0x1 ;  /* 0x00000000ee069211 */ /* 0x080fe400078808ff */
[----:B------:R-:W-:Y:S02]  /*12160*/  @!P0 LEA R2, P3, R239, R0, 0x1 ;  /* 0x00000000ef028211 */ /* 0x000fe400078608ff */
[----:B-1----:R-:W-:-:S05]  /*12170*/  @!P2 LEA.HI.X R9, R236, R10, R237, 0x1, P5 ;  /* 0x0000000aec09a211 */ /* 0x002fca00028f0ced */
[----:B------:R1:W-:Y:S01]  /*12180*/  @!P2 ST.E.128 [R8.64], R36 ;  /* 0x000000240800a985 */ /* 0x0003e2000c101d06 */
[-C--:B-----5:R-:W-:Y:S02]  /*12190*/  @!P1 LEA.HI.X R7, R238, R10.reuse, R14, 0x1, P4 ;  /* 0x0000000aee079211 */ /* 0x0a0fe400020f0c0e */
[----:B--2---:R-:W-:-:S03]  /*121a0*/  @!P0 LEA.HI.X R3, R239, R10, R5, 0x1, P3 ;  /* 0x0000000aef038211 */ /* 0x004fc600018f0c05 */
[----:B------:R1:W-:Y:S04]  /*121b0*/  @!P1 ST.E.128 [R6.64], R32 ;  /* 0x0000002006009985 */ /* 0x0003e8000c101d06 */
[----:B------:R1:W-:Y:S02]  /*121c0*/  @!P0 ST.E.128 [R2.64], R28 ;  /* 0x0000001c02008985 */ /* 0x0003e4000c101d06 */
.L_x_486:
[----:B------:R-:W-:Y:S05]  /*121d0*/  BSYNC B0 ;  /* 0x0000000000007941 */ /* 0x000fea0003800000 */
.L_x_485:
[----:B------:R-:W-:Y:S05]  /*121e0*/  BRA.DIV ~URZ, `(.L_x_487) ;  /* 0x00003b727f007947 */ /* 0x000fea000b800000 */
[----:B-1----:R1:W2:Y:S02]  /*121f0*/  SHFL.IDX PT, R10, R12, 0x2, 0x181f ;  /* 0x00581f000c0a7f89 */ /* 0x0022a400000e0000 */
.L_x_550:
[----:B------:R-:W-:Y:S05]  /*12200*/  BRA.DIV ~URZ, `(.L_x_488) ;  /* 0x00003bc27f007947 */ /* 0x000fea000b800000 */
[----:B----4-:R4:W1:Y:S02]  /*12210*/  SHFL.IDX PT, R0, R13, 0x2, 0x181f ;  /* 0x00581f000d007f89 */ /* 0x01086400000e0000 */
.L_x_551:
[----:B------:R-:W-:Y:S01]  /*12220*/  IADD3 R2, R11, 0x40, RZ ;  /* 0x000000400b027810 */ /* 0x000fe20007ffe0ff */
[----:B------:R-:W-:Y:S03]  /*12230*/  BSSY B0, `(.L_x_489) ;  /* 0x0000011000007945 */ /* 0x000fe60003800000 */
[----:B------:R-:W-:-:S13]  /*12240*/  ISETP.GE.AND P0, PT, R2, R4, PT ;  /* 0x000000040200720c */ /* 0x000fda0003f06270 */
[----:B------:R-:W-:Y:S05]  /*12250*/  @P0 BRA `(.L_x_490) ;  /* 0x000000e000000947 */ /* 0x000fea0003800000 */
[----:B------:R-:W5:Y:S04]  /*12260*/  LDL R14, [R1+0x4] ;  /* 0x00000400010e7983 */ /* 0x000f680000100800 */
[----:B---3--:R-:W3:Y:S01]  /*12270*/  LDL R5, [R1] ;  /* 0x0000000001057983 */ /* 0x008ee20000100800 */
[----:B------:R-:W-:Y:S02]  /*12280*/  ISETP.GE.AND P2, PT, R236, c[0x0][0x3c8], PT ;  /* 0x0000f200ec007a0c */ /* 0x000fe40003f46270 */
[----:B------:R-:W-:Y:S02]  /*12290*/  ISETP.GE.AND P1, PT, R238, c[0x0][0x3c8], PT ;  /* 0x0000f200ee007a0c */ /* 0x000fe40003f26270 */
[----:B------:R-:W-:-:S09]  /*122a0*/  ISETP.GE.AND P0, PT, R239, c[0x0][0x3c8], PT ;  /* 0x0000f200ef007a0c */ /* 0x000fd20003f06270 */
[-C--:B-1----:R-:W-:Y:S02]  /*122b0*/  @!P2 LEA R8, P5, R236, R0.reuse, 0x1 ;  /* 0x00000000ec08a211 */ /* 0x082fe400078a08ff */
        /* <DEDUP_REMOVED lines=8> */
.L_x_490:
[----:B------:R-:W-:Y:S05]  /*12340*/  BSYNC B0 ;  /* 0x0000000000007941 */ /* 0x000fea0003800000 */
.L_x_489:
[----:B------:R-:W-:Y:S05]  /*12350*/  BRA.DIV ~URZ, `(.L_x_491) ;  /* 0x00003ad27f007947 */ /* 0x000fea000b800000 */
[----:B-1----:R1:W3:Y:S04]  /*12360*/  SHFL.IDX PT, R6, R12, 0x3, 0x181f ;  /* 0x00781f000c067f89 */ /* 0x0022e800000e0000 */
[----:B------:R1:W4:Y:S02]  /*12370*/  SHFL.IDX PT, R0, R13, 0x3, 0x181f ;  /* 0x00781f000d007f89 */ /* 0x00032400000e0000 */
.L_x_552:
[----:B------:R-:W-:-:S04]  /*12380*/  IADD3 R2, R11, 0x60, RZ ;  /* 0x000000600b027810 */ /* 0x000fc80007ffe0ff */
[----:B------:R-:W-:-:S13]  /*12390*/  ISETP.GE.AND P0, PT, R2, R4, PT ;  /* 0x000000040200720c */ /* 0x000fda0003f06270 */
[----:B------:R-:W-:Y:S05]  /*123a0*/  @P0 BRA `(.L_x_492) ;  /* 0x00001fe000000947 */ /* 0x000fea0003800000 */
[----:B------:R-:W5:Y:S01]  /*123b0*/  LDL R7, [R1+0x4] ;  /* 0x0000040001077983 */ /* 0x000f620000100800 */
        /* <DEDUP_REMOVED lines=10> */
[----:B------:R-:W4:Y:S01]  /*12460*/  LDL R7, [R1] ;  /* 0x0000000001077983 */ /* 0x000f220000100800 */
[----:B---3--:R-:W-:-:S04]  /*12470*/  LEA R2, P0, R239, R0, 0x1 ;  /* 0x00000000ef027211 */ /* 0x008fc800078008ff */
[----:B----4-:R-:W-:-:S05]  /*12480*/  LEA.HI.X R3, R239, R6, R7, 0x1, P0 ;  /* 0x00000006ef037211 */ /* 0x010fca00000f0c07 */
[----:B------:R3:W-:Y:S01]  /*12490*/  ST.E.128 [R2.64], R60 ;  /* 0x0000003c02007985 */ /* 0x0007e2000c101d06 */
[----:B------:R-:W-:Y:S05]  /*124a0*/  BRA `(.L_x_492) ;  /* 0x00001ee000007947 */ /* 0x000fea0003800000 */
.L_x_479:
        /* <DEDUP_REMOVED lines=33> */
.L_x_553:
[----:B------:R-:W-:Y:S05]  /*126c0*/  BRA.DIV ~URZ, `(.L_x_494) ;  /* 0x000038927f007947 */ /* 0x000fea000b800000 */
[----:B------:R4:W1:Y:S02]  /*126d0*/  SHFL.IDX PT, R0, R14, RZ, 0x1c1f ;  /* 0x001c1fff0e007589 */ /* 0x00086400000e0000 */
.L_x_554:
[C---:B------:R-:W-:Y:S01]  /*126e0*/  IADD3 R13, R227.reuse, 0x8, RZ ;  /* 0x00000008e30d7810 */ /* 0x040fe20007ffe0ff */
[----:B------:R-:W-:Y:S01]  /*126f0*/  BSSY B0, `(.L_x_495) ;  /* 0x0000092000007945 */ /* 0x000fe20003800000 */
[C---:B------:R-:W-:Y:S02]  /*12700*/  IADD3 R16, R227.reuse, 0x10, RZ ;  /* 0x00000010e3107810 */ /* 0x040fe40007ffe0ff */
[C---:B------:R-:W-:Y:S02]  /*12710*/  IADD3 R17, R227.reuse, 0x18, RZ ;  /* 0x00000018e3117810 */ /* 0x040fe40007ffe0ff */
[C---:B------:R-:W-:Y:S02]  /*12720*/  IADD3 R18, R227.reuse, 0x20, RZ ;  /* 0x00000020e3127810 */ /* 0x040fe40007ffe0ff */
[C---:B------:R-:W-:Y:S02]  /*12730*/  IADD3 R19, R227.reuse, 0x28, RZ ;  /* 0x00000028e3137810 */ /* 0x040fe40007ffe0ff */
[----:B-1----:R-:W-:-:S02]  /*12740*/  IADD3 R20, R227, 0x30, RZ ;  /* 0x00000030e3147810 */ /* 0x002fc40007ffe0ff */
        /* <DEDUP_REMOVED lines=14> */
[----:B------:R-:W-:Y:S02]  /*12830*/  IADD3 R34, R227, 0xa0, RZ ;  /* 0x000000a0e3227810 */ /* 0x000fe40007ffe0ff */
        /* <DEDUP_REMOVED lines=21> */
[----:B------:R-:W-:Y:S01]  /*12990*/  SHF.R.S32.HI R55, RZ, 0x1f, R34 ;  /* 0x0000001fff377819 */ /* 0x000fe20000011422 */
[----:B------:R-:W-:Y:S05]  /*129a0*/  @P1 BRA `(.L_x_496) ;  /* 0x0000066000001947 */ /* 0x000fea0003800000 */
[----:B------:R-:W-:Y:S02]  /*129b0*/  ISETP.GE.AND P6, PT, R227, c[0x0][0x3c8], PT ;  /* 0x0000f200e3007a0c */ /* 0x000fe40003fc6270 */
[----:B------:R-:W-:Y:S02]  /*129c0*/  ISETP.GE.AND P2, PT, R13, c[0x0][0x3c8], PT ;  /* 0x0000f2000d007a0c */ /* 0x000fe40003f46270 */
[----:B------:R-:W-:Y:S02]  /*129d0*/  ISETP.GE.AND P5, PT, R16, c[0x0][0x3c8], PT ;  /* 0x0000f20010007a0c */ /* 0x000fe40003fa6270 */
[----:B------:R-:W-:Y:S02]  /*129e0*/  ISETP.GE.AND P1, PT, R17, c[0x0][0x3c8], PT ;  /* 0x0000f20011007a0c */ /* 0x000fe40003f26270 */
[C---:B------:R-:W-:Y:S02]  /*129f0*/  IADD3 R90, R227.reuse, 0xb0, RZ ;  /* 0x000000b0e35a7810 */ /* 0x040fe40007ffe0ff */
[----:B------:R-:W-:-:S02]  /*12a00*/  IADD3 R5, R227, 0xb8, RZ ;  /* 0x000000b8e3057810 */ /* 0x000fc40007ffe0ff */
[C---:B------:R-:W-:Y:S02]  /*12a10*/  IADD3 R91, R227.reuse, 0xb0, RZ ;  /* 0x000000b0e35b7810 */ /* 0x040fe40007ffe0ff */
[-C--:B------:R-:W-:Y:S02]  /*12a20*/  @!P6 LEA R2, P4, R227, R0.reuse, 0x2 ;  /* 0x00000000e302e211 */ /* 0x080fe400078810ff */
[----:B------:R-:W-:Y:S02]  /*12a30*/  @!P2 LEA R6, P3, R13, R0, 0x2 ;  /* 0x000000000d06a211 */ /* 0x000fe400078610ff */
[-C--:B---3--:R-:W-:Y:S02]  /*12a40*/  @!P6 LEA.HI.X R3, R227, R4.reuse, R15, 0x2, P4 ;  /* 0x00000004e303e211 */ /* 0x088fe400020f140f */
[----:B------:R-:W-:Y:S02]  /*12a50*/  @!P2 LEA.HI.X R7, R13, R4, R36, 0x2, P3 ;  /* 0x000000040d07a211 */ /* 0x000fe400018f1424 */
[----:B------:R-:W-:Y:S01]  /*12a60*/  IADD3 R87, R227, 0xb8, RZ ;  /* 0x000000b8e3577810 */ /* 0x000fe20007ffe0ff */
[----:B------:R1:W-:Y:S01]  /*12a70*/  @!P6 ST.E.64 [R2.64], R146 ;  /* 0x000000920200e985 */ /* 0x0003e2000c101b06 */
[----:B------:R-:W-:-:S02]  /*12a80*/  ISETP.GE.AND P6, PT, R18, c[0x0][0x3c8], PT ;  /* 0x0000f20012007a0c */ /* 0x000fc40003fc6270 */
[----:B------:R-:W-:Y:S01]  /*12a90*/  SHF.R.S32.HI R91, RZ, 0x1f, R91 ;  /* 0x0000001fff5b7819 */ /* 0x000fe2000001145b */
[----:B------:R3:W-:Y:S01]  /*12aa0*/  @!P2 ST.E.64 [R6.64], R100 ;  /* 0x000000640600a985 */ /* 0x0007e2000c101b06 */
[----:B------:R-:W-:Y:S02]  /*12ab0*/  ISETP.GE.AND P2, PT, R19, c[0x0][0x3c8], PT ;  /* 0x0000f20013007a0c */ /* 0x000fe40003f46270 */
[----:B------:R-:W-:Y:S02]  /*12ac0*/  SHF.R.S32.HI R87, RZ, 0x1f, R87 ;  /* 0x0000001fff577819 */ /* 0x000fe40000011457 */
[CC--:B-1----:R-:W-:Y:S02]  /*12ad0*/  @!P5 LEA R2, P4, R16.reuse, R0.reuse, 0x2 ;  /* 0x000000001002d211 */ /* 0x0c2fe400078810ff */
[----:B---3--:R-:W-:Y:S02]  /*12ae0*/  @!P1 LEA R6, P3, R17, R0, 0x2 ;  /* 0x0000000011069211 */ /* 0x008fe400078610ff */
[----:B------:R-:W-:-:S02]  /*12af0*/  @!P5 LEA.HI.X R3, R16, R4, R35, 0x2, P4 ;  /* 0x000000041003d211 */ /* 0x000fc400020f1423 */
        /* <DEDUP_REMOVED lines=32> */
[----:B------:R-:W-:-:S05]  /*12d00*/  @!P1 LEA.HI.X R7, R25, R4, R45, 0x2, P3 ;  /* 0x0000000419079211 */ /* 0x000fca00018f142d */
[C---:B------:R-:W-:Y:S01]  /*12d10*/  @!P2 LEA R8, P3, R27.reuse, R0, 0x2 ;  /* 0x000000001b08a211 */ /* 0x040fe200078610ff */
[----:B------:R1:W-:Y:S01]  /*12d20*/  @!P5 ST.E.64 [R2.64], R132 ;  /* 0x000000840200d985 */ /* 0x0003e2000c101b06 */
[----:B------:R-:W-:Y:S02]  /*12d30*/  ISETP.GE.AND P5, PT, R28, c[0x0][0x3c8], PT ;  /* 0x0000f2001c007a0c */ /* 0x000fe40003fa6270 */
[----:B------:R-:W-:Y:S01]  /*12d40*/  @!P2 LEA.HI.X R9, R27, R4, R47, 0x2, P3 ;  /* 0x000000041b09a211 */ /* 0x000fe200018f142f */
[----:B------:R3:W-:Y:S01]  /*12d50*/  @!P1 ST.E.64 [R6.64], R136 ;  /* 0x0000008806009985 */ /* 0x0007e2000c101b06 */
[----:B------:R-:W-:Y:S02]  /*12d60*/  ISETP.GE.AND P1, PT, R29, c[0x0][0x3c8], PT ;  /* 0x0000f2001d007a0c */ /* 0x000fe40003f26270 */
[----:B-1----:R-:W-:-:S04]  /*12d70*/  @!P6 LEA R2, P4, R26, R0, 0x2 ;  /* 0x000000001a02e211 */ /* 0x002fc800078810ff */
[----:B------:R-:W-:-:S03]  /*12d80*/  @!P6 LEA.HI.X R3, R26, R4, R46, 0x2, P4 ;  /* 0x000000041a03e211 */ /* 0x000fc600020f142e */
[----:B---3--:R-:W-:Y:S02]  /*12d90*/  @!P5 LEA R6, P3, R28, R0, 0x2 ;  /* 0x000000001c06d211 */ /* 0x008fe400078610ff */
[----:B------:R-:W-:Y:S01]  /*12da0*/  ISETP.GE.AND P4, PT, R30, c[0x0][0x3c8], PT ;  /* 0x0000f2001e007a0c */ /* 0x000fe20003f86270 */
[----:B------:R1:W-:Y:S01]  /*12db0*/  @!P6 ST.E.64 [R2.64], R138 ;  /* 0x0000008a0200e985 */ /* 0x0003e2000c101b06 */
[----:B------:R-:W-:Y:S02]  /*12dc0*/  ISETP.GE.AND P6, PT, R31, c[0x0][0x3c8], PT ;  /* 0x0000f2001f007a0c */ /* 0x000fe40003fc6270 */
[----:B------:R-:W-:Y:S01]  /*12dd0*/  @!P5 LEA.HI.X R7, R28, R4, R48, 0x2, P3 ;  /* 0x000000041c07d211 */ /* 0x000fe200018f1430 */
[----:B------:R3:W-:Y:S01]  /*12de0*/  @!P2 ST.E.64 [R8.64], R140 ;  /* 0x0000008c0800a985 */ /* 0x0007e2000c101b06 */
[----:B------:R-:W-:-:S03]  /*12df0*/  ISETP.GE.AND P3, PT, R32, c[0x0][0x3c8], PT ;  /* 0x0000f20020007a0c */ /* 0x000fc60003f66270 */
[----:B------:R5:W-:Y:S01]  /*12e00*/  @!P5 ST.E.64 [R6.64], R142 ;  /* 0x0000008e0600d985 */ /* 0x000be2000c101b06 */
[----:B-1----:R-:W-:-:S04]  /*12e10*/  @!P1 LEA R2, P2, R29, R0, 0x2 ;  /* 0x000000001d029211 */ /* 0x002fc800078410ff */
[----:B------:R-:W-:Y:S02]  /*12e20*/  @!P1 LEA.HI.X R3, R29, R4, R49, 0x2, P2 ;  /* 0x000000041d039211 */ /* 0x000fe400010f1431 */
[----:B---3--:R-:W-:-:S03]  /*12e30*/  @!P6 LEA R8, P2, R31, R0, 0x2 ;  /* 0x000000001f08e211 */ /* 0x008fc600078410ff */
[----:B------:R1:W-:Y:S01]  /*12e40*/  @!P1 ST.E.64 [R2.64], R144 ;  /* 0x0000009002009985 */ /* 0x0003e2000c101b06 */
[----:B------:R-:W-:Y:S02]  /*12e50*/  ISETP.GE.AND P1, PT, R33, c[0x0][0x3c8], PT ;  /* 0x0000f20021007a0c */ /* 0x000fe40003f26270 */
[----:B------:R-:W-:Y:S02]  /*12e60*/  @!P6 LEA.HI.X R9, R31, R4, R51, 0x2, P2 ;  /* 0x000000041f09e211 */ /* 0x000fe400010f1433 */
[----:B-----5:R-:W-:-:S03]  /*12e70*/  @!P3 LEA R6, P2, R32, R0, 0x2 ;  /* 0x000000002006b211 */ /* 0x020fc600078410ff */
[----:B------:R-:W-:Y:S01]  /*12e80*/  @!P6 ST.E.64 [R8.64], R148 ;  /* 0x000000940800e985 */ /* 0x000fe2000c101b06 */
[----:B------:R-:W-:Y:S02]  /*12e90*/  ISETP.GE.AND P6, PT, R34, c[0x0][0x3c8], PT ;  /* 0x0000f20022007a0c */ /* 0x000fe40003fc6270 */
[----:B------:R-:W-:Y:S02]  /*12ea0*/  @!P3 LEA.HI.X R7, R32, R4, R52, 0x2, P2 ;  /* 0x000000042007b211 */ /* 0x000fe400010f1434 */
[----:B-1----:R-:W-:-:S04]  /*12eb0*/  @!P4 LEA R2, P5, R30, R0, 0x2 ;  /* 0x000000001e02c211 */ /* 0x002fc800078a10ff */
[----:B------:R-:W-:Y:S02]  /*12ec0*/  @!P4 LEA.HI.X R3, R30, R4, R50, 0x2, P5 ;  /* 0x000000041e03c211 */ /* 0x000fe400028f1432 */
[----:B------:R-:W-:-:S03]  /*12ed0*/  ISETP.GE.AND P5, PT, R94, c[0x0][0x3c8], PT ;  /* 0x0000f2005e007a0c */ /* 0x000fc60003fa6270 */
[----:B------:R1:W-:Y:S01]  /*12ee0*/  @!P4 ST.E.64 [R2.64], R68 ;  /* 0x000000440200c985 */ /* 0x0003e2000c101b06 */
[----:B------:R-:W-:-:S03]  /*12ef0*/  ISETP.GE.AND P4, PT, R90, c[0x0][0x3c8], PT ;  /* 0x0000f2005a007a0c */ /* 0x000fc60003f86270 */
[----:B------:R3:W-:Y:S01]  /*12f00*/  @!P3 ST.E.64 [R6.64], R72 ;  /* 0x000000480600b985 */ /* 0x0007e2000c101b06 */
[----:B------:R-:W-:Y:S02]  /*12f10*/  ISETP.GE.AND P3, PT, R5, c[0x0][0x3c8], PT ;  /* 0x0000f20005007a0c */ /* 0x000fe40003f66270 */
[----:B-1----:R-:W-:-:S04]  /*12f20*/  @!P1 LEA R2, P2, R33, R0, 0x2 ;  /* 0x0000000021029211 */ /* 0x002fc800078410ff */
[----:B------:R-:W-:Y:S02]  /*12f30*/  @!P1 LEA.HI.X R3, R33, R4, R53, 0x2, P2 ;  /* 0x0000000421039211 */ /* 0x000fe400010f1435 */
[----:B------:R-:W-:-:S03]  /*12f40*/  @!P6 LEA R10, P2, R34, R0, 0x2 ;  /* 0x00000000220ae211 */ /* 0x000fc600078410ff */
[----:B------:R1:W-:Y:S01]  /*12f50*/  @!P1 ST.E.64 [R2.64], R76 ;  /* 0x0000004c02009985 */ /* 0x0003e2000c101b06 */
[----:B------:R-:W-:Y:S02]  /*12f60*/  @!P5 LEA R8, P1, R94, R0, 0x2 ;  /* 0x000000005e08d211 */ /* 0x000fe400078210ff */
[----:B------:R-:W-:Y:S02]  /*12f70*/  @!P6 LEA.HI.X R11, R34, R4, R55, 0x2, P2 ;  /* 0x00000004220be211 */ /* 0x000fe400010f1437 */
[----:B---3--:R-:W-:Y:S02]  /*12f80*/  @!P4 LEA R6, P2, R90, R0, 0x2 ;  /* 0x000000005a06c211 */ /* 0x008fe400078410ff */
[-C--:B------:R-:W-:Y:S01]  /*12f90*/  @!P5 LEA.HI.X R9, R94, R4.reuse, R54, 0x2, P1 ;  /* 0x000000045e09d211 */ /* 0x080fe200008f1436 */
[----:B------:R3:W-:Y:S01]  /*12fa0*/  @!P6 ST.E.64 [R10.64], R150 ;  /* 0x000000960a00e985 */ /* 0x0007e2000c101b06 */
[----:B------:R-:W-:-:S03]  /*12fb0*/  @!P4 LEA.HI.X R7, R90, R4, R91, 0x2, P2 ;  /* 0x000000045a07c211 */ /* 0x000fc600010f145b */
[----:B------:R3:W-:Y:S04]  /*12fc0*/  @!P5 ST.E.64 [R8.64], R88 ;  /* 0x000000580800d985 */ /* 0x0007e8000c101b06 */
[----:B------:R3:W-:Y:S01]  /*12fd0*/  @!P4 ST.E.64 [R6.64], R80 ;  /* 0x000000500600c985 */ /* 0x0007e2000c101b06 */
[----:B-1----:R-:W-:-:S04]  /*12fe0*/  @!P3 LEA R2, P1, R5, R0, 0x2 ;  /* 0x000000000502b211 */ /* 0x002fc800078210ff */
[----:B------:R-:W-:-:S05]  /*12ff0*/  @!P3 LEA.HI.X R3, R5, R4, R87, 0x2, P1 ;  /* 0x000000040503b211 */ /* 0x000fca00008f1457 */
[----:B------:R3:W-:Y:S04]  /*13000*/  @!P3 ST.E.64 [R2.64], R60 ;  /* 0x0000003c0200b985 */ /* 0x0007e8000c101b06 */
.L_x_496:
[----:B------:R-:W-:Y:S05]  /*13010*/  BSYNC B0 ;  /* 0x0000000000007941 */ /* 0x000fea0003800000 */
.L_x_495:
[----:B------:R-:W-:Y:S05]  /*13020*/  BRA.DIV ~URZ, `(.L_x_497) ;  /* 0x00002f927f007947 */ /* 0x000fea000b800000 */
[----:B---3--:R1:W3:Y:S04]  /*13030*/  SHFL.IDX PT, R4, R12, 0x1, 0x1c1f ;  /* 0x003c1f000c047f89 */ /* 0x0082e800000e0000 */
[----:B------:R1:W2:Y:S02]  /*13040*/  SHFL.IDX PT, R0, R14, 0x1, 0x1c1f ;  /* 0x003c1f000e007f89 */ /* 0x0002a400000e0000 */
.L_x_555:
[----:B------:R-:W-:Y:S05]  /*13050*/  @P0 BRA `(.L_x_492) ;  /* 0x0000133000000947 */ /* 0x000fea0003800000 */
[----:B------:R-:W-:Y:S02]  /*13060*/  ISETP.GE.AND P4, PT, R227, c[0x0][0x3c8], PT ;  /* 0x0000f200e3007a0c */ /* 0x000fe40003f86270 */
[----:B------:R-:W-:Y:S02]  /*13070*/  ISETP.GE.AND P3, PT, R13, c[0x0][0x3c8], PT ;  /* 0x0000f2000d007a0c */ /* 0x000fe40003f66270 */
[----:B------:R-:W-:Y:S02]  /*13080*/  ISETP.GE.AND P2, PT, R16, c[0x0][0x3c8], PT ;  /* 0x0000f20010007a0c */ /* 0x000fe40003f46270 */
[----:B------:R-:W-:-:S02]  /*13090*/  ISETP.GE.AND P1, PT, R17, c[0x0][0x3c8], PT ;  /* 0x0000f20011007a0c */ /* 0x000fc40003f26270 */
[----:B------:R-:W-:Y:S02]  /*130a0*/  ISETP.GE.AND P5, PT, R18, c[0x0][0x3c8], PT ;  /* 0x0000f20012007a0c */ /* 0x000fe40003fa6270 */
[C---:B------:R-:W-:Y:S02]  /*130b0*/  IADD3 R61, R227.reuse, 0xa8, RZ ;  /* 0x000000a8e33d7810 */ /* 0x040fe40007ffe0ff */
[C---:B------:R-:W-:Y:S02]  /*130c0*/  IADD3 R5, R227.reuse, 0xb0, RZ ;  /* 0x000000b0e3057810 */ /* 0x040fe40007ffe0ff */
[-C--:B-12-4-:R-:W-:Y:S02]  /*130d0*/  @!P4 LEA R14, P6, R227, R0.reuse, 0x2 ;  /* 0x00000000e30ec211 */ /* 0x096fe400078c10ff */
[----:B------:R-:W-:Y:S02]  /*130e0*/  @!P3 LEA R12, P0, R13, R0, 0x2 ;  /* 0x000000000d0cb211 */ /* 0x000fe400078010ff */
[----:B---3--:R-:W-:-:S02]  /*130f0*/  @!P4 LEA.HI.X R15, R227, R4, R15, 0x2, P6 ;  /* 0x00000004e30fc211 */ /* 0x008fc400030f140f */
[C---:B------:R-:W-:Y:S02]  /*13100*/  @!P2 LEA R10, P6, R16.reuse, R0, 0x2 ;  /* 0x00000000100aa211 */ /* 0x040fe400078c10ff */
[-C--:B------:R-:W-:Y:S01]  /*13110*/  @!P3 LEA.HI.X R13, R13, R4.reuse, R36, 0x2, P0 ;  /* 0x000000040d0db211 */ /* 0x080fe200000f1424 */
[----:B------:R-:W-:Y:S01]  /*13120*/  @!P4 ST.E.64 [R14.64], R158 ;  /* 0x0000009e0e00c985 */ /* 0x000fe2000c101b06 */
[----:B------:R-:W-:Y:S02]  /*13130*/  ISETP.GE.AND P0, PT, R19, c[0x0][0x3c8], PT ;  /* 0x0000f20013007a0c */ /* 0x000fe40003f06270 */
[----:B------:R-:W-:Y:S01]  /*13140*/  @!P2 LEA.HI.X R11, R16, R4, R35, 0x2, P6 ;  /* 0x00000004100ba211 */ /* 0x000fe200030f1423 */
[----:B------:R-:W-:Y:S01]  /*13150*/  @!P3 ST.E.64 [R12.64], R154 ;  /* 0x0000009a0c00b985 */ /* 0x000fe2000c101b06 */
[C---:B------:R-:W-:Y:S02]  /*13160*/  @!P1 LEA R8, P6, R17.reuse, R0, 0x2 ;  /* 0x0000000011089211 */ /* 0x040fe400078c10ff */
[----:B------:R-:W-:Y:S01]  /*13170*/  ISETP.GE.AND P4, PT, R20, c[0x0][0x3c8], PT ;  /* 0x0000f20014007a0c */ /* 0x000fe20003f86270 */
[----:B------:R-:W-:Y:S01]  /*13180*/  @!P2 ST.E.64 [R10.64], R152 ;  /* 0x000000980a00a985 */ /* 0x000fe2000c101b06 */
[----:B------:R-:W-:-:S02]  /*13190*/  @!P1 LEA.HI.X R9, R17, R4, R37, 0x2, P6 ;  /* 0x0000000411099211 */ /* 0x000fc400030f1425 */
[C---:B------:R-:W-:Y:S02]  /*131a0*/  @!P5 LEA R6, P6, R18.reuse, R0, 0x2 ;  /* 0x000000001206d211 */ /* 0x040fe400078c10ff */
[----:B------:R-:W-:Y:S01]  /*131b0*/  ISETP.GE.AND P2, PT, R23, c[0x0][0x3c8], PT ;  /* 0x0000f20017007a0c */ /* 0x000fe20003f46270 */
[----:B------:R-:W-:Y:S01]  /*131c0*/  @!P1 ST.E.64 [R8.64], R92 ;  /* 0x0000005c08009985 */ /* 0x000fe2000c101b06 */
[----:B------:R-:W-:Y:S02]  /*131d0*/  @!P5 LEA.HI.X R7, R18, R4, R38, 0x2, P6 ;  /* 0x000000041207d211 */ /* 0x000fe400030f1426 */
[----:B------:R-:W-:Y:S02]  /*131e0*/  @!P0 LEA R2, P6, R19, R0, 0x2 ;  /* 0x0000000013028211 */ /* 0x000fe400078c10ff */
[----:B------:R-:W-:Y:S01]  /*131f0*/  ISETP.GE.AND P3, PT, R21, c[0x0][0x3c8], PT ;  /* 0x0000f20015007a0c */ /* 0x000fe20003f66270 */
[----:B------:R1:W-:Y:S01]  /*13200*/  @!P5 ST.E.64 [R6.64], R84 ;  /* 0x000000540600d985 */ /* 0x0003e2000c101b06 */
[----:B------:R-:W-:-:S02]  /*13210*/  @!P0 LEA.HI.X R3, R19, R4, R39, 0x2, P6 ;  /* 0x0000000413038211 */ /* 0x000fc400030f1427 */
[----:B------:R-:W-:Y:S02]  /*13220*/  ISETP.GE.AND P1, PT, R22, c[0x0][0x3c8], PT ;  /* 0x0000f20016007a0c */ /* 0x000fe40003f26270 */
[----:B------:R-:W-:Y:S01]  /*13230*/  ISETP.GE.AND P5, PT, R24, c[0x0][0x3c8], PT ;  /* 0x0000f20018007a0c */ /* 0x000fe20003fa6270 */
[----:B------:R2:W-:Y:S01]  /*13240*/  @!P0 ST.E.64 [R2.64], R64 ;  /* 0x0000004002008985 */ /* 0x0005e2000c101b06 */
[----:B------:R-:W-:-:S04]  /*13250*/  IADD3 R60, R227, 0xb0, RZ ;  /* 0x000000b0e33c7810 */ /* 0x000fc80007ffe0ff */
[----:B------:R-:W-:Y:S02]  /*13260*/  SHF.R.S32.HI R60, RZ, 0x1f, R60 ;  /* 0x0000001fff3c7819 */ /* 0x000fe4000001143c */
[----:B-1----:R-:W-:-:S04]  /*13270*/  @!P4 LEA R6, P0, R20, R0, 0x2 ;  /* 0x000000001406c211 */ /* 0x002fc800078010ff */
[----:B------:R-:W-:Y:S02]  /*13280*/  @!P4 LEA.HI.X R7, R20, R4, R40, 0x2, P0 ;  /* 0x000000041407c211 */ /* 0x000fe400000f1428 */
[-C--:B------:R-:W-:Y:S02]  /*13290*/  @!P2 LEA R10, P0, R23, R0.reuse, 0x2 ;  /* 0x00000000170aa211 */ /* 0x080fe400078010ff */
[----:B--2---:R-:W-:Y:S01]  /*132a0*/  @!P3 LEA R2, P6, R21, R0, 0x2 ;  /* 0x000000001502b211 */ /* 0x004fe200078c10ff */
[----:B------:R1:W-:Y:S01]  /*132b0*/  @!P4 ST.E.64 [R6.64], R118 ;  /* 0x000000760600c985 */ /* 0x0003e2000c101b06 */
[-C--:B------:R-:W-:Y:S02]  /*132c0*/  @!P2 LEA.HI.X R11, R23, R4.reuse, R43, 0x2, P0 ;  /* 0x00000004170ba211 */ /* 0x080fe400000f142b */
[----:B------:R-:W-:Y:S02]  /*132d0*/  ISETP.GE.AND P0, PT, R25, c[0x0][0x3c8], PT ;  /* 0x0000f20019007a0c */ /* 0x000fe40003f06270 */
[----:B------:R-:W-:-:S02]  /*132e0*/  @!P3 LEA.HI.X R3, R21, R4, R41, 0x2, P6 ;  /* 0x000000041503b211 */ /* 0x000fc400030f1429 */
[----:B------:R-:W-:Y:S02]  /*132f0*/  @!P1 LEA R12, P6, R22, R0, 0x2 ;  /* 0x00000000160c9211 */ /* 0x000fe400078c10ff */
[----:B------:R-:W-:Y:S01]  /*13300*/  ISETP.GE.AND P4, PT, R26, c[0x0][0x3c8], PT ;  /* 0x0000f2001a007a0c */ /* 0x000fe20003f86270 */
[----:B------:R2:W-:Y:S01]  /*13310*/  @!P3 ST.E.64 [R2.64], R122 ;  /* 0x0000007a0200b985 */ /* 0x0005e2000c101b06 */
[----:B------:R-:W-:Y:S02]  /*13320*/  @!P1 LEA.HI.X R13, R22, R4, R42, 0x2, P6 ;  /* 0x00000004160d9211 */ /* 0x000fe400030f142a */
[C---:B------:R-:W-:Y:S01]  /*13330*/  @!P5 LEA R8, P6, R24.reuse, R0, 0x2 ;  /* 0x000000001808d211 */ /* 0x040fe200078c10ff */
[----:B------:R3:W-:Y:S01]  /*13340*/  @!P2 ST.E.64 [R10.64], R134 ;  /* 0x000000860a00a985 */ /* 0x0007e2000c101b06 */
[----:B------:R-:W-:Y:S02]  /*13350*/  ISETP.GE.AND P3, PT, R27, c[0x0][0x3c8], PT ;  /* 0x0000f2001b007a0c */ /* 0x000fe40003f66270 */
[----:B------:R-:W-:Y:S01]  /*13360*/  @!P5 LEA.HI.X R9, R24, R4, R44, 0x2, P6 ;  /* 0x000000041809d211 */ /* 0x000fe200030f142c */
[----:B------:R-:W-:Y:S01]  /*13370*/  @!P1 ST.E.64 [R12.64], R156 ;  /* 0x0000009c0c009985 */ /* 0x000fe2000c101b06 */
[----:B------:R-:W-:-:S02]  /*13380*/  ISETP.GE.AND P2, PT, R28, c[0x0][0x3c8], PT ;  /* 0x0000f2001c007a0c */ /* 0x000fc40003f46270 */
[----:B------:R-:W-:Y:S01]  /*13390*/  ISETP.GE.AND P1, PT, R29, c[0x0][0x3c8], PT ;  /* 0x0000f2001d007a0c */ /* 0x000fe20003f26270 */
[----:B------:R4:W-:Y:S01]  /*133a0*/  @!P5 ST.E.64 [R8.64], R126 ;  /* 0x0000007e0800d985 */ /* 0x0009e2000c101b06 */
[----:B------:R-:W-:Y:S02]  /*133b0*/  ISETP.GE.AND P5, PT, R30, c[0x0][0x3c8], PT ;  /* 0x0000f2001e007a0c */ /* 0x000fe40003fa6270 */
[----:B-1----:R-:W-:-:S04]  /*133c0*/  @!P0 LEA R6, P6, R25, R0, 0x2 ;  /* 0x0000000019068211 */ /* 0x002fc800078c10ff */
[----:B------:R-:W-:-:S05]  /*133d0*/  @!P0 LEA.HI.X R7, R25, R4, R45, 0x2, P6 ;  /* 0x0000000419078211 */ /* 0x000fca00030f142d */
[----:B------:R1:W-:Y:S01]  /*133e0*/  @!P0 ST.E.64 [R6.64], R96 ;  /* 0x0000006006008985 */ /* 0x0003e2000c101b06 */
[C---:B--2---:R-:W-:Y:S02]  /*133f0*/  @!P4 LEA R2, P6, R26.reuse, R0, 0x2 ;  /* 0x000000001a02c211 */ /* 0x044fe400078c10ff */
[----:B------:R-:W-:Y:S02]  /*13400*/  ISETP.GE.AND P0, PT, R31, c[0x0][0x3c8], PT ;  /* 0x0000f2001f007a0c */ /* 0x000fe40003f06270 */
[----:B------:R-:W-:Y:S02]  /*13410*/  @!P4 LEA.HI.X R3, R26, R4, R46, 0x2, P6 ;  /* 0x000000041a03c211 */ /* 0x000fe400030f142e */
[----:B---3--:R-:W-:-:S03]  /*13420*/  @!P3 LEA R10, P6, R27, R0, 0x2 ;  /* 0x000000001b0ab211 */ /* 0x008fc600078c10ff */
[----:B------:R2:W-:Y:S01]  /*13430*/  @!P4 ST.E.64 [R2.64], R106 ;  /* 0x0000006a0200c985 */ /* 0x0005e2000c101b06 */
[----:B------:R-:W-:Y:S02]  /*13440*/  @!P3 LEA.HI.X R11, R27, R4, R47, 0x2, P6 ;  /* 0x000000041b0bb211 */ /* 0x000fe400030f142f */
[----:B----4-:R-:W-:Y:S02]  /*13450*/  @!P2 LEA R8, P6, R28, R0, 0x2 ;  /* 0x000000001c08a211 */ /* 0x010fe400078c10ff */
[----:B------:R-:W-:Y:S01]  /*13460*/  ISETP.GE.AND P4, PT, R32, c[0x0][0x3c8], PT ;  /* 0x0000f20020007a0c */ /* 0x000fe20003f86270 */
[----:B------:R-:W-:Y:S01]  /*13470*/  @!P3 ST.E.64 [R10.64], R110 ;  /* 0x0000006e0a00b985 */ /* 0x000fe2000c101b06 */
[----:B------:R-:W-:-:S05]  /*13480*/  @!P2 LEA.HI.X R9, R28, R4, R48, 0x2, P6 ;  /* 0x000000041c09a211 */ /* 0x000fca00030f1430 */
[----:B------:R-:W-:Y:S01]  /*13490*/  @!P2 ST.E.64 [R8.64], R130 ;  /* 0x000000820800a985 */ /* 0x000fe2000c101b06 */
[----:B------:R-:W-:Y:S02]  /*134a0*/  ISETP.GE.AND P2, PT, R34, c[0x0][0x3c8], PT ;  /* 0x0000f20022007a0c */ /* 0x000fe40003f46270 */
[----:B-1----:R-:W-:-:S04]  /*134b0*/  @!P1 LEA R6, P6, R29, R0, 0x2 ;  /* 0x000000001d069211 */ /* 0x002fc800078c10ff */
[----:B------:R-:W-:Y:S02]  /*134c0*/  @!P1 LEA.HI.X R7, R29, R4, R49, 0x2, P6 ;  /* 0x000000041d079211 */ /* 0x000fe400030f1431 */
[----:B------:R-:W-:-:S03]  /*134d0*/  @!P5 LEA R12, P6, R30, R0, 0x2 ;  /* 0x000000001e0cd211 */ /* 0x000fc600078c10ff */
[----:B------:R1:W-:Y:S01]  /*134e0*/  @!P1 ST.E.64 [R6.64], R114 ;  /* 0x0000007206009985 */ /* 0x0003e2000c101b06 */
[----:B--2---:R-:W-:Y:S02]  /*134f0*/  @!P0 LEA R2, P3, R31, R0, 0x2 ;  /* 0x000000001f028211 */ /* 0x004fe400078610ff */
[----:B------:R-:W-:Y:S02]  /*13500*/  ISETP.GE.AND P1, PT, R61, c[0x0][0x3c8], PT ;  /* 0x0000f2003d007a0c */ /* 0x000fe40003f26270 */
[-C--:B------:R-:W-:Y:S02]  /*13510*/  @!P0 LEA.HI.X R3, R31, R4.reuse, R51, 0x2, P3 ;  /* 0x000000041f038211 */ /* 0x080fe400018f1433 */
[----:B------:R-:W-:Y:S02]  /*13520*/  ISETP.GE.AND P3, PT, R33, c[0x0][0x3c8], PT ;  /* 0x0000f20021007a0c */ /* 0x000fe40003f66270 */
[----:B------:R-:W-:Y:S01]  /*13530*/  @!P5 LEA.HI.X R13, R30, R4, R50, 0x2, P6 ;  /* 0x000000041e0dd211 */ /* 0x000fe200030f1432 */
[----:B------:R2:W-:Y:S01]  /*13540*/  @!P0 ST.E.64 [R2.64], R62 ;  /* 0x0000003e02008985 */ /* 0x0005e2000c101b06 */
[----:B------:R-:W-:-:S03]  /*13550*/  ISETP.GE.AND P0, PT, R5, c[0x0][0x3c8], PT ;  /* 0x0000f20005007a0c */ /* 0x000fc60003f06270 */
[----:B------:R-:W-:Y:S02]  /*13560*/  @!P5 ST.E.64 [R12.64], R74 ;  /* 0x0000004a0c00d985 */ /* 0x000fe4000c101b06 */
[----:B-1----:R-:W-:-:S04]  /*13570*/  @!P1 LEA R6, P5, R61, R0, 0x2 ;  /* 0x000000003d069211 */ /* 0x002fc800078a10ff */
[----:B------:R-:W-:Y:S02]  /*13580*/  @!P1 LEA.HI.X R7, R61, R4, R54, 0x2, P5 ;  /* 0x000000043d079211 */ /* 0x000fe400028f1436 */
[----:B--2---:R-:W-:-:S04]  /*13590*/  @!P4 LEA R2, P6, R32, R0, 0x2 ;  /* 0x000000002002c211 */ /* 0x004fc800078c10ff */
[----:B------:R-:W-:Y:S02]  /*135a0*/  @!P4 LEA.HI.X R3, R32, R4, R52, 0x2, P6 ;  /* 0x000000042003c211 */ /* 0x000fe400030f1434 */
[----:B------:R-:W-:-:S03]  /*135b0*/  @!P3 LEA R10, P6, R33, R0, 0x2 ;  /* 0x00000000210ab211 */ /* 0x000fc600078c10ff */
[----:B------:R1:W-:Y:S01]  /*135c0*/  @!P4 ST.E.64 [R2.64], R66 ;  /* 0x000000420200c985 */ /* 0x0003e2000c101b06 */
[----:B------:R-:W-:Y:S02]  /*135d0*/  @!P3 LEA.HI.X R11, R33, R4, R53, 0x2, P6 ;  /* 0x00000004210bb211 */ /* 0x000fe400030f1435 */
[----:B------:R-:W-:-:S03]  /*135e0*/  @!P2 LEA R8, P6, R34, R0, 0x2 ;  /* 0x000000002208a211 */ /* 0x000fc600078c10ff */
[----:B------:R2:W-:Y:S01]  /*135f0*/  @!P3 ST.E.64 [R10.64], R82 ;  /* 0x000000520a00b985 */ /* 0x0005e2000c101b06 */
[----:B------:R-:W-:-:S05]  /*13600*/  @!P2 LEA.HI.X R9, R34, R4, R55, 0x2, P6 ;  /* 0x000000042209a211 */ /* 0x000fca00030f1437 */
        /* <DEDUP_REMOVED lines=9> */
[----:B--2---:R-:W-:Y:S02]  /*136a0*/  LEA R2, P0, R5, R0, 0x2 ;  /* 0x0000000005027211 */ /* 0x004fe400078010ff */
[----:B------:R-:W-:-:S04]  /*136b0*/  SHF.R.S32.HI R60, RZ, 0x1f, R60 ;  /* 0x0000001fff3c7819 */ /* 0x000fc8000001143c */
[----:B------:R-:W-:-:S05]  /*136c0*/  LEA.HI.X R3, R5, R4, R60, 0x2, P0 ;  /* 0x0000000405037211 */ /* 0x000fca00000f143c */
[----:B------:R1:W-:Y:S01]  /*136d0*/  ST.E.64 [R2.64], R56 ;  /* 0x0000003802007985 */ /* 0x0003e2000c101b06 */
[----:B------:R-:W-:Y:S05]  /*136e0*/  BRA `(.L_x_492) ;  /* 0x00000ca000007947 */ /* 0x000fea0003800000 */
.L_x_477:
[----:B------:R-:W-:Y:S01]  /*136f0*/  ISETP.NE.U32.AND P0, PT, RZ, c[0x0][0x508], PT ;  /* 0x00014200ff007a0c */ /* 0x000fe20003f05070 */
[----:B------:R-:W2:Y:S01]  /*13700*/  LDL.LU R6, [R1+0xc] ;  /* 0x00000c0001067983 */ /* 0x000ea20000300800 */
[----:B------:R-:W-:Y:S01]  /*13710*/  ISETP.NE.U32.AND P1, PT, RZ, c[0x0][0x500], PT ;  /* 0x00014000ff007a0c */ /* 0x000fe20003f25070 */
[----:B------:R-:W-:Y:S01]  /*13720*/  IMAD.MOV.U32 R4, RZ, RZ, 0x4 ;  /* 0x00000004ff047424 */ /* 0x000fe200078e00ff */
[----:B------:R-:W-:Y:S01]  /*13730*/  ISETP.NE.AND.EX P0, PT, RZ, c[0x0][0x50c], PT, P0 ;  /* 0x00014300ff007a0c */ /* 0x000fe20003f05300 */
[----:B------:R-:W-:Y:S01]  /*13740*/  IMAD.MOV.U32 R19, RZ, RZ, c[0x0][0x388] ;  /* 0x0000e200ff137624 */ /* 0x000fe200078e00ff */
[----:B------:R-:W-:Y:S01]  /*13750*/  ISETP.NE.AND.EX P1, PT, RZ, c[0x0][0x504], PT, P1 ;  /* 0x00014100ff007a0c */ /* 0x000fe20003f25310 */
[----:B------:R-:W-:Y:S02]  /*13760*/  IMAD.MOV.U32 R0, RZ, RZ, RZ ;  /* 0x000000ffff007224 */ /* 0x000fe400078e00ff */
[----:B------:R-:W-:-:S08]  /*13770*/  IMAD.WIDE R2, R235, R4, c[0x0][0x500] ;  /* 0x00014000eb027625 */ /* 0x000fd000078e0204 */
[----:B-1----:R-:W-:Y:S02]  /*13780*/  @P0 IMAD.WIDE R4, R235, R4, c[0x0][0x508] ;  /* 0x00014200eb040625 */ /* 0x002fe400078e0204 */
[----:B------:R1:W5:Y:S04]  /*13790*/  @P1 LDG.E R0, [R2.64] ;  /* 0x0000000602001981 */ /* 0x000368000c1e1900 */
        /* <DEDUP_REMOVED lines=8> */
.L_x_498:
[----:B-1----:R-:W1:Y:S01]  /*13820*/  S2R R3, SR_TID.X ;  /* 0x0000000000037919 */ /* 0x002e620000002100 */
[----:B------:R-:W-:Y:S01]  /*13830*/  SHF.R.S32.HI R2, RZ, 0x1f, R235 ;  /* 0x0000001fff027819 */ /* 0x000fe200000114eb */
[----:B------:R-:W-:Y:S01]  /*13840*/  BSSY B0, `(.L_x_499) ;  /* 0x0000036000007945 */ /* 0x000fe20003800000 */
[----:B-----5:R-:W-:-:S02]  /*13850*/  SHF.R.S32.HI R16, RZ, 0x1f, R0 ;  /* 0x0000001fff107819 */ /* 0x020fc40000011400 */
[----:B------:R-:W-:Y:S02]  /*13860*/  SEL R8, R235, RZ, !P1 ;  /* 0x000000ffeb087207 */ /* 0x000fe40004800000 */
[----:B------:R-:W-:Y:S02]  /*13870*/  SEL R20, R2, RZ, !P1 ;  /* 0x000000ff02147207 */ /* 0x000fe40004800000 */
[----:B-1----:R-:W-:-:S13]  /*13880*/  ISETP.GT.AND P0, PT, R3, 0x7f, PT ;  /* 0x0000007f0300780c */ /* 0x002fda0003f04270 */
[----:B------:R-:W-:Y:S05]  /*13890*/  @P0 BRA `(.L_x_500) ;  /* 0x0000030000000947 */ /* 0x000fea0003800000 */
[----:B------:R-:W-:Y:S01]  /*138a0*/  IMAD R2, R19, c[0x0][0x4e8], RZ ;  /* 0x00013a0013027a24 */ /* 0x000fe200078e02ff */
[----:B------:R-:W-:-:S04]  /*138b0*/  IADD3 R9, R231, R3, RZ ;  /* 0x00000003e7097210 */ /* 0x000fc80007ffe0ff */
        /* <DEDUP_REMOVED lines=46> */
.L_x_500:
[----:B------:R-:W-:Y:S05]  /*13ba0*/  BSYNC B0 ;  /* 0x0000000000007941 */ /* 0x000fea0003800000 */
.L_x_499:
        /* <DEDUP_REMOVED lines=16> */
[-C--:B------:R-:W-:Y:S02]  /*13cb0*/  IADD3 R11, R9, R231.reuse, RZ ;  /* 0x000000e7090b7210 */ /* 0x080fe40007ffe0ff */
[----:B--2---:R-:W-:Y:S01]  /*13cc0*/  IADD3 R4, R5, R231, RZ ;  /* 0x000000e705047210 */ /* 0x004fe20007ffe0ff */
        /* <DEDUP_REMOVED lines=22> */
.L_x_556:
[----:B------:R-:W-:Y:S05]  /*13e30*/  BRA.DIV ~URZ, `(.L_x_502) ;  /* 0x000022b27f007947 */ /* 0x000fea000b800000 */
[----:B------:R3:W4:Y:S02]  /*13e40*/  SHFL.IDX PT, R0, R12, RZ, 0x181f ;  /* 0x00181fff0c007589 */ /* 0x00072400000e0000 */
.L_x_557:
[----:B------:R-:W-:Y:S01]  /*13e50*/  IMAD R10, R19, c[0x0][0x4e8], RZ ;  /* 0x00013a00130a7a24 */ /* 0x000fe200078e02ff */
[----:B------:R-:W-:Y:S04]  /*13e60*/  BSSY B0, `(.L_x_503) ;  /* 0x0000011000007945 */ /* 0x000fe80003800000 */
[----:B------:R-:W-:-:S13]  /*13e70*/  ISETP.GE.AND P0, PT, R11, R10, PT ;  /* 0x0000000a0b00720c */ /* 0x000fda0003f06270 */
        /* <DEDUP_REMOVED lines=10> */
[----:B------:R2:W-:Y:S01]  /*13f20*/  @!P2 ST.E.128 [R6.64], RZ ;  /* 0x000000ff0600a985 */ /* 0x0005e2000c101d06 */
[-C--:B-----5:R-:W-:Y:S02]  /*13f30*/  @!P1 LEA.HI.X R5, R238, R8.reuse, R14, 0x1, P4 ;  /* 0x00000008ee059211 */ /* 0x0a0fe400020f0c0e */
[----:B---3--:R-:W-:-:S03]  /*13f40*/  @!P0 LEA.HI.X R3, R239, R8, R13, 0x1, P3 ;  /* 0x00000008ef038211 */ /* 0x008fc600018f0c0d */
[----:B------:R2:W-:Y:S04]  /*13f50*/  @!P1 ST.E.128 [R4.64], RZ ;  /* 0x000000ff04009985 */ /* 0x0005e8000c101d06 */
[----:B------:R2:W-:Y:S02]  /*13f60*/  @!P0 ST.E.128 [R2.64], RZ ;  /* 0x000000ff02008985 */ /* 0x0005e4000c101d06 */
.L_x_504:
[----:B------:R-:W-:Y:S05]  /*13f70*/  BSYNC B0 ;  /* 0x0000000000007941 */ /* 0x000fea0003800000 */
.L_x_503:
[----:B------:R-:W-:Y:S05]  /*13f80*/  BRA.DIV ~URZ, `(.L_x_505) ;  /* 0x000021c27f007947 */ /* 0x000fea000b800000 */
[----:B--2---:R2:W1:Y:S04]  /*13f90*/  SHFL.IDX PT, R8, R9, 0x1, 0x181f ;  /* 0x00381f0009087f89 */ /* 0x00446800000e0000 */
[----:B----4-:R2:W4:Y:S02]  /*13fa0*/  SHFL.IDX PT, R0, R12, 0x1, 0x181f ;  /* 0x00381f000c007f89 */ /* 0x01052400000e0000 */
.L_x_558:
        /* <DEDUP_REMOVED lines=13> */
[----:B------:R1:W-:Y:S01]  /*14080*/  @!P2 ST.E.128 [R6.64], RZ ;  /* 0x000000ff0600a985 */ /* 0x0003e2000c101d06 */
[-C--:B-----5:R-:W-:Y:S02]  /*14090*/  @!P1 LEA.HI.X R5, R238, R8.reuse, R14, 0x1, P4 ;  /* 0x00000008ee059211 */ /* 0x0a0fe400020f0c0e */
[----:B--2---:R-:W-:-:S03]  /*140a0*/  @!P0 LEA.HI.X R3, R239, R8, R13, 0x1, P3 ;  /* 0x00000008ef038211 */ /* 0x004fc600018f0c0d */
[----:B------:R1:W-:Y:S04]  /*140b0*/  @!P1 ST.E.128 [R4.64], RZ ;  /* 0x000000ff04009985 */ /* 0x0003e8000c101d06 */
[----:B------:R1:W-:Y:S02]  /*140c0*/  @!P0 ST.E.128 [R2.64], RZ ;  /* 0x000000ff02008985 */ /* 0x0003e4000c101d06 */
.L_x_507:
[----:B------:R-:W-:Y:S05]  /*140d0*/  BSYNC B0 ;  /* 0x0000000000007941 */ /* 0x000fea0003800000 */
.L_x_506:
[----:B------:R-:W-:Y:S05]  /*140e0*/  BRA.DIV ~URZ, `(.L_x_508) ;  /* 0x000021227f007947 */ /* 0x000fea000b800000 */
[----:B-1----:R1:W2:Y:S02]  /*140f0*/  SHFL.IDX PT, R8, R9, 0x2, 0x181f ;  /* 0x00581f0009087f89 */ /* 0x0022a400000e0000 */
.L_x_559:
[----:B------:R-:W-:Y:S05]  /*14100*/  BRA.DIV ~URZ, `(.L_x_509) ;  /* 0x000021727f007947 */ /* 0x000fea000b800000 */
[----:B----4-:R4:W1:Y:S02]  /*14110*/  SHFL.IDX PT, R0, R12, 0x2, 0x181f ;  /* 0x00581f000c007f89 */ /* 0x01086400000e0000 */
.L_x_560:
        /* <DEDUP_REMOVED lines=18> */
.L_x_511:
[----:B------:R-:W-:Y:S05]  /*14240*/  BSYNC B0 ;  /* 0x0000000000007941 */ /* 0x000fea0003800000 */
.L_x_510:
[----:B------:R-:W-:Y:S05]  /*14250*/  BRA.DIV ~URZ, `(.L_x_512) ;  /* 0x000020827f007947 */ /* 0x000fea000b800000 */
[----:B--2---:R2:W3:Y:S04]  /*14260*/  SHFL.IDX PT, R8, R9, 0x3, 0x181f ;  /* 0x00781f0009087f89 */ /* 0x0044e800000e0000 */
[----:B-1----:R2:W1:Y:S02]  /*14270*/  SHFL.IDX PT, R0, R12, 0x3, 0x181f ;  /* 0x00781f000c007f89 */ /* 0x00246400000e0000 */
.L_x_561:
[----:B------:R-:W-:-:S04]  /*14280*/  IADD3 R11, R11, 0x60, RZ ;  /* 0x000000600b0b7810 */ /* 0x000fc80007ffe0ff */
[----:B------:R-:W-:-:S13]  /*14290*/  ISETP.GE.AND P0, PT, R11, R10, PT ;  /* 0x0000000a0b00720c */ /* 0x000fda0003f06270 */
[----:B------:R-:W-:Y:S05]  /*142a0*/  @P0 BRA `(.L_x_492) ;  /* 0x000000e000000947 */ /* 0x000fea0003800000 */
[----:B--234-:R-:W2:Y:S04]  /*142b0*/  LDL R12, [R1+0x4] ;  /* 0x00000400010c7983 */ /* 0x01cea80000100800 */
[----:B------:R-:W3:Y:S01]  /*142c0*/  LDL R9, [R1] ;  /* 0x0000000001097983 */ /* 0x000ee20000100800 */
[----:B------:R-:W-:Y:S02]  /*142d0*/  ISETP.GE.AND P2, PT, R236, c[0x0][0x3c8], PT ;  /* 0x0000f200ec007a0c */ /* 0x000fe40003f46270 */
[----:B------:R-:W-:Y:S02]  /*142e0*/  ISETP.GE.AND P1, PT, R238, c[0x0][0x3c8], PT ;  /* 0x0000f200ee007a0c */ /* 0x000fe40003f26270 */
[----:B------:R-:W-:-:S09]  /*142f0*/  ISETP.GE.AND P0, PT, R239, c[0x0][0x3c8], PT ;  /* 0x0000f200ef007a0c */ /* 0x000fd20003f06270 */
[-C--:B-1----:R-:W-:Y:S02]  /*14300*/  @!P2 LEA R6, P5, R236, R0.reuse, 0x1 ;  /* 0x00000000ec06a211 */ /* 0x082fe400078a08ff */
[-C--:B------:R-:W-:Y:S02]  /*14310*/  @!P1 LEA R4, P4, R238, R0.reuse, 0x1 ;  /* 0x00000000ee049211 */ /* 0x080fe400078808ff */
[----:B------:R-:W-:Y:S02]  /*14320*/  @!P0 LEA R2, P3, R239, R0, 0x1 ;  /* 0x00000000ef028211 */ /* 0x000fe400078608ff */
[----:B------:R-:W-:-:S05]  /*14330*/  @!P2 LEA.HI.X R7, R236, R8, R237, 0x1, P5 ;  /* 0x00000008ec07a211 */ /* 0x000fca00028f0ced */
[----:B------:R1:W-:Y:S01]  /*14340*/  @!P2 ST.E.128 [R6.64], RZ ;  /* 0x000000ff0600a985 */ /* 0x0003e2000c101d06 */
[-C--:B--2---:R-:W-:Y:S02]  /*14350*/  @!P1 LEA.HI.X R5, R238, R8.reuse, R12, 0x1, P4 ;  /* 0x00000008ee059211 */ /* 0x084fe400020f0c0c */
[----:B---3--:R-:W-:-:S03]  /*14360*/  @!P0 LEA.HI.X R3, R239, R8, R9, 0x1, P3 ;  /* 0x00000008ef038211 */ /* 0x008fc600018f0c09 */
[----:B------:R1:W-:Y:S04]  /*14370*/  @!P1 ST.E.128 [R4.64], RZ ;  /* 0x000000ff04009985 */ /* 0x0003e8000c101d06 */
[----:B------:R1:W-:Y:S02]  /*14380*/  @!P0 ST.E.128 [R2.64], RZ ;  /* 0x000000ff02008985 */ /* 0x0003e4000c101d06 */
.L_x_492:
[----:B------:R-:W-:Y:S05]  /*14390*/  BSYNC B1 ;  /* 0x0000000000017941 */ /* 0x000fea0003800000 */
.L_x_476:
        /* <DEDUP_REMOVED lines=8> */
[----:B------:R-:W-:Y:S01]  /*14420*/  IMAD.MOV.U32 R7, RZ, RZ, RZ ;  /* 0x000000ffff077224 */ /* 0x000fe200078e00ff */
[----:B--2---:R-:W-:-:S04]  /*14430*/  LOP3.LUT R14, R0, 0x1f, RZ, 0xc0, !PT ;  /* 0x0000001f000e7812 */ /* 0x004fc800078ec0ff */
[----:B------:R-:W-:Y:S01]  /*14440*/  ISETP.NE.AND P5, PT, R14, 0x1f, PT ;  /* 0x0000001f0e00780c */ /* 0x000fe20003fa5270 */
[----:B------:R-:W-:Y:S10]  /*14450*/  BRA.DIV ~URZ, `(.L_x_514) ;  /* 0x00001f427f007947 */ /* 0x000ff4000b800000 */
[----:B------:R2:W4:Y:S02]  /*14460*/  SHFL.IDX PT, R9, R86, RZ, 0x1f ;  /* 0x00001fff56097589 */ /* 0x00052400000e0000 */
.L_x_562:
[----:B------:R-:W-:Y:S05]  /*14470*/  BRA.DIV ~URZ, `(.L_x_515) ;  /* 0x00001f927f007947 */ /* 0x000fea000b800000 */
[----:B---3--:R3:W2:Y:S02]  /*14480*/  SHFL.IDX PT, R8, R86, 0x1, 0x1f ;  /* 0x00201f0056087f89 */ /* 0x0086a400000e0000 */
.L_x_563:
        /* <DEDUP_REMOVED lines=17> */
[----:B------:R1:W3:Y:S02]  /*145a0*/  SHFL.UP PT, R4, R0, 0x1, RZ ;  /* 0x0420000000047989 */ /* 0x0002e400000e00ff */
.L_x_564:
        /* <DEDUP_REMOVED lines=16> */
.L_x_565:
[----:B---3--:R-:W-:Y:S01]  /*146b0*/  IMAD R0, R0, c[0x0][0x538], RZ ;  /* 0x00014e0000007a24 */ /* 0x008fe200078e02ff */
[----:B------:R-:W-:Y:S04]  /*146c0*/  BSSY B1, `(.L_x_518) ;  /* 0x00000c5000017945 */ /* 0x000fe80003800000 */
[----:B--2---:R-:W-:-:S04]  /*146d0*/  IADD3 R8, R0, R8, RZ ;  /* 0x0000000800087210 */ /* 0x004fc80007ffe0ff */
[----:B----4-:R-:W-:-:S13]  /*146e0*/  ISETP.GT.AND P6, PT, R8, R9, PT ;  /* 0x000000090800720c */ /* 0x010fda0003fc4270 */
[----:B------:R-:W-:Y:S05]  /*146f0*/  @P6 BRA `(.L_x_519) ;  /* 0x0000024000006947 */ /* 0x000fea0003800000 */
.L_x_523:
        /* <DEDUP_REMOVED lines=16> */
.L_x_566:
        /* <DEDUP_REMOVED lines=16> */
.L_x_567:
[----:B--2---:R-:W-:-:S05]  /*14900*/  IMAD R0, R0, c[0x0][0x538], RZ ;  /* 0x00014e0000007a24 */ /* 0x004fca00078e02ff */
[----:B------:R-:W-:-:S04]  /*14910*/  IADD3 R8, R0, R8, RZ ;  /* 0x0000000800087210 */ /* 0x000fc80007ffe0ff */
[----:B------:R-:W-:-:S13]  /*14920*/  ISETP.GT.AND P6, PT, R8, R9, PT ;  /* 0x000000090800720c */ /* 0x000fda0003fc4270 */
[----:B-1----:R-:W-:Y:S05]  /*14930*/  @!P6 BRA `(.L_x_523) ;  /* 0xfffffdc00000e947 */ /* 0x002fea000383ffff */
.L_x_519:
[----:B------:R-:W-:-:S05]  /*14940*/  IADD3 R11, -R0, R8, RZ ;  /* 0x00000008000b7210 */ /* 0x000fca0007ffe1ff */
[----:B------:R-:W-:-:S05]  /*14950*/  IMAD R0, R4, c[0x0][0x538], R11 ;  /* 0x00014e0004007a24 */ /* 0x000fca00078e020b */
[----:B------:R-:W-:Y:S01]  /*14960*/  ISETP.GT.AND P0, PT, R0, R9, PT ;  /* 0x000000090000720c */ /* 0x000fe20003f04270 */
[----:B------:R-:W-:-:S12]  /*14970*/  BRA.DIV ~URZ, `(.L_x_524) ;  /* 0x00001ed27f007947 */ /* 0x000fd8000b800000 */
[----:B------:R-:W-:-:S04]  /*14980*/  VOTE.ANY R12, PT, !P0 ;  /* 0x00000000000c7806 */ /* 0x000fc800040e0100 */
.L_x_568:
[----:B------:R-:W2:Y:S02]  /*14990*/  POPC R8, R12 ;  /* 0x0000000c00087309 */ /* 0x000ea40000000000 */
[----:B--2---:R-:W-:Y:S01]  /*149a0*/  IADD3 R235, R8, R235, RZ ;  /* 0x000000eb08eb7210 */ /* 0x004fe20007ffe0ff */
[----:B------:R-:W-:Y:S05]  /*149b0*/  BRA.DIV ~URZ, `(.L_x_525) ;  /* 0x00001ee27f007947 */ /* 0x000fea000b800000 */
[----:B------:R2:W3:Y:S04]  /*149c0*/  SHFL.IDX PT, R10, R6, R8, 0x1f ;  /* 0x00001f08060a7589 */ /* 0x0004e800000e0000 */
[----:B------:R2:W4:Y:S02]  /*149d0*/  SHFL.IDX PT, R7, R7, R8, 0x1f ;  /* 0x00001f0807077589 */ /* 0x00052400000e0000 */
.L_x_569:
[----:B------:R-:W-:Y:S01]  /*149e0*/  ISETP.NE.AND P0, PT, R12, RZ, PT ;  /* 0x000000ff0c00720c */ /* 0x000fe20003f05270 */
[----:B------:R-:W-:-:S12]  /*149f0*/  BSSY B0, `(.L_x_526) ;  /* 0x0000005000007945 */ /* 0x000fd80003800000 */
[----:B------:R-:W-:Y:S05]  /*14a00*/  @!P0 BRA `(.L_x_527) ;  /* 0x0000003000008947 */ /* 0x000fea0003800000 */
[----:B------:R-:W-:Y:S01]  /*14a10*/  IADD3 R3, R8, -0x1, RZ ;  /* 0xffffffff08037810 */ /* 0x000fe20007ffe0ff */
[----:B------:R-:W-:Y:S05]  /*14a20*/  BRA.DIV ~URZ, `(.L_x_528) ;  /* 0x00001f427f007947 */ /* 0x000fea000b800000 */
[----:B------:R1:W2:Y:S02]  /*14a30*/  SHFL.IDX PT, R13, R4, R3, 0x1f ;  /* 0x00001f03040d7589 */ /* 0x0002a400000e0000 */
.L_x_527:
[----:B------:R-:W-:Y:S05]  /*14a40*/  BSYNC B0 ;  /* 0x0000000000007941 */ /* 0x000fea0003800000 */
.L_x_526:
[----:B----4-:R-:W-:Y:S01]  /*14a50*/  ISETP.NE.AND P0, PT, R7, 0x1, PT ;  /* 0x000000010700780c */ /* 0x010fe20003f05270 */
[----:B--2---:R-:W-:Y:S01]  /*14a60*/  IMAD R232, R13, c[0x0][0x538], R11 ;  /* 0x00014e000de87a24 */ /* 0x004fe200078e020b */
[----:B------:R-:W-:Y:S04]  /*14a70*/  BSSY B0, `(.L_x_529) ;  /* 0x0000082000007945 */ /* 0x000fe80003800000 */
[----:B------:R-:W-:-:S07]  /*14a80*/  IADD3 R8, -R232, R9, RZ ;  /* 0x00000009e8087210 */ /* 0x000fce0007ffe1ff */
[----:B------:R-:W-:Y:S05]  /*14a90*/  @!P0 BRA `(.L_x_530) ;  /* 0x000003d000008947 */ /* 0x000fea0003800000 */
[-C--:B---3--:R-:W-:Y:S02]  /*14aa0*/  IABS R2, R10.reuse ;  /* 0x0000000a00027213 */ /* 0x088fe40000000000 */
[----:B------:R-:W-:Y:S02]  /*14ab0*/  IABS R9, R10 ;  /* 0x0000000a00097213 */ /* 0x000fe40000000000 */
[----:B------:R-:W2:Y:S08]  /*14ac0*/  I2F.RP R0, R2 ;  /* 0x0000000200007306 */ /* 0x000eb00000209400 */
[----:B--2---:R-:W2:Y:S02]  /*14ad0*/  MUFU.RCP R0, R0 ;  /* 0x0000000000007308 */ /* 0x004ea40000001000 */
[----:B--2---:R-:W-:-:S06]  /*14ae0*/  IADD3 R0, R0, 0xffffffe, RZ ;  /* 0x0ffffffe00007810 */ /* 0x004fcc0007ffe0ff */
[----:B------:R-:W2:Y:S02]  /*14af0*/  F2I.FTZ.U32.TRUNC.NTZ R5, R0 ;  /* 0x0000000000057305 */ /* 0x000ea4000021f000 */
[----:B-12---:R-:W-:Y:S01]  /*14b00*/  IMAD.MOV R3, RZ, RZ, -R5 ;  /* 0x000000ffff037224 */ /* 0x006fe200078e0a05 */
[----:B------:R-:W-:-:S03]  /*14b10*/  IABS R0, R7 ;  /* 0x0000000700007213 */ /* 0x000fc60000000000 */
[----:B------:R-:W-:Y:S01]  /*14b20*/  IMAD.MOV.U32 R4, RZ, RZ, R3 ;  /* 0x000000ffff047224 */ /* 0x000fe200078e0003 */
[----:B------:R-:W-:Y:S01]  /*14b30*/  IABS R3, R8 ;  /* 0x0000000800037213 */ /* 0x000fe20000000000 */
[----:B------:R-:W-:Y:S02]  /*14b40*/  IMAD.MOV.U32 R6, RZ, RZ, R0 ;  /* 0x000000ffff067224 */ /* 0x000fe400078e0000 */
[----:B------:R-:W-:Y:S02]  /*14b50*/  IMAD R0, R4, R2, RZ ;  /* 0x0000000204007224 */ /* 0x000fe400078e02ff */
[----:B------:R-:W-:Y:S01]  /*14b60*/  IMAD.MOV.U32 R4, RZ, RZ, RZ ;  /* 0x000000ffff047224 */ /* 0x000fe200078e00ff */
[----:B------:R-:W1:Y:S03]  /*14b70*/  I2F.RP R11, R6 ;  /* 0x00000006000b7306 */ /* 0x000e660000209400 */
[----:B------:R-:W-:-:S04]  /*14b80*/  IMAD.HI.U32 R5, R5, R0, R4 ;  /* 0x0000000005057227 */ /* 0x000fc800078e0004 */
[----:B------:R-:W-:-:S05]  /*14b90*/  IMAD.MOV R0, RZ, RZ, -R9 ;  /* 0x000000ffff007224 */ /* 0x000fca00078e0a09 */
[----:B------:R-:W-:Y:S01]  /*14ba0*/  MOV R4, R0 ;  /* 0x0000000000047202 */ /* 0x000fe20000000f00 */
[----:B------:R-:W-:-:S04]  /*14bb0*/  IMAD.HI.U32 R0, R5, R3, RZ ;  /* 0x0000000305007227 */ /* 0x000fc800078e00ff */
[----:B------:R-:W-:Y:S02]  /*14bc0*/  IMAD R3, R0, R4, R3 ;  /* 0x0000000400037224 */ /* 0x000fe400078e0203 */
[----:B-1----:R-:W1:Y:S03]  /*14bd0*/  MUFU.RCP R4, R11 ;  /* 0x0000000b00047308 */ /* 0x002e660000001000 */
        /* <DEDUP_REMOVED lines=23> */
[----:B------:R-:W-:Y:S01]  /*14d50*/  IMAD R3, R2, R4, R3 ;  /* 0x0000000402037224 */ /* 0x000fe200078e0203 */
[----:B------:R-:W-:-:S04]  /*14d60*/  IADD3 R4, -R0, RZ, RZ ;  /* 0x000000ff00047210 */ /* 0x000fc80007ffe1ff */
        /* <DEDUP_REMOVED lines=9> */
[----:B------:R-:W-:-:S05]  /*14e00*/  @!P1 LOP3.LUT R2, RZ, R7, RZ, 0x33, !PT ;  /* 0x00000007ff029212 */ /* 0x000fca00078e33ff */
[----:B------:R-:W-:-:S04]  /*14e10*/  IMAD.MOV R3, RZ, RZ, -R2 ;  /* 0x000000ffff037224 */ /* 0x000fc800078e0a02 */
[C---:B------:R-:W-:Y:S02]  /*14e20*/  IMAD R3, R7.reuse, R3, R0 ;  /* 0x0000000307037224 */ /* 0x040fe400078e0200 */
[----:B------:R-:W-:Y:S02]  /*14e30*/  IMAD R0, R7, 0x1000000, R2 ;  /* 0x0100000007007824 */ /* 0x000fe400078e0202 */
[----:B------:R-:W-:Y:S02]  /*14e40*/  IMAD R2, R10, R4, R8 ;  /* 0x000000040a027224 */ /* 0x000fe400078e0208 */
[----:B------:R-:W-:Y:S01]  /*14e50*/  IMAD R234, R3, 0x10000, R0 ;  /* 0x0001000003ea7824 */ /* 0x000fe200078e0200 */
[----:B------:R-:W-:Y:S05]  /*14e60*/  BRA `(.L_x_531) ;  /* 0x0000042000007947 */ /* 0x000fea0003800000 */
.L_x_530:
[----:B------:R-:W-:-:S04]  /*14e70*/  IMAD.MOV.U32 R2, RZ, RZ, 0x4 ;  /* 0x00000004ff027424 */ /* 0x000fc800078e00ff */
[----:B-1----:R-:W-:-:S05]  /*14e80*/  IMAD.WIDE R2, R235, R2, c[0x0][0x590] ;  /* 0x00016400eb027625 */ /* 0x002fca00078e0202 */
[----:B------:R-:W2:Y:S02]  /*14e90*/  LDG.E R4, [R2.64] ;  /* 0x0000000602047981 */ /* 0x000ea4000c1e1900 */
        /* <DEDUP_REMOVED lines=29> */
[----:B------:R-:W-:Y:S02]  /*15070*/  IMAD R9, R4, R2, RZ ;  /* 0x0000000204097224 */ /* 0x000fe400078e02ff */
[----:B------:R-:W-:-:S03]  /*15080*/  IMAD.MOV R2, RZ, RZ, -R2 ;  /* 0x000000ffff027224 */ /* 0x000fc600078e0a02 */
[----:B------:R-:W-:Y:S01]  /*15090*/  IADD3 R0, -R9, c[0x0][0x538], RZ ;  /* 0x00014e0009007a10 */ /* 0x000fe20007ffe1ff */
[----:B------:R-:W-:-:S03]  /*150a0*/  IMAD R6, R7, R2, R8 ;  /* 0x0000000207067224 */ /* 0x000fc600078e0208 */
[----:B------:R-:W-:Y:S02]  /*150b0*/  IMNMX R0, R4, R0, PT ;  /* 0x0000000004007217 */ /* 0x000fe40003800200 */
[----:B------:R-:W-:Y:S02]  /*150c0*/  IABS R2, R6 ;  /* 0x0000000600027213 */ /* 0x000fe40000000000 */
[-C--:B------:R-:W-:Y:S02]  /*150d0*/  IABS R3, R0.reuse ;  /* 0x0000000000037213 */ /* 0x080fe40000000000 */
[----:B------:R-:W-:Y:S02]  /*150e0*/  IABS R11, R0 ;  /* 0x00000000000b7213 */ /* 0x000fe40000000000 */
[----:B------:R-:W1:Y:S01]  /*150f0*/  I2F.RP R4, R3 ;  /* 0x0000000300047306 */ /* 0x000e620000209400 */
[----:B------:R-:W-:Y:S02]  /*15100*/  MOV R7, R2 ;  /* 0x0000000200077202 */ /* 0x000fe40000000f00 */
[----:B------:R-:W-:-:S05]  /*15110*/  IMAD.MOV R2, RZ, RZ, -R11 ;  /* 0x000000ffff027224 */ /* 0x000fca00078e0a0b */
[----:B-1----:R-:W1:Y:S02]  /*15120*/  MUFU.RCP R4, R4 ;  /* 0x0000000400047308 */ /* 0x002e640000001000 */
[----:B-1----:R-:W-:-:S06]  /*15130*/  IADD3 R4, R4, 0xffffffe, RZ ;  /* 0x0ffffffe04047810 */ /* 0x002fcc0007ffe0ff */
[----:B------:R-:W1:Y:S02]  /*15140*/  F2I.FTZ.U32.TRUNC.NTZ R5, R4 ;  /* 0x0000000400057305 */ /* 0x000e64000021f000 */
[----:B-1----:R-:W-:-:S04]  /*15150*/  IMAD.MOV R4, RZ, RZ, -R5 ;  /* 0x000000ffff047224 */ /* 0x002fc800078e0a05 */
[----:B------:R-:W-:Y:S02]  /*15160*/  IMAD R8, R4, R3, RZ ;  /* 0x0000000304087224 */ /* 0x000fe400078e02ff */
[----:B------:R-:W-:-:S04]  /*15170*/  IMAD.MOV.U32 R4, RZ, RZ, RZ ;  /* 0x000000ffff047224 */ /* 0x000fc800078e00ff */
[----:B------:R-:W-:-:S04]  /*15180*/  IMAD.HI.U32 R5, R5, R8, R4 ;  /* 0x0000000805057227 */ /* 0x000fc800078e0004 */
[----:B------:R-:W-:Y:S02]  /*15190*/  IMAD.MOV.U32 R4, RZ, RZ, R2 ;  /* 0x000000ffff047224 */ /* 0x000fe400078e0002 */
[----:B------:R-:W-:-:S04]  /*151a0*/  IMAD.HI.U32 R2, R5, R7, RZ ;  /* 0x0000000705027227 */ /* 0x000fc800078e00ff */
[----:B------:R-:W-:-:S05]  /*151b0*/  IMAD R4, R2, R4, R7 ;  /* 0x0000000402047224 */ /* 0x000fca00078e0207 */
[----:B------:R-:W-:-:S13]  /*151c0*/  ISETP.GT.U32.AND P1, PT, R3, R4, PT ;  /* 0x000000040300720c */ /* 0x000fda0003f24070 */
[-C--:B------:R-:W-:Y:S02]  /*151d0*/  @!P1 IADD3 R4, R4, -R3.reuse, RZ ;  /* 0x8000000304049210 */ /* 0x080fe40007ffe0ff */
[----:B------:R-:W-:Y:S02]  /*151e0*/  @!P1 IADD3 R2, R2, 0x1, RZ ;  /* 0x0000000102029810 */ /* 0x000fe40007ffe0ff */
[----:B------:R-:W-:Y:S02]  /*151f0*/  ISETP.GE.U32.AND P2, PT, R4, R3, PT ;  /* 0x000000030400720c */ /* 0x000fe40003f46070 */
[----:B------:R-:W-:Y:S02]  /*15200*/  LOP3.LUT R3, R6, R0, RZ, 0x3c, !PT ;  /* 0x0000000006037212 */ /* 0x000fe400078e3cff */
[----:B------:R-:W-:Y:S02]  /*15210*/  ISETP.NE.AND P1, PT, R0, RZ, PT ;  /* 0x000000ff0000720c */ /* 0x000fe40003f25270 */
[----:B------:R-:W-:Y:S01]  /*15220*/  ISETP.GE.AND P0, PT, R3, RZ, PT ;  /* 0x000000ff0300720c */ /* 0x000fe20003f06270 */
[----:B------:R-:W-:Y:S01]  /*15230*/  IMAD.MOV R3, RZ, RZ, -R0 ;  /* 0x000000ffff037224 */ /* 0x000fe200078e0a00 */
[----:B------:R-:W-:-:S05]  /*15240*/  IADD3 R6, R9, 0x1000000, R6 ;  /* 0x0100000009067810 */ /* 0x000fca0007ffe006 */
[----:B------:R-:W-:-:S06]  /*15250*/  @P2 IADD3 R2, R2, 0x1, RZ ;  /* 0x0000000102022810 */ /* 0x000fcc0007ffe0ff */
[----:B------:R-:W-:Y:S01]  /*15260*/  @!P0 IMAD.MOV R2, RZ, RZ, -R2 ;  /* 0x000000ffff028224 */ /* 0x000fe200078e0a02 */
[----:B------:R-:W-:-:S05]  /*15270*/  @!P1 LOP3.LUT R2, RZ, R0, RZ, 0x33, !PT ;  /* 0x00000000ff029212 */ /* 0x000fca00078e33ff */
[----:B------:R-:W-:Y:S02]  /*15280*/  IMAD R234, R2, R3, R6 ;  /* 0x0000000302ea7224 */ /* 0x000fe400078e0206 */
.L_x_531:
[----:B------:R-:W-:Y:S05]  /*15290*/  BSYNC B0 ;  /* 0x0000000000007941 */ /* 0x000fea0003800000 */
.L_x_529:
[----:B------:R-:W-:-:S04]  /*152a0*/  LOP3.LUT R2, RZ, R2, RZ, 0x33, !PT ;  /* 0x00000002ff027212 */ /* 0x000fc800078e33ff */
[----:B------:R-:W-:Y:S01]  /*152b0*/  IADD3 R233, R2, R10, RZ ;  /* 0x0000000a02e97210 */ /* 0x000fe20007ffe0ff */
[----:B------:R-:W-:Y:S05]  /*152c0*/  BRA `(.L_x_532) ;  /* 0x0000004000007947 */ /* 0x000fea0003800000 */
.L_x_520:
[----:B------:R-:W-:Y:S01]  /*152d0*/  IMAD.MOV.U32 R232, RZ, RZ, R9 ;  /* 0x000000ffffe87224 */ /* 0x000fe200078e0009 */
[----:B------:R-:W-:Y:S01]  /*152e0*/  MOV R234, RZ ;  /* 0x000000ff00ea7202 */ /* 0x000fe20000000f00 */
[----:B------:R-:W-:Y:S01]  /*152f0*/  IMAD.MOV.U32 R233, RZ, RZ, RZ ;  /* 0x000000ffffe97224 */ /* 0x000fe200078e00ff */
[----:B------:R-:W-:Y:S02]  /*15300*/  MOV R235, c[0x0][0x53c] ;  /* 0x00014f0000eb7a02 */ /* 0x000fe40000000f00 */
.L_x_532:
[----:B------:R-:W-:Y:S05]  /*15310*/  BSYNC B1 ;  /* 0x0000000000017941 */ /* 0x000fea0003800000 */
.L_x_518:
[----:B------:R-:W-:Y:S01]  /*15320*/  WARPSYNC 0xffffffff ;  /* 0xffffffff00007948 */ /* 0x000fe20003800000 */
[----:B------:R-:W-:Y:S01]  /*15330*/  BAR.SYNC.DEFER_BLOCKING 0x4, 0x100 ;  /* 0x0104000000007b1d */ /* 0x000fe20000010000 */
[----:B------:R-:W-:-:S13]  /*15340*/  ISETP.NE.AND P0, PT, R14, RZ, PT ;  /* 0x000000ff0e00720c */ /* 0x000fda0003f05270 */
[----:B------:R2:W-:Y:S04]  /*15350*/  @!P0 STS.128 [0x18100], R232 ;  /* 0x018100e8ff008388 */ /* 0x0005e80000000c00 */
[----:B------:R-:W-:Y:S06]  /*15360*/  BAR.ARV 0x5, 0x100 ;  /* 0x0144000000007b1d */ /* 0x000fec0000002000 */
.L_x_513:
[----:B-1----:R-:W-:-:S13]  /*15370*/  ISETP.GE.AND P0, PT, R235, c[0x0][0x53c], PT ;  /* 0x00014f00eb007a0c */ /* 0x002fda0003f06270 */
[----:B--23--:R-:W-:Y:S01]  /*15380*/  @P0 CALL.REL.NOINC `(.L_x_533) ;  /* 0x0000001000000944 */ /* 0x00cfe20003c00000 */
[----:B------:R-:W-:Y:S05]  /*15390*/  BRA `(.L_x_534) ;  /* 0xfffec57000007947 */ /* 0x000fea000383ffff */
.L_x_533:
[----:B------:R-:W-:Y:S05]  /*153a0*/  EXIT ;  /* 0x000000000000794d */ /* 0x000fea0003800000 */
.L_x_394:
[----:B------:R-:W-:Y:S01]  /*153b0*/  IMAD.MOV.U32 R0, RZ, RZ, R5 ;  /* 0x000000ffff007224 */ /* 0x000fe200078e0005 */
[----:B------:R-:W-:Y:S02]  /*153c0*/  MOV R2, 0x1 ;  /* 0x0000000100027802 */ /* 0x000fe40000000f00 */
[----:B------:R-:W-:Y:S02]  /*153d0*/  MOV R3, 0x153f0 ;  /* 0x000153f000037802 */ /* 0x000fe40000000f00 */
[----:B--2---:R-:W-:Y:S05]  /*153e0*/  CALL.REL.NOINC `($__internal_10_$__cuda_sm70_shflsync_up_p) ;  /* 0x0000168000007944 */ /* 0x004fea0003c00000 */
[----:B------:R-:W-:Y:S01]  /*153f0*/  MOV R0, R4 ;  /* 0x0000000400007202 */ /* 0x000fe20000000f00 */
[----:B------:R-:W-:Y:S05]  /*15400*/  BRA `(.L_x_535) ;  /* 0xfffeb03000007947 */ /* 0x000fea000383ffff */
.L_x_395:
[----:B------:R-:W-:Y:S01]  /*15410*/  IMAD.MOV.U32 R0, RZ, RZ, R5 ;  /* 0x000000ffff007224 */ /* 0x000fe200078e0005 */
[----:B------:R-:W-:Y:S02]  /*15420*/  MOV R2, 0x2 ;  /* 0x0000000200027802 */ /* 0x000fe40000000f00 */
[----:B------:R-:W-:Y:S02]  /*15430*/  MOV R3, 0x15450 ;  /* 0x0001545000037802 */ /* 0x000fe40000000f00 */
[----:B--2---:R-:W-:Y:S05]  /*15440*/  CALL.REL.NOINC `($__internal_10_$__cuda_sm70_shflsync_up_p) ;  /* 0x0000162000007944 */ /* 0x004fea0003c00000 */
[----:B------:R-:W-:Y:S01]  /*15450*/  SEL R0, R4, RZ, P4 ;  /* 0x000000ff04007207 */ /* 0x000fe20002000000 */
[----:B------:R-:W-:Y:S01]  /*15460*/  IMAD.MOV.U32 R2, RZ, RZ, 0x4 ;  /* 0x00000004ff027424 */ /* 0x000fe200078e00ff */
[----:B------:R-:W-:-:S03]  /*15470*/  MOV R3, 0x154a0 ;  /* 0x000154a000037802 */ /* 0x000fc60000000f00 */
[----:B------:R-:W-:Y:S02]  /*15480*/  IMAD.IADD R0, R5, 0x1, R0 ;  /* 0x0000000105007824 */ /* 0x000fe400078e0200 */
[----:B------:R-:W-:Y:S05]  /*15490*/  CALL.REL.NOINC `($__internal_10_$__cuda_sm70_shflsync_up_p) ;  /* 0x000015d000007944 */ /* 0x000fea0003c00000 */
        /* <DEDUP_REMOVED lines=13> */
[----:B------:R-:W-:Y:S01]  /*15570*/  IMAD.IADD R4, R0, 0x1, R4 ;  /* 0x0000000100047824 */ /* 0x000fe200078e0204 */
[----:B------:R-:W-:-:S03]  /*15580*/  MOV R0, 0x1f ;  /* 0x0000001f00007802 */ /* 0x000fc60000000f00 */
[----:B------:R-:W-:Y:S02]  /*15590*/  IMAD.MOV.U32 R5, RZ, RZ, R4 ;  /* 0x000000ffff057224 */ /* 0x000fe400078e0004 */
[----:B------:R-:W-:Y:S05]  /*155a0*/  CALL.REL.NOINC `($__internal_9_$__cuda_sm70_shflsync_idx_p) ;  /* 0x0000147000007944 */ /* 0x000fea0003c00000 */
[----:B------:R-:W-:Y:S05]  /*155b0*/  BRA `(.L_x_536) ;  /* 0xfffeaf8000007947 */ /* 0x000fea000383ffff */
.L_x_397:
[----:B------:R-:W-:Y:S02]  /*155c0*/  SEL R0, RZ, 0x1, P0 ;  /* 0x00000001ff007807 */ /* 0x000fe40000000000 */
[----:B------:R-:W-:Y:S02]  /*155d0*/  MOV R2, 0x155f0 ;  /* 0x000155f000027802 */ /* 0x000fe40000000f00 */
[----:B--2---:R-:W-:Y:S05]  /*155e0*/  CALL.REL.NOINC `($__internal_11_$__cuda_sm70_votesync_ballot) ;  /* 0x000014f000007944 */ /* 0x004fea0003c00000 */
[----:B------:R-:W-:Y:S01]  /*155f0*/  MOV R10, R0 ;  /* 0x00000000000a7202 */ /* 0x000fe20000000f00 */
[----:B------:R-:W-:Y:S05]  /*15600*/  BRA `(.L_x_537) ;  /* 0xfffeafc000007947 */ /* 0x000fea000383ffff */
.L_x_398:
[----:B------:R-:W-:Y:S01]  /*15610*/  IMAD.MOV.U32 R5, RZ, RZ, R9 ;  /* 0x000000ffff057224 */ /* 0x000fe200078e0009 */
[----:B------:R-:W-:Y:S01]  /*15620*/  MOV R3, R7 ;  /* 0x0000000700037202 */ /* 0x000fe20000000f00 */
[----:B------:R-:W-:Y:S01]  /*15630*/  IMAD.MOV.U32 R0, RZ, RZ, 0x1f ;  /* 0x0000001fff007424 */ /* 0x000fe200078e00ff */
[----:B------:R-:W-:Y:S02]  /*15640*/  MOV R2, 0x15660 ;  /* 0x0001566000027802 */ /* 0x000fe40000000f00 */
[----:B------:R-:W-:Y:S05]  /*15650*/  CALL.REL.NOINC `($__internal_9_$__cuda_sm70_shflsync_idx_p) ;  /* 0x000013c000007944 */ /* 0x000fea0003c00000 */
[----:B------:R-:W-:Y:S01]  /*15660*/  IMAD.MOV.U32 R233, RZ, RZ, R0 ;  /* 0x000000ffffe97224 */ /* 0x000fe200078e0000 */
[----:B------:R-:W-:Y:S01]  /*15670*/  MOV R5, R8 ;  /* 0x0000000800057202 */ /* 0x000fe20000000f00 */
[----:B------:R-:W-:Y:S01]  /*15680*/  IMAD.MOV.U32 R6, RZ, RZ, RZ ;  /* 0x000000ffff067224 */ /* 0x000fe200078e00ff */
[----:B------:R-:W-:Y:S01]  /*15690*/  MOV R3, R7 ;  /* 0x0000000700037202 */ /* 0x000fe20000000f00 */
[----:B------:R-:W-:Y:S01]  /*156a0*/  IMAD.MOV.U32 R0, RZ, RZ, 0x1f ;  /* 0x0000001fff007424 */ /* 0x000fe200078e00ff */
[----:B------:R-:W-:-:S02]  /*156b0*/  MOV R2, 0x156d0 ;  /* 0x000156d000027802 */ /* 0x000fc40000000f00 */
[----:B------:R-:W-:Y:S05]  /*156c0*/  CALL.REL.NOINC `($__internal_9_$__cuda_sm70_shflsync_idx_p) ;  /* 0x0000135000007944 */ /* 0x000fea0003c00000 */
[----:B------:R-:W-:Y:S01]  /*156d0*/  MOV R9, R0 ;  /* 0x0000000000097202 */ /* 0x000fe20000000f00 */
[----:B------:R-:W-:Y:S05]  /*156e0*/  BRA `(.L_x_538) ;  /* 0xfffeaf4000007947 */ /* 0x000fea000383ffff */
.L_x_401:
[----:B------:R-:W-:Y:S01]  /*156f0*/  IMAD.MOV.U32 R5, RZ, RZ, R4 ;  /* 0x000000ffff057224 */ /* 0x000fe200078e0004 */
[----:B------:R-:W-:-:S02]  /*15700*/  MOV R0, 0x1f ;  /* 0x0000001f00007802 */ /* 0x000fc40000000f00 */
[----:B------:R-:W-:Y:S02]  /*15710*/  MOV R2, 0x15730 ;  /* 0x0001573000027802 */ /* 0x000fe40000000f00 */
[----:B-123--:R-:W-:Y:S05]  /*15720*/  CALL.REL.NOINC `($__internal_9_$__cuda_sm70_shflsync_idx_p) ;  /* 0x000012f000007944 */ /* 0x00efea0003c00000 */
[----:B------:R-:W-:Y:S01]  /*15730*/  MOV R6, R0 ;  /* 0x0000000000067202 */ /* 0x000fe20000000f00 */
[----:B------:R-:W-:Y:S05]  /*15740*/  BRA `(.L_x_400) ;  /* 0xfffeaf4000007947 */ /* 0x000fea000383ffff */
.L_x_420:
[----:B------:R-:W-:Y:S01]  /*15750*/  IMAD.MOV.U32 R5, RZ, RZ, R11 ;  /* 0x000000ffff057224 */ /* 0x000fe200078e000b */
[----:B------:R-:W-:Y:S01]  /*15760*/  MOV R3, RZ ;  /* 0x000000ff00037202 */ /* 0x000fe20000000f00 */
[----:B------:R-:W-:Y:S01]  /*15770*/  IMAD.MOV.U32 R0, RZ, RZ, 0x181f ;  /* 0x0000181fff007424 */ /* 0x000fe200078e00ff */
[----:B------:R-:W-:Y:S02]  /*15780*/  MOV R2, 0x157a0 ;  /* 0x000157a000027802 */ /* 0x000fe40000000f00 */
[----:B------:R-:W-:Y:S05]  /*15790*/  CALL.REL.NOINC `($__internal_9_$__cuda_sm70_shflsync_idx_p) ;  /* 0x0000128000007944 */ /* 0x000fea0003c00000 */
[----:B------:R-:W-:Y:S01]  /*157a0*/  MOV R8, R0 ;  /* 0x0000000000087202 */ /* 0x000fe20000000f00 */
[----:B------:R-:W-:Y:S05]  /*157b0*/  BRA `(.L_x_539) ;  /* 0xfffed42000007947 */ /* 0x000fea000383ffff */
.L_x_421:
[----:B------:R-:W-:Y:S01]  /*157c0*/  IMAD.MOV.U32 R5, RZ, RZ, R12 ;  /* 0x000000ffff057224 */ /* 0x000fe200078e000c */
[----:B------:R-:W-:Y:S01]  /*157d0*/  MOV R3, RZ ;  /* 0x000000ff00037202 */ /* 0x000fe20000000f00 */
[----:B------:R-:W-:Y:S01]  /*157e0*/  IMAD.MOV.U32 R0, RZ, RZ, 0x181f ;  /* 0x0000181fff007424 */ /* 0x000fe200078e00ff */
[----:B------:R-:W-:Y:S02]  /*157f0*/  MOV R2, 0x15810 ;  /* 0x0001581000027802 */ /* 0x000fe40000000f00 */
[----:B-12---:R-:W-:Y:S05]  /*15800*/  CALL.REL.NOINC `($__internal_9_$__cuda_sm70_shflsync_idx_p) ;  /* 0x0000121000007944 */ /* 0x006fea0003c00000 */
[----:B------:R-:W-:Y:S05]  /*15810*/  BRA `(.L_x_540) ;  /* 0xfffed3e000007947 */ /* 0x000fea000383ffff */
.L_x_424:
[----:B--2---:R-:W-:Y:S01]  /*15820*/  IMAD.MOV.U32 R5, RZ, RZ, R11 ;  /* 0x000000ffff057224 */ /* 0x004fe200078e000b */
[----:B------:R-:W-:Y:S01]  /*15830*/  MOV R3, 0x1 ;  /* 0x0000000100037802 */ /* 0x000fe20000000f00 */
[----:B----4-:R-:W-:Y:S01]  /*15840*/  IMAD.MOV.U32 R0, RZ, RZ, 0x181f ;  /* 0x0000181fff007424 */ /* 0x010fe200078e00ff */
[----:B------:R-:W-:-:S02]  /*15850*/  MOV R2, 0x15870 ;  /* 0x0001587000027802 */ /* 0x000fc40000000f00 */
[----:B-1-3--:R-:W-:Y:S05]  /*15860*/  CALL.REL.NOINC `($__internal_9_$__cuda_sm70_shflsync_idx_p) ;  /* 0x000011b000007944 */ /* 0x00afea0003c00000 */
[----:B------:R-:W-:Y:S01]  /*15870*/  IMAD.MOV.U32 R8, RZ, RZ, R0 ;  /* 0x000000ffff087224 */ /* 0x000fe200078e0000 */
[----:B------:R-:W-:Y:S01]  /*15880*/  MOV R3, 0x1 ;  /* 0x0000000100037802 */ /* 0x000fe20000000f00 */
[----:B------:R-:W-:Y:S01]  /*15890*/  IMAD.MOV.U32 R5, RZ, RZ, R12 ;  /* 0x000000ffff057224 */ /* 0x000fe200078e000c */
[----:B------:R-:W-:-:S02]  /*158a0*/  MOV R0, 0x181f ;  /* 0x0000181f00007802 */ /* 0x000fc40000000f00 */
[----:B------:R-:W-:Y:S02]  /*158b0*/  MOV R2, 0x158d0 ;  /* 0x000158d000027802 */ /* 0x000fe40000000f00 */
[----:B------:R-:W-:Y:S05]  /*158c0*/  CALL.REL.NOINC `($__internal_9_$__cuda_sm70_shflsync_idx_p) ;  /* 0x0000115000007944 */ /* 0x000fea0003c00000 */
[----:B------:R-:W-:Y:S05]  /*158d0*/  BRA `(.L_x_541) ;  /* 0xfffed4d000007947 */ /* 0x000fea000383ffff */
.L_x_427:
[----:B-1----:R-:W-:Y:S01]  /*158e0*/  IMAD.MOV.U32 R5, RZ, RZ, R11 ;  /* 0x000000ffff057224 */ /* 0x002fe200078e000b */
[----:B------:R-:W-:Y:S01]  /*158f0*/  MOV R3, 0x2 ;  /* 0x0000000200037802 */ /* 0x000fe20000000f00 */
[----:B----4-:R-:W-:Y:S01]  /*15900*/  IMAD.MOV.U32 R0, RZ, RZ, 0x181f ;  /* 0x0000181fff007424 */ /* 0x010fe200078e00ff */
[----:B------:R-:W-:Y:S02]  /*15910*/  MOV R2, 0x15930 ;  /* 0x0001593000027802 */ /* 0x000fe40000000f00 */
[----:B--23--:R-:W-:Y:S05]  /*15920*/  CALL.REL.NOINC `($__internal_9_$__cuda_sm70_shflsync_idx_p) ;  /* 0x000010f000007944 */ /* 0x00cfea0003c00000 */
[----:B------:R-:W-:Y:S01]  /*15930*/  MOV R8, R0 ;  /* 0x0000000000087202 */ /* 0x000fe20000000f00 */
[----:B------:R-:W-:Y:S05]  /*15940*/  BRA `(.L_x_542) ;  /* 0xfffed60000007947 */ /* 0x000fea000383ffff */
.L_x_428:
[----:B------:R-:W-:Y:S01]  /*15950*/  IMAD.MOV.U32 R5, RZ, RZ, R12 ;  /* 0x000000ffff057224 */ /* 0x000fe200078e000c */
[----:B------:R-:W-:Y:S01]  /*15960*/  MOV R3, 0x2 ;  /* 0x0000000200037802 */ /* 0x000fe20000000f00 */
[----:B----4-:R-:W-:Y:S01]  /*15970*/  IMAD.MOV.U32 R0, RZ, RZ, 0x181f ;  /* 0x0000181fff007424 */ /* 0x010fe200078e00ff */
[----:B------:R-:W-:Y:S02]  /*15980*/  MOV R2, 0x159a0 ;  /* 0x000159a000027802 */ /* 0x000fe40000000f00 */
[----:B-123--:R-:W-:Y:S05]  /*15990*/  CALL.REL.NOINC `($__internal_9_$__cuda_sm70_shflsync_idx_p) ;  /* 0x0000108000007944 */ /* 0x00efea0003c00000 */
[----:B------:R-:W-:Y:S05]  /*159a0*/  BRA `(.L_x_543) ;  /* 0xfffed5c000007947 */ /* 0x000fea000383ffff */
.L_x_431:
[----:B-1----:R-:W-:Y:S01]  /*159b0*/  IMAD.MOV.U32 R5, RZ, RZ, R11 ;  /* 0x000000ffff057224 */ /* 0x002fe200078e000b */
[----:B------:R-:W-:Y:S01]  /*159c0*/  MOV R3, 0x3 ;  /* 0x0000000300037802 */ /* 0x000fe20000000f00 */
[----:B------:R-:W-:Y:S01]  /*159d0*/  IMAD.MOV.U32 R0, RZ, RZ, 0x181f ;  /* 0x0000181fff007424 */ /* 0x000fe200078e00ff */
[----:B------:R-:W-:-:S02]  /*159e0*/  MOV R2, 0x15a00 ;  /* 0x00015a0000027802 */ /* 0x000fc40000000f00 */
[----:B--234-:R-:W-:Y:S05]  /*159f0*/  CALL.REL.NOINC `($__internal_9_$__cuda_sm70_shflsync_idx_p) ;  /* 0x0000102000007944 */ /* 0x01cfea0003c00000 */
[----:B------:R-:W-:Y:S01]  /*15a00*/  IMAD.MOV.U32 R8, RZ, RZ, R0 ;  /* 0x000000ffff087224 */ /* 0x000fe200078e0000 */
[----:B------:R-:W-:Y:S01]  /*15a10*/  MOV R3, 0x3 ;  /* 0x0000000300037802 */ /* 0x000fe20000000f00 */
[----:B------:R-:W-:Y:S01]  /*15a20*/  IMAD.MOV.U32 R5, RZ, RZ, R12 ;  /* 0x000000ffff057224 */ /* 0x000fe200078e000c */
[----:B------:R-:W-:-:S02]  /*15a30*/  MOV R0, 0x181f ;  /* 0x0000181f00007802 */ /* 0x000fc40000000f00 */
[----:B------:R-:W-:Y:S02]  /*15a40*/  MOV R2, 0x15a60 ;  /* 0x00015a6000027802 */ /* 0x000fe40000000f00 */
[----:B------:R-:W-:Y:S05]  /*15a50*/  CALL.REL.NOINC `($__internal_9_$__cuda_sm70_shflsync_idx_p) ;  /* 0x00000fc000007944 */ /* 0x000fea0003c00000 */
[----:B------:R-:W-:Y:S05]  /*15a60*/  BRA `(.L_x_544) ;  /* 0xfffed6b000007947 */ /* 0x000fea000383ffff */
.L_x_472:
[----:B------:R-:W-:Y:S01]  /*15a70*/  IMAD.MOV.U32 R2, RZ, RZ, R225 ;  /* 0x000000ffff027224 */ /* 0x000fe200078e00e1 */
[----:B------:R-:W-:Y:S02]  /*15a80*/  MOV R5, 0x2 ;  /* 0x0000000200057802 */ /* 0x000fe40000000f00 */
[----:B------:R-:W-:Y:S02]  /*15a90*/  MOV R3, 0x15ab0 ;  /* 0x00015ab000037802 */ /* 0x000fe40000000f00 */
[----:B------:R-:W-:Y:S05]  /*15aa0*/  CALL.REL.NOINC `($__internal_8_$__cuda_sm70_shflsync_bfly_p) ;  /* 0x00000f2000007944 */ /* 0x000fea0003c00000 */
[----:B------:R-:W-:Y:S01]  /*15ab0*/  MOV R0, R5 ;  /* 0x0000000500007202 */ /* 0x000fe20000000f00 */
[----:B------:R-:W-:Y:S05]  /*15ac0*/  BRA `(.L_x_545) ;  /* 0xffffabe000007947 */ /* 0x000fea000383ffff */
.L_x_473:
[----:B------:R-:W-:Y:S01]  /*15ad0*/  IMAD.MOV.U32 R2, RZ, RZ, R0 ;  /* 0x000000ffff027224 */ /* 0x000fe200078e0000 */
[----:B------:R-:W-:Y:S02]  /*15ae0*/  MOV R5, 0x1 ;  /* 0x0000000100057802 */ /* 0x000fe40000000f00 */
[----:B------:R-:W-:Y:S02]  /*15af0*/  MOV R3, 0x15b10 ;  /* 0x00015b1000037802 */ /* 0x000fe40000000f00 */
[----:B-1----:R-:W-:Y:S05]  /*15b00*/  CALL.REL.NOINC `($__internal_8_$__cuda_sm70_shflsync_bfly_p) ;  /* 0x00000ec000007944 */ /* 0x002fea0003c00000 */
[----:B------:R-:W-:Y:S01]  /*15b10*/  FADD.FTZ R0, R0, R5 ;  /* 0x0000000500007221 */ /* 0x000fe20000010000 */
[----:B------:R-:W-:Y:S02]  /*15b20*/  MOV R2, R226 ;  /* 0x000000e200027202 */ /* 0x000fe40000000f00 */
[----:B------:R-:W-:-:S02]  /*15b30*/  MOV R5, 0x2 ;  /* 0x0000000200057802 */ /* 0x000fc40000000f00 */
[----:B------:R-:W-:Y:S02]  /*15b40*/  MOV R3, 0x15b60 ;  /* 0x00015b6000037802 */ /* 0x000fe40000000f00 */
[----:B------:R-:W-:Y:S05]  /*15b50*/  CALL.REL.NOINC `($__internal_8_$__cuda_sm70_shflsync_bfly_p) ;  /* 0x00000e7000007944 */ /* 0x000fea0003c00000 */
[----:B------:R-:W-:Y:S01]  /*15b60*/  FADD.FTZ R4, R226, R5 ;  /* 0x00000005e2047221 */ /* 0x000fe20000010000 */
[----:B------:R-:W-:Y:S02]  /*15b70*/  MOV R5, 0x1 ;  /* 0x0000000100057802 */ /* 0x000fe40000000f00 */
[----:B------:R-:W-:Y:S02]  /*15b80*/  MOV R3, 0x15bb0 ;  /* 0x00015bb000037802 */ /* 0x000fe40000000f00 */
[----:B------:R-:W-:Y:S02]  /*15b90*/  MOV R2, R4 ;  /* 0x0000000400027202 */ /* 0x000fe40000000f00 */
[----:B------:R-:W-:Y:S05]  /*15ba0*/  CALL.REL.NOINC `($__internal_8_$__cuda_sm70_shflsync_bfly_p) ;  /* 0x00000e2000007944 */ /* 0x000fea0003c00000 */
[----:B------:R-:W-:Y:S01]  /*15bb0*/  MOV R3, R5 ;  /* 0x0000000500037202 */ /* 0x000fe20000000f00 */
[----:B------:R-:W-:Y:S05]  /*15bc0*/  BRA `(.L_x_546) ;  /* 0xffffab5000007947 */ /* 0x000fea000383ffff */
.L_x_480:
[----:B-1-34-:R-:W-:Y:S01]  /*15bd0*/  IMAD.MOV.U32 R5, RZ, RZ, R12 ;  /* 0x000000ffff057224 */ /* 0x01afe200078e000c */
[----:B------:R-:W-:Y:S01]  /*15be0*/  MOV R3, RZ ;  /* 0x000000ff00037202 */ /* 0x000fe20000000f00 */
[----:B------:R-:W-:Y:S01]  /*15bf0*/  IMAD.MOV.U32 R0, RZ, RZ, 0x181f ;  /* 0x0000181fff007424 */ /* 0x000fe200078e00ff */
[----:B------:R-:W-:Y:S02]  /*15c00*/  MOV R2, 0x15c20 ;  /* 0x00015c2000027802 */ /* 0x000fe40000000f00 */
[----:B------:R-:W-:Y:S05]  /*15c10*/  CALL.REL.NOINC `($__internal_9_$__cuda_sm70_shflsync_idx_p) ;  /* 0x00000e0000007944 */ /* 0x000fea0003c00000 */
[----:B------:R-:W-:Y:S01]  /*15c20*/  MOV R10, R0 ;  /* 0x00000000000a7202 */ /* 0x000fe20000000f00 */
[----:B------:R-:W-:Y:S05]  /*15c30*/  BRA `(.L_x_547) ;  /* 0xffffc30000007947 */ /* 0x000fea000383ffff */
.L_x_481:
[----:B------:R-:W-:Y:S01]  /*15c40*/  IMAD.MOV.U32 R5, RZ, RZ, R13 ;  /* 0x000000ffff057224 */ /* 0x000fe200078e000d */
[----:B------:R-:W-:Y:S01]  /*15c50*/  MOV R3, RZ ;  /* 0x000000ff00037202 */ /* 0x000fe20000000f00 */
[----:B------:R-:W-:Y:S01]  /*15c60*/  IMAD.MOV.U32 R0, RZ, RZ, 0x181f ;  /* 0x0000181fff007424 */ /* 0x000fe200078e00ff */
[----:B------:R-:W-:-:S02]  /*15c70*/  MOV R2, 0x15c90 ;  /* 0x00015c9000027802 */ /* 0x000fc40000000f00 */
[----:B-12---:R-:W-:Y:S05]  /*15c80*/  CALL.REL.NOINC `($__internal_9_$__cuda_sm70_shflsync_idx_p) ;  /* 0x00000d9000007944 */ /* 0x006fea0003c00000 */
[----:B------:R-:W-:Y:S05]  /*15c90*/  BRA `(.L_x_548) ;  /* 0xffffc2c000007947 */ /* 0x000fea000383ffff */
.L_x_484:
[----:B------:R-:W-:Y:S01]  /*15ca0*/  IMAD.MOV.U32 R5, RZ, RZ, R12 ;  /* 0x000000ffff057224 */ /* 0x000fe200078e000c */
[----:B--2---:R-:W-:Y:S01]  /*15cb0*/  MOV R3, 0x1 ;  /* 0x0000000100037802 */ /* 0x004fe20000000f00 */
        /* <DEDUP_REMOVED lines=10> */
.L_x_487:
[----:B------:R-:W-:Y:S01]  /*15d60*/  IMAD.MOV.U32 R5, RZ, RZ, R12 ;  /* 0x000000ffff057224 */ /* 0x000fe200078e000c */
[----:B-1----:R-:W-:Y:S01]  /*15d70*/  MOV R3, 0x2 ;  /* 0x0000000200037802 */ /* 0x002fe20000000f00 */
[----:B----4-:R-:W-:Y:S01]  /*15d80*/  IMAD.MOV.U32 R0, RZ, RZ, 0x181f ;  /* 0x0000181fff007424 */ /* 0x010fe200078e00ff */
[----:B------:R-:W-:Y:S02]  /*15d90*/  MOV R2, 0x15db0 ;  /* 0x00015db000027802 */ /* 0x000fe40000000f00 */
[----:B--23--:R-:W-:Y:S05]  /*15da0*/  CALL.REL.NOINC `($__internal_9_$__cuda_sm70_shflsync_idx_p) ;  /* 0x00000c7000007944 */ /* 0x00cfea0003c00000 */
[----:B------:R-:W-:Y:S01]  /*15db0*/  MOV R10, R0 ;  /* 0x00000000000a7202 */ /* 0x000fe20000000f00 */
[----:B------:R-:W-:Y:S05]  /*15dc0*/  BRA `(.L_x_550) ;  /* 0xffffc43000007947 */ /* 0x000fea000383ffff */
.L_x_488:
[----:B------:R-:W-:Y:S01]  /*15dd0*/  IMAD.MOV.U32 R5, RZ, RZ, R13 ;  /* 0x000000ffff057224 */ /* 0x000fe200078e000d */
[----:B------:R-:W-:Y:S01]  /*15de0*/  MOV R3, 0x2 ;  /* 0x0000000200037802 */ /* 0x000fe20000000f00 */
[----:B----4-:R-:W-:Y:S01]  /*15df0*/  IMAD.MOV.U32 R0, RZ, RZ, 0x181f ;  /* 0x0000181fff007424 */ /* 0x010fe200078e00ff */
[----:B------:R-:W-:Y:S02]  /*15e00*/  MOV R2, 0x15e20 ;  /* 0x00015e2000027802 */ /* 0x000fe40000000f00 */
[----:B-123--:R-:W-:Y:S05]  /*15e10*/  CALL.REL.NOINC `($__internal_9_$__cuda_sm70_shflsync_idx_p) ;  /* 0x00000c0000007944 */ /* 0x00efea0003c00000 */
[----:B------:R-:W-:Y:S05]  /*15e20*/  BRA `(.L_x_551) ;  /* 0xffffc3f000007947 */ /* 0x000fea000383ffff */
.L_x_491:
[----:B------:R-:W-:Y:S01]  /*15e30*/  IMAD.MOV.U32 R5, RZ, RZ, R12 ;  /* 0x000000ffff057224 */ /* 0x000fe200078e000c */
[----:B-1----:R-:W-:Y:S01]  /*15e40*/  MOV R3, 0x3 ;  /* 0x0000000300037802 */ /* 0x002fe20000000f00 */
        /* <DEDUP_REMOVED lines=10> */
.L_x_493:
[----:B------:R-:W-:Y:S01]  /*15ef0*/  IMAD.MOV.U32 R5, RZ, RZ, R12 ;  /* 0x000000ffff057224 */ /* 0x000fe200078e000c */
[----:B------:R-:W-:Y:S01]  /*15f00*/  MOV R3, RZ ;  /* 0x000000ff00037202 */ /* 0x000fe20000000f00 */
[----:B------:R-:W-:Y:S01]  /*15f10*/  IMAD.MOV.U32 R0, RZ, RZ, 0x1c1f ;  /* 0x00001c1fff007424 */ /* 0x000fe200078e00ff */
[----:B------:R-:W-:Y:S02]  /*15f20*/  MOV R2, 0x15f40 ;  /* 0x00015f4000027802 */ /* 0x000fe40000000f00 */
[----:B-1----:R-:W-:Y:S05]  /*15f30*/  CALL.REL.NOINC `($__internal_9_$__cuda_sm70_shflsync_idx_p) ;  /* 0x00000ae000007944 */ /* 0x002fea0003c00000 */
[----:B------:R-:W-:Y:S01]  /*15f40*/  MOV R4, R0 ;  /* 0x0000000000047202 */ /* 0x000fe20000000f00 */
[----:B------:R-:W-:Y:S05]  /*15f50*/  BRA `(.L_x_553) ;  /* 0xffffc76000007947 */ /* 0x000fea000383ffff */
.L_x_494:
[----:B------:R-:W-:Y:S01]  /*15f60*/  IMAD.MOV.U32 R5, RZ, RZ, R14 ;  /* 0x000000ffff057224 */ /* 0x000fe200078e000e */
[----:B------:R-:W-:Y:S01]  /*15f70*/  MOV R3, RZ ;  /* 0x000000ff00037202 */ /* 0x000fe20000000f00 */
[----:B------:R-:W-:Y:S01]  /*15f80*/  IMAD.MOV.U32 R0, RZ, RZ, 0x1c1f ;  /* 0x00001c1fff007424 */ /* 0x000fe200078e00ff */
[----:B------:R-:W-:Y:S02]  /*15f90*/  MOV R2, 0x15fb0 ;  /* 0x00015fb000027802 */ /* 0x000fe40000000f00 */
[----:B-123--:R-:W-:Y:S05]  /*15fa0*/  CALL.REL.NOINC `($__internal_9_$__cuda_sm70_shflsync_idx_p) ;  /* 0x00000a7000007944 */ /* 0x00efea0003c00000 */
[----:B------:R-:W-:Y:S05]  /*15fb0*/  BRA `(.L_x_554) ;  /* 0xffffc72000007947 */ /* 0x000fea000383ffff */
.L_x_497:
[----:B------:R-:W-:Y:S01]  /*15fc0*/  IMAD.MOV.U32 R5, RZ, RZ, R12 ;  /* 0x000000ffff057224 */ /* 0x000fe200078e000c */
[----:B---3--:R-:W-:Y:S01]  /*15fd0*/  MOV R3, 0x1 ;  /* 0x0000000100037802 */ /* 0x008fe20000000f00 */
[----:B------:R-:W-:Y:S01]  /*15fe0*/  IMAD.MOV.U32 R0, RZ, RZ, 0x1c1f ;  /* 0x00001c1fff007424 */ /* 0x000fe200078e00ff */
[----:B------:R-:W-:-:S02]  /*15ff0*/  MOV R2, 0x16010 ;  /* 0x0001601000027802 */ /* 0x000fc40000000f00 */
[----:B--2-4-:R-:W-:Y:S05]  /*16000*/  CALL.REL.NOINC `($__internal_9_$__cuda_sm70_shflsync_idx_p) ;  /* 0x00000a1000007944 */ /* 0x014fea0003c00000 */
[----:B------:R-:W-:Y:S01]  /*16010*/  IMAD.MOV.U32 R4, RZ, RZ, R0 ;  /* 0x000000ffff047224 */ /* 0x000fe200078e0000 */
[----:B------:R-:W-:Y:S01]  /*16020*/  MOV R3, 0x1 ;  /* 0x0000000100037802 */ /* 0x000fe20000000f00 */
[----:B------:R-:W-:Y:S01]  /*16030*/  IMAD.MOV.U32 R5, RZ, RZ, R14 ;  /* 0x000000ffff057224 */ /* 0x000fe200078e000e */
[----:B------:R-:W-:-:S02]  /*16040*/  MOV R0, 0x1c1f ;  /* 0x00001c1f00007802 */ /* 0x000fc40000000f00 */
[----:B------:R-:W-:Y:S02]  /*16050*/  MOV R2, 0x16070 ;  /* 0x0001607000027802 */ /* 0x000fe40000000f00 */
[----:B------:R-:W-:Y:S05]  /*16060*/  CALL.REL.NOINC `($__internal_9_$__cuda_sm70_shflsync_idx_p) ;  /* 0x000009b000007944 */ /* 0x000fea0003c00000 */
[----:B------:R-:W-:Y:S05]  /*16070*/  BRA `(.L_x_555) ;  /* 0xffffcfd000007947 */ /* 0x000fea000383ffff */
.L_x_501:
[----:B------:R-:W-:Y:S01]  /*16080*/  IMAD.MOV.U32 R5, RZ, RZ, R9 ;  /* 0x000000ffff057224 */ /* 0x000fe200078e0009 */
[----:B------:R-:W-:Y:S01]  /*16090*/  MOV R3, RZ ;  /* 0x000000ff00037202 */ /* 0x000fe20000000f00 */
[----:B------:R-:W-:Y:S01]  /*160a0*/  IMAD.MOV.U32 R0, RZ, RZ, 0x181f ;  /* 0x0000181fff007424 */ /* 0x000fe200078e00ff */
[----:B------:R-:W-:Y:S02]  /*160b0*/  MOV R2, 0x160d0 ;  /* 0x000160d000027802 */ /* 0x000fe40000000f00 */
[----:B------:R-:W-:Y:S05]  /*160c0*/  CALL.REL.NOINC `($__internal_9_$__cuda_sm70_shflsync_idx_p) ;  /* 0x0000095000007944 */ /* 0x000fea0003c00000 */
[----:B------:R-:W-:Y:S01]  /*160d0*/  MOV R8, R0 ;  /* 0x0000000000087202 */ /* 0x000fe20000000f00 */
[----:B------:R-:W-:Y:S05]  /*160e0*/  BRA `(.L_x_556) ;  /* 0xffffdd4000007947 */ /* 0x000fea000383ffff */
.L_x_502:
[----:B------:R-:W-:Y:S01]  /*160f0*/  IMAD.MOV.U32 R5, RZ, RZ, R12 ;  /* 0x000000ffff057224 */ /* 0x000fe200078e000c */
[----:B------:R-:W-:Y:S01]  /*16100*/  MOV R3, RZ ;  /* 0x000000ff00037202 */ /* 0x000fe20000000f00 */
[----:B------:R-:W-:Y:S01]  /*16110*/  IMAD.MOV.U32 R0, RZ, RZ, 0x181f ;  /* 0x0000181fff007424 */ /* 0x000fe200078e00ff */
[----:B------:R-:W-:Y:S02]  /*16120*/  MOV R2, 0x16140 ;  /* 0x0001614000027802 */ /* 0x000fe40000000f00 */
[----:B-12---:R-:W-:Y:S05]  /*16130*/  CALL.REL.NOINC `($__internal_9_$__cuda_sm70_shflsync_idx_p) ;  /* 0x000008e000007944 */ /* 0x006fea0003c00000 */
[----:B------:R-:W-:Y:S05]  /*16140*/  BRA `(.L_x_557) ;  /* 0xffffdd0000007947 */ /* 0x000fea000383ffff */
.L_x_505:
        /* <DEDUP_REMOVED lines=12> */
.L_x_508:
[----:B-1----:R-:W-:Y:S01]  /*16210*/  IMAD.MOV.U32 R5, RZ, RZ, R9 ;  /* 0x000000ffff057224 */ /* 0x002fe200078e0009 */
[----:B------:R-:W-:Y:S01]  /*16220*/  MOV R3, 0x2 ;  /* 0x0000000200037802 */ /* 0x000fe20000000f00 */
[----:B----4-:R-:W-:Y:S01]  /*16230*/  IMAD.MOV.U32 R0, RZ, RZ, 0x181f ;  /* 0x0000181fff007424 */ /* 0x010fe200078e00ff */
[----:B------:R-:W-:Y:S02]  /*16240*/  MOV R2, 0x16260 ;  /* 0x0001626000027802 */ /* 0x000fe40000000f00 */
[----:B--23--:R-:W-:Y:S05]  /*16250*/  CALL.REL.NOINC `($__internal_9_$__cuda_sm70_shflsync_idx_p) ;  /* 0x000007c000007944 */ /* 0x00cfea0003c00000 */
[----:B------:R-:W-:Y:S01]  /*16260*/  MOV R8, R0 ;  /* 0x0000000000087202 */ /* 0x000fe20000000f00 */
[----:B------:R-:W-:Y:S05]  /*16270*/  BRA `(.L_x_559) ;  /* 0xffffde8000007947 */ /* 0x000fea000383ffff */
.L_x_509:
[----:B------:R-:W-:Y:S01]  /*16280*/  IMAD.MOV.U32 R5, RZ, RZ, R12 ;  /* 0x000000ffff057224 */ /* 0x000fe200078e000c */
[----:B------:R-:W-:Y:S01]  /*16290*/  MOV R3, 0x2 ;  /* 0x0000000200037802 */ /* 0x000fe20000000f00 */
[----:B----4-:R-:W-:Y:S01]  /*162a0*/  IMAD.MOV.U32 R0, RZ, RZ, 0x181f ;  /* 0x0000181fff007424 */ /* 0x010fe200078e00ff */
[----:B------:R-:W-:Y:S02]  /*162b0*/  MOV R2, 0x162d0 ;  /* 0x000162d000027802 */ /* 0x000fe40000000f00 */
[----:B-123--:R-:W-:Y:S05]  /*162c0*/  CALL.REL.NOINC `($__internal_9_$__cuda_sm70_shflsync_idx_p) ;  /* 0x0000075000007944 */ /* 0x00efea0003c00000 */
[----:B------:R-:W-:Y:S05]  /*162d0*/  BRA `(.L_x_560) ;  /* 0xffffde4000007947 */ /* 0x000fea000383ffff */
.L_x_512:
        /* <DEDUP_REMOVED lines=12> */
.L_x_514:
[----:B---3--:R-:W-:Y:S01]  /*163a0*/  IMAD.MOV.U32 R5, RZ, RZ, R86 ;  /* 0x000000ffff057224 */ /* 0x008fe200078e0056 */
[----:B------:R-:W-:Y:S01]  /*163b0*/  MOV R3, RZ ;  /* 0x000000ff00037202 */ /* 0x000fe20000000f00 */
[----:B------:R-:W-:Y:S01]  /*163c0*/  IMAD.MOV.U32 R0, RZ, RZ, 0x1f ;  /* 0x0000001fff007424 */ /* 0x000fe200078e00ff */
[----:B------:R-:W-:Y:S02]  /*163d0*/  MOV R2, 0x163f0 ;  /* 0x000163f000027802 */ /* 0x000fe40000000f00 */
[----:B-1----:R-:W-:Y:S05]  /*163e0*/  CALL.REL.NOINC `($__internal_9_$__cuda_sm70_shflsync_idx_p) ;  /* 0x0000063000007944 */ /* 0x002fea0003c00000 */
[----:B------:R-:W-:Y:S01]  /*163f0*/  MOV R9, R0 ;  /* 0x0000000000097202 */ /* 0x000fe20000000f00 */
[----:B------:R-:W-:Y:S05]  /*16400*/  BRA `(.L_x_562) ;  /* 0xffffe06000007947 */ /* 0x000fea000383ffff */
.L_x_515:
[----:B---3--:R-:W-:Y:S01]  /*16410*/  IMAD.MOV.U32 R5, RZ, RZ, R86 ;  /* 0x000000ffff057224 */ /* 0x008fe200078e0056 */
[----:B------:R-:W-:Y:S01]  /*16420*/  MOV R3, 0x1 ;  /* 0x0000000100037802 */ /* 0x000fe20000000f00 */
[----:B------:R-:W-:Y:S01]  /*16430*/  IMAD.MOV.U32 R0, RZ, RZ, 0x1f ;  /* 0x0000001fff007424 */ /* 0x000fe200078e00ff */
[----:B------:R-:W-:Y:S02]  /*16440*/  MOV R2, 0x16460 ;  /* 0x0001646000027802 */ /* 0x000fe40000000f00 */
[----:B-12-4-:R-:W-:Y:S05]  /*16450*/  CALL.REL.NOINC `($__internal_9_$__cuda_sm70_shflsync_idx_p) ;  /* 0x000005c000007944 */ /* 0x016fea0003c00000 */
[----:B------:R-:W-:Y:S01]  /*16460*/  MOV R8, R0 ;  /* 0x0000000000087202 */ /* 0x000fe20000000f00 */
[----:B------:R-:W-:Y:S05]  /*16470*/  BRA `(.L_x_563) ;  /* 0xffffe01000007947 */ /* 0x000fea000383ffff */
.L_x_516:
[----:B------:R-:W-:Y:S02]  /*16480*/  MOV R2, 0x1 ;  /* 0x0000000100027802 */ /* 0x000fe40000000f00 */
[----:B------:R-:W-:-:S02]  /*16490*/  MOV R3, 0x164b0 ;  /* 0x000164b000037802 */ /* 0x000fc40000000f00 */
[----:B--234-:R-:W-:Y:S05]  /*164a0*/  CALL.REL.NOINC `($__internal_10_$__cuda_sm70_shflsync_up_p) ;  /* 0x000005c000007944 */ /* 0x01cfea0003c00000 */
[----:B------:R-:W-:Y:S05]  /*164b0*/  BRA `(.L_x_564) ;  /* 0xffffe0f000007947 */ /* 0x000fea000383ffff */
.L_x_517:
[----:B------:R-:W-:Y:S02]  /*164c0*/  MOV R2, 0x2 ;  /* 0x0000000200027802 */ /* 0x000fe40000000f00 */
[----:B------:R-:W-:-:S02]  /*164d0*/  MOV R3, 0x164f0 ;  /* 0x000164f000037802 */ /* 0x000fc40000000f00 */
[----:B--2-4-:R-:W-:Y:S05]  /*164e0*/  CALL.REL.NOINC `($__internal_10_$__cuda_sm70_shflsync_up_p) ;  /* 0x0000058000007944 */ /* 0x014fea0003c00000 */
[----:B------:R-:W-:Y:S01]  /*164f0*/  SEL R3, R4, RZ, P1 ;  /* 0x000000ff04037207 */ /* 0x000fe20000800000 */
[----:B------:R-:W-:-:S04]  /*16500*/  IMAD.MOV.U32 R2, RZ, RZ, 0x4 ;  /* 0x00000004ff027424 */ /* 0x000fc800078e00ff */
[----:B------:R-:W-:Y:S01]  /*16510*/  IMAD.IADD R0, R0, 0x1, R3 ;  /* 0x0000000100007824 */ /* 0x000fe200078e0203 */
[----:B------:R-:W-:Y:S02]  /*16520*/  MOV R3, 0x16540 ;  /* 0x0001654000037802 */ /* 0x000fe40000000f00 */
        /* <DEDUP_REMOVED lines=19> */
.L_x_521:
[----:B------:R-:W-:Y:S02]  /*16660*/  MOV R2, 0x1 ;  /* 0x0000000100027802 */ /* 0x000fe40000000f00 */
[----:B------:R-:W-:Y:S02]  /*16670*/  MOV R3, 0x16690 ;  /* 0x0001669000037802 */ /* 0x000fe40000000f00 */
[----:B------:R-:W-:Y:S05]  /*16680*/  CALL.REL.NOINC `($__internal_10_$__cuda_sm70_shflsync_up_p) ;  /* 0x000003e000007944 */ /* 0x000fea0003c00000 */
[----:B------:R-:W-:Y:S01]  /*16690*/  MOV R2, R4 ;  /* 0x0000000400027202 */ /* 0x000fe20000000f00 */
[----:B------:R-:W-:Y:S05]  /*166a0*/  BRA `(.L_x_566) ;  /* 0xffffe15000007947 */ /* 0x000fea000383ffff */
.L_x_522:
[----:B------:R-:W-:Y:S02]  /*166b0*/  MOV R2, 0x2 ;  /* 0x0000000200027802 */ /* 0x000fe40000000f00 */
        /* <DEDUP_REMOVED lines=25> */
.L_x_524:
[----:B------:R-:W-:Y:S02]  /*16850*/  SEL R0, RZ, 0x1, P0 ;  /* 0x00000001ff007807 */ /* 0x000fe40000000000 */
[----:B------:R-:W-:Y:S02]  /*16860*/  MOV R2, 0x16880 ;  /* 0x0001688000027802 */ /* 0x000fe40000000f00 */
[----:B-1----:R-:W-:Y:S05]  /*16870*/  CALL.REL.NOINC `($__internal_11_$__cuda_sm70_votesync_ballot) ;  /* 0x0000026000007944 */ /* 0x002fea0003c00000 */
[----:B------:R-:W-:Y:S01]  /*16880*/  MOV R12, R0 ;  /* 0x00000000000c7202 */ /* 0x000fe20000000f00 */
[----:B------:R-:W-:Y:S05]  /*16890*/  BRA `(.L_x_568) ;  /* 0xffffe0f000007947 */ /* 0x000fea000383ffff */
.L_x_525:
[----:B------:R-:W-:Y:S01]  /*168a0*/  IMAD.MOV.U32 R5, RZ, RZ, R6 ;  /* 0x000000ffff057224 */ /* 0x000fe200078e0006 */
[----:B------:R-:W-:Y:S01]  /*168b0*/  MOV R3, R8 ;  /* 0x0000000800037202 */ /* 0x000fe20000000f00 */
[----:B------:R-:W-:Y:S01]  /*168c0*/  IMAD.MOV.U32 R0, RZ, RZ, 0x1f ;  /* 0x0000001fff007424 */ /* 0x000fe200078e00ff */
[----:B------:R-:W-:Y:S02]  /*168d0*/  MOV R2, 0x168f0 ;  /* 0x000168f000027802 */ /* 0x000fe40000000f00 */
[----:B-1----:R-:W-:Y:S05]  /*168e0*/  CALL.REL.NOINC `($__internal_9_$__cuda_sm70_shflsync_idx_p) ;  /* 0x0000013000007944 */ /* 0x002fea0003c00000 */
[----:B------:R-:W-:Y:S01]  /*168f0*/  IMAD.MOV.U32 R10, RZ, RZ, R0 ;  /* 0x000000ffff0a7224 */ /* 0x000fe200078e0000 */
[----:B------:R-:W-:Y:S01]  /*16900*/  MOV R3, R8 ;  /* 0x0000000800037202 */ /* 0x000fe20000000f00 */
[----:B------:R-:W-:Y:S01]  /*16910*/  IMAD.MOV.U32 R5, RZ, RZ, R7 ;  /* 0x000000ffff057224 */ /* 0x000fe200078e0007 */
[----:B------:R-:W-:Y:S02]  /*16920*/  MOV R0, 0x1f ;  /* 0x0000001f00007802 */ /* 0x000fe40000000f00 */
[----:B------:R-:W-:-:S02]  /*16930*/  MOV R2, 0x16950 ;  /* 0x0001695000027802 */ /* 0x000fc40000000f00 */
[----:B------:R-:W-:Y:S05]  /*16940*/  CALL.REL.NOINC `($__internal_9_$__cuda_sm70_shflsync_idx_p) ;  /* 0x000000d000007944 */ /* 0x000fea0003c00000 */
[----:B------:R-:W-:Y:S01]  /*16950*/  MOV R7, R0 ;  /* 0x0000000000077202 */ /* 0x000fe20000000f00 */
[----:B------:R-:W-:Y:S05]  /*16960*/  BRA `(.L_x_569) ;  /* 0xffffe07000007947 */ /* 0x000fea000383ffff */
.L_x_528:
[----:B------:R-:W-:Y:S01]  /*16970*/  IMAD.MOV.U32 R5, RZ, RZ, R4 ;  /* 0x000000ffff057224 */ /* 0x000fe200078e0004 */
[----:B------:R-:W-:-:S02]  /*16980*/  MOV R0, 0x1f ;  /* 0x0000001f00007802 */ /* 0x000fc40000000f00 */
[----:B------:R-:W-:Y:S02]  /*16990*/  MOV R2, 0x169b0 ;  /* 0x000169b000027802 */ /* 0x000fe40000000f00 */
[----:B-1234-:R-:W-:Y:S05]  /*169a0*/  CALL.REL.NOINC `($__internal_9_$__cuda_sm70_shflsync_idx_p) ;  /* 0x0000007000007944 */ /* 0x01efea0003c00000 */
[----:B------:R-:W-:Y:S01]  /*169b0*/  MOV R13, R0 ;  /* 0x00000000000d7202 */ /* 0x000fe20000000f00 */
[----:B------:R-:W-:Y:S05]  /*169c0*/  BRA `(.L_x_527) ;  /* 0xffffe07000007947 */ /* 0x000fea000383ffff */
        .weak           $__internal_8_$__cuda_sm70_shflsync_bfly_p
        .type           $__internal_8_$__cuda_sm70_shflsync_bfly_p,@function
        .size           $__internal_8_$__cuda_sm70_shflsync_bfly_p,($__internal_9_$__cuda_sm70_shflsync_idx_p - $__internal_8_$__cuda_sm70_shflsync_bfly_p)
$__internal_8_$__cuda_sm70_shflsync_bfly_p:
[----:B------:R-:W-:Y:S04]  /*169d0*/  WARPSYNC R6 ;  /* 0x0000000600007348 */ /* 0x000fe80003800000 */
[----:B------:R1:W2:Y:S02]  /*169e0*/  SHFL.BFLY PT, R5, R2, R5, R7 ;  /* 0x0c00000502057389 */ /* 0x0002a400000e0007 */
[----:B-1----:R-:W-:Y:S02]  /*169f0*/  MOV R2, R3 ;  /* 0x0000000300027202 */ /* 0x002fe40000000f00 */
[----:B------:R-:W-:-:S04]  /*16a00*/  MOV R3, 0x0 ;  /* 0x0000000000037802 */ /* 0x000fc80000000f00 */
[----:B--2---:R-:W-:Y:S05]  /*16a10*/  RET.REL.NODEC R2 `(_ZN7cutlass13device_kernelIN5flash19enable_sm80_to_sm89INS1_16FlashAttnFwdSm80INS1_25CollectiveMainloopFwdSm80ILi8ELi1ELb0EN4cute5tupleIJNS5_1CILi128EEENS7_ILi64EEENS7_ILi192EEEEEELi192ENS_6half_tEfNS_4arch4Sm80ELb0ELb1ELb1ELb1ELb0ELb0ELb1ELb1EEENS1_21CollectiveEpilogueFwdINS6_IJS8_SA_S9_EEENS6_IJNS7_ILi1EEESI_SI_EEESC_SE_Li256ELb1ELb1ELb1ELb0EEENS1_36VarlenDynamicPersistentTileSchedulerILi128ELi64ELi256ELi256ELb1ELb1ELb0ELb1ELb0ELb1EEEEEEEEEvNT_6ParamsE) ;  /* 0xfffe95e002007950 */ /* 0x004fea0003c3ffff */
        .weak           $__internal_9_$__cuda_sm70_shflsync_idx_p
        .type           $__internal_9_$__cuda_sm70_shflsync_idx_p,@function
        .size           $__internal_9_$__cuda_sm70_shflsync_idx_p,($__internal_10_$__cuda_sm70_shflsync_up_p - $__internal_9_$__cuda_sm70_shflsync_idx_p)
$__internal_9_$__cuda_sm70_shflsync_idx_p:
[----:B------:R-:W-:-:S04]  /*16a20*/  MOV R87, 0xffffffff ;  /* 0xffffffff00577802 */ /* 0x000fc80000000f00 */
[----:B------:R-:W-:Y:S04]  /*16a30*/  WARPSYNC R87 ;  /* 0x0000005700007348 */ /* 0x000fe80003800000 */
[----:B------:R1:W2:Y:S02]  /*16a40*/  SHFL.IDX PT, R0, R5, R3, R0 ;  /* 0x0000000305007389 */ /* 0x0002a400000e0000 */
[----:B-1----:R-:W-:-:S04]  /*16a50*/  MOV R3, 0x0 ;  /* 0x0000000000037802 */ /* 0x002fc80000000f00 */
[----:B--2---:R-:W-:Y:S05]  /*16a60*/  RET.REL.NODEC R2 `(_ZN7cutlass13device_kernelIN5flash19enable_sm80_to_sm89INS1_16FlashAttnFwdSm80INS1_25CollectiveMainloopFwdSm80ILi8ELi1ELb0EN4cute5tupleIJNS5_1CILi128EEENS7_ILi64EEENS7_ILi192EEEEEELi192ENS_6half_tEfNS_4arch4Sm80ELb0ELb1ELb1ELb1ELb0ELb0ELb1ELb1EEENS1_21CollectiveEpilogueFwdINS6_IJS8_SA_S9_EEENS6_IJNS7_ILi1EEESI_SI_EEESC_SE_Li256ELb1ELb1ELb1ELb0EEENS1_36VarlenDynamicPersistentTileSchedulerILi128ELi64ELi256ELi256ELb1ELb1ELb0ELb1ELb0ELb1EEEEEEEEEvNT_6ParamsE) ;  /* 0xfffe959002007950 */ /* 0x004fea0003c3ffff */
        .weak           $__internal_10_$__cuda_sm70_shflsync_up_p
        .type           $__internal_10_$__cuda_sm70_shflsync_up_p,@function
        .size           $__internal_10_$__cuda_sm70_shflsync_up_p,($__internal_11_$__cuda_sm70_votesync_ballot - $__internal_10_$__cuda_sm70_shflsync_up_p)
$__internal_10_$__cuda_sm70_shflsync_up_p:
[----:B------:R-:W-:Y:S02]  /*16a70*/  IMAD.MOV.U32 R4, RZ, RZ, RZ ;  /* 0x000000ffff047224 */ /* 0x000fe400078e00ff */
[----:B------:R-:W-:-:S04]  /*16a80*/  IMAD.MOV.U32 R10, RZ, RZ, -0x1 ;  /* 0xffffffffff0a7424 */ /* 0x000fc800078e00ff */
[----:B------:R-:W-:Y:S04]  /*16a90*/  WARPSYNC R10 ;  /* 0x0000000a00007348 */ /* 0x000fe80003800000 */
[----:B------:R1:W2:Y:S02]  /*16aa0*/  SHFL.UP PT, R4, R0, R2, R4 ;  /* 0x0400000200047389 */ /* 0x0002a400000e0004 */
[----:B-1----:R-:W-:Y:S02]  /*16ab0*/  MOV R2, R3 ;  /* 0x0000000300027202 */ /* 0x002fe40000000f00 */
[----:B------:R-:W-:-:S04]  /*16ac0*/  MOV R3, 0x0 ;  /* 0x0000000000037802 */ /* 0x000fc80000000f00 */
[----:B--2---:R-:W-:Y:S05]  /*16ad0*/  RET.REL.NODEC R2 `(_ZN7cutlass13device_kernelIN5flash19enable_sm80_to_sm89INS1_16FlashAttnFwdSm80INS1_25CollectiveMainloopFwdSm80ILi8ELi1ELb0EN4cute5tupleIJNS5_1CILi128EEENS7_ILi64EEENS7_ILi192EEEEEELi192ENS_6half_tEfNS_4arch4Sm80ELb0ELb1ELb1ELb1ELb0ELb0ELb1ELb1EEENS1_21CollectiveEpilogueFwdINS6_IJS8_SA_S9_EEENS6_IJNS7_ILi1EEESI_SI_EEESC_SE_Li256ELb1ELb1ELb1ELb0EEENS1_36VarlenDynamicPersistentTileSchedulerILi128ELi64ELi256ELi256ELb1ELb1ELb0ELb1ELb0ELb1EEEEEEEEEvNT_6ParamsE) ;  /* 0xfffe952002007950 */ /* 0x004fea0003c3ffff */
        .weak           $__internal_11_$__cuda_sm70_votesync_ballot
        .type           $__internal_11_$__cuda_sm70_votesync_ballot,@function
        .size           $__internal_11_$__cuda_sm70_votesync_ballot,(.L_x_2464 - $__internal_11_$__cuda_sm70_votesync_ballot)
$__internal_11_$__cuda_sm70_votesync_ballot:
[----:B------:R-:W-:Y:S01]  /*16ae0*/  ISETP.NE.U32.AND P0, PT, R0, 0x1, PT ;  /* 0x000000010000780c */ /* 0x000fe20003f05070 */
[----:B------:R-:W-:-:S04]  /*16af0*/  IMAD.MOV.U32 R3, RZ, RZ, -0x1 ;  /* 0xffffffffff037424 */ /* 0x000fc800078e00ff */
[----:B------:R-:W-:Y:S08]  /*16b00*/  WARPSYNC R3 ;  /* 0x0000000300007348 */ /* 0x000ff00003800000 */
[----:B------:R-:W-:-:S04]  /*16b10*/  VOTE.ANY R0, PT, !P0 ;  /* 0x0000000000007806 */ /* 0x000fc800040e0100 */
[----:B------:R-:W-:Y:S01]  /*16b20*/  LOP3.LUT R0, R0, R3, RZ, 0xc0, !PT ;  /* 0x0000000300007212 */ /* 0x000fe200078ec0ff */
[----:B------:R-:W-:-:S04]  /*16b30*/  IMAD.MOV.U32 R3, RZ, RZ, 0x0 ;  /* 0x00000000ff037424 */ /* 0x000fc800078e00ff */
[----:B------:R-:W-:Y:S05]  /*16b40*/  RET.REL.NODEC R2 `(_ZN7cutlass13device_kernelIN5flash19enable_sm80_to_sm89INS1_16FlashAttnFwdSm80INS1_25CollectiveMainloopFwdSm80ILi8ELi1ELb0EN4cute5tupleIJNS5_1CILi128EEENS7_ILi64EEENS7_ILi192EEEEEELi192ENS_6half_tEfNS_4arch4Sm80ELb0ELb1ELb1ELb1ELb0ELb0ELb1ELb1EEENS1_21CollectiveEpilogueFwdINS6_IJS8_SA_S9_EEENS6_IJNS7_ILi1EEESI_SI_EEESC_SE_Li256ELb1ELb1ELb1ELb0EEENS1_36VarlenDynamicPersistentTileSchedulerILi128ELi64ELi256ELi256ELb1ELb1ELb0ELb1ELb0ELb1EEEEEEEEEvNT_6ParamsE) ;  /* 0xfffe94b002007950 */ /* 0x000fea0003c3ffff */
.L_x_570:
        /* <DEDUP_REMOVED lines=11> */
.L_x_2464:


//--------------------- .text._ZN7cutlass13device_kernelIN5flash19enable_sm80_to_sm89INS1_16FlashAttnFwdSm80INS1_25CollectiveMainloopFwdSm80ILi8ELi1ELb0EN4cute5tupleIJNS5_1CILi128EEENS7_ILi64EEENS7_ILi192EEEEEELi192ENS_6half_tEfNS_4arch4Sm80ELb0ELb1ELb1ELb1ELb0ELb1ELb1ELb1EEENS1_21CollectiveEpilogueFwdINS6_IJS8_SA_S9_EEENS6_IJNS7_ILi1EEESI_SI_EEESC_SE_Li256ELb1ELb1ELb1ELb0EEENS1_36VarlenDynamicPersistentTileSchedulerILi128ELi64ELi256ELi256ELb1ELb1ELb0ELb1ELb0ELb1EEEEEEEEEvNT_6ParamsE --------------------------
	.section	.text._ZN7cutlass13device_kernelIN5flash19enable_sm80_to_sm89INS1_16FlashAttnFwdSm80INS1_25CollectiveMainloopFwdSm80ILi8ELi1ELb0EN4cute5tupleIJNS5_1CILi128EEENS7_ILi64EEENS7_ILi192EEEEEELi192ENS_6half_tEfNS_4arch4Sm80ELb0ELb1ELb1ELb1ELb0ELb1ELb1ELb1EEENS1_21CollectiveEpilogueFwdINS6_IJS8_SA_S9_EEENS6_IJNS7_ILi1EEESI_SI_EEESC_SE_Li256ELb1ELb1ELb1ELb0EEENS1_36VarlenDynamicPersistentTileSchedulerILi128ELi64ELi256ELi256ELb1ELb1ELb0ELb1ELb0ELb1EEEEEEEEEvNT_6ParamsE,"ax",@progbits
	.sectioninfo	@"SHI_REGISTERS=255"
	.align	128
.text._ZN7cutlass13device_kernelIN5flash19enable_sm80_to_sm89INS1_16FlashAttnFwdSm80INS1_25CollectiveMainloopFwdSm80ILi8ELi1ELb0EN4cute5tupleIJNS5_1CILi128EEENS7_ILi64EEENS7_ILi192EEEEEELi192ENS_6half_tEfNS_4arch4Sm80ELb0ELb1ELb1ELb1ELb0ELb1ELb1ELb1EEENS1_21CollectiveEpilogueFwdINS6_IJS8_SA_S9_EEENS6_IJNS7_ILi1EEESI_SI_EEESC_SE_Li256ELb1ELb1ELb1ELb0EEENS1_36VarlenDynamicPersistentTileSchedulerILi128ELi64ELi256ELi256ELb1ELb1ELb0ELb1ELb0ELb1EEEEEEEEEvNT_6ParamsE:
        .type           _ZN7cutlass13device_kernelIN5flash19enable_sm80_to_sm89INS1_16FlashAttnFwdSm80INS1_25CollectiveMainloopFwdSm80ILi8ELi1ELb0EN4cute5tupleIJNS5_1CILi128EEENS7_ILi64EEENS7_ILi192EEEEEELi192ENS_6half_tEfNS_4arch4Sm80ELb0ELb1ELb1ELb1ELb0ELb1ELb1ELb1EEENS1_21CollectiveEpilogueFwdINS6_IJS8_SA_S9_EEENS6_IJNS7_ILi1EEESI_SI_EEESC_SE_Li256ELb1ELb1ELb1ELb0EEENS1_36VarlenDynamicPersistentTileSchedulerILi128ELi64ELi256ELi256ELb1ELb1ELb0ELb1ELb0ELb1EEEEEEEEEvNT_6ParamsE,@function
        .size           _ZN7cutlass13device_kernelIN5flash19enable_sm80_to_sm89INS1_16FlashAttnFwdSm80INS1_25CollectiveMainloopFwdSm80ILi8ELi1ELb0EN4cute5tupleIJNS5_1CILi128EEENS7_ILi64EEENS7_ILi192EEEEEELi192ENS_6half_tEfNS_4arch4Sm80ELb0ELb1ELb1ELb1ELb0ELb1ELb1ELb1EEENS1_21CollectiveEpilogueFwdINS6_IJS8_SA_S9_EEENS6_IJNS7_ILi1EEESI_SI_EEESC_SE_Li256ELb1ELb1ELb1ELb0EEENS1_36VarlenDynamicPersistentTileSchedulerILi128ELi64ELi256ELi256ELb1ELb1ELb0ELb1ELb0ELb1EEEEEEEEEvNT_6ParamsE,(.L_x_2469 - _ZN7cutlass13device_kernelIN5flash19enable_sm80_to_sm89INS1_16FlashAttnFwdSm80INS1_25CollectiveMainloopFwdSm80ILi8ELi1ELb0EN4cute5tupleIJNS5_1CILi128EEENS7_ILi64EEENS7_ILi192EEEEEELi192ENS_6half_tEfNS_4arch4Sm80ELb0ELb1ELb1ELb1ELb0ELb1ELb1ELb1EEENS1_21CollectiveEpilogueFwdINS6_IJS8_SA_S9_EEENS6_IJNS7_ILi1EEESI_SI_EEESC_SE_Li256ELb1ELb1ELb1ELb0EEENS1_36VarlenDynamicPersistentTileSchedulerILi128ELi64ELi256ELi256ELb1ELb1ELb0ELb1ELb0ELb1EEEEEEEEEvNT_6ParamsE)
        .other          _ZN7cutlass13device_kernelIN5flash19enable_sm80_to_sm89INS1_16FlashAttnFwdSm80INS1_25CollectiveMainloopFwdSm80ILi8ELi1ELb0EN4cute5tupleIJNS5_1CILi128EEENS7_ILi64EEENS7_ILi192EEEEEELi192ENS_6half_tEfNS_4arch4Sm80ELb0ELb1ELb1ELb1ELb0ELb1ELb1ELb1EEENS1_21CollectiveEpilogueFwdINS6_IJS8_SA_S9_EEENS6_IJNS7_ILi1EEESI_SI_EEESC_SE_Li256ELb1ELb1ELb1ELb0EEENS1_36VarlenDynamicPersistentTileSchedulerILi128ELi64ELi256ELi256ELb1ELb1ELb0ELb1ELb0ELb1EEEEEEEEEvNT_6ParamsE,@"STO_CUDA_ENTRY STV_DEFAULT"
_ZN7cutlass13device_kernelIN5flash19enable_sm80_to_sm89INS1_16FlashAttnFwdSm80INS1_25CollectiveMainloopFwdSm80ILi8ELi1ELb0EN4cute5tupleIJNS5_1CILi128EEENS7_ILi64EEENS7_ILi192EEEEEELi192ENS_6half_tEfNS_4arch4Sm80ELb0ELb1ELb1ELb1ELb0ELb1ELb1ELb1EEENS1_21CollectiveEpilogueFwdINS6_IJS8_SA_S9_EEENS6_IJNS7_ILi1EEESI_SI_EEESC_SE_Li256ELb1ELb1ELb1ELb0EEENS1_36VarlenDynamicPersistentTileSchedulerILi128ELi64ELi256ELi256ELb1ELb1ELb0ELb1ELb0ELb1EEEEEEEEEvNT_6ParamsE:
[----:B------:R-:W-:-:S03]  /*0000*/  MOV R1, c[0x0][0x28] ;  /* 0x00000a0000017a02 */ /* 0x000fc60000000f00 */
[----:B------:R-:W1:Y:S01]  /*0010*/  S2R R2, SR_TID.X ;  /* 0x0000000000027919 */ /* 0x000e620000002100 */
[----:B------:R-:W-:Y:S01]  /*0020*/  IADD3 R1, R1, -0x58, RZ ;  /* 0xffffffa801017810 */ /* 0x000fe20007ffe0ff */
[----:B------:R-:W-:Y:S01]  /*0030*/  ULDC.64 UR6, c[0x0][0x118] ;  /* 0x0000460000067ab9 */ /* 0x000fe20000000a00 */
[----:B-1----:R-:W-:-:S05]  /*0040*/  SHF.R.U32.HI R0, RZ, 0x5, R2 ;  /* 0x00000005ff007819 */ /* 0x002fca0000011602 */
[----:B------:R-:W1:Y:S02]  /*0050*/  SHFL.IDX PT, R3, R0, RZ, 0x1f ;  /* 0x00001fff00037589 */ /* 0x000e6400000e0000 */
[----:B-1----:R-:W-:Y:S02]  /*0060*/  ISETP.NE.AND P0, PT, R3, RZ, PT ;  /* 0x000000ff0300720c */ /* 0x002fe40003f05270 */
[----:B------:R-:W-:Y:S11]  /*0070*/  STL [R1+0x4c], R3 ;  /* 0x00004c0301007387 */ /* 0x000ff60000100800 */
[----:B------:R-:W-:Y:S06]  /*0080*/  @P0 BAR.SYNC.DEFER_BLOCKING 0x5, 0x100 ;  /* 0x0144000000000b1d */ /* 0x000fec0000010000 */
[----:B------:R-:W1:Y:S04]  /*0090*/  @P0 LDS.128 R4, [0x18100] ;  /* 0x01810000ff040984 */ /* 0x000e680000000c00 */
[----:B-1----:R1:W-:Y:S04]  /*00a0*/  @P0 STL.64 [R1], R4 ;  /* 0x0000000401000387 */ /* 0x0023e80000100a00 */
[----:B------:R1:W-:Y:S04]  /*00b0*/  @P0 STL.64 [R1+0x8], R6 ;  /* 0x0000080601000387 */ /* 0x0003e80000100a00 */
[----:B------:R-:W-:Y:S06]  /*00c0*/  @P0 BAR.ARV 0x4, 0x100 ;  /* 0x0104000000000b1d */ /* 0x000fec0000002000 */
[----:B------:R-:W-:Y:S05]  /*00d0*/  @P0 BRA `(.L_x_571) ;  /* 0x00000ff000000947 */ /* 0x000fea0003800000 */
[----:B------:R-:W-:Y:S01]  /*00e0*/  LOP3.LUT R13, R2, 0x1f, RZ, 0xc0, !PT ;  /* 0x0000001f020d7812 */ /* 0x000fe200078ec0ff */
[----:B------:R-:W-:-:S02]  /*00f0*/  IMAD.MOV.U32 R10, RZ, RZ, RZ ;  /* 0x000000ffff0a7224 */ /* 0x000fc400078e00ff */
[----:B------:R-:W-:Y:S01]  /*0100*/  IMAD.MOV.U32 R8, RZ, RZ, RZ ;  /* 0x000000ffff087224 */ /* 0x000fe200078e00ff */
[----:B------:R-:W-:-:S04]  /*0110*/  ISETP.NE.AND P6, PT, R13, 0x1f, PT ;  /* 0x0000001f0d00780c */ /* 0x000fc80003fc5270 */
[----:B------:R-:W-:-:S13]  /*0120*/  ISETP.GE.OR P0, PT, R13, c[0x0][0x53c], !P6 ;  /* 0x00014f000d007a0c */ /* 0x000fda0007706670 */
[----:B-1----:R-:W-:Y:S02]  /*0130*/  @!P0 IMAD.MOV.U32 R4, RZ, RZ, 0x4 ;  /* 0x00000004ff048424 */ /* 0x002fe400078e00ff */
[----:B------:R-:W-:Y:S02]  /*0140*/  @!P0 IMAD.MOV.U32 R2, RZ, RZ, 0x4 ;  /* 0x00000004ff028424 */ /* 0x000fe400078e00ff */
[----:B------:R-:W-:-:S04]  /*0150*/  @!P0 IMAD.WIDE.U32 R4, R13, R4, c[0x0][0x580] ;  /* 0x000160000d048625 */ /* 0x000fc800078e0004 */
[C---:B------:R-:W-:Y:S01]  /*0160*/  @!P0 IMAD.WIDE.U32 R2, R13.reuse, R2, c[0x0][0x578] ;  /* 0x00015e000d028625 */ /* 0x040fe200078e0002 */
[----:B------:R-:W2:Y:S04]  /*0170*/  @!P0 LDG.E R10, [R4.64] ;  /* 0x00000006040a8981 */ /* 0x000ea8000c1e1900 */
[----:B------:R-:W2:Y:S01]  /*0180*/  @!P0 LDG.E R8, [R2.64] ;  /* 0x0000000602088981 */ /* 0x000ea2000c1e1900 */
[C---:B------:R-:W-:Y:S01]  /*0190*/  ISETP.NE.AND P5, PT, R13.reuse, RZ, PT ;  /* 0x000000ff0d00720c */ /* 0x040fe20003fa5270 */
[----:B------:R-:W1:Y:S01]  /*01a0*/  S2UR UR4, SR_CTAID.X ;  /* 0x00000000000479c3 */ /* 0x000e620000002500 */
[C---:B------:R-:W-:Y:S02]  /*01b0*/  ISETP.GE.U32.AND P4, PT, R13.reuse, 0x2, PT ;  /* 0x000000020d00780c */ /* 0x040fe40003f86070 */
[----:B------:R-:W-:-:S02]  /*01c0*/  ISETP.GE.U32.AND P3, PT, R13, 0x4, PT ;  /* 0x000000040d00780c */ /* 0x000fc40003f66070 */
[C---:B------:R-:W-:Y:S02]  /*01d0*/  ISETP.GE.U32.AND P2, PT, R13.reuse, 0x8, PT ;  /* 0x000000080d00780c */ /* 0x040fe40003f46070 */
[----:B------:R-:W-:Y:S02]  /*01e0*/  ISETP.GE.U32.AND P1, PT, R13, 0x10, PT ;  /* 0x000000100d00780c */ /* 0x000fe40003f26070 */
[----:B------:R-:W-:Y:S01]  /*01f0*/  MOV R6, RZ ;  /* 0x000000ff00067202 */ /* 0x000fe20000000f00 */
[----:B--2---:R-:W-:-:S05]  /*0200*/  IMAD R4, R10, R8, RZ ;  /* 0x000000080a047224 */ /* 0x004fca00078e02ff */
[----:B------:R-:W2:Y:S02]  /*0210*/  SHFL.UP PT, R0, R4, 0x1, RZ ;  /* 0x0420000004007989 */ /* 0x000ea400000e00ff */
[----:B--2---:R-:W-:-:S05]  /*0220*/  SEL R0, R0, RZ, P5 ;  /* 0x000000ff00007207 */ /* 0x004fca0002800000 */
[----:B------:R-:W-:-:S05]  /*0230*/  IMAD.IADD R4, R4, 0x1, R0 ;  /* 0x0000000104047824 */ /* 0x000fca00078e0200 */
[----:B------:R-:W2:Y:S02]  /*0240*/  SHFL.UP PT, R0, R4, 0x2, RZ ;  /* 0x0440000004007989 */ /* 0x000ea400000e00ff */
[----:B--2---:R-:W-:-:S04]  /*0250*/  SEL R0, R0, RZ, P4 ;  /* 0x000000ff00007207 */ /* 0x004fc80002000000 */
[----:B------:R-:W-:-:S05]  /*0260*/  IADD3 R4, R4, R0, RZ ;  /* 0x0000000004047210 */ /* 0x000fca0007ffe0ff */
[----:B------:R-:W2:Y:S02]  /*0270*/  SHFL.UP PT, R0, R4, 0x4, RZ ;  /* 0x0480000004007989 */ /* 0x000ea400000e00ff */
[----:B--2---:R-:W-:-:S05]  /*0280*/  SEL R0, R0, RZ, P3 ;  /* 0x000000ff00007207 */ /* 0x004fca0001800000 */
[----:B------:R-:W-:-:S05]  /*0290*/  IMAD.IADD R4, R4, 0x1, R0 ;  /* 0x0000000104047824 */ /* 0x000fca00078e0200 */
[----:B------:R-:W2:Y:S02]  /*02a0*/  SHFL.UP PT, R0, R4, 0x8, RZ ;  /* 0x0500000004007989 */ /* 0x000ea400000e00ff */
[----:B--2---:R-:W-:-:S05]  /*02b0*/  SEL R0, R0, RZ, P2 ;  /* 0x000000ff00007207 */ /* 0x004fca0001000000 */
[----:B------:R-:W-:-:S05]  /*02c0*/  IMAD.IADD R4, R4, 0x1, R0 ;  /* 0x0000000104047824 */ /* 0x000fca00078e0200 */
[----:B------:R-:W2:Y:S02]  /*02d0*/  SHFL.UP PT, R0, R4, 0x10, RZ ;  /* 0x0600000004007989 */ /* 0x000ea400000e00ff */
[----:B--2---:R-:W-:-:S05]  /*02e0*/  SEL R0, R0, RZ, P1 ;  /* 0x000000ff00007207 */ /* 0x004fca0000800000 */
[----:B------:R-:W-:-:S05]  /*02f0*/  IMAD.IADD R4, R4, 0x1, R0 ;  /* 0x0000000104047824 */ /* 0x000fca00078e0200 */
[----:B------:R-:W2:Y:S02]  /*0300*/  SHFL.IDX PT, R7, R4, 0x1f, 0x1f ;  /* 0x03e01f0004077f89 */ /* 0x000ea400000e0000 */
[----:B--2---:R-:W-:-:S04]  /*0310*/  IMAD R7, R7, c[0x0][0x538], RZ ;  /* 0x00014e0007077a24 */ /* 0x004fc800078e02ff */
[----:B------:R-:W-:Y:S01]  /*0320*/  IMAD.MOV.U32 R0, RZ, RZ, R7 ;  /* 0x000000ffff007224 */ /* 0x000fe200078e0007 */
[----:B-1----:R-:W-:-:S13]  /*0330*/  ISETP.GT.AND P0, PT, R7, UR4, PT ;  /* 0x0000000407007c0c */ /* 0x002fda000bf04270 */
[----:B------:R-:W-:Y:S05]  /*0340*/  @P0 BRA `(.L_x_572) ;  /* 0x0000027000000947 */ /* 0x000fea0003800000 */
[----:B------:R-:W-:Y:S02]  /*0350*/  MOV R7, R0 ;  /* 0x0000000000077202 */ /* 0x000fe40000000f00 */
[----:B------:R-:W-:-:S04]  /*0360*/  MOV R6, RZ ;  /* 0x000000ff00067202 */ /* 0x000fc80000000f00 */
.L_x_576:
        /* <DEDUP_REMOVED lines=12> */
[----:B------:R-:W2:Y:S04]  /*0430*/  @!P0 LDG.E R10, [R4.64] ;  /* 0x00000006040a8981 */ /* 0x000ea8000c1e1900 */
[----:B------:R-:W2:Y:S02]  /*0440*/  @!P0 LDG.E R8, [R2.64] ;  /* 0x0000000602088981 */ /* 0x000ea4000c1e1900 */
[----:B--2---:R-:W-:Y:S01]  /*0450*/  IMAD R4, R10, R8, RZ ;  /* 0x000000080a047224 */ /* 0x004fe200078e02ff */
[----:B------:R-:W-:Y:S05]  /*0460*/  BRA.DIV ~URZ, `(.L_x_574) ;  /* 0x000217927f007947 */ /* 0x000fea000b800000 */
[----:B------:R1:W2:Y:S02]  /*0470*/  SHFL.UP PT, R0, R4, 0x1, RZ ;  /* 0x0420000004007989 */ /* 0x0002a400000e00ff */
.L_x_795:
        /* <DEDUP_REMOVED lines=16> */
.L_x_796:
[----:B--2---:R-:W-:-:S05]  /*0580*/  IMAD R0, R0, c[0x0][0x538], RZ ;  /* 0x00014e0000007a24 */ /* 0x004fca00078e02ff */
[----:B------:R-:W-:-:S04]  /*0590*/  IADD3 R7, R0, R7, RZ ;  /* 0x0000000700077210 */ /* 0x000fc80007ffe0ff */
[----:B------:R-:W-:-:S13]  /*05a0*/  ISETP.GT.AND P0, PT, R7, UR4, PT ;  /* 0x0000000407007c0c */ /* 0x000fda000bf04270 */
[----:B-1----:R-:W-:Y:S05]  /*05b0*/  @!P0 BRA `(.L_x_576) ;  /* 0xfffffdb000008947 */ /* 0x002fea000383ffff */
.L_x_572:
[----:B------:R-:W-:-:S05]  /*05c0*/  IADD3 R11, -R0, R7, RZ ;  /* 0x00000007000b7210 */ /* 0x000fca0007ffe1ff */
[----:B------:R-:W-:-:S05]  /*05d0*/  IMAD R0, R4, c[0x0][0x538], R11 ;  /* 0x00014e0004007a24 */ /* 0x000fca00078e020b */
[----:B------:R-:W-:Y:S01]  /*05e0*/  ISETP.GT.AND P0, PT, R0, UR4, PT ;  /* 0x0000000400007c0c */ /* 0x000fe2000bf04270 */
[----:B------:R-:W-:-:S12]  /*05f0*/  BRA.DIV ~URZ, `(.L_x_577) ;  /* 0x000218527f007947 */ /* 0x000fd8000b800000 */
[----:B------:R-:W-:-:S04]  /*0600*/  VOTE.ANY R7, PT, !P0 ;  /* 0x0000000000077806 */ /* 0x000fc800040e0100 */
.L_x_797:
[----:B------:R-:W1:Y:S02]  /*0610*/  POPC R0, R7 ;  /* 0x0000000700007309 */ /* 0x000e640000000000 */
[----:B-1----:R-:W-:-:S05]  /*0620*/  IADD3 R2, R0, R6, RZ ;  /* 0x0000000600027210 */ /* 0x002fca0007ffe0ff */
[----:B------:R1:W-:Y:S01]  /*0630*/  STL [R1+0xc], R2 ;  /* 0x00000c0201007387 */ /* 0x0003e20000100800 */
[----:B------:R-:W-:Y:S05]  /*0640*/  BRA.DIV ~URZ, `(.L_x_578) ;  /* 0x000218527f007947 */ /* 0x000fea000b800000 */
[----:B------:R2:W3:Y:S01]  /*0650*/  SHFL.IDX PT, R12, R10, R0, 0x1f ;  /* 0x00001f000a0c7589 */ /* 0x0004e200000e0000 */
[----:B------:R-:W-:-:S03]  /*0660*/  MOV R6, RZ ;  /* 0x000000ff00067202 */ /* 0x000fc60000000f00 */
[----:B------:R2:W4:Y:S04]  /*0670*/  SHFL.IDX PT, R10, R8, R0, 0x1f ;  /* 0x00001f00080a7589 */ /* 0x00052800000e0000 */
.L_x_798:
[----:B------:R-:W-:Y:S01]  /*0680*/  ISETP.NE.AND P0, PT, R7, RZ, PT ;  /* 0x000000ff0700720c */ /* 0x000fe20003f05270 */
[----:B------:R-:W-:-:S12]  /*0690*/  BSSY B0, `(.L_x_579) ;  /* 0x0000005000007945 */ /* 0x000fd80003800000 */
[----:B------:R-:W-:Y:S05]  /*06a0*/  @!P0 BRA `(.L_x_580) ;  /* 0x0000003000008947 */ /* 0x000fea0003800000 */
[----:B------:R-:W-:Y:S01]  /*06b0*/  IADD3 R5, R0, -0x1, RZ ;  /* 0xffffffff00057810 */ /* 0x000fe20007ffe0ff */
[----:B------:R-:W-:Y:S05]  /*06c0*/  BRA.DIV ~URZ, `(.L_x_581) ;  /* 0x000218b27f007947 */ /* 0x000fea000b800000 */
[----:B------:R1:W2:Y:S02]  /*06d0*/  SHFL.IDX PT, R6, R4, R5, 0x1f ;  /* 0x00001f0504067589 */ /* 0x0002a400000e0000 */
.L_x_580:
[----:B------:R-:W-:Y:S05]  /*06e0*/  BSYNC B0 ;  /* 0x0000000000007941 */ /* 0x000fea0003800000 */
.L_x_579:
[----:B--2---:R-:W-:Y:S01]  /*06f0*/  IMAD R0, R6, c[0x0][0x538], R11 ;  /* 0x00014e0006007a24 */ /* 0x004fe200078e020b */
[----:B----4-:R-:W-:Y:S01]  /*0700*/  ISETP.NE.AND P0, PT, R10, 0x1, PT ;  /* 0x000000010a00780c */ /* 0x010fe20003f05270 */
[----:B------:R-:W-:Y:S03]  /*0710*/  BSSY B0, `(.L_x_582) ;  /* 0x0000089000007945 */ /* 0x000fe60003800000 */
[----:B------:R2:W-:Y:S01]  /*0720*/  STL [R1], R0 ;  /* 0x0000000001007387 */ /* 0x0005e20000100800 */
[----:B------:R-:W-:-:S08]  /*0730*/  IADD3 R9, -R0, UR4, RZ ;  /* 0x0000000400097c10 */ /* 0x000fd0000fffe1ff */
[----:B------:R-:W-:Y:S05]  /*0740*/  @!P0 BRA `(.L_x_583) ;  /* 0x000003f000008947 */ /* 0x000fea0003800000 */
[-C--:B--23--:R-:W-:Y:S02]  /*0750*/  IABS R0, R12.reuse ;  /* 0x0000000c00007213 */ /* 0x08cfe40000000000 */
[----:B------:R-:W-:-:S03]  /*0760*/  IABS R6, R12 ;  /* 0x0000000c00067213 */ /* 0x000fc60000000000 */
[----:B-1----:R-:W-:Y:S01]  /*0770*/  IMAD.MOV.U32 R5, RZ, RZ, R0 ;  /* 0x000000ffff057224 */ /* 0x002fe200078e0000 */
[----:B------:R-:W-:-:S03]  /*0780*/  IABS R0, R10 ;  /* 0x0000000a00007213 */ /* 0x000fc60000000000 */
[----:B------:R-:W1:Y:S02]  /*0790*/  I2F.RP R2, R5 ;  /* 0x0000000500027306 */ /* 0x000e640000209400 */
[----:B------:R-:W-:Y:S01]  /*07a0*/  IMAD.MOV.U32 R8, RZ, RZ, R0 ;  /* 0x000000ffff087224 */ /* 0x000fe200078e0000 */
[----:B------:R-:W-:-:S05]  /*07b0*/  IABS R0, R9 ;  /* 0x0000000900007213 */ /* 0x000fca0000000000 */
[----:B------:R-:W-:Y:S08]  /*07c0*/  I2F.RP R7, R8 ;  /* 0x0000000800077306 */ /* 0x000ff00000209400 */
[----:B-1----:R-:W1:Y:S02]  /*07d0*/  MUFU.RCP R2, R2 ;  /* 0x0000000200027308 */ /* 0x002e640000001000 */
[----:B-1----:R-:W-:-:S06]  /*07e0*/  IADD3 R2, R2, 0xffffffe, RZ ;  /* 0x0ffffffe02027810 */ /* 0x002fcc0007ffe0ff */
[----:B------:R-:W1:Y:S02]  /*07f0*/  F2I.FTZ.U32.TRUNC.NTZ R3, R2 ;  /* 0x0000000200037305 */ /* 0x000e64000021f000 */
        /* <DEDUP_REMOVED lines=49> */
[----:B------:R-:W-:-:S05]  /*0b10*/  IMAD R2, R3, 0x10000, R2 ;  /* 0x0001000003027824 */ /* 0x000fca00078e0202 */
[----:B------:R1:W-:Y:S01]  /*0b20*/  STL [R1+0x8], R2 ;  /* 0x0000080201007387 */ /* 0x0003e20000100800 */
[----:B------:R-:W-:Y:S05]  /*0b30*/  BRA `(.L_x_584) ;  /* 0x0000046000007947 */ /* 0x000fea0003800000 */
.L_x_583:
[----:B------:R-:W4:Y:S01]  /*0b40*/  LDL R3, [R1+0xc] ;  /* 0x00000c0001037983 */ /* 0x000f220000100800 */
[----:B-1----:R-:W-:-:S04]  /*0b50*/  IMAD.MOV.U32 R2, RZ, RZ, 0x4 ;  /* 0x00000004ff027424 */ /* 0x002fc800078e00ff */
[----:B----4-:R-:W-:-:S05]  /*0b60*/  IMAD.WIDE R2, R3, R2, c[0x0][0x590] ;  /* 0x0001640003027625 */ /* 0x010fca00078e0202 */
[----:B------:R-:W4:Y:S02]  /*0b70*/  LDG.E R7, [R2.64] ;  /* 0x0000000602077981 */ /* 0x000f24000c1e1900 */
[----:B---34-:R-:W-:-:S05]  /*0b80*/  IMAD R11, R7, R12, RZ ;  /* 0x0000000c070b7224 */ /* 0x018fca00078e02ff */
[-C--:B--2---:R-:W-:Y:S02]  /*0b90*/  IABS R0, R11.reuse ;  /* 0x0000000b00007213 */ /* 0x084fe40000000000 */
        /* <DEDUP_REMOVED lines=62> */
[----:B------:R-:W-:-:S05]  /*0f80*/  IMAD R2, R0, R2, R3 ;  /* 0x0000000200027224 */ /* 0x000fca00078e0203 */
[----:B------:R1:W-:Y:S02]  /*0f90*/  STL [R1+0x8], R2 ;  /* 0x0000080201007387 */ /* 0x0003e40000100800 */
.L_x_584:
[----:B------:R-:W-:Y:S05]  /*0fa0*/  BSYNC B0 ;  /* 0x0000000000007941 */ /* 0x000fea0003800000 */
.L_x_582:
[----:B------:R-:W-:-:S04]  /*0fb0*/  LOP3.LUT R0, RZ, R0, RZ, 0x33, !PT ;  /* 0x00000000ff007212 */ /* 0x000fc800078e33ff */
[----:B------:R-:W-:-:S05]  /*0fc0*/  IADD3 R0, R0, R12, RZ ;  /* 0x0000000c00007210 */ /* 0x000fca0007ffe0ff */
[----:B------:R2:W-:Y:S01]  /*0fd0*/  STL [R1+0x4], R0 ;  /* 0x0000040001007387 */ /* 0x0005e20000100800 */
[----:B------:R-:W-:Y:S05]  /*0fe0*/  BRA `(.L_x_585) ;  /* 0x0000006000007947 */ /* 0x000fea0003800000 */
.L_x_573:
[----:B------:R-:W-:Y:S01]  /*0ff0*/  MOV R0, UR4 ;  /* 0x0000000400007c02 */ /* 0x000fe20008000f00 */
[----:B------:R-:W-:Y:S04]  /*1000*/  STL [R1+0x4], RZ ;  /* 0x000004ff01007387 */ /* 0x000fe80000100800 */
[----:B------:R1:W-:Y:S04]  /*1010*/  STL [R1], R0 ;  /* 0x0000000001007387 */ /* 0x0003e80000100800 */
[----:B------:R2:W-:Y:S01]  /*1020*/  STL [R1+0x8], RZ ;  /* 0x000008ff01007387 */ /* 0x0005e20000100800 */
[----:B-1----:R-:W-:-:S05]  /*1030*/  MOV R0, c[0x0][0x53c] ;  /* 0x00014f0000007a02 */ /* 0x002fca0000000f00 */
[----:B------:R2:W-:Y:S02]  /*1040*/  STL [R1+0xc], R0 ;  /* 0x00000c0001007387 */ /* 0x0005e40000100800 */
.L_x_585:
[----:B------:R-:W3:Y:S04]  /*1050*/  LDL R4, [R1] ;  /* 0x0000000001047983 */ /* 0x000ee80000100800 */
[----:B------:R-:W3:Y:S04]  /*1060*/  LDL R5, [R1+0x4] ;  /* 0x0000040001057983 */ /* 0x000ee80000100800 */
[----:B------:R-:W3:Y:S04]  /*1070*/  LDL R6, [R1+0x8] ;  /* 0x0000080001067983 */ /* 0x000ee80000100800 */
[----:B------:R-:W3:Y:S01]  /*1080*/  LDL R7, [R1+0xc] ;  /* 0x00000c0001077983 */ /* 0x000ee20000100800 */
[----:B------:R-:W-:Y:S01]  /*1090*/  ISETP.NE.AND P0, PT, R13, RZ, PT ;  /* 0x000000ff0d00720c */ /* 0x000fe20003f05270 */
[----:B------:R-:W-:-:S12]  /*10a0*/  WARPSYNC 0xffffffff ;  /* 0xffffffff00007948 */ /* 0x000fd80003800000 */
[----:B---3--:R3:W-:Y:S04]  /*10b0*/  @!P0 STS.128 [0x18100], R4 ;  /* 0x01810004ff008388 */ /* 0x0087e80000000c00 */
[----:B------:R-:W-:Y:S06]  /*10c0*/  BAR.ARV 0x5, 0x100 ;  /* 0x0144000000007b1d */ /* 0x000fec0000002000 */
.L_x_571:
[----:B--2---:R-:W2:Y:S02]  /*10d0*/  LDL R0, [R1+0xc] ;  /* 0x00000c0001007983 */ /* 0x004ea40000100800 */
[----:B--2---:R-:W-:-:S13]  /*10e0*/  ISETP.GE.AND P0, PT, R0, c[0x0][0x53c], PT ;  /* 0x00014f0000007a0c */ /* 0x004fda0003f06270 */
[----:B------:R-:W-:Y:S05]  /*10f0*/  @P0 EXIT ;  /* 0x000000000000094d */ /* 0x000fea0003800000 */
[----:B------:R-:W2:Y:S02]  /*1100*/  S2R R18, SR_TID.X ;  /* 0x0000000000127919 */ /* 0x000ea40000002100 */
[----:B--2---:R-:W-:-:S04]  /*1110*/  SHF.R.S32.HI R13, RZ, 0x1f, R18 ;  /* 0x0000001fff0d7819 */ /* 0x004fc80000011412 */
[CC--:B------:R-:W-:Y:S02]  /*1120*/  LEA.HI R14, R13.reuse, R18.reuse, RZ, 0x3 ;  /* 0x000000120d0e7211 */ /* 0x0c0fe400078f18ff */
[-C--:B------:R-:W-:Y:S02]  /*1130*/  LEA.HI R3, R13, R18.reuse, RZ, 0x4 ;  /* 0x000000120d037211 */ /* 0x080fe400078f20ff */
[----:B------:R-:W-:Y:S02]  /*1140*/  SHF.R.S32.HI R19, RZ, 0x3, R14 ;  /* 0x00000003ff137819 */ /* 0x000fe4000001140e */
[----:B-1----:R-:W-:Y:S02]  /*1150*/  LOP3.LUT R2, R14, 0xfffffff8, RZ, 0xc0, !PT ;  /* 0xfffffff80e027812 */ /* 0x002fe400078ec0ff */
[----:B------:R-:W-:Y:S01]  /*1160*/  LOP3.LUT R0, R3, 0xfffffff0, RZ, 0xc0, !PT ;  /* 0xfffffff003007812 */ /* 0x000fe200078ec0ff */
[----:B---3--:R-:W-:Y:S01]  /*1170*/  IMAD.SHL.U32 R5, R19, 0x40, RZ ;  /* 0x0000004013057824 */ /* 0x008fe200078e00ff */
[----:B------:R-:W-:Y:S01]  /*1180*/  SHF.R.S32.HI R4, RZ, 0x4, R3 ;  /* 0x00000004ff047819 */ /* 0x000fe20000011403 */
[C---:B------:R-:W-:Y:S01]  /*1190*/  IMAD.IADD R8, R18.reuse, 0x1, -R2 ;  /* 0x0000000112087824 */ /* 0x040fe200078e0a02 */
[----:B------:R-:W-:Y:S01]  /*11a0*/  LEA.HI R11, R13, R18, RZ, 0x5 ;  /* 0x000000120d0b7211 */ /* 0x000fe200078f28ff */
[----:B------:R-:W-:Y:S01]  /*11b0*/  IMAD.IADD R0, R18, 0x1, -R0 ;  /* 0x0000000112007824 */ /* 0x000fe200078e0a00 */
[----:B------:R-:W-:Y:S01]  /*11c0*/  LOP3.LUT R2, R5, 0x1c0, RZ, 0xc0, !PT ;  /* 0x000001c005027812 */ /* 0x000fe200078ec0ff */
[----:B------:R-:W-:Y:S01]  /*11d0*/  IMAD.SHL.U32 R10, R8, 0x8, RZ ;  /* 0x00000008080a7824 */ /* 0x000fe200078e00ff */
[----:B------:R-:W-:-:S02]  /*11e0*/  LEA.HI R3, R3, R4, RZ, 0x1 ;  /* 0x0000000403037211 */ /* 0x000fc400078f08ff */
[----:B------:R-:W-:Y:S02]  /*11f0*/  SHF.R.S32.HI R6, RZ, 0x1f, R0 ;  /* 0x0000001fff067819 */ /* 0x000fe40000011400 */
[----:B------:R-:W-:Y:S01]  /*1200*/  SHF.R.U32.HI R5, RZ, 0x3, R2 ;  /* 0x00000003ff057819 */ /* 0x000fe20000011602 */
[----:B------:R1:W-:Y:S01]  /*1210*/  STL [R1+0x10], R10 ;  /* 0x0000100a01007387 */ /* 0x0003e20000100800 */
[----:B------:R-:W-:Y:S02]  /*1220*/  LOP3.LUT R3, R3, 0xfffffffe, RZ, 0xc0, !PT ;  /* 0xfffffffe03037812 */ /* 0x000fe400078ec0ff */
[----:B------:R-:W-:Y:S02]  /*1230*/  LOP3.LUT R2, R2, 0x38, R10, 0xf8, !PT ;  /* 0x0000003802027812 */ /* 0x000fe400078ef80a */
[----:B------:R-:W-:Y:S01]  /*1240*/  LEA.HI R15, R13, R18, RZ, 0x2 ;  /* 0x000000120d0f7211 */ /* 0x000fe200078f10ff */
[----:B------:R-:W-:Y:S01]  /*1250*/  IMAD.IADD R12, R4, 0x1, -R3 ;  /* 0x00000001040c7824 */ /* 0x000fe200078e0a03 */
[----:B------:R-:W-:Y:S01]  /*1260*/  LOP3.LUT R9, R2, R5, RZ, 0x3c, !PT ;  /* 0x0000000502097212 */ /* 0x000fe200078e3cff */
[----:B------:R-:W-:Y:S01]  /*1270*/  IMAD.SHL.U32 R3, R8, 0x40, RZ ;  /* 0x0000004008037824 */ /* 0x000fe200078e00ff */
[----:B------:R-:W-:-:S02]  /*1280*/  SHF.R.S32.HI R245, RZ, 0x2, R15 ;  /* 0x00000002fff57819 */ /* 0x000fc4000001140f */
[----:B------:R-:W-:Y:S02]  /*1290*/  SHF.R.S32.HI R4, RZ, 0x1f, R15 ;  /* 0x0000001fff047819 */ /* 0x000fe4000001140f */
[----:B------:R-:W-:Y:S02]  /*12a0*/  LOP3.LUT P4, RZ, R8, 0x2, RZ, 0xc0, !PT ;  /* 0x0000000208ff7812 */ /* 0x000fe4000788c0ff */
[----:B------:R-:W-:Y:S02]  /*12b0*/  LEA.HI R4, R4, R245, RZ, 0x3 ;  /* 0x000000f504047211 */ /* 0x000fe400078f18ff */
[----:B------:R-:W-:Y:S02]  /*12c0*/  LOP3.LUT P3, RZ, R8, 0x4, RZ, 0xc0, !PT ;  /* 0x0000000408ff7812 */ /* 0x000fe4000786c0ff */
[----:B-1----:R-:W-:Y:S02]  /*12d0*/  LEA.HI R10, R6, R0, RZ, 0x3 ;  /* 0x00000000060a7211 */ /* 0x002fe400078f18ff */
[----:B------:R-:W-:-:S02]  /*12e0*/  SHF.R.S32.HI R6, RZ, 0x5, R11 ;  /* 0x00000005ff067819 */ /* 0x000fc4000001140b */
[----:B------:R-:W-:-:S05]  /*12f0*/  LOP3.LUT R2, R10, 0xfffffff8, RZ, 0xc0, !PT ;  /* 0xfffffff80a027812 */ /* 0x000fca00078ec0ff */
[----:B------:R-:W-:Y:S01]  /*1300*/  IMAD.IADD R7, R0, 0x1, -R2 ;  /* 0x0000000100077824 */ /* 0x000fe200078e0a02 */
[----:B------:R-:W-:Y:S02]  /*1310*/  LOP3.LUT R0, R3, 0x1c0, RZ, 0xc0, !PT ;  /* 0x000001c003007812 */ /* 0x000fe400078ec0ff */
[----:B------:R-:W-:Y:S02]  /*1320*/  LOP3.LUT R3, R11, 0xffffffe0, RZ, 0xc0, !PT ;  /* 0xffffffe00b037812 */ /* 0x000fe400078ec0ff */
[----:B------:R-:W-:Y:S02]  /*1330*/  LOP3.LUT R5, R0, 0x8, R14, 0xf8, !PT ;  /* 0x0000000800057812 */ /* 0x000fe400078ef80e */
[----:B------:R-:W-:Y:S01]  /*1340*/  SHF.R.U32.HI R2, RZ, 0x3, R0 ;  /* 0x00000003ff027819 */ /* 0x000fe20000011600 */
[----:B------:R-:W-:Y:S01]  /*1350*/  IMAD.IADD R17, R18, 0x1, -R3 ;  /* 0x0000000112117824 */ /* 0x000fe200078e0a03 */
[----:B------:R-:W-:Y:S02]  /*1360*/  SHF.R.S32.HI R0, RZ, 0x1f, R11 ;  /* 0x0000001fff007819 */ /* 0x000fe4000001140b */
[----:B------:R-:W-:-:S02]  /*1370*/  LOP3.LUT R14, R5, R2, RZ, 0x3c, !PT ;  /* 0x00000002050e7212 */ /* 0x000fc400078e3cff */
[----:B------:R-:W-:Y:S02]  /*1380*/  LEA.HI R0, R0, R6, RZ, 0x3 ;  /* 0x0000000600007211 */ /* 0x000fe400078f18ff */
[----:B------:R-:W-:Y:S02]  /*1390*/  LEA.HI R5, R13, R18, RZ, 0x6 ;  /* 0x000000120d057211 */ /* 0x000fe400078f30ff */
[----:B------:R-:W-:Y:S02]  /*13a0*/  LOP3.LUT R3, R4, 0xfffffff8, RZ, 0xc0, !PT ;  /* 0xfffffff804037812 */ /* 0x000fe400078ec0ff */
[----:B------:R-:W-:Y:S01]  /*13b0*/  SHF.R.S32.HI R11, RZ, 0x1f, R17 ;  /* 0x0000001fff0b7819 */ /* 0x000fe20000011411 */
[----:B------:R-:W-:Y:S01]  /*13c0*/  IMAD.SHL.U32 R5, R5, 0x8, RZ ;  /* 0x0000000805057824 */ /* 0x000fe200078e00ff */
[----:B------:R-:W-:Y:S01]  /*13d0*/  LOP3.LUT R2, R0, 0xffffff8, RZ, 0xc0, !PT ;  /* 0x0ffffff800027812 */ /* 0x000fe200078ec0ff */
[----:B------:R-:W-:Y:S01]  /*13e0*/  IMAD.IADD R0, R245, 0x1, -R3 ;  /* 0x00000001f5007824 */ /* 0x000fe200078e0a03 */
[----:B------:R-:W-:-:S02]  /*13f0*/  LEA.HI R11, R11, R17, RZ, 0x2 ;  /* 0x000000110b0b7211 */ /* 0x000fc400078f10ff */
[----:B------:R-:W-:Y:S01]  /*1400*/  LOP3.LUT R217, R9, 0x7ffffe00, R5, 0xf8, !PT ;  /* 0x7ffffe0009d97812 */ /* 0x000fe200078ef805 */
[----:B------:R-:W-:Y:S01]  /*1410*/  IMAD.IADD R3, R6, 0x1, -R2 ;  /* 0x0000000106037824 */ /* 0x000fe200078e0a02 */
[----:B------:R-:W-:Y:S01]  /*1420*/  SHF.R.S32.HI R2, RZ, 0x2, R11 ;  /* 0x00000002ff027819 */ /* 0x000fe2000001140b */
[----:B------:R-:W-:Y:S01]  /*1430*/  IMAD.SHL.U32 R5, R7, 0x40, RZ ;  /* 0x0000004007057824 */ /* 0x000fe200078e00ff */
[C---:B------:R-:W-:Y:S01]  /*1440*/  LOP3.LUT R4, R0.reuse, 0x1, RZ, 0xc0, !PT ;  /* 0x0000000100047812 */ /* 0x040fe200078ec0ff */
[----:B------:R-:W-:Y:S01]  /*1450*/  IMAD.SHL.U32 R217, R217, 0x2, RZ ;  /* 0x00000002d9d97824 */ /* 0x000fe200078e00ff */
[----:B------:R-:W-:Y:S01]  /*1460*/  LOP3.LUT P2, RZ, R0, 0x4, RZ, 0xc0, !PT ;  /* 0x0000000400ff7812 */ /* 0x000fe2000784c0ff */
[----:B------:R-:W-:Y:S01]  /*1470*/  IMAD R16, R3, 0x10, R2 ;  /* 0x0000001003107824 */ /* 0x000fe200078e0202 */
[----:B------:R-:W-:Y:S01]  /*1480*/  ISETP.NE.U32.AND P1, PT, R4, 0x1, PT ;  /* 0x000000010400780c */ /* 0x000fe20003f25070 */
[----:B------:R-:W-:Y:S01]  /*1490*/  IMAD.SHL.U32 R3, R12, 0x8, RZ ;  /* 0x000000080c037824 */ /* 0x000fe200078e00ff */
[----:B------:R-:W-:-:S02]  /*14a0*/  LOP3.LUT R2, R5, 0x1c0, RZ, 0xc0, !PT ;  /* 0x000001c005027812 */ /* 0x000fc400078ec0ff */
[----:B------:R-:W-:Y:S01]  /*14b0*/  LOP3.LUT R4, R15, 0xfffffffc, RZ, 0xc0, !PT ;  /* 0xfffffffc0f047812 */ /* 0x000fe200078ec0ff */
[----:B------:R-:W-:Y:S01]  /*14c0*/  STL [R1+0x50], R16 ;  /* 0x0000501001007387 */ /* 0x000fe20000100800 */
[C---:B------:R-:W-:Y:S01]  /*14d0*/  LOP3.LUT P0, RZ, R0.reuse, 0x2, RZ, 0xc0, !PT ;  /* 0x0000000200ff7812 */ /* 0x040fe2000780c0ff */
[----:B------:R-:W-:Y:S01]  /*14e0*/  IMAD.SHL.U32 R0, R0, 0x40, RZ ;  /* 0x0000004000007824 */ /* 0x000fe200078e00ff */
[----:B------:R-:W-:Y:S01]  /*14f0*/  LOP3.LUT R3, R2, 0x8, R3, 0xf8, !PT ;  /* 0x0000000802037812 */ /* 0x000fe200078ef803 */
[----:B------:R-:W-:Y:S01]  /*1500*/  IMAD.IADD R18, R18, 0x1, -R4 ;  /* 0x0000000112127824 */ /* 0x000fe200078e0a04 */
[----:B------:R-:W-:Y:S02]  /*1510*/  SHF.R.U32.HI R2, RZ, 0x3, R2 ;  /* 0x00000003ff027819 */ /* 0x000fe40000011602 */
[----:B------:R-:W-:Y:S01]  /*1520*/  LOP3.LUT P6, RZ, R7, 0x2, RZ, 0xc0, !PT ;  /* 0x0000000207ff7812 */ /* 0x000fe200078cc0ff */
[----:B------:R-:W-:Y:S01]  /*1530*/  IMAD.SHL.U32 R104, R18, 0x8, RZ ;  /* 0x0000000812687824 */ /* 0x000fe200078e00ff */
[----:B------:R-:W-:Y:S01]  /*1540*/  LOP3.LUT R5, R3, R2, RZ, 0x3c, !PT ;  /* 0x0000000203057212 */ /* 0x000fe200078e3cff */
[----:B------:R-:W-:Y:S01]  /*1550*/  IMAD.SHL.U32 R3, R10, 0x40, RZ ;  /* 0x000000400a037824 */ /* 0x000fe200078e00ff */
[----:B------:R-:W-:Y:S01]  /*1560*/  LOP3.LUT R2, R0, 0x1c0, RZ, 0xc0, !PT ;  /* 0x000001c000027812 */ /* 0x000fe200078ec0ff */
[C---:B------:R-:W-:Y:S01]  /*1570*/  IMAD.SHL.U32 R0, R6.reuse, 0x400, RZ ;  /* 0x0000040006007824 */ /* 0x040fe200078e00ff */
[----:B------:R-:W-:Y:S01]  /*1580*/  LOP3.LUT P5, RZ, R7, 0x4, RZ, 0xc0, !PT ;  /* 0x0000000407ff7812 */ /* 0x000fe200078ac0ff */
[----:B------:R-:W-:Y:S01]  /*1590*/  IMAD.SHL.U32 R6, R6, 0x200, RZ ;  /* 0x0000020006067824 */ /* 0x000fe200078e00ff */
[----:B------:R-:W-:Y:S01]  /*15a0*/  SHF.R.U32.HI R13, RZ, 0x3, R2 ;  /* 0x00000003ff0d7819 */ /* 0x000fe20000011602 */
[----:B------:R-:W-:Y:S01]  /*15b0*/  IMAD R9, R18, 0x2, R0 ;  /* 0x0000000212097824 */ /* 0x000fe200078e0200 */
[----:B------:R-:W-:Y:S01]  /*15c0*/  LOP3.LUT R7, R2, 0x18, R104, 0xf8, !PT ;  /* 0x0000001802077812 */ /* 0x000fe200078ef868 */
[----:B------:R1:W-:Y:S01]  /*15d0*/  STL [R1+0x24], R2 ;  /* 0x0000240201007387 */ /* 0x0003e20000100800 */
[----:B------:R-:W-:Y:S01]  /*15e0*/  LOP3.LUT R4, R13, R2, RZ, 0xfc, !PT ;  /* 0x000000020d047212 */ /* 0x000fe200078efcff */
[----:B------:R-:W-:Y:S01]  /*15f0*/  IMAD.MOV.U32 R10, RZ, RZ, 0x40 ;  /* 0x00000040ff0a7424 */ /* 0x000fe200078e00ff */
[----:B------:R-:W-:Y:S01]  /*1600*/  LOP3.LUT R239, R6, R7, R13, 0xf6, !PT ;  /* 0x0000000706ef7212 */ /* 0x000fe200078ef60d */
[----:B------:R-:W-:Y:S01]  /*1610*/  IMAD R6, R8, 0x20, R19 ;  /* 0x0000002008067824 */ /* 0x000fe200078e0213 */
[----:B------:R-:W-:Y:S01]  /*1620*/  LOP3.LUT R3, R3, 0xfffffe00, RZ, 0xc0, !PT ;  /* 0xfffffe0003037812 */ /* 0x000fe200078ec0ff */
[----:B------:R-:W-:Y:S01]  /*1630*/  STL [R1+0x28], R13 ;  /* 0x0000280d01007387 */ /* 0x000fe20000100800 */
[----:B------:R-:W-:Y:S01]  /*1640*/  IMAD.IADD R9, R9, 0x1, R4 ;  /* 0x0000000109097824 */ /* 0x000fe200078e0204 */
[----:B------:R-:W-:Y:S01]  /*1650*/  SEL R7, R10, 0xffffffc0, !P2 ;  /* 0xffffffc00a077807 */ /* 0x000fe20005000000 */
[----:B------:R-:W-:Y:S01]  /*1660*/  IMAD.SHL.U32 R142, R18, 0x4, RZ ;  /* 0x00000004128e7824 */ /* 0x000fe200078e00ff */
[----:B------:R2:W-:Y:S01]  /*1670*/  STL [R1+0x48], R6 ;  /* 0x0000480601007387 */ /* 0x0005e20000100800 */
[----:B------:R-:W-:-:S02]  /*1680*/  IADD3 R4, R5, R3, R0 ;  /* 0x0000000305047210 */ /* 0x000fc40007ffe000 */
[----:B------:R-:W-:Y:S02]  /*1690*/  LEA.HI R0, R18, R18, RZ, 0x1 ;  /* 0x0000001212007211 */ /* 0x000fe400078f08ff */
[----:B------:R-:W-:Y:S02]  /*16a0*/  LOP3.LUT R5, R5, R3, RZ, 0xfc, !PT ;  /* 0x0000000305057212 */ /* 0x000fe400078efcff */
[----:B------:R-:W-:Y:S02]  /*16b0*/  LOP3.LUT R3, R0, 0x1ffffffe, RZ, 0xc0, !PT ;  /* 0x1ffffffe00037812 */ /* 0x000fe400078ec0ff */
[----:B------:R-:W-:Y:S02]  /*16c0*/  LEA R9, R9, 0x80, 0x1 ;  /* 0x0000008009097811 */ /* 0x000fe400078e08ff */
[----:B------:R-:W-:Y:S01]  /*16d0*/  SEL R0, R10, 0xffffffc0, !P3 ;  /* 0xffffffc00a007807 */ /* 0x000fe20005800000 */
[----:B------:R-:W-:Y:S01]  /*16e0*/  IMAD.IADD R3, R18, 0x1, -R3 ;  /* 0x0000000112037824 */ /* 0x000fe200078e0a03 */
[----:B------:R-:W-:Y:S01]  /*16f0*/  LEA R199, R4, 0xc100, 0x1 ;  /* 0x0000c10004c77811 */ /* 0x000fe200078e08ff */
[----:B------:R-:W-:Y:S01]  /*1700*/  STL [R1+0x2c], R9 ;  /* 0x00002c0901007387 */ /* 0x000fe20000100800 */
[----:B-1----:R-:W-:Y:S01]  /*1710*/  IMAD R2, R12, 0x200, R14 ;  /* 0x000002000c027824 */ /* 0x002fe200078e020e */
[----:B------:R-:W-:Y:S01]  /*1720*/  LEA R193, R5, 0x100, 0x1 ;  /* 0x0000010005c17811 */ /* 0x000fe200078e08ff */
[----:B------:R-:W-:Y:S01]  /*1730*/  IMAD.MOV.U32 R12, RZ, RZ, 0x20 ;  /* 0x00000020ff0c7424 */ /* 0x000fe200078e00ff */
[----:B------:R-:W-:Y:S01]  /*1740*/  IADD3 R144, R142, 0x20, RZ ;  /* 0x000000208e907810 */ /* 0x000fe20007ffe0ff */
[----:B------:R-:W-:Y:S01]  /*1750*/  IMAD R252, R3, 0x8, R16 ;  /* 0x0000000803fc7824 */ /* 0x000fe200078e0210 */
[----:B------:R-:W-:-:S02]  /*1760*/  LEA R192, R2, 0x6100, 0x1 ;  /* 0x0000610002c07811 */ /* 0x000fc400078e08ff */
[----:B------:R-:W-:Y:S01]  /*1770*/  SEL R8, R12, 0xffffffe0, !P0 ;  /* 0xffffffe00c087807 */ /* 0x000fe20004000000 */
[----:B------:R-:W-:Y:S01]  /*1780*/  IMAD.IADD R107, R142, 0x1, R144 ;  /* 0x000000018e6b7824 */ /* 0x000fe200078e0290 */
[C---:B------:R-:W-:Y:S01]  /*1790*/  IADD3 R203, R192.reuse, 0x20, RZ ;  /* 0x00000020c0cb7810 */ /* 0x040fe20007ffe0ff */
[C---:B------:R-:W-:Y:S01]  /*17a0*/  IMAD.IADD R198, R192.reuse, 0x1, R0 ;  /* 0x00000001c0c67824 */ /* 0x040fe200078e0200 */
[----:B--2---:R-:W-:Y:S02]  /*17b0*/  LOP3.LUT R6, R11, 0x7ffffffc, RZ, 0xc0, !PT ;  /* 0x7ffffffc0b067812 */ /* 0x004fe400078ec0ff */
[----:B------:R-:W-:Y:S02]  /*17c0*/  @P4 IADD3 R203, R192, -0x20, RZ ;  /* 0xffffffe0c0cb4810 */ /* 0x000fe40007ffe0ff */
[----:B------:R-:W-:Y:S01]  /*17d0*/  SEL R3, R12, 0xffffffe0, !P6 ;  /* 0xffffffe00c037807 */ /* 0x000fe20007000000 */
[----:B------:R-:W-:Y:S01]  /*17e0*/  IMAD.IADD R6, R17, 0x1, -R6 ;  /* 0x0000000111067824 */ /* 0x000fe200078e0a06 */
[----:B------:R-:W-:Y:S01]  /*17f0*/  IADD3 R141, R142, 0x40, RZ ;  /* 0x000000408e8d7810 */ /* 0x000fe20007ffe0ff */
[----:B------:R-:W-:Y:S01]  /*1800*/  IMAD.IADD R195, R0, 0x1, R203 ;  /* 0x0000000100c37824 */ /* 0x000fe200078e02cb */
[----:B------:R-:W-:Y:S01]  /*1810*/  SEL R2, R10, 0xffffffc0, !P5 ;  /* 0xffffffc00a027807 */ /* 0x000fe20006800000 */
[----:B------:R-:W-:Y:S01]  /*1820*/  IMAD.SHL.U32 R241, R6, 0x2, RZ ;  /* 0x0000000206f17824 */ /* 0x000fe200078e00ff */
[----:B------:R-:W-:Y:S01]  /*1830*/  IADD3 R6, R9, -0x10, RZ ;  /* 0xfffffff009067810 */ /* 0x000fe20007ffe0ff */
[----:B------:R-:W-:Y:S01]  /*1840*/  IMAD.IADD R200, R199, 0x1, R3 ;  /* 0x00000001c7c87824 */ /* 0x000fe200078e0203 */
[----:B------:R-:W-:Y:S01]  /*1850*/  @P1 IADD3 R6, R9, 0x10, RZ ;  /* 0x0000001009061810 */ /* 0x000fe20007ffe0ff */
[----:B------:R-:W-:Y:S01]  /*1860*/  IMAD.IADD R194, R3, 0x1, R193 ;  /* 0x0000000103c27824 */ /* 0x000fe200078e02c1 */
[----:B------:R-:W-:Y:S01]  /*1870*/  LEA R239, R239, 0x100, 0x1 ;  /* 0x00000100efef7811 */ /* 0x000fe200078e08ff */
[C---:B------:R-:W-:Y:S01]  /*1880*/  IMAD.IADD R106, R142.reuse, 0x1, R141 ;  /* 0x000000018e6a7824 */ /* 0x040fe200078e028d */
[----:B------:R-:W-:Y:S01]  /*1890*/  IADD3 R147, R142, 0x10, RZ ;  /* 0x000000108e937810 */ /* 0x000fe20007ffe0ff */
[--C-:B------:R-:W-:Y:S01]  /*18a0*/  IMAD.IADD R0, R8, 0x1, R6.reuse ;  /* 0x0000000108007824 */ /* 0x100fe200078e0206 */
[----:B------:R-:W-:Y:S01]  /*18b0*/  STL [R1+0x38], R6 ;  /* 0x0000380601007387 */ /* 0x000fe20000100800 */
[----:B------:R-:W-:Y:S01]  /*18c0*/  IMAD.IADD R3, R7, 0x1, R6 ;  /* 0x0000000107037824 */ /* 0x000fe200078e0206 */
[C---:B------:R-:W-:Y:S01]  /*18d0*/  IADD3 R146, R142.reuse, 0x30, RZ ;  /* 0x000000308e927810 */ /* 0x040fe20007ffe0ff */
[----:B------:R-:W-:Y:S01]  /*18e0*/  IMAD.IADD R240, R239, 0x1, R7 ;  /* 0x00000001eff07824 */ /* 0x000fe200078e0207 */
[----:B------:R1:W-:Y:S01]  /*18f0*/  STL [R1+0x3c], R0 ;  /* 0x00003c0001007387 */ /* 0x0003e20000100800 */
[----:B------:R-:W-:Y:S01]  /*1900*/  IADD3 R145, R142, 0x50, RZ ;  /* 0x000000508e917810 */ /* 0x000fe20007ffe0ff */
[--C-:B------:R-:W-:Y:S01]  /*1910*/  IMAD.IADD R202, R199, 0x1, R2.reuse ;  /* 0x00000001c7ca7824 */ /* 0x100fe200078e0202 */
[C---:B------:R-:W-:Y:S01]  /*1920*/  IADD3 R214, R203.reuse, 0x800, RZ ;  /* 0x00000800cbd67810 */ /* 0x040fe20007ffe0ff */
[----:B------:R2:W-:Y:S01]  /*1930*/  STL [R1+0x44], R3 ;  /* 0x0000440301007387 */ /* 0x0005e20000100800 */
[C---:B------:R-:W-:Y:S01]  /*1940*/  IADD3 R213, R203.reuse, 0x1000, RZ ;  /* 0x00001000cbd57810 */ /* 0x040fe20007ffe0ff */
[----:B------:R-:W-:Y:S01]  /*1950*/  IMAD.IADD R197, R2, 0x1, R193 ;  /* 0x0000000102c57824 */ /* 0x000fe200078e02c1 */
[C---:B------:R-:W-:Y:S01]  /*1960*/  IADD3 R212, R203.reuse, 0x1800, RZ ;  /* 0x00001800cbd47810 */ /* 0x040fe20007ffe0ff */
[----:B------:R-:W-:Y:S01]  /*1970*/  IMAD.IADD R201, R200, 0x1, R2 ;  /* 0x00000001c8c97824 */ /* 0x000fe200078e0202 */
[C---:B------:R-:W-:Y:S01]  /*1980*/  IADD3 R211, R203.reuse, 0x2000, RZ ;  /* 0x00002000cbd37810 */ /* 0x040fe20007ffe0ff */
[----:B------:R-:W-:Y:S01]  /*1990*/  IMAD.IADD R196, R2, 0x1, R194 ;  /* 0x0000000102c47824 */ /* 0x000fe200078e02c2 */
[----:B------:R-:W-:-:S02]  /*19a0*/  IADD3 R210, R203, 0x2800, RZ ;  /* 0x00002800cbd27810 */ /* 0x000fc40007ffe0ff */
[C---:B------:R-:W-:Y:S02]  /*19b0*/  IADD3 R209, R203.reuse, 0x3000, RZ ;  /* 0x00003000cbd17810 */ /* 0x040fe40007ffe0ff */
[C---:B------:R-:W-:Y:S02]  /*19c0*/  IADD3 R208, R203.reuse, 0x3800, RZ ;  /* 0x00003800cbd07810 */ /* 0x040fe40007ffe0ff */
[C---:B------:R-:W-:Y:S02]  /*19d0*/  IADD3 R207, R203.reuse, 0x4000, RZ ;  /* 0x00004000cbcf7810 */ /* 0x040fe40007ffe0ff */
[C---:B------:R-:W-:Y:S02]  /*19e0*/  IADD3 R206, R203.reuse, 0x4800, RZ ;  /* 0x00004800cbce7810 */ /* 0x040fe40007ffe0ff */
[C---:B------:R-:W-:Y:S02]  /*19f0*/  IADD3 R205, R203.reuse, 0x5000, RZ ;  /* 0x00005000cbcd7810 */ /* 0x040fe40007ffe0ff */
[----:B------:R-:W-:Y:S01]  /*1a00*/  IADD3 R204, R203, 0x5800, RZ ;  /* 0x00005800cbcc7810 */ /* 0x000fe20007ffe0ff */
[----:B-1----:R-:W-:-:S05]  /*1a10*/  IMAD.IADD R0, R7, 0x1, R0 ;  /* 0x0000000107007824 */ /* 0x002fca00078e0200 */
[----:B------:R2:W-:Y:S02]  /*1a20*/  STL [R1+0x40], R0 ;  /* 0x0000400001007387 */ /* 0x0005e40000100800 */
.L_x_794:
[----:B------:R-:W3:Y:S04]  /*1a30*/  LDL R15, [R1+0xc] ;  /* 0x00000c00010f7983 */ /* 0x000ee80000100800 */
[----:B------:R-:W4:Y:S01]  /*1a40*/  LDL R12, [R1+0x8] ;  /* 0x00000800010c7983 */ /* 0x000f220000100800 */
[----:B------:R-:W-:Y:S02]  /*1a50*/  ISETP.NE.U32.AND P0, PT, RZ, c[0x0][0x370], PT ;  /* 0x0000dc00ff007a0c */ /* 0x000fe40003f05070 */
[----:B------:R-:W-:Y:S02]  /*1a60*/  ISETP.NE.U32.AND P1, PT, RZ, c[0x0][0x360], PT ;  /* 0x0000d800ff007a0c */ /* 0x000fe40003f25070 */
[----:B------:R-:W-:Y:S02]  /*1a70*/  ISETP.NE.AND.EX P2, PT, RZ, c[0x0][0x374], PT, P0 ;  /* 0x0000dd00ff007a0c */ /* 0x000fe40003f45300 */
[----:B------:R-:W-:-:S02]  /*1a80*/  ISETP.NE.AND.EX P0, PT, RZ, c[0x0][0x364], PT, P1 ;  /* 0x0000d900ff007a0c */ /* 0x000fc40003f05310 */
[----:B------:R-:W-:Y:S02]  /*1a90*/  ISETP.NE.U32.AND P1, PT, RZ, c[0x0][0x348], PT ;  /* 0x0000d200ff007a0c */ /* 0x000fe40003f25070 */
[----:B------:R-:W-:Y:S02]  /*1aa0*/  ISETP.NE.U32.AND P6, PT, RZ, c[0x0][0x350], PT ;  /* 0x0000d400ff007a0c */ /* 0x000fe40003fc5070 */
[----:B------:R-:W-:Y:S02]  /*1ab0*/  ISETP.NE.U32.AND P3, PT, RZ, c[0x0][0x358], PT ;  /* 0x0000d600ff007a0c */ /* 0x000fe40003f65070 */
[----:B------:R-:W-:Y:S02]  /*1ac0*/  ISETP.NE.AND.EX P1, PT, RZ, c[0x0][0x34c], PT, P1 ;  /* 0x0000d300ff007a0c */ /* 0x000fe40003f25310 */
[----:B------:R-:W-:Y:S02]  /*1ad0*/  ISETP.NE.AND.EX P6, PT, RZ, c[0x0][0x354], PT, P6 ;  /* 0x0000d500ff007a0c */ /* 0x000fe40003fc5360 */
[----:B------:R-:W-:Y:S01]  /*1ae0*/  ISETP.NE.AND.EX P3, PT, RZ, c[0x0][0x35c], PT, P3 ;  /* 0x0000d700ff007a0c */ /* 0x000fe20003f65330 */
[----:B------:R-:W-:-:S02]  /*1af0*/  IMAD.MOV.U32 R14, RZ, RZ, 0x4 ;  /* 0x00000004ff0e7424 */ /* 0x000fc400078e00ff */
[----:B------:R-:W-:Y:S02]  /*1b00*/  IMAD.MOV.U32 R136, RZ, RZ, RZ ;  /* 0x000000ffff887224 */ /* 0x000fe400078e00ff */
[----:B------:R-:W-:Y:S02]  /*1b10*/  IMAD.MOV.U32 R140, RZ, RZ, RZ ;  /* 0x000000ffff8c7224 */ /* 0x000fe400078e00ff */
[----:B------:R-:W-:Y:S02]  /*1b20*/  IMAD.MOV.U32 R133, RZ, RZ, RZ ;  /* 0x000000ffff857224 */ /* 0x000fe400078e00ff */
[----:B------:R-:W-:Y:S02]  /*1b30*/  IMAD.MOV.U32 R13, RZ, RZ, RZ ;  /* 0x000000ffff0d7224 */ /* 0x000fe400078e00ff */
[----:B---3--:R-:W-:-:S04]  /*1b40*/  @P2 IMAD.WIDE R10, R15, R14, c[0x0][0x370] ;  /* 0x0000dc000f0a2625 */ /* 0x008fc800078e020e */
[CC--:B------:R-:W-:Y:S01]  /*1b50*/  @P0 IMAD.WIDE R8, R15.reuse, R14.reuse, c[0x0][0x360] ;  /* 0x0000d8000f080625 */ /* 0x0c0fe200078e020e */
[----:B------:R1:W5:Y:S03]  /*1b60*/  @P2 LDG.E R136, [R10.64] ;  /* 0x000000060a882981 */ /* 0x000366000c1e1900 */
[CC--:B------:R-:W-:Y:S01]  /*1b70*/  IMAD.WIDE R6, R15.reuse, R14.reuse, c[0x0][0x348] ;  /* 0x0000d2000f067625 */ /* 0x0c0fe200078e020e */
[----:B------:R1:W5:Y:S03]  /*1b80*/  @P0 LDG.E R243, [R8.64] ;  /* 0x0000000608f30981 */ /* 0x000366000c1e1900 */
[CC--:B------:R-:W-:Y:S01]  /*1b90*/  IMAD.WIDE R4, R15.reuse, R14.reuse, c[0x0][0x350] ;  /* 0x0000d4000f047625 */ /* 0x0c0fe200078e020e */
[----:B------:R1:W5:Y:S03]  /*1ba0*/  @P1 LDG.E R140, [R6.64] ;  /* 0x00000006068c1981 */ /* 0x000366000c1e1900 */
[----:B--2---:R-:W-:Y:S01]  /*1bb0*/  IMAD.WIDE R2, R15, R14, c[0x0][0x358] ;  /* 0x0000d6000f027625 */ /* 0x004fe200078e020e */
[----:B------:R1:W5:Y:S04]  /*1bc0*/  @P6 LDG.E R133, [R4.64] ;  /* 0x0000000604856981 */ /* 0x000368000c1e1900 */
[----:B------:R1:W5:Y:S01]  /*1bd0*/  @P3 LDG.E R13, [R2.64] ;  /* 0x00000006020d3981 */ /* 0x000362000c1e1900 */
[----:B----4-:R-:W-:-:S05]  /*1be0*/  LOP3.LUT R20, R12, 0xffff, RZ, 0xc0, !PT ;  /* 0x0000ffff0c147812 */ /* 0x010fca00078ec0ff */
[----:B------:R1:W-:Y:S01]  /*1bf0*/  STL [R1+0x18], R20 ;  /* 0x0000181401007387 */ /* 0x0003e20000100800 */
[----:B------:R-:W-:Y:S01]  /*1c00*/  YIELD ;  /* 0x0000000000007946 */ /* 0x000fe20003800000 */
[----:B------:R-:W-:Y:S05]  /*1c10*/  @P0 BRA `(.L_x_586) ;  /* 0x0000005000000947 */ /* 0x000fea0003800000 */
[----:B-----5:R-:W-:Y:S01]  /*1c20*/  MOV R243, c[0x0][0x168] ;  /* 0x00005a0000f37a02 */ /* 0x020fe20000000f00 */
[----:B------:R-:W-:Y:S05]  /*1c30*/  @!P1 BRA `(.L_x_586) ;  /* 0x0000003000009947 */ /* 0x000fea0003800000 */
[----:B-1----:R-:W2:Y:S04]  /*1c40*/  LDG.E R8, [R6.64] ;  /* 0x0000000606087981 */ /* 0x002ea8000c1e1900 */
[----:B------:R-:W2:Y:S02]  /*1c50*/  LDG.E R0, [R6.64+0x4] ;  /* 0x0000040606007981 */ /* 0x000ea4000c1e1900 */
[----:B--2---:R-:W-:Y:S02]  /*1c60*/  IADD3 R243, -R8, R0, RZ ;  /* 0x0000000008f37210 */ /* 0x004fe40007ffe1ff */
.L_x_586:
[----:B------:R-:W-:-:S04]  /*1c70*/  ISETP.NE.U32.AND P0, PT, RZ, c[0x0][0x368], PT ;  /* 0x0000da00ff007a0c */ /* 0x000fc80003f05070 */
[----:B------:R-:W-:-:S13]  /*1c80*/  ISETP.NE.AND.EX P0, PT, RZ, c[0x0][0x36c], PT, P0 ;  /* 0x0000db00ff007a0c */ /* 0x000fda0003f05300 */
[----:B------:R-:W-:Y:S05]  /*1c90*/  @!P0 BRA `(.L_x_587) ;  /* 0x0000003000008947 */ /* 0x000fea0003800000 */
[----:B-1----:R-:W-:-:S05]  /*1ca0*/  IMAD.WIDE R4, R15, R14, c[0x0][0x368] ;  /* 0x0000da000f047625 */ /* 0x002fca00078e020e */
[----:B------:R1:W5:Y:S01]  /*1cb0*/  LDG.E R11, [R4.64] ;  /* 0x00000006040b7981 */ /* 0x000362000c1e1900 */
[----:B------:R-:W-:Y:S05]  /*1cc0*/  BRA `(.L_x_588) ;  /* 0x0000005000007947 */ /* 0x000fea0003800000 */
.L_x_587:
[----:B-1----:R-:W-:Y:S01]  /*1cd0*/  MOV R11, c[0x0][0x1d0] ;  /* 0x00007400000b7a02 */ /* 0x002fe20000000f00 */
[----:B------:R-:W-:Y:S05]  /*1ce0*/  @!P6 BRA `(.L_x_588) ;  /* 0x000000300000e947 */ /* 0x000fea0003800000 */
[----:B------:R-:W2:Y:S04]  /*1cf0*/  LDG.E R6, [R4.64] ;  /* 0x0000000604067981 */ /* 0x000ea8000c1e1900 */
[----:B------:R-:W2:Y:S02]  /*1d00*/  LDG.E R0, [R4.64+0x4] ;  /* 0x0000040604007981 */ /* 0x000ea4000c1e1900 */
[----:B--2---:R-:W-:Y:S02]  /*1d10*/  IADD3 R11, -R6, R0, RZ ;  /* 0x00000000060b7210 */ /* 0x004fe40007ffe1ff */
.L_x_588:
[----:B------:R-:W2:Y:S04]  /*1d20*/  LDL.LU R0, [R1+0x4] ;  /* 0x0000040001007983 */ /* 0x000ea80000300800 */
[----:B------:R-:W3:Y:S04]  /*1d30*/  LDL.LU R7, [R1+0x20] ;  /* 0x0000200001077983 */ /* 0x000ee80000300800 */
[----:B-1----:R1:W4:Y:S04]  /*1d40*/  @P3 LDG.E R5, [R2.64] ;  /* 0x0000000602053981 */ /* 0x002328000c1e1900 */
[----:B------:R1:W4:Y:S01]  /*1d50*/  @P3 LDG.E R4, [R2.64+0x4] ;  /* 0x0000040602043981 */ /* 0x000322000c1e1900 */
[----:B------:R-:W-:Y:S01]  /*1d60*/  IMAD.MOV.U32 R6, RZ, RZ, c[0x0][0x2c4] ;  /* 0x0000b100ff067624 */ /* 0x000fe200078e00ff */
[----:B------:R-:W-:Y:S01]  /*1d70*/  ISETP.NE.U32.AND P0, PT, RZ, c[0x0][0x378], PT ;  /* 0x0000de00ff007a0c */ /* 0x000fe20003f05070 */
[----:B-----5:R-:W-:-:S03]  /*1d80*/  IMAD.MOV.U32 R134, RZ, RZ, R11 ;  /* 0x000000ffff867224 */ /* 0x020fc600078e000b */
[----:B------:R-:W-:Y:S01]  /*1d90*/  ISETP.NE.AND P2, PT, R6, 0x1, PT ;  /* 0x000000010600780c */ /* 0x000fe20003f45270 */
[----:B------:R-:W-:Y:S01]  /*1da0*/  IMAD.MOV.U32 R6, RZ, RZ, c[0x0][0x32c] ;  /* 0x0000cb00ff067624 */ /* 0x000fe200078e00ff */
[----:B------:R-:W-:-:S04]  /*1db0*/  ISETP.NE.AND.EX P0, PT, RZ, c[0x0][0x37c], PT, P0 ;  /* 0x0000df00ff007a0c */ /* 0x000fc80003f05300 */
[----:B------:R-:W-:Y:S01]  /*1dc0*/  ISETP.GE.AND P1, PT, R6, 0x1, PT ;  /* 0x000000010600780c */ /* 0x000fe20003f26270 */
[----:B------:R-:W-:Y:S02]  /*1dd0*/  IMAD.MOV.U32 R78, RZ, RZ, c[0x0][0x228] ;  /* 0x00008a00ff4e7624 */ /* 0x000fe400078e00ff */
[----:B------:R-:W-:-:S06]  /*1de0*/  IMAD.IADD R10, R11, 0x1, -R136 ;  /* 0x000000010b0a7824 */ /* 0x000fcc00078e0a88 */
[----:B-1----:R-:W-:-:S05]  /*1df0*/  @P0 IMAD.WIDE R2, R15, R14, c[0x0][0x378] ;  /* 0x0000de000f020625 */ /* 0x002fca00078e020e */
[----:B------:R1:W5:Y:S01]  /*1e00*/  @P0 LDG.E R134, [R2.64] ;  /* 0x0000000602860981 */ /* 0x000362000c1e1900 */
[----:B--2---:R-:W-:Y:S01]  /*1e10*/  IMAD.SHL.U32 R246, R0, 0x80, RZ ;  /* 0x0000008000f67824 */ /* 0x004fe200078e00ff */
[----:B---3--:R-:W-:-:S04]  /*1e20*/  LOP3.LUT R7, R7, 0xfffffffd, RZ, 0xc0, !PT ;  /* 0xfffffffd07077812 */ /* 0x008fc800078ec0ff */
[----:B------:R-:W-:Y:S02]  /*1e30*/  IADD3 R0, R246, 0x7f, RZ ;  /* 0x0000007ff6007810 */ /* 0x000fe40007ffe0ff */
[----:B------:R-:W-:-:S03]  /*1e40*/  @P2 LOP3.LUT R7, R7, 0x2, RZ, 0xfc, !PT ;  /* 0x0000000207072812 */ /* 0x000fc600078efcff */
[----:B-1----:R-:W-:Y:S01]  /*1e50*/  @P2 IMAD.HI.U32 R3, R0, c[0x0][0x2c8], RZ ;  /* 0x0000b20000032a27 */ /* 0x002fe200078e00ff */
[----:B------:R-:W-:-:S03]  /*1e60*/  LOP3.LUT R7, R7, 0xfffffffb, RZ, 0xc0, !PT ;  /* 0xfffffffb07077812 */ /* 0x000fc600078ec0ff */
[----:B----4-:R-:W-:Y:S01]  /*1e70*/  @P3 IMAD.IADD R78, R4, 0x1, -R5 ;  /* 0x00000001044e3824 */ /* 0x010fe200078e0a05 */
[----:B------:R-:W-:Y:S02]  /*1e80*/  @P1 LOP3.LUT R7, R7, 0x4, RZ, 0xfc, !PT ;  /* 0x0000000407071812 */ /* 0x000fe400078efcff */
[----:B------:R-:W-:Y:S01]  /*1e90*/  @P2 SHF.R.U32.HI R0, RZ, c[0x0][0x2cc], R3 ;  /* 0x0000b300ff002a19 */ /* 0x000fe20000011603 */
[----:B------:R-:W-:Y:S02]  /*1ea0*/  IMAD.IADD R242, R10, 0x1, R78 ;  /* 0x000000010af27824 */ /* 0x000fe400078e024e */
[----:B------:R1:W-:Y:S03]  /*1eb0*/  STL [R1+0x20], R7 ;  /* 0x0000200701007387 */ /* 0x0003e60000100800 */
[C---:B------:R-:W-:Y:S02]  /*1ec0*/  IADD3 R2, R242.reuse, 0x3f, RZ ;  /* 0x0000003ff2027810 */ /* 0x040fe40007ffe0ff */
[----:B------:R-:W-:-:S02]  /*1ed0*/  IADD3 R150, R242, 0x1, -R243 ;  /* 0x00000001f2967810 */ /* 0x000fc40007ffe8f3 */
[----:B------:R-:W-:-:S03]  /*1ee0*/  SHF.R.S32.HI R3, RZ, 0x1f, R2 ;  /* 0x0000001fff037819 */ /* 0x000fc60000011402 */
[----:B------:R-:W-:Y:S01]  /*1ef0*/  IMAD.IADD R0, R150, 0x1, R0 ;  /* 0x0000000196007824 */ /* 0x000fe200078e0200 */
[----:B------:R-:W-:-:S04]  /*1f00*/  LEA.HI R2, R3, R2, RZ, 0x6 ;  /* 0x0000000203027211 */ /* 0x000fc800078f30ff */
[----:B------:R-:W-:Y:S02]  /*1f10*/  IADD3 R3, R0, c[0x0][0x328], RZ ;  /* 0x0000ca0000037a10 */ /* 0x000fe40007ffe0ff */
[----:B------:R-:W-:Y:S01]  /*1f20*/  SHF.R.S32.HI R152, RZ, 0x6, R2 ;  /* 0x00000006ff987819 */ /* 0x000fe20000011402 */
        /* <DEDUP_REMOVED lines=11> */
.L_x_591:
[----:B------:R-:W-:-:S13]  /*1fe0*/  ISETP.NE.AND P0, PT, R6, 0x1, PT ;  /* 0x000000010600780c */ /* 0x000fda0003f05270 */
[----:B------:R-:W-:-:S05]  /*1ff0*/  @P0 IMAD.HI.U32 R0, R2, c[0x0][0x330], RZ ;  /* 0x0000cc0002000a27 */ /* 0x000fca00078e00ff */
[----:B------:R-:W-:Y:S02]  /*2000*/  @P0 SHF.R.U32.HI R2, RZ, c[0x0][0x334], R0 ;  /* 0x0000cd00ff020a19 */ /* 0x000fe40000011600 */
.L_x_592:
[----:B------:R-:W-:Y:S05]  /*2010*/  BSYNC B0 ;  /* 0x0000000000007941 */ /* 0x000fea0003800000 */
.L_x_590:
[----:B------:R-:W-:-:S05]  /*2020*/  IMAD R2, R2, R6, c[0x0][0x32c] ;  /* 0x0000cb0002027624 */ /* 0x000fca00078e0206 */
[----:B------:R-:W-:-:S04]  /*2030*/  IMNMX R3, R3, R2, PT ;  /* 0x0000000203037217 */ /* 0x000fc80003800200 */
.L_x_589:
[----:B------:R-:W-:Y:S01]  /*2040*/  IADD3 R3, R3, 0x3f, RZ ;  /* 0x0000003f03037810 */ /* 0x000fe20007ffe0ff */
[----:B------:R-:W-:-:S03]  /*2050*/  @P2 IMAD.HI.U32 R2, R246, c[0x0][0x2c8], RZ ;  /* 0x0000b200f6022a27 */ /* 0x000fc600078e00ff */
[----:B------:R-:W-:Y:S01]  /*2060*/  SHF.R.S32.HI R4, RZ, 0x1f, R3 ;  /* 0x0000001fff047819 */ /* 0x000fe20000011403 */
[----:B------:R-:W-:Y:S01]  /*2070*/  IMAD.MOV.U32 R0, RZ, RZ, R246 ;  /* 0x000000ffff007224 */ /* 0x000fe200078e00f6 */
[----:B------:R-:W-:Y:S01]  /*2080*/  @P2 SHF.R.U32.HI R0, RZ, c[0x0][0x2cc], R2 ;  /* 0x0000b300ff002a19 */ /* 0x000fe20000011602 */
[----:B------:R-:W-:Y:S01]  /*2090*/  IMAD.IADD R151, R242, 0x1, -R243 ;  /* 0x00000001f2977824 */ /* 0x000fe200078e0af3 */
[----:B------:R-:W-:-:S03]  /*20a0*/  LEA.HI R3, R4, R3, RZ, 0x6 ;  /* 0x0000000304037211 */ /* 0x000fc600078f30ff */
[----:B------:R-:W-:Y:S01]  /*20b0*/  IMAD.IADD R0, R151, 0x1, R0 ;  /* 0x0000000197007824 */ /* 0x000fe200078e0200 */
[----:B------:R-:W-:-:S04]  /*20c0*/  SHF.R.S32.HI R3, RZ, 0x6, R3 ;  /* 0x00000006ff037819 */ /* 0x000fc80000011403 */
[----:B------:R-:W-:Y:S02]  /*20d0*/  IADD3 R2, R0, -c[0x0][0x324], RZ ;  /* 0x8000c90000027a10 */ /* 0x000fe40007ffe0ff */
[----:B-1----:R-:W-:Y:S01]  /*20e0*/  IMNMX R7, R152, R3, PT ;  /* 0x0000000398077217 */ /* 0x002fe20003800200 */
        /* <DEDUP_REMOVED lines=10> */
.L_x_595:
[----:B------:R-:W-:-:S13]  /*2190*/  ISETP.NE.AND P0, PT, R6, 0x1, PT ;  /* 0x000000010600780c */ /* 0x000fda0003f05270 */
[----:B------:R-:W-:-:S05]  /*21a0*/  @P0 IMAD.HI.U32 R3, R0, c[0x0][0x330], RZ ;  /* 0x0000cc0000030a27 */ /* 0x000fca00078e00ff */
[----:B------:R-:W-:Y:S02]  /*21b0*/  @P0 SHF.R.U32.HI R0, RZ, c[0x0][0x334], R3 ;  /* 0x0000cd00ff000a19 */ /* 0x000fe40000011603 */
.L_x_596:
[----:B------:R-:W-:Y:S05]  /*21c0*/  BSYNC B0 ;  /* 0x0000000000007941 */ /* 0x000fea0003800000 */
.L_x_594:
[----:B------:R-:W-:-:S05]  /*21d0*/  IMAD R0, R0, c[0x0][0x32c], RZ ;  /* 0x0000cb0000007a24 */ /* 0x000fca00078e02ff */
[----:B------:R-:W-:-:S04]  /*21e0*/  IMNMX R2, R2, R0, !PT ;  /* 0x0000000002027217 */ /* 0x000fc80007800200 */
.L_x_593:
[----:B------:R-:W-:Y:S01]  /*21f0*/  SHF.R.S32.HI R0, RZ, 0x1f, R2 ;  /* 0x0000001fff007819 */ /* 0x000fe20000011402 */
[----:B------:R-:W-:Y:S01]  /*2200*/  BSSY B0, `(.L_x_597) ;  /* 0x000002e000007945 */ /* 0x000fe20003800000 */
[----:B------:R-:W-:Y:S02]  /*2210*/  LOP3.LUT R3, R12, 0xff000000, RZ, 0xc0, !PT ;  /* 0xff0000000c037812 */ /* 0x000fe400078ec0ff */
[----:B------:R-:W-:Y:S02]  /*2220*/  LEA.HI R0, R0, R2, RZ, 0x6 ;  /* 0x0000000200007211 */ /* 0x000fe400078f30ff */
[----:B------:R-:W-:Y:S02]  /*2230*/  LOP3.LUT R4, R12, 0xff0000, RZ, 0xc0, !PT ;  /* 0x00ff00000c047812 */ /* 0x000fe400078ec0ff */
[----:B------:R-:W-:Y:S02]  /*2240*/  SHF.R.U32.HI R2, RZ, 0x8, R3 ;  /* 0x00000008ff027819 */ /* 0x000fe40000011603 */
[----:B------:R-:W-:-:S02]  /*2250*/  SHF.R.S32.HI R0, RZ, 0x6, R0 ;  /* 0x00000006ff007819 */ /* 0x000fc40000011400 */
[----:B------:R-:W-:Y:S02]  /*2260*/  LEA.HI R2, R4, R2, RZ, 0x10 ;  /* 0x0000000204027211 */ /* 0x000fe400078f80ff */
[----:B------:R-:W-:Y:S01]  /*2270*/  IMNMX R6, RZ, R0, !PT ;  /* 0x00000000ff067217 */ /* 0x000fe20007800200 */
[----:B------:R-:W-:Y:S01]  /*2280*/  IMAD.MOV.U32 R0, RZ, RZ, RZ ;  /* 0x000000ffff007224 */ /* 0x000fe200078e00ff */
[----:B------:R-:W-:Y:S02]  /*2290*/  SHF.R.U32.HI R5, RZ, 0x10, R2 ;  /* 0x00000010ff057819 */ /* 0x000fe40000011602 */
[----:B------:R-:W-:Y:S02]  /*22a0*/  LOP3.LUT R18, R2, 0xff, RZ, 0xc0, !PT ;  /* 0x000000ff02127812 */ /* 0x000fe400078ec0ff */
[----:B------:R-:W-:Y:S01]  /*22b0*/  ISETP.GT.AND P0, PT, R7, R6, PT ;  /* 0x000000060700720c */ /* 0x000fe20003f04270 */
[----:B------:R1:W-:Y:S01]  /*22c0*/  STL [R1+0x30], R5 ;  /* 0x0000300501007387 */ /* 0x0003e20000100800 */
[----:B------:R-:W-:-:S03]  /*22d0*/  ISETP.NE.AND P1, PT, R5, RZ, PT ;  /* 0x000000ff0500720c */ /* 0x000fc60003f25270 */
[----:B------:R1:W-:Y:S01]  /*22e0*/  STL [R1+0x34], R18 ;  /* 0x0000341201007387 */ /* 0x0003e20000100800 */
[----:B------:R-:W-:-:S07]  /*22f0*/  SEL R132, R5, c[0x0][0x338], P1 ;  /* 0x0000ce0005847a07 */ /* 0x000fce0000800000 */
[----:B------:R-:W-:Y:S05]  /*2300*/  @!P0 BRA `(.L_x_598) ;  /* 0x000001d000008947 */ /* 0x000fea0003800000 */
[----:B------:R-:W-:Y:S02]  /*2310*/  IABS R2, R132 ;  /* 0x0000008400027213 */ /* 0x000fe40000000000 */
[----:B------:R-:W-:Y:S02]  /*2320*/  IADD3 R3, R132, -0x1, R7 ;  /* 0xffffffff84037810 */ /* 0x000fe40007ffe007 */
[----:B------:R-:W2:Y:S03]  /*2330*/  I2F.RP R0, R2 ;  /* 0x0000000200007306 */ /* 0x000ea60000209400 */
[----:B------:R-:W-:-:S05]  /*2340*/  IMAD.IADD R8, R3, 0x1, -R6 ;  /* 0x0000000103087824 */ /* 0x000fca00078e0a06 */
        /* <DEDUP_REMOVED lines=25> */
.L_x_598:
[----:B------:R-:W-:Y:S05]  /*24e0*/  BSYNC B0 ;  /* 0x0000000000007941 */ /* 0x000fea0003800000 */
.L_x_597:
[----:B------:R-:W2:Y:S04]  /*24f0*/  LDL.64 R8, [R1+0x10] ;  /* 0x0000100001087983 */ /* 0x000ea80000100a00 */
[----:B------:R3:W2:Y:S01]  /*2500*/  LDL.64 R16, [R1+0x10] ;  /* 0x0000100001107983 */ /* 0x0006a20000100a00 */
[----:B------:R-:W-:-:S03]  /*2510*/  IMAD R2, R18, R0, R6 ;  /* 0x0000000012027224 */ /* 0x000fc600078e0206 */
[----:B------:R-:W4:Y:S01]  /*2520*/  S2R R4, SR_TID.X ;  /* 0x0000000000047919 */ /* 0x000f220000002100 */
        /* <DEDUP_REMOVED lines=11> */
[----:B------:R-:W-:Y:S02]  /*25e0*/  @P0 LEA.HI R2, R3, R2, RZ, 0x6 ;  /* 0x0000000203020211 */ /* 0x000fe400078f30ff */
[----:B----4-:R-:W-:Y:S02]  /*25f0*/  SHF.R.S32.HI R3, RZ, 0x1f, R4 ;  /* 0x0000001fff037819 */ /* 0x010fe40000011404 */
[----:B------:R-:W-:Y:S02]  /*2600*/  @P0 SHF.R.S32.HI R0, RZ, 0x6, R2 ;  /* 0x00000006ff000819 */ /* 0x000fe40000011402 */
[----:B------:R-:W-:Y:S02]  /*2610*/  LEA.HI R2, R3, R4, RZ, 0x5 ;  /* 0x0000000403027211 */ /* 0x000fe400078f28ff */
[----:B------:R-:W-:Y:S02]  /*2620*/  ISETP.GT.AND P0, PT, R0, R125, PT ;  /* 0x0000007d0000720c */ /* 0x000fe40003f04270 */
[----:B------:R-:W-:-:S05]  /*2630*/  SHF.R.S32.HI R2, RZ, 0x5, R2 ;  /* 0x00000005ff027819 */ /* 0x000fca0000011402 */
[----:B------:R-:W-:Y:S02]  /*2640*/  IMAD.SHL.U32 R139, R2, 0x200, RZ ;  /* 0x00000200028b7824 */ /* 0x000fe400078e00ff */
[----:B--2---:R-:W-:-:S05]  /*2650*/  IMAD.MOV.U32 R16, RZ, RZ, R8 ;  /* 0x000000ffff107224 */ /* 0x004fca00078e0008 */
[C---:B------:R-:W-:Y:S02]  /*2660*/  IADD3 R135, R16.reuse, 0x40, RZ ;  /* 0x0000004010877810 */ /* 0x040fe40007ffe0ff */
[----:B------:R-:W-:Y:S01]  /*2670*/  IADD3 R138, R16, 0x80, RZ ;  /* 0x00000080108a7810 */ /* 0x000fe20007ffe0ff */
[----:B------:R-:W-:Y:S05]  /*2680*/  @!P0 BRA `(.L_x_599) ;  /* 0x00004f2000008947 */ /* 0x000fea0003800000 */
[----:B---3--:R-:W-:Y:S02]  /*2690*/  ISETP.NE.U32.AND P0, PT, RZ, c[0x0][0x340], PT ;  /* 0x0000d000ff007a0c */ /* 0x008fe40003f05070 */
[----:B-1----:R-:W-:Y:S02]  /*26a0*/  SHF.R.S32.HI R5, RZ, 0x1f, R4 ;  /* 0x0000001fff057819 */ /* 0x002fe40000011404 */
[----:B------:R-:W-:Y:S02]  /*26b0*/  ISETP.NE.AND.EX P2, PT, RZ, c[0x0][0x344], PT, P0 ;  /* 0x0000d100ff007a0c */ /* 0x000fe40003f45300 */
[----:B------:R-:W-:-:S04]  /*26c0*/  LEA.HI R5, R5, R4, RZ, 0x3 ;  /* 0x0000000405057211 */ /* 0x000fc800078f18ff */
[----:B------:R-:W-:-:S07]  /*26d0*/  SHF.R.S32.HI R5, RZ, 0x3, R5 ;  /* 0x00000003ff057819 */ /* 0x000fce0000011405 */
[----:B------:R-:W-:-:S05]  /*26e0*/  @P2 IMAD.WIDE R2, R15, R14, c[0x0][0x340] ;  /* 0x0000d0000f022625 */ /* 0x000fca00078e020e */
[----:B------:R1:W2:Y:S01]  /*26f0*/  @P2 LDG.E R7, [R2.64] ;  /* 0x0000000602072981 */ /* 0x0002a2000c1e1900 */
[C---:B------:R-:W-:Y:S01]  /*2700*/  IADD3 R124, P0, R5.reuse, R13, RZ ;  /* 0x0000000d057c7210 */ /* 0x040fe20007f1e0ff */
[----:B------:R-:W-:Y:S01]  /*2710*/  IMAD.MOV.U32 R8, RZ, RZ, c[0x0][0x238] ;  /* 0x00008e00ff087624 */ /* 0x000fe200078e00ff */
[----:B------:R-:W-:Y:S01]  /*2720*/  SHF.R.S32.HI R17, RZ, 0x1f, R16 ;  /* 0x0000001fff117819 */ /* 0x000fe20000011410 */
[----:B------:R-:W-:Y:S01]  /*2730*/  IMAD.MOV.U32 R149, RZ, RZ, 0x6 ;  /* 0x00000006ff957424 */ /* 0x000fe200078e00ff */
[----:B------:R-:W-:Y:S01]  /*2740*/  SHF.R.S32.HI R6, RZ, 0x1f, R15 ;  /* 0x0000001fff067819 */ /* 0x000fe2000001140f */
[----:B------:R-:W-:Y:S01]  /*2750*/  IMAD.SHL.U32 R158, R8, 0x40, RZ ;  /* 0x00000040089e7824 */ /* 0x000fe200078e00ff */
[----:B------:R-:W-:Y:S01]  /*2760*/  IADD3 R60, R0, -0x1, RZ ;  /* 0xffffffff003c7810 */ /* 0x000fe20007ffe0ff */
[----:B------:R-:W-:Y:S01]  /*2770*/  IMAD.SHL.U32 R159, R8, 0x20, RZ ;  /* 0x00000020089f7824 */ /* 0x000fe200078e00ff */
[----:B------:R-:W-:Y:S01]  /*2780*/  SEL R10, R6, RZ, !P3 ;  /* 0x000000ff060a7207 */ /* 0x000fe20005800000 */
[----:B------:R3:W-:Y:S01]  /*2790*/  STL [R1+0x14], R17 ;  /* 0x0000141101007387 */ /* 0x0007e20000100800 */
[----:B------:R-:W-:Y:S01]  /*27a0*/  IADD3 R102, -R5, R78, RZ ;  /* 0x0000004e05667210 */ /* 0x000fe20007ffe1ff */
[----:B------:R-:W-:Y:S01]  /*27b0*/  IMAD.WIDE.U32 R160, R245, c[0x0][0x1e0], RZ ;  /* 0x00007800f5a07a25 */ /* 0x000fe200078e00ff */
[----:B------:R-:W-:-:S02]  /*27c0*/  SEL R12, R15, RZ, !P3 ;  /* 0x000000ff0f0c7207 */ /* 0x000fc40005800000 */
[----:B------:R-:W-:Y:S01]  /*27d0*/  SHF.L.U64.HI R154, R8, R149, c[0x0][0x23c] ;  /* 0x00008f00089a7619 */ /* 0x000fe20000010295 */
[----:B------:R-:W-:Y:S01]  /*27e0*/  IMAD R0, R60, -0x40, R102 ;  /* 0xffffffc03c007824 */ /* 0x000fe200078e0266 */
[----:B------:R-:W-:Y:S01]  /*27f0*/  MOV R153, 0x5 ;  /* 0x0000000500997802 */ /* 0x000fe20000000f00 */
[----:B------:R-:W-:Y:S01]  /*2800*/  IMAD.MOV.U32 R162, RZ, RZ, c[0x0][0x27c] ;  /* 0x00009f00ffa27624 */ /* 0x000fe200078e00ff */
[----:B------:R-:W-:Y:S02]  /*2810*/  ISETP.GE.AND P5, PT, R16, c[0x0][0x1d4], PT ;  /* 0x0000750010007a0c */ /* 0x000fe40003fa6270 */
[----:B------:R-:W-:Y:S02]  /*2820*/  ISETP.GE.AND P1, PT, R0, 0x1, PT ;  /* 0x000000010000780c */ /* 0x000fe40003f26270 */
[----:B------:R-:W-:Y:S02]  /*2830*/  SHF.L.U64.HI R153, R8, R153, c[0x0][0x23c] ;  /* 0x00008f0008997619 */ /* 0x000fe40000010299 */
[----:B-1----:R-:W-:-:S02]  /*2840*/  SHF.R.S32.HI R2, RZ, 0x1f, R5 ;  /* 0x0000001fff027819 */ /* 0x002fc40000011405 */
[----:B------:R-:W-:Y:S02]  /*2850*/  ISETP.GE.AND P4, PT, R135, c[0x0][0x1d4], PT ;  /* 0x0000750087007a0c */ /* 0x000fe40003f86270 */
[----:B------:R-:W-:Y:S01]  /*2860*/  LEA.HI.X.SX32 R127, R13, R2, 0x1, P0 ;  /* 0x000000020d7f7211 */ /* 0x000fe200000f0eff */
[----:B------:R-:W-:Y:S01]  /*2870*/  IMAD.WIDE.U32 R2, R124, c[0x0][0x238], R16 ;  /* 0x00008e007c027a25 */ /* 0x000fe200078e0010 */
[----:B------:R-:W-:Y:S02]  /*2880*/  ISETP.GT.AND P0, PT, R0, 0x20, PT ;  /* 0x000000200000780c */ /* 0x000fe40003f04270 */
[----:B------:R-:W-:Y:S01]  /*2890*/  SHF.R.S32.HI R105, RZ, 0x1f, R104 ;  /* 0x0000001fff697819 */ /* 0x000fe20000011468 */
[----:B------:R-:W-:Y:S01]  /*28a0*/  IMAD R4, R127, c[0x0][0x238], RZ ;  /* 0x00008e007f047a24 */ /* 0x000fe200078e02ff */
[----:B------:R-:W-:Y:S02]  /*28b0*/  SHF.R.S32.HI R143, RZ, 0x1f, R142 ;  /* 0x0000001fff8f7819 */ /* 0x000fe4000001148e */
[----:B-----5:R-:W-:Y:S01]  /*28c0*/  SHF.R.S32.HI R25, RZ, 0x1f, R134 ;  /* 0x0000001fff197819 */ /* 0x020fe20000011486 */
[----:B------:R-:W-:-:S04]  /*28d0*/  IMAD R4, R124, c[0x0][0x23c], R4 ;  /* 0x00008f007c047a24 */ /* 0x000fc800078e0204 */
[----:B------:R-:W-:Y:S02]  /*28e0*/  IMAD.IADD R3, R3, 0x1, R4 ;  /* 0x0000000103037824 */ /* 0x000fe400078e0204 */
[----:B------:R-:W-:Y:S02]  /*28f0*/  IMAD R4, R10, c[0x0][0x248], RZ ;  /* 0x000092000a047a24 */ /* 0x000fe400078e02ff */
[----:B------:R-:W-:-:S04]  /*2900*/  IMAD.WIDE.U32 R2, R20, c[0x0][0x240], R2 ;  /* 0x0000900014027a25 */ /* 0x000fc800078e0002 */
[----:B------:R-:W-:Y:S02]  /*2910*/  IMAD R3, R20, c[0x0][0x244], R3 ;  /* 0x0000910014037a24 */ /* 0x000fe400078e0203 */
[C---:B------:R-:W-:Y:S02]  /*2920*/  IMAD R4, R12.reuse, c[0x0][0x24c], R4 ;  /* 0x000093000c047a24 */ /* 0x040fe400078e0204 */
[----:B------:R-:W-:Y:S01]  /*2930*/  IMAD.WIDE.U32 R96, R12, c[0x0][0x248], R2 ;  /* 0x000092000c607a25 */ /* 0x000fe200078e0002 */
[----:B------:R-:W-:-:S03]  /*2940*/  SHF.R.S32.HI R3, RZ, 0x1f, R60 ;  /* 0x0000001fff037819 */ /* 0x000fc6000001143c */
[----:B------:R-:W-:Y:S02]  /*2950*/  IMAD R2, R154, R60, RZ ;  /* 0x0000003c9a027224 */ /* 0x000fe400078e02ff */
[----:B------:R-:W-:Y:S02]  /*2960*/  IMAD.IADD R87, R97, 0x1, R4 ;  /* 0x0000000161577824 */ /* 0x000fe400078e0204 */
[----:B------:R-:W-:Y:S02]  /*2970*/  IMAD.MOV.U32 R86, RZ, RZ, R96 ;  /* 0x000000ffff567224 */ /* 0x000fe400078e0060 */
[-C--:B------:R-:W-:Y:S02]  /*2980*/  IMAD R0, R3, R158.reuse, R2 ;  /* 0x0000009e03007224 */ /* 0x080fe400078e0202 */
[----:B------:R-:W-:-:S05]  /*2990*/  IMAD.WIDE.U32 R4, R60, R158, R86 ;  /* 0x0000009e3c047225 */ /* 0x000fca00078e0056 */
[----:B------:R-:W-:Y:S02]  /*29a0*/  IADD3 R0, R5, R0, RZ ;  /* 0x0000000005007210 */ /* 0x000fe40007ffe0ff */
[----:B--2---:R-:W-:Y:S01]  /*29b0*/  @P2 SHF.R.S32.HI R3, RZ, 0x1f, R7 ;  /* 0x0000001fff032819 */ /* 0x004fe20000011407 */
[----:B------:R-:W-:Y:S01]  /*29c0*/  @!P2 IMAD.MOV.U32 R3, RZ, RZ, R6 ;  /* 0x000000ffff03a224 */ /* 0x000fe200078e0006 */
[----:B------:R-:W-:Y:S01]  /*29d0*/  @P2 MOV R2, R7 ;  /* 0x0000000700022202 */ /* 0x000fe20000000f00 */
[----:B------:R-:W-:Y:S01]  /*29e0*/  @!P2 IMAD.MOV.U32 R2, RZ, RZ, R15 ;  /* 0x000000ffff02a224 */ /* 0x000fe200078e000f */
[C---:B------:R-:W-:Y:S02]  /*29f0*/  @P1 LEA R6, P3, R4.reuse, c[0x0][0x220], 0x1 ;  /* 0x0000880004061a11 */ /* 0x040fe400078608ff */
[----:B------:R-:W-:Y:S02]  /*2a00*/  @P0 IADD3 R5, P2, R159, R4, RZ ;  /* 0x000000049f050210 */ /* 0x000fe40007f5e0ff */
[----:B------:R-:W-:-:S02]  /*2a10*/  @P1 LEA.HI.X R7, R4, c[0x0][0x224], R0, 0x1, P3 ;  /* 0x0000890004071a11 */ /* 0x000fc400018f0c00 */
[----:B------:R-:W-:Y:S01]  /*2a20*/  ISETP.GE.AND P3, PT, R138, c[0x0][0x1d4], PT ;  /* 0x000075008a007a0c */ /* 0x000fe20003f66270 */
[----:B------:R-:W-:Y:S01]  /*2a30*/  @P0 IMAD.X R0, R0, 0x1, R153, P2 ;  /* 0x0000000100000824 */ /* 0x000fe200010e0699 */
[----:B------:R-:W-:Y:S01]  /*2a40*/  @P0 LEA R4, P2, R5, c[0x0][0x220], 0x1 ;  /* 0x0000880005040a11 */ /* 0x000fe200078408ff */
[----:B------:R-:W-:Y:S01]  /*2a50*/  @!PT LDS RZ, [RZ] ;  /* 0x00000000fffff984 */ /* 0x000fe20000000800 */
[----:B------:R-:W-:Y:S01]  /*2a60*/  @!PT LDS RZ, [RZ] ;  /* 0x00000000fffff984 */ /* 0x000fe20000000800 */
[----:B------:R-:W-:Y:S01]  /*2a70*/  @!PT LDS RZ, [RZ] ;  /* 0x00000000fffff984 */ /* 0x000fe20000000800 */
[----:B------:R1:W-:Y:S01]  /*2a80*/  @P1 LDGSTS.E.BYPASS.LTC128B.128 [R217+0x6100], [R6.64], !P5 ;  /* 0x0610000006d91fae */ /* 0x0003e2000e901d46 */
[----:B------:R-:W-:Y:S02]  /*2a90*/  SEL R18, R3, RZ, !P6 ;  /* 0x000000ff03127207 */ /* 0x000fe40007000000 */
[----:B------:R-:W-:Y:S01]  /*2aa0*/  @P0 LEA.HI.X R5, R5, c[0x0][0x224], R0, 0x1, P2 ;  /* 0x0000890005050a11 */ /* 0x000fe200010f0c00 */
[----:B------:R-:W-:Y:S01]  /*2ab0*/  IMAD.IADD R0, R11, 0x1, R133 ;  /* 0x000000010b007824 */ /* 0x000fe200078e0285 */
[----:B------:R1:W-:Y:S01]  /*2ac0*/  @P1 LDGSTS.E.BYPASS.LTC128B.128 [R217+0x8100], [R6.64+0x80], !P4 ;  /* 0x0810008006d91fae */ /* 0x0003e2000e101d46 */
[----:B------:R-:W-:Y:S02]  /*2ad0*/  SEL R19, R2, RZ, !P6 ;  /* 0x000000ff02137207 */ /* 0x000fe40007000000 */
[----:B------:R-:W-:-:S02]  /*2ae0*/  ISETP.GE.AND P2, PT, R104, c[0x0][0x27c], PT ;  /* 0x00009f0068007a0c */ /* 0x000fc40003f46270 */
[----:B------:R-:W-:Y:S01]  /*2af0*/  SHF.R.S32.HI R9, RZ, 0x1f, R0 ;  /* 0x0000001fff097819 */ /* 0x000fe20000011400 */
[----:B------:R1:W-:Y:S04]  /*2b00*/  @P1 LDGSTS.E.BYPASS.LTC128B.128 [R217+0xa100], [R6.64+0x100], !P3 ;  /* 0x0a10010006d91fae */ /* 0x0003e8000d901d46 */
[----:B------:R-:W-:Y:S01]  /*2b10*/  IMAD R8, R9, c[0x0][0x1e0], RZ ;  /* 0x0000780009087a24 */ /* 0x000fe200078e02ff */
[----:B------:R2:W-:Y:S03]  /*2b20*/  @P0 LDGSTS.E.BYPASS.LTC128B.128 [R217+0x7100], [R4.64], !P5 ;  /* 0x0710000004d90fae */ /* 0x0005e6000e901d46 */
[C---:B------:R-:W-:Y:S01]  /*2b30*/  IMAD R8, R0.reuse, c[0x0][0x1e4], R8 ;  /* 0x0000790000087a24 */ /* 0x040fe200078e0208 */
[----:B------:R2:W-:Y:S04]  /*2b40*/  @P0 LDGSTS.E.BYPASS.LTC128B.128 [R217+0x9100], [R4.64+0x80], !P4 ;  /* 0x0910008004d90fae */ /* 0x0005e8000e101d46 */
[----:B------:R2:W-:Y:S04]  /*2b50*/  @P0 LDGSTS.E.BYPASS.LTC128B.128 [R217+0xb100], [R4.64+0x100], !P3 ;  /* 0x0b10010004d90fae */ /* 0x0005e8000d901d46 */
[----:B------:R-:W0:Y:S01]  /*2b60*/  LDGDEPBAR ;  /* 0x00000000000079af */ /* 0x000e220000000000 */
[----:B------:R-:W-:Y:S01]  /*2b70*/  WARPSYNC 0xffffffff ;  /* 0xffffffff00007948 */ /* 0x000fe20003800000 */
[----:B-1----:R-:W-:-:S05]  /*2b80*/  IMAD.WIDE.U32 R6, R0, c[0x0][0x1e0], RZ ;  /* 0x0000780000067a25 */ /* 0x002fca00078e00ff */
[----:B------:R-:W-:-:S05]  /*2b90*/  IADD3 R7, R7, R8, RZ ;  /* 0x0000000807077210 */ /* 0x000fca0007ffe0ff */
[----:B------:R-:W-:Y:S01]  /*2ba0*/  IMAD.WIDE.U32 R6, R20, c[0x0][0x1e8], R6 ;  /* 0x00007a0014067a25 */ /* 0x000fe200078e0006 */
[----:B--2---:R-:W-:-:S03]  /*2bb0*/  SHF.R.S32.HI R5, RZ, 0x1f, R245 ;  /* 0x0000001fff057819 */ /* 0x004fc600000114f5 */
[----:B------:R-:W-:Y:S02]  /*2bc0*/  IMAD R7, R20, c[0x0][0x1ec], R7 ;  /* 0x00007b0014077a24 */ /* 0x000fe400078e0207 */
[----:B------:R-:W-:Y:S02]  /*2bd0*/  IMAD R4, R18, c[0x0][0x1f0], RZ ;  /* 0x00007c0012047a24 */ /* 0x000fe400078e02ff */
[----:B------:R-:W-:Y:S02]  /*2be0*/  IMAD R2, R5, c[0x0][0x1e0], RZ ;  /* 0x0000780005027a24 */ /* 0x000fe400078e02ff */
[----:B------:R-:W-:-:S04]  /*2bf0*/  IMAD.WIDE.U32 R74, R19, c[0x0][0x1f0], R6 ;  /* 0x00007c00134a7a25 */ /* 0x000fc800078e0006 */
[----:B------:R-:W-:Y:S02]  /*2c00*/  IMAD R3, R245, c[0x0][0x1e4], R2 ;  /* 0x00007900f5037a24 */ /* 0x000fe400078e0202 */
[----:B------:R-:W-:Y:S02]  /*2c10*/  IMAD R2, R19, c[0x0][0x1f4], R4 ;  /* 0x00007d0013027a24 */ /* 0x000fe400078e0204 */
[----:B------:R-:W-:Y:S01]  /*2c20*/  IMAD.SHL.U32 R4, R162, 0x2, RZ ;  /* 0x00000002a2047824 */ /* 0x000fe200078e00ff */
[----:B------:R-:W-:Y:S01]  /*2c30*/  IADD3 R126, R161, R3, RZ ;  /* 0x00000003a17e7210 */ /* 0x000fe20007ffe0ff */
[----:B------:R-:W-:Y:S02]  /*2c40*/  IMAD.IADD R76, R75, 0x1, R2 ;  /* 0x000000014b4c7824 */ /* 0x000fe400078e0202 */
[----:B---3--:R-:W2:Y:S01]  /*2c50*/  LDL R29, [R1+0x24] ;  /* 0x00002400011d7983 */ /* 0x008ea20000100800 */
[----:B------:R-:W-:Y:S01]  /*2c60*/  IADD3 R131, P1, P0, R74, R160, R104 ;  /* 0x000000a04a837210 */ /* 0x000fe2000783e068 */
[----:B------:R-:W-:Y:S01]  /*2c70*/  IMAD.WIDE.U32 R2, R20, c[0x0][0x260], R16 ;  /* 0x0000980014027a25 */ /* 0x000fe200078e0010 */
[----:B------:R-:W-:Y:S01]  /*2c80*/  IADD3 R17, -R4, c[0x0][0x1d4], RZ ;  /* 0x0000750004117a10 */ /* 0x000fe20007ffe1ff */
[----:B------:R-:W3:Y:S01]  /*2c90*/  LDL R28, [R1+0x28] ;  /* 0x00002800011c7983 */ /* 0x000ee20000100800 */
[----:B------:R-:W-:Y:S01]  /*2ca0*/  IADD3.X R130, R76, R126, R105, P1, P0 ;  /* 0x0000007e4c827210 */ /* 0x000fe20000fe0469 */
[----:B------:R-:W-:Y:S01]  /*2cb0*/  IMAD R3, R20, c[0x0][0x264], R3 ;  /* 0x0000990014037a24 */ /* 0x000fe200078e0203 */
[----:B------:R-:W-:Y:S01]  /*2cc0*/  IADD3 R129, P0, R245, R0, RZ ;  /* 0x00000000f5817210 */ /* 0x000fe20007f1e0ff */
[----:B------:R-:W-:Y:S01]  /*2cd0*/  IMAD R0, R10, c[0x0][0x268], RZ ;  /* 0x00009a000a007a24 */ /* 0x000fe200078e02ff */
[----:B------:R-:W-:Y:S01]  /*2ce0*/  ISETP.GE.AND P1, PT, R107, c[0x0][0x27c], PT ;  /* 0x00009f006b007a0c */ /* 0x000fe20003f26270 */
[----:B------:R-:W-:Y:S01]  /*2cf0*/  IMAD.WIDE.U32 R80, R12, c[0x0][0x268], R2 ;  /* 0x00009a000c507a25 */ /* 0x000fe200078e0002 */
[----:B------:R-:W-:-:S02]  /*2d00*/  SEL R16, R4, R17, !P2 ;  /* 0x0000001104107207 */ /* 0x000fc40005000000 */
[-C--:B------:R-:W-:Y:S01]  /*2d10*/  SEL R14, R4, R17.reuse, !P1 ;  /* 0x00000011040e7207 */ /* 0x080fe20004800000 */
[----:B------:R-:W-:Y:S01]  /*2d20*/  IMAD.X R128, R9, 0x1, R5, P0 ;  /* 0x0000000109807824 */ /* 0x000fe200000e0605 */
[----:B------:R-:W-:Y:S01]  /*2d30*/  ISETP.GE.AND P0, PT, R106, c[0x0][0x27c], PT ;  /* 0x00009f006a007a0c */ /* 0x000fe20003f06270 */
[----:B------:R-:W-:Y:S01]  /*2d40*/  IMAD R27, R12, c[0x0][0x26c], R0 ;  /* 0x00009b000c1b7a24 */ /* 0x000fe200078e0200 */
[----:B------:R-:W-:Y:S01]  /*2d50*/  SEL R15, RZ, c[0x0][0x27c], !P2 ;  /* 0x00009f00ff0f7a07 */ /* 0x000fe20005000000 */
[----:B------:R-:W-:Y:S01]  /*2d60*/  IMAD R0, R5, c[0x0][0x280], RZ ;  /* 0x0000a00005007a24 */ /* 0x000fe200078e02ff */
[----:B------:R-:W-:Y:S01]  /*2d70*/  SEL R17, R4, R17, !P0 ;  /* 0x0000001104117207 */ /* 0x000fe20004000000 */
[----:B------:R-:W-:Y:S01]  /*2d80*/  IMAD.WIDE.U32 R2, R20, c[0x0][0x210], R104 ;  /* 0x0000840014027a25 */ /* 0x000fe200078e0068 */
[----:B------:R-:W-:-:S03]  /*2d90*/  SEL R24, RZ, c[0x0][0x27c], !P1 ;  /* 0x00009f00ff187a07 */ /* 0x000fc60004800000 */
[----:B------:R-:W-:Y:S02]  /*2da0*/  IMAD R8, R5, c[0x0][0x290], RZ ;  /* 0x0000a40005087a24 */ /* 0x000fe400078e02ff */
[C-C-:B------:R-:W-:Y:S01]  /*2db0*/  IMAD.WIDE.U32 R6, R245.reuse, c[0x0][0x290], R142.reuse ;  /* 0x0000a400f5067a25 */ /* 0x140fe200078e008e */
[----:B------:R-:W-:Y:S01]  /*2dc0*/  ULDC.U8 UR4, c[0x0][0x298] ;  /* 0x0000a60000047ab9 */ /* 0x000fe20000000000 */
[----:B------:R-:W-:Y:S02]  /*2dd0*/  ISETP.GE.AND P1, PT, R162, 0x1, PT ;  /* 0x00000001a200780c */ /* 0x000fe40003f26270 */
[----:B------:R-:W-:-:S04]  /*2de0*/  IMAD.WIDE.U32 R4, R245, c[0x0][0x280], R142 ;  /* 0x0000a000f5047a25 */ /* 0x000fc800078e008e */
[C---:B------:R-:W-:Y:S02]  /*2df0*/  IMAD R0, R245.reuse, c[0x0][0x284], R0 ;  /* 0x0000a100f5007a24 */ /* 0x040fe400078e0200 */
[----:B------:R-:W-:-:S04]  /*2e00*/  IMAD.WIDE.U32 R12, R245, c[0x0][0x280], R104 ;  /* 0x0000a000f50c7a25 */ /* 0x000fc800078e0068 */
[----:B------:R-:W-:Y:S02]  /*2e10*/  IMAD R11, R20, c[0x0][0x214], R3 ;  /* 0x00008500140b7a24 */ /* 0x000fe400078e0203 */
[----:B------:R-:W-:Y:S02]  /*2e20*/  IMAD.MOV.U32 R10, RZ, RZ, R2 ;  /* 0x000000ffff0a7224 */ /* 0x000fe400078e0002 */
[C---:B------:R-:W-:Y:S02]  /*2e30*/  IMAD R8, R245.reuse, c[0x0][0x294], R8 ;  /* 0x0000a500f5087a24 */ /* 0x040fe400078e0208 */
[----:B------:R-:W-:-:S04]  /*2e40*/  IMAD.WIDE.U32 R2, R245, c[0x0][0x290], R104 ;  /* 0x0000a400f5027a25 */ /* 0x000fc800078e0068 */
[----:B------:R-:W-:Y:S02]  /*2e50*/  IMAD.IADD R9, R5, 0x1, R0 ;  /* 0x0000000105097824 */ /* 0x000fe400078e0200 */
[----:B------:R-:W-:Y:S02]  /*2e60*/  IMAD.IADD R5, R0, 0x1, R13 ;  /* 0x0000000100057824 */ /* 0x000fe400078e020d */
[----:B------:R-:W-:Y:S02]  /*2e70*/  IMAD.IADD R0, R104, 0x1, R15 ;  /* 0x0000000168007824 */ /* 0x000fe400078e020f */
[----:B------:R-:W-:Y:S02]  /*2e80*/  IMAD.IADD R7, R7, 0x1, R8 ;  /* 0x0000000107077824 */ /* 0x000fe400078e0208 */
[----:B------:R-:W-:Y:S02]  /*2e90*/  IMAD.IADD R3, R8, 0x1, R3 ;  /* 0x0000000108037824 */ /* 0x000fe400078e0203 */
[----:B------:R-:W-:-:S02]  /*2ea0*/  IMAD.MOV.U32 R8, RZ, RZ, R4 ;  /* 0x000000ffff087224 */ /* 0x000fc400078e0004 */
[----:B------:R-:W-:Y:S01]  /*2eb0*/  IMAD.MOV.U32 R4, RZ, RZ, R12 ;  /* 0x000000ffff047224 */ /* 0x000fe200078e000c */
[----:B------:R-:W-:Y:S02]  /*2ec0*/  SHF.R.S32.HI R12, RZ, 0x1f, R0 ;  /* 0x0000001fff0c7819 */ /* 0x000fe40000011400 */
[----:B------:R-:W-:Y:S02]  /*2ed0*/  SHF.R.S32.HI R13, RZ, 0x1f, R14 ;  /* 0x0000001fff0d7819 */ /* 0x000fe4000001140e */
[CC--:B------:R-:W-:Y:S02]  /*2ee0*/  LEA.HI R15, R12.reuse, R0.reuse, RZ, 0x3 ;  /* 0x000000000c0f7211 */ /* 0x0c0fe400078f18ff */
[----:B------:R-:W-:Y:S01]  /*2ef0*/  LEA.HI R21, R12, R0, RZ, 0x6 ;  /* 0x000000000c157211 */ /* 0x000fe200078f30ff */
[----:B------:R-:W-:Y:S02]  /*2f00*/  IMAD R12, R18, c[0x0][0x218], RZ ;  /* 0x00008600120c7a24 */ /* 0x000fe400078e02ff */
[----:B------:R-:W-:Y:S01]  /*2f10*/  IMAD.IADD R0, R107, 0x1, R24 ;  /* 0x000000016b007824 */ /* 0x000fe200078e0218 */
[----:B------:R-:W-:-:S02]  /*2f20*/  SHF.R.S32.HI R20, RZ, 0x1f, R16 ;  /* 0x0000001fff147819 */ /* 0x000fc40000011410 */
[----:B------:R-:W-:Y:S01]  /*2f30*/  LEA.HI R22, R13, R14, RZ, 0x4 ;  /* 0x0000000e0d167211 */ /* 0x000fe200078f20ff */
[----:B------:R-:W-:Y:S01]  /*2f40*/  IMAD R26, R19, c[0x0][0x21c], R12 ;  /* 0x00008700131a7a24 */ /* 0x000fe200078e020c */
[----:B------:R-:W-:Y:S02]  /*2f50*/  SHF.R.S32.HI R13, RZ, 0x1f, R17 ;  /* 0x0000001fff0d7819 */ /* 0x000fe40000011411 */
[----:B------:R-:W-:Y:S02]  /*2f60*/  SEL R14, RZ, c[0x0][0x27c], !P0 ;  /* 0x00009f00ff0e7a07 */ /* 0x000fe40004000000 */
[----:B------:R-:W-:Y:S02]  /*2f70*/  SHF.R.S32.HI R12, RZ, 0x1f, R0 ;  /* 0x0000001fff0c7819 */ /* 0x000fe40000011400 */
[----:B------:R-:W-:Y:S02]  /*2f80*/  LEA.HI R23, R20, R16, RZ, 0x4 ;  /* 0x0000001014177211 */ /* 0x000fe400078f20ff */
[----:B------:R-:W-:Y:S01]  /*2f90*/  LEA.HI R20, R13, R17, RZ, 0x4 ;  /* 0x000000110d147211 */ /* 0x000fe200078f20ff */
[----:B------:R-:W-:Y:S01]  /*2fa0*/  IMAD.IADD R13, R106, 0x1, R14 ;  /* 0x000000016a0d7824 */ /* 0x000fe200078e020e */
[CC--:B------:R-:W-:Y:S01]  /*2fb0*/  LEA.HI R14, R12.reuse, R0.reuse, RZ, 0x3 ;  /* 0x000000000c0e7211 */ /* 0x0c0fe200078f18ff */
[----:B------:R-:W-:Y:S01]  /*2fc0*/  IMAD.WIDE.U32 R98, R19, c[0x0][0x218], R10 ;  /* 0x0000860013627a25 */ /* 0x000fe200078e000a */
[----:B------:R-:W-:-:S03]  /*2fd0*/  LEA.HI R0, R12, R0, RZ, 0x6 ;  /* 0x000000000c007211 */ /* 0x000fc600078f30ff */
[----:B------:R-:W-:Y:S01]  /*2fe0*/  IMAD.SHL.U32 R11, R21, 0x40, RZ ;  /* 0x00000040150b7824 */ /* 0x000fe200078e00ff */
[----:B------:R-:W-:Y:S01]  /*2ff0*/  SHF.R.S32.HI R10, RZ, 0x1f, R13 ;  /* 0x0000001fff0a7819 */ /* 0x000fe2000001140d */
[----:B------:R-:W-:-:S03]  /*3000*/  IMAD.SHL.U32 R0, R0, 0x40, RZ ;  /* 0x0000004000007824 */ /* 0x000fc600078e00ff */
[----:B------:R-:W-:Y:S02]  /*3010*/  LOP3.LUT R17, R11, 0x7ffff000, RZ, 0xc0, !PT ;  /* 0x7ffff0000b117812 */ /* 0x000fe400078ec0ff */
[CC--:B------:R-:W-:Y:S02]  /*3020*/  LEA.HI R12, R10.reuse, R13.reuse, RZ, 0x3 ;  /* 0x0000000d0a0c7211 */ /* 0x0c0fe400078f18ff */
[----:B------:R-:W-:Y:S02]  /*3030*/  LEA.HI R18, R10, R13, RZ, 0x6 ;  /* 0x0000000d0a127211 */ /* 0x000fe400078f30ff */
[----:B------:R-:W-:Y:S02]  /*3040*/  LOP3.LUT R10, R0, 0x7ffff000, RZ, 0xc0, !PT ;  /* 0x7ffff000000a7812 */ /* 0x000fe400078ec0ff */
[----:B------:R-:W-:Y:S01]  /*3050*/  SHF.R.S32.HI R13, RZ, 0x4, R22 ;  /* 0x00000004ff0d7819 */ /* 0x000fe20000011416 */
[----:B------:R-:W-:Y:S02]  /*3060*/  IMAD.MOV.U32 R155, RZ, RZ, c[0x0][0x1e0] ;  /* 0x00007800ff9b7624 */ /* 0x000fe400078e00ff */
[----:B------:R-:W-:-:S02]  /*3070*/  IMAD.MOV.U32 R156, RZ, RZ, c[0x0][0x280] ;  /* 0x0000a000ff9c7624 */ /* 0x000fc400078e00ff */
[----:B------:R-:W-:Y:S01]  /*3080*/  IMAD.MOV.U32 R157, RZ, RZ, c[0x0][0x290] ;  /* 0x0000a400ff9d7624 */ /* 0x000fe200078e00ff */
[----:B------:R-:W-:Y:S01]  /*3090*/  LOP3.LUT R101, R15, 0xfffffff8, RZ, 0xc0, !PT ;  /* 0xfffffff80f657812 */ /* 0x000fe200078ec0ff */
[----:B------:R-:W-:Y:S01]  /*30a0*/  IMAD.WIDE.U32 R94, R134, c[0x0][0x280], R8 ;  /* 0x0000a000865e7a25 */ /* 0x000fe200078e0008 */
[----:B------:R-:W-:Y:S02]  /*30b0*/  LOP3.LUT R100, R14, 0xfffffff8, RZ, 0xc0, !PT ;  /* 0xfffffff80e647812 */ /* 0x000fe400078ec0ff */
[----:B------:R-:W-:Y:S01]  /*30c0*/  LOP3.LUT R85, R12, 0xfffffff8, RZ, 0xc0, !PT ;  /* 0xfffffff80c557812 */ /* 0x000fe200078ec0ff */
[----:B------:R-:W-:Y:S01]  /*30d0*/  IMAD.WIDE.U32 R92, R134, c[0x0][0x290], R6 ;  /* 0x0000a400865c7a25 */ /* 0x000fe200078e0006 */
[----:B------:R-:W-:-:S03]  /*30e0*/  SHF.L.U64.HI R137, R155, R149, c[0x0][0x1e4] ;  /* 0x000079009b897619 */ /* 0x000fc60000010295 */
[----:B------:R-:W-:Y:S01]  /*30f0*/  IMAD.WIDE.U32 R90, R134, c[0x0][0x280], R4 ;  /* 0x0000a000865a7a25 */ /* 0x000fe200078e0004 */
[----:B------:R-:W-:-:S03]  /*3100*/  SHF.L.U64.HI R148, R156, R149, c[0x0][0x284] ;  /* 0x0000a1009c947619 */ /* 0x000fc60000010295 */
[----:B------:R-:W-:Y:S01]  /*3110*/  IMAD.WIDE.U32 R88, R134, c[0x0][0x290], R2 ;  /* 0x0000a40086587a25 */ /* 0x000fe200078e0002 */
[----:B------:R-:W-:Y:S02]  /*3120*/  SHF.L.U64.HI R149, R157, R149, c[0x0][0x294] ;  /* 0x0000a5009d957619 */ /* 0x000fe40000010295 */
[----:B------:R-:W-:Y:S01]  /*3130*/  ISETP.NE.AND P6, PT, RZ, UR4, PT ;  /* 0x00000004ff007c0c */ /* 0x000fe2000bfc5270 */
[----:B------:R-:W-:Y:S01]  /*3140*/  IMAD.SHL.U32 R155, R155, 0x40, RZ ;  /* 0x000000409b9b7824 */ /* 0x000fe200078e00ff */
[----:B------:R-:W-:Y:S01]  /*3150*/  SHF.R.S32.HI R117, RZ, 0x1f, R101 ;  /* 0x0000001fff757819 */ /* 0x000fe20000011465 */
[----:B------:R-:W-:Y:S01]  /*3160*/  IMAD.SHL.U32 R156, R156, 0x40, RZ ;  /* 0x000000409c9c7824 */ /* 0x000fe200078e00ff */
[----:B------:R-:W-:Y:S01]  /*3170*/  SHF.R.S32.HI R116, RZ, 0x1f, R100 ;  /* 0x0000001fff747819 */ /* 0x000fe20000011464 */
[----:B------:R-:W-:Y:S01]  /*3180*/  IMAD.SHL.U32 R157, R157, 0x40, RZ ;  /* 0x000000409d9d7824 */ /* 0x000fe200078e00ff */
[----:B------:R-:W-:Y:S01]  /*3190*/  SHF.R.S32.HI R115, RZ, 0x1f, R85 ;  /* 0x0000001fff737819 */ /* 0x000fe20000011455 */
[----:B------:R-:W-:-:S02]  /*31a0*/  IMAD.IADD R84, R81, 0x1, R27 ;  /* 0x0000000151547824 */ /* 0x000fc400078e021b */
[----:B------:R-:W-:Y:S01]  /*31b0*/  IMAD.IADD R123, R99, 0x1, R26 ;  /* 0x00000001637b7824 */ /* 0x000fe200078e021a */
[C---:B--2---:R-:W-:Y:S02]  /*31c0*/  LOP3.LUT R11, R29.reuse, 0x38, R14, 0xf8, !PT ;  /* 0x000000381d0b7812 */ /* 0x044fe400078ef80e */
[----:B------:R-:W-:Y:S02]  /*31d0*/  LOP3.LUT R16, R29, 0x38, R15, 0xf8, !PT ;  /* 0x000000381d107812 */ /* 0x000fe400078ef80f */
[-C--:B---3--:R-:W-:Y:S02]  /*31e0*/  LOP3.LUT R0, R11, R28.reuse, RZ, 0x3c, !PT ;  /* 0x0000001c0b007212 */ /* 0x088fe400078e3cff */
[----:B------:R-:W-:Y:S02]  /*31f0*/  LOP3.LUT R16, R16, R28, RZ, 0x3c, !PT ;  /* 0x0000001c10107212 */ /* 0x000fe400078e3cff */
[----:B------:R-:W-:Y:S02]  /*3200*/  SHF.R.S32.HI R11, RZ, 0x4, R23 ;  /* 0x00000004ff0b7819 */ /* 0x000fe40000011417 */
[----:B------:R-:W-:-:S02]  /*3210*/  IADD3 R22, R0, R10, R139 ;  /* 0x0000000a00167210 */ /* 0x000fc40007ffe08b */
[----:B------:R-:W-:Y:S02]  /*3220*/  SHF.R.S32.HI R0, RZ, 0x4, R20 ;  /* 0x00000004ff007819 */ /* 0x000fe40000011414 */
[----:B------:R-:W-:Y:S01]  /*3230*/  IADD3 R24, R16, R17, R139 ;  /* 0x0000001110187210 */ /* 0x000fe20007ffe08b */
[----:B------:R-:W-:Y:S01]  /*3240*/  IMAD.SHL.U32 R16, R18, 0x40, RZ ;  /* 0x0000004012107824 */ /* 0x000fe200078e00ff */
[----:B------:R-:W-:Y:S02]  /*3250*/  LEA.HI.SX32 R11, R15, R11, 0x1d ;  /* 0x0000000b0f0b7211 */ /* 0x000fe400078feaff */
[----:B------:R-:W-:Y:S02]  /*3260*/  LEA.HI.SX32 R10, R14, R13, 0x1d ;  /* 0x0000000d0e0a7211 */ /* 0x000fe400078feaff */
[----:B------:R-:W-:Y:S02]  /*3270*/  LEA.HI.SX32 R0, R12, R0, 0x1d ;  /* 0x000000000c007211 */ /* 0x000fe400078feaff */
[----:B------:R-:W-:Y:S01]  /*3280*/  SHF.R.S32.HI R13, RZ, 0x1f, R11 ;  /* 0x0000001fff0d7819 */ /* 0x000fe2000001140b */
[----:B------:R-:W-:Y:S01]  /*3290*/  IMAD.SHL.U32 R79, R10, 0x8, RZ ;  /* 0x000000080a4f7824 */ /* 0x000fe200078e00ff */
[----:B------:R-:W-:-:S02]  /*32a0*/  SHF.R.S32.HI R17, RZ, 0x1f, R0 ;  /* 0x0000001fff117819 */ /* 0x000fc40000011400 */
[----:B------:R-:W-:Y:S01]  /*32b0*/  LOP3.LUT R21, R16, 0x7ffff000, RZ, 0xc0, !PT ;  /* 0x7ffff00010157812 */ /* 0x000fe200078ec0ff */
[----:B------:R-:W-:Y:S01]  /*32c0*/  IMAD.SHL.U32 R82, R11, 0x8, RZ ;  /* 0x000000080b527824 */ /* 0x000fe200078e00ff */
[----:B------:R-:W-:Y:S01]  /*32d0*/  SHF.R.S32.HI R16, RZ, 0x1f, R10 ;  /* 0x0000001fff107819 */ /* 0x000fe2000001140a */
[----:B------:R-:W-:Y:S01]  /*32e0*/  IMAD.SHL.U32 R83, R0, 0x8, RZ ;  /* 0x0000000800537824 */ /* 0x000fe200078e00ff */
[----:B------:R-:W-:Y:S02]  /*32f0*/  LEA.HI R19, R13, R11, RZ, 0x3 ;  /* 0x0000000b0d137211 */ /* 0x000fe400078f18ff */
[----:B------:R-:W-:Y:S02]  /*3300*/  LOP3.LUT R18, R29, 0x38, R12, 0xf8, !PT ;  /* 0x000000381d127812 */ /* 0x000fe400078ef80c */
[----:B------:R-:W-:Y:S02]  /*3310*/  LEA.HI R11, R17, R0, RZ, 0x3 ;  /* 0x00000000110b7211 */ /* 0x000fe400078f18ff */
[----:B------:R-:W-:-:S02]  /*3320*/  LOP3.LUT R0, R29, 0x38, R79, 0xf8, !PT ;  /* 0x000000381d007812 */ /* 0x000fc400078ef84f */
[----:B------:R-:W-:Y:S02]  /*3330*/  LEA.HI R16, R16, R10, RZ, 0x3 ;  /* 0x0000000a10107211 */ /* 0x000fe400078f18ff */
[-C--:B------:R-:W-:Y:S01]  /*3340*/  LOP3.LUT R20, R18, R28.reuse, RZ, 0x3c, !PT ;  /* 0x0000001c12147212 */ /* 0x080fe200078e3cff */
        /* <DEDUP_REMOVED lines=22> */
[----:B------:R-:W-:Y:S01]  /*34b0*/  IMAD.IADD R120, R10, 0x1, R91 ;  /* 0x000000010a787824 */ /* 0x000fe200078e025b */
[----:B------:R-:W-:Y:S01]  /*34c0*/  SHF.R.S32.HI R112, RZ, 0x1f, R83 ;  /* 0x0000001fff707819 */ /* 0x000fe20000011453 */
        /* <DEDUP_REMOVED lines=9> */
.L_x_624:
[-C--:B------:R-:W-:Y:S01]  /*3560*/  IMAD R0, R137, R60.reuse, RZ ;  /* 0x0000003c89007224 */ /* 0x080fe200078e02ff */
[----:B------:R-:W-:Y:S01]  /*3570*/  SHF.R.S32.HI R77, RZ, 0x1f, R60 ;  /* 0x0000001fff4d7819 */ /* 0x000fe2000001143c */
[----:B------:R-:W-:Y:S01]  /*3580*/  IMAD.WIDE.U32 R10, R155, R60, RZ ;  /* 0x0000003c9b0a7225 */ /* 0x000fe200078e00ff */
[----:B------:R-:W-:Y:S04]  /*3590*/  DEPBAR.LE SB0, 0x0 ;  /* 0x000080000000791a */ /* 0x000fe80000000000 */
[----:B------:R-:W-:Y:S01]  /*35a0*/  WARPSYNC 0xffffffff ;  /* 0xffffffff00007948 */ /* 0x000fe20003800000 */
[----:B------:R-:W-:Y:S01]  /*35b0*/  BAR.SYNC.DEFER_BLOCKING 0x0 ;  /* 0x0000000000007b1d */ /* 0x000fe20000010000 */
[----:B------:R-:W-:Y:S01]  /*35c0*/  ISETP.GE.AND P1, PT, R162, 0x1, PT ;  /* 0x00000001a200780c */ /* 0x000fe20003f26270 */
[----:B------:R-:W-:Y:S04]  /*35d0*/  IMAD R0, R77, R155, R0 ;  /* 0x0000009b4d007224 */ /* 0x000fe800078e0200 */
[----:B------:R-:W-:Y:S01]  /*35e0*/  IMAD.IADD R16, R11, 0x1, R0 ;  /* 0x000000010b107824 */ /* 0x000fe200078e0200 */
[----:B------:R-:W-:Y:S05]  /*35f0*/  IADD3 R0, P0, R131, R10, RZ ;  /* 0x0000000a83007210 */ /* 0x000fea0007f1e0ff */
[----:B-1----:R-:W-:Y:S01]  /*3600*/  IMAD.X R2, R16, 0x1, R130, P0 ;  /* 0x0000000110027824 */ /* 0x002fe200000e0682 */
[C---:B------:R-:W-:Y:S04]  /*3610*/  LEA R50, P0, R0.reuse, c[0x0][0x1c8], 0x1 ;  /* 0x0000720000327a11 */ /* 0x040fe800078008ff */
[----:B------:R-:W-:Y:S01]  /*3620*/  LEA.HI.X R51, R0, c[0x0][0x1cc], R2, 0x1, P0 ;  /* 0x0000730000337a11 */ /* 0x000fe200000f0c02 */
[----:B------:R-:W-:Y:S01]  /*3630*/  BSSY B1, `(.L_x_600) ;  /* 0x000038e000017945 */ /* 0x000fe20003800000 */
[----:B------:R-:W-:-:S05]  /*3640*/  @!P1 BRA `(.L_x_601) ;  /* 0x000036f000009947 */ /* 0x000fca0003800000 */
[-C--:B------:R-:W-:Y:S02]  /*3650*/  IMAD R2, R148, R60.reuse, RZ ;  /* 0x0000003c94027224 */ /* 0x080fe400078e02ff */
[-C--:B------:R-:W-:Y:S02]  /*3660*/  IMAD R0, R149, R60.reuse, RZ ;  /* 0x0000003c95007224 */ /* 0x080fe400078e02ff */
[----:B------:R-:W-:Y:S02]  /*3670*/  IMAD R3, R60, -0x40, R78 ;  /* 0xffffffc03c037824 */ /* 0x000fe400078e024e */
[-C--:B------:R-:W-:Y:S03]  /*3680*/  IMAD.WIDE.U32 R8, R156, R60.reuse, RZ ;  /* 0x0000003c9c087225 */ /* 0x080fe600078e00ff */
[----:B------:R-:W-:Y:S01]  /*3690*/  IMNMX R26, R3, 0x40, PT ;  /* 0x00000040031a7817 */ /* 0x000fe20003800200 */
[----:B------:R-:W-:Y:S04]  /*36a0*/  IMAD.WIDE.U32 R24, R157, R60, RZ ;  /* 0x0000003c9d187225 */ /* 0x000fe800078e00ff */
[C---:B------:R-:W-:Y:S02]  /*36b0*/  IMAD R2, R77.reuse, R156, R2 ;  /* 0x0000009c4d027224 */ /* 0x040fe400078e0202 */
[----:B------:R-:W-:Y:S03]  /*36c0*/  IMAD R0, R77, R157, R0 ;  /* 0x0000009d4d007224 */ /* 0x000fe600078e0200 */
        /* <DEDUP_REMOVED lines=62> */
.L_x_604:
[----:B------:R-:W-:Y:S05]  /*3ab0*/  BSYNC B0 ;  /* 0x0000000000007941 */ /* 0x000fea0003800000 */
.L_x_603:
        /* <DEDUP_REMOVED lines=89> */
.L_x_607:
[----:B------:R-:W-:Y:S05]  /*4050*/  BSYNC B0 ;  /* 0x0000000000007941 */ /* 0x000fea0003800000 */
.L_x_606:
        /* <DEDUP_REMOVED lines=56> */
.L_x_609:
[----:B------:R-:W-:Y:S05]  /*43e0*/  BSYNC B0 ;  /* 0x0000000000007941 */ /* 0x000fea0003800000 */
.L_x_608:
        /* <DEDUP_REMOVED lines=56> */
.L_x_611:
[----:B------:R-:W-:Y:S05]  /*4770*/  BSYNC B0 ;  /* 0x0000000000007941 */ /* 0x000fea0003800000 */
.L_x_610:
        /* <DEDUP_REMOVED lines=57> */
.L_x_613:
[----:B------:R-:W-:Y:S05]  /*4b10*/  BSYNC B0 ;  /* 0x0000000000007941 */ /* 0x000fea0003800000 */
.L_x_612:
        /* <DEDUP_REMOVED lines=57> */
.L_x_615:
[----:B------:R-:W-:Y:S05]  /*4eb0*/  BSYNC B0 ;  /* 0x0000000000007941 */ /* 0x000fea0003800000 */
.L_x_614:
        /* <DEDUP_REMOVED lines=57> */
.L_x_602:
        /* <DEDUP_REMOVED lines=47> */
.L_x_617:
[----:B------:R-:W-:Y:S05]  /*5540*/  BSYNC B0 ;  /* 0x0000000000007941 */ /* 0x000fea0003800000 */
.L_x_616:
        /* <DEDUP_REMOVED lines=32> */
[----:B------:R-:W-:Y:S01]  /*5750*/  LDS.128 R48, [R109+0x6100] ;  /* 0x006100006d307984 */ /* 0x000fe20000000c00 */
[-C--:B------:R-:W-:Y:S01]  /*5760*/  IADD3 R0, P1, P0, R74, R67.reuse, R101 ;  /* 0x000000434a007210 */ /* 0x080fe2000783e065 */
[----:B------:R-:W-:Y:S01]  /*5770*/  IMAD.MOV.U32 R24, RZ, RZ, R7 ;  /* 0x000000ffff187224 */ /* 0x000fe200078e0007 */
[----:B------:R-:W-:Y:S01]  /*5780*/  MOV R10, R6 ;  /* 0x00000006000a7202 */ /* 0x000fe20000000f00 */
[----:B------:R-:W-:Y:S01]  /*5790*/  IMAD.MOV.U32 R42, RZ, RZ, R35 ;  /* 0x000000ffff2a7224 */ /* 0x000fe200078e0023 */
[----:B------:R-:W-:Y:S02]  /*57a0*/  IADD3.X R3, R76, R66, R117, P1, P0 ;  /* 0x000000424c037210 */ /* 0x000fe40000fe0475 */
[----:B------:R-:W-:Y:S01]  /*57b0*/  MOV R40, R34 ;  /* 0x0000002200287202 */ /* 0x000fe20000000f00 */
[----:B------:R-:W1:Y:S04]  /*57c0*/  LDS.128 R16, [R119+0x6100] ;  /* 0x0061000077107984 */ /* 0x000e680000000c00 */
[----:B------:R-:W-:Y:S04]  /*57d0*/  @!P2 IADD3 R2, P1, P0, R74, R67, R82 ;  /* 0x000000434a02a210 */ /* 0x000fe8000783e052 */
[----:B------:R-:W-:Y:S02]  /*57e0*/  @!P2 IADD3.X R8, R76, R66, R114, P1, P0 ;  /* 0x000000424c08a210 */ /* 0x000fe40000fe0472 */
[C---:B------:R-:W-:Y:S04]  /*57f0*/  LEA R64, P0, R0.reuse, c[0x0][0x1c8], 0x1 ;  /* 0x0000720000407a11 */ /* 0x040fe800078008ff */
[----:B------:R-:W-:Y:S02]  /*5800*/  LEA.HI.X R65, R0, c[0x0][0x1cc], R3, 0x1, P0 ;  /* 0x0000730000417a11 */ /* 0x000fe400000f0c03 */
[C---:B------:R-:W-:Y:S02]  /*5810*/  @!P2 LEA R62, P0, R2.reuse, c[0x0][0x1c8], 0x1 ;  /* 0x00007200023eaa11 */ /* 0x040fe400078008ff */
[----:B------:R-:W-:Y:S02]  /*5820*/  MOV R0, R4 ;  /* 0x0000000400007202 */ /* 0x000fe40000000f00 */
[----:B------:R-:W-:Y:S01]  /*5830*/  @!P2 LEA.HI.X R63, R2, c[0x0][0x1cc], R8, 0x1, P0 ;  /* 0x00007300023faa11 */ /* 0x000fe200000f0c08 */
[--C-:B------:R-:W-:Y:S01]  /*5840*/  IMAD.MOV.U32 R2, RZ, RZ, R5.reuse ;  /* 0x000000ffff027224 */ /* 0x100fe200078e0005 */
[----:B------:R-:W-:Y:S11]  /*5850*/  ISETP.GE.AND P0, PT, R104, c[0x0][0x27c], PT ;  /* 0x00009f0068007a0c */ /* 0x000ff60003f06270 */
[----:B------:R-:W-:Y:S02]  /*5860*/  @!UPT UIADD3 URZ, URZ, URZ, URZ ;  /* 0x0000003f3f3ff290 */ /* 0x000fe4000fffe03f */
[--C-:B------:R-:W-:Y:S01]  /*5870*/  @!P0 SHF.R.U32.HI R9, RZ, 0x10, R5.reuse ;  /* 0x00000010ff098819 */ /* 0x100fe20000011605 */
[----:B------:R-:W-:Y:S01]  /*5880*/  @!P0 HADD2.F32 R3, -RZ, R2.H0_H0 ;  /* 0x20000002ff038230 */ /* 0x000fe20000004100 */
[----:B------:R-:W-:Y:S01]  /*5890*/  @!P0 SHF.R.U64 R8, R4, 0x10, R5 ;  /* 0x0000001004088819 */ /* 0x000fe20000001205 */
[----:B------:R-:W-:Y:S01]  /*58a0*/  @!P0 HADD2.F32 R0, -RZ, R0.H0_H0 ;  /* 0x20000000ff008230 */ /* 0x000fe20000004100 */
[----:B------:R-:W-:Y:S01]  /*58b0*/  @!P0 SHF.R.U64 R11, R6, 0x10, R7 ;  /* 0x00000010060b8819 */ /* 0x000fe20000001207 */
[----:B-1----:R-:W-:Y:S01]  /*58c0*/  @!P0 IMAD.MOV.U32 R6, RZ, RZ, R16 ;  /* 0x000000ffff068224 */ /* 0x002fe200078e0010 */
[----:B------:R-:W-:Y:S02]  /*58d0*/  @!P0 MOV R31, R49 ;  /* 0x00000031001f8202 */ /* 0x000fe40000000f00 */
[----:B------:R-:W-:Y:S02]  /*58e0*/  @!P0 MOV R36, R48 ;  /* 0x0000003000248202 */ /* 0x000fe40000000f00 */
[----:B------:R-:W-:Y:S01]  /*58f0*/  @!P0 MOV R5, R17 ;  /* 0x0000001100058202 */ /* 0x000fe20000000f00 */
[----:B------:R-:W-:Y:S01]  /*5900*/  @!P0 HADD2.F32 R2, -RZ, R6.H0_H0 ;  /* 0x20000006ff028230 */ /* 0x000fe20000004100 */
[----:B------:R-:W-:Y:S02]  /*5910*/  MOV R4, R32 ;  /* 0x0000002000047202 */ /* 0x000fe40000000f00 */
[----:B------:R-:W-:Y:S01]  /*5920*/  @!P0 SHF.R.U64 R39, R32, 0x10, R33 ;  /* 0x0000001020278819 */ /* 0x000fe20000001221 */
[----:B------:R-:W-:Y:S01]  /*5930*/  @!P0 HADD2.F32 R32, -RZ, R31.H0_H0 ;  /* 0x2000001fff208230 */ /* 0x000fe20000004100 */
[----:B------:R-:W-:Y:S01]  /*5940*/  @!P0 SHF.R.U32.HI R25, RZ, 0x10, R7 ;  /* 0x00000010ff198819 */ /* 0x000fe20000011607 */
[----:B------:R-:W-:Y:S01]  /*5950*/  @!P0 HADD2.F32 R7, -RZ, R36.H0_H0 ;  /* 0x20000024ff078230 */ /* 0x000fe20000004100 */
[----:B------:R-:W-:Y:S01]  /*5960*/  @!P0 SHF.R.U32.HI R38, RZ, 0x10, R33 ;  /* 0x00000010ff268819 */ /* 0x000fe20000011621 */
[----:B------:R-:W-:Y:S01]  /*5970*/  @!P0 HADD2.F32 R30, -RZ, R4.H0_H0 ;  /* 0x20000004ff1e8230 */ /* 0x000fe20000004100 */
[--C-:B------:R-:W-:Y:S01]  /*5980*/  @!P0 SHF.R.U64 R41, R34, 0x10, R35.reuse ;  /* 0x0000001022298819 */ /* 0x100fe20000001223 */
[-C--:B------:R-:W-:Y:S01]  /*5990*/  @!P0 FMUL.FTZ R34, R32, R3.reuse ;  /* 0x0000000320228220 */ /* 0x080fe20000410000 */
[----:B------:R-:W-:Y:S01]  /*59a0*/  @!P0 HADD2.F32 R4, -RZ, R5.H0_H0 ;  /* 0x20000005ff048230 */ /* 0x000fe20000004100 */
[----:B------:R-:W-:Y:S01]  /*59b0*/  @!P0 SHF.R.U32.HI R43, RZ, 0x10, R35 ;  /* 0x00000010ff2b8819 */ /* 0x000fe20000011623 */
[CC--:B------:R-:W-:Y:S01]  /*59c0*/  @!P0 FMUL.FTZ R35, R7.reuse, R0.reuse ;  /* 0x0000000007238220 */ /* 0x0c0fe20000410000 */
[----:B------:R-:W-:Y:S01]  /*59d0*/  @!P0 HADD2.F32 R33, -RZ, R37.H0_H0 ;  /* 0x20000025ff218230 */ /* 0x000fe20000004100 */
[----:B------:R-:W-:Y:S01]  /*59e0*/  @!P0 FMUL.FTZ R0, R2, R0 ;  /* 0x0000000002008220 */ /* 0x000fe20000410000 */
[----:B------:R-:W-:Y:S01]  /*59f0*/  @!P0 HADD2.F32 R37, -RZ, R40.H0_H0 ;  /* 0x20000028ff258230 */ /* 0x000fe20000004100 */
[C---:B------:R-:W-:Y:S01]  /*5a00*/  @!P0 FMUL.FTZ R3, R4.reuse, R3 ;  /* 0x0000000304038220 */ /* 0x040fe20000410000 */
[----:B------:R-:W-:Y:S01]  /*5a10*/  @!P0 HADD2.F32 R40, -RZ, R42.H0_H0 ;  /* 0x2000002aff288230 */ /* 0x000fe20000004100 */
        /* <DEDUP_REMOVED lines=8> */
[----:B------:R-:W-:Y:S02]  /*5aa0*/  @!P0 HADD2.F32 R35, -RZ, R38.H0_H0 ;  /* 0x20000026ff238230 */ /* 0x000fe40000004100 */
[----:B------:R-:W-:Y:S02]  /*5ab0*/  @!P0 HADD2.F32 R2, -RZ, R5.H1_H1 ;  /* 0x30000005ff028230 */ /* 0x000fe40000004100 */
[----:B------:R-:W-:Y:S02]  /*5ac0*/  @!P0 HADD2.F32 R31, -RZ, R39.H0_H0 ;  /* 0x20000027ff1f8230 */ /* 0x000fe40000004100 */
[----:B------:R-:W-:Y:S01]  /*5ad0*/  @!P0 HADD2.F32 R5, -RZ, R6.H1_H1 ;  /* 0x30000006ff058230 */ /* 0x000fe20000004100 */
[----:B------:R-:W-:Y:S01]  /*5ae0*/  @!P0 FMUL.FTZ R6, R30, R7 ;  /* 0x000000071e068220 */ /* 0x000fe20000410000 */
[----:B------:R-:W-:Y:S01]  /*5af0*/  @!P0 HADD2.F32 R39, -RZ, R41.H0_H0 ;  /* 0x20000029ff278230 */ /* 0x000fe20000004100 */
[C---:B------:R-:W-:Y:S01]  /*5b00*/  @!P0 FFMA.FTZ R71, R2.reuse, R35, -R8 ;  /* 0x0000002302478223 */ /* 0x040fe20000010808 */
[----:B------:R-:W-:Y:S01]  /*5b10*/  @!P0 MOV R41, R51 ;  /* 0x0000003300298202 */ /* 0x000fe20000000f00 */
[----:B------:R-:W-:Y:S01]  /*5b20*/  @!P0 IMAD.MOV.U32 R8, RZ, RZ, R50 ;  /* 0x000000ffff088224 */ /* 0x000fe200078e0032 */
[----:B------:R-:W-:Y:S01]  /*5b30*/  @!P0 HADD2.F32 R9, -RZ, R10.H0_H0 ;  /* 0x2000000aff098230 */ /* 0x000fe20000004100 */
[----:B------:R-:W-:Y:S02]  /*5b40*/  @!P0 FMUL.FTZ R4, R2, R4 ;  /* 0x0000000402048220 */ /* 0x000fe40000410000 */
        /* <DEDUP_REMOVED lines=10> */
[----:B------:R-:W-:Y:S01]  /*5bf0*/  @!P0 FMUL.FTZ R10, R38, R6 ;  /* 0x00000006260a8220 */ /* 0x000fe20000410000 */
[----:B------:R-:W-:Y:S01]  /*5c00*/  @!P0 HADD2.F32 R8, -RZ, R5.H0_H0 ;  /* 0x20000005ff088230 */ /* 0x000fe20000004100 */
[----:B------:R-:W-:Y:S01]  /*5c10*/  @!P0 FMUL.FTZ R11, R36, R9 ;  /* 0x00000009240b8220 */ /* 0x000fe20000410000 */
[----:B------:R-:W-:Y:S01]  /*5c20*/  @!P0 F2FP.PACK_AB R31, R71, R72 ;  /* 0x00000048471f823e */ /* 0x000fe200000000ff */
[C---:B------:R-:W-:Y:S01]  /*5c30*/  @!P0 FMUL.FTZ R6, R7.reuse, R6 ;  /* 0x0000000607068220 */ /* 0x040fe20000410000 */
[----:B------:R-:W-:Y:S01]  /*5c40*/  @!P0 F2FP.PACK_AB R30, R70, R73 ;  /* 0x00000049461e823e */ /* 0x000fe200000000ff */
[----:B------:R-:W-:Y:S01]  /*5c50*/  @!P0 FFMA.FTZ R69, R7, R39, -R10 ;  /* 0x0000002707458223 */ /* 0x000fe2000001080a */
[----:B------:R-:W-:Y:S01]  /*5c60*/  @!P0 MOV R17, R31 ;  /* 0x0000001f00118202 */ /* 0x000fe20000000f00 */
[----:B------:R-:W-:Y:S01]  /*5c70*/  @!P0 IMAD.MOV.U32 R7, RZ, RZ, R19 ;  /* 0x000000ffff078224 */ /* 0x000fe200078e0013 */
[----:B------:R-:W-:Y:S01]  /*5c80*/  @!P0 MOV R16, R30 ;  /* 0x0000001e00108202 */ /* 0x000fe20000000f00 */
[C---:B------:R-:W-:Y:S01]  /*5c90*/  @!P0 FFMA.FTZ R68, R8.reuse, R37, -R11 ;  /* 0x0000002508448223 */ /* 0x040fe2000001080b */
[----:B------:R-:W-:Y:S01]  /*5ca0*/  @!P0 HADD2.F32 R10, -RZ, R24.H0_H0 ;  /* 0x20000018ff0a8230 */ /* 0x000fe20000004100 */
[----:B------:R-:W-:Y:S01]  /*5cb0*/  @!P0 FMUL.FTZ R5, R8, R9 ;  /* 0x0000000908058220 */ /* 0x000fe20000410000 */
[----:B------:R-:W-:Y:S01]  /*5cc0*/  @!P0 HADD2.F32 R11, -RZ, R25.H0_H0 ;  /* 0x20000019ff0b8230 */ /* 0x000fe20000004100 */
[----:B------:R-:W-:Y:S01]  /*5cd0*/  @!P0 F2FP.PACK_AB R3, R4, R3 ;  /* 0x000000030403823e */ /* 0x000fe200000000ff */
[--C-:B------:R-:W-:Y:S01]  /*5ce0*/  @!P0 HADD2.F32 R24, -RZ, R41.reuse.H0_H0 ;  /* 0x20000029ff188230 */ /* 0x100fe20000004100 */
[----:B------:R-:W-:Y:S01]  /*5cf0*/  @!P0 FFMA.FTZ R5, R36, R37, R5 ;  /* 0x0000002524058223 */ /* 0x000fe20000010005 */
[----:B------:R-:W-:Y:S01]  /*5d00*/  @!P0 HADD2.F32 R25, -RZ, R41.H1_H1 ;  /* 0x30000029ff198230 */ /* 0x000fe20000004100 */
[----:B------:R-:W-:Y:S01]  /*5d10*/  @!P0 FFMA.FTZ R6, R38, R39, R6 ;  /* 0x0000002726068223 */ /* 0x000fe20000010006 */
[--C-:B------:R-:W-:Y:S01]  /*5d20*/  @!P0 HADD2.F32 R9, -RZ, R7.reuse.H1_H1 ;  /* 0x30000007ff098230 */ /* 0x100fe20000004100 */
[----:B------:R-:W-:Y:S01]  /*5d30*/  @!P0 FMUL.FTZ R61, R24, R10 ;  /* 0x0000000a183d8220 */ /* 0x000fe20000410000 */
[----:B------:R-:W-:Y:S01]  /*5d40*/  @!P0 HADD2.F32 R8, -RZ, R7.H0_H0 ;  /* 0x20000007ff088230 */ /* 0x000fe20000004100 */
[----:B------:R-:W-:Y:S01]  /*5d50*/  @!P0 FMUL.FTZ R42, R25, R11 ;  /* 0x0000000b192a8220 */ /* 0x000fe20000410000 */
[----:B------:R-:W-:Y:S01]  /*5d60*/  @!P0 HADD2.F32 R41, -RZ, R43.H0_H0 ;  /* 0x2000002bff298230 */ /* 0x000fe20000004100 */
[----:B------:R-:W-:Y:S02]  /*5d70*/  @!P0 IMAD.MOV.U32 R49, RZ, RZ, R3 ;  /* 0x000000ffff318224 */ /* 0x000fe400078e0003 */
[C---:B------:R-:W-:Y:S02]  /*5d80*/  @!P0 FFMA.FTZ R61, R8.reuse, R40, -R61 ;  /* 0x00000028083d8223 */ /* 0x040fe4000001083d */
[C---:B------:R-:W-:Y:S02]  /*5d90*/  @!P0 FFMA.FTZ R42, R9.reuse, R41, -R42 ;  /* 0x00000029092a8223 */ /* 0x040fe4000001082a */
[----:B------:R-:W-:Y:S02]  /*5da0*/  @!P0 FMUL.FTZ R7, R8, R10 ;  /* 0x0000000a08078220 */ /* 0x000fe40000410000 */
[----:B------:R-:W-:Y:S01]  /*5db0*/  @!P0 FMUL.FTZ R8, R9, R11 ;  /* 0x0000000b09088220 */ /* 0x000fe20000410000 */
[----:B------:R-:W-:Y:S01]  /*5dc0*/  @!P0 F2FP.PACK_AB R11, R69, R68 ;  /* 0x00000044450b823e */ /* 0x000fe200000000ff */
[----:B------:R-:W-:Y:S01]  /*5dd0*/  @!P0 FFMA.FTZ R7, R24, R40, R7 ;  /* 0x0000002818078223 */ /* 0x000fe20000010007 */
[----:B------:R-:W-:Y:S01]  /*5de0*/  @!P0 F2FP.PACK_AB R10, R42, R61 ;  /* 0x0000003d2a0a823e */ /* 0x000fe200000000ff */
[----:B------:R-:W-:Y:S01]  /*5df0*/  @!P0 FFMA.FTZ R8, R25, R41, R8 ;  /* 0x0000002919088223 */ /* 0x000fe20000010008 */
[----:B------:R-:W-:Y:S01]  /*5e00*/  @!P0 F2FP.PACK_AB R9, R2, R0 ;  /* 0x000000000209823e */ /* 0x000fe200000000ff */
[----:B------:R-:W-:Y:S01]  /*5e10*/  @!P0 IMAD.MOV.U32 R18, RZ, RZ, R11 ;  /* 0x000000ffff128224 */ /* 0x000fe200078e000b */
[----:B------:R-:W-:Y:S02]  /*5e20*/  @!P0 MOV R19, R10 ;  /* 0x0000000a00138202 */ /* 0x000fe40000000f00 */
[----:B------:R-:W-:Y:S02]  /*5e30*/  @!P0 F2FP.PACK_AB R2, R6, R5 ;  /* 0x000000050602823e */ /* 0x000fe400000000ff */
[----:B------:R-:W-:Y:S01]  /*5e40*/  @!P0 F2FP.PACK_AB R0, R8, R7 ;  /* 0x000000070800823e */ /* 0x000fe200000000ff */
[----:B------:R1:W-:Y:S01]  /*5e50*/  STG.E.128 [R64.64], R16 ;  /* 0x0000001040007986 */ /* 0x0003e2000c101d06 */
[----:B------:R-:W-:Y:S02]  /*5e60*/  @!P0 MOV R48, R9 ;  /* 0x0000000900308202 */ /* 0x000fe40000000f00 */
[----:B------:R-:W-:Y:S02]  /*5e70*/  @!P0 MOV R50, R2 ;  /* 0x0000000200328202 */ /* 0x000fe40000000f00 */
[----:B------:R-:W-:Y:S05]  /*5e80*/  @!P0 MOV R51, R0 ;  /* 0x0000000000338202 */ /* 0x000fea0000000f00 */
[----:B------:R1:W-:Y:S02]  /*5e90*/  @!P2 STG.E.128 [R62.64], R48 ;  /* 0x000000303e00a986 */ /* 0x0003e4000c101d06 */
.L_x_619:
[----:B------:R-:W-:Y:S05]  /*5ea0*/  BSYNC B0 ;  /* 0x0000000000007941 */ /* 0x000fea0003800000 */
.L_x_618:
        /* <DEDUP_REMOVED lines=27> */
[----:B------:R-:W-:Y:S01]  /*6060*/  @!P0 SHF.R.U64 R11, R14, 0x10, R15 ;  /* 0x000000100e0b8819 */ /* 0x000fe2000000120f */
[----:B------:R-:W-:Y:S01]  /*6070*/  @!P0 HADD2.F32 R2, -RZ, R3.H0_H0 ;  /* 0x20000003ff028230 */ /* 0x000fe20000004100 */
[----:B------:R-:W-:Y:S01]  /*6080*/  @!P0 SHF.R.U32.HI R30, RZ, 0x10, R47 ;  /* 0x00000010ff1e8819 */ /* 0x000fe2000001162f */
[----:B------:R-:W-:Y:S01]  /*6090*/  @!P0 HADD2.F32 R12, -RZ, R9.H1_H1 ;  /* 0x30000009ff0c8230 */ /* 0x000fe20000004100 */
[CC--:B------:R-:W-:Y:S01]  /*60a0*/  @!P0 FMUL.FTZ R13, R5.reuse, R0.reuse ;  /* 0x00000000050d8220 */ /* 0x0c0fe20000410000 */
[----:B------:R-:W-:Y:S01]  /*60b0*/  @!P0 HADD2.F32 R11, -RZ, R11.H0_H0 ;  /* 0x2000000bff0b8230 */ /* 0x000fe20000004100 */
[C---:B------:R-:W-:Y:S01]  /*60c0*/  @!P0 FMUL.FTZ R0, R2.reuse, R0 ;  /* 0x0000000002008220 */ /* 0x040fe20000410000 */
[----:B------:R-:W-:Y:S01]  /*60d0*/  @!P0 HADD2.F32 R3, -RZ, R3.H1_H1 ;  /* 0x30000003ff038230 */ /* 0x000fe20000004100 */
[-C--:B------:R-:W-:Y:S01]  /*60e0*/  @!P0 FFMA.FTZ R50, R2, R6.reuse, -R13 ;  /* 0x0000000602328223 */ /* 0x080fe2000001080d */
[----:B------:R-:W-:Y:S01]  /*60f0*/  @!P0 HADD2.F32 R13, -RZ, R10.H0_H0 ;  /* 0x2000000aff0d8230 */ /* 0x000fe20000004100 */
[----:B------:R-:W-:Y:S01]  /*6100*/  @!P0 FFMA.FTZ R0, R5, R6, R0 ;  /* 0x0000000605008223 */ /* 0x000fe20000010000 */
[----:B------:R-:W-:Y:S01]  /*6110*/  @!P0 SHF.R.U64 R31, R46, 0x10, R47 ;  /* 0x000000102e1f8819 */ /* 0x000fe2000000122f */
[----:B------:R-:W-:Y:S01]  /*6120*/  @!P0 IMAD.MOV.U32 R5, RZ, RZ, R37 ;  /* 0x000000ffff058224 */ /* 0x000fe200078e0025 */
[----:B------:R-:W-:Y:S01]  /*6130*/  @!P0 SHF.R.U32.HI R25, RZ, 0x10, R45 ;  /* 0x00000010ff198819 */ /* 0x000fe2000001162d */
[CC--:B------:R-:W-:Y:S01]  /*6140*/  @!P0 FMUL.FTZ R9, R12.reuse, R4.reuse ;  /* 0x000000040c098220 */ /* 0x0c0fe20000410000 */
[----:B------:R-:W-:Y:S01]  /*6150*/  @!P0 HADD2.F32 R7, -RZ, R7.H0_H0 ;  /* 0x20000007ff078230 */ /* 0x000fe20000004100 */
[C---:B------:R-:W-:Y:S01]  /*6160*/  @!P0 FMUL.FTZ R2, R3.reuse, R4 ;  /* 0x0000000403028220 */ /* 0x040fe20000410000 */
[----:B------:R-:W-:Y:S01]  /*6170*/  @!P0 MOV R4, R17 ;  /* 0x0000001100048202 */ /* 0x000fe20000000f00 */
[-C--:B------:R-:W-:Y:S01]  /*6180*/  @!P0 FFMA.FTZ R47, R3, R13.reuse, -R9 ;  /* 0x0000000d032f8223 */ /* 0x080fe20000010809 */
[----:B------:R-:W-:Y:S01]  /*6190*/  @!P0 HADD2.F32 R3, -RZ, R26.H1_H1 ;  /* 0x3000001aff038230 */ /* 0x000fe20000004100 */
[----:B------:R-:W-:Y:S01]  /*61a0*/  @!P0 FFMA.FTZ R2, R12, R13, R2 ;  /* 0x0000000d0c028223 */ /* 0x000fe20000010002 */
[--C-:B------:R-:W-:Y:S01]  /*61b0*/  @!P0 HADD2.F32 R14, -RZ, R5.reuse.H0_H0 ;  /* 0x20000005ff0e8230 */ /* 0x100fe20000004100 */
[----:B------:R-:W-:Y:S01]  /*61c0*/  @!P0 SHF.R.U32.HI R8, RZ, 0x10, R15 ;  /* 0x00000010ff088819 */ /* 0x000fe2000001160f */
[----:B------:R-:W-:Y:S01]  /*61d0*/  @!P0 HADD2.F32 R15, -RZ, R56.H1_H1 ;  /* 0x30000038ff0f8230 */ /* 0x000fe20000004100 */
[----:B------:R-:W-:Y:S01]  /*61e0*/  @!P0 F2FP.PACK_AB R12, R47, R50 ;  /* 0x000000322f0c823e */ /* 0x000fe200000000ff */
[--C-:B------:R-:W-:Y:S01]  /*61f0*/  @!P0 HADD2.F32 R6, -RZ, R4.reuse.H0_H0 ;  /* 0x20000004ff068230 */ /* 0x100fe20000004100 */
[----:B------:R-:W-:Y:S01]  /*6200*/  @!P0 FMUL.FTZ R9, R14, R3 ;  /* 0x000000030e098220 */ /* 0x000fe20000410000 */
[----:B------:R-:W-:Y:S01]  /*6210*/  @!P0 HADD2.F32 R24, -RZ, R5.H1_H1 ;  /* 0x30000005ff188230 */ /* 0x000fe20000004100 */
[----:B------:R-:W-:Y:S01]  /*6220*/  @!P0 MOV R16, R12 ;  /* 0x0000000c00108202 */ /* 0x000fe20000000f00 */
        /* <DEDUP_REMOVED lines=17> */
[----:B------:R-:W-:Y:S01]  /*6340*/  @!P0 HADD2.F32 R8, -RZ, R8.H0_H0 ;  /* 0x20000008ff088230 */ /* 0x000fe20000004100 */
[----:B------:R-:W-:Y:S01]  /*6350*/  @!P0 FFMA.FTZ R4, R24, R25, R4 ;  /* 0x0000001918048223 */ /* 0x000fe20000010004 */
[----:B------:R-:W-:Y:S01]  /*6360*/  @!P0 F2FP.PACK_AB R13, R45, R46 ;  /* 0x0000002e2d0d823e */ /* 0x000fe200000000ff */
[----:B------:R-:W-:Y:S01]  /*6370*/  @!P0 FFMA.FTZ R44, R6, R33, -R9 ;  /* 0x00000021062c8223 */ /* 0x000fe20000010809 */
[----:B------:R-:W-:Y:S01]  /*6380*/  @!P0 MOV R9, R38 ;  /* 0x0000002600098202 */ /* 0x000fe20000000f00 */
[-C--:B------:R-:W-:Y:S01]  /*6390*/  @!P0 FMUL.FTZ R10, R34, R8.reuse ;  /* 0x00000008220a8220 */ /* 0x080fe20000410000 */
[----:B------:R-:W-:Y:S01]  /*63a0*/  @!P0 HADD2.F32 R5, -RZ, R5.H1_H1 ;  /* 0x30000005ff058230 */ /* 0x000fe20000004100 */
[----:B------:R-:W-:Y:S01]  /*63b0*/  @!P0 FMUL.FTZ R7, R6, R7 ;  /* 0x0000000706078220 */ /* 0x000fe20000410000 */
[----:B------:R-:W-:Y:S01]  /*63c0*/  @!P0 MOV R17, R13 ;  /* 0x0000000d00118202 */ /* 0x000fe20000000f00 */
[----:B------:R-:W-:Y:S01]  /*63d0*/  @!P0 IMAD.MOV.U32 R6, RZ, RZ, R18 ;  /* 0x000000ffff068224 */ /* 0x000fe200078e0012 */
[----:B------:R-:W-:Y:S01]  /*63e0*/  @!P0 F2FP.PACK_AB R3, R4, R3 ;  /* 0x000000030403823e */ /* 0x000fe200000000ff */
[C---:B------:R-:W-:Y:S01]  /*63f0*/  @!P0 FMUL.FTZ R8, R5.reuse, R8 ;  /* 0x0000000805088220 */ /* 0x040fe20000410000 */
[--C-:B------:R-:W-:Y:S01]  /*6400*/  @!P0 HADD2.F32 R26, -RZ, R9.reuse.H0_H0 ;  /* 0x20000009ff1a8230 */ /* 0x100fe20000004100 */
[----:B------:R-:W-:Y:S01]  /*6410*/  @!P0 FFMA.FTZ R41, R5, R35, -R10 ;  /* 0x0000002305298223 */ /* 0x000fe2000001080a */
[----:B------:R-:W-:Y:S01]  /*6420*/  @!P0 HADD2.F32 R30, -RZ, R9.H1_H1 ;  /* 0x30000009ff1e8230 */ /* 0x000fe20000004100 */
[----:B------:R-:W-:Y:S01]  /*6430*/  @!P0 IMAD.MOV.U32 R37, RZ, RZ, R3 ;  /* 0x000000ffff258224 */ /* 0x000fe200078e0003 */
[----:B------:R-:W-:Y:S02]  /*6440*/  @!P0 HADD2.F32 R5, -RZ, R27.H1_H1 ;  /* 0x3000001bff058230 */ /* 0x000fe40000004100 */
[--C-:B------:R-:W-:Y:S01]  /*6450*/  @!P0 HADD2.F32 R10, -RZ, R6.reuse.H0_H0 ;  /* 0x20000006ff0a8230 */ /* 0x100fe20000004100 */
[----:B------:R-:W-:Y:S01]  /*6460*/  @!P0 FMUL.FTZ R40, R30, R11 ;  /* 0x0000000b1e288220 */ /* 0x000fe20000410000 */
[----:B------:R-:W-:Y:S01]  /*6470*/  @!P0 HADD2.F32 R9, -RZ, R6.H1_H1 ;  /* 0x30000006ff098230 */ /* 0x000fe20000004100 */
[-C--:B------:R-:W-:Y:S01]  /*6480*/  @!P0 FMUL.FTZ R6, R26, R5.reuse ;  /* 0x000000051a068220 */ /* 0x080fe20000410000 */
[----:B------:R-:W-:Y:S01]  /*6490*/  @!P0 HADD2.F32 R27, -RZ, R57.H1_H1 ;  /* 0x30000039ff1b8230 */ /* 0x000fe20000004100 */
[C---:B------:R-:W-:Y:S02]  /*64a0*/  @!P0 FMUL.FTZ R5, R10.reuse, R5 ;  /* 0x000000050a058220 */ /* 0x040fe40000410000 */
[C---:B------:R-:W-:Y:S02]  /*64b0*/  @!P0 FFMA.FTZ R40, R9.reuse, R31, -R40 ;  /* 0x0000001f09288223 */ /* 0x040fe40000010828 */
[----:B------:R-:W-:Y:S02]  /*64c0*/  @!P0 FFMA.FTZ R10, R10, R27, -R6 ;  /* 0x0000001b0a0a8223 */ /* 0x000fe40000010806 */
[----:B------:R-:W-:Y:S01]  /*64d0*/  @!P0 FMUL.FTZ R6, R9, R11 ;  /* 0x0000000b09068220 */ /* 0x000fe20000410000 */
[----:B------:R-:W-:Y:S01]  /*64e0*/  @!P0 F2FP.PACK_AB R11, R41, R44 ;  /* 0x0000002c290b823e */ /* 0x000fe200000000ff */
[----:B------:R-:W-:Y:S01]  /*64f0*/  @!P0 FFMA.FTZ R5, R26, R27, R5 ;  /* 0x0000001b1a058223 */ /* 0x000fe20000010005 */
[----:B------:R-:W-:Y:S01]  /*6500*/  @!P0 F2FP.PACK_AB R10, R40, R10 ;  /* 0x0000000a280a823e */ /* 0x000fe200000000ff */
[----:B------:R-:W-:Y:S01]  /*6510*/  @!P0 FFMA.FTZ R6, R30, R31, R6 ;  /* 0x0000001f1e068223 */ /* 0x000fe20000010006 */
[----:B------:R-:W-:Y:S01]  /*6520*/  @!P0 MOV R19, R11 ;  /* 0x0000000b00138202 */ /* 0x000fe20000000f00 */
[----:B------:R-:W-:Y:S01]  /*6530*/  @!P0 FFMA.FTZ R7, R32, R33, R7 ;  /* 0x0000002120078223 */ /* 0x000fe20000010007 */
[----:B------:R-:W-:Y:S01]  /*6540*/  @!P0 F2FP.PACK_AB R9, R2, R0 ;  /* 0x000000000209823e */ /* 0x000fe200000000ff */
[----:B------:R-:W-:Y:S01]  /*6550*/  @!P0 FFMA.FTZ R8, R34, R35, R8 ;  /* 0x0000002322088223 */ /* 0x000fe20000010008 */
[----:B------:R-:W-:Y:S01]  /*6560*/  @!P0 F2FP.PACK_AB R2, R6, R5 ;  /* 0x000000050602823e */ /* 0x000fe200000000ff */
[----:B------:R-:W-:Y:S01]  /*6570*/  @!P0 IMAD.MOV.U32 R18, RZ, RZ, R10 ;  /* 0x000000ffff128224 */ /* 0x000fe200078e000a */
[----:B------:R-:W-:Y:S02]  /*6580*/  @!P0 MOV R36, R9 ;  /* 0x0000000900248202 */ /* 0x000fe40000000f00 */
[----:B------:R-:W-:Y:S02]  /*6590*/  @!P0 F2FP.PACK_AB R0, R8, R7 ;  /* 0x000000070800823e */ /* 0x000fe400000000ff */
[----:B------:R1:W-:Y:S01]  /*65a0*/  STG.E.128 [R48.64], R16 ;  /* 0x0000001030007986 */ /* 0x0003e2000c101d06 */
[----:B------:R-:W-:Y:S02]  /*65b0*/  @!P0 MOV R38, R2 ;  /* 0x0000000200268202 */ /* 0x000fe40000000f00 */
[----:B------:R-:W-:Y:S05]  /*65c0*/  @!P0 MOV R39, R0 ;  /* 0x0000000000278202 */ /* 0x000fea0000000f00 */
[----:B------:R1:W-:Y:S02]  /*65d0*/  @!P2 STG.E.128 [R42.64], R36 ;  /* 0x000000242a00a986 */ /* 0x0003e4000c101d06 */
.L_x_621:
[----:B------:R-:W-:Y:S05]  /*65e0*/  BSYNC B0 ;  /* 0x0000000000007941 */ /* 0x000fea0003800000 */
.L_x_620:
[----:B------:R-:W-:Y:S11]  /*65f0*/  ISETP.GE.AND P0, PT, R106, c[0x0][0x1d4], PT ;  /* 0x000075006a007a0c */ /* 0x000ff60003f06270 */
[----:B------:R-:W-:Y:S02]  /*6600*/  @!UPT UIADD3 URZ, URZ, URZ, URZ ;  /* 0x0000003f3f3ff290 */ /* 0x000fe4000fffe03f */
[----:B------:R-:W-:-:S05]  /*6610*/  @P0 BRA `(.L_x_605) ;  /* 0x000008f000000947 */ /* 0x000fca0003800000 */
[----:B------:R-:W2:Y:S01]  /*6620*/  LDS.128 R32, [R103+0x6100] ;  /* 0x0061000067207984 */ /* 0x000ea20000000c00 */
[----:B------:R-:W-:Y:S04]  /*6630*/  IADD3 R0, P1, P0, R74, R67, R85 ;  /* 0x000000434a007210 */ /* 0x000fe8000783e055 */
[----:B------:R-:W-:Y:S02]  /*6640*/  IADD3.X R2, R76, R66, R115, P1, P0 ;  /* 0x000000424c027210 */ /* 0x000fe40000fe0473 */
[C---:B-1----:R-:W-:Y:S01]  /*6650*/  LEA R38, P0, R0.reuse, c[0x0][0x1c8], 0x1 ;  /* 0x0000720000267a11 */ /* 0x042fe200078008ff */
[----:B------:R-:W1:Y:S03]  /*6660*/  LDS.128 R12, [R110+0x6100] ;  /* 0x006100006e0c7984 */ /* 0x000e660000000c00 */
[----:B------:R-:W-:Y:S02]  /*6670*/  LEA.HI.X R39, R0, c[0x0][0x1cc], R2, 0x1, P0 ;  /* 0x0000730000277a11 */ /* 0x000fe400000f0c02 */
[----:B------:R-:W-:Y:S11]  /*6680*/  ISETP.GE.AND P0, PT, R106, c[0x0][0x27c], PT ;  /* 0x00009f006a007a0c */ /* 0x000ff60003f06270 */
[----:B------:R-:W-:Y:S02]  /*6690*/  @!UPT UIADD3 URZ, URZ, URZ, URZ ;  /* 0x0000003f3f3ff290 */ /* 0x000fe4000fffe03f */
[----:B------:R-:W-:Y:S01]  /*66a0*/  @!P0 SHF.R.U64 R11, R22, 0x10, R23 ;  /* 0x00000010160b8819 */ /* 0x000fe20000001217 */
[----:B------:R-:W-:Y:S01]  /*66b0*/  @!P0 HADD2.F32 R3, -RZ, R28.H1_H1 ;  /* 0x3000001cff038230 */ /* 0x000fe20000004100 */
[--C-:B------:R-:W-:Y:S01]  /*66c0*/  @!P0 SHF.R.U32.HI R7, RZ, 0x10, R21.reuse ;  /* 0x00000010ff078819 */ /* 0x100fe20000011615 */
[----:B------:R-:W-:Y:S01]  /*66d0*/  @!P0 HADD2.F32 R19, -RZ, R58.H1_H1 ;  /* 0x3000003aff138230 */ /* 0x000fe20000004100 */
[----:B------:R-:W-:Y:S01]  /*66e0*/  @!P0 SHF.R.U64 R8, R20, 0x10, R21 ;  /* 0x0000001014088819 */ /* 0x000fe20000001215 */
[----:B------:R-:W-:Y:S01]  /*66f0*/  @!P0 HADD2.F32 R0, -RZ, R28.H0_H0 ;  /* 0x2000001cff008230 */ /* 0x000fe20000004100 */
[--C-:B------:R-:W-:Y:S01]  /*6700*/  @!P0 SHF.R.U32.HI R21, RZ, 0x10, R53.reuse ;  /* 0x00000010ff158819 */ /* 0x100fe20000011635 */
[----:B------:R-:W-:Y:S01]  /*6710*/  @!P0 HADD2.F32 R16, -RZ, R58.H0_H0 ;  /* 0x2000003aff108230 */ /* 0x000fe20000004100 */
[----:B------:R-:W-:Y:S01]  /*6720*/  @!P0 SHF.R.U64 R24, R52, 0x10, R53 ;  /* 0x0000001034188819 */ /* 0x000fe20000001235 */
[----:B------:R-:W-:Y:S01]  /*6730*/  @!P0 HADD2.F32 R7, -RZ, R7.H0_H0 ;  /* 0x20000007ff078230 */ /* 0x000fe20000004100 */
[----:B------:R-:W-:Y:S01]  /*6740*/  @!P0 SHF.R.U32.HI R9, RZ, 0x10, R23 ;  /* 0x00000010ff098819 */ /* 0x000fe20000011617 */
[----:B------:R-:W-:Y:S01]  /*6750*/  @!P0 HADD2.F32 R8, -RZ, R8.H0_H0 ;  /* 0x20000008ff088230 */ /* 0x000fe20000004100 */
[--C-:B------:R-:W-:Y:S01]  /*6760*/  @!P0 SHF.R.U32.HI R23, RZ, 0x10, R55.reuse ;  /* 0x00000010ff178819 */ /* 0x100fe20000011637 */
[----:B------:R-:W-:Y:S01]  /*6770*/  @!P0 HADD2.F32 R21, -RZ, R21.H0_H0 ;  /* 0x20000015ff158230 */ /* 0x000fe20000004100 */
[----:B------:R-:W-:Y:S01]  /*6780*/  @!P0 SHF.R.U64 R25, R54, 0x10, R55 ;  /* 0x0000001036198819 */ /* 0x000fe20000001237 */
[----:B------:R-:W-:Y:S02]  /*6790*/  @!P0 HADD2.F32 R11, -RZ, R11.H0_H0 ;  /* 0x2000000bff0b8230 */ /* 0x000fe40000004100 */
[----:B------:R-:W-:Y:S02]  /*67a0*/  @!P0 HADD2.F32 R27, -RZ, R59.H0_H0 ;  /* 0x2000003bff1b8230 */ /* 0x000fe40000004100 */
[----:B------:R-:W-:Y:S02]  /*67b0*/  @!P0 HADD2.F32 R30, -RZ, R23.H0_H0 ;  /* 0x20000017ff1e8230 */ /* 0x000fe40000004100 */
[----:B------:R-:W-:Y:S01]  /*67c0*/  @!P0 HADD2.F32 R23, -RZ, R59.H1_H1 ;  /* 0x3000003bff178230 */ /* 0x000fe20000004100 */
[----:B--2---:R-:W-:Y:S01]  /*67d0*/  @!P0 MOV R17, R33 ;  /* 0x0000002100118202 */ /* 0x004fe20000000f00 */
[----:B------:R-:W-:Y:S01]  /*67e0*/  @!P0 HADD2.F32 R25, -RZ, R25.H0_H0 ;  /* 0x20000019ff198230 */ /* 0x000fe20000004100 */
[----:B-1----:R-:W-:Y:S02]  /*67f0*/  @!P0 MOV R6, R12 ;  /* 0x0000000c00068202 */ /* 0x002fe40000000f00 */
[----:B------:R-:W-:Y:S01]  /*6800*/  @!P0 MOV R5, R13 ;  /* 0x0000000d00058202 */ /* 0x000fe20000000f00 */
[----:B------:R-:W-:Y:S01]  /*6810*/  @!P0 HADD2.F32 R18, -RZ, R17.H0_H0 ;  /* 0x20000011ff128230 */ /* 0x000fe20000004100 */
[----:B------:R-:W-:Y:S01]  /*6820*/  @!P0 MOV R22, R32 ;  /* 0x0000002000168202 */ /* 0x000fe20000000f00 */
[----:B------:R-:W-:Y:S02]  /*6830*/  @!P0 HADD2.F32 R2, -RZ, R6.H0_H0 ;  /* 0x20000006ff028230 */ /* 0x000fe40000004100 */
[----:B------:R-:W-:Y:S01]  /*6840*/  @!P0 HADD2.F32 R4, -RZ, R5.H0_H0 ;  /* 0x20000005ff048230 */ /* 0x000fe20000004100 */
[----:B------:R-:W-:Y:S01]  /*6850*/  @!P0 FMUL.FTZ R20, R18, R3 ;  /* 0x0000000312148220 */ /* 0x000fe20000410000 */
[----:B------:R-:W-:Y:S03]  /*6860*/  @!P0 HADD2.F32 R10, -RZ, R22.H0_H0 ;  /* 0x20000016ff0a8230 */ /* 0x000fe60000004100 */
[----:B------:R-:W-:Y:S01]  /*6870*/  @!P0 FFMA.FTZ R41, R4, R19, -R20 ;  /* 0x0000001304298223 */ /* 0x000fe20000010814 */
[----:B------:R-:W-:Y:S01]  /*6880*/  @!P0 HADD2.F32 R20, -RZ, R17.H1_H1 ;  /* 0x30000011ff148230 */ /* 0x000fe20000004100 */
[-C--:B------:R-:W-:Y:S01]  /*6890*/  @!P0 FMUL.FTZ R26, R10, R0.reuse ;  /* 0x000000000a1a8220 */ /* 0x080fe20000410000 */
[----:B------:R-:W-:Y:S01]  /*68a0*/  @!P0 HADD2.F32 R17, -RZ, R24.H0_H0 ;  /* 0x20000018ff118230 */ /* 0x000fe20000004100 */
[C---:B------:R-:W-:Y:S02]  /*68b0*/  @!P0 FMUL.FTZ R0, R2.reuse, R0 ;  /* 0x0000000002008220 */ /* 0x040fe40000410000 */
[-C--:B------:R-:W-:Y:S01]  /*68c0*/  @!P0 FFMA.FTZ R42, R2, R16.reuse, -R26 ;  /* 0x00000010022a8223 */ /* 0x080fe2000001081a */
[----:B------:R-:W-:Y:S01]  /*68d0*/  @!P0 HADD2.F32 R2, -RZ, R5.H1_H1 ;  /* 0x30000005ff028230 */ /* 0x000fe20000004100 */
[----:B------:R-:W-:Y:S01]  /*68e0*/  @!P0 FFMA.FTZ R0, R10, R16, R0 ;  /* 0x000000100a008223 */ /* 0x000fe20000010000 */
[----:B------:R-:W-:Y:S01]  /*68f0*/  @!P0 HADD2.F32 R16, -RZ, R22.H1_H1 ;  /* 0x30000016ff108230 */ /* 0x000fe20000004100 */
[----:B------:R-:W-:Y:S01]  /*6900*/  @!P0 FMUL.FTZ R10, R20, R7 ;  /* 0x00000007140a8220 */ /* 0x000fe20000410000 */
[----:B------:R-:W-:Y:S01]  /*6910*/  @!P0 HADD2.F32 R5, -RZ, R6.H1_H1 ;  /* 0x30000006ff058230 */ /* 0x000fe20000004100 */
[----:B------:R-:W-:Y:S02]  /*6920*/  @!P0 FMUL.FTZ R3, R4, R3 ;  /* 0x0000000304038220 */ /* 0x000fe40000410000 */
[-C--:B------:R-:W-:Y:S02]  /*6930*/  @!P0 FMUL.FTZ R6, R16, R8.reuse ;  /* 0x0000000810068220 */ /* 0x080fe40000410000 */
[C---:B------:R-:W-:Y:S02]  /*6940*/  @!P0 FFMA.FTZ R40, R2.reuse, R21, -R10 ;  /* 0x0000001502288223 */ /* 0x040fe4000001080a */
[----:B------:R-:W-:Y:S02]  /*6950*/  @!P0 IMAD.MOV.U32 R10, RZ, RZ, R35 ;  /* 0x000000ffff0a8224 */ /* 0x000fe400078e0023 */
[----:B------:R-:W-:Y:S01]  /*6960*/  @!P0 FMUL.FTZ R4, R2, R7 ;  /* 0x0000000702048220 */ /* 0x000fe20000410000 */
[----:B------:R-:W-:Y:S01]  /*6970*/  @!P0 HADD2.F32 R7, -RZ, R29.H0_H0 ;  /* 0x2000001dff078230 */ /* 0x000fe20000004100 */
[C---:B------:R-:W-:Y:S01]  /*6980*/  @!P0 FMUL.FTZ R2, R5.reuse, R8 ;  /* 0x0000000805028220 */ /* 0x040fe20000410000 */
[--C-:B------:R-:W-:Y:S01]  /*6990*/  @!P0 HADD2.F32 R26, -RZ, R10.reuse.H0_H0 ;  /* 0x2000000aff1a8230 */ /* 0x100fe20000004100 */
[----:B------:R-:W-:Y:S01]  /*69a0*/  @!P0 FFMA.FTZ R37, R5, R17, -R6 ;  /* 0x0000001105258223 */ /* 0x000fe20000010806 */
[----:B------:R-:W-:Y:S01]  /*69b0*/  @!P0 MOV R5, R15 ;  /* 0x0000000f00058202 */ /* 0x000fe20000000f00 */
[----:B------:R-:W-:Y:S01]  /*69c0*/  @!P0 FFMA.FTZ R2, R16, R17, R2 ;  /* 0x0000001110028223 */ /* 0x000fe20000010002 */
[----:B------:R-:W-:Y:S01]  /*69d0*/  @!P0 HADD2.F32 R8, -RZ, R9.H0_H0 ;  /* 0x20000009ff088230 */ /* 0x000fe20000004100 */
[----:B------:R-:W-:Y:S01]  /*69e0*/  @!P0 FMUL.FTZ R9, R26, R7 ;  /* 0x000000071a098220 */ /* 0x000fe20000410000 */
[----:B------:R-:W-:Y:S01]  /*69f0*/  @!P0 HADD2.F32 R28, -RZ, R10.H1_H1 ;  /* 0x3000000aff1c8230 */ /* 0x000fe20000004100 */
[----:B------:R-:W-:Y:S01]  /*6a00*/  @!P0 FFMA.FTZ R3, R18, R19, R3 ;  /* 0x0000001312038223 */ /* 0x000fe20000010003 */
[--C-:B------:R-:W-:Y:S01]  /*6a10*/  @!P0 HADD2.F32 R6, -RZ, R5.reuse.H0_H0 ;  /* 0x20000005ff068230 */ /* 0x100fe20000004100 */
[----:B------:R-:W-:Y:S01]  /*6a20*/  @!P0 FFMA.FTZ R4, R20, R21, R4 ;  /* 0x0000001514048223 */ /* 0x000fe20000010004 */
[----:B------:R-:W-:Y:S01]  /*6a30*/  @!P0 F2FP.PACK_AB R16, R37, R42 ;  /* 0x0000002a2510823e */ /* 0x000fe200000000ff */
[----:B------:R-:W-:Y:S01]  /*6a40*/  @!P0 FMUL.FTZ R10, R28, R8 ;  /* 0x000000081c0a8220 */ /* 0x000fe20000410000 */
[----:B------:R-:W-:Y:S01]  /*6a50*/  @!P0 F2FP.PACK_AB R17, R40, R41 ;  /* 0x000000292811823e */ /* 0x000fe200000000ff */
[C---:B------:R-:W-:Y:S01]  /*6a60*/  @!P0 FFMA.FTZ R36, R6.reuse, R27, -R9 ;  /* 0x0000001b06248223 */ /* 0x040fe20000010809 */
[----:B------:R-:W-:Y:S01]  /*6a70*/  @!P0 MOV R9, R34 ;  /* 0x0000002200098202 */ /* 0x000fe20000000f00 */
[----:B------:R-:W-:Y:S01]  /*6a80*/  @!P0 FMUL.FTZ R7, R6, R7 ;  /* 0x0000000706078220 */ /* 0x000fe20000410000 */
[----:B------:R-:W-:Y:S01]  /*6a90*/  @!P0 MOV R6, R14 ;  /* 0x0000000e00068202 */ /* 0x000fe20000000f00 */
[----:B------:R-:W-:Y:S01]  /*6aa0*/  @!P0 IMAD.MOV.U32 R12, RZ, RZ, R16 ;  /* 0x000000ffff0c8224 */ /* 0x000fe200078e0010 */
[----:B------:R-:W-:Y:S01]  /*6ab0*/  @!P0 MOV R13, R17 ;  /* 0x00000011000d8202 */ /* 0x000fe20000000f00 */
[----:B------:R-:W-:Y:S01]  /*6ac0*/  @!P0 HADD2.F32 R5, -RZ, R5.H1_H1 ;  /* 0x30000005ff058230 */ /* 0x000fe20000004100 */
[----:B------:R-:W-:Y:S01]  /*6ad0*/  @!P0 F2FP.PACK_AB R3, R4, R3 ;  /* 0x000000030403823e */ /* 0x000fe200000000ff */
[--C-:B------:R-:W-:Y:S02]  /*6ae0*/  @!P0 HADD2.F32 R24, -RZ, R9.reuse.H1_H1 ;  /* 0x30000009ff188230 */ /* 0x100fe40000004100 */
[----:B------:R-:W-:Y:S01]  /*6af0*/  @!P0 HADD2.F32 R22, -RZ, R9.H0_H0 ;  /* 0x20000009ff168230 */ /* 0x000fe20000004100 */
[C---:B------:R-:W-:Y:S01]  /*6b00*/  @!P0 FMUL.FTZ R8, R5.reuse, R8 ;  /* 0x0000000805088220 */ /* 0x040fe20000410000 */
[--C-:B------:R-:W-:Y:S01]  /*6b10*/  @!P0 HADD2.F32 R9, -RZ, R6.reuse.H1_H1 ;  /* 0x30000006ff098230 */ /* 0x100fe20000004100 */
[----:B------:R-:W-:Y:S01]  /*6b20*/  @!P0 FFMA.FTZ R31, R5, R30, -R10 ;  /* 0x0000001e051f8223 */ /* 0x000fe2000001080a */
[----:B------:R-:W-:Y:S01]  /*6b30*/  @!P0 MOV R33, R3 ;  /* 0x0000000300218202 */ /* 0x000fe20000000f00 */
[----:B------:R-:W-:Y:S01]  /*6b40*/  @!P0 HADD2.F32 R5, -RZ, R29.H1_H1 ;  /* 0x3000001dff058230 */ /* 0x000fe20000004100 */
[----:B------:R-:W-:Y:S01]  /*6b50*/  @!P0 FMUL.FTZ R29, R24, R11 ;  /* 0x0000000b181d8220 */ /* 0x000fe20000410000 */
[----:B------:R-:W-:Y:S03]  /*6b60*/  @!P0 HADD2.F32 R10, -RZ, R6.H0_H0 ;  /* 0x20000006ff0a8230 */ /* 0x000fe60000004100 */
[----:B------:R-:W-:Y:S02]  /*6b70*/  @!P0 FMUL.FTZ R6, R22, R5 ;  /* 0x0000000516068220 */ /* 0x000fe40000410000 */
[C---:B------:R-:W-:Y:S02]  /*6b80*/  @!P0 FFMA.FTZ R29, R9.reuse, R25, -R29 ;  /* 0x00000019091d8223 */ /* 0x040fe4000001081d */
[C---:B------:R-:W-:Y:S02]  /*6b90*/  @!P0 FMUL.FTZ R5, R10.reuse, R5 ;  /* 0x000000050a058220 */ /* 0x040fe40000410000 */
        /* <DEDUP_REMOVED lines=8> */
[----:B------:R-:W-:Y:S01]  /*6c20*/  @!P0 MOV R14, R10 ;  /* 0x0000000a000e8202 */ /* 0x000fe20000000f00 */
[----:B------:R-:W-:Y:S01]  /*6c30*/  @!P0 FFMA.FTZ R8, R28, R30, R8 ;  /* 0x0000001e1c088223 */ /* 0x000fe20000010008 */
[----:B------:R-:W-:Y:S02]  /*6c40*/  @!P0 F2FP.PACK_AB R9, R2, R0 ;  /* 0x000000000209823e */ /* 0x000fe400000000ff */
[----:B------:R-:W-:Y:S01]  /*6c50*/  @!P0 F2FP.PACK_AB R2, R6, R5 ;  /* 0x000000050602823e */ /* 0x000fe200000000ff */
[----:B------:R1:W-:Y:S01]  /*6c60*/  STG.E.128 [R38.64], R12 ;  /* 0x0000000c26007986 */ /* 0x0003e2000c101d06 */
[----:B------:R-:W-:Y:S01]  /*6c70*/  @!P0 F2FP.PACK_AB R0, R8, R7 ;  /* 0x000000070800823e */ /* 0x000fe200000000ff */
[----:B------:R-:W-:Y:S01]  /*6c80*/  @!P0 IMAD.MOV.U32 R32, RZ, RZ, R9 ;  /* 0x000000ffff208224 */ /* 0x000fe200078e0009 */
[----:B------:R-:W-:Y:S02]  /*6c90*/  @!P0 MOV R34, R2 ;  /* 0x0000000200228202 */ /* 0x000fe40000000f00 */
[----:B------:R-:W-:Y:S02]  /*6ca0*/  @!P0 MOV R35, R0 ;  /* 0x0000000000238202 */ /* 0x000fe40000000f00 */
[----:B------:R-:W-:Y:S11]  /*6cb0*/  ISETP.GE.AND P0, PT, R83, c[0x0][0x1d4], PT ;  /* 0x0000750053007a0c */ /* 0x000ff60003f06270 */
[----:B------:R-:W-:Y:S02]  /*6cc0*/  @!UPT UIADD3 URZ, URZ, URZ, URZ ;  /* 0x0000003f3f3ff290 */ /* 0x000fe4000fffe03f */
[----:B------:R-:W-:-:S05]  /*6cd0*/  @P0 BRA `(.L_x_605) ;  /* 0x0000023000000947 */ /* 0x000fca0003800000 */
[----:B------:R-:W-:Y:S04]  /*6ce0*/  IADD3 R0, P1, P0, R74, R67, R83 ;  /* 0x000000434a007210 */ /* 0x000fe8000783e053 */
[----:B------:R-:W-:Y:S02]  /*6cf0*/  IADD3.X R3, R76, R66, R112, P1, P0 ;  /* 0x000000424c037210 */ /* 0x000fe40000fe0470 */
[C---:B------:R-:W-:Y:S04]  /*6d00*/  LEA R2, P0, R0.reuse, c[0x0][0x1c8], 0x1 ;  /* 0x0000720000027a11 */ /* 0x040fe800078008ff */
[----:B------:R-:W-:Y:S05]  /*6d10*/  LEA.HI.X R3, R0, c[0x0][0x1cc], R3, 0x1, P0 ;  /* 0x0000730000037a11 */ /* 0x000fea00000f0c03 */
[----:B------:R2:W-:Y:S01]  /*6d20*/  STG.E.128 [R2.64], R32 ;  /* 0x0000002002007986 */ /* 0x0005e2000c101d06 */
[----:B------:R-:W-:-:S05]  /*6d30*/  BRA `(.L_x_605) ;  /* 0x000001d000007947 */ /* 0x000fca0003800000 */
.L_x_601:
[----:B------:R-:W-:Y:S05]  /*6d40*/  IMAD R0, R60, -0x40, R78 ;  /* 0xffffffc03c007824 */ /* 0x000fea00078e024e */
[----:B------:R-:W-:Y:S04]  /*6d50*/  IMNMX R0, R0, 0x40, PT ;  /* 0x0000004000007817 */ /* 0x000fe80003800200 */
[----:B------:R-:W-:Y:S11]  /*6d60*/  ISETP.GE.AND P0, PT, R245, R0, PT ;  /* 0x00000000f500720c */ /* 0x000ff60003f06270 */
[----:B------:R-:W-:Y:S02]  /*6d70*/  @!UPT UIADD3 URZ, URZ, URZ, URZ ;  /* 0x0000003f3f3ff290 */ /* 0x000fe4000fffe03f */
[----:B------:R-:W-:-:S05]  /*6d80*/  @P0 BRA `(.L_x_605) ;  /* 0x0000018000000947 */ /* 0x000fca0003800000 */
[C---:B------:R-:W-:Y:S02]  /*6d90*/  ISETP.GE.AND P0, PT, R104.reuse, c[0x0][0x1d4], PT ;  /* 0x0000750068007a0c */ /* 0x040fe40003f06270 */
[----:B------:R-:W-:Y:S11]  /*6da0*/  IADD3 R0, R104, 0x60, RZ ;  /* 0x0000006068007810 */ /* 0x000ff60007ffe0ff */
[----:B------:R-:W1:Y:S04]  /*6db0*/  @!P0 LDS.128 R4, [R239+0x6000] ;  /* 0x00600000ef048984 */ /* 0x000e680000000c00 */
[----:B-1----:R-:W-:Y:S01]  /*6dc0*/  @!P0 STG.E.128 [R50.64], R4 ;  /* 0x0000000432008986 */ /* 0x002fe2000c101d06 */
[----:B------:R-:W-:Y:S11]  /*6dd0*/  ISETP.GE.AND P0, PT, R107, c[0x0][0x1d4], PT ;  /* 0x000075006b007a0c */ /* 0x000ff60003f06270 */
[----:B------:R-:W-:Y:S02]  /*6de0*/  @!UPT UIADD3 URZ, URZ, URZ, URZ ;  /* 0x0000003f3f3ff290 */ /* 0x000fe4000fffe03f */
[----:B------:R-:W1:Y:S04]  /*6df0*/  @!P0 LDS.128 R8, [R240+0x6000] ;  /* 0x00600000f0088984 */ /* 0x000e680000000c00 */
[----:B-1----:R-:W-:Y:S01]  /*6e00*/  @!P0 STG.E.128 [R50.64+0x40], R8 ;  /* 0x0000400832008986 */ /* 0x002fe2000c101d06 */
[----:B------:R-:W-:Y:S11]  /*6e10*/  ISETP.GE.AND P0, PT, R106, c[0x0][0x1d4], PT ;  /* 0x000075006a007a0c */ /* 0x000ff60003f06270 */
[----:B------:R-:W-:Y:S02]  /*6e20*/  @!UPT UIADD3 URZ, URZ, URZ, URZ ;  /* 0x0000003f3f3ff290 */ /* 0x000fe4000fffe03f */
[----:B------:R-:W1:Y:S04]  /*6e30*/  @!P0 LDS.128 R4, [R239+0x8000] ;  /* 0x00800000ef048984 */ /* 0x000e680000000c00 */
[----:B-1----:R-:W-:Y:S01]  /*6e40*/  @!P0 STG.E.128 [R50.64+0x80], R4 ;  /* 0x0000800432008986 */ /* 0x002fe2000c101d06 */
[----:B------:R-:W-:Y:S02]  /*6e50*/  ISETP.GE.AND P0, PT, R0, c[0x0][0x1d4], PT ;  /* 0x0000750000007a0c */ /* 0x000fe40003f06270 */
[----:B------:R-:W-:Y:S11]  /*6e60*/  IADD3 R0, R104, 0x80, RZ ;  /* 0x0000008068007810 */ /* 0x000ff60007ffe0ff */
[----:B------:R-:W1:Y:S04]  /*6e70*/  @!P0 LDS.128 R4, [R240+0x8000] ;  /* 0x00800000f0048984 */ /* 0x000e680000000c00 */
[----:B-1----:R-:W-:Y:S01]  /*6e80*/  @!P0 STG.E.128 [R50.64+0xc0], R4 ;  /* 0x0000c00432008986 */ /* 0x002fe2000c101d06 */
[----:B------:R-:W-:Y:S02]  /*6e90*/  ISETP.GE.AND P0, PT, R0, c[0x0][0x1d4], PT ;  /* 0x0000750000007a0c */ /* 0x000fe40003f06270 */
[----:B------:R-:W-:Y:S11]  /*6ea0*/  IADD3 R0, R104, 0xa0, RZ ;  /* 0x000000a068007810 */ /* 0x000ff60007ffe0ff */
[----:B------:R-:W1:Y:S04]  /*6eb0*/  @!P0 LDS.128 R4, [R239+0xa000] ;  /* 0x00a00000ef048984 */ /* 0x000e680000000c00 */
[----:B-1----:R-:W-:Y:S01]  /*6ec0*/  @!P0 STG.E.128 [R50.64+0x100], R4 ;  /* 0x0001000432008986 */ /* 0x002fe2000c101d06 */
[----:B------:R-:W-:Y:S11]  /*6ed0*/  ISETP.GE.AND P0, PT, R0, c[0x0][0x1d4], PT ;  /* 0x0000750000007a0c */ /* 0x000ff60003f06270 */
[----:B------:R-:W-:Y:S02]  /*6ee0*/  @!UPT UIADD3 URZ, URZ, URZ, URZ ;  /* 0x0000003f3f3ff290 */ /* 0x000fe4000fffe03f */
[----:B------:R-:W1:Y:S04]  /*6ef0*/  @!P0 LDS.128 R4, [R240+0xa000] ;  /* 0x00a00000f0048984 */ /* 0x000e680000000c00 */
[----:B-1----:R1:W-:Y:S02]  /*6f00*/  @!P0 STG.E.128 [R50.64+0x140], R4 ;  /* 0x0001400432008986 */ /* 0x0023e4000c101d06 */
.L_x_605:
[----:B------:R-:W-:Y:S05]  /*6f10*/  BSYNC B1 ;  /* 0x0000000000017941 */ /* 0x000fea0003800000 */
.L_x_600:
[C---:B-1----:R-:W-:Y:S01]  /*6f20*/  IMAD.SHL.U32 R10, R60.reuse, 0x40, RZ ;  /* 0x000000403c0a7824 */ /* 0x042fe200078e00ff */
[----:B------:R-:W-:Y:S01]  /*6f30*/  SHF.L.U64.HI R9, R60, 0x6, R77 ;  /* 0x000000063c097819 */ /* 0x000fe2000001024d */
[----:B------:R-:W-:Y:S03]  /*6f40*/  BSSY B0, `(.L_x_622) ;  /* 0x000004c000007945 */ /* 0x000fe60003800000 */
[----:B------:R-:W-:Y:S02]  /*6f50*/  IADD3 R0, P0, R10, R124, RZ ;  /* 0x0000007c0a007210 */ /* 0x000fe40007f1e0ff */
[----:B--2--5:R-:W-:Y:S03]  /*6f60*/  IADD3 R3, R102, -R10, RZ ;  /* 0x8000000a66037210 */ /* 0x024fe60007ffe0ff */
[----:B------:R-:W-:Y:S01]  /*6f70*/  IMAD.X R2, R9, 0x1, R127, P0 ;  /* 0x0000000109027824 */ /* 0x000fe200000e067f */
[C---:B------:R-:W-:Y:S11]  /*6f80*/  ISETP.GE.AND P0, PT, R3.reuse, 0x21, PT ;  /* 0x000000210300780c */ /* 0x040ff60003f06270 */
[----:B------:R-:W-:Y:S02]  /*6f90*/  @!UPT UIADD3 URZ, URZ, URZ, URZ ;  /* 0x0000003f3f3ff290 */ /* 0x000fe4000fffe03f */
        /* <DEDUP_REMOVED lines=37> */
[----:B------:R-:W-:Y:S02]  /*71f0*/  IMAD.MOV.U32 R4, RZ, RZ, R98 ;  /* 0x000000ffff047224 */ /* 0x000fe400078e0062 */
[----:B------:R-:W-:Y:S02]  /*7200*/  IMAD.MOV.U32 R5, RZ, RZ, R123 ;  /* 0x000000ffff057224 */ /* 0x000fe400078e007b */
[----:B------:R-:W-:Y:S02]  /*7210*/  IMAD.X R2, R9, 0x1, R128, P0 ;  /* 0x0000000109027824 */ /* 0x000fe400000e0680 */
[----:B------:R-:W-:Y:S04]  /*7220*/  IMAD.WIDE.U32 R4, R0, c[0x0][0x208], R4 ;  /* 0x0000820000047a25 */ /* 0x000fe800078e0004 */
[----:B------:R-:W-:Y:S04]  /*7230*/  IMAD R2, R2, c[0x0][0x208], RZ ;  /* 0x0000820002027a24 */ /* 0x000fe800078e02ff */
[----:B------:R-:W-:Y:S01]  /*7240*/  IMAD R0, R0, c[0x0][0x20c], R2 ;  /* 0x0000830000007a24 */ /* 0x000fe200078e0202 */
[C---:B------:R-:W-:Y:S03]  /*7250*/  LEA R2, P0, R4.reuse, c[0x0][0x1f8], 0x1 ;  /* 0x00007e0004027a11 */ /* 0x040fe600078008ff */
[----:B------:R-:W-:Y:S05]  /*7260*/  IMAD.IADD R0, R5, 0x1, R0 ;  /* 0x0000000105007824 */ /* 0x000fea00078e0200 */
[----:B------:R-:W-:Y:S02]  /*7270*/  LEA.HI.X R3, R4, c[0x0][0x1fc], R0, 0x1, P0 ;  /* 0x00007f0004037a11 */ /* 0x000fe400000f0c00 */
[C---:B------:R-:W-:Y:S02]  /*7280*/  ISETP.GE.AND P0, PT, R104.reuse, c[0x0][0x1d4], PT ;  /* 0x0000750068007a0c */ /* 0x040fe40003f06270 */
[----:B------:R-:W-:Y:S11]  /*7290*/  IADD3 R0, R104, 0x60, RZ ;  /* 0x0000006068007810 */ /* 0x000ff60007ffe0ff */
[----:B------:R-:W1:Y:S04]  /*72a0*/  @!P0 LDS.128 R12, [R239] ;  /* 0x00000000ef0c8984 */ /* 0x000e680000000c00 */
[----:B-1----:R-:W-:Y:S01]  /*72b0*/  @!P0 STG.E.128 [R2.64], R12 ;  /* 0x0000000c02008986 */ /* 0x002fe2000c101d06 */
[----:B------:R-:W-:Y:S11]  /*72c0*/  ISETP.GE.AND P0, PT, R107, c[0x0][0x1d4], PT ;  /* 0x000075006b007a0c */ /* 0x000ff60003f06270 */
[----:B------:R-:W-:Y:S02]  /*72d0*/  @!UPT UIADD3 URZ, URZ, URZ, URZ ;  /* 0x0000003f3f3ff290 */ /* 0x000fe4000fffe03f */
[----:B------:R-:W1:Y:S04]  /*72e0*/  @!P0 LDS.128 R4, [R240] ;  /* 0x00000000f0048984 */ /* 0x000e680000000c00 */
        /* <DEDUP_REMOVED lines=17> */
.L_x_623:
[----:B-1----:R-:W-:Y:S05]  /*7400*/  BSYNC B0 ;  /* 0x0000000000007941 */ /* 0x002fea0003800000 */
.L_x_622:
        /* <DEDUP_REMOVED lines=26> */
.L_x_599:
[----:B---3--:R-:W-:Y:S02]  /*75b0*/  IMAD.MOV.U32 R0, RZ, RZ, c[0x0][0x2c4] ;  /* 0x0000b100ff007624 */ /* 0x008fe400078e00ff */
[----:B-1----:R-:W-:-:S02]  /*75c0*/  IMAD.MOV.U32 R3, RZ, RZ, c[0x0][0x32c] ;  /* 0x0000cb00ff037624 */ /* 0x002fc400078e00ff */
[----:B------:R-:W-:Y:S01]  /*75d0*/  IMAD.IADD R11, R133, 0x1, R136 ;  /* 0x00000001850b7824 */ /* 0x000fe200078e0288 */
[----:B------:R-:W-:Y:S02]  /*75e0*/  ISETP.NE.AND P3, PT, R0, 0x1, PT ;  /* 0x000000010000780c */ /* 0x000fe40003f65270 */
[----:B------:R-:W-:Y:S02]  /*75f0*/  IADD3 R0, R246, 0x7f, RZ ;  /* 0x0000007ff6007810 */ /* 0x000fe40007ffe0ff */
[----:B------:R-:W-:-:S09]  /*7600*/  ISETP.GE.AND P1, PT, R3, 0x1, PT ;  /* 0x000000010300780c */ /* 0x000fd20003f26270 */
[----:B------:R-:W-:-:S05]  /*7610*/  @P3 IMAD.HI.U32 R2, R0, c[0x0][0x2c8], RZ ;  /* 0x0000b20000023a27 */ /* 0x000fca00078e00ff */
[----:B------:R-:W-:-:S05]  /*7620*/  @P3 SHF.R.U32.HI R0, RZ, c[0x0][0x2cc], R2 ;  /* 0x0000b300ff003a19 */ /* 0x000fca0000011602 */
[----:B------:R-:W-:-:S05]  /*7630*/  IMAD.IADD R0, R150, 0x1, R0 ;  /* 0x0000000196007824 */ /* 0x000fca00078e0200 */
        /* <DEDUP_REMOVED lines=13> */
.L_x_627:
[----:B------:R-:W-:-:S13]  /*7710*/  ISETP.NE.AND P0, PT, R4, 0x1, PT ;  /* 0x000000010400780c */ /* 0x000fda0003f05270 */
[----:B------:R-:W-:-:S05]  /*7720*/  @P0 IMAD.HI.U32 R0, R2, c[0x0][0x330], RZ ;  /* 0x0000cc0002000a27 */ /* 0x000fca00078e00ff */
[----:B------:R-:W-:Y:S02]  /*7730*/  @P0 SHF.R.U32.HI R2, RZ, c[0x0][0x334], R0 ;  /* 0x0000cd00ff020a19 */ /* 0x000fe40000011600 */
.L_x_628:
[----:B------:R-:W-:Y:S05]  /*7740*/  BSYNC B0 ;  /* 0x0000000000007941 */ /* 0x000fea0003800000 */
.L_x_626:
[----:B------:R-:W-:-:S05]  /*7750*/  IMAD R2, R2, R4, c[0x0][0x32c] ;  /* 0x0000cb0002027624 */ /* 0x000fca00078e0204 */
[----:B------:R-:W-:-:S04]  /*7760*/  IMNMX R3, R3, R2, PT ;  /* 0x0000000203037217 */ /* 0x000fc80003800200 */
.L_x_625:
[----:B------:R-:W-:Y:S01]  /*7770*/  IADD3 R3, R3, 0x3f, RZ ;  /* 0x0000003f03037810 */ /* 0x000fe20007ffe0ff */
[----:B------:R-:W-:-:S03]  /*7780*/  @P3 IMAD.HI.U32 R2, R246, c[0x0][0x2c8], RZ ;  /* 0x0000b200f6023a27 */ /* 0x000fc600078e00ff */
[----:B------:R-:W-:Y:S01]  /*7790*/  SHF.R.S32.HI R4, RZ, 0x1f, R3 ;  /* 0x0000001fff047819 */ /* 0x000fe20000011403 */
[----:B------:R-:W-:Y:S01]  /*77a0*/  IMAD.MOV.U32 R0, RZ, RZ, R246 ;  /* 0x000000ffff007224 */ /* 0x000fe200078e00f6 */
[----:B------:R-:W-:Y:S02]  /*77b0*/  @P3 SHF.R.U32.HI R0, RZ, c[0x0][0x2cc], R2 ;  /* 0x0000b300ff003a19 */ /* 0x000fe40000011602 */
[----:B------:R-:W-:-:S03]  /*77c0*/  LEA.HI R3, R4, R3, RZ, 0x6 ;  /* 0x0000000304037211 */ /* 0x000fc600078f30ff */
[----:B------:R-:W-:Y:S01]  /*77d0*/  IMAD.IADD R0, R151, 0x1, R0 ;  /* 0x0000000197007824 */ /* 0x000fe200078e0200 */
[----:B------:R-:W-:-:S04]  /*77e0*/  SHF.R.S32.HI R3, RZ, 0x6, R3 ;  /* 0x00000006ff037819 */ /* 0x000fc80000011403 */
[----:B------:R-:W-:Y:S02]  /*77f0*/  IADD3 R2, R0, -c[0x0][0x324], RZ ;  /* 0x8000c90000027a10 */ /* 0x000fe40007ffe0ff */
[----:B------:R-:W-:Y:S01]  /*7800*/  IMNMX R7, R152, R3, PT ;  /* 0x0000000398077217 */ /* 0x000fe20003800200 */
        /* <DEDUP_REMOVED lines=11> */
.L_x_631:
[----:B------:R-:W-:-:S04]  /*78c0*/  MOV R3, c[0x0][0x32c] ;  /* 0x0000cb0000037a02 */ /* 0x000fc80000000f00 */
[----:B------:R-:W-:-:S13]  /*78d0*/  ISETP.NE.AND P0, PT, R3, 0x1, PT ;  /* 0x000000010300780c */ /* 0x000fda0003f05270 */
[----:B------:R-:W-:-:S05]  /*78e0*/  @P0 IMAD.HI.U32 R3, R0, c[0x0][0x330], RZ ;  /* 0x0000cc0000030a27 */ /* 0x000fca00078e00ff */
[----:B------:R-:W-:Y:S02]  /*78f0*/  @P0 SHF.R.U32.HI R0, RZ, c[0x0][0x334], R3 ;  /* 0x0000cd00ff000a19 */ /* 0x000fe40000011603 */
.L_x_632:
[----:B------:R-:W-:Y:S05]  /*7900*/  BSYNC B0 ;  /* 0x0000000000007941 */ /* 0x000fea0003800000 */
.L_x_630:
[----:B------:R-:W-:-:S05]  /*7910*/  IMAD R0, R0, c[0x0][0x32c], RZ ;  /* 0x0000cb0000007a24 */ /* 0x000fca00078e02ff */
[----:B------:R-:W-:-:S04]  /*7920*/  IMNMX R2, R2, R0, !PT ;  /* 0x0000000002027217 */ /* 0x000fc80007800200 */
.L_x_629:
[----:B------:R-:W-:Y:S01]  /*7930*/  SHF.R.S32.HI R0, RZ, 0x1f, R2 ;  /* 0x0000001fff007819 */ /* 0x000fe20000011402 */
[----:B------:R-:W-:Y:S03]  /*7940*/  BSSY B0, `(.L_x_633) ;  /* 0x0000024000007945 */ /* 0x000fe60003800000 */
[----:B------:R-:W-:-:S04]  /*7950*/  LEA.HI R0, R0, R2, RZ, 0x6 ;  /* 0x0000000200007211 */ /* 0x000fc800078f30ff */
[----:B------:R-:W-:-:S04]  /*7960*/  SHF.R.S32.HI R0, RZ, 0x6, R0 ;  /* 0x00000006ff007819 */ /* 0x000fc80000011400 */
[----:B------:R-:W-:Y:S01]  /*7970*/  IMNMX R6, RZ, R0, !PT ;  /* 0x00000000ff067217 */ /* 0x000fe20007800200 */
[----:B------:R-:W-:-:S03]  /*7980*/  IMAD.MOV.U32 R0, RZ, RZ, RZ ;  /* 0x000000ffff007224 */ /* 0x000fc600078e00ff */
[----:B------:R-:W-:-:S13]  /*7990*/  ISETP.GT.AND P0, PT, R7, R6, PT ;  /* 0x000000060700720c */ /* 0x000fda0003f04270 */
[----:B------:R-:W-:Y:S05]  /*79a0*/  @!P0 BRA `(.L_x_634) ;  /* 0x000001d000008947 */ /* 0x000fea0003800000 */
[----:B------:R-:W-:Y:S02]  /*79b0*/  IABS R2, R132 ;  /* 0x0000008400027213 */ /* 0x000fe40000000000 */
[----:B------:R-:W-:Y:S02]  /*79c0*/  IADD3 R3, R132, -0x1, R7 ;  /* 0xffffffff84037810 */ /* 0x000fe40007ffe007 */
[----:B------:R-:W1:Y:S03]  /*79d0*/  I2F.RP R0, R2 ;  /* 0x0000000200007306 */ /* 0x000e660000209400 */
[----:B------:R-:W-:-:S05]  /*79e0*/  IMAD.IADD R8, R3, 0x1, -R6 ;  /* 0x0000000103087824 */ /* 0x000fca00078e0a06 */
[----:B------:R-:W-:Y:S01]  /*79f0*/  IABS R10, R8 ;  /* 0x00000008000a7213 */ /* 0x000fe20000000000 */
        /* <DEDUP_REMOVED lines=24> */
.L_x_634:
[----:B------:R-:W-:Y:S05]  /*7b80*/  BSYNC B0 ;  /* 0x0000000000007941 */ /* 0x000fea0003800000 */
.L_x_633:
[----:B------:R-:W2:Y:S01]  /*7b90*/  LDL R2, [R1+0x34] ;  /* 0x0000340001027983 */ /* 0x000ea20000100800 */
        /* <DEDUP_REMOVED lines=49> */
[----:B--2---:R-:W-:-:S04]  /*7eb0*/  IMAD R227, R2, R0, R6 ;  /* 0x0000000002e37224 */ /* 0x004fc800078e0206 */
[--C-:B------:R-:W-:Y:S01]  /*7ec0*/  IMAD.IADD R2, R227, 0x1, R0.reuse ;  /* 0x00000001e3027824 */ /* 0x100fe200078e0200 */
[----:B------:R-:W-:-:S04]  /*7ed0*/  PRMT R0, RZ, 0x7610, R0 ;  /* 0x00007610ff007816 */ /* 0x000fc80000000000 */
[----:B------:R-:W-:-:S04]  /*7ee0*/  IMNMX R24, R7, R2, PT ;  /* 0x0000000207187217 */ /* 0x000fc80003800200 */
[----:B------:R-:W-:Y:S01]  /*7ef0*/  ISETP.GT.AND P0, PT, R24, R227, PT ;  /* 0x000000e31800720c */ /* 0x000fe20003f04270 */
[----:B------:R1:W-:-:S12]  /*7f00*/  STL [R1+0x1c], R24 ;  /* 0x00001c1801007387 */ /* 0x0003d80000100800 */
[----:B------:R-:W-:Y:S05]  /*7f10*/  @!P0 BRA `(.L_x_635) ;  /* 0x000155c000008947 */ /* 0x000fea0003800000 */
[----:B------:R-:W2:Y:S04]  /*7f20*/  LDL R28, [R1+0xc] ;  /* 0x00000c00011c7983 */ /* 0x000ea80000100800 */
[----:B------:R-:W3:Y:S04]  /*7f30*/  LDL R8, [R1+0x48] ;  /* 0x0000480001087983 */ /* 0x000ee80000100800 */
[----:B------:R-:W2:Y:S01]  /*7f40*/  LDL R25, [R1+0x18] ;  /* 0x0000180001197983 */ /* 0x000ea20000100800 */
[----:B------:R-:W-:-:S03]  /*7f50*/  ISETP.NE.U32.AND P0, PT, RZ, c[0x0][0x340], PT ;  /* 0x0000d000ff007a0c */ /* 0x000fc60003f05070 */
[----:B------:R-:W3:Y:S01]  /*7f60*/  LDL.64 R26, [R1+0x10] ;  /* 0x00001000011a7983 */ /* 0x000ee20000100a00 */
[----:B------:R-:W-:-:S03]  /*7f70*/  ISETP.NE.AND.EX P1, PT, RZ, c[0x0][0x344], PT, P0 ;  /* 0x0000d100ff007a0c */ /* 0x000fc60003f25300 */
[----:B------:R-:W3:Y:S10]  /*7f80*/  LDL.LU R21, [R1+0x20] ;  /* 0x0000200001157983 */ /* 0x000ef40000300800 */
[----:B------:R-:W-:Y:S01]  /*7f90*/  @P1 IMAD.MOV.U32 R2, RZ, RZ, 0x4 ;  /* 0x00000004ff021424 */ /* 0x000fe200078e00ff */
[----:B------:R-:W1:Y:S01]  /*7fa0*/  S2R R4, SR_TID.X ;  /* 0x0000000000047919 */ /* 0x000e620000002100 */
[----:B------:R-:W-:-:S02]  /*7fb0*/  SHF.R.S32.HI R0, RZ, 0x1f, R140 ;  /* 0x0000001fff007819 */ /* 0x000fc4000001148c */
[----:B------:R-:W-:-:S03]  /*7fc0*/  ISETP.NE.U32.AND P2, PT, RZ, c[0x0][0x348], PT ;  /* 0x0000d200ff007a0c */ /* 0x000fc60003f45070 */
[----:B------:R-:W-:Y:S02]  /*7fd0*/  IMAD R0, R0, c[0x0][0x178], RZ ;  /* 0x00005e0000007a24 */ /* 0x000fe400078e02ff */
[----:B--2---:R-:W-:-:S05]  /*7fe0*/  @P1 IMAD.WIDE R2, R28, R2, c[0x0][0x340] ;  /* 0x0000d0001c021625 */ /* 0x004fca00078e0202 */
[----:B------:R2:W4:Y:S01]  /*7ff0*/  @P1 LDG.E R18, [R2.64] ;  /* 0x0000000602121981 */ /* 0x000522000c1e1900 */
[----:B-1----:R-:W-:-:S04]  /*8000*/  SHF.R.S32.HI R20, RZ, 0x1f, R4 ;  /* 0x0000001fff147819 */ /* 0x002fc80000011404 */
[----:B------:R-:W-:-:S04]  /*8010*/  LEA.HI R20, R20, R4, RZ, 0x3 ;  /* 0x0000000414147211 */ /* 0x000fc800078f18ff */
[----:B------:R-:W-:Y:S01]  /*8020*/  SHF.R.S32.HI R20, RZ, 0x3, R20 ;  /* 0x00000003ff147819 */ /* 0x000fe20000011414 */
[----:B------:R-:W-:Y:S01]  /*8030*/  IMAD.WIDE.U32 R4, R140, c[0x0][0x178], RZ ;  /* 0x00005e008c047a25 */ /* 0x000fe200078e00ff */
[----:B------:R-:W-:-:S03]  /*8040*/  SHF.R.S32.HI R17, RZ, 0x1f, R28 ;  /* 0x0000001fff117819 */ /* 0x000fc6000001141c */
[----:B------:R-:W-:Y:S01]  /*8050*/  IMAD R0, R140, c[0x0][0x17c], R0 ;  /* 0x00005f008c007a24 */ /* 0x000fe200078e0200 */
[----:B---3--:R-:W-:-:S03]  /*8060*/  IADD3 R8, R8, R246, RZ ;  /* 0x000000f608087210 */ /* 0x008fc60007ffe0ff */
[----:B------:R-:W-:Y:S01]  /*8070*/  IMAD.IADD R5, R5, 0x1, R0 ;  /* 0x0000000105057824 */ /* 0x000fe200078e0200 */
[----:B--2---:R-:W-:Y:S02]  /*8080*/  SHF.R.S32.HI R3, RZ, 0x1f, R20 ;  /* 0x0000001fff037819 */ /* 0x004fe40000011414 */
[----:B------:R-:W-:-:S04]  /*8090*/  IADD3 R2, P0, R20, R11, RZ ;  /* 0x0000000b14027210 */ /* 0x000fc80007f1e0ff */
[----:B------:R-:W-:Y:S02]  /*80a0*/  LEA.HI.X.SX32 R9, R11, R3, 0x1, P0 ;  /* 0x000000030b097211 */ /* 0x000fe400000f0eff */
[----:B------:R-:W-:Y:S01]  /*80b0*/  ISETP.NE.AND.EX P0, PT, RZ, c[0x0][0x34c], PT, P2 ;  /* 0x0000d300ff007a0c */ /* 0x000fe20003f05320 */
[----:B------:R-:W-:-:S03]  /*80c0*/  IMAD.WIDE.U32 R4, R25, c[0x0][0x1b8], R4 ;  /* 0x00006e0019047a25 */ /* 0x000fc600078e0004 */
[----:B------:R-:W-:Y:S01]  /*80d0*/  SEL R6, R17, RZ, !P0 ;  /* 0x000000ff11067207 */ /* 0x000fe20004000000 */
[----:B------:R-:W-:Y:S01]  /*80e0*/  @P3 IMAD.HI.U32 R10, R8, c[0x0][0x2c8], RZ ;  /* 0x0000b200080a3a27 */ /* 0x000fe200078e00ff */
[----:B------:R-:W-:-:S03]  /*80f0*/  SEL R3, R28, RZ, !P0 ;  /* 0x000000ff1c037207 */ /* 0x000fc60004000000 */
[----:B------:R-:W-:Y:S02]  /*8100*/  IMAD R5, R25, c[0x0][0x1bc], R5 ;  /* 0x00006f0019057a24 */ /* 0x000fe400078e0205 */
[----:B------:R-:W-:Y:S02]  /*8110*/  IMAD R6, R6, c[0x0][0x1c0], RZ ;  /* 0x0000700006067a24 */ /* 0x000fe400078e02ff */
[----:B------:R-:W-:Y:S01]  /*8120*/  IMAD.MOV.U32 R0, RZ, RZ, R8 ;  /* 0x000000ffff007224 */ /* 0x000fe200078e0008 */
[----:B------:R-:W-:Y:S01]  /*8130*/  @P3 SHF.R.U32.HI R0, RZ, c[0x0][0x2cc], R10 ;  /* 0x0000b300ff003a19 */ /* 0x000fe2000001160a */
[C---:B------:R-:W-:Y:S02]  /*8140*/  IMAD R16, R3.reuse, c[0x0][0x1c4], R6 ;  /* 0x0000710003107a24 */ /* 0x040fe400078e0206 */
[----:B------:R-:W-:Y:S01]  /*8150*/  IMAD.WIDE.U32 R4, R3, c[0x0][0x1c0], R4 ;  /* 0x0000700003047a25 */ /* 0x000fe200078e0004 */
[----:B------:R-:W-:-:S03]  /*8160*/  SHF.R.S32.HI R7, RZ, 0x1f, R26 ;  /* 0x0000001fff077819 */ /* 0x000fc6000001141a */
[C---:B------:R-:W-:Y:S01]  /*8170*/  IMAD R3, R9.reuse, c[0x0][0x1e0], RZ ;  /* 0x0000780009037a24 */ /* 0x040fe200078e02ff */
[----:B------:R-:W-:Y:S01]  /*8180*/  SHF.R.S32.HI R13, RZ, 0x1f, R0 ;  /* 0x0000001fff0d7819 */ /* 0x000fe20000011400 */
[----:B------:R-:W-:Y:S02]  /*8190*/  IMAD.MOV.U32 R6, RZ, RZ, R26 ;  /* 0x000000ffff067224 */ /* 0x000fe400078e001a */
[----:B------:R-:W-:Y:S01]  /*81a0*/  IMAD R12, R9, c[0x0][0x208], RZ ;  /* 0x00008200090c7a24 */ /* 0x000fe200078e02ff */
[----:B------:R-:W-:Y:S01]  /*81b0*/  IADD3 R9, -R0, RZ, RZ ;  /* 0x000000ff00097210 */ /* 0x000fe20007ffe1ff */
[C---:B------:R-:W-:Y:S01]  /*81c0*/  IMAD R19, R2.reuse, c[0x0][0x1e4], R3 ;  /* 0x0000790002137a24 */ /* 0x040fe200078e0203 */
[----:B------:R-:W-:Y:S01]  /*81d0*/  ISETP.GE.AND P4, PT, R135, c[0x0][0x1d4], PT ;  /* 0x0000750087007a0c */ /* 0x000fe20003f86270 */
[----:B------:R-:W-:Y:S02]  /*81e0*/  IMAD.IADD R3, R5, 0x1, R16 ;  /* 0x0000000105037824 */ /* 0x000fe400078e0210 */
[----:B------:R-:W-:Y:S01]  /*81f0*/  IMAD.WIDE.U32 R10, R2, c[0x0][0x1e0], R6 ;  /* 0x00007800020a7a25 */ /* 0x000fe200078e0006 */
[----:B------:R-:W-:-:S03]  /*8200*/  ISETP.GE.AND P5, PT, R26, c[0x0][0x1d4], PT ;  /* 0x000075001a007a0c */ /* 0x000fc60003fa6270 */
[----:B------:R-:W-:-:S04]  /*8210*/  IMAD.WIDE.U32 R14, R2, c[0x0][0x208], R6 ;  /* 0x00008200020e7a25 */ /* 0x000fc800078e0006 */
[----:B------:R-:W-:Y:S02]  /*8220*/  IMAD R16, R2, c[0x0][0x20c], R12 ;  /* 0x0000830002107a24 */ /* 0x000fe400078e020c */
[----:B------:R-:W-:Y:S02]  /*8230*/  IMAD R5, R13, c[0x0][0x1b0], RZ ;  /* 0x00006c000d057a24 */ /* 0x000fe400078e02ff */
[----:B------:R-:W-:Y:S01]  /*8240*/  IMAD.MOV.U32 R2, RZ, RZ, R4 ;  /* 0x000000ffff027224 */ /* 0x000fe200078e0004 */
[----:B------:R-:W-:Y:S01]  /*8250*/  SEL R4, RZ, 0xffffffff, P4 ;  /* 0xffffffffff047807 */ /* 0x000fe20002000000 */
[----:B------:R-:W-:Y:S02]  /*8260*/  IMAD R12, R9, c[0x0][0x2c4], R8 ;  /* 0x0000b100090c7a24 */ /* 0x000fe400078e0208 */
[C---:B------:R-:W-:Y:S02]  /*8270*/  IMAD R8, R0.reuse, c[0x0][0x1b4], R5 ;  /* 0x00006d0000087a24 */ /* 0x040fe400078e0205 */
[----:B------:R-:W-:Y:S01]  /*8280*/  IMAD.WIDE.U32 R2, R0, c[0x0][0x1b0], R2 ;  /* 0x00006c0000027a25 */ /* 0x000fe200078e0002 */
[----:B------:R-:W-:-:S02]  /*8290*/  SHF.L.U32 R0, R4, 0x1, RZ ;  /* 0x0000000104007819 */ /* 0x000fc400000006ff */
[----:B------:R-:W-:Y:S02]  /*82a0*/  SEL R5, RZ, 0x1, P5 ;  /* 0x00000001ff057807 */ /* 0x000fe40002800000 */
[----:B------:R-:W-:Y:S01]  /*82b0*/  SHF.R.S32.HI R4, RZ, 0x1f, R12 ;  /* 0x0000001fff047819 */ /* 0x000fe2000001140c */
[----:B------:R-:W-:Y:S01]  /*82c0*/  IMAD.IADD R9, R15, 0x1, R16 ;  /* 0x000000010f097824 */ /* 0x000fe200078e0210 */
[----:B------:R-:W-:Y:S02]  /*82d0*/  LOP3.LUT R16, R0, 0x2, R5, 0xe2, !PT ;  /* 0x0000000200107812 */ /* 0x000fe400078ee205 */
[----:B------:R-:W-:Y:S01]  /*82e0*/  IADD3 R5, R3, R8, RZ ;  /* 0x0000000803057210 */ /* 0x000fe20007ffe0ff */
[----:B------:R-:W-:Y:S01]  /*82f0*/  IMAD R0, R4, c[0x0][0x1a8], RZ ;  /* 0x00006a0004007a24 */ /* 0x000fe200078e02ff */
[----:B------:R-:W-:Y:S01]  /*8300*/  MOV R4, R2 ;  /* 0x0000000200047202 */ /* 0x000fe20000000f00 */
[----:B------:R-:W-:Y:S01]  /*8310*/  IMAD.MOV.U32 R8, RZ, RZ, R14 ;  /* 0x000000ffff087224 */ /* 0x000fe200078e000e */
[----:B------:R-:W-:Y:S01]  /*8320*/  ISETP.NE.U32.AND P0, PT, RZ, c[0x0][0x350], PT ;  /* 0x0000d400ff007a0c */ /* 0x000fe20003f05070 */
[----:B------:R-:W-:-:S02]  /*8330*/  IMAD.IADD R11, R11, 0x1, R19 ;  /* 0x000000010b0b7824 */ /* 0x000fc400078e0213 */
[C---:B------:R-:W-:Y:S01]  /*8340*/  IMAD R14, R12.reuse, c[0x0][0x1ac], R0 ;  /* 0x00006b000c0e7a24 */ /* 0x040fe200078e0200 */
[----:B------:R-:W-:Y:S01]  /*8350*/  ISETP.NE.AND.EX P0, PT, RZ, c[0x0][0x354], PT, P0 ;  /* 0x0000d500ff007a0c */ /* 0x000fe20003f05300 */
[----:B------:R-:W-:-:S04]  /*8360*/  IMAD.WIDE.U32 R12, R12, c[0x0][0x1a8], R4 ;  /* 0x00006a000c0c7a25 */ /* 0x000fc800078e0004 */
[----:B------:R-:W-:-:S04]  /*8370*/  IMAD.WIDE.U32 R8, R25, c[0x0][0x210], R8 ;  /* 0x0000840019087a25 */ /* 0x000fc800078e0008 */
[----:B------:R-:W-:Y:S01]  /*8380*/  IMAD.WIDE.U32 R4, R25, c[0x0][0x1e8], R10 ;  /* 0x00007a0019047a25 */ /* 0x000fe200078e000a */
[----:B------:R-:W-:Y:S02]  /*8390*/  LOP3.LUT R21, R21, 0xfffffffe, RZ, 0xc0, !PT ;  /* 0xfffffffe15157812 */ /* 0x000fe400078ec0ff */
[----:B------:R-:W-:Y:S01]  /*83a0*/  ISETP.GE.AND P3, PT, R138, c[0x0][0x1d4], PT ;  /* 0x000075008a007a0c */ /* 0x000fe20003f66270 */
[----:B------:R-:W-:Y:S01]  /*83b0*/  IMAD R5, R25, c[0x0][0x1ec], R5 ;  /* 0x00007b0019057a24 */ /* 0x000fe200078e0205 */
[----:B------:R-:W-:Y:S02]  /*83c0*/  ISETP.GE.AND P6, PT, R135, c[0x0][0x198], PT ;  /* 0x0000660087007a0c */ /* 0x000fe40003fc6270 */
[----:B------:R-:W-:Y:S02]  /*83d0*/  IADD3 R102, R24, -0x1, RZ ;  /* 0xffffffff18667810 */ /* 0x000fe40007ffe0ff */
[----:B------:R-:W-:Y:S02]  /*83e0*/  IADD3 R11, R20, R246, RZ ;  /* 0x000000f6140b7210 */ /* 0x000fe40007ffe0ff */
[----:B------:R-:W-:-:S02]  /*83f0*/  ISETP.GE.AND P2, PT, R138, c[0x0][0x198], PT ;  /* 0x000066008a007a0c */ /* 0x000fc40003f46270 */
[--C-:B----4-:R-:W-:Y:S01]  /*8400*/  @P1 SHF.R.S32.HI R3, RZ, 0x1f, R18.reuse ;  /* 0x0000001fff031819 */ /* 0x110fe20000011412 */
[----:B------:R-:W-:Y:S02]  /*8410*/  @!P1 IMAD.MOV.U32 R3, RZ, RZ, R17 ;  /* 0x000000ffff039224 */ /* 0x000fe400078e0011 */
[----:B------:R-:W-:Y:S01]  /*8420*/  @P1 IMAD.MOV.U32 R2, RZ, RZ, R18 ;  /* 0x000000ffff021224 */ /* 0x000fe200078e0012 */
[----:B------:R-:W-:Y:S02]  /*8430*/  @!P1 MOV R2, R28 ;  /* 0x0000001c00029202 */ /* 0x000fe40000000f00 */
[----:B------:R-:W-:Y:S01]  /*8440*/  SEL R10, R3, RZ, !P0 ;  /* 0x000000ff030a7207 */ /* 0x000fe20004000000 */
[----:B------:R-:W-:Y:S01]  /*8450*/  IMAD R3, R25, c[0x0][0x214], R9 ;  /* 0x0000850019037a24 */ /* 0x000fe200078e0209 */
[----:B------:R-:W-:Y:S02]  /*8460*/  SEL R0, R2, RZ, !P0 ;  /* 0x000000ff02007207 */ /* 0x000fe40004000000 */
[----:B------:R-:W-:-:S02]  /*8470*/  IADD3 R9, R13, R14, RZ ;  /* 0x0000000e0d097210 */ /* 0x000fc40007ffe0ff */
[----:B------:R-:W-:-:S04]  /*8480*/  LEA R15, P0, R12, c[0x0][0x160], 0x1 ;  /* 0x000058000c0f7a11 */ /* 0x000fc800078008ff */
[----:B------:R-:W-:Y:S02]  /*8490*/  LEA.HI.X R12, R12, c[0x0][0x164], R9, 0x1, P0 ;  /* 0x000059000c0c7a11 */ /* 0x000fe400000f0c09 */
[----:B------:R-:W-:Y:S02]  /*84a0*/  ISETP.GE.AND P0, PT, R26, c[0x0][0x198], PT ;  /* 0x000066001a007a0c */ /* 0x000fe40003f06270 */
[----:B------:R-:W-:-:S11]  /*84b0*/  SEL R2, RZ, 0x4, P3 ;  /* 0x00000004ff027807 */ /* 0x000fd60001800000 */
[----:B------:R-:W-:-:S05]  /*84c0*/  @P0 LOP3.LUT R21, R21, 0x1, RZ, 0xfc, !PT ;  /* 0x0000000115150812 */ /* 0x000fca00078efcff */
[----:B------:R1:W-:Y:S01]  /*84d0*/  STL [R1+0x20], R21 ;  /* 0x0000201501007387 */ /* 0x0003e20000100800 */
[----:B------:R-:W-:Y:S01]  /*84e0*/  LOP3.LUT R116, R16, R2, RZ, 0xfc, !PT ;  /* 0x0000000210747212 */ /* 0x000fe200078efcff */
[----:B------:R-:W-:Y:S02]  /*84f0*/  IMAD.MOV.U32 R2, RZ, RZ, R8 ;  /* 0x000000ffff027224 */ /* 0x000fe400078e0008 */
[C---:B------:R-:W-:Y:S02]  /*8500*/  IMAD R8, R10.reuse, c[0x0][0x1f0], RZ ;  /* 0x00007c000a087a24 */ /* 0x040fe400078e02ff */
[----:B------:R-:W-:Y:S02]  /*8510*/  IMAD R10, R10, c[0x0][0x218], RZ ;  /* 0x000086000a0a7a24 */ /* 0x000fe400078e02ff */
[----:B------:R-:W-:-:S04]  /*8520*/  IMAD.WIDE.U32 R230, R0, c[0x0][0x218], R2 ;  /* 0x0000860000e67a25 */ /* 0x000fc800078e0002 */
[----:B------:R-:W-:-:S04]  /*8530*/  IMAD.WIDE.U32 R228, R0, c[0x0][0x1f0], R4 ;  /* 0x00007c0000e47a25 */ /* 0x000fc800078e0004 */
[C---:B------:R-:W-:Y:S02]  /*8540*/  IMAD R2, R0.reuse, c[0x0][0x1f4], R8 ;  /* 0x00007d0000027a24 */ /* 0x040fe400078e0208 */
[----:B------:R-:W-:Y:S02]  /*8550*/  IMAD R0, R0, c[0x0][0x21c], R10 ;  /* 0x0000870000007a24 */ /* 0x000fe400078e020a */
[----:B------:R-:W-:-:S03]  /*8560*/  IMAD.IADD R232, R229, 0x1, R2 ;  /* 0x00000001e5e87824 */ /* 0x000fc600078e0202 */
[----:B------:R-:W-:Y:S01]  /*8570*/  IADD3 R233, R231, R0, RZ ;  /* 0x00000000e7e97210 */ /* 0x000fe20007ffe0ff */
[----:B------:R-:W-:Y:S05]  /*8580*/  BRA.DIV ~URZ, `(.L_x_636) ;  /* 0x00019a527f007947 */ /* 0x000fea000b800000 */
[----:B------:R2:W3:Y:S02]  /*8590*/  SHFL.IDX PT, R10, R12, RZ, 0x181f ;  /* 0x00181fff0c0a7589 */ /* 0x0004e400000e0000 */
.L_x_799:
[----:B------:R-:W-:Y:S05]  /*85a0*/  BRA.DIV ~URZ, `(.L_x_637) ;  /* 0x00019aa27f007947 */ /* 0x000fea000b800000 */
[----:B------:R4:W1:Y:S02]  /*85b0*/  SHFL.IDX PT, R0, R15, RZ, 0x181f ;  /* 0x00181fff0f007589 */ /* 0x00086400000e0000 */
.L_x_800:
[----:B------:R-:W-:Y:S01]  /*85c0*/  IMAD R30, R243, c[0x0][0x2c4], RZ ;  /* 0x0000b100f31e7a24 */ /* 0x000fe200078e02ff */
[----:B------:R-:W-:Y:S01]  /*85d0*/  BSSY B0, `(.L_x_638) ;  /* 0x0000014000007945 */ /* 0x000fe20003800000 */
[----:B------:R-:W-:Y:S02]  /*85e0*/  SHF.R.S32.HI R13, RZ, 0x1f, R135 ;  /* 0x0000001fff0d7819 */ /* 0x000fe40000011487 */
[----:B------:R-:W-:Y:S02]  /*85f0*/  SHF.R.S32.HI R14, RZ, 0x1f, R138 ;  /* 0x0000001fff0e7819 */ /* 0x000fe4000001148a */
[----:B------:R-:W-:-:S13]  /*8600*/  ISETP.GE.AND P0, PT, R11, R30, PT ;  /* 0x0000001e0b00720c */ /* 0x000fda0003f06270 */
[----:B------:R-:W-:Y:S05]  /*8610*/  @P0 BRA `(.L_x_639) ;  /* 0x000000f000000947 */ /* 0x000fea0003800000 */
[----:B--2---:R-:W2:Y:S04]  /*8620*/  LDL.64 R2, [R1+0x10] ;  /* 0x0000100001027983 */ /* 0x004ea80000100a00 */
[----:B----4-:R-:W4:Y:S01]  /*8630*/  LDL R4, [R1+0x20] ;  /* 0x0000200001047983 */ /* 0x010f220000100800 */
[----:B-12---:R-:W-:Y:S02]  /*8640*/  LEA R8, P0, R2, R0, 0x1 ;  /* 0x0000000002087211 */ /* 0x006fe400078008ff */
[----:B----4-:R-:W-:Y:S02]  /*8650*/  LOP3.LUT P1, RZ, R4, 0x1, RZ, 0xc0, !PT ;  /* 0x0000000104ff7812 */ /* 0x010fe4000782c0ff */
[----:B---3--:R-:W-:Y:S02]  /*8660*/  LEA.HI.X R9, R2, R10, R7, 0x1, P0 ;  /* 0x0000000a02097211 */ /* 0x008fe400000f0c07 */
[----:B------:R-:W-:-:S04]  /*8670*/  LEA R4, P0, R135, R0, 0x1 ;  /* 0x0000000087047211 */ /* 0x000fc800078008ff */
[----:B------:R-:W-:Y:S02]  /*8680*/  LEA.HI.X R5, R135, R10, R13, 0x1, P0 ;  /* 0x0000000a87057211 */ /* 0x000fe400000f0c0d */
[----:B------:R-:W-:-:S03]  /*8690*/  LEA R2, P0, R138, R0, 0x1 ;  /* 0x000000008a027211 */ /* 0x000fc600078008ff */
[----:B------:R-:W-:Y:S01]  /*86a0*/  @!PT LDS RZ, [RZ] ;  /* 0x00000000fffff984 */ /* 0x000fe20000000800 */
[----:B------:R-:W-:Y:S01]  /*86b0*/  @!PT LDS RZ, [RZ] ;  /* 0x00000000fffff984 */ /* 0x000fe20000000800 */
[----:B------:R-:W-:Y:S01]  /*86c0*/  @!PT LDS RZ, [RZ] ;  /* 0x00000000fffff984 */ /* 0x000fe20000000800 */
[----:B------:R1:W-:Y:S01]  /*86d0*/  LDGSTS.E.BYPASS.LTC128B.128 [R217+0xc100], [R8.64], !P1 ;  /* 0x0c10000008d97fae */ /* 0x0003e2000c901d46 */
[----:B------:R-:W-:-:S03]  /*86e0*/  LEA.HI.X R3, R138, R10, R14, 0x1, P0 ;  /* 0x0000000a8a037211 */ /* 0x000fc600000f0c0e */
[----:B------:R1:W-:Y:S04]  /*86f0*/  LDGSTS.E.BYPASS.LTC128B.128 [R217+0x10100], [R4.64], !P6 ;  /* 0x1010000004d97fae */ /* 0x0003e8000f101d46 */
[----:B------:R1:W-:Y:S02]  /*8700*/  LDGSTS.E.BYPASS.LTC128B.128 [R217+0x14100], [R2.64], !P2 ;  /* 0x1410000002d97fae */ /* 0x0003e4000d101d46 */
.L_x_639:
[----:B------:R-:W-:Y:S05]  /*8710*/  BSYNC B0 ;  /* 0x0000000000007941 */ /* 0x000fea0003800000 */
.L_x_638:
[----:B------:R-:W-:Y:S05]  /*8720*/  BRA.DIV ~URZ, `(.L_x_640) ;  /* 0x000199927f007947 */ /* 0x000fea000b800000 */
[----:B---3--:R3:W2:Y:S04]  /*8730*/  SHFL.IDX PT, R10, R12, 0x1, 0x181f ;  /* 0x00381f000c0a7f89 */ /* 0x0086a800000e0000 */
[----:B-1----:R3:W1:Y:S02]  /*8740*/  SHFL.IDX PT, R0, R15, 0x1, 0x181f ;  /* 0x00381f000f007f89 */ /* 0x00266400000e0000 */
.L_x_801:
[----:B------:R-:W-:Y:S01]  /*8750*/  IADD3 R2, R11, 0x20, RZ ;  /* 0x000000200b027810 */ /* 0x000fe20007ffe0ff */
[----:B------:R-:W-:Y:S03]  /*8760*/  BSSY B0, `(.L_x_641) ;  /* 0x0000012000007945 */ /* 0x000fe60003800000 */
[----:B------:R-:W-:-:S13]  /*8770*/  ISETP.GE.AND P0, PT, R2, R30, PT ;  /* 0x0000001e0200720c */ /* 0x000fda0003f06270 */
[----:B------:R-:W-:Y:S05]  /*8780*/  @P0 BRA `(.L_x_642) ;  /* 0x000000f000000947 */ /* 0x000fea0003800000 */
[----:B---3--:R-:W3:Y:S04]  /*8790*/  LDL.64 R4, [R1+0x10] ;  /* 0x0000100001047983 */ /* 0x008ee80000100a00 */
[----:B----4-:R-:W4:Y:S01]  /*87a0*/  LDL R3, [R1+0x20] ;  /* 0x0000200001037983 */ /* 0x010f220000100800 */
[C---:B-1-3--:R-:W-:Y:S02]  /*87b0*/  LEA R8, P0, R4.reuse, R0, 0x1 ;  /* 0x0000000004087211 */ /* 0x04afe400078008ff */
[----:B----4-:R-:W-:Y:S02]  /*87c0*/  LOP3.LUT P1, RZ, R3, 0x1, RZ, 0xc0, !PT ;  /* 0x0000000103ff7812 */ /* 0x010fe4000782c0ff */
[----:B--2---:R-:W-:Y:S02]  /*87d0*/  LEA.HI.X R9, R4, R10, R7, 0x1, P0 ;  /* 0x0000000a04097211 */ /* 0x004fe400000f0c07 */
        /* <DEDUP_REMOVED lines=10> */
.L_x_642:
[----:B------:R-:W-:Y:S05]  /*8880*/  BSYNC B0 ;  /* 0x0000000000007941 */ /* 0x000fea0003800000 */
.L_x_641:
[----:B------:R-:W-:Y:S05]  /*8890*/  BRA.DIV ~URZ, `(.L_x_643) ;  /* 0x000198f27f007947 */ /* 0x000fea000b800000 */
[----:B--2---:R2:W3:Y:S02]  /*88a0*/  SHFL.IDX PT, R10, R12, 0x2, 0x181f ;  /* 0x00581f000c0a7f89 */ /* 0x0044e400000e0000 */
.L_x_802:
[----:B------:R-:W-:Y:S05]  /*88b0*/  BRA.DIV ~URZ, `(.L_x_644) ;  /* 0x000199427f007947 */ /* 0x000fea000b800000 */
[----:B-1----:R1:W2:Y:S02]  /*88c0*/  SHFL.IDX PT, R0, R15, 0x2, 0x181f ;  /* 0x00581f000f007f89 */ /* 0x0022a400000e0000 */
.L_x_803:
[----:B------:R-:W-:Y:S01]  /*88d0*/  IADD3 R2, R11, 0x40, RZ ;  /* 0x000000400b027810 */ /* 0x000fe20007ffe0ff */
[----:B------:R-:W-:Y:S03]  /*88e0*/  BSSY B0, `(.L_x_645) ;  /* 0x0000012000007945 */ /* 0x000fe60003800000 */
[----:B------:R-:W-:-:S13]  /*88f0*/  ISETP.GE.AND P0, PT, R2, R30, PT ;  /* 0x0000001e0200720c */ /* 0x000fda0003f06270 */
[----:B------:R-:W-:Y:S05]  /*8900*/  @P0 BRA `(.L_x_646) ;  /* 0x000000f000000947 */ /* 0x000fea0003800000 */
[----:B----4-:R-:W4:Y:S04]  /*8910*/  LDL.64 R4, [R1+0x10] ;  /* 0x0000100001047983 */ /* 0x010f280000100a00 */
[----:B---3--:R-:W3:Y:S01]  /*8920*/  LDL R3, [R1+0x20] ;  /* 0x0000200001037983 */ /* 0x008ee20000100800 */
[C---:B--2-4-:R-:W-:Y:S02]  /*8930*/  LEA R8, P0, R4.reuse, R0, 0x1 ;  /* 0x0000000004087211 */ /* 0x054fe400078008ff */
[----:B---3--:R-:W-:Y:S02]  /*8940*/  LOP3.LUT P1, RZ, R3, 0x1, RZ, 0xc0, !PT ;  /* 0x0000000103ff7812 */ /* 0x008fe4000782c0ff */
[----:B------:R-:W-:Y:S02]  /*8950*/  LEA.HI.X R9, R4, R10, R7, 0x1, P0 ;  /* 0x0000000a04097211 */ /* 0x000fe400000f0c07 */
        /* <DEDUP_REMOVED lines=10> */
.L_x_646:
[----:B------:R-:W-:Y:S05]  /*8a00*/  BSYNC B0 ;  /* 0x0000000000007941 */ /* 0x000fea0003800000 */
.L_x_645:
[----:B------:R-:W-:Y:S05]  /*8a10*/  BRA.DIV ~URZ, `(.L_x_647) ;  /* 0x000198527f007947 */ /* 0x000fea000b800000 */
[----:B---3--:R3:W1:Y:S04]  /*8a20*/  SHFL.IDX PT, R10, R12, 0x3, 0x181f ;  /* 0x00781f000c0a7f89 */ /* 0x00866800000e0000 */
[----:B--2---:R3:W2:Y:S02]  /*8a30*/  SHFL.IDX PT, R0, R15, 0x3, 0x181f ;  /* 0x00781f000f007f89 */ /* 0x0046a400000e0000 */
.L_x_804:
[----:B---3--:R-:W3:Y:S04]  /*8a40*/  LDL.64 R16, [R1+0x10] ;  /* 0x0000100001107983 */ /* 0x008ee80000100a00 */
[----:B-1--4-:R-:W4:Y:S01]  /*8a50*/  LDL R15, [R1+0x20] ;  /* 0x00002000010f7983 */ /* 0x012f220000100800 */
[----:B------:R-:W-:Y:S01]  /*8a60*/  IADD3 R2, R11, 0x60, RZ ;  /* 0x000000600b027810 */ /* 0x000fe20007ffe0ff */
[----:B------:R-:W-:Y:S01]  /*8a70*/  IMAD.SHL.U32 R115, R102, 0x40, RZ ;  /* 0x0000004066737824 */ /* 0x000fe200078e00ff */
[----:B------:R-:W-:Y:S01]  /*8a80*/  SHF.R.S32.HI R117, RZ, 0x1f, R102 ;  /* 0x0000001fff757819 */ /* 0x000fe20000011466 */
[----:B------:R-:W1:Y:S01]  /*8a90*/  S2R R12, SR_TID.X ;  /* 0x00000000000c7919 */ /* 0x000e620000002100 */
[----:B------:R-:W-:Y:S01]  /*8aa0*/  ISETP.GE.AND P0, PT, R2, R30, PT ;  /* 0x0000001e0200720c */ /* 0x000fe20003f06270 */
[----:B------:R-:W-:-:S12]  /*8ab0*/  IMAD.MOV.U32 R119, RZ, RZ, c[0x0][0x2c4] ;  /* 0x0000b100ff777624 */ /* 0x000fd800078e00ff */
[----:B--2---:R-:W-:-:S04]  /*8ac0*/  @!P0 LEA R8, P1, R135, R0, 0x1 ;  /* 0x0000000087088211 */ /* 0x004fc800078208ff */
[----:B------:R-:W-:Y:S02]  /*8ad0*/  @!P0 LEA.HI.X R9, R135, R10, R13, 0x1, P1 ;  /* 0x0000000a87098211 */ /* 0x000fe400008f0c0d */
[----:B-1----:R-:W-:-:S04]  /*8ae0*/  SHF.R.S32.HI R120, RZ, 0x1f, R12 ;  /* 0x0000001fff787819 */ /* 0x002fc8000001140c */
[----:B------:R-:W-:-:S04]  /*8af0*/  LEA.HI R120, R120, R12, RZ, 0x3 ;  /* 0x0000000c78787211 */ /* 0x000fc800078f18ff */
[----:B------:R-:W-:Y:S02]  /*8b00*/  SHF.R.S32.HI R120, RZ, 0x3, R120 ;  /* 0x00000003ff787819 */ /* 0x000fe40000011478 */
[----:B---3--:R-:W-:-:S04]  /*8b10*/  @!P0 LEA R4, P1, R16, R0, 0x1 ;  /* 0x0000000010048211 */ /* 0x008fc800078208ff */
[----:B------:R-:W-:Y:S02]  /*8b20*/  @!P0 LEA.HI.X R5, R16, R10, R7, 0x1, P1 ;  /* 0x0000000a10058211 */ /* 0x000fe400008f0c07 */
[----:B------:R-:W-:Y:S01]  /*8b30*/  @!P0 LEA R2, P1, R138, R0, 0x1 ;  /* 0x000000008a028211 */ /* 0x000fe200078208ff */
[----:B------:R-:W-:-:S03]  /*8b40*/  IMAD R0, R117, c[0x0][0x1e0], RZ ;  /* 0x0000780075007a24 */ /* 0x000fc600078e02ff */
[----:B------:R-:W-:Y:S02]  /*8b50*/  @!P0 LEA.HI.X R3, R138, R10, R14, 0x1, P1 ;  /* 0x0000000a8a038211 */ /* 0x000fe400008f0c0e */
[----:B----4-:R-:W-:-:S13]  /*8b60*/  LOP3.LUT P1, RZ, R15, 0x1, RZ, 0xc0, !PT ;  /* 0x000000010fff7812 */ /* 0x010fda000782c0ff */
        /* <DEDUP_REMOVED lines=8> */
[----:B-1----:R-:W-:Y:S01]  /*8bf0*/  IADD3 R4, -R115, R242, -R120 ;  /* 0x000000f273047210 */ /* 0x002fe20007ffe978 */
[----:B------:R-:W-:Y:S01]  /*8c00*/  IMAD R5, R102, c[0x0][0x1e4], R0 ;  /* 0x0000790066057a24 */ /* 0x000fe200078e0200 */
[----:B------:R-:W-:Y:S02]  /*8c10*/  BAR.SYNC.DEFER_BLOCKING 0x0 ;  /* 0x0000000000007b1d */ /* 0x000fe40000010000 */
[----:B------:R-:W-:Y:S01]  /*8c20*/  ISETP.GE.AND P0, PT, R4, 0x21, PT ;  /* 0x000000210400780c */ /* 0x000fe20003f06270 */
[----:B--2---:R-:W-:-:S02]  /*8c30*/  IMAD.MOV.U32 R8, RZ, RZ, 0x20 ;  /* 0x00000020ff087424 */ /* 0x004fc400078e00ff */
[----:B---3--:R-:W-:-:S04]  /*8c40*/  IMAD.WIDE.U32 R2, R102, c[0x0][0x1e0], RZ ;  /* 0x0000780066027a25 */ /* 0x008fc800078e00ff */
[----:B------:R-:W-:Y:S01]  /*8c50*/  IMAD.IADD R3, R3, 0x1, R5 ;  /* 0x0000000103037824 */ /* 0x000fe200078e0205 */
[----:B------:R-:W-:Y:S01]  /*8c60*/  LEA R0, P1, R2, R228, 0x6 ;  /* 0x000000e402007211 */ /* 0x000fe200078230ff */
[----:B------:R-:W-:-:S03]  /*8c70*/  IMAD.WIDE.U32 R6, R8, c[0x0][0x1e0], RZ ;  /* 0x0000780008067a25 */ /* 0x000fc600078e00ff */
[----:B------:R-:W-:Y:S01]  /*8c80*/  LEA.HI.X R2, R2, R232, R3, 0x6, P1 ;  /* 0x000000e802027211 */ /* 0x000fe200008f3403 */
[----:B------:R-:W-:Y:S01]  /*8c90*/  IMAD R5, R8, c[0x0][0x1e4], RZ ;  /* 0x0000790008057a24 */ /* 0x000fe200078e02ff */
[----:B------:R-:W-:-:S04]  /*8ca0*/  @P0 IADD3 R3, P1, R0, R6, RZ ;  /* 0x0000000600030210 */ /* 0x000fc80007f3e0ff */
[----:B------:R-:W-:Y:S02]  /*8cb0*/  @P0 IADD3.X R6, R2, R7, R5, P1, !PT ;  /* 0x0000000702060210 */ /* 0x000fe40000ffe405 */
[----:B------:R-:W-:-:S13]  /*8cc0*/  ISETP.GE.AND P1, PT, R4, 0x1, PT ;  /* 0x000000010400780c */ /* 0x000fda0003f26270 */
[----:B------:R-:W-:-:S04]  /*8cd0*/  @P1 LEA R4, P2, R0, c[0x0][0x1c8], 0x1 ;  /* 0x0000720000041a11 */ /* 0x000fc800078408ff */
[----:B------:R-:W-:Y:S02]  /*8ce0*/  @P1 LEA.HI.X R5, R0, c[0x0][0x1cc], R2, 0x1, P2 ;  /* 0x0000730000051a11 */ /* 0x000fe400010f0c02 */
[----:B------:R-:W-:-:S03]  /*8cf0*/  @P0 LEA R2, P2, R3, c[0x0][0x1c8], 0x1 ;  /* 0x0000720003020a11 */ /* 0x000fc600078408ff */
[----:B------:R-:W-:Y:S01]  /*8d00*/  @!PT LDS RZ, [RZ] ;  /* 0x00000000fffff984 */ /* 0x000fe20000000800 */
[----:B------:R-:W-:Y:S01]  /*8d10*/  @!PT LDS RZ, [RZ] ;  /* 0x00000000fffff984 */ /* 0x000fe20000000800 */
[----:B------:R-:W-:Y:S01]  /*8d20*/  @!PT LDS RZ, [RZ] ;  /* 0x00000000fffff984 */ /* 0x000fe20000000800 */
[----:B------:R1:W-:Y:S01]  /*8d30*/  @P1 LDGSTS.E.BYPASS.LTC128B.128 [R217+0x6100], [R4.64], !P5 ;  /* 0x0610000004d91fae */ /* 0x0003e2000e901d46 */
[----:B------:R-:W-:-:S03]  /*8d40*/  @P0 LEA.HI.X R3, R3, c[0x0][0x1cc], R6, 0x1, P2 ;  /* 0x0000730003030a11 */ /* 0x000fc600010f0c06 */
        /* <DEDUP_REMOVED lines=10> */
.L_x_648:
[----:B------:R-:W-:Y:S01]  /*8df0*/  ULDC.U8 UR4, c[0x0][0x298] ;  /* 0x0000a60000047ab9 */ /* 0x000fe20000000000 */
[----:B------:R-:W-:Y:S01]  /*8e00*/  SHF.R.S32.HI R121, RZ, 0x1f, R12 ;  /* 0x0000001fff797819 */ /* 0x000fe2000001140c */
[----:B-1---5:R-:W-:Y:S01]  /*8e10*/  IMAD.WIDE.U32 R4, R134, c[0x0][0x280], RZ ;  /* 0x0000a00086047a25 */ /* 0x022fe200078e00ff */
[----:B------:R-:W-:Y:S01]  /*8e20*/  ISETP.NE.AND P0, PT, RZ, UR4, PT ;  /* 0x00000004ff007c0c */ /* 0x000fe2000bf05270 */
[----:B------:R-:W-:Y:S01]  /*8e30*/  BSSY B2, `(.L_x_649) ;  /* 0x00006a8000027945 */ /* 0x000fe20003800000 */
[----:B------:R-:W-:Y:S02]  /*8e40*/  SHF.R.S32.HI R0, RZ, 0x1f, R134 ;  /* 0x0000001fff007819 */ /* 0x000fe40000011486 */
[----:B------:R-:W-:Y:S02]  /*8e50*/  LEA.HI R121, R121, R12, RZ, 0x2 ;  /* 0x0000000c79797211 */ /* 0x000fe400078f10ff */
[----:B------:R-:W-:Y:S01]  /*8e60*/  IADD3 R26, R245, R246, RZ ;  /* 0x000000f6f51a7210 */ /* 0x000fe20007ffe0ff */
[C---:B------:R-:W-:Y:S01]  /*8e70*/  IMAD R2, R0.reuse, c[0x0][0x280], RZ ;  /* 0x0000a00000027a24 */ /* 0x040fe200078e02ff */
[----:B------:R-:W-:Y:S01]  /*8e80*/  LOP3.LUT R121, R121, 0xfffffffc, RZ, 0xc0, !PT ;  /* 0xfffffffc79797812 */ /* 0x000fe200078ec0ff */
[----:B------:R-:W-:Y:S01]  /*8e90*/  IMAD R0, R0, c[0x0][0x290], RZ ;  /* 0x0000a40000007a24 */ /* 0x000fe200078e02ff */
[----:B------:R-:W-:Y:S01]  /*8ea0*/  IADD3 R118, R245, 0x40, RZ ;  /* 0x00000040f5767810 */ /* 0x000fe20007ffe0ff */
[C---:B------:R-:W-:Y:S01]  /*8eb0*/  IMAD R7, R134.reuse, c[0x0][0x284], R2 ;  /* 0x0000a10086077a24 */ /* 0x040fe200078e0202 */
[----:B------:R-:W-:Y:S01]  /*8ec0*/  IADD3 R121, -R121, R12, RZ ;  /* 0x0000000c79797210 */ /* 0x000fe20007ffe1ff */
[----:B------:R-:W-:-:S02]  /*8ed0*/  IMAD R6, R134, c[0x0][0x294], R0 ;  /* 0x0000a50086067a24 */ /* 0x000fc400078e0200 */
[----:B------:R-:W-:Y:S01]  /*8ee0*/  IMAD.WIDE.U32 R2, R134, c[0x0][0x290], RZ ;  /* 0x0000a40086027a25 */ /* 0x000fe200078e00ff */
[----:B------:R-:W-:-:S03]  /*8ef0*/  IADD3 R7, R7, R5, RZ ;  /* 0x0000000507077210 */ /* 0x000fc60007ffe0ff */
[----:B------:R-:W-:Y:S02]  /*8f00*/  IMAD R0, R121, 0x40, R26 ;  /* 0x0000004079007824 */ /* 0x000fe400078e021a */
[----:B------:R-:W-:Y:S01]  /*8f10*/  IMAD.IADD R6, R6, 0x1, R3 ;  /* 0x0000000106067824 */ /* 0x000fe200078e0203 */
[----:B------:R-:W-:Y:S05]  /*8f20*/  @!P0 BRA `(.L_x_650) ;  /* 0x0000338000008947 */ /* 0x000fea0003800000 */
[----:B------:R-:W-:Y:S01]  /*8f30*/  ISETP.NE.AND P1, PT, R119, 0x1, PT ;  /* 0x000000017700780c */ /* 0x000fe20003f25270 */
[----:B------:R-:W-:Y:S01]  /*8f40*/  IMAD.MOV.U32 R5, RZ, RZ, R7 ;  /* 0x000000ffff057224 */ /* 0x000fe200078e0007 */
[----:B------:R-:W-:Y:S01]  /*8f50*/  BSSY B0, `(.L_x_651) ;  /* 0x0000068000007945 */ /* 0x000fe20003800000 */
[----:B------:R-:W-:Y:S01]  /*8f60*/  IMAD.MOV.U32 R7, RZ, RZ, R6 ;  /* 0x000000ffff077224 */ /* 0x000fe200078e0006 */
[----:B------:R-:W-:Y:S01]  /*8f70*/  SHF.R.S32.HI R27, RZ, 0x1f, R147 ;  /* 0x0000001fff1b7819 */ /* 0x000fe20000011493 */
[----:B------:R-:W-:Y:S01]  /*8f80*/  IMAD.MOV.U32 R6, RZ, RZ, R2 ;  /* 0x000000ffff067224 */ /* 0x000fe200078e0002 */
[----:B------:R-:W-:Y:S01]  /*8f90*/  SHF.R.S32.HI R47, RZ, 0x1f, R145 ;  /* 0x0000001fff2f7819 */ /* 0x000fe20000011491 */
[----:B------:R-:W-:Y:S01]  /*8fa0*/  CS2R R66, SRZ ;  /* 0x0000000000427805 */ /* 0x000fe2000001ff00 */
[----:B------:R-:W-:Y:S01]  /*8fb0*/  SHF.R.S32.HI R44, RZ, 0x1f, R144 ;  /* 0x0000001fff2c7819 */ /* 0x000fe20000011490 */
[----:B------:R-:W-:Y:S01]  /*8fc0*/  CS2R R40, SRZ ;  /* 0x0000000000287805 */ /* 0x000fe2000001ff00 */
[----:B------:R-:W-:Y:S01]  /*8fd0*/  SHF.R.S32.HI R45, RZ, 0x1f, R146 ;  /* 0x0000001fff2d7819 */ /* 0x000fe20000011492 */
[----:B------:R-:W-:Y:S01]  /*8fe0*/  CS2R R32, SRZ ;  /* 0x0000000000207805 */ /* 0x000fe2000001ff00 */
[----:B------:R-:W-:Y:S01]  /*8ff0*/  SHF.R.S32.HI R46, RZ, 0x1f, R141 ;  /* 0x0000001fff2e7819 */ /* 0x000fe2000001148d */
[----:B------:R-:W-:Y:S01]  /*9000*/  @P1 IMAD.HI.U32 R3, R0, c[0x0][0x2c8], RZ ;  /* 0x0000b20000031a27 */ /* 0x000fe200078e00ff */
[----:B------:R-:W-:Y:S01]  /*9010*/  CS2R R24, SRZ ;  /* 0x0000000000187805 */ /* 0x000fe2000001ff00 */
[----:B------:R-:W-:Y:S01]  /*9020*/  CS2R R20, SRZ ;  /* 0x0000000000147805 */ /* 0x000fe2000001ff00 */
[----:B------:R-:W-:Y:S01]  /*9030*/  CS2R R12, SRZ ;  /* 0x00000000000c7805 */ /* 0x000fe2000001ff00 */
[----:B------:R-:W-:Y:S01]  /*9040*/  CS2R R10, SRZ ;  /* 0x00000000000a7805 */ /* 0x000fe2000001ff00 */
[----:B------:R-:W-:Y:S01]  /*9050*/  @P1 SHF.R.U32.HI R0, RZ, c[0x0][0x2cc], R3 ;  /* 0x0000b300ff001a19 */ /* 0x000fe20000011603 */
[----:B------:R-:W-:Y:S01]  /*9060*/  CS2R R42, SRZ ;  /* 0x00000000002a7805 */ /* 0x000fe2000001ff00 */
[----:B------:R-:W-:Y:S01]  /*9070*/  CS2R R34, SRZ ;  /* 0x0000000000227805 */ /* 0x000fe2000001ff00 */
[----:B------:R-:W-:Y:S01]  /*9080*/  CS2R R28, SRZ ;  /* 0x00000000001c7805 */ /* 0x000fe2000001ff00 */
[----:B------:R-:W-:Y:S01]  /*9090*/  SHF.R.S32.HI R3, RZ, 0x1f, R0 ;  /* 0x0000001fff037819 */ /* 0x000fe20000011400 */
[----:B------:R-:W-:Y:S01]  /*90a0*/  IMAD.WIDE.U32 R4, R0, c[0x0][0x280], R4 ;  /* 0x0000a00000047a25 */ /* 0x000fe200078e0004 */
[----:B------:R-:W-:-:S03]  /*90b0*/  CS2R R22, SRZ ;  /* 0x0000000000167805 */ /* 0x000fc6000001ff00 */
[C---:B------:R-:W-:Y:S01]  /*90c0*/  IMAD R8, R3.reuse, c[0x0][0x280], RZ ;  /* 0x0000a00003087a24 */ /* 0x040fe200078e02ff */
[----:B------:R-:W-:Y:S01]  /*90d0*/  LEA R31, P0, R4, c[0x0][0x270], 0x1 ;  /* 0x00009c00041f7a11 */ /* 0x000fe200078008ff */
[----:B------:R-:W-:Y:S02]  /*90e0*/  IMAD R9, R3, c[0x0][0x290], RZ ;  /* 0x0000a40003097a24 */ /* 0x000fe400078e02ff */
[C---:B------:R-:W-:Y:S02]  /*90f0*/  IMAD R8, R0.reuse, c[0x0][0x284], R8 ;  /* 0x0000a10000087a24 */ /* 0x040fe400078e0208 */
[----:B------:R-:W-:Y:S02]  /*9100*/  IMAD.WIDE.U32 R2, R0, c[0x0][0x290], R6 ;  /* 0x0000a40000027a25 */ /* 0x000fe400078e0006 */
[----:B------:R-:W-:Y:S02]  /*9110*/  CS2R R6, SRZ ;  /* 0x0000000000067805 */ /* 0x000fe4000001ff00 */
[----:B------:R-:W-:Y:S01]  /*9120*/  IMAD.IADD R5, R5, 0x1, R8 ;  /* 0x0000000105057824 */ /* 0x000fe200078e0208 */
[----:B------:R-:W-:Y:S01]  /*9130*/  LEA R36, P1, R2, c[0x0][0x288], 0x1 ;  /* 0x0000a20002247a11 */ /* 0x000fe200078208ff */
[----:B------:R-:W-:-:S02]  /*9140*/  IMAD R0, R0, c[0x0][0x294], R9 ;  /* 0x0000a50000007a24 */ /* 0x000fc400078e0209 */
[----:B------:R-:W-:Y:S01]  /*9150*/  CS2R R8, SRZ ;  /* 0x0000000000087805 */ /* 0x000fe2000001ff00 */
[----:B------:R-:W-:Y:S01]  /*9160*/  LEA.HI.X R19, R4, c[0x0][0x274], R5, 0x1, P0 ;  /* 0x00009d0004137a11 */ /* 0x000fe200000f0c05 */
[----:B------:R-:W-:Y:S01]  /*9170*/  IMAD.IADD R0, R3, 0x1, R0 ;  /* 0x0000000103007824 */ /* 0x000fe200078e0200 */
[----:B------:R-:W-:Y:S01]  /*9180*/  ISETP.GE.AND P0, PT, R26, R30, PT ;  /* 0x0000001e1a00720c */ /* 0x000fe20003f06270 */
[----:B------:R1:W2:Y:S03]  /*9190*/  SHFL.IDX PT, R4, R31, RZ, 0x1c1f ;  /* 0x001c1fff1f047589 */ /* 0x0002a600000e0000 */
[----:B------:R-:W-:Y:S01]  /*91a0*/  LEA.HI.X R18, R2, c[0x0][0x28c], R0, 0x1, P1 ;  /* 0x0000a30002127a11 */ /* 0x000fe200008f0c00 */
[----:B------:R1:W3:Y:S04]  /*91b0*/  SHFL.IDX PT, R5, R19, RZ, 0x1c1f ;  /* 0x001c1fff13057589 */ /* 0x0002e800000e0000 */
[----:B------:R1:W4:Y:S04]  /*91c0*/  SHFL.IDX PT, R2, R36, RZ, 0x1c1f ;  /* 0x001c1fff24027589 */ /* 0x00032800000e0000 */
[----:B------:R1:W1:Y:S01]  /*91d0*/  SHFL.IDX PT, R3, R18, RZ, 0x1c1f ;  /* 0x001c1fff12037589 */ /* 0x00026200000e0000 */
[----:B------:R-:W-:Y:S05]  /*91e0*/  @P0 BRA `(.L_x_652) ;  /* 0x000003e000000947 */ /* 0x000fea0003800000 */
[----:B------:R-:W-:Y:S01]  /*91f0*/  ISETP.GE.AND P0, PT, R147, c[0x0][0x27c], PT ;  /* 0x00009f0093007a0c */ /* 0x000fe20003f06270 */
[----:B------:R-:W-:Y:S01]  /*9200*/  CS2R R12, SRZ ;  /* 0x00000000000c7805 */ /* 0x000fe2000001ff00 */
[----:B------:R-:W-:-:S11]  /*9210*/  CS2R R8, SRZ ;  /* 0x0000000000087805 */ /* 0x000fd6000001ff00 */
[C---:B------:R-:W-:Y:S01]  /*9220*/  @!P0 IMAD.SHL.U32 R0, R147.reuse, 0x2, RZ ;  /* 0x0000000293008824 */ /* 0x040fe200078e00ff */
[----:B------:R-:W-:-:S04]  /*9230*/  @!P0 SHF.L.U64.HI R7, R147, 0x1, R27 ;  /* 0x0000000193078819 */ /* 0x000fc8000001021b */
[----:B--2---:R-:W-:-:S05]  /*9240*/  @!P0 IADD3 R10, P1, R4, R0, RZ ;  /* 0x00000000040a8210 */ /* 0x004fca0007f3e0ff */
[----:B---3--:R-:W-:Y:S01]  /*9250*/  @!P0 IMAD.X R11, R5, 0x1, R7, P1 ;  /* 0x00000001050b8824 */ /* 0x008fe200008e0607 */
[----:B----4-:R-:W-:-:S04]  /*9260*/  @!P0 IADD3 R6, P1, R2, R0, RZ ;  /* 0x0000000002068210 */ /* 0x010fc80007f3e0ff */
[----:B------:R2:W5:Y:S01]  /*9270*/  @!P0 LD.E.64 R12, [R10.64] ;  /* 0x000000060a0c8980 */ /* 0x000562000c101b00 */
[----:B-1----:R-:W-:Y:S01]  /*9280*/  @!P0 IMAD.X R7, R3, 0x1, R7, P1 ;  /* 0x0000000103078824 */ /* 0x002fe200008e0607 */
[----:B------:R-:W-:-:S04]  /*9290*/  ISETP.GE.AND P1, PT, R144, c[0x0][0x27c], PT ;  /* 0x00009f0090007a0c */ /* 0x000fc80003f26270 */
[----:B------:R1:W5:Y:S09]  /*92a0*/  @!P0 LD.E.64 R8, [R6.64] ;  /* 0x0000000606088980 */ /* 0x000372000c101b00 */
[C---:B------:R-:W-:Y:S01]  /*92b0*/  @!P1 IMAD.SHL.U32 R14, R144.reuse, 0x2, RZ ;  /* 0x00000002900e9824 */ /* 0x040fe200078e00ff */
[----:B------:R-:W-:-:S04]  /*92c0*/  @!P1 SHF.L.U64.HI R0, R144, 0x1, R44 ;  /* 0x0000000190009819 */ /* 0x000fc8000001022c */
[----:B--2---:R-:W-:-:S05]  /*92d0*/  @!P1 IADD3 R10, P0, R4, R14, RZ ;  /* 0x0000000e040a9210 */ /* 0x004fca0007f1e0ff */
[----:B------:R-:W-:Y:S01]  /*92e0*/  @!P1 IMAD.X R11, R5, 0x1, R0, P0 ;  /* 0x00000001050b9824 */ /* 0x000fe200000e0600 */
[----:B-1----:R-:W-:-:S05]  /*92f0*/  @!P1 IADD3 R6, P0, R2, R14, RZ ;  /* 0x0000000e02069210 */ /* 0x002fca0007f1e0ff */
[----:B------:R-:W-:Y:S01]  /*9300*/  @!P1 IMAD.X R7, R3, 0x1, R0, P0 ;  /* 0x0000000103079824 */ /* 0x000fe200000e0600 */
[----:B------:R-:W-:Y:S01]  /*9310*/  ISETP.GE.AND P0, PT, R146, c[0x0][0x27c], PT ;  /* 0x00009f0092007a0c */ /* 0x000fe20003f06270 */
[----:B------:R-:W-:Y:S01]  /*9320*/  CS2R R20, SRZ ;  /* 0x0000000000147805 */ /* 0x000fe2000001ff00 */
[----:B------:R-:W-:Y:S01]  /*9330*/  CS2R R22, SRZ ;  /* 0x0000000000167805 */ /* 0x000fe2000001ff00 */
[----:B------:R-:W-:-:S04]  /*9340*/  ISETP.GE.AND P2, PT, R141, c[0x0][0x27c], PT ;  /* 0x00009f008d007a0c */ /* 0x000fc80003f46270 */
[----:B------:R1:W5:Y:S04]  /*9350*/  @!P1 LD.E.64 R20, [R10.64] ;  /* 0x000000060a149980 */ /* 0x000368000c101b00 */
[----:B------:R2:W5:Y:S02]  /*9360*/  @!P1 LD.E.64 R22, [R6.64] ;  /* 0x0000000606169980 */ /* 0x000564000c101b00 */
[C---:B------:R-:W-:Y:S01]  /*9370*/  @!P0 IMAD.SHL.U32 R14, R146.reuse, 0x2, RZ ;  /* 0x00000002920e8824 */ /* 0x040fe200078e00ff */
[----:B------:R-:W-:Y:S01]  /*9380*/  @!P0 SHF.L.U64.HI R0, R146, 0x1, R45 ;  /* 0x0000000192008819 */ /* 0x000fe2000001022d */
[----:B------:R-:W-:Y:S01]  /*9390*/  CS2R R24, SRZ ;  /* 0x0000000000187805 */ /* 0x000fe2000001ff00 */
[----:B------:R-:W-:Y:S02]  /*93a0*/  CS2R R28, SRZ ;  /* 0x00000000001c7805 */ /* 0x000fe4000001ff00 */
[----:B-1----:R-:W-:-:S05]  /*93b0*/  @!P0 IADD3 R10, P1, R4, R14, RZ ;  /* 0x0000000e040a8210 */ /* 0x002fca0007f3e0ff */
[----:B------:R-:W-:Y:S01]  /*93c0*/  @!P0 IMAD.X R11, R5, 0x1, R0, P1 ;  /* 0x00000001050b8824 */ /* 0x000fe200008e0600 */
[----:B--2---:R-:W-:Y:S01]  /*93d0*/  @!P0 IADD3 R6, P1, R2, R14, RZ ;  /* 0x0000000e02068210 */ /* 0x004fe20007f3e0ff */
[----:B------:R-:W-:-:S03]  /*93e0*/  @!P2 IMAD.SHL.U32 R14, R141, 0x2, RZ ;  /* 0x000000028d0ea824 */ /* 0x000fc600078e00ff */
[----:B------:R1:W5:Y:S01]  /*93f0*/  @!P0 LD.E.64 R24, [R10.64] ;  /* 0x000000060a188980 */ /* 0x000362000c101b00 */
[----:B------:R-:W-:Y:S01]  /*9400*/  @!P0 IMAD.X R7, R3, 0x1, R0, P1 ;  /* 0x0000000103078824 */ /* 0x000fe200008e0600 */
[----:B------:R-:W-:-:S04]  /*9410*/  @!P2 SHF.L.U64.HI R0, R141, 0x1, R46 ;  /* 0x000000018d00a819 */ /* 0x000fc8000001022e */
[----:B------:R2:W5:Y:S01]  /*9420*/  @!P0 LD.E.64 R28, [R6.64] ;  /* 0x00000006061c8980 */ /* 0x000562000c101b00 */
[----:B------:R-:W-:Y:S01]  /*9430*/  ISETP.GE.AND P1, PT, R142, c[0x0][0x27c], PT ;  /* 0x00009f008e007a0c */ /* 0x000fe20003f26270 */
[----:B------:R-:W-:Y:S01]  /*9440*/  CS2R R32, SRZ ;  /* 0x0000000000207805 */ /* 0x000fe2000001ff00 */
[----:B------:R-:W-:Y:S01]  /*9450*/  CS2R R34, SRZ ;  /* 0x0000000000227805 */ /* 0x000fe2000001ff00 */
[----:B-1----:R-:W-:-:S05]  /*9460*/  @!P2 IADD3 R10, P0, R4, R14, RZ ;  /* 0x0000000e040aa210 */ /* 0x002fca0007f1e0ff */
[----:B------:R-:W-:Y:S01]  /*9470*/  @!P2 IMAD.X R11, R5, 0x1, R0, P0 ;  /* 0x00000001050ba824 */ /* 0x000fe200000e0600 */
[----:B--2---:R-:W-:-:S04]  /*9480*/  @!P2 IADD3 R6, P0, R2, R14, RZ ;  /* 0x0000000e0206a210 */ /* 0x004fc80007f1e0ff */
[C---:B------:R-:W-:Y:S01]  /*9490*/  @!P1 IMAD.WIDE R16, R142.reuse, 0x2, R4 ;  /* 0x000000028e109825 */ /* 0x040fe200078e0204 */
[----:B------:R1:W5:Y:S03]  /*94a0*/  @!P2 LD.E.64 R32, [R10.64] ;  /* 0x000000060a20a980 */ /* 0x000366000c101b00 */
[----:B------:R-:W-:Y:S01]  /*94b0*/  @!P2 IMAD.X R7, R3, 0x1, R0, P0 ;  /* 0x000000010307a824 */ /* 0x000fe200000e0600 */
[----:B------:R-:W-:Y:S01]  /*94c0*/  ISETP.GE.AND P0, PT, R145, c[0x0][0x27c], PT ;  /* 0x00009f0091007a0c */ /* 0x000fe20003f06270 */
[----:B------:R-:W-:-:S03]  /*94d0*/  @!P1 IMAD.WIDE R14, R142, 0x2, R2 ;  /* 0x000000028e0e9825 */ /* 0x000fc600078e0202 */
[----:B------:R2:W5:Y:S09]  /*94e0*/  @!P2 LD.E.64 R34, [R6.64] ;  /* 0x000000060622a980 */ /* 0x000572000c101b00 */
[----:B------:R-:W-:Y:S01]  /*94f0*/  @!P0 IMAD.SHL.U32 R0, R145, 0x2, RZ ;  /* 0x0000000291008824 */ /* 0x000fe200078e00ff */
[----:B-1----:R-:W-:Y:S01]  /*9500*/  CS2R R10, SRZ ;  /* 0x00000000000a7805 */ /* 0x002fe2000001ff00 */
[----:B--2---:R-:W-:-:S05]  /*9510*/  CS2R R6, SRZ ;  /* 0x0000000000067805 */ /* 0x004fca000001ff00 */
[----:B------:R1:W5:Y:S04]  /*9520*/  @!P1 LD.E.64 R10, [R16.64] ;  /* 0x00000006100a9980 */ /* 0x000368000c101b00 */
[----:B------:R2:W5:Y:S01]  /*9530*/  @!P1 LD.E.64 R6, [R14.64] ;  /* 0x000000060e069980 */ /* 0x000562000c101b00 */
[----:B------:R-:W-:Y:S01]  /*9540*/  @!P0 IADD3 R4, P1, R4, R0, RZ ;  /* 0x0000000004048210 */ /* 0x000fe20007f3e0ff */
[----:B------:R-:W-:Y:S01]  /*9550*/  CS2R R40, SRZ ;  /* 0x0000000000287805 */ /* 0x000fe2000001ff00 */
[----:B------:R-:W-:Y:S01]  /*9560*/  CS2R R42, SRZ ;  /* 0x00000000002a7805 */ /* 0x000fe2000001ff00 */
[----:B--2---:R-:W-:-:S05]  /*9570*/  @!P0 SHF.L.U64.HI R14, R145, 0x1, R47 ;  /* 0x00000001910e8819 */ /* 0x004fca000001022f */
[----:B------:R-:W-:Y:S01]  /*9580*/  @!P0 IMAD.X R5, R5, 0x1, R14, P1 ;  /* 0x0000000105058824 */ /* 0x000fe200008e060e */
[----:B------:R-:W-:-:S04]  /*9590*/  @!P0 IADD3 R2, P1, R2, R0, RZ ;  /* 0x0000000002028210 */ /* 0x000fc80007f3e0ff */
[----:B------:R1:W5:Y:S01]  /*95a0*/  @!P0 LD.E.64 R40, [R4.64] ;  /* 0x0000000604288980 */ /* 0x000362000c101b00 */
[----:B------:R-:W-:-:S05]  /*95b0*/  @!P0 IMAD.X R3, R3, 0x1, R14, P1 ;  /* 0x0000000103038824 */ /* 0x000fca00008e060e */
[----:B------:R1:W5:Y:S03]  /*95c0*/  @!P0 LD.E.64 R42, [R2.64] ;  /* 0x00000006022a8980 */ /* 0x000366000c101b00 */
.L_x_652:
[----:B------:R-:W-:Y:S05]  /*95d0*/  BSYNC B0 ;  /* 0x0000000000007941 */ /* 0x000fea0003800000 */
.L_x_651:
[----:B------:R-:W-:Y:S01]  /*95e0*/  IADD3 R0, R26, 0x40, RZ ;  /* 0x000000401a007810 */ /* 0x000fe20007ffe0ff */
[----:B-1--45:R-:W-:Y:S01]  /*95f0*/  IMAD.MOV.U32 R2, RZ, RZ, R32 ;  /* 0x000000ffff027224 */ /* 0x032fe200078e0020 */
[----:B------:R-:W-:Y:S01]  /*9600*/  MOV R14, R6 ;  /* 0x00000006000e7202 */ /* 0x000fe20000000f00 */
[----:B--2---:R-:W-:Y:S01]  /*9610*/  IMAD.MOV.U32 R4, RZ, RZ, R40 ;  /* 0x000000ffff047224 */ /* 0x004fe200078e0028 */
[----:B------:R-:W-:Y:S01]  /*9620*/  ISETP.GE.AND P0, PT, R0, R30, PT ;  /* 0x0000001e0000720c */ /* 0x000fe20003f06270 */
[----:B------:R-:W-:Y:S01]  /*9630*/  IMAD.MOV.U32 R0, RZ, RZ, R33 ;  /* 0x000000ffff007224 */ /* 0x000fe200078e0021 */
[----:B---3--:R-:W1:Y:S01]  /*9640*/  SHFL.IDX PT, R5, R19, 0x1, 0x1c1f ;  /* 0x003c1f0013057f89 */ /* 0x008e6200000e0000 */
[----:B------:R-:W-:Y:S01]  /*9650*/  IMAD.MOV.U32 R3, RZ, RZ, R41 ;  /* 0x000000ffff037224 */ /* 0x000fe200078e0029 */
[----:B------:R-:W-:Y:S01]  /*9660*/  BSSY B0, `(.L_x_653) ;  /* 0x000006d000007945 */ /* 0x000fe20003800000 */
[----:B------:R-:W-:Y:S01]  /*9670*/  IMAD.MOV.U32 R16, RZ, RZ, R8 ;  /* 0x000000ffff107224 */ /* 0x000fe200078e0008 */
[----:B------:R-:W-:Y:S01]  /*9680*/  PRMT R76, R2, 0x5410, R0 ;  /* 0x00005410024c7816 */ /* 0x000fe20000000000 */
[----:B------:R-:W-:Y:S01]  /*9690*/  IMAD.MOV.U32 R2, RZ, RZ, R20 ;  /* 0x000000ffff027224 */ /* 0x000fe200078e0014 */
[----:B------:R-:W-:Y:S01]  /*96a0*/  PRMT R78, R4, 0x5410, R3 ;  /* 0x00005410044e7816 */ /* 0x000fe20000000003 */
[----:B------:R-:W-:Y:S01]  /*96b0*/  IMAD.MOV.U32 R0, RZ, RZ, R21 ;  /* 0x000000ffff007224 */ /* 0x000fe200078e0015 */
[----:B------:R-:W-:Y:S01]  /*96c0*/  MOV R4, R24 ;  /* 0x0000001800047202 */ /* 0x000fe20000000f00 */
[----:B------:R-:W-:Y:S01]  /*96d0*/  IMAD.MOV.U32 R3, RZ, RZ, R25 ;  /* 0x000000ffff037224 */ /* 0x000fe200078e0019 */
[----:B------:R-:W-:Y:S01]  /*96e0*/  CS2R R60, SRZ ;  /* 0x00000000003c7805 */ /* 0x000fe2000001ff00 */
[----:B------:R-:W-:Y:S01]  /*96f0*/  IMAD.MOV.U32 R15, RZ, RZ, R9 ;  /* 0x000000ffff0f7224 */ /* 0x000fe200078e0009 */
[----:B------:R-:W-:Y:S01]  /*9700*/  PRMT R72, R2, 0x5410, R0 ;  /* 0x0000541002487816 */ /* 0x000fe20000000000 */
[----:B------:R-:W-:Y:S01]  /*9710*/  IMAD.MOV.U32 R2, RZ, RZ, R10 ;  /* 0x000000ffff027224 */ /* 0x000fe200078e000a */
[----:B------:R-:W-:Y:S01]  /*9720*/  PRMT R74, R4, 0x5410, R3 ;  /* 0x00005410044a7816 */ /* 0x000fe20000000003 */
[----:B------:R-:W-:Y:S01]  /*9730*/  IMAD.MOV.U32 R0, RZ, RZ, R11 ;  /* 0x000000ffff007224 */ /* 0x000fe200078e000b */
[----:B------:R-:W-:Y:S01]  /*9740*/  MOV R4, R12 ;  /* 0x0000000c00047202 */ /* 0x000fe20000000f00 */
[----:B------:R-:W-:Y:S01]  /*9750*/  IMAD.MOV.U32 R3, RZ, RZ, R13 ;  /* 0x000000ffff037224 */ /* 0x000fe200078e000d */
[----:B------:R-:W-:Y:S01]  /*9760*/  PRMT R69, R16, 0x5410, R15 ;  /* 0x0000541010457816 */ /* 0x000fe2000000000f */
[----:B------:R-:W-:Y:S01]  /*9770*/  CS2R R56, SRZ ;  /* 0x0000000000387805 */ /* 0x000fe2000001ff00 */
[----:B------:R-:W-:Y:S01]  /*9780*/  PRMT R68, R2, 0x5410, R0 ;  /* 0x0000541002447816 */ /* 0x000fe20000000000 */
[----:B------:R-:W-:Y:S01]  /*9790*/  IMAD.MOV.U32 R2, RZ, RZ, R34 ;  /* 0x000000ffff027224 */ /* 0x000fe200078e0022 */
[----:B------:R-:W-:Y:S01]  /*97a0*/  PRMT R70, R4, 0x5410, R3 ;  /* 0x0000541004467816 */ /* 0x000fe20000000003 */
[----:B------:R-:W-:Y:S01]  /*97b0*/  IMAD.MOV.U32 R0, RZ, RZ, R35 ;  /* 0x000000ffff007224 */ /* 0x000fe200078e0023 */
[----:B------:R-:W-:Y:S01]  /*97c0*/  MOV R4, R42 ;  /* 0x0000002a00047202 */ /* 0x000fe20000000f00 */
[----:B------:R-:W-:Y:S01]  /*97d0*/  IMAD.MOV.U32 R3, RZ, RZ, R43 ;  /* 0x000000ffff037224 */ /* 0x000fe200078e002b */
[----:B------:R-:W-:Y:S01]  /*97e0*/  CS2R R52, SRZ ;  /* 0x0000000000347805 */ /* 0x000fe2000001ff00 */
[----:B------:R-:W-:Y:S01]  /*97f0*/  CS2R R48, SRZ ;  /* 0x0000000000307805 */ /* 0x000fe2000001ff00 */
[----:B------:R-:W-:Y:S01]  /*9800*/  PRMT R75, R2, 0x5410, R0 ;  /* 0x00005410024b7816 */ /* 0x000fe20000000000 */
[----:B------:R-:W-:Y:S01]  /*9810*/  IMAD.MOV.U32 R2, RZ, RZ, R22 ;  /* 0x000000ffff027224 */ /* 0x000fe200078e0016 */
[----:B------:R-:W-:Y:S01]  /*9820*/  PRMT R77, R4, 0x5410, R3 ;  /* 0x00005410044d7816 */ /* 0x000fe20000000003 */
[----:B------:R-:W-:Y:S01]  /*9830*/  IMAD.MOV.U32 R3, RZ, RZ, R29 ;  /* 0x000000ffff037224 */ /* 0x000fe200078e001d */
[----:B------:R-:W-:Y:S01]  /*9840*/  MOV R0, R23 ;  /* 0x0000001700007202 */ /* 0x000fe20000000f00 */
[----:B------:R-:W-:Y:S01]  /*9850*/  CS2R R64, SRZ ;  /* 0x0000000000407805 */ /* 0x000fe2000001ff00 */
[----:B------:R-:W-:Y:S01]  /*9860*/  MOV R4, R28 ;  /* 0x0000001c00047202 */ /* 0x000fe20000000f00 */
[----:B------:R-:W-:Y:S01]  /*9870*/  CS2R R62, SRZ ;  /* 0x00000000003e7805 */ /* 0x000fe2000001ff00 */
[----:B------:R-:W-:Y:S01]  /*9880*/  PRMT R71, R2, 0x5410, R0 ;  /* 0x0000541002477816 */ /* 0x000fe20000000000 */
[----:B------:R-:W-:Y:S01]  /*9890*/  IMAD.MOV.U32 R0, RZ, RZ, R7 ;  /* 0x000000ffff007224 */ /* 0x000fe200078e0007 */
[----:B------:R-:W-:Y:S01]  /*98a0*/  PRMT R73, R4, 0x5410, R3 ;  /* 0x0000541004497816 */ /* 0x000fe20000000003 */
[----:B------:R2:W3:Y:S01]  /*98b0*/  SHFL.IDX PT, R2, R36, 0x1, 0x1c1f ;  /* 0x003c1f0024027f89 */ /* 0x0004e200000e0000 */
[----:B------:R-:W-:Y:S01]  /*98c0*/  CS2R R58, SRZ ;  /* 0x00000000003a7805 */ /* 0x000fe2000001ff00 */
[----:B------:R-:W-:Y:S01]  /*98d0*/  CS2R R54, SRZ ;  /* 0x0000000000367805 */ /* 0x000fe2000001ff00 */
[----:B------:R-:W-:Y:S01]  /*98e0*/  CS2R R50, SRZ ;  /* 0x0000000000327805 */ /* 0x000fe2000001ff00 */
[----:B------:R4:W1:Y:S01]  /*98f0*/  SHFL.IDX PT, R4, R31, 0x1, 0x1c1f ;  /* 0x003c1f001f047f89 */ /* 0x00086200000e0000 */
[----:B------:R-:W-:-:S03]  /*9900*/  CS2R R38, SRZ ;  /* 0x0000000000267805 */ /* 0x000fc6000001ff00 */
[----:B------:R1:W1:Y:S01]  /*9910*/  SHFL.IDX PT, R3, R18, 0x1, 0x1c1f ;  /* 0x003c1f0012037f89 */ /* 0x00026200000e0000 */
[----:B--2---:R-:W-:Y:S01]  /*9920*/  CS2R R36, SRZ ;  /* 0x0000000000247805 */ /* 0x004fe2000001ff00 */
[----:B----4-:R-:W-:Y:S01]  /*9930*/  PRMT R31, R14, 0x5410, R0 ;  /* 0x000054100e1f7816 */ /* 0x010fe20000000000 */
[----:B------:R-:W-:Y:S05]  /*9940*/  @P0 BRA `(.L_x_654) ;  /* 0x000003e000000947 */ /* 0x000fea0003800000 */
[----:B---3--:R-:W-:Y:S01]  /*9950*/  ISETP.GE.AND P0, PT, R147, c[0x0][0x27c], PT ;  /* 0x00009f0093007a0c */ /* 0x008fe20003f06270 */
[----:B------:R-:W-:Y:S01]  /*9960*/  CS2R R48, SRZ ;  /* 0x0000000000307805 */ /* 0x000fe2000001ff00 */
[----:B------:R-:W-:-:S11]  /*9970*/  CS2R R50, SRZ ;  /* 0x0000000000327805 */ /* 0x000fd6000001ff00 */
[C---:B------:R-:W-:Y:S01]  /*9980*/  @!P0 IMAD.SHL.U32 R0, R147.reuse, 0x2, RZ ;  /* 0x0000000293008824 */ /* 0x040fe200078e00ff */
[----:B------:R-:W-:-:S04]  /*9990*/  @!P0 SHF.L.U64.HI R15, R147, 0x1, R27 ;  /* 0x00000001930f8819 */ /* 0x000fc8000001021b */
[----:B-1----:R-:W-:-:S05]  /*99a0*/  @!P0 IADD3 R16, P1, R4, R0, RZ ;  /* 0x0000000004108210 */ /* 0x002fca0007f3e0ff */
[----:B------:R-:W-:Y:S01]  /*99b0*/  @!P0 IMAD.X R17, R5, 0x1, R15, P1 ;  /* 0x0000000105118824 */ /* 0x000fe200008e060f */
[----:B------:R-:W-:-:S04]  /*99c0*/  @!P0 IADD3 R14, P1, R2, R0, RZ ;  /* 0x00000000020e8210 */ /* 0x000fc80007f3e0ff */
[----:B------:R1:W5:Y:S01]  /*99d0*/  @!P0 LD.E.64 R48, [R16.64] ;  /* 0x0000000610308980 */ /* 0x000362000c101b00 */
[----:B------:R-:W-:Y:S01]  /*99e0*/  @!P0 IMAD.X R15, R3, 0x1, R15, P1 ;  /* 0x00000001030f8824 */ /* 0x000fe200008e060f */
[----:B------:R-:W-:-:S04]  /*99f0*/  ISETP.GE.AND P1, PT, R144, c[0x0][0x27c], PT ;  /* 0x00009f0090007a0c */ /* 0x000fc80003f26270 */
[----:B------:R2:W5:Y:S09]  /*9a00*/  @!P0 LD.E.64 R50, [R14.64] ;  /* 0x000000060e328980 */ /* 0x000572000c101b00 */
[----:B------:R-:W-:-:S05]  /*9a10*/  @!P1 IMAD.SHL.U32 R0, R144, 0x2, RZ ;  /* 0x0000000290009824 */ /* 0x000fca00078e00ff */
[----:B-1----:R-:W-:Y:S02]  /*9a20*/  @!P1 IADD3 R16, P0, R4, R0, RZ ;  /* 0x0000000004109210 */ /* 0x002fe40007f1e0ff */
[----:B--2---:R-:W-:-:S05]  /*9a30*/  @!P1 SHF.L.U64.HI R15, R144, 0x1, R44 ;  /* 0x00000001900f9819 */ /* 0x004fca000001022c */
[----:B------:R-:W-:Y:S01]  /*9a40*/  @!P1 IMAD.X R17, R5, 0x1, R15, P0 ;  /* 0x0000000105119824 */ /* 0x000fe200000e060f */
[----:B------:R-:W-:-:S05]  /*9a50*/  @!P1 IADD3 R14, P0, R2, R0, RZ ;  /* 0x00000000020e9210 */ /* 0x000fca0007f1e0ff */
[----:B------:R-:W-:Y:S01]  /*9a60*/  @!P1 IMAD.X R15, R3, 0x1, R15, P0 ;  /* 0x00000001030f9824 */ /* 0x000fe200000e060f */
[----:B------:R-:W-:Y:S01]  /*9a70*/  ISETP.GE.AND P0, PT, R146, c[0x0][0x27c], PT ;  /* 0x00009f0092007a0c */ /* 0x000fe20003f06270 */
[----:B------:R-:W-:Y:S01]  /*9a80*/  CS2R R52, SRZ ;  /* 0x0000000000347805 */ /* 0x000fe2000001ff00 */
[----:B------:R-:W-:Y:S01]  /*9a90*/  CS2R R54, SRZ ;  /* 0x0000000000367805 */ /* 0x000fe2000001ff00 */
[----:B------:R-:W-:-:S04]  /*9aa0*/  ISETP.GE.AND P2, PT, R141, c[0x0][0x27c], PT ;  /* 0x00009f008d007a0c */ /* 0x000fc80003f46270 */
[----:B------:R1:W5:Y:S04]  /*9ab0*/  @!P1 LD.E.64 R52, [R16.64] ;  /* 0x0000000610349980 */ /* 0x000368000c101b00 */
[----:B------:R2:W5:Y:S02]  /*9ac0*/  @!P1 LD.E.64 R54, [R14.64] ;  /* 0x000000060e369980 */ /* 0x000564000c101b00 */
[----:B------:R-:W-:Y:S01]  /*9ad0*/  @!P0 IMAD.SHL.U32 R0, R146, 0x2, RZ ;  /* 0x0000000292008824 */ /* 0x000fe200078e00ff */
[----:B------:R-:W-:Y:S01]  /*9ae0*/  CS2R R56, SRZ ;  /* 0x0000000000387805 */ /* 0x000fe2000001ff00 */
[----:B------:R-:W-:-:S03]  /*9af0*/  CS2R R58, SRZ ;  /* 0x00000000003a7805 */ /* 0x000fc6000001ff00 */
[----:B-1----:R-:W-:Y:S02]  /*9b00*/  @!P0 IADD3 R16, P1, R4, R0, RZ ;  /* 0x0000000004108210 */ /* 0x002fe40007f3e0ff */
[----:B--2---:R-:W-:-:S05]  /*9b10*/  @!P0 SHF.L.U64.HI R15, R146, 0x1, R45 ;  /* 0x00000001920f8819 */ /* 0x004fca000001022d */
[----:B------:R-:W-:Y:S01]  /*9b20*/  @!P0 IMAD.X R17, R5, 0x1, R15, P1 ;  /* 0x0000000105118824 */ /* 0x000fe200008e060f */
[----:B------:R-:W-:Y:S01]  /*9b30*/  @!P0 IADD3 R14, P1, R2, R0, RZ ;  /* 0x00000000020e8210 */ /* 0x000fe20007f3e0ff */
[----:B------:R-:W-:-:S03]  /*9b40*/  @!P2 IMAD.SHL.U32 R0, R141, 0x2, RZ ;  /* 0x000000028d00a824 */ /* 0x000fc600078e00ff */
[----:B------:R1:W5:Y:S01]  /*9b50*/  @!P0 LD.E.64 R56, [R16.64] ;  /* 0x0000000610388980 */ /* 0x000362000c101b00 */
[----:B------:R-:W-:-:S05]  /*9b60*/  @!P0 IMAD.X R15, R3, 0x1, R15, P1 ;  /* 0x00000001030f8824 */ /* 0x000fca00008e060f */
[----:B------:R2:W5:Y:S01]  /*9b70*/  @!P0 LD.E.64 R58, [R14.64] ;  /* 0x000000060e3a8980 */ /* 0x000562000c101b00 */
[----:B------:R-:W-:Y:S01]  /*9b80*/  ISETP.GE.AND P1, PT, R142, c[0x0][0x27c], PT ;  /* 0x00009f008e007a0c */ /* 0x000fe20003f26270 */
[----:B------:R-:W-:Y:S01]  /*9b90*/  CS2R R60, SRZ ;  /* 0x00000000003c7805 */ /* 0x000fe2000001ff00 */
[----:B-1----:R-:W-:Y:S02]  /*9ba0*/  @!P2 IADD3 R16, P0, R4, R0, RZ ;  /* 0x000000000410a210 */ /* 0x002fe40007f1e0ff */
[----:B--2---:R-:W-:-:S05]  /*9bb0*/  @!P2 SHF.L.U64.HI R15, R141, 0x1, R46 ;  /* 0x000000018d0fa819 */ /* 0x004fca000001022e */
[--C-:B------:R-:W-:Y:S01]  /*9bc0*/  @!P2 IMAD.X R17, R5, 0x1, R15.reuse, P0 ;  /* 0x000000010511a824 */ /* 0x100fe200000e060f */
[----:B------:R-:W-:Y:S01]  /*9bd0*/  @!P2 IADD3 R14, P0, R2, R0, RZ ;  /* 0x00000000020ea210 */ /* 0x000fe20007f1e0ff */
[----:B------:R-:W-:Y:S01]  /*9be0*/  CS2R R62, SRZ ;  /* 0x00000000003e7805 */ /* 0x000fe2000001ff00 */
[----:B------:R-:W-:Y:S01]  /*9bf0*/  CS2R R36, SRZ ;  /* 0x0000000000247805 */ /* 0x000fe2000001ff00 */
[----:B------:R-:W-:Y:S01]  /*9c00*/  CS2R R38, SRZ ;  /* 0x0000000000267805 */ /* 0x000fe2000001ff00 */
[----:B------:R1:W5:Y:S01]  /*9c10*/  @!P2 LD.E.64 R60, [R16.64] ;  /* 0x00000006103ca980 */ /* 0x000362000c101b00 */
[----:B------:R-:W-:Y:S01]  /*9c20*/  @!P2 IMAD.X R15, R3, 0x1, R15, P0 ;  /* 0x00000001030fa824 */ /* 0x000fe200000e060f */
[----:B------:R-:W-:-:S04]  /*9c30*/  ISETP.GE.AND P0, PT, R145, c[0x0][0x27c], PT ;  /* 0x00009f0091007a0c */ /* 0x000fc80003f06270 */
[----:B------:R2:W5:Y:S09]  /*9c40*/  @!P2 LD.E.64 R62, [R14.64] ;  /* 0x000000060e3ea980 */ /* 0x000572000c101b00 */
[----:B------:R-:W-:Y:S02]  /*9c50*/  @!P0 IMAD.SHL.U32 R0, R145, 0x2, RZ ;  /* 0x0000000291008824 */ /* 0x000fe400078e00ff */
[----:B-1----:R-:W-:-:S05]  /*9c60*/  @!P1 IMAD.WIDE R16, R142, 0x2, R4 ;  /* 0x000000028e109825 */ /* 0x002fca00078e0204 */
[----:B------:R1:W5:Y:S01]  /*9c70*/  @!P1 LD.E.64 R36, [R16.64] ;  /* 0x0000000610249980 */ /* 0x000362000c101b00 */
[----:B--2---:R-:W-:-:S05]  /*9c80*/  @!P1 IMAD.WIDE R14, R142, 0x2, R2 ;  /* 0x000000028e0e9825 */ /* 0x004fca00078e0202 */
        /* <DEDUP_REMOVED lines=10> */
.L_x_654:
[----:B---3--:R-:W-:Y:S05]  /*9d30*/  BSYNC B0 ;  /* 0x0000000000007941 */ /* 0x008fea0003800000 */
.L_x_653:
[----:B-----5:R-:W-:Y:S01]  /*9d40*/  IMAD.MOV.U32 R0, RZ, RZ, R66 ;  /* 0x000000ffff007224 */ /* 0x020fe200078e0042 */
[----:B------:R-:W-:-:S04]  /*9d50*/  DEPBAR.LE SB0, 0x1 ;  /* 0x000080400000791a */ /* 0x000fc80000000000 */
[----:B-1----:R-:W-:Y:S01]  /*9d60*/  IMAD.MOV.U32 R4, RZ, RZ, R67 ;  /* 0x000000ffff047224 */ /* 0x002fe200078e0043 */
[----:B------:R-:W-:Y:S01]  /*9d70*/  BSSY B1, `(.L_x_655) ;  /* 0x000013e000017945 */ /* 0x000fe20003800000 */
[----:B------:R-:W-:Y:S02]  /*9d80*/  IMAD.MOV.U32 R3, RZ, RZ, R60 ;  /* 0x000000ffff037224 */ /* 0x000fe400078e003c */
[----:B------:R-:W-:Y:S01]  /*9d90*/  IMAD.MOV.U32 R2, RZ, RZ, R61 ;  /* 0x000000ffff027224 */ /* 0x000fe200078e003d */
[----:B------:R-:W-:Y:S01]  /*9da0*/  PRMT R86, R0, 0x5410, R4 ;  /* 0x0000541000567816 */ /* 0x000fe20000000004 */
[----:B------:R-:W-:Y:S01]  /*9db0*/  IMAD.MOV.U32 R0, RZ, RZ, R56 ;  /* 0x000000ffff007224 */ /* 0x000fe200078e0038 */
[----:B------:R-:W-:Y:S02]  /*9dc0*/  MOV R4, R57 ;  /* 0x0000003900047202 */ /* 0x000fe40000000f00 */
[----:B------:R-:W-:Y:S01]  /*9dd0*/  PRMT R84, R3, 0x5410, R2 ;  /* 0x0000541003547816 */ /* 0x000fe20000000002 */
[----:B------:R-:W-:Y:S01]  /*9de0*/  IMAD.MOV.U32 R3, RZ, RZ, R52 ;  /* 0x000000ffff037224 */ /* 0x000fe200078e0034 */
[----:B------:R-:W-:Y:S01]  /*9df0*/  PRMT R82, R0, 0x7610, R82 ;  /* 0x0000761000527816 */ /* 0x000fe20000000052 */
[----:B------:R-:W-:-:S02]  /*9e00*/  IMAD.MOV.U32 R0, RZ, RZ, R48 ;  /* 0x000000ffff007224 */ /* 0x000fc400078e0030 */
        /* <DEDUP_REMOVED lines=11> */
[----:B------:R-:W-:-:S02]  /*9ec0*/  MOV R3, R36 ;  /* 0x0000002400037202 */ /* 0x000fc40000000f00 */
[----:B------:R-:W-:Y:S01]  /*9ed0*/  PRMT R85, R85, 0x5410, R4 ;  /* 0x0000541055557816 */ /* 0x000fe20000000004 */
[----:B------:R-:W-:Y:S01]  /*9ee0*/  IMAD.IADD R4, R30, 0x1, -R246 ;  /* 0x000000011e047824 */ /* 0x000fe200078e0af6 */
[----:B------:R-:W-:Y:S01]  /*9ef0*/  PRMT R45, R3, 0x5410, R2 ;  /* 0x00005410032d7816 */ /* 0x000fe20000000002 */
[----:B------:R-:W-:Y:S01]  /*9f00*/  IMAD.MOV.U32 R2, RZ, RZ, R63 ;  /* 0x000000ffff027224 */ /* 0x000fe200078e003f */
[----:B------:R-:W-:Y:S02]  /*9f10*/  MOV R3, R62 ;  /* 0x0000003e00037202 */ /* 0x000fe40000000f00 */
[----:B------:R-:W-:Y:S01]  /*9f20*/  IMNMX R30, R4, 0x80, PT ;  /* 0x00000080041e7817 */ /* 0x000fe20003800200 */
[----:B------:R-:W-:Y:S01]  /*9f30*/  IMAD.MOV.U32 R4, RZ, RZ, R50 ;  /* 0x000000ffff047224 */ /* 0x000fe200078e0032 */
[----:B------:R-:W-:Y:S01]  /*9f40*/  PRMT R81, R0, 0x7610, R81 ;  /* 0x0000761000517816 */ /* 0x000fe20000000051 */
[----:B------:R-:W-:Y:S01]  /*9f50*/  IMAD.MOV.U32 R0, RZ, RZ, R55 ;  /* 0x000000ffff007224 */ /* 0x000fe200078e0037 */
[----:B------:R-:W-:Y:S01]  /*9f60*/  BAR.SYNC.DEFER_BLOCKING 0x0 ;  /* 0x0000000000007b1d */ /* 0x000fe20000010000 */
[----:B------:R-:W-:-:S02]  /*9f70*/  ISETP.GE.AND P0, PT, R245, R30, PT ;  /* 0x0000001ef500720c */ /* 0x000fc40003f06270 */
[----:B------:R-:W-:Y:S01]  /*9f80*/  PRMT R83, R3, 0x5410, R2 ;  /* 0x0000541003537816 */ /* 0x000fe20000000002 */
[----:B------:R-:W-:Y:S01]  /*9f90*/  IMAD.MOV.U32 R3, RZ, RZ, R59 ;  /* 0x000000ffff037224 */ /* 0x000fe200078e003b */
[----:B------:R-:W-:-:S04]  /*9fa0*/  MOV R2, R54 ;  /* 0x0000003600027202 */ /* 0x000fc80000000f00 */
[----:B------:R-:W-:Y:S01]  /*9fb0*/  PRMT R79, R2, 0x5410, R0 ;  /* 0x00005410024f7816 */ /* 0x000fe20000000000 */
[----:B------:R-:W-:Y:S01]  /*9fc0*/  IMAD.MOV.U32 R2, RZ, RZ, R38 ;  /* 0x000000ffff027224 */ /* 0x000fe200078e0026 */
[----:B------:R-:W-:Y:S01]  /*9fd0*/  PRMT R81, R81, 0x5410, R3 ;  /* 0x0000541051517816 */ /* 0x000fe20000000003 */
[----:B------:R-:W-:Y:S01]  /*9fe0*/  IMAD.MOV.U32 R0, RZ, RZ, R39 ;  /* 0x000000ffff007224 */ /* 0x000fe200078e0027 */
[----:B------:R-:W-:-:S04]  /*9ff0*/  MOV R3, R51 ;  /* 0x0000003300037202 */ /* 0x000fc80000000f00 */
[----:B------:R-:W-:Y:S02]  /*a000*/  PRMT R46, R4, 0x5410, R3 ;  /* 0x00005410042e7816 */ /* 0x000fe40000000003 */
[----:B------:R-:W-:Y:S01]  /*a010*/  PRMT R44, R2, 0x5410, R0 ;  /* 0x00005410022c7816 */ /* 0x000fe20000000000 */
[----:B------:R-:W-:Y:S05]  /*a020*/  @P0 BRA `(.L_x_656) ;  /* 0x0000112000000947 */ /* 0x000fea0003800000 */
[----:B------:R-:W-:Y:S01]  /*a030*/  ISETP.GE.AND P0, PT, R142, c[0x0][0x27c], PT ;  /* 0x00009f008e007a0c */ /* 0x000fe20003f06270 */
[----:B------:R-:W-:-:S12]  /*a040*/  BSSY B0, `(.L_x_657) ;  /* 0x000002c000007945 */ /* 0x000fd80003800000 */
[----:B------:R-:W-:Y:S05]  /*a050*/  @P0 BRA `(.L_x_658) ;  /* 0x000002a000000947 */ /* 0x000fea0003800000 */
[----:B------:R-:W1:Y:S01]  /*a060*/  LDS.128 R16, [R239+0xc000] ;  /* 0x00c00000ef107984 */ /* 0x000e620000000c00 */
[----:B------:R-:W-:Y:S02]  /*a070*/  SHF.R.U32.HI R0, RZ, 0x10, R7 ;  /* 0x00000010ff007819 */ /* 0x000fe40000011607 */
[----:B------:R-:W-:Y:S02]  /*a080*/  SHF.R.U64 R27, R10, 0x10, R11 ;  /* 0x000000100a1b7819 */ /* 0x000fe4000000120b */
[----:B------:R-:W-:Y:S02]  /*a090*/  SHF.R.U64 R26, R6, 0x10, R7 ;  /* 0x00000010061a7819 */ /* 0x000fe40000001207 */
[----:B------:R-:W-:Y:S01]  /*a0a0*/  SHF.R.U32.HI R3, RZ, 0x10, R11 ;  /* 0x00000010ff037819 */ /* 0x000fe2000001160b */
[--C-:B-1----:R-:W-:Y:S02]  /*a0b0*/  HADD2.F32 R10, -RZ, R16.reuse.H0_H0 ;  /* 0x20000010ff0a7230 */ /* 0x102fe40000004100 */
[----:B------:R-:W-:-:S02]  /*a0c0*/  HADD2.F32 R7, -RZ, R16.H1_H1 ;  /* 0x30000010ff077230 */ /* 0x000fc40000004100 */
[--C-:B------:R-:W-:Y:S02]  /*a0d0*/  HADD2.F32 R2, -RZ, R19.reuse.H1_H1 ;  /* 0x30000013ff027230 */ /* 0x100fe40000004100 */
[----:B------:R-:W-:Y:S02]  /*a0e0*/  HADD2.F32 R16, -RZ, R0.H0_H0 ;  /* 0x20000000ff107230 */ /* 0x000fe40000004100 */
[----:B------:R-:W-:Y:S02]  /*a0f0*/  HADD2.F32 R11, -RZ, R19.H0_H0 ;  /* 0x20000013ff0b7230 */ /* 0x000fe40000004100 */
[----:B------:R-:W-:Y:S01]  /*a100*/  HADD2.F32 R19, -RZ, R3.H0_H0 ;  /* 0x20000003ff137230 */ /* 0x000fe20000004100 */
[-C--:B------:R-:W-:Y:S01]  /*a110*/  FMUL.FTZ R15, R2, R16.reuse ;  /* 0x00000010020f7220 */ /* 0x080fe20000410000 */
[----:B------:R-:W-:Y:S01]  /*a120*/  HADD2.F32 R0, -RZ, R31.H0_H0 ;  /* 0x2000001fff007230 */ /* 0x000fe20000004100 */
[----:B------:R-:W-:Y:S01]  /*a130*/  FMUL.FTZ R16, R11, R16 ;  /* 0x000000100b107220 */ /* 0x000fe20000410000 */
[----:B------:R-:W-:-:S02]  /*a140*/  HADD2.F32 R14, -RZ, R18.H0_H0 ;  /* 0x20000012ff0e7230 */ /* 0x000fc40000004100 */
[----:B------:R-:W-:Y:S01]  /*a150*/  HADD2.F32 R4, -RZ, R18.H1_H1 ;  /* 0x30000012ff047230 */ /* 0x000fe20000004100 */
[-C--:B------:R-:W-:Y:S01]  /*a160*/  FFMA.FTZ R18, R11, R19.reuse, -R15 ;  /* 0x000000130b127223 */ /* 0x080fe2000001080f */
[----:B------:R-:W-:Y:S01]  /*a170*/  HADD2.F32 R3, -RZ, R68.H0_H0 ;  /* 0x20000044ff037230 */ /* 0x000fe20000004100 */
[-C--:B------:R-:W-:Y:S01]  /*a180*/  FMUL.FTZ R11, R10, R0.reuse ;  /* 0x000000000a0b7220 */ /* 0x080fe20000410000 */
[--C-:B------:R-:W-:Y:S01]  /*a190*/  HADD2.F32 R6, -RZ, R17.reuse.H0_H0 ;  /* 0x20000011ff067230 */ /* 0x100fe20000004100 */
[----:B------:R-:W-:Y:S01]  /*a1a0*/  FFMA.FTZ R16, R2, R19, R16 ;  /* 0x0000001302107223 */ /* 0x000fe20000010010 */
[----:B------:R-:W-:Y:S01]  /*a1b0*/  HADD2.F32 R5, -RZ, R17.H1_H1 ;  /* 0x30000011ff057230 */ /* 0x000fe20000004100 */
[C---:B------:R-:W-:Y:S01]  /*a1c0*/  FMUL.FTZ R17, R7.reuse, R0 ;  /* 0x0000000007117220 */ /* 0x040fe20000410000 */
[----:B------:R-:W-:Y:S01]  /*a1d0*/  HADD2.F32 R0, -RZ, R31.H1_H1 ;  /* 0x3000001fff007230 */ /* 0x000fe20000004100 */
[-C--:B------:R-:W-:Y:S01]  /*a1e0*/  FFMA.FTZ R15, R7, R3.reuse, R11 ;  /* 0x00000003070f7223 */ /* 0x080fe2000001000b */
[----:B------:R-:W-:Y:S01]  /*a1f0*/  HADD2.F32 R11, -RZ, R26.H0_H0 ;  /* 0x2000001aff0b7230 */ /* 0x000fe20000004100 */
[----:B------:R-:W-:Y:S01]  /*a200*/  FFMA.FTZ R17, R10, R3, -R17 ;  /* 0x000000030a117223 */ /* 0x000fe20000010811 */
[----:B------:R-:W-:Y:S01]  /*a210*/  HADD2.F32 R2, -RZ, R68.H1_H1 ;  /* 0x30000044ff027230 */ /* 0x000fe20000004100 */
[-C--:B------:R-:W-:Y:S01]  /*a220*/  FMUL.FTZ R3, R4, R0.reuse ;  /* 0x0000000004037220 */ /* 0x080fe20000410000 */
[----:B------:R-:W-:Y:S01]  /*a230*/  HADD2.F32 R19, -RZ, R27.H0_H0 ;  /* 0x2000001bff137230 */ /* 0x000fe20000004100 */
[----:B------:R-:W-:-:S02]  /*a240*/  FMUL.FTZ R0, R14, R0 ;  /* 0x000000000e007220 */ /* 0x000fc40000410000 */
[-C--:B------:R-:W-:Y:S02]  /*a250*/  FMUL.FTZ R7, R5, R11.reuse ;  /* 0x0000000b05077220 */ /* 0x080fe40000410000 */
[----:B------:R-:W-:Y:S02]  /*a260*/  FMUL.FTZ R11, R6, R11 ;  /* 0x0000000b060b7220 */ /* 0x000fe40000410000 */
[-C--:B------:R-:W-:Y:S02]  /*a270*/  FFMA.FTZ R10, R14, R2.reuse, -R3 ;  /* 0x000000020e0a7223 */ /* 0x080fe40000010803 */
[----:B------:R-:W-:Y:S01]  /*a280*/  FFMA.FTZ R2, R4, R2, R0 ;  /* 0x0000000204027223 */ /* 0x000fe20000010000 */
[----:B------:R-:W-:Y:S01]  /*a290*/  F2FP.PACK_AB R4, R15, R17 ;  /* 0x000000110f04723e */ /* 0x000fe200000000ff */
[-C--:B------:R-:W-:Y:S01]  /*a2a0*/  FFMA.FTZ R3, R6, R19.reuse, -R7 ;  /* 0x0000001306037223 */ /* 0x080fe20000010807 */
[----:B------:R-:W-:Y:S01]  /*a2b0*/  F2FP.PACK_AB R7, R16, R18 ;  /* 0x000000121007723e */ /* 0x000fe200000000ff */
[----:B------:R-:W-:Y:S01]  /*a2c0*/  FFMA.FTZ R0, R5, R19, R11 ;  /* 0x0000001305007223 */ /* 0x000fe2000001000b */
[----:B------:R-:W-:-:S04]  /*a2d0*/  F2FP.PACK_AB R6, R2, R10 ;  /* 0x0000000a0206723e */ /* 0x000fc800000000ff */
[----:B------:R-:W-:-:S05]  /*a2e0*/  F2FP.PACK_AB R5, R0, R3 ;  /* 0x000000030005723e */ /* 0x000fca00000000ff */
[----:B------:R1:W-:Y:S02]  /*a2f0*/  STS.128 [R239+0xc000], R4 ;  /* 0x00c00004ef007388 */ /* 0x0003e40000000c00 */
.L_x_658:
[----:B------:R-:W-:Y:S05]  /*a300*/  BSYNC B0 ;  /* 0x0000000000007941 */ /* 0x000fea0003800000 */
.L_x_657:
[----:B------:R-:W-:Y:S01]  /*a310*/  ISETP.GE.AND P0, PT, R147, c[0x0][0x27c], PT ;  /* 0x00009f0093007a0c */ /* 0x000fe20003f06270 */
[----:B------:R-:W-:-:S12]  /*a320*/  BSSY B0, `(.L_x_659) ;  /* 0x000002c000007945 */ /* 0x000fd80003800000 */
[----:B------:R-:W-:Y:S05]  /*a330*/  @P0 BRA `(.L_x_660) ;  /* 0x000002a000000947 */ /* 0x000fea0003800000 */
[----:B-1----:R-:W1:Y:S01]  /*a340*/  LDS.128 R4, [R240+0xc000] ;  /* 0x00c00000f0047984 */ /* 0x002e620000000c00 */
[----:B------:R-:W-:Y:S02]  /*a350*/  SHF.R.U32.HI R0, RZ, 0x10, R9 ;  /* 0x00000010ff007819 */ /* 0x000fe40000011609 */
[--C-:B------:R-:W-:Y:S02]  /*a360*/  SHF.R.U64 R16, R12, 0x10, R13.reuse ;  /* 0x000000100c107819 */ /* 0x100fe4000000120d */
[----:B------:R-:W-:Y:S01]  /*a370*/  SHF.R.U32.HI R3, RZ, 0x10, R13 ;  /* 0x00000010ff037819 */ /* 0x000fe2000001160d */
[----:B------:R-:W-:Y:S01]  /*a380*/  HADD2.F32 R12, -RZ, R0.H0_H0 ;  /* 0x20000000ff0c7230 */ /* 0x000fe20000004100 */
[----:B------:R-:W-:Y:S01]  /*a390*/  SHF.R.U64 R15, R8, 0x10, R9 ;  /* 0x00000010080f7819 */ /* 0x000fe20000001209 */
[----:B------:R-:W-:Y:S02]  /*a3a0*/  HADD2.F32 R0, -RZ, R69.H0_H0 ;  /* 0x20000045ff007230 */ /* 0x000fe40000004100 */
[----:B------:R-:W-:-:S02]  /*a3b0*/  HADD2.F32 R17, -RZ, R3.H0_H0 ;  /* 0x20000003ff117230 */ /* 0x000fc40000004100 */
[----:B------:R-:W-:Y:S02]  /*a3c0*/  HADD2.F32 R3, -RZ, R70.H0_H0 ;  /* 0x20000046ff037230 */ /* 0x000fe40000004100 */
[--C-:B-1----:R-:W-:Y:S02]  /*a3d0*/  HADD2.F32 R2, -RZ, R7.reuse.H1_H1 ;  /* 0x30000007ff027230 */ /* 0x102fe40000004100 */
[----:B------:R-:W-:Y:S02]  /*a3e0*/  HADD2.F32 R9, -RZ, R7.H0_H0 ;  /* 0x20000007ff097230 */ /* 0x000fe40000004100 */
[--C-:B------:R-:W-:Y:S01]  /*a3f0*/  HADD2.F32 R7, -RZ, R4.reuse.H1_H1 ;  /* 0x30000004ff077230 */ /* 0x100fe20000004100 */
[-C--:B------:R-:W-:Y:S01]  /*a400*/  FMUL.FTZ R11, R2, R12.reuse ;  /* 0x0000000c020b7220 */ /* 0x080fe20000410000 */
[----:B------:R-:W-:Y:S01]  /*a410*/  HADD2.F32 R8, -RZ, R4.H0_H0 ;  /* 0x20000004ff087230 */ /* 0x000fe20000004100 */
[----:B------:R-:W-:Y:S01]  /*a420*/  FMUL.FTZ R12, R9, R12 ;  /* 0x0000000c090c7220 */ /* 0x000fe20000410000 */
[--C-:B------:R-:W-:Y:S01]  /*a430*/  HADD2.F32 R10, -RZ, R6.reuse.H0_H0 ;  /* 0x20000006ff0a7230 */ /* 0x100fe20000004100 */
[-C--:B------:R-:W-:Y:S01]  /*a440*/  FMUL.FTZ R13, R7, R0.reuse ;  /* 0x00000000070d7220 */ /* 0x080fe20000410000 */
[----:B------:R-:W-:Y:S01]  /*a450*/  HADD2.F32 R4, -RZ, R6.H1_H1 ;  /* 0x30000006ff047230 */ /* 0x000fe20000004100 */
[----:B------:R-:W-:Y:S01]  /*a460*/  FFMA.FTZ R14, R9, R17, -R11 ;  /* 0x00000011090e7223 */ /* 0x000fe2000001080b */
[----:B------:R-:W-:Y:S01]  /*a470*/  HADD2.F32 R6, -RZ, R5.H0_H0 ;  /* 0x20000005ff067230 */ /* 0x000fe20000004100 */
[C---:B------:R-:W-:Y:S01]  /*a480*/  FMUL.FTZ R9, R8.reuse, R0 ;  /* 0x0000000008097220 */ /* 0x040fe20000410000 */
[----:B------:R-:W-:Y:S01]  /*a490*/  HADD2.F32 R0, -RZ, R69.H1_H1 ;  /* 0x30000045ff007230 */ /* 0x000fe20000004100 */
[----:B------:R-:W-:Y:S01]  /*a4a0*/  FFMA.FTZ R13, R8, R3, -R13 ;  /* 0x00000003080d7223 */ /* 0x000fe2000001080d */
[----:B------:R-:W-:Y:S01]  /*a4b0*/  HADD2.F32 R5, -RZ, R5.H1_H1 ;  /* 0x30000005ff057230 */ /* 0x000fe20000004100 */
[----:B------:R-:W-:Y:S01]  /*a4c0*/  FFMA.FTZ R11, R2, R17, R12 ;  /* 0x00000011020b7223 */ /* 0x000fe2000001000c */
[----:B------:R-:W-:Y:S01]  /*a4d0*/  HADD2.F32 R8, -RZ, R15.H0_H0 ;  /* 0x2000000fff087230 */ /* 0x000fe20000004100 */
[----:B------:R-:W-:Y:S01]  /*a4e0*/  FFMA.FTZ R9, R7, R3, R9 ;  /* 0x0000000307097223 */ /* 0x000fe20000010009 */
        /* <DEDUP_REMOVED lines=9> */
[----:B------:R-:W-:Y:S01]  /*a580*/  FFMA.FTZ R3, R6, R12, -R7 ;  /* 0x0000000c06037223 */ /* 0x000fe20000010807 */
[----:B------:R-:W-:Y:S01]  /*a590*/  F2FP.PACK_AB R7, R11, R14 ;  /* 0x0000000e0b07723e */ /* 0x000fe200000000ff */
[----:B------:R-:W-:Y:S01]  /*a5a0*/  FFMA.FTZ R0, R5, R12, R8 ;  /* 0x0000000c05007223 */ /* 0x000fe20000010008 */
[----:B------:R-:W-:-:S04]  /*a5b0*/  F2FP.PACK_AB R6, R2, R10 ;  /* 0x0000000a0206723e */ /* 0x000fc800000000ff */
[----:B------:R-:W-:-:S05]  /*a5c0*/  F2FP.PACK_AB R5, R0, R3 ;  /* 0x000000030005723e */ /* 0x000fca00000000ff */
[----:B------:R1:W-:Y:S02]  /*a5d0*/  STS.128 [R240+0xc000], R4 ;  /* 0x00c00004f0007388 */ /* 0x0003e40000000c00 */
.L_x_660:
[----:B------:R-:W-:Y:S05]  /*a5e0*/  BSYNC B0 ;  /* 0x0000000000007941 */ /* 0x000fea0003800000 */
.L_x_659:
[----:B------:R-:W-:Y:S01]  /*a5f0*/  ISETP.GE.AND P0, PT, R144, c[0x0][0x27c], PT ;  /* 0x00009f0090007a0c */ /* 0x000fe20003f06270 */
[----:B------:R-:W-:-:S12]  /*a600*/  BSSY B0, `(.L_x_661) ;  /* 0x000002c000007945 */ /* 0x000fd80003800000 */
[----:B------:R-:W-:Y:S05]  /*a610*/  @P0 BRA `(.L_x_662) ;  /* 0x000002a000000947 */ /* 0x000fea0003800000 */
[----:B-1----:R-:W1:Y:S01]  /*a620*/  LDS.128 R4, [R239+0x10000] ;  /* 0x01000000ef047984 */ /* 0x002e620000000c00 */
[----:B------:R-:W-:Y:S02]  /*a630*/  SHF.R.U32.HI R0, RZ, 0x10, R23 ;  /* 0x00000010ff007819 */ /* 0x000fe40000011617 */
[----:B------:R-:W-:Y:S02]  /*a640*/  SHF.R.U32.HI R2, RZ, 0x10, R21 ;  /* 0x00000010ff027819 */ /* 0x000fe40000011615 */
[----:B------:R-:W-:Y:S01]  /*a650*/  SHF.R.U64 R15, R22, 0x10, R23 ;  /* 0x00000010160f7819 */ /* 0x000fe20000001217 */
[----:B------:R-:W-:Y:S01]  /*a660*/  HADD2.F32 R12, -RZ, R0.H0_H0 ;  /* 0x20000000ff0c7230 */ /* 0x000fe20000004100 */
[----:B------:R-:W-:Y:S01]  /*a670*/  SHF.R.U64 R16, R20, 0x10, R21 ;  /* 0x0000001014107819 */ /* 0x000fe20000001215 */
[----:B------:R-:W-:Y:S02]  /*a680*/  HADD2.F32 R0, -RZ, R71.H0_H0 ;  /* 0x20000047ff007230 */ /* 0x000fe40000004100 */
[----:B------:R-:W-:-:S02]  /*a690*/  HADD2.F32 R17, -RZ, R2.H0_H0 ;  /* 0x20000002ff117230 */ /* 0x000fc40000004100 */
[----:B------:R-:W-:Y:S02]  /*a6a0*/  HADD2.F32 R2, -RZ, R72.H0_H0 ;  /* 0x20000048ff027230 */ /* 0x000fe40000004100 */
[--C-:B-1----:R-:W-:Y:S02]  /*a6b0*/  HADD2.F32 R10, -RZ, R7.reuse.H0_H0 ;  /* 0x20000007ff0a7230 */ /* 0x102fe40000004100 */
[----:B------:R-:W-:Y:S02]  /*a6c0*/  HADD2.F32 R7, -RZ, R7.H1_H1 ;  /* 0x30000007ff077230 */ /* 0x000fe40000004100 */
[--C-:B------:R-:W-:Y:S02]  /*a6d0*/  HADD2.F32 R9, -RZ, R4.reuse.H0_H0 ;  /* 0x20000004ff097230 */ /* 0x100fe40000004100 */
[----:B------:R-:W-:Y:S02]  /*a6e0*/  HADD2.F32 R8, -RZ, R4.H1_H1 ;  /* 0x30000004ff087230 */ /* 0x000fe40000004100 */
[----:B------:R-:W-:-:S02]  /*a6f0*/  HADD2.F32 R4, -RZ, R5.H0_H0 ;  /* 0x20000005ff047230 */ /* 0x000fc40000004100 */
[----:B------:R-:W-:Y:S01]  /*a700*/  HADD2.F32 R3, -RZ, R5.H1_H1 ;  /* 0x30000005ff037230 */ /* 0x000fe20000004100 */
[----:B------:R-:W-:Y:S01]  /*a710*/  FMUL.FTZ R5, R7, R12 ;  /* 0x0000000c07057220 */ /* 0x000fe20000410000 */
[--C-:B------:R-:W-:Y:S01]  /*a720*/  HADD2.F32 R11, -RZ, R6.reuse.H0_H0 ;  /* 0x20000006ff0b7230 */ /* 0x100fe20000004100 */
[-C--:B------:R-:W-:Y:S01]  /*a730*/  FMUL.FTZ R13, R8, R0.reuse ;  /* 0x00000000080d7220 */ /* 0x080fe20000410000 */
[----:B------:R-:W-:Y:S01]  /*a740*/  HADD2.F32 R6, -RZ, R6.H1_H1 ;  /* 0x30000006ff067230 */ /* 0x000fe20000004100 */
[----:B------:R-:W-:Y:S02]  /*a750*/  FFMA.FTZ R14, R10, R17, -R5 ;  /* 0x000000110a0e7223 */ /* 0x000fe40000010805 */
[C---:B------:R-:W-:Y:S01]  /*a760*/  FMUL.FTZ R5, R9.reuse, R0 ;  /* 0x0000000009057220 */ /* 0x040fe20000410000 */
[----:B------:R-:W-:Y:S01]  /*a770*/  HADD2.F32 R0, -RZ, R71.H1_H1 ;  /* 0x30000047ff007230 */ /* 0x000fe20000004100 */
[-C--:B------:R-:W-:Y:S02]  /*a780*/  FFMA.FTZ R13, R9, R2.reuse, -R13 ;  /* 0x00000002090d7223 */ /* 0x080fe4000001080d */
[----:B------:R-:W-:Y:S01]  /*a790*/  FFMA.FTZ R9, R8, R2, R5 ;  /* 0x0000000208097223 */ /* 0x000fe20000010005 */
[----:B------:R-:W-:Y:S01]  /*a7a0*/  HADD2.F32 R8, -RZ, R15.H0_H0 ;  /* 0x2000000fff087230 */ /* 0x000fe20000004100 */
[----:B------:R-:W-:Y:S01]  /*a7b0*/  FMUL.FTZ R12, R10, R12 ;  /* 0x0000000c0a0c7220 */ /* 0x000fe20000410000 */
[----:B------:R-:W-:Y:S01]  /*a7c0*/  HADD2.F32 R2, -RZ, R72.H1_H1 ;  /* 0x30000048ff027230 */ /* 0x000fe20000004100 */
[----:B------:R-:W-:-:S02]  /*a7d0*/  FMUL.FTZ R5, R6, R0 ;  /* 0x0000000006057220 */ /* 0x000fc40000410000 */
[----:B------:R-:W-:Y:S01]  /*a7e0*/  FFMA.FTZ R10, R7, R17, R12 ;  /* 0x00000011070a7223 */ /* 0x000fe2000001000c */
[----:B------:R-:W-:Y:S01]  /*a7f0*/  HADD2.F32 R12, -RZ, R16.H0_H0 ;  /* 0x20000010ff0c7230 */ /* 0x000fe20000004100 */
[----:B------:R-:W-:Y:S02]  /*a800*/  FMUL.FTZ R0, R11, R0 ;  /* 0x000000000b007220 */ /* 0x000fe40000410000 */
[-C--:B------:R-:W-:Y:S02]  /*a810*/  FMUL.FTZ R7, R3, R8.reuse ;  /* 0x0000000803077220 */ /* 0x080fe40000410000 */
[----:B------:R-:W-:Y:S02]  /*a820*/  FMUL.FTZ R8, R4, R8 ;  /* 0x0000000804087220 */ /* 0x000fe40000410000 */
[-C--:B------:R-:W-:Y:S02]  /*a830*/  FFMA.FTZ R5, R11, R2.reuse, -R5 ;  /* 0x000000020b057223 */ /* 0x080fe40000010805 */
[----:B------:R-:W-:-:S02]  /*a840*/  FFMA.FTZ R2, R6, R2, R0 ;  /* 0x0000000206027223 */ /* 0x000fc40000010000 */
[----:B------:R-:W-:Y:S01]  /*a850*/  FFMA.FTZ R0, R4, R12, -R7 ;  /* 0x0000000c04007223 */ /* 0x000fe20000010807 */
[----:B------:R-:W-:Y:S01]  /*a860*/  F2FP.PACK_AB R7, R10, R14 ;  /* 0x0000000e0a07723e */ /* 0x000fe200000000ff */
[----:B------:R-:W-:Y:S01]  /*a870*/  FFMA.FTZ R3, R3, R12, R8 ;  /* 0x0000000c03037223 */ /* 0x000fe20000010008 */
[----:B------:R-:W-:Y:S02]  /*a880*/  F2FP.PACK_AB R6, R2, R5 ;  /* 0x000000050206723e */ /* 0x000fe400000000ff */
[----:B------:R-:W-:Y:S02]  /*a890*/  F2FP.PACK_AB R4, R9, R13 ;  /* 0x0000000d0904723e */ /* 0x000fe400000000ff */
[----:B------:R-:W-:-:S05]  /*a8a0*/  F2FP.PACK_AB R5, R3, R0 ;  /* 0x000000000305723e */ /* 0x000fca00000000ff */
[----:B------:R1:W-:Y:S02]  /*a8b0*/  STS.128 [R239+0x10000], R4 ;  /* 0x01000004ef007388 */ /* 0x0003e40000000c00 */
.L_x_662:
[----:B------:R-:W-:Y:S05]  /*a8c0*/  BSYNC B0 ;  /* 0x0000000000007941 */ /* 0x000fea0003800000 */
.L_x_661:
        /* <DEDUP_REMOVED lines=45> */
.L_x_664:
[----:B------:R-:W-:Y:S05]  /*aba0*/  BSYNC B0 ;  /* 0x0000000000007941 */ /* 0x000fea0003800000 */
.L_x_663:
        /* <DEDUP_REMOVED lines=12> */
[----:B------:R-:W-:Y:S02]  /*ac70*/  HADD2.F32 R15, -RZ, R15.H0_H0 ;  /* 0x2000000fff0f7230 */ /* 0x000fe40000004100 */
[--C-:B-1----:R-:W-:Y:S02]  /*ac80*/  HADD2.F32 R10, -RZ, R7.reuse.H0_H0 ;  /* 0x20000007ff0a7230 */ /* 0x102fe40000004100 */
[----:B------:R-:W-:Y:S02]  /*ac90*/  HADD2.F32 R7, -RZ, R7.H1_H1 ;  /* 0x30000007ff077230 */ /* 0x000fe40000004100 */
[--C-:B------:R-:W-:Y:S02]  /*aca0*/  HADD2.F32 R9, -RZ, R4.reuse.H0_H0 ;  /* 0x20000004ff097230 */ /* 0x100fe40000004100 */
[----:B------:R-:W-:-:S02]  /*acb0*/  HADD2.F32 R8, -RZ, R4.H1_H1 ;  /* 0x30000004ff087230 */ /* 0x000fc40000004100 */
[--C-:B------:R-:W-:Y:S02]  /*acc0*/  HADD2.F32 R4, -RZ, R5.reuse.H0_H0 ;  /* 0x20000005ff047230 */ /* 0x100fe40000004100 */
        /* <DEDUP_REMOVED lines=8> */
[----:B------:R-:W-:-:S02]  /*ad50*/  FFMA.FTZ R13, R9, R2, -R13 ;  /* 0x00000002090d7223 */ /* 0x000fc4000001080d */
[----:B------:R-:W-:Y:S01]  /*ad60*/  FFMA.FTZ R9, R8, R2, R5 ;  /* 0x0000000208097223 */ /* 0x000fe20000010005 */
[----:B------:R-:W-:Y:S01]  /*ad70*/  HADD2.F32 R8, -RZ, R14.H0_H0 ;  /* 0x2000000eff087230 */ /* 0x000fe20000004100 */
[----:B------:R-:W-:Y:S01]  /*ad80*/  FMUL.FTZ R12, R10, R12 ;  /* 0x0000000c0a0c7220 */ /* 0x000fe20000410000 */
[----:B------:R-:W-:Y:S01]  /*ad90*/  HADD2.F32 R2, -RZ, R76.H1_H1 ;  /* 0x3000004cff027230 */ /* 0x000fe20000004100 */
[-C--:B------:R-:W-:Y:S02]  /*ada0*/  FMUL.FTZ R5, R6, R0.reuse ;  /* 0x0000000006057220 */ /* 0x080fe40000410000 */
[----:B------:R-:W-:Y:S02]  /*adb0*/  FFMA.FTZ R10, R7, R17, R12 ;  /* 0x00000011070a7223 */ /* 0x000fe4000001000c */
[----:B------:R-:W-:Y:S02]  /*adc0*/  FMUL.FTZ R0, R11, R0 ;  /* 0x000000000b007220 */ /* 0x000fe40000410000 */
[----:B------:R-:W-:-:S02]  /*add0*/  FMUL.FTZ R7, R3, R8 ;  /* 0x0000000803077220 */ /* 0x000fc40000410000 */
[----:B------:R-:W-:Y:S02]  /*ade0*/  FMUL.FTZ R8, R4, R8 ;  /* 0x0000000804087220 */ /* 0x000fe40000410000 */
[-C--:B------:R-:W-:Y:S02]  /*adf0*/  FFMA.FTZ R5, R11, R2.reuse, -R5 ;  /* 0x000000020b057223 */ /* 0x080fe40000010805 */
[----:B------:R-:W-:Y:S02]  /*ae00*/  FFMA.FTZ R2, R6, R2, R0 ;  /* 0x0000000206027223 */ /* 0x000fe40000010000 */
[-C--:B------:R-:W-:Y:S01]  /*ae10*/  FFMA.FTZ R0, R4, R15.reuse, -R7 ;  /* 0x0000000f04007223 */ /* 0x080fe20000010807 */
[----:B------:R-:W-:Y:S01]  /*ae20*/  F2FP.PACK_AB R7, R10, R16 ;  /* 0x000000100a07723e */ /* 0x000fe200000000ff */
[----:B------:R-:W-:Y:S01]  /*ae30*/  FFMA.FTZ R3, R3, R15, R8 ;  /* 0x0000000f03037223 */ /* 0x000fe20000010008 */
[----:B------:R-:W-:Y:S02]  /*ae40*/  F2FP.PACK_AB R6, R2, R5 ;  /* 0x000000050206723e */ /* 0x000fe400000000ff */
[----:B------:R-:W-:-:S02]  /*ae50*/  F2FP.PACK_AB R4, R9, R13 ;  /* 0x0000000d0904723e */ /* 0x000fc400000000ff */
[----:B------:R-:W-:-:S05]  /*ae60*/  F2FP.PACK_AB R5, R3, R0 ;  /* 0x000000000305723e */ /* 0x000fca00000000ff */
[----:B------:R1:W-:Y:S02]  /*ae70*/  STS.128 [R239+0x14000], R4 ;  /* 0x01400004ef007388 */ /* 0x0003e40000000c00 */
.L_x_666:
[----:B------:R-:W-:Y:S05]  /*ae80*/  BSYNC B0 ;  /* 0x0000000000007941 */ /* 0x000fea0003800000 */
.L_x_665:
[----:B------:R-:W-:-:S13]  /*ae90*/  ISETP.GE.AND P0, PT, R145, c[0x0][0x27c], PT ;  /* 0x00009f0091007a0c */ /* 0x000fda0003f06270 */
        /* <DEDUP_REMOVED lines=43> */
.L_x_656:
[----:B------:R-:W-:Y:S05]  /*b150*/  BSYNC B1 ;  /* 0x0000000000017941 */ /* 0x000fea0003800000 */
.L_x_655:
[----:B------:R-:W-:-:S13]  /*b160*/  ISETP.GE.AND P0, PT, R118, R30, PT ;  /* 0x0000001e7600720c */ /* 0x000fda0003f06270 */
[----:B------:R-:W-:Y:S05]  /*b170*/  @P0 BRA `(.L_x_667) ;  /* 0x0000473000000947 */ /* 0x000fea0003800000 */
        /* <DEDUP_REMOVED lines=45> */
.L_x_669:
[----:B------:R-:W-:Y:S05]  /*b450*/  BSYNC B0 ;  /* 0x0000000000007941 */ /* 0x000fea0003800000 */
.L_x_668:
        /* <DEDUP_REMOVED lines=45> */
.L_x_671:
[----:B------:R-:W-:Y:S05]  /*b730*/  BSYNC B0 ;  /* 0x0000000000007941 */ /* 0x000fea0003800000 */
.L_x_670:
        /* <DEDUP_REMOVED lines=45> */
.L_x_673:
[----:B------:R-:W-:Y:S05]  /*ba10*/  BSYNC B0 ;  /* 0x0000000000007941 */ /* 0x000fea0003800000 */
.L_x_672:
        /* <DEDUP_REMOVED lines=45> */
.L_x_675:
[----:B------:R-:W-:Y:S05]  /*bcf0*/  BSYNC B0 ;  /* 0x0000000000007941 */ /* 0x000fea0003800000 */
.L_x_674:
        /* <DEDUP_REMOVED lines=45> */
.L_x_677:
[----:B------:R-:W-:Y:S05]  /*bfd0*/  BSYNC B0 ;  /* 0x0000000000007941 */ /* 0x000fea0003800000 */
.L_x_676:
        /* <DEDUP_REMOVED lines=43> */
[----:B------:R1:W-:Y:S01]  /*c290*/  STS.128 [R240+0x16000], R4 ;  /* 0x01600004f0007388 */ /* 0x0003e20000000c00 */
[----:B------:R-:W-:Y:S05]  /*c2a0*/  BRA `(.L_x_667) ;  /* 0x0000360000007947 */ /* 0x000fea0003800000 */
.L_x_650:
[----:B------:R-:W-:Y:S01]  /*c2b0*/  ISETP.NE.AND P0, PT, R119, 0x1, PT ;  /* 0x000000017700780c */ /* 0x000fe20003f05270 */
[----:B------:R-:W-:Y:S01]  /*c2c0*/  IMAD.MOV.U32 R5, RZ, RZ, R7 ;  /* 0x000000ffff057224 */ /* 0x000fe200078e0007 */
[----:B------:R-:W-:Y:S01]  /*c2d0*/  SHF.R.S32.HI R87, RZ, 0x1f, R107 ;  /* 0x0000001fff577819 */ /* 0x000fe2000001146b */
[----:B------:R-:W-:Y:S01]  /*c2e0*/  IMAD.MOV.U32 R7, RZ, RZ, R6 ;  /* 0x000000ffff077224 */ /* 0x000fe200078e0006 */
[----:B------:R-:W-:Y:S01]  /*c2f0*/  SHF.R.S32.HI R92, RZ, 0x1f, R106 ;  /* 0x0000001fff5c7819 */ /* 0x000fe2000001146a */
[----:B------:R-:W-:Y:S01]  /*c300*/  IMAD.MOV.U32 R6, RZ, RZ, R2 ;  /* 0x000000ffff067224 */ /* 0x000fe200078e0002 */
[----:B------:R-:W-:Y:S01]  /*c310*/  LEA.HI R88, R87, R107, RZ, 0x3 ;  /* 0x0000006b57587211 */ /* 0x000fe200078f18ff */
[----:B------:R-:W-:Y:S01]  /*c320*/  BSSY B0, `(.L_x_678) ;  /* 0x0000048000007945 */ /* 0x000fe20003800000 */
[----:B------:R-:W-:Y:S01]  /*c330*/  LEA.HI R93, R92, R106, RZ, 0x3 ;  /* 0x0000006a5c5d7211 */ /* 0x000fe200078f18ff */
[----:B------:R-:W-:Y:S01]  /*c340*/  CS2R R82, SRZ ;  /* 0x0000000000527805 */ /* 0x000fe2000001ff00 */
[----:B------:R-:W-:Y:S01]  /*c350*/  SHF.R.S32.HI R29, RZ, 0x1f, R104 ;  /* 0x0000001fff1d7819 */ /* 0x000fe20000011468 */
[----:B------:R-:W-:Y:S01]  /*c360*/  CS2R R42, SRZ ;  /* 0x00000000002a7805 */ /* 0x000fe2000001ff00 */
[----:B------:R-:W-:Y:S01]  /*c370*/  CS2R R40, SRZ ;  /* 0x0000000000287805 */ /* 0x000fe2000001ff00 */
        /* <DEDUP_REMOVED lines=11> */
[----:B------:R-:W-:-:S02]  /*c430*/  SHF.R.S32.HI R74, RZ, 0x3, R88 ;  /* 0x00000003ff4a7819 */ /* 0x000fc40000011458 */
[----:B------:R-:W-:Y:S01]  /*c440*/  SHF.R.S32.HI R85, RZ, 0x3, R93 ;  /* 0x00000003ff557819 */ /* 0x000fe2000001145d */
[C---:B------:R-:W-:Y:S01]  /*c450*/  IMAD R8, R3.reuse, c[0x0][0x280], RZ ;  /* 0x0000a00003087a24 */ /* 0x040fe200078e02ff */
[----:B------:R-:W-:Y:S01]  /*c460*/  LEA R31, P0, R4, c[0x0][0x270], 0x1 ;  /* 0x00009c00041f7a11 */ /* 0x000fe200078008ff */
[----:B------:R-:W-:Y:S02]  /*c470*/  IMAD R9, R3, c[0x0][0x290], RZ ;  /* 0x0000a40003097a24 */ /* 0x000fe400078e02ff */
[C---:B------:R-:W-:Y:S02]  /*c480*/  IMAD R8, R0.reuse, c[0x0][0x284], R8 ;  /* 0x0000a10000087a24 */ /* 0x040fe400078e0208 */
[----:B------:R-:W-:Y:S01]  /*c490*/  IMAD.WIDE.U32 R2, R0, c[0x0][0x290], R6 ;  /* 0x0000a40000027a25 */ /* 0x000fe200078e0006 */
[----:B------:R1:W2:Y:S01]  /*c4a0*/  SHFL.IDX PT, R20, R31, RZ, 0x1c1f ;  /* 0x001c1fff1f147589 */ /* 0x0002a200000e0000 */
        /* <DEDUP_REMOVED lines=8> */
[----:B------:R-:W-:Y:S02]  /*c530*/  CS2R R4, SRZ ;  /* 0x0000000000047805 */ /* 0x000fe4000001ff00 */
[----:B------:R1:W3:Y:S01]  /*c540*/  SHFL.IDX PT, R21, R28, RZ, 0x1c1f ;  /* 0x001c1fff1c157589 */ /* 0x0002e200000e0000 */
[----:B------:R-:W-:-:S03]  /*c550*/  LEA.HI.X R27, R2, c[0x0][0x28c], R0, 0x1, P1 ;  /* 0x0000a300021b7a11 */ /* 0x000fc600008f0c00 */
[----:B------:R1:W4:Y:S04]  /*c560*/  SHFL.IDX PT, R2, R32, RZ, 0x1c1f ;  /* 0x001c1fff20027589 */ /* 0x00032800000e0000 */
[----:B------:R1:W1:Y:S02]  /*c570*/  SHFL.IDX PT, R3, R27, RZ, 0x1c1f ;  /* 0x001c1fff1b037589 */ /* 0x00026400000e0000 */
[----:B------:R-:W-:Y:S05]  /*c580*/  @P0 BRA `(.L_x_679) ;  /* 0x0000021000000947 */ /* 0x000fea0003800000 */
[----:B------:R-:W-:Y:S01]  /*c590*/  ISETP.GE.AND P1, PT, R104, c[0x0][0x27c], PT ;  /* 0x00009f0068007a0c */ /* 0x000fe20003f26270 */
[----:B------:R-:W-:Y:S01]  /*c5a0*/  CS2R R18, SRZ ;  /* 0x0000000000127805 */ /* 0x000fe2000001ff00 */
[----:B------:R-:W-:Y:S01]  /*c5b0*/  CS2R R16, SRZ ;  /* 0x0000000000107805 */ /* 0x000fe2000001ff00 */
[----:B------:R-:W-:Y:S01]  /*c5c0*/  CS2R R10, SRZ ;  /* 0x00000000000a7805 */ /* 0x000fe2000001ff00 */
[----:B------:R-:W-:-:S09]  /*c5d0*/  CS2R R8, SRZ ;  /* 0x0000000000087805 */ /* 0x000fd2000001ff00 */
[C---:B------:R-:W-:Y:S01]  /*c5e0*/  @!P1 IMAD.SHL.U32 R4, R104.reuse, 0x2, RZ ;  /* 0x0000000268049824 */ /* 0x040fe200078e00ff */
[----:B------:R-:W-:-:S04]  /*c5f0*/  @!P1 SHF.L.U64.HI R0, R104, 0x1, R29 ;  /* 0x0000000168009819 */ /* 0x000fc8000001021d */
[----:B--2---:R-:W-:-:S04]  /*c600*/  @!P1 IADD3 R24, P0, R20, R4, RZ ;  /* 0x0000000414189210 */ /* 0x004fc80007f1e0ff */
[----:B---3--:R-:W-:Y:S02]  /*c610*/  @!P1 IADD3.X R25, R21, R0, RZ, P0, !PT ;  /* 0x0000000015199210 */ /* 0x008fe400007fe4ff */
[----:B----4-:R-:W-:-:S05]  /*c620*/  @!P1 IADD3 R22, P0, R2, R4, RZ ;  /* 0x0000000402169210 */ /* 0x010fca0007f1e0ff */
[----:B-1----:R-:W-:Y:S01]  /*c630*/  @!P1 IMAD.X R23, R3, 0x1, R0, P0 ;  /* 0x0000000103179824 */ /* 0x002fe200000e0600 */
[----:B------:R-:W-:-:S13]  /*c640*/  ISETP.GE.AND P0, PT, R107, c[0x0][0x27c], PT ;  /* 0x00009f006b007a0c */ /* 0x000fda0003f06270 */
[----:B------:R-:W-:-:S05]  /*c650*/  @!P0 SHF.L.U32 R0, R74, 0x3, RZ ;  /* 0x000000034a008819 */ /* 0x000fca00000006ff */
[----:B------:R-:W-:-:S04]  /*c660*/  @!P0 IMAD.WIDE R6, R0, 0x2, R20 ;  /* 0x0000000200068825 */ /* 0x000fc800078e0214 */
[----:B------:R-:W-:Y:S01]  /*c670*/  @!P0 IMAD.WIDE R4, R0, 0x2, R2 ;  /* 0x0000000200048825 */ /* 0x000fe200078e0202 */
[----:B------:R1:W5:Y:S04]  /*c680*/  @!P0 LD.E.128 R16, [R6.64] ;  /* 0x0000000606108980 */ /* 0x000368000c101d00 */
[----:B------:R2:W5:Y:S01]  /*c690*/  @!P0 LD.E.128 R8, [R4.64] ;  /* 0x0000000604088980 */ /* 0x000562000c101d00 */
[----:B------:R-:W-:Y:S01]  /*c6a0*/  ISETP.GE.AND P0, PT, R106, c[0x0][0x27c], PT ;  /* 0x00009f006a007a0c */ /* 0x000fe20003f06270 */
[----:B------:R-:W-:Y:S01]  /*c6b0*/  CS2R R42, SRZ ;  /* 0x00000000002a7805 */ /* 0x000fe2000001ff00 */
[----:B------:R-:W-:Y:S01]  /*c6c0*/  CS2R R40, SRZ ;  /* 0x0000000000287805 */ /* 0x000fe2000001ff00 */
[----:B------:R-:W-:-:S10]  /*c6d0*/  CS2R R38, SRZ ;  /* 0x0000000000267805 */ /* 0x000fd4000001ff00 */
[----:B------:R-:W-:Y:S01]  /*c6e0*/  @!P0 IMAD.SHL.U32 R0, R85, 0x8, RZ ;  /* 0x0000000855008824 */ /* 0x000fe200078e00ff */
[----:B------:R-:W-:Y:S01]  /*c6f0*/  CS2R R36, SRZ ;  /* 0x0000000000247805 */ /* 0x000fe2000001ff00 */
[----:B------:R-:W-:Y:S01]  /*c700*/  CS2R R14, SRZ ;  /* 0x00000000000e7805 */ /* 0x000fe2000001ff00 */
[----:B------:R-:W-:Y:S01]  /*c710*/  CS2R R12, SRZ ;  /* 0x00000000000c7805 */ /* 0x000fe2000001ff00 */
[----:B------:R-:W-:Y:S01]  /*c720*/  @!P0 IMAD.WIDE R2, R0, 0x2, R2 ;  /* 0x0000000200028825 */ /* 0x000fe200078e0202 */
[----:B-1----:R-:W-:-:S04]  /*c730*/  CS2R R6, SRZ ;  /* 0x0000000000067805 */ /* 0x002fc8000001ff00 */
[----:B------:R1:W5:Y:S01]  /*c740*/  @!P0 LD.E.128 R36, [R2.64] ;  /* 0x0000000602248980 */ /* 0x000362000c101d00 */
[----:B--2---:R-:W-:-:S03]  /*c750*/  @!P0 IMAD.WIDE R4, R0, 0x2, R20 ;  /* 0x0000000200048825 */ /* 0x004fc600078e0214 */
[----:B------:R1:W5:Y:S04]  /*c760*/  @!P1 LD.E.128 R12, [R24.64] ;  /* 0x00000006180c9980 */ /* 0x000368000c101d00 */
[----:B------:R2:W5:Y:S02]  /*c770*/  @!P0 LD.E.128 R40, [R4.64] ;  /* 0x0000000604288980 */ /* 0x000564000c101d00 */
[----:B--2---:R-:W-:-:S06]  /*c780*/  CS2R R4, SRZ ;  /* 0x0000000000047805 */ /* 0x004fcc000001ff00 */
[----:B------:R1:W5:Y:S02]  /*c790*/  @!P1 LD.E.128 R4, [R22.64] ;  /* 0x0000000616049980 */ /* 0x000364000c101d00 */
.L_x_679:
[----:B------:R-:W-:Y:S05]  /*c7a0*/  BSYNC B0 ;  /* 0x0000000000007941 */ /* 0x000fea0003800000 */
.L_x_678:
[----:B------:R-:W-:Y:S01]  /*c7b0*/  IADD3 R0, R26, 0x40, RZ ;  /* 0x000000401a007810 */ /* 0x000fe20007ffe0ff */
[----:B--2--5:R-:W-:Y:S01]  /*c7c0*/  IMAD.MOV.U32 R20, RZ, RZ, R42 ;  /* 0x000000ffff147224 */ /* 0x024fe200078e002a */
[----:B-1----:R-:W-:Y:S01]  /*c7d0*/  MOV R24, R6 ;  /* 0x0000000600187202 */ /* 0x002fe20000000f00 */
[----:B------:R-:W-:Y:S01]  /*c7e0*/  IMAD.MOV.U32 R3, RZ, RZ, R43 ;  /* 0x000000ffff037224 */ /* 0x000fe200078e002b */
[----:B------:R-:W-:Y:S01]  /*c7f0*/  ISETP.GE.AND P0, PT, R0, R30, PT ;  /* 0x0000001e0000720c */ /* 0x000fe20003f06270 */
[----:B----4-:R-:W-:Y:S01]  /*c800*/  IMAD.MOV.U32 R2, RZ, RZ, R40 ;  /* 0x000000ffff027224 */ /* 0x010fe200078e0028 */
        /* <DEDUP_REMOVED lines=8> */
[----:B---3--:R1:W2:Y:S01]  /*c890*/  SHFL.IDX PT, R21, R28, 0x1, 0x1c1f ;  /* 0x003c1f001c157f89 */ /* 0x0082a200000e0000 */
[----:B------:R-:W-:Y:S01]  /*c8a0*/  IMAD.MOV.U32 R0, RZ, RZ, R17 ;  /* 0x000000ffff007224 */ /* 0x000fe200078e0011 */
[----:B------:R-:W-:Y:S01]  /*c8b0*/  PRMT R91, R3, 0x5410, R20 ;  /* 0x00005410035b7816 */ /* 0x000fe20000000014 */
        /* <DEDUP_REMOVED lines=21> */
[----:B------:R-:W-:Y:S01]  /*ca10*/  BSSY B0, `(.L_x_680) ;  /* 0x0000039000007945 */ /* 0x000fe20003800000 */
[----:B------:R-:W-:Y:S01]  /*ca20*/  IMAD.MOV.U32 R3, RZ, RZ, R11 ;  /* 0x000000ffff037224 */ /* 0x000fe200078e000b */
[----:B------:R-:W-:Y:S01]  /*ca30*/  PRMT R86, R0, 0x5410, R2 ;  /* 0x0000541000567816 */ /* 0x000fe20000000002 */
[----:B------:R-:W-:Y:S01]  /*ca40*/  IMAD.MOV.U32 R0, RZ, RZ, R5 ;  /* 0x000000ffff007224 */ /* 0x000fe200078e0005 */
[----:B------:R-:W-:Y:S01]  /*ca50*/  PRMT R89, R89, 0x5410, R20 ;  /* 0x0000541059597816 */ /* 0x000fe20000000014 */
[----:B------:R1:W3:Y:S01]  /*ca60*/  SHFL.IDX PT, R2, R32, 0x1, 0x1c1f ;  /* 0x003c1f0020027f89 */ /* 0x0002e200000e0000 */
[----:B------:R-:W-:Y:S01]  /*ca70*/  PRMT R90, R3, 0x7610, R90 ;  /* 0x00007610035a7816 */ /* 0x000fe2000000005a */
[----:B------:R-:W-:Y:S01]  /*ca80*/  CS2R R80, SRZ ;  /* 0x0000000000507805 */ /* 0x000fe2000001ff00 */
[----:B------:R-:W-:Y:S01]  /*ca90*/  PRMT R56, R24, 0x7610, R56 ;  /* 0x0000761018387816 */ /* 0x000fe20000000038 */
[----:B------:R1:W4:Y:S01]  /*caa0*/  SHFL.IDX PT, R20, R31, 0x1, 0x1c1f ;  /* 0x003c1f001f147f89 */ /* 0x00032200000e0000 */
[----:B------:R-:W-:Y:S01]  /*cab0*/  PRMT R58, R23, 0x7610, R58 ;  /* 0x00007610173a7816 */ /* 0x000fe2000000003a */
[----:B------:R-:W-:Y:S01]  /*cac0*/  CS2R R66, SRZ ;  /* 0x0000000000427805 */ /* 0x000fe2000001ff00 */
[----:B------:R-:W-:Y:S01]  /*cad0*/  PRMT R45, R0, 0x5410, R22 ;  /* 0x00005410002d7816 */ /* 0x000fe20000000016 */
[----:B------:R1:W1:Y:S01]  /*cae0*/  SHFL.IDX PT, R3, R27, 0x1, 0x1c1f ;  /* 0x003c1f001b037f89 */ /* 0x00026200000e0000 */
        /* <DEDUP_REMOVED lines=9> */
[----:B------:R-:W-:Y:S05]  /*cb80*/  @P0 BRA `(.L_x_681) ;  /* 0x0000021000000947 */ /* 0x000fea0003800000 */
[----:B--2---:R-:W-:Y:S01]  /*cb90*/  ISETP.GE.AND P1, PT, R104, c[0x0][0x27c], PT ;  /* 0x00009f0068007a0c */ /* 0x004fe20003f26270 */
[----:B------:R-:W-:Y:S01]  /*cba0*/  CS2R R66, SRZ ;  /* 0x0000000000427805 */ /* 0x000fe2000001ff00 */
[----:B------:R-:W-:Y:S01]  /*cbb0*/  CS2R R64, SRZ ;  /* 0x0000000000407805 */ /* 0x000fe2000001ff00 */
[----:B------:R-:W-:Y:S01]  /*cbc0*/  CS2R R70, SRZ ;  /* 0x0000000000467805 */ /* 0x000fe2000001ff00 */
[----:B------:R-:W-:-:S09]  /*cbd0*/  CS2R R68, SRZ ;  /* 0x0000000000447805 */ /* 0x000fd2000001ff00 */
[C---:B------:R-:W-:Y:S01]  /*cbe0*/  @!P1 IMAD.SHL.U32 R0, R104.reuse, 0x2, RZ ;  /* 0x0000000268009824 */ /* 0x040fe200078e00ff */
[----:B------:R-:W-:-:S04]  /*cbf0*/  @!P1 SHF.L.U64.HI R23, R104, 0x1, R29 ;  /* 0x0000000168179819 */ /* 0x000fc8000001021d */
[----:B----4-:R-:W-:-:S04]  /*cc00*/  @!P1 IADD3 R24, P0, R20, R0, RZ ;  /* 0x0000000014189210 */ /* 0x010fc80007f1e0ff */
[----:B------:R-:W-:Y:S02]  /*cc10*/  @!P1 IADD3.X R25, R21, R23, RZ, P0, !PT ;  /* 0x0000001715199210 */ /* 0x000fe400007fe4ff */
[----:B---3--:R-:W-:-:S05]  /*cc20*/  @!P1 IADD3 R22, P0, R2, R0, RZ ;  /* 0x0000000002169210 */ /* 0x008fca0007f1e0ff */
        /* <DEDUP_REMOVED lines=10> */
[----:B------:R-:W-:Y:S01]  /*ccd0*/  CS2R R78, SRZ ;  /* 0x00000000004e7805 */ /* 0x000fe2000001ff00 */
[----:B------:R-:W-:Y:S01]  /*cce0*/  CS2R R76, SRZ ;  /* 0x00000000004c7805 */ /* 0x000fe2000001ff00 */
[----:B------:R-:W-:Y:S01]  /*ccf0*/  CS2R R50, SRZ ;  /* 0x0000000000327805 */ /* 0x000fe2000001ff00 */
[----:B------:R-:W-:Y:S01]  /*cd00*/  CS2R R48, SRZ ;  /* 0x0000000000307805 */ /* 0x000fe2000001ff00 */
[----:B------:R-:W-:Y:S01]  /*cd10*/  CS2R R54, SRZ ;  /* 0x0000000000367805 */ /* 0x000fe2000001ff00 */
[----:B------:R-:W-:-:S04]  /*cd20*/  CS2R R52, SRZ ;  /* 0x0000000000347805 */ /* 0x000fc8000001ff00 */
[----:B------:R1:W5:Y:S01]  /*cd30*/  @!P1 LD.E.128 R48, [R24.64] ;  /* 0x0000000618309980 */ /* 0x000362000c101d00 */
[----:B------:R-:W-:-:S03]  /*cd40*/  @!P0 IMAD.SHL.U32 R0, R85, 0x8, RZ ;  /* 0x0000000855008824 */ /* 0x000fc600078e00ff */
[----:B------:R1:W5:Y:S01]  /*cd50*/  @!P1 LD.E.128 R52, [R22.64] ;  /* 0x0000000616349980 */ /* 0x000362000c101d00 */
[----:B------:R-:W-:-:S04]  /*cd60*/  @!P0 IMAD.WIDE R20, R0, 0x2, R20 ;  /* 0x0000000200148825 */ /* 0x000fc800078e0214 */
[----:B------:R-:W-:Y:S01]  /*cd70*/  @!P0 IMAD.WIDE R2, R0, 0x2, R2 ;  /* 0x0000000200028825 */ /* 0x000fe200078e0202 */
[----:B------:R1:W5:Y:S04]  /*cd80*/  @!P0 LD.E.128 R80, [R20.64] ;  /* 0x0000000614508980 */ /* 0x000368000c101d00 */
[----:B------:R1:W5:Y:S02]  /*cd90*/  @!P0 LD.E.128 R76, [R2.64] ;  /* 0x00000006024c8980 */ /* 0x000364000c101d00 */
.L_x_681:
[----:B--2---:R-:W-:Y:S05]  /*cda0*/  BSYNC B0 ;  /* 0x0000000000007941 */ /* 0x004fea0003800000 */
.L_x_680:
[----:B-----5:R-:W-:Y:S01]  /*cdb0*/  IMAD.MOV.U32 R0, RZ, RZ, R82 ;  /* 0x000000ffff007224 */ /* 0x020fe200078e0052 */
[----:B------:R-:W-:-:S04]  /*cdc0*/  DEPBAR.LE SB0, 0x1 ;  /* 0x000080400000791a */ /* 0x000fc80000000000 */
[----:B-1--4-:R-:W-:Y:S01]  /*cdd0*/  IMAD.MOV.U32 R20, RZ, RZ, R83 ;  /* 0x000000ffff147224 */ /* 0x012fe200078e0053 */
[----:B------:R-:W-:Y:S01]  /*cde0*/  BSSY B1, `(.L_x_682) ;  /* 0x000016b000017945 */ /* 0x000fe20003800000 */
[----:B------:R-:W-:Y:S02]  /*cdf0*/  IMAD.MOV.U32 R3, RZ, RZ, R80 ;  /* 0x000000ffff037224 */ /* 0x000fe400078e0050 */
[----:B---3--:R-:W-:Y:S01]  /*ce00*/  IMAD.MOV.U32 R2, RZ, RZ, R81 ;  /* 0x000000ffff027224 */ /* 0x008fe200078e0051 */
[----:B------:R-:W-:Y:S01]  /*ce10*/  PRMT R114, R20, 0x5410, R0 ;  /* 0x0000541014727816 */ /* 0x000fe20000000000 */
[----:B------:R-:W-:Y:S01]  /*ce20*/  IMAD.MOV.U32 R0, RZ, RZ, R66 ;  /* 0x000000ffff007224 */ /* 0x000fe200078e0042 */
[----:B------:R-:W-:Y:S01]  /*ce30*/  PRMT R113, R113, 0x5410, R3 ;  /* 0x0000541071717816 */ /* 0x000fe20000000003 */
[----:B------:R-:W-:Y:S01]  /*ce40*/  IMAD.MOV.U32 R20, RZ, RZ, R67 ;  /* 0x000000ffff147224 */ /* 0x000fe200078e0043 */
[----:B------:R-:W-:Y:S01]  /*ce50*/  PRMT R112, R2, 0x7610, R112 ;  /* 0x0000761002707816 */ /* 0x000fe20000000070 */
[----:B------:R-:W-:Y:S01]  /*ce60*/  IMAD.MOV.U32 R3, RZ, RZ, R64 ;  /* 0x000000ffff037224 */ /* 0x000fe200078e0040 */
[----:B------:R-:W-:Y:S01]  /*ce70*/  PRMT R110, R110, 0x5410, R0 ;  /* 0x000054106e6e7816 */ /* 0x000fe20000000000 */
[----:B------:R-:W-:-:S02]  /*ce80*/  IMAD.MOV.U32 R0, RZ, RZ, R50 ;  /* 0x000000ffff007224 */ /* 0x000fc400078e0032 */
[----:B------:R-:W-:Y:S01]  /*ce90*/  IMAD.MOV.U32 R2, RZ, RZ, R65 ;  /* 0x000000ffff027224 */ /* 0x000fe200078e0041 */
[----:B------:R-:W-:Y:S01]  /*cea0*/  PRMT R110, R20, 0x7610, R110 ;  /* 0x00007610146e7816 */ /* 0x000fe2000000006e */
[----:B------:R-:W-:Y:S01]  /*ceb0*/  IMAD.MOV.U32 R20, RZ, RZ, R51 ;  /* 0x000000ffff147224 */ /* 0x000fe200078e0033 */
[----:B------:R-:W-:Y:S02]  /*cec0*/  PRMT R101, R101, 0x5410, R0 ;  /* 0x0000541065657816 */ /* 0x000fe40000000000 */
[----:B------:R-:W-:Y:S01]  /*ced0*/  PRMT R109, R109, 0x5410, R3 ;  /* 0x000054106d6d7816 */ /* 0x000fe20000000003 */
[----:B------:R-:W-:Y:S01]  /*cee0*/  IMAD.MOV.U32 R3, RZ, RZ, R48 ;  /* 0x000000ffff037224 */ /* 0x000fe200078e0030 */
[----:B------:R-:W-:Y:S01]  /*cef0*/  PRMT R101, R20, 0x7610, R101 ;  /* 0x0000761014657816 */ /* 0x000fe20000000065 */
[----:B------:R-:W-:Y:S01]  /*cf00*/  IMAD.MOV.U32 R20, RZ, RZ, R79 ;  /* 0x000000ffff147224 */ /* 0x000fe200078e004f */
[----:B------:R-:W-:Y:S01]  /*cf10*/  PRMT R108, R2, 0x7610, R108 ;  /* 0x00007610026c7816 */ /* 0x000fe2000000006c */
[----:B------:R-:W-:Y:S01]  /*cf20*/  IMAD.MOV.U32 R2, RZ, RZ, R49 ;  /* 0x000000ffff027224 */ /* 0x000fe200078e0031 */
[----:B------:R-:W-:-:S02]  /*cf30*/  MOV R0, R78 ;  /* 0x0000004e00007202 */ /* 0x000fc40000000f00 */
[----:B------:R-:W-:Y:S02]  /*cf40*/  PRMT R113, R20, 0x7610, R113 ;  /* 0x0000761014717816 */ /* 0x000fe40000000071 */
[----:B------:R-:W-:Y:S02]  /*cf50*/  IADD3 R20, -R246, R30, RZ ;  /* 0x0000001ef6147210 */ /* 0x000fe40007ffe1ff */
[----:B------:R-:W-:Y:S01]  /*cf60*/  PRMT R100, R100, 0x5410, R3 ;  /* 0x0000541064647816 */ /* 0x000fe20000000003 */
[----:B------:R-:W-:Y:S01]  /*cf70*/  IMAD.MOV.U32 R3, RZ, RZ, R76 ;  /* 0x000000ffff037224 */ /* 0x000fe200078e004c */
[----:B------:R-:W-:Y:S01]  /*cf80*/  IMNMX R84, R20, 0x80, PT ;  /* 0x0000008014547817 */ /* 0x000fe20003800200 */
[----:B------:R-:W-:Y:S01]  /*cf90*/  IMAD.MOV.U32 R20, RZ, RZ, R54 ;  /* 0x000000ffff147224 */ /* 0x000fe200078e0036 */
[----:B------:R-:W-:Y:S01]  /*cfa0*/  PRMT R99, R2, 0x7610, R99 ;  /* 0x0000761002637816 */ /* 0x000fe20000000063 */
[----:B------:R-:W-:Y:S01]  /*cfb0*/  IMAD.MOV.U32 R2, RZ, RZ, R77 ;  /* 0x000000ffff027224 */ /* 0x000fe200078e004d */
[----:B------:R-:W-:Y:S01]  /*cfc0*/  PRMT R112, R112, 0x5410, R0 ;  /* 0x0000541070707816 */ /* 0x000fe20000000000 */
[----:B------:R-:W-:Y:S01]  /*cfd0*/  IMAD.MOV.U32 R0, RZ, RZ, R70 ;  /* 0x000000ffff007224 */ /* 0x000fe200078e0046 */
[----:B------:R-:W-:Y:S01]  /*cfe0*/  BAR.SYNC.DEFER_BLOCKING 0x0 ;  /* 0x0000000000007b1d */ /* 0x000fe20000010000 */
[----:B------:R-:W-:-:S02]  /*cff0*/  ISETP.GE.AND P0, PT, R245, R84, PT ;  /* 0x00000054f500720c */ /* 0x000fc40003f06270 */
[----:B------:R-:W-:Y:S01]  /*d000*/  PRMT R111, R2, 0x5410, R3 ;  /* 0x00005410026f7816 */ /* 0x000fe20000000003 */
[----:B------:R-:W-:Y:S01]  /*d010*/  IMAD.MOV.U32 R3, RZ, RZ, R71 ;  /* 0x000000ffff037224 */ /* 0x000fe200078e0047 */
[----:B------:R-:W-:Y:S01]  /*d020*/  PRMT R108, R108, 0x5410, R0 ;  /* 0x000054106c6c7816 */ /* 0x000fe20000000000 */
[----:B------:R-:W-:Y:S01]  /*d030*/  IMAD.MOV.U32 R2, RZ, RZ, R68 ;  /* 0x000000ffff027224 */ /* 0x000fe200078e0044 */
[----:B------:R-:W-:Y:S01]  /*d040*/  PRMT R99, R99, 0x5410, R20 ;  /* 0x0000541063637816 */ /* 0x000fe20000000014 */
[----:B------:R-:W-:Y:S01]  /*d050*/  IMAD.MOV.U32 R0, RZ, RZ, R69 ;  /* 0x000000ffff007224 */ /* 0x000fe200078e0045 */
[----:B------:R-:W-:Y:S01]  /*d060*/  PRMT R109, R3, 0x7610, R109 ;  /* 0x00007610036d7816 */ /* 0x000fe2000000006d */
[----:B------:R-:W-:-:S03]  /*d070*/  IMAD.MOV.U32 R3, RZ, RZ, R55 ;  /* 0x000000ffff037224 */ /* 0x000fc600078e0037 */
[----:B------:R-:W-:Y:S01]  /*d080*/  PRMT R103, R0, 0x5410, R2 ;  /* 0x0000541000677816 */ /* 0x000fe20000000002 */
[----:B------:R-:W-:Y:S01]  /*d090*/  IMAD.MOV.U32 R2, RZ, RZ, R52 ;  /* 0x000000ffff027224 */ /* 0x000fe200078e0034 */
[----:B------:R-:W-:Y:S01]  /*d0a0*/  PRMT R100, R3, 0x7610, R100 ;  /* 0x0000761003647816 */ /* 0x000fe20000000064 */
[----:B------:R-:W-:-:S03]  /*d0b0*/  IMAD.MOV.U32 R0, RZ, RZ, R53 ;  /* 0x000000ffff007224 */ /* 0x000fc600078e0035 */
[----:B------:R-:W-:Y:S02]  /*d0c0*/  PRMT R98, R98, 0x5410, R2 ;  /* 0x0000541062627816 */ /* 0x000fe40000000002 */
[----:B------:R-:W-:Y:S01]  /*d0d0*/  PRMT R97, R97, 0x5410, R0 ;  /* 0x0000541061617816 */ /* 0x000fe20000000000 */
[----:B------:R-:W-:Y:S05]  /*d0e0*/  @P0 BRA `(.L_x_683) ;  /* 0x000013a000000947 */ /* 0x000fea0003800000 */
[----:B------:R1:W5:Y:S04]  /*d0f0*/  LDL R123, [R1+0x24] ;  /* 0x00002400017b7983 */ /* 0x0003680000100800 */
[----:B------:R1:W5:Y:S01]  /*d100*/  LDL R122, [R1+0x28] ;  /* 0x00002800017a7983 */ /* 0x0003620000100800 */
[----:B------:R-:W-:Y:S01]  /*d110*/  ISETP.GE.AND P0, PT, R104, c[0x0][0x27c], PT ;  /* 0x00009f0068007a0c */ /* 0x000fe20003f06270 */
[----:B------:R-:W-:-:S12]  /*d120*/  BSSY B0, `(.L_x_684) ;  /* 0x0000064000007945 */ /* 0x000fd80003800000 */
[----:B------:R-:W-:Y:S05]  /*d130*/  @P0 BRA `(.L_x_685) ;  /* 0x0000062000000947 */ /* 0x000fea0003800000 */
[----:B------:R-:W-:Y:S02]  /*d140*/  MOV R3, c[0x0][0x27c] ;  /* 0x00009f0000037a02 */ /* 0x000fe40000000f00 */
[----:B-----5:R-:W-:Y:S02]  /*d150*/  LOP3.LUT R0, R123, 0x38, R104, 0xf8, !PT ;  /* 0x000000387b007812 */ /* 0x020fe400078ef868 */
[----:B------:R-:W-:Y:S02]  /*d160*/  LEA.HI R3, R3, R121, RZ, 0x1d ;  /* 0x0000007903037211 */ /* 0x000fe400078fe8ff */
[----:B------:R-:W-:Y:S02]  /*d170*/  SHF.R.U64 R62, R4, 0x10, R5 ;  /* 0x00000010043e7819 */ /* 0x000fe40000001205 */
[----:B------:R-:W-:Y:S02]  /*d180*/  SHF.R.S32.HI R20, RZ, 0x1f, R3 ;  /* 0x0000001fff147819 */ /* 0x000fe40000011403 */
[----:B------:R-:W-:-:S02]  /*d190*/  SHF.L.U32 R2, R3, 0x3, RZ ;  /* 0x0000000303027819 */ /* 0x000fc400000006ff */
[----:B------:R-:W-:Y:S02]  /*d1a0*/  LEA.HI R20, R20, R3, RZ, 0x3 ;  /* 0x0000000314147211 */ /* 0x000fe400078f18ff */
[----:B------:R-:W-:Y:S02]  /*d1b0*/  LOP3.LUT R3, R139, R0, R122, 0xf6, !PT ;  /* 0x000000008b037212 */ /* 0x000fe400078ef67a */
[----:B------:R-:W-:Y:S02]  /*d1c0*/  LOP3.LUT R2, R123, 0x38, R2, 0xf8, !PT ;  /* 0x000000387b027812 */ /* 0x000fe400078ef802 */
[----:B------:R-:W-:Y:S02]  /*d1d0*/  SHF.L.U32 R0, R20, 0xa, RZ ;  /* 0x0000000a14007819 */ /* 0x000fe400000006ff */
[----:B------:R-:W-:Y:S02]  /*d1e0*/  LOP3.LUT R2, R2, R122, RZ, 0x3c, !PT ;  /* 0x0000007a02027212 */ /* 0x000fe400078e3cff */
[----:B------:R-:W-:-:S02]  /*d1f0*/  LOP3.LUT R0, R0, 0x7fffe000, RZ, 0xc0, !PT ;  /* 0x7fffe00000007812 */ /* 0x000fc400078ec0ff */
[----:B------:R-:W-:Y:S02]  /*d200*/  LEA R34, R3, 0xc100, 0x1 ;  /* 0x0000c10003227811 */ /* 0x000fe400078e08ff */
[----:B------:R-:W-:Y:S02]  /*d210*/  IADD3 R0, R2, R0, R139 ;  /* 0x0000000002007210 */ /* 0x000fe40007ffe08b */
[----:B------:R-:W-:Y:S01]  /*d220*/  SHF.R.U32.HI R4, RZ, 0x10, R5 ;  /* 0x00000010ff047819 */ /* 0x000fe20000011605 */
[----:B------:R-:W2:Y:S01]  /*d230*/  LDS.128 R20, [R34] ;  /* 0x0000000022147984 */ /* 0x000ea20000000c00 */
[----:B------:R-:W-:Y:S01]  /*d240*/  SHF.L.U32 R33, R0, 0x1, RZ ;  /* 0x0000000100217819 */ /* 0x000fe200000006ff */
[----:B------:R-:W-:Y:S01]  /*d250*/  HADD2.F32 R0, -RZ, R45.H0_H0 ;  /* 0x2000002dff007230 */ /* 0x000fe20000004100 */
[----:B------:R-:W-:Y:S02]  /*d260*/  SHF.R.U32.HI R35, RZ, 0x10, R13 ;  /* 0x00000010ff237819 */ /* 0x000fe4000001160d */
[--C-:B------:R-:W-:Y:S01]  /*d270*/  SHF.R.U64 R59, R6, 0x10, R7.reuse ;  /* 0x00000010063b7819 */ /* 0x100fe20000001207 */
[----:B------:R-:W3:Y:S01]  /*d280*/  LDS.128 R24, [R33+0xc100] ;  /* 0x00c1000021187984 */ /* 0x000ee20000000c00 */
[----:B------:R-:W-:Y:S01]  /*d290*/  SHF.R.U32.HI R44, RZ, 0x10, R7 ;  /* 0x00000010ff2c7819 */ /* 0x000fe20000011607 */
[----:B------:R-:W-:Y:S01]  /*d2a0*/  HADD2.F32 R7, -RZ, R46.H0_H0 ;  /* 0x2000002eff077230 */ /* 0x000fe20000004100 */
[----:B------:R-:W-:Y:S01]  /*d2b0*/  SHF.R.U64 R72, R12, 0x10, R13 ;  /* 0x000000100c487819 */ /* 0x000fe2000000120d */
[----:B------:R-:W-:Y:S01]  /*d2c0*/  HADD2.F32 R75, -RZ, R35.H0_H0 ;  /* 0x20000023ff4b7230 */ /* 0x000fe20000004100 */
[----:B------:R-:W-:-:S02]  /*d2d0*/  SHF.R.U64 R63, R14, 0x10, R15 ;  /* 0x000000100e3f7819 */ /* 0x000fc4000000120f */
[----:B------:R-:W-:Y:S01]  /*d2e0*/  SHF.R.U32.HI R57, RZ, 0x10, R15 ;  /* 0x00000010ff397819 */ /* 0x000fe2000001160f */
[----:B--2---:R-:W-:Y:S02]  /*d2f0*/  HADD2.F32 R32, -RZ, R21.H0_H0 ;  /* 0x20000015ff207230 */ /* 0x004fe40000004100 */
[--C-:B------:R-:W-:Y:S02]  /*d300*/  HADD2.F32 R31, -RZ, R20.reuse.H0_H0 ;  /* 0x20000014ff1f7230 */ /* 0x100fe40000004100 */
[----:B------:R-:W-:Y:S01]  /*d310*/  HADD2.F32 R29, -RZ, R20.H1_H1 ;  /* 0x30000014ff1d7230 */ /* 0x000fe20000004100 */
[-C--:B------:R-:W-:Y:S01]  /*d320*/  FMUL.FTZ R6, R32, R0.reuse ;  /* 0x0000000020067220 */ /* 0x080fe20000410000 */
[----:B---3--:R-:W-:Y:S02]  /*d330*/  HADD2.F32 R3, -RZ, R25.H0_H0 ;  /* 0x20000019ff037230 */ /* 0x008fe40000004100 */
[--C-:B------:R-:W-:Y:S02]  /*d340*/  HADD2.F32 R5, -RZ, R24.reuse.H0_H0 ;  /* 0x20000018ff057230 */ /* 0x100fe40000004100 */
[----:B------:R-:W-:Y:S01]  /*d350*/  HADD2.F32 R20, -RZ, R24.H1_H1 ;  /* 0x30000018ff147230 */ /* 0x000fe20000004100 */
[C---:B------:R-:W-:Y:S01]  /*d360*/  FMUL.FTZ R47, R3.reuse, R0 ;  /* 0x00000000032f7220 */ /* 0x040fe20000410000 */
[----:B------:R-:W-:Y:S01]  /*d370*/  HADD2.F32 R30, -RZ, R21.H1_H1 ;  /* 0x30000015ff1e7230 */ /* 0x000fe20000004100 */
[----:B------:R-:W-:Y:S01]  /*d380*/  FFMA.FTZ R61, R3, R7, R6 ;  /* 0x00000007033d7223 */ /* 0x000fe20000010006 */
[----:B------:R-:W-:-:S02]  /*d390*/  HADD2.F32 R24, -RZ, R4.H0_H0 ;  /* 0x20000004ff187230 */ /* 0x000fc40000004100 */
[----:B------:R-:W-:Y:S02]  /*d3a0*/  HADD2.F32 R2, -RZ, R25.H1_H1 ;  /* 0x30000019ff027230 */ /* 0x000fe40000004100 */
[----:B------:R-:W-:Y:S01]  /*d3b0*/  HADD2.F32 R4, -RZ, R45.H1_H1 ;  /* 0x3000002dff047230 */ /* 0x000fe20000004100 */
[-C--:B------:R-:W-:Y:S01]  /*d3c0*/  FMUL.FTZ R0, R30, R24.reuse ;  /* 0x000000181e007220 */ /* 0x080fe20000410000 */
[----:B------:R-:W-:Y:S01]  /*d3d0*/  HADD2.F32 R6, -RZ, R46.H1_H1 ;  /* 0x3000002eff067230 */ /* 0x000fe20000004100 */
[C---:B------:R-:W-:Y:S01]  /*d3e0*/  FMUL.FTZ R46, R2.reuse, R24 ;  /* 0x00000018022e7220 */ /* 0x040fe20000410000 */
[----:B------:R-:W-:Y:S01]  /*d3f0*/  HADD2.F32 R21, -RZ, R23.H0_H0 ;  /* 0x20000017ff157230 */ /* 0x000fe20000004100 */
[-C--:B------:R-:W-:Y:S01]  /*d400*/  FMUL.FTZ R3, R31, R4.reuse ;  /* 0x000000041f037220 */ /* 0x080fe20000410000 */
[----:B------:R-:W-:Y:S01]  /*d410*/  HADD2.F32 R13, -RZ, R27.H0_H0 ;  /* 0x2000001bff0d7230 */ /* 0x000fe20000004100 */
[----:B------:R-:W-:Y:S01]  /*d420*/  FFMA.FTZ R60, R2, R75, R0 ;  /* 0x0000004b023c7223 */ /* 0x000fe20000010000 */
[----:B------:R-:W-:Y:S01]  /*d430*/  HADD2.F32 R0, -RZ, R58.H0_H0 ;  /* 0x2000003aff007230 */ /* 0x000fe20000004100 */
[C---:B------:R-:W-:Y:S01]  /*d440*/  FMUL.FTZ R45, R5.reuse, R4 ;  /* 0x00000004052d7220 */ /* 0x040fe20000410000 */
[----:B------:R-:W-:Y:S01]  /*d450*/  HADD2.F32 R2, -RZ, R56.H0_H0 ;  /* 0x20000038ff027230 */ /* 0x000fe20000004100 */
[----:B------:R-:W-:Y:S01]  /*d460*/  FFMA.FTZ R56, R5, R6, R3 ;  /* 0x0000000605387223 */ /* 0x000fe20000010003 */
[----:B------:R-:W-:Y:S01]  /*d470*/  HADD2.F32 R3, -RZ, R58.H1_H1 ;  /* 0x3000003aff037230 */ /* 0x000fe20000004100 */
[-C--:B------:R-:W-:Y:S01]  /*d480*/  FMUL.FTZ R5, R21, R0.reuse ;  /* 0x0000000015057220 */ /* 0x080fe20000410000 */
[----:B------:R-:W-:Y:S01]  /*d490*/  HADD2.F32 R28, -RZ, R22.H0_H0 ;  /* 0x20000016ff1c7230 */ /* 0x000fe20000004100 */
[----:B------:R-:W-:Y:S01]  /*d4a0*/  FMUL.FTZ R25, R13, R0 ;  /* 0x000000000d197220 */ /* 0x000fe20000410000 */
[----:B------:R-:W-:-:S02]  /*d4b0*/  HADD2.F32 R15, -RZ, R26.H0_H0 ;  /* 0x2000001aff0f7230 */ /* 0x000fc40000004100 */
[----:B------:R-:W-:Y:S01]  /*d4c0*/  HADD2.F32 R14, -RZ, R26.H1_H1 ;  /* 0x3000001aff0e7230 */ /* 0x000fe20000004100 */
[-C--:B------:R-:W-:Y:S01]  /*d4d0*/  FMUL.FTZ R24, R28, R2.reuse ;  /* 0x000000021c187220 */ /* 0x080fe20000410000 */
[----:B------:R-:W-:Y:S01]  /*d4e0*/  HADD2.F32 R12, -RZ, R27.H1_H1 ;  /* 0x3000001bff0c7230 */ /* 0x000fe20000004100 */
[-C--:B------:R-:W-:Y:S01]  /*d4f0*/  FFMA.FTZ R27, R13, R3.reuse, R5 ;  /* 0x000000030d1b7223 */ /* 0x080fe20000010005 */
[----:B------:R-:W-:Y:S01]  /*d500*/  HADD2.F32 R23, -RZ, R23.H1_H1 ;  /* 0x30000017ff177230 */ /* 0x000fe20000004100 */
[----:B------:R-:W-:Y:S01]  /*d510*/  FMUL.FTZ R35, R15, R2 ;  /* 0x000000020f237220 */ /* 0x000fe20000410000 */
[----:B------:R-:W-:Y:S01]  /*d520*/  HADD2.F32 R26, -RZ, R44.H0_H0 ;  /* 0x2000002cff1a7230 */ /* 0x000fe20000004100 */
[----:B------:R-:W-:Y:S01]  /*d530*/  FFMA.FTZ R3, R21, R3, -R25 ;  /* 0x0000000315037223 */ /* 0x000fe20000010819 */
[----:B------:R-:W-:Y:S02]  /*d540*/  HADD2.F32 R5, -RZ, R62.H0_H0 ;  /* 0x2000003eff057230 */ /* 0x000fe40000004100 */
[----:B------:R-:W-:Y:S01]  /*d550*/  HADD2.F32 R4, -RZ, R73.H0_H0 ;  /* 0x20000049ff047230 */ /* 0x000fe20000004100 */
[----:B------:R-:W-:Y:S01]  /*d560*/  FMUL.FTZ R0, R23, R26 ;  /* 0x0000001a17007220 */ /* 0x000fe20000410000 */
[----:B------:R-:W-:Y:S01]  /*d570*/  HADD2.F32 R73, -RZ, R57.H0_H0 ;  /* 0x20000039ff497230 */ /* 0x000fe20000004100 */
[----:B------:R-:W-:Y:S01]  /*d580*/  FMUL.FTZ R2, R29, R5 ;  /* 0x000000051d027220 */ /* 0x000fe20000410000 */
[----:B------:R-:W-:Y:S01]  /*d590*/  HADD2.F32 R13, -RZ, R59.H0_H0 ;  /* 0x2000003bff0d7230 */ /* 0x000fe20000004100 */
[----:B------:R-:W-:Y:S01]  /*d5a0*/  FFMA.FTZ R58, R15, R4, R24 ;  /* 0x000000040f3a7223 */ /* 0x000fe20000010018 */
[----:B------:R-:W-:Y:S01]  /*d5b0*/  HADD2.F32 R22, -RZ, R22.H1_H1 ;  /* 0x30000016ff167230 */ /* 0x000fe20000004100 */
[C---:B------:R-:W-:Y:S01]  /*d5c0*/  FMUL.FTZ R15, R12.reuse, R26 ;  /* 0x0000001a0c0f7220 */ /* 0x040fe20000410000 */
[----:B------:R-:W-:Y:S01]  /*d5d0*/  HADD2.F32 R59, -RZ, R72.H0_H0 ;  /* 0x20000048ff3b7230 */ /* 0x000fe20000004100 */
[----:B------:R-:W-:Y:S01]  /*d5e0*/  FFMA.FTZ R24, R12, R73, R0 ;  /* 0x000000490c187223 */ /* 0x000fe20000010000 */
[----:B------:R-:W-:Y:S01]  /*d5f0*/  HADD2.F32 R57, -RZ, R63.H0_H0 ;  /* 0x2000003fff397230 */ /* 0x000fe20000004100 */
[----:B------:R-:W-:-:S02]  /*d600*/  FMUL.FTZ R0, R22, R13 ;  /* 0x0000000d16007220 */ /* 0x000fc40000410000 */
[C---:B------:R-:W-:Y:S02]  /*d610*/  FFMA.FTZ R26, R20.reuse, R59, R2 ;  /* 0x0000003b141a7223 */ /* 0x040fe40000010002 */
[----:B------:R-:W-:Y:S02]  /*d620*/  FMUL.FTZ R5, R20, R5 ;  /* 0x0000000514057220 */ /* 0x000fe40000410000 */
[C---:B------:R-:W-:Y:S02]  /*d630*/  FMUL.FTZ R2, R14.reuse, R13 ;  /* 0x0000000d0e027220 */ /* 0x040fe40000410000 */
[----:B------:R-:W-:Y:S02]  /*d640*/  FFMA.FTZ R44, R14, R57, R0 ;  /* 0x000000390e2c7223 */ /* 0x000fe40000010000 */
[----:B------:R-:W-:Y:S02]  /*d650*/  FFMA.FTZ R12, R31, R6, -R45 ;  /* 0x000000061f0c7223 */ /* 0x000fe4000001082d */
[----:B------:R-:W-:Y:S01]  /*d660*/  FFMA.FTZ R20, R32, R7, -R47 ;  /* 0x0000000720147223 */ /* 0x000fe2000001082f */
[----:B------:R-:W-:Y:S01]  /*d670*/  F2FP.PACK_AB R7, R24, R27 ;  /* 0x0000001b1807723e */ /* 0x000fe200000000ff */
        /* <DEDUP_REMOVED lines=11> */
[----:B------:R-:W-:-:S03]  /*d730*/  F2FP.PACK_AB R6, R44, R58 ;  /* 0x0000003a2c06723e */ /* 0x000fc600000000ff */
[----:B------:R2:W-:Y:S04]  /*d740*/  STS.128 [R34], R12 ;  /* 0x0000000c22007388 */ /* 0x0005e80000000c00 */
[----:B------:R2:W-:Y:S02]  /*d750*/  STS.128 [R33+0xc100], R4 ;  /* 0x00c1000421007388 */ /* 0x0005e40000000c00 */
.L_x_685:
[----:B------:R-:W-:Y:S05]  /*d760*/  BSYNC B0 ;  /* 0x0000000000007941 */ /* 0x000fea0003800000 */
.L_x_684:
[----:B------:R-:W-:Y:S01]  /*d770*/  ISETP.GE.AND P0, PT, R107, c[0x0][0x27c], PT ;  /* 0x00009f006b007a0c */ /* 0x000fe20003f06270 */
[----:B------:R-:W-:-:S12]  /*d780*/  BSSY B0, `(.L_x_686) ;  /* 0x0000068000007945 */ /* 0x000fd80003800000 */
[----:B------:R-:W-:Y:S05]  /*d790*/  @P0 BRA `(.L_x_687) ;  /* 0x0000066000000947 */ /* 0x000fea0003800000 */
[----:B------:R-:W-:Y:S02]  /*d7a0*/  MOV R0, c[0x0][0x27c] ;  /* 0x00009f0000007a02 */ /* 0x000fe40000000f00 */
[----:B------:R-:W-:Y:S02]  /*d7b0*/  LEA.HI R2, R87, R107, RZ, 0x6 ;  /* 0x0000006b57027211 */ /* 0x000fe400078f30ff */
[----:B------:R-:W-:Y:S02]  /*d7c0*/  LEA.HI R0, R0, R74, RZ, 0x1d ;  /* 0x0000004a00007211 */ /* 0x000fe400078fe8ff */
[----:B-----5:R-:W-:Y:S02]  /*d7d0*/  LOP3.LUT R3, R123, 0x38, R88, 0xf8, !PT ;  /* 0x000000387b037812 */ /* 0x020fe400078ef858 */
[----:B------:R-:W-:Y:S02]  /*d7e0*/  SHF.L.U32 R2, R2, 0x7, RZ ;  /* 0x0000000702027819 */ /* 0x000fe400000006ff */
[----:B--2---:R-:W-:-:S02]  /*d7f0*/  SHF.R.S32.HI R4, RZ, 0x1f, R0 ;  /* 0x0000001fff047819 */ /* 0x004fc40000011400 */
[----:B------:R-:W-:Y:S02]  /*d800*/  LOP3.LUT R3, R3, R122, RZ, 0x3c, !PT ;  /* 0x0000007a03037212 */ /* 0x000fe400078e3cff */
[----:B------:R-:W-:Y:S02]  /*d810*/  LOP3.LUT R2, R2, 0xffffe000, RZ, 0xc0, !PT ;  /* 0xffffe00002027812 */ /* 0x000fe400078ec0ff */
[----:B------:R-:W-:Y:S02]  /*d820*/  SHF.L.U32 R5, R0, 0x3, RZ ;  /* 0x0000000300057819 */ /* 0x000fe400000006ff */
[----:B------:R-:W-:Y:S02]  /*d830*/  LEA.HI R4, R4, R0, RZ, 0x3 ;  /* 0x0000000004047211 */ /* 0x000fe400078f18ff */
[----:B------:R-:W-:Y:S02]  /*d840*/  IADD3 R0, R3, R2, R139 ;  /* 0x0000000203007210 */ /* 0x000fe40007ffe08b */
[----:B------:R-:W-:-:S02]  /*d850*/  LOP3.LUT R3, R123, 0x38, R5, 0xf8, !PT ;  /* 0x000000387b037812 */ /* 0x000fc400078ef805 */
[----:B------:R-:W-:Y:S02]  /*d860*/  SHF.L.U32 R2, R4, 0xa, RZ ;  /* 0x0000000a04027819 */ /* 0x000fe400000006ff */
[----:B------:R-:W-:Y:S02]  /*d870*/  LEA R27, R0, 0xc100, 0x1 ;  /* 0x0000c100001b7811 */ /* 0x000fe400078e08ff */
[----:B------:R-:W-:Y:S02]  /*d880*/  LOP3.LUT R3, R3, R122, RZ, 0x3c, !PT ;  /* 0x0000007a03037212 */ /* 0x000fe400078e3cff */
[----:B------:R-:W-:Y:S01]  /*d890*/  LOP3.LUT R0, R2, 0x7fffe000, RZ, 0xc0, !PT ;  /* 0x7fffe00002007812 */ /* 0x000fe200078ec0ff */
[----:B------:R-:W2:Y:S01]  /*d8a0*/  LDS.128 R4, [R27] ;  /* 0x000000001b047984 */ /* 0x000ea20000000c00 */
[----:B------:R-:W-:Y:S02]  /*d8b0*/  SHF.R.U32.HI R25, RZ, 0x10, R9 ;  /* 0x00000010ff197819 */ /* 0x000fe40000011609 */
[----:B------:R-:W-:-:S02]  /*d8c0*/  IADD3 R0, R3, R0, R139 ;  /* 0x0000000003007210 */ /* 0x000fc40007ffe08b */
[--C-:B------:R-:W-:Y:S02]  /*d8d0*/  SHF.R.U64 R56, R16, 0x10, R17.reuse ;  /* 0x0000001010387819 */ /* 0x100fe40000001211 */
[----:B------:R-:W-:Y:S01]  /*d8e0*/  SHF.L.U32 R26, R0, 0x1, RZ ;  /* 0x00000001001a7819 */ /* 0x000fe200000006ff */
[----:B------:R-:W-:Y:S01]  /*d8f0*/  HADD2.F32 R0, -RZ, R86.H0_H0 ;  /* 0x20000056ff007230 */ /* 0x000fe20000004100 */
[----:B------:R-:W-:Y:S02]  /*d900*/  SHF.R.U32.HI R28, RZ, 0x10, R17 ;  /* 0x00000010ff1c7819 */ /* 0x000fe40000011611 */
[--C-:B------:R-:W-:Y:S01]  /*d910*/  SHF.R.U64 R47, R18, 0x10, R19.reuse ;  /* 0x00000010122f7819 */ /* 0x100fe20000001213 */
[----:B------:R-:W3:Y:S01]  /*d920*/  LDS.128 R20, [R26+0xc100] ;  /* 0x00c100001a147984 */ /* 0x000ee20000000c00 */
[----:B------:R-:W-:Y:S01]  /*d930*/  SHF.R.U32.HI R34, RZ, 0x10, R19 ;  /* 0x00000010ff227819 */ /* 0x000fe20000011613 */
[----:B------:R-:W-:Y:S01]  /*d940*/  HADD2.F32 R58, -RZ, R28.H0_H0 ;  /* 0x2000001cff3a7230 */ /* 0x000fe20000004100 */
[----:B------:R-:W-:-:S02]  /*d950*/  SHF.R.U64 R46, R8, 0x10, R9 ;  /* 0x00000010082e7819 */ /* 0x000fc40000001209 */
[--C-:B------:R-:W-:Y:S01]  /*d960*/  SHF.R.U32.HI R30, RZ, 0x10, R11.reuse ;  /* 0x00000010ff1e7819 */ /* 0x100fe2000001160b */
[----:B------:R-:W-:Y:S01]  /*d970*/  HADD2.F32 R57, -RZ, R34.H0_H0 ;  /* 0x20000022ff397230 */ /* 0x000fe20000004100 */
[----:B------:R-:W-:Y:S01]  /*d980*/  SHF.R.U64 R35, R10, 0x10, R11 ;  /* 0x000000100a237819 */ /* 0x000fe2000000120b */
[----:B------:R-:W-:Y:S02]  /*d990*/  HADD2.F32 R34, -RZ, R47.H0_H0 ;  /* 0x2000002fff227230 */ /* 0x000fe40000004100 */
[--C-:B--2---:R-:W-:Y:S02]  /*d9a0*/  HADD2.F32 R19, -RZ, R5.reuse.H0_H0 ;  /* 0x20000005ff137230 */ /* 0x104fe40000004100 */
[----:B------:R-:W-:Y:S02]  /*d9b0*/  HADD2.F32 R17, -RZ, R5.H1_H1 ;  /* 0x30000005ff117230 */ /* 0x000fe40000004100 */
[--C-:B------:R-:W-:Y:S02]  /*d9c0*/  HADD2.F32 R14, -RZ, R7.reuse.H0_H0 ;  /* 0x20000007ff0e7230 */ /* 0x100fe40000004100 */
[----:B------:R-:W-:-:S02]  /*d9d0*/  HADD2.F32 R13, -RZ, R7.H1_H1 ;  /* 0x30000007ff0d7230 */ /* 0x000fc40000004100 */
[--C-:B------:R-:W-:Y:S02]  /*d9e0*/  HADD2.F32 R16, -RZ, R6.reuse.H0_H0 ;  /* 0x20000006ff107230 */ /* 0x100fe40000004100 */
[----:B------:R-:W-:Y:S01]  /*d9f0*/  HADD2.F32 R15, -RZ, R6.H1_H1 ;  /* 0x30000006ff0f7230 */ /* 0x000fe20000004100 */
[-C--:B------:R-:W-:Y:S01]  /*da00*/  FMUL.FTZ R6, R19, R0.reuse ;  /* 0x0000000013067220 */ /* 0x080fe20000410000 */
[----:B---3--:R-:W-:Y:S02]  /*da10*/  HADD2.F32 R3, -RZ, R21.H0_H0 ;  /* 0x20000015ff037230 */ /* 0x008fe40000004100 */
[--C-:B------:R-:W-:Y:S02]  /*da20*/  HADD2.F32 R5, -RZ, R20.reuse.H0_H0 ;  /* 0x20000014ff057230 */ /* 0x100fe40000004100 */
[----:B------:R-:W-:Y:S01]  /*da30*/  HADD2.F32 R12, -RZ, R20.H1_H1 ;  /* 0x30000014ff0c7230 */ /* 0x000fe20000004100 */
[----:B------:R-:W-:Y:S01]  /*da40*/  FMUL.FTZ R32, R3, R0 ;  /* 0x0000000003207220 */ /* 0x000fe20000410000 */
[----:B------:R-:W-:-:S02]  /*da50*/  HADD2.F32 R20, -RZ, R25.H0_H0 ;  /* 0x20000019ff147230 */ /* 0x000fc40000004100 */
[----:B------:R-:W-:Y:S02]  /*da60*/  HADD2.F32 R7, -RZ, R89.H0_H0 ;  /* 0x20000059ff077230 */ /* 0x000fe40000004100 */
[--C-:B------:R-:W-:Y:S01]  /*da70*/  HADD2.F32 R18, -RZ, R4.reuse.H0_H0 ;  /* 0x20000004ff127230 */ /* 0x100fe20000004100 */
[----:B------:R-:W-:Y:S01]  /*da80*/  FMUL.FTZ R0, R17, R20 ;  /* 0x0000001411007220 */ /* 0x000fe20000410000 */
[----:B------:R-:W-:Y:S01]  /*da90*/  HADD2.F32 R24, -RZ, R4.H1_H1 ;  /* 0x30000004ff187230 */ /* 0x000fe20000004100 */
[----:B------:R-:W-:Y:S01]  /*daa0*/  FFMA.FTZ R45, R3, R7, R6 ;  /* 0x00000007032d7223 */ /* 0x000fe20000010006 */
[----:B------:R-:W-:Y:S02]  /*dab0*/  HADD2.F32 R2, -RZ, R21.H1_H1 ;  /* 0x30000015ff027230 */ /* 0x000fe40000004100 */
[----:B------:R-:W-:Y:S02]  /*dac0*/  HADD2.F32 R4, -RZ, R86.H1_H1 ;  /* 0x30000056ff047230 */ /* 0x000fe40000004100 */
[--C-:B------:R-:W-:Y:S01]  /*dad0*/  HADD2.F32 R6, -RZ, R90.reuse.H1_H1 ;  /* 0x3000005aff067230 */ /* 0x100fe20000004100 */
[----:B------:R-:W-:Y:S01]  /*dae0*/  FFMA.FTZ R44, R2, R58, R0 ;  /* 0x0000003a022c7223 */ /* 0x000fe20000010000 */
[----:B------:R-:W-:Y:S01]  /*daf0*/  HADD2.F32 R0, -RZ, R90.H0_H0 ;  /* 0x2000005aff007230 */ /* 0x000fe20000004100 */
[-C--:B------:R-:W-:Y:S01]  /*db00*/  FMUL.FTZ R3, R18, R4.reuse ;  /* 0x0000000412037220 */ /* 0x080fe20000410000 */
[----:B------:R-:W-:Y:S01]  /*db10*/  HADD2.F32 R9, -RZ, R23.H0_H0 ;  /* 0x20000017ff097230 */ /* 0x000fe20000004100 */
[C---:B------:R-:W-:Y:S01]  /*db20*/  FMUL.FTZ R29, R5.reuse, R4 ;  /* 0x00000004051d7220 */ /* 0x040fe20000410000 */
[--C-:B------:R-:W-:Y:S01]  /*db30*/  HADD2.F32 R11, -RZ, R22.reuse.H0_H0 ;  /* 0x20000016ff0b7230 */ /* 0x100fe20000004100 */
[----:B------:R-:W-:Y:S01]  /*db40*/  FFMA.FTZ R33, R5, R6, R3 ;  /* 0x0000000605217223 */ /* 0x000fe20000010003 */
[----:B------:R-:W-:Y:S01]  /*db50*/  HADD2.F32 R3, -RZ, R91.H0_H0 ;  /* 0x2000005bff037230 */ /* 0x000fe20000004100 */
[----:B------:R-:W-:Y:S01]  /*db60*/  FMUL.FTZ R5, R14, R0 ;  /* 0x000000000e057220 */ /* 0x000fe20000410000 */
[----:B------:R-:W-:Y:S01]  /*db70*/  HADD2.F32 R10, -RZ, R22.H1_H1 ;  /* 0x30000016ff0a7230 */ /* 0x000fe20000004100 */
[----:B------:R-:W-:Y:S01]  /*db80*/  FMUL.FTZ R31, R2, R20 ;  /* 0x00000014021f7220 */ /* 0x000fe20000410000 */
[----:B------:R-:W-:Y:S01]  /*db90*/  HADD2.F32 R8, -RZ, R23.H1_H1 ;  /* 0x30000017ff087230 */ /* 0x000fe20000004100 */
[C---:B------:R-:W-:Y:S01]  /*dba0*/  FFMA.FTZ R23, R9.reuse, R3, R5 ;  /* 0x0000000309177223 */ /* 0x040fe20000010005 */
[----:B------:R-:W-:Y:S01]  /*dbb0*/  HADD2.F32 R2, -RZ, R89.H1_H1 ;  /* 0x30000059ff027230 */ /* 0x000fe20000004100 */
[----:B------:R-:W-:Y:S01]  /*dbc0*/  FMUL.FTZ R21, R9, R0 ;  /* 0x0000000009157220 */ /* 0x000fe20000410000 */
[----:B------:R-:W-:-:S02]  /*dbd0*/  HADD2.F32 R22, -RZ, R30.H0_H0 ;  /* 0x2000001eff167230 */ /* 0x000fc40000004100 */
[----:B------:R-:W-:Y:S01]  /*dbe0*/  HADD2.F32 R5, -RZ, R46.H0_H0 ;  /* 0x2000002eff057230 */ /* 0x000fe20000004100 */
[-C--:B------:R-:W-:Y:S01]  /*dbf0*/  FMUL.FTZ R20, R16, R2.reuse ;  /* 0x0000000210147220 */ /* 0x080fe20000410000 */
[----:B------:R-:W-:Y:S01]  /*dc00*/  HADD2.F32 R4, -RZ, R91.H1_H1 ;  /* 0x3000005bff047230 */ /* 0x000fe20000004100 */
[----:B------:R-:W-:Y:S01]  /*dc10*/  FMUL.FTZ R25, R11, R2 ;  /* 0x000000020b197220 */ /* 0x000fe20000410000 */
[----:B------:R-:W-:Y:S01]  /*dc20*/  HADD2.F32 R9, -RZ, R35.H0_H0 ;  /* 0x20000023ff097230 */ /* 0x000fe20000004100 */
[----:B------:R-:W-:Y:S01]  /*dc30*/  FMUL.FTZ R0, R13, R22 ;  /* 0x000000160d007220 */ /* 0x000fe20000410000 */
[----:B------:R-:W-:Y:S01]  /*dc40*/  HADD2.F32 R35, -RZ, R56.H0_H0 ;  /* 0x20000038ff237230 */ /* 0x000fe20000004100 */
[----:B------:R-:W-:Y:S02]  /*dc50*/  FMUL.FTZ R2, R24, R5 ;  /* 0x0000000518027220 */ /* 0x000fe40000410000 */
[----:B------:R-:W-:Y:S02]  /*dc60*/  FFMA.FTZ R30, R11, R4, R20 ;  /* 0x000000040b1e7223 */ /* 0x000fe40000010014 */
[----:B------:R-:W-:-:S02]  /*dc70*/  FMUL.FTZ R11, R8, R22 ;  /* 0x00000016080b7220 */ /* 0x000fc40000410000 */
[----:B------:R-:W-:Y:S02]  /*dc80*/  FFMA.FTZ R20, R8, R57, R0 ;  /* 0x0000003908147223 */ /* 0x000fe40000010000 */
[----:B------:R-:W-:Y:S02]  /*dc90*/  FMUL.FTZ R0, R15, R9 ;  /* 0x000000090f007220 */ /* 0x000fe40000410000 */
[C---:B------:R-:W-:Y:S02]  /*dca0*/  FFMA.FTZ R22, R12.reuse, R35, R2 ;  /* 0x000000230c167223 */ /* 0x040fe40000010002 */
[----:B------:R-:W-:Y:S02]  /*dcb0*/  FMUL.FTZ R5, R12, R5 ;  /* 0x000000050c057220 */ /* 0x000fe40000410000 */
[C---:B------:R-:W-:Y:S02]  /*dcc0*/  FMUL.FTZ R2, R10.reuse, R9 ;  /* 0x000000090a027220 */ /* 0x040fe40000410000 */
[----:B------:R-:W-:-:S02]  /*dcd0*/  FFMA.FTZ R28, R10, R34, R0 ;  /* 0x000000220a1c7223 */ /* 0x000fc40000010000 */
[----:B------:R-:W-:Y:S02]  /*dce0*/  FFMA.FTZ R8, R18, R6, -R29 ;  /* 0x0000000612087223 */ /* 0x000fe4000001081d */
[----:B------:R-:W-:Y:S01]  /*dcf0*/  FFMA.FTZ R12, R19, R7, -R32 ;  /* 0x00000007130c7223 */ /* 0x000fe20000010820 */
[----:B------:R-:W-:Y:S01]  /*dd00*/  F2FP.PACK_AB R7, R20, R23 ;  /* 0x000000171407723e */ /* 0x000fe200000000ff */
[----:B------:R-:W-:Y:S02]  /*dd10*/  FFMA.FTZ R9, R17, R58, -R31 ;  /* 0x0000003a11097223 */ /* 0x000fe4000001081f */
[----:B------:R-:W-:Y:S01]  /*dd20*/  FFMA.FTZ R10, R16, R4, -R25 ;  /* 0x00000004100a7223 */ /* 0x000fe20000010819 */
[----:B------:R-:W-:Y:S01]  /*dd30*/  F2FP.PACK_AB R4, R22, R33 ;  /* 0x000000211604723e */ /* 0x000fe200000000ff */
[----:B------:R-:W-:Y:S01]  /*dd40*/  FFMA.FTZ R3, R14, R3, -R21 ;  /* 0x000000030e037223 */ /* 0x000fe20000010815 */
[----:B------:R-:W-:Y:S01]  /*dd50*/  F2FP.PACK_AB R9, R9, R12 ;  /* 0x0000000c0909723e */ /* 0x000fe200000000ff */
[----:B------:R-:W-:-:S02]  /*dd60*/  FFMA.FTZ R0, R13, R57, -R11 ;  /* 0x000000390d007223 */ /* 0x000fc4000001080b */
[----:B------:R-:W-:Y:S01]  /*dd70*/  FFMA.FTZ R6, R24, R35, -R5 ;  /* 0x0000002318067223 */ /* 0x000fe20000010805 */
[----:B------:R-:W-:Y:S01]  /*dd80*/  F2FP.PACK_AB R5, R44, R45 ;  /* 0x0000002d2c05723e */ /* 0x000fe200000000ff */
[----:B------:R-:W-:Y:S01]  /*dd90*/  FFMA.FTZ R2, R15, R34, -R2 ;  /* 0x000000220f027223 */ /* 0x000fe20000010802 */
[----:B------:R-:W-:Y:S02]  /*dda0*/  F2FP.PACK_AB R11, R0, R3 ;  /* 0x00000003000b723e */ /* 0x000fe400000000ff */
[----:B------:R-:W-:Y:S02]  /*ddb0*/  F2FP.PACK_AB R8, R6, R8 ;  /* 0x000000080608723e */ /* 0x000fe400000000ff */
[----:B------:R-:W-:Y:S02]  /*ddc0*/  F2FP.PACK_AB R10, R2, R10 ;  /* 0x0000000a020a723e */ /* 0x000fe400000000ff */
[----:B------:R-:W-:-:S03]  /*ddd0*/  F2FP.PACK_AB R6, R28, R30 ;  /* 0x0000001e1c06723e */ /* 0x000fc600000000ff */
[----:B------:R2:W-:Y:S04]  /*dde0*/  STS.128 [R27], R8 ;  /* 0x000000081b007388 */ /* 0x0005e80000000c00 */
[----:B------:R2:W-:Y:S02]  /*ddf0*/  STS.128 [R26+0xc100], R4 ;  /* 0x00c100041a007388 */ /* 0x0005e40000000c00 */
.L_x_687:
[----:B------:R-:W-:Y:S05]  /*de00*/  BSYNC B0 ;  /* 0x0000000000007941 */ /* 0x000fea0003800000 */
.L_x_686:
[----:B------:R-:W-:-:S13]  /*de10*/  ISETP.GE.AND P0, PT, R106, c[0x0][0x27c], PT ;  /* 0x00009f006a007a0c */ /* 0x000fda0003f06270 */
        /* <DEDUP_REMOVED lines=18> */
[----:B------:R-:W-:Y:S01]  /*df40*/  HADD2.F32 R2, -RZ, R94.H0_H0 ;  /* 0x2000005eff027230 */ /* 0x000fe20000004100 */
[----:B------:R-:W-:Y:S02]  /*df50*/  SHF.R.U32.HI R22, RZ, 0x10, R41 ;  /* 0x00000010ff167819 */ /* 0x000fe40000011629 */
[----:B------:R-:W-:-:S02]  /*df60*/  IADD3 R0, R3, R0, R139 ;  /* 0x0000000003007210 */ /* 0x000fc40007ffe08b */
[----:B------:R-:W-:Y:S02]  /*df70*/  SHF.R.U32.HI R23, RZ, 0x10, R39 ;  /* 0x00000010ff177819 */ /* 0x000fe40000011627 */
[----:B------:R-:W-:Y:S02]  /*df80*/  SHF.L.U32 R21, R0, 0x1, RZ ;  /* 0x0000000100157819 */ /* 0x000fe400000006ff */
[--C-:B------:R-:W-:Y:S01]  /*df90*/  SHF.R.U32.HI R0, RZ, 0x10, R37.reuse ;  /* 0x00000010ff007819 */ /* 0x100fe20000011625 */
[----:B------:R-:W-:Y:S01]  /*dfa0*/  HADD2.F32 R23, -RZ, R23.H0_H0 ;  /* 0x20000017ff177230 */ /* 0x000fe20000004100 */
[----:B------:R-:W-:Y:S01]  /*dfb0*/  SHF.R.U64 R31, R36, 0x10, R37 ;  /* 0x00000010241f7819 */ /* 0x000fe20000001225 */
[----:B------:R-:W3:Y:S01]  /*dfc0*/  LDS.128 R8, [R21+0xc100] ;  /* 0x00c1000015087984 */ /* 0x000ee20000000c00 */
[----:B------:R-:W-:Y:S01]  /*dfd0*/  SHF.R.U64 R40, R40, 0x10, R41 ;  /* 0x0000001028287819 */ /* 0x000fe20000001229 */
[----:B------:R-:W-:Y:S01]  /*dfe0*/  HADD2.F32 R25, -RZ, R0.H0_H0 ;  /* 0x20000000ff197230 */ /* 0x000fe20000004100 */
[----:B------:R-:W-:Y:S01]  /*dff0*/  SHF.R.U32.HI R24, RZ, 0x10, R43 ;  /* 0x00000010ff187819 */ /* 0x000fe2000001162b */
[----:B------:R-:W-:Y:S01]  /*e000*/  HADD2.F32 R0, -RZ, R94.H1_H1 ;  /* 0x3000005eff007230 */ /* 0x000fe20000004100 */
[----:B------:R-:W-:Y:S01]  /*e010*/  SHF.R.U64 R26, R38, 0x10, R39 ;  /* 0x00000010261a7819 */ /* 0x000fe20000001227 */
[----:B------:R-:W-:Y:S01]  /*e020*/  HADD2.F32 R41, -RZ, R22.H0_H0 ;  /* 0x20000016ff297230 */ /* 0x000fe20000004100 */
[----:B------:R-:W-:Y:S01]  /*e030*/  SHF.R.U64 R37, R42, 0x10, R43 ;  /* 0x000000102a257819 */ /* 0x000fe2000000122b */
[----:B------:R-:W-:-:S02]  /*e040*/  HADD2.F32 R39, -RZ, R24.H0_H0 ;  /* 0x20000018ff277230 */ /* 0x000fc40000004100 */
[----:B------:R-:W-:Y:S02]  /*e050*/  HADD2.F32 R38, -RZ, R40.H0_H0 ;  /* 0x20000028ff267230 */ /* 0x000fe40000004100 */
[----:B------:R-:W-:Y:S02]  /*e060*/  HADD2.F32 R37, -RZ, R37.H0_H0 ;  /* 0x20000025ff257230 */ /* 0x000fe40000004100 */
[--C-:B--2---:R-:W-:Y:S02]  /*e070*/  HADD2.F32 R20, -RZ, R5.reuse.H0_H0 ;  /* 0x20000005ff147230 */ /* 0x104fe40000004100 */
[----:B------:R-:W-:Y:S02]  /*e080*/  HADD2.F32 R19, -RZ, R5.H1_H1 ;  /* 0x30000005ff137230 */ /* 0x000fe40000004100 */
[--C-:B------:R-:W-:Y:S02]  /*e090*/  HADD2.F32 R17, -RZ, R4.reuse.H0_H0 ;  /* 0x20000004ff117230 */ /* 0x100fe40000004100 */
[----:B------:R-:W-:-:S02]  /*e0a0*/  HADD2.F32 R15, -RZ, R4.H1_H1 ;  /* 0x30000004ff0f7230 */ /* 0x000fc40000004100 */
[--C-:B------:R-:W-:Y:S02]  /*e0b0*/  HADD2.F32 R18, -RZ, R7.reuse.H0_H0 ;  /* 0x20000007ff127230 */ /* 0x100fe40000004100 */
[----:B------:R-:W-:Y:S02]  /*e0c0*/  HADD2.F32 R16, -RZ, R7.H1_H1 ;  /* 0x30000007ff107230 */ /* 0x000fe40000004100 */
[--C-:B------:R-:W-:Y:S02]  /*e0d0*/  HADD2.F32 R14, -RZ, R6.reuse.H0_H0 ;  /* 0x20000006ff0e7230 */ /* 0x100fe40000004100 */
[--C-:B---3--:R-:W-:Y:S02]  /*e0e0*/  HADD2.F32 R5, -RZ, R9.reuse.H0_H0 ;  /* 0x20000009ff057230 */ /* 0x108fe40000004100 */
[----:B------:R-:W-:Y:S02]  /*e0f0*/  HADD2.F32 R4, -RZ, R9.H1_H1 ;  /* 0x30000009ff047230 */ /* 0x000fe40000004100 */
[----:B------:R-:W-:Y:S01]  /*e100*/  HADD2.F32 R13, -RZ, R6.H1_H1 ;  /* 0x30000006ff0d7230 */ /* 0x000fe20000004100 */
[----:B------:R-:W-:Y:S01]  /*e110*/  FMUL.FTZ R34, R5, R2 ;  /* 0x0000000205227220 */ /* 0x000fe20000410000 */
[--C-:B------:R-:W-:Y:S01]  /*e120*/  HADD2.F32 R12, -RZ, R8.reuse.H0_H0 ;  /* 0x20000008ff0c7230 */ /* 0x100fe20000004100 */
[----:B------:R-:W-:Y:S01]  /*e130*/  FMUL.FTZ R32, R4, R25 ;  /* 0x0000001904207220 */ /* 0x000fe20000410000 */
[----:B------:R-:W-:-:S02]  /*e140*/  HADD2.F32 R9, -RZ, R8.H1_H1 ;  /* 0x30000008ff097230 */ /* 0x000fc40000004100 */
[--C-:B------:R-:W-:Y:S02]  /*e150*/  HADD2.F32 R8, -RZ, R10.reuse.H0_H0 ;  /* 0x2000000aff087230 */ /* 0x100fe40000004100 */
[----:B------:R-:W-:Y:S01]  /*e160*/  HADD2.F32 R7, -RZ, R10.H1_H1 ;  /* 0x3000000aff077230 */ /* 0x000fe20000004100 */
[----:B------:R-:W-:Y:S01]  /*e170*/  FMUL.FTZ R10, R20, R2 ;  /* 0x00000002140a7220 */ /* 0x000fe20000410000 */
[----:B------:R-:W-:Y:S01]  /*e180*/  HADD2.F32 R6, -RZ, R95.H0_H0 ;  /* 0x2000005fff067230 */ /* 0x000fe20000004100 */
[----:B------:R-:W-:Y:S01]  /*e190*/  FMUL.FTZ R2, R18, R0 ;  /* 0x0000000012027220 */ /* 0x000fe20000410000 */
[--C-:B------:R-:W-:Y:S02]  /*e1a0*/  HADD2.F32 R3, -RZ, R11.reuse.H0_H0 ;  /* 0x2000000bff037230 */ /* 0x100fe40000004100 */
[----:B------:R-:W-:Y:S01]  /*e1b0*/  HADD2.F32 R11, -RZ, R11.H1_H1 ;  /* 0x3000000bff0b7230 */ /* 0x000fe20000004100 */
[----:B------:R-:W-:Y:S01]  /*e1c0*/  FFMA.FTZ R36, R5, R6, R10 ;  /* 0x0000000605247223 */ /* 0x000fe2000001000a */
[----:B------:R-:W-:Y:S01]  /*e1d0*/  HADD2.F32 R5, -RZ, R96.H1_H1 ;  /* 0x30000060ff057230 */ /* 0x000fe20000004100 */
[----:B------:R-:W-:Y:S01]  /*e1e0*/  FMUL.FTZ R27, R3, R0 ;  /* 0x00000000031b7220 */ /* 0x000fe20000410000 */
[----:B------:R-:W-:Y:S01]  /*e1f0*/  HADD2.F32 R0, -RZ, R95.H1_H1 ;  /* 0x3000005fff007230 */ /* 0x000fe20000004100 */
[----:B------:R-:W-:-:S02]  /*e200*/  FMUL.FTZ R10, R19, R25 ;  /* 0x00000019130a7220 */ /* 0x000fc40000410000 */
[----:B------:R-:W-:Y:S01]  /*e210*/  FFMA.FTZ R33, R3, R5, R2 ;  /* 0x0000000503217223 */ /* 0x000fe20000010002 */
[----:B------:R-:W-:Y:S01]  /*e220*/  HADD2.F32 R3, -RZ, R97.H0_H0 ;  /* 0x20000061ff037230 */ /* 0x000fe20000004100 */
[----:B------:R-:W-:Y:S01]  /*e230*/  FFMA.FTZ R35, R4, R41, R10 ;  /* 0x0000002904237223 */ /* 0x000fe2000001000a */
[----:B------:R-:W-:Y:S01]  /*e240*/  HADD2.F32 R2, -RZ, R96.H0_H0 ;  /* 0x20000060ff027230 */ /* 0x000fe20000004100 */
[----:B------:R-:W-:Y:S02]  /*e250*/  FMUL.FTZ R4, R16, R23 ;  /* 0x0000001710047220 */ /* 0x000fe40000410000 */
[-C--:B------:R-:W-:Y:S02]  /*e260*/  FMUL.FTZ R10, R17, R0.reuse ;  /* 0x00000000110a7220 */ /* 0x080fe40000410000 */
[----:B------:R-:W-:Y:S01]  /*e270*/  FMUL.FTZ R24, R12, R0 ;  /* 0x000000000c187220 */ /* 0x000fe20000410000 */
[----:B------:R-:W-:Y:S01]  /*e280*/  HADD2.F32 R0, -RZ, R98.H0_H0 ;  /* 0x20000062ff007230 */ /* 0x000fe20000004100 */
[----:B------:R-:W-:-:S02]  /*e290*/  FFMA.FTZ R29, R11, R39, R4 ;  /* 0x000000270b1d7223 */ /* 0x000fc40000010004 */
[----:B------:R-:W-:Y:S01]  /*e2a0*/  FFMA.FTZ R28, R12, R3, R10 ;  /* 0x000000030c1c7223 */ /* 0x000fe2000001000a */
[----:B------:R-:W-:Y:S01]  /*e2b0*/  HADD2.F32 R10, -RZ, R31.H0_H0 ;  /* 0x2000001fff0a7230 */ /* 0x000fe20000004100 */
[----:B------:R-:W-:Y:S02]  /*e2c0*/  FMUL.FTZ R4, R14, R2 ;  /* 0x000000020e047220 */ /* 0x000fe40000410000 */
[----:B------:R-:W-:Y:S01]  /*e2d0*/  FMUL.FTZ R25, R11, R23 ;  /* 0x000000170b197220 */ /* 0x000fe20000410000 */
[----:B------:R-:W-:Y:S01]  /*e2e0*/  HADD2.F32 R11, -RZ, R26.H0_H0 ;  /* 0x2000001aff0b7230 */ /* 0x000fe20000004100 */
[C---:B------:R-:W-:Y:S02]  /*e2f0*/  FFMA.FTZ R31, R8.reuse, R0, R4 ;  /* 0x00000000081f7223 */ /* 0x040fe40000010004 */
[----:B------:R-:W-:Y:S02]  /*e300*/  FMUL.FTZ R4, R15, R10 ;  /* 0x0000000a0f047220 */ /* 0x000fe40000410000 */
[----:B------:R-:W-:-:S02]  /*e310*/  FMUL.FTZ R22, R8, R2 ;  /* 0x0000000208167220 */ /* 0x000fc40000410000 */
[-C--:B------:R-:W-:Y:S02]  /*e320*/  FMUL.FTZ R2, R13, R11.reuse ;  /* 0x0000000b0d027220 */ /* 0x080fe40000410000 */
[C---:B------:R-:W-:Y:S02]  /*e330*/  FFMA.FTZ R23, R9.reuse, R38, R4 ;  /* 0x0000002609177223 */ /* 0x040fe40000010004 */
[----:B------:R-:W-:Y:S02]  /*e340*/  FMUL.FTZ R12, R9, R10 ;  /* 0x0000000a090c7220 */ /* 0x000fe40000410000 */
[----:B------:R-:W-:Y:S02]  /*e350*/  FMUL.FTZ R4, R7, R11 ;  /* 0x0000000b07047220 */ /* 0x000fe40000410000 */
[----:B------:R-:W-:Y:S02]  /*e360*/  FFMA.FTZ R10, R20, R6, -R34 ;  /* 0x00000006140a7223 */ /* 0x000fe40000010822 */
[----:B------:R-:W-:-:S02]  /*e370*/  FFMA.FTZ R6, R17, R3, -R24 ;  /* 0x0000000311067223 */ /* 0x000fc40000010818 */
[----:B------:R-:W-:Y:S01]  /*e380*/  FFMA.FTZ R26, R7, R37, R2 ;  /* 0x00000025071a7223 */ /* 0x000fe20000010002 */
[----:B------:R-:W-:Y:S01]  /*e390*/  F2FP.PACK_AB R7, R29, R33 ;  /* 0x000000211d07723e */ /* 0x000fe200000000ff */
[----:B------:R-:W-:Y:S02]  /*e3a0*/  FFMA.FTZ R9, R19, R41, -R32 ;  /* 0x0000002913097223 */ /* 0x000fe40000010820 */
[----:B------:R-:W-:Y:S01]  /*e3b0*/  FFMA.FTZ R8, R18, R5, -R27 ;  /* 0x0000000512087223 */ /* 0x000fe2000001081b */
[----:B------:R-:W-:Y:S01]  /*e3c0*/  F2FP.PACK_AB R5, R35, R36 ;  /* 0x000000242305723e */ /* 0x000fe200000000ff */
[----:B------:R-:W-:Y:S01]  /*e3d0*/  FFMA.FTZ R11, R16, R39, -R25 ;  /* 0x00000027100b7223 */ /* 0x000fe20000010819 */
[----:B------:R-:W-:Y:S01]  /*e3e0*/  F2FP.PACK_AB R9, R9, R10 ;  /* 0x0000000a0909723e */ /* 0x000fe200000000ff */
[----:B------:R-:W-:Y:S02]  /*e3f0*/  FFMA.FTZ R3, R14, R0, -R22 ;  /* 0x000000000e037223 */ /* 0x000fe40000010816 */
[----:B------:R-:W-:Y:S01]  /*e400*/  FFMA.FTZ R2, R15, R38, -R12 ;  /* 0x000000260f027223 */ /* 0x000fe2000001080c */
[----:B------:R-:W-:Y:S01]  /*e410*/  F2FP.PACK_AB R11, R11, R8 ;  /* 0x000000080b0b723e */ /* 0x000fe200000000ff */
[----:B------:R-:W-:Y:S01]  /*e420*/  FFMA.FTZ R0, R13, R37, -R4 ;  /* 0x000000250d007223 */ /* 0x000fe20000010804 */
[----:B------:R-:W-:-:S02]  /*e430*/  F2FP.PACK_AB R4, R23, R28 ;  /* 0x0000001c1704723e */ /* 0x000fc400000000ff */
[----:B------:R-:W-:Y:S02]  /*e440*/  F2FP.PACK_AB R8, R2, R6 ;  /* 0x000000060208723e */ /* 0x000fe400000000ff */
[----:B------:R-:W-:Y:S02]  /*e450*/  F2FP.PACK_AB R10, R0, R3 ;  /* 0x00000003000a723e */ /* 0x000fe400000000ff */
[----:B------:R-:W-:-:S03]  /*e460*/  F2FP.PACK_AB R6, R26, R31 ;  /* 0x0000001f1a06723e */ /* 0x000fc600000000ff */
[----:B------:R2:W-:Y:S04]  /*e470*/  STS.128 [R30], R8 ;  /* 0x000000081e007388 */ /* 0x0005e80000000c00 */
[----:B------:R2:W-:Y:S02]  /*e480*/  STS.128 [R21+0xc100], R4 ;  /* 0x00c1000415007388 */ /* 0x0005e40000000c00 */
.L_x_683:
[----:B------:R-:W-:Y:S05]  /*e490*/  BSYNC B1 ;  /* 0x0000000000017941 */ /* 0x000fea0003800000 */
.L_x_682:
[----:B------:R-:W-:-:S13]  /*e4a0*/  ISETP.GE.AND P0, PT, R118, R84, PT ;  /* 0x000000547600720c */ /* 0x000fda0003f06270 */
[----:B------:R-:W-:Y:S05]  /*e4b0*/  @P0 BRA `(.L_x_667) ;  /* 0x000013f000000947 */ /* 0x000fea0003800000 */
[----:B------:R-:W-:Y:S01]  /*e4c0*/  ISETP.GE.AND P0, PT, R104, c[0x0][0x27c], PT ;  /* 0x00009f0068007a0c */ /* 0x000fe20003f06270 */
[----:B------:R-:W-:Y:S01]  /*e4d0*/  IMAD.SHL.U32 R0, R118, 0x40, RZ ;  /* 0x0000004076007824 */ /* 0x000fe200078e00ff */
[----:B------:R-:W-:Y:S01]  /*e4e0*/  SHF.R.S32.HI R2, RZ, 0x1f, R118 ;  /* 0x0000001fff027819 */ /* 0x000fe20000011476 */
[----:B------:R-:W-:Y:S03]  /*e4f0*/  BSSY B0, `(.L_x_688) ;  /* 0x0000069000007945 */ /* 0x000fe60003800000 */
[----:B------:R-:W-:Y:S02]  /*e500*/  LEA.HI R2, R2, R118, RZ, 0x3 ;  /* 0x0000007602027211 */ /* 0x000fe400078f18ff */
[----:B------:R-:W-:-:S03]  /*e510*/  LOP3.LUT R0, R0, 0x1c0, RZ, 0xc0, !PT ;  /* 0x000001c000007812 */ /* 0x000fc600078ec0ff */
[----:B------:R-:W-:Y:S01]  /*e520*/  IMAD.SHL.U32 R2, R2, 0x40, RZ ;  /* 0x0000004002027824 */ /* 0x000fe200078e00ff */
[----:B------:R-:W-:-:S04]  /*e530*/  SHF.R.U32.HI R44, RZ, 0x3, R0 ;  /* 0x00000003ff2c7819 */ /* 0x000fc80000011600 */
[----:B------:R-:W-:Y:S01]  /*e540*/  LOP3.LUT R2, R2, 0xfffffe00, RZ, 0xc0, !PT ;  /* 0xfffffe0002027812 */ /* 0x000fe200078ec0ff */
[----:B------:R-:W-:Y:S05]  /*e550*/  @P0 BRA `(.L_x_689) ;  /* 0x0000062000000947 */ /* 0x000fea0003800000 */
[----:B--2---:R-:W-:Y:S02]  /*e560*/  MOV R6, c[0x0][0x27c] ;  /* 0x00009f0000067a02 */ /* 0x004fe40000000f00 */
[----:B------:R-:W-:Y:S02]  /*e570*/  LOP3.LUT R3, R0, 0x38, R104, 0xf8, !PT ;  /* 0x0000003800037812 */ /* 0x000fe400078ef868 */
[----:B------:R-:W-:Y:S02]  /*e580*/  LEA.HI R6, R6, R121, RZ, 0x1d ;  /* 0x0000007906067211 */ /* 0x000fe400078fe8ff */
[----:B------:R-:W-:Y:S02]  /*e590*/  SHF.R.U32.HI R23, RZ, 0x10, R53 ;  /* 0x00000010ff177819 */ /* 0x000fe40000011635 */
[----:B------:R-:W-:Y:S02]  /*e5a0*/  SHF.R.S32.HI R5, RZ, 0x1f, R6 ;  /* 0x0000001fff057819 */ /* 0x000fe40000011406 */
[----:B------:R-:W-:Y:S01]  /*e5b0*/  SHF.L.U32 R4, R6, 0x3, RZ ;  /* 0x0000000306047819 */ /* 0x000fe200000006ff */
[----:B------:R-:W-:Y:S01]  /*e5c0*/  HADD2.F32 R23, -RZ, R23.H0_H0 ;  /* 0x20000017ff177230 */ /* 0x000fe20000004100 */
[----:B------:R-:W-:-:S02]  /*e5d0*/  LEA.HI R6, R5, R6, RZ, 0x3 ;  /* 0x0000000605067211 */ /* 0x000fc400078f18ff */
[----:B------:R-:W-:Y:S02]  /*e5e0*/  LOP3.LUT R5, R2, R3, R44, 0xf6, !PT ;  /* 0x0000000302057212 */ /* 0x000fe400078ef62c */
[----:B------:R-:W-:Y:S02]  /*e5f0*/  LOP3.LUT R4, R0, 0x38, R4, 0xf8, !PT ;  /* 0x0000003800047812 */ /* 0x000fe400078ef804 */
[----:B------:R-:W-:Y:S02]  /*e600*/  SHF.L.U32 R3, R6, 0xa, RZ ;  /* 0x0000000a06037819 */ /* 0x000fe400000006ff */
[----:B------:R-:W-:Y:S02]  /*e610*/  LOP3.LUT R8, R4, R44, RZ, 0x3c, !PT ;  /* 0x0000002c04087212 */ /* 0x000fe400078e3cff */
[----:B------:R-:W-:Y:S02]  /*e620*/  LOP3.LUT R3, R3, 0x7fffe000, RZ, 0xc0, !PT ;  /* 0x7fffe00003037812 */ /* 0x000fe400078ec0ff */
[----:B------:R-:W-:-:S02]  /*e630*/  LEA R27, R5, 0xc100, 0x1 ;  /* 0x0000c100051b7811 */ /* 0x000fc400078e08ff */
[----:B------:R-:W-:Y:S02]  /*e640*/  IADD3 R3, R8, R3, R2 ;  /* 0x0000000308037210 */ /* 0x000fe40007ffe002 */
[----:B------:R-:W-:Y:S01]  /*e650*/  SHF.R.U32.HI R25, RZ, 0x10, R49 ;  /* 0x00000010ff197819 */ /* 0x000fe20000011631 */
[----:B------:R-:W2:Y:S01]  /*e660*/  LDS.128 R4, [R27] ;  /* 0x000000001b047984 */ /* 0x000ea20000000c00 */
[----:B------:R-:W-:Y:S01]  /*e670*/  SHF.L.U32 R24, R3, 0x1, RZ ;  /* 0x0000000103187819 */ /* 0x000fe200000006ff */
[----:B------:R-:W-:Y:S01]  /*e680*/  HADD2.F32 R3, -RZ, R97.H1_H1 ;  /* 0x30000061ff037230 */ /* 0x000fe20000004100 */
[----:B------:R-:W-:Y:S01]  /*e690*/  SHF.R.U32.HI R26, RZ, 0x10, R55 ;  /* 0x00000010ff1a7819 */ /* 0x000fe20000011637 */
[----:B------:R-:W-:Y:S01]  /*e6a0*/  HADD2.F32 R43, -RZ, R25.H0_H0 ;  /* 0x20000019ff2b7230 */ /* 0x000fe20000004100 */
[----:B------:R-:W-:Y:S01]  /*e6b0*/  SHF.R.U64 R39, R52, 0x10, R53 ;  /* 0x0000001034277819 */ /* 0x000fe20000001235 */
[----:B------:R-:W3:Y:S01]  /*e6c0*/  LDS.128 R8, [R24+0xc100] ;  /* 0x00c1000018087984 */ /* 0x000ee20000000c00 */
[----:B------:R-:W-:Y:S01]  /*e6d0*/  SHF.R.U32.HI R30, RZ, 0x10, R51 ;  /* 0x00000010ff1e7819 */ /* 0x000fe20000011633 */
[----:B------:R-:W-:Y:S01]  /*e6e0*/  HADD2.F32 R26, -RZ, R26.H0_H0 ;  /* 0x2000001aff1a7230 */ /* 0x000fe20000004100 */
[----:B------:R-:W-:-:S02]  /*e6f0*/  SHF.R.U64 R34, R54, 0x10, R55 ;  /* 0x0000001036227819 */ /* 0x000fc40000001237 */
[----:B------:R-:W-:Y:S01]  /*e700*/  SHF.R.U64 R41, R48, 0x10, R49 ;  /* 0x0000001030297819 */ /* 0x000fe20000001231 */
[----:B------:R-:W-:Y:S01]  /*e710*/  HADD2.F32 R42, -RZ, R30.H0_H0 ;  /* 0x2000001eff2a7230 */ /* 0x000fe20000004100 */
[----:B------:R-:W-:Y:S01]  /*e720*/  SHF.R.U64 R40, R50, 0x10, R51 ;  /* 0x0000001032287819 */ /* 0x000fe20000001233 */
[--C-:B--2---:R-:W-:Y:S02]  /*e730*/  HADD2.F32 R21, -RZ, R5.reuse.H0_H0 ;  /* 0x20000005ff157230 */ /* 0x104fe40000004100 */
[----:B------:R-:W-:Y:S02]  /*e740*/  HADD2.F32 R19, -RZ, R5.H1_H1 ;  /* 0x30000005ff137230 */ /* 0x000fe40000004100 */
[--C-:B------:R-:W-:Y:S02]  /*e750*/  HADD2.F32 R20, -RZ, R4.reuse.H0_H0 ;  /* 0x20000004ff147230 */ /* 0x100fe40000004100 */
[----:B------:R-:W-:Y:S02]  /*e760*/  HADD2.F32 R22, -RZ, R4.H1_H1 ;  /* 0x30000004ff167230 */ /* 0x000fe40000004100 */
[----:B---3--:R-:W-:-:S02]  /*e770*/  HADD2.F32 R5, -RZ, R9.H0_H0 ;  /* 0x20000009ff057230 */ /* 0x008fc40000004100 */
[----:B------:R-:W-:Y:S02]  /*e780*/  HADD2.F32 R4, -RZ, R9.H1_H1 ;  /* 0x30000009ff047230 */ /* 0x000fe40000004100 */
[--C-:B------:R-:W-:Y:S01]  /*e790*/  HADD2.F32 R9, -RZ, R8.reuse.H0_H0 ;  /* 0x20000008ff097230 */ /* 0x100fe20000004100 */
[----:B------:R-:W-:Y:S01]  /*e7a0*/  FMUL.FTZ R33, R5, R3 ;  /* 0x0000000305217220 */ /* 0x000fe20000410000 */
[----:B------:R-:W-:Y:S01]  /*e7b0*/  HADD2.F32 R14, -RZ, R8.H1_H1 ;  /* 0x30000008ff0e7230 */ /* 0x000fe20000004100 */
[----:B------:R-:W-:Y:S01]  /*e7c0*/  FMUL.FTZ R32, R4, R23 ;  /* 0x0000001704207220 */ /* 0x000fe20000410000 */
[--C-:B------:R-:W-:Y:S02]  /*e7d0*/  HADD2.F32 R16, -RZ, R7.reuse.H0_H0 ;  /* 0x20000007ff107230 */ /* 0x100fe40000004100 */
[----:B------:R-:W-:Y:S01]  /*e7e0*/  HADD2.F32 R15, -RZ, R7.H1_H1 ;  /* 0x30000007ff0f7230 */ /* 0x000fe20000004100 */
[----:B------:R-:W-:Y:S01]  /*e7f0*/  FMUL.FTZ R7, R21, R3 ;  /* 0x0000000315077220 */ /* 0x000fe20000410000 */
[----:B------:R-:W-:Y:S01]  /*e800*/  HADD2.F32 R8, -RZ, R99.H0_H0 ;  /* 0x20000063ff087230 */ /* 0x000fe20000004100 */
[----:B------:R-:W-:Y:S01]  /*e810*/  FMUL.FTZ R3, R19, R23 ;  /* 0x0000001713037220 */ /* 0x000fe20000410000 */
[----:B------:R-:W-:-:S02]  /*e820*/  HADD2.F32 R18, -RZ, R6.H0_H0 ;  /* 0x20000006ff127230 */ /* 0x000fc40000004100 */
[----:B------:R-:W-:Y:S01]  /*e830*/  HADD2.F32 R17, -RZ, R6.H1_H1 ;  /* 0x30000006ff117230 */ /* 0x000fe20000004100 */
[----:B------:R-:W-:Y:S01]  /*e840*/  FFMA.FTZ R38, R5, R8, R7 ;  /* 0x0000000805267223 */ /* 0x000fe20000010007 */
[----:B------:R-:W-:Y:S01]  /*e850*/  HADD2.F32 R6, -RZ, R98.H1_H1 ;  /* 0x30000062ff067230 */ /* 0x000fe20000004100 */
[----:B------:R-:W-:Y:S01]  /*e860*/  FFMA.FTZ R37, R4, R43, R3 ;  /* 0x0000002b04257223 */ /* 0x000fe20000010003 */
[--C-:B------:R-:W-:Y:S02]  /*e870*/  HADD2.F32 R7, -RZ, R100.reuse.H1_H1 ;  /* 0x30000064ff077230 */ /* 0x100fe40000004100 */
[----:B------:R-:W-:Y:S01]  /*e880*/  HADD2.F32 R3, -RZ, R100.H0_H0 ;  /* 0x20000064ff037230 */ /* 0x000fe20000004100 */
[-C--:B------:R-:W-:Y:S01]  /*e890*/  FMUL.FTZ R5, R20, R6.reuse ;  /* 0x0000000614057220 */ /* 0x080fe20000410000 */
[--C-:B------:R-:W-:Y:S01]  /*e8a0*/  HADD2.F32 R13, -RZ, R10.reuse.H0_H0 ;  /* 0x2000000aff0d7230 */ /* 0x100fe20000004100 */
[C---:B------:R-:W-:Y:S01]  /*e8b0*/  FMUL.FTZ R31, R9.reuse, R6 ;  /* 0x00000006091f7220 */ /* 0x040fe20000410000 */
[----:B------:R-:W-:Y:S01]  /*e8c0*/  HADD2.F32 R12, -RZ, R10.H1_H1 ;  /* 0x3000000aff0c7230 */ /* 0x000fe20000004100 */
[----:B------:R-:W-:Y:S01]  /*e8d0*/  FFMA.FTZ R35, R9, R7, R5 ;  /* 0x0000000709237223 */ /* 0x000fe20000010005 */
[----:B------:R-:W-:Y:S01]  /*e8e0*/  HADD2.F32 R10, -RZ, R11.H0_H0 ;  /* 0x2000000bff0a7230 */ /* 0x000fe20000004100 */
[----:B------:R-:W-:Y:S01]  /*e8f0*/  FMUL.FTZ R9, R16, R3 ;  /* 0x0000000310097220 */ /* 0x000fe20000410000 */
[----:B------:R-:W-:-:S02]  /*e900*/  HADD2.F32 R5, -RZ, R101.H0_H0 ;  /* 0x20000065ff057230 */ /* 0x000fc40000004100 */
[----:B------:R-:W-:Y:S01]  /*e910*/  HADD2.F32 R4, -RZ, R99.H1_H1 ;  /* 0x30000063ff047230 */ /* 0x000fe20000004100 */
[C---:B------:R-:W-:Y:S01]  /*e920*/  FMUL.FTZ R25, R10.reuse, R3 ;  /* 0x000000030a197220 */ /* 0x040fe20000410000 */
[----:B------:R-:W-:Y:S01]  /*e930*/  HADD2.F32 R6, -RZ, R101.H1_H1 ;  /* 0x30000065ff067230 */ /* 0x000fe20000004100 */
[----:B------:R-:W-:Y:S01]  /*e940*/  FFMA.FTZ R28, R10, R5, R9 ;  /* 0x000000050a1c7223 */ /* 0x000fe20000010009 */
[----:B------:R-:W-:Y:S01]  /*e950*/  HADD2.F32 R10, -RZ, R39.H0_H0 ;  /* 0x20000027ff0a7230 */ /* 0x000fe20000004100 */
[----:B------:R-:W-:Y:S01]  /*e960*/  FMUL.FTZ R23, R18, R4 ;  /* 0x0000000412177220 */ /* 0x000fe20000410000 */
[----:B------:R-:W-:Y:S01]  /*e970*/  HADD2.F32 R11, -RZ, R11.H1_H1 ;  /* 0x3000000bff0b7230 */ /* 0x000fe20000004100 */
[----:B------:R-:W-:Y:S01]  /*e980*/  FMUL.FTZ R3, R15, R26 ;  /* 0x0000001a0f037220 */ /* 0x000fe20000410000 */
[----:B------:R-:W-:Y:S01]  /*e990*/  HADD2.F32 R9, -RZ, R34.H0_H0 ;  /* 0x20000022ff097230 */ /* 0x000fe20000004100 */
[C---:B------:R-:W-:Y:S01]  /*e9a0*/  FMUL.FTZ R29, R13.reuse, R4 ;  /* 0x000000040d1d7220 */ /* 0x040fe20000410000 */
[----:B------:R-:W-:Y:S01]  /*e9b0*/  HADD2.F32 R39, -RZ, R41.H0_H0 ;  /* 0x20000029ff277230 */ /* 0x000fe20000004100 */
[----:B------:R-:W-:Y:S01]  /*e9c0*/  FFMA.FTZ R36, R13, R6, R23 ;  /* 0x000000060d247223 */ /* 0x000fe20000010017 */
[----:B------:R-:W-:Y:S01]  /*e9d0*/  HADD2.F32 R34, -RZ, R40.H0_H0 ;  /* 0x20000028ff227230 */ /* 0x000fe20000004100 */
[----:B------:R-:W-:-:S02]  /*e9e0*/  FMUL.FTZ R4, R22, R10 ;  /* 0x0000000a16047220 */ /* 0x000fc40000410000 */
[C---:B------:R-:W-:Y:S02]  /*e9f0*/  FMUL.FTZ R23, R11.reuse, R26 ;  /* 0x0000001a0b177220 */ /* 0x040fe40000410000 */
[----:B------:R-:W-:Y:S02]  /*ea00*/  FFMA.FTZ R11, R11, R42, R3 ;  /* 0x0000002a0b0b7223 */ /* 0x000fe40000010003 */
[----:B------:R-:W-:Y:S02]  /*ea10*/  FMUL.FTZ R3, R17, R9 ;  /* 0x0000000911037220 */ /* 0x000fe40000410000 */
[C---:B------:R-:W-:Y:S02]  /*ea20*/  FMUL.FTZ R10, R14.reuse, R10 ;  /* 0x0000000a0e0a7220 */ /* 0x040fe40000410000 */
[----:B------:R-:W-:Y:S02]  /*ea30*/  FFMA.FTZ R26, R14, R39, R4 ;  /* 0x000000270e1a7223 */ /* 0x000fe40000010004 */
[----:B------:R-:W-:-:S02]  /*ea40*/  FMUL.FTZ R4, R12, R9 ;  /* 0x000000090c047220 */ /* 0x000fc40000410000 */
[----:B------:R-:W-:Y:S02]  /*ea50*/  FFMA.FTZ R30, R12, R34, R3 ;  /* 0x000000220c1e7223 */ /* 0x000fe40000010003 */
[----:B------:R-:W-:Y:S02]  /*ea60*/  FFMA.FTZ R14, R21, R8, -R33 ;  /* 0x00000008150e7223 */ /* 0x000fe40000010821 */
[----:B------:R-:W-:Y:S02]  /*ea70*/  FFMA.FTZ R12, R18, R6, -R29 ;  /* 0x00000006120c7223 */ /* 0x000fe4000001081d */
[----:B------:R-:W-:Y:S02]  /*ea80*/  FFMA.FTZ R8, R22, R39, -R10 ;  /* 0x0000002716087223 */ /* 0x000fe4000001080a */
[----:B------:R-:W-:Y:S02]  /*ea90*/  FFMA.FTZ R9, R19, R43, -R32 ;  /* 0x0000002b13097223 */ /* 0x000fe40000010820 */
[----:B------:R-:W-:Y:S01]  /*eaa0*/  FFMA.FTZ R13, R20, R7, -R31 ;  /* 0x00000007140d7223 */ /* 0x000fe2000001081f */
[----:B------:R-:W-:Y:S01]  /*eab0*/  F2FP.PACK_AB R7, R11, R28 ;  /* 0x0000001c0b07723e */ /* 0x000fe200000000ff */
[----:B------:R-:W-:Y:S01]  /*eac0*/  FFMA.FTZ R6, R16, R5, -R25 ;  /* 0x0000000510067223 */ /* 0x000fe20000010819 */
[----:B------:R-:W-:Y:S01]  /*ead0*/  F2FP.PACK_AB R9, R9, R14 ;  /* 0x0000000e0909723e */ /* 0x000fe200000000ff */
[----:B------:R-:W-:Y:S01]  /*eae0*/  FFMA.FTZ R3, R15, R42, -R23 ;  /* 0x0000002a0f037223 */ /* 0x000fe20000010817 */
[----:B------:R-:W-:Y:S01]  /*eaf0*/  F2FP.PACK_AB R8, R8, R13 ;  /* 0x0000000d0808723e */ /* 0x000fe200000000ff */
[----:B------:R-:W-:Y:S01]  /*eb00*/  FFMA.FTZ R10, R17, R34, -R4 ;  /* 0x00000022110a7223 */ /* 0x000fe20000010804 */
[----:B------:R-:W-:-:S02]  /*eb10*/  F2FP.PACK_AB R5, R37, R38 ;  /* 0x000000262505723e */ /* 0x000fc400000000ff */
[----:B------:R-:W-:Y:S02]  /*eb20*/  F2FP.PACK_AB R11, R3, R6 ;  /* 0x00000006030b723e */ /* 0x000fe400000000ff */
[----:B------:R-:W-:Y:S02]  /*eb30*/  F2FP.PACK_AB R10, R10, R12 ;  /* 0x0000000c0a0a723e */ /* 0x000fe400000000ff */
[----:B------:R-:W-:Y:S02]  /*eb40*/  F2FP.PACK_AB R4, R26, R35 ;  /* 0x000000231a04723e */ /* 0x000fe400000000ff */
[----:B------:R-:W-:Y:S01]  /*eb50*/  F2FP.PACK_AB R6, R30, R36 ;  /* 0x000000241e06723e */ /* 0x000fe200000000ff */
[----:B------:R2:W-:Y:S04]  /*eb60*/  STS.128 [R27], R8 ;  /* 0x000000081b007388 */ /* 0x0005e80000000c00 */
[----:B------:R2:W-:Y:S02]  /*eb70*/  STS.128 [R24+0xc100], R4 ;  /* 0x00c1000418007388 */ /* 0x0005e40000000c00 */
.L_x_689:
[----:B------:R-:W-:Y:S05]  /*eb80*/  BSYNC B0 ;  /* 0x0000000000007941 */ /* 0x000fea0003800000 */
.L_x_688:
[----:B------:R-:W-:Y:S01]  /*eb90*/  ISETP.GE.AND P0, PT, R107, c[0x0][0x27c], PT ;  /* 0x00009f006b007a0c */ /* 0x000fe20003f06270 */
[----:B------:R-:W-:-:S12]  /*eba0*/  BSSY B0, `(.L_x_690) ;  /* 0x0000068000007945 */ /* 0x000fd80003800000 */
[----:B------:R-:W-:Y:S05]  /*ebb0*/  @P0 BRA `(.L_x_691) ;  /* 0x0000066000000947 */ /* 0x000fea0003800000 */
[----:B------:R-:W-:Y:S02]  /*ebc0*/  MOV R3, c[0x0][0x27c] ;  /* 0x00009f0000037a02 */ /* 0x000fe40000000f00 */
[----:B--2---:R-:W-:Y:S02]  /*ebd0*/  LEA.HI R5, R87, R107, RZ, 0x6 ;  /* 0x0000006b57057211 */ /* 0x004fe400078f30ff */
[----:B------:R-:W-:Y:S02]  /*ebe0*/  LEA.HI R3, R3, R74, RZ, 0x1d ;  /* 0x0000004a03037211 */ /* 0x000fe400078fe8ff */
[----:B------:R-:W-:Y:S02]  /*ebf0*/  LOP3.LUT R4, R0, 0x38, R88, 0xf8, !PT ;  /* 0x0000003800047812 */ /* 0x000fe400078ef858 */
[----:B------:R-:W-:Y:S02]  /*ec00*/  SHF.L.U32 R7, R5, 0x7, RZ ;  /* 0x0000000705077819 */ /* 0x000fe400000006ff */
[----:B------:R-:W-:-:S02]  /*ec10*/  SHF.R.S32.HI R5, RZ, 0x1f, R3 ;  /* 0x0000001fff057819 */ /* 0x000fc40000011403 */
        /* <DEDUP_REMOVED lines=9> */
[----:B------:R-:W-:Y:S02]  /*ecb0*/  LOP3.LUT R3, R4, 0x7fffe000, RZ, 0xc0, !PT ;  /* 0x7fffe00004037812 */ /* 0x000fe400078ec0ff */
[----:B------:R-:W2:Y:S01]  /*ecc0*/  LDS.128 R4, [R27] ;  /* 0x000000001b047984 */ /* 0x000ea20000000c00 */
[----:B------:R-:W-:Y:S02]  /*ecd0*/  SHF.R.U32.HI R23, RZ, 0x10, R69 ;  /* 0x00000010ff177819 */ /* 0x000fe40000011645 */
[----:B------:R-:W-:-:S02]  /*ece0*/  IADD3 R3, R8, R3, R2 ;  /* 0x0000000308037210 */ /* 0x000fc40007ffe002 */
[----:B------:R-:W-:Y:S01]  /*ecf0*/  SHF.R.U32.HI R25, RZ, 0x10, R65 ;  /* 0x00000010ff197819 */ /* 0x000fe20000011641 */
[----:B------:R-:W-:Y:S01]  /*ed00*/  HADD2.F32 R23, -RZ, R23.H0_H0 ;  /* 0x20000017ff177230 */ /* 0x000fe20000004100 */
[----:B------:R-:W-:Y:S01]  /*ed10*/  SHF.L.U32 R24, R3, 0x1, RZ ;  /* 0x0000000103187819 */ /* 0x000fe200000006ff */
[----:B------:R-:W-:Y:S01]  /*ed20*/  HADD2.F32 R3, -RZ, R103.H0_H0 ;  /* 0x20000067ff037230 */ /* 0x000fe20000004100 */
        /* <DEDUP_REMOVED lines=14> */
[----:B------:R-:W-:-:S02]  /*ee10*/  HADD2.F32 R16, -RZ, R7.H0_H0 ;  /* 0x20000007ff107230 */ /* 0x000fc40000004100 */
[----:B------:R-:W-:Y:S01]  /*ee20*/  HADD2.F32 R15, -RZ, R7.H1_H1 ;  /* 0x30000007ff0f7230 */ /* 0x000fe20000004100 */
[-C--:B------:R-:W-:Y:S01]  /*ee30*/  FMUL.FTZ R7, R21, R3.reuse ;  /* 0x0000000315077220 */ /* 0x080fe20000410000 */
[--C-:B---3--:R-:W-:Y:S02]  /*ee40*/  HADD2.F32 R5, -RZ, R9.reuse.H0_H0 ;  /* 0x20000009ff057230 */ /* 0x108fe40000004100 */
[----:B------:R-:W-:Y:S02]  /*ee50*/  HADD2.F32 R4, -RZ, R9.H1_H1 ;  /* 0x30000009ff047230 */ /* 0x000fe40000004100 */
[--C-:B------:R-:W-:Y:S01]  /*ee60*/  HADD2.F32 R9, -RZ, R8.reuse.H0_H0 ;  /* 0x20000008ff097230 */ /* 0x100fe20000004100 */
[----:B------:R-:W-:Y:S01]  /*ee70*/  FMUL.FTZ R33, R5, R3 ;  /* 0x0000000305217220 */ /* 0x000fe20000410000 */
[----:B------:R-:W-:Y:S01]  /*ee80*/  HADD2.F32 R14, -RZ, R8.H1_H1 ;  /* 0x30000008ff0e7230 */ /* 0x000fe20000004100 */
[-C--:B------:R-:W-:Y:S01]  /*ee90*/  FMUL.FTZ R3, R19, R23.reuse ;  /* 0x0000001713037220 */ /* 0x080fe20000410000 */
[----:B------:R-:W-:Y:S01]  /*eea0*/  HADD2.F32 R8, -RZ, R108.H0_H0 ;  /* 0x2000006cff087230 */ /* 0x000fe20000004100 */
[C---:B------:R-:W-:Y:S01]  /*eeb0*/  FMUL.FTZ R32, R4.reuse, R23 ;  /* 0x0000001704207220 */ /* 0x040fe20000410000 */
[--C-:B------:R-:W-:Y:S01]  /*eec0*/  HADD2.F32 R18, -RZ, R6.reuse.H0_H0 ;  /* 0x20000006ff127230 */ /* 0x100fe20000004100 */
[----:B------:R-:W-:Y:S01]  /*eed0*/  FFMA.FTZ R39, R4, R43, R3 ;  /* 0x0000002b04277223 */ /* 0x000fe20000010003 */
[----:B------:R-:W-:Y:S01]  /*eee0*/  HADD2.F32 R17, -RZ, R6.H1_H1 ;  /* 0x30000006ff117230 */ /* 0x000fe20000004100 */
[----:B------:R-:W-:Y:S01]  /*eef0*/  FFMA.FTZ R41, R5, R8, R7 ;  /* 0x0000000805297223 */ /* 0x000fe20000010007 */
[----:B------:R-:W-:-:S02]  /*ef00*/  HADD2.F32 R6, -RZ, R103.H1_H1 ;  /* 0x30000067ff067230 */ /* 0x000fc40000004100 */
        /* <DEDUP_REMOVED lines=49> */
.L_x_691:
[----:B------:R-:W-:Y:S05]  /*f220*/  BSYNC B0 ;  /* 0x0000000000007941 */ /* 0x000fea0003800000 */
.L_x_690:
[----:B------:R-:W-:-:S13]  /*f230*/  ISETP.GE.AND P0, PT, R106, c[0x0][0x27c], PT ;  /* 0x00009f006a007a0c */ /* 0x000fda0003f06270 */
[----:B------:R-:W-:Y:S05]  /*f240*/  @P0 BRA `(.L_x_667) ;  /* 0x0000066000000947 */ /* 0x000fea0003800000 */
[----:B------:R-:W-:Y:S02]  /*f250*/  MOV R3, c[0x0][0x27c] ;  /* 0x00009f0000037a02 */ /* 0x000fe40000000f00 */
[----:B--2---:R-:W-:Y:S02]  /*f260*/  LEA.HI R5, R92, R106, RZ, 0x6 ;  /* 0x0000006a5c057211 */ /* 0x004fe400078f30ff */
[----:B------:R-:W-:Y:S02]  /*f270*/  LEA.HI R3, R3, R85, RZ, 0x1d ;  /* 0x0000005503037211 */ /* 0x000fe400078fe8ff */
[----:B------:R-:W-:Y:S02]  /*f280*/  SHF.L.U32 R7, R5, 0x7, RZ ;  /* 0x0000000705077819 */ /* 0x000fe400000006ff */
[----:B------:R-:W-:Y:S02]  /*f290*/  SHF.R.S32.HI R5, RZ, 0x1f, R3 ;  /* 0x0000001fff057819 */ /* 0x000fe40000011403 */
[----:B------:R-:W-:-:S02]  /*f2a0*/  SHF.L.U32 R6, R3, 0x3, RZ ;  /* 0x0000000303067819 */ /* 0x000fc400000006ff */
[----:B------:R-:W-:Y:S02]  /*f2b0*/  LEA.HI R5, R5, R3, RZ, 0x3 ;  /* 0x0000000305057211 */ /* 0x000fe400078f18ff */
[C---:B------:R-:W-:Y:S02]  /*f2c0*/  LOP3.LUT R4, R0.reuse, 0x38, R93, 0xf8, !PT ;  /* 0x0000003800047812 */ /* 0x040fe400078ef85d */
[----:B------:R-:W-:Y:S02]  /*f2d0*/  LOP3.LUT R3, R0, 0x38, R6, 0xf8, !PT ;  /* 0x0000003800037812 */ /* 0x000fe400078ef806 */
[----:B------:R-:W-:Y:S02]  /*f2e0*/  SHF.L.U32 R0, R5, 0xa, RZ ;  /* 0x0000000a05007819 */ /* 0x000fe400000006ff */
[----:B------:R-:W-:Y:S02]  /*f2f0*/  LOP3.LUT R4, R4, R44, RZ, 0x3c, !PT ;  /* 0x0000002c04047212 */ /* 0x000fe400078e3cff */
[----:B------:R-:W-:-:S02]  /*f300*/  LOP3.LUT R7, R7, 0xffffe000, RZ, 0xc0, !PT ;  /* 0xffffe00007077812 */ /* 0x000fc400078ec0ff */
[----:B------:R-:W-:Y:S02]  /*f310*/  LOP3.LUT R3, R3, R44, RZ, 0x3c, !PT ;  /* 0x0000002c03037212 */ /* 0x000fe400078e3cff */
[----:B------:R-:W-:Y:S02]  /*f320*/  LOP3.LUT R0, R0, 0x7fffe000, RZ, 0xc0, !PT ;  /* 0x7fffe00000007812 */ /* 0x000fe400078ec0ff */
[--C-:B------:R-:W-:Y:S02]  /*f330*/  IADD3 R4, R4, R7, R2.reuse ;  /* 0x0000000704047210 */ /* 0x100fe40007ffe002 */
[----:B------:R-:W-:Y:S01]  /*f340*/  IADD3 R2, R3, R0, R2 ;  /* 0x0000000003027210 */ /* 0x000fe20007ffe002 */
[----:B------:R-:W-:Y:S01]  /*f350*/  HADD2.F32 R0, -RZ, R111.H0_H0 ;  /* 0x2000006fff007230 */ /* 0x000fe20000004100 */
[----:B------:R-:W-:Y:S02]  /*f360*/  LEA R27, R4, 0xc100, 0x1 ;  /* 0x0000c100041b7811 */ /* 0x000fe400078e08ff */
[----:B------:R-:W-:-:S02]  /*f370*/  SHF.L.U32 R22, R2, 0x1, RZ ;  /* 0x0000000102167819 */ /* 0x000fc400000006ff */
[----:B------:R-:W-:Y:S01]  /*f380*/  SHF.R.U32.HI R23, RZ, 0x10, R77 ;  /* 0x00000010ff177819 */ /* 0x000fe2000001164d */
[----:B------:R-:W2:Y:S01]  /*f390*/  LDS.128 R4, [R27] ;  /* 0x000000001b047984 */ /* 0x000ea20000000c00 */
[----:B------:R-:W-:Y:S02]  /*f3a0*/  SHF.R.U32.HI R24, RZ, 0x10, R81 ;  /* 0x00000010ff187819 */ /* 0x000fe40000011651 */
[----:B------:R-:W-:Y:S01]  /*f3b0*/  SHF.R.U32.HI R25, RZ, 0x10, R79 ;  /* 0x00000010ff197819 */ /* 0x000fe2000001164f */
[----:B------:R-:W3:Y:S01]  /*f3c0*/  LDS.128 R8, [R22+0xc100] ;  /* 0x00c1000016087984 */ /* 0x000ee20000000c00 */
[----:B------:R-:W-:Y:S01]  /*f3d0*/  SHF.R.U32.HI R26, RZ, 0x10, R83 ;  /* 0x00000010ff1a7819 */ /* 0x000fe20000011653 */
[----:B------:R-:W-:Y:S01]  /*f3e0*/  HADD2.F32 R42, -RZ, R24.H0_H0 ;  /* 0x20000018ff2a7230 */ /* 0x000fe20000004100 */
[----:B------:R-:W-:Y:S02]  /*f3f0*/  SHF.R.U64 R35, R78, 0x10, R79 ;  /* 0x000000104e237819 */ /* 0x000fe4000000124f */
[----:B------:R-:W-:Y:S01]  /*f400*/  SHF.R.U64 R34, R76, 0x10, R77 ;  /* 0x000000104c227819 */ /* 0x000fe2000000124d */
[----:B------:R-:W-:Y:S01]  /*f410*/  HADD2.F32 R41, -RZ, R26.H0_H0 ;  /* 0x2000001aff297230 */ /* 0x000fe20000004100 */
[----:B------:R-:W-:-:S02]  /*f420*/  SHF.R.U64 R36, R82, 0x10, R83 ;  /* 0x0000001052247819 */ /* 0x000fc40000001253 */
[----:B------:R-:W-:Y:S01]  /*f430*/  SHF.R.U64 R38, R80, 0x10, R81 ;  /* 0x0000001050267819 */ /* 0x000fe20000001251 */
[--C-:B--2---:R-:W-:Y:S02]  /*f440*/  HADD2.F32 R15, -RZ, R7.reuse.H0_H0 ;  /* 0x20000007ff0f7230 */ /* 0x104fe40000004100 */
[----:B------:R-:W-:Y:S02]  /*f450*/  HADD2.F32 R14, -RZ, R7.H1_H1 ;  /* 0x30000007ff0e7230 */ /* 0x000fe40000004100 */
[--C-:B---3--:R-:W-:Y:S02]  /*f460*/  HADD2.F32 R3, -RZ, R9.reuse.H0_H0 ;  /* 0x20000009ff037230 */ /* 0x108fe40000004100 */
[----:B------:R-:W-:Y:S02]  /*f470*/  HADD2.F32 R2, -RZ, R9.H1_H1 ;  /* 0x30000009ff027230 */ /* 0x000fe40000004100 */
[--C-:B------:R-:W-:Y:S01]  /*f480*/  HADD2.F32 R9, -RZ, R8.reuse.H0_H0 ;  /* 0x20000008ff097230 */ /* 0x100fe20000004100 */
[----:B------:R-:W-:Y:S01]  /*f490*/  FMUL.FTZ R33, R3, R0 ;  /* 0x0000000003217220 */ /* 0x000fe20000410000 */
[----:B------:R-:W-:-:S02]  /*f4a0*/  HADD2.F32 R13, -RZ, R8.H1_H1 ;  /* 0x30000008ff0d7230 */ /* 0x000fc40000004100 */
[----:B------:R-:W-:Y:S02]  /*f4b0*/  HADD2.F32 R20, -RZ, R5.H0_H0 ;  /* 0x20000005ff147230 */ /* 0x000fe40000004100 */
[--C-:B------:R-:W-:Y:S02]  /*f4c0*/  HADD2.F32 R8, -RZ, R11.reuse.H0_H0 ;  /* 0x2000000bff087230 */ /* 0x100fe40000004100 */
[----:B------:R-:W-:Y:S02]  /*f4d0*/  HADD2.F32 R7, -RZ, R11.H1_H1 ;  /* 0x3000000bff077230 */ /* 0x000fe40000004100 */
[----:B------:R-:W-:Y:S01]  /*f4e0*/  HADD2.F32 R18, -RZ, R5.H1_H1 ;  /* 0x30000005ff127230 */ /* 0x000fe20000004100 */
[----:B------:R-:W-:Y:S01]  /*f4f0*/  FMUL.FTZ R5, R20, R0 ;  /* 0x0000000014057220 */ /* 0x000fe20000410000 */
[----:B------:R-:W-:Y:S02]  /*f500*/  HADD2.F32 R11, -RZ, R23.H0_H0 ;  /* 0x20000017ff0b7230 */ /* 0x000fe40000004100 */
[----:B------:R-:W-:-:S02]  /*f510*/  HADD2.F32 R17, -RZ, R6.H0_H0 ;  /* 0x20000006ff117230 */ /* 0x000fc40000004100 */
        /* <DEDUP_REMOVED lines=8> */
[----:B------:R-:W-:Y:S02]  /*f5a0*/  HADD2.F32 R4, -RZ, R111.H1_H1 ;  /* 0x3000006fff047230 */ /* 0x000fe40000004100 */
[----:B------:R-:W-:-:S02]  /*f5b0*/  HADD2.F32 R5, -RZ, R113.H1_H1 ;  /* 0x30000071ff057230 */ /* 0x000fc40000004100 */
[----:B------:R-:W-:Y:S01]  /*f5c0*/  HADD2.F32 R2, -RZ, R112.H1_H1 ;  /* 0x30000070ff027230 */ /* 0x000fe20000004100 */
[-C--:B------:R-:W-:Y:S01]  /*f5d0*/  FMUL.FTZ R3, R19, R4.reuse ;  /* 0x0000000413037220 */ /* 0x080fe20000410000 */
[----:B------:R-:W-:Y:S01]  /*f5e0*/  HADD2.F32 R0, -RZ, R113.H0_H0 ;  /* 0x20000071ff007230 */ /* 0x000fe20000004100 */
[C---:B------:R-:W-:Y:S01]  /*f5f0*/  FMUL.FTZ R30, R9.reuse, R4 ;  /* 0x00000004091e7220 */ /* 0x040fe20000410000 */
[----:B------:R-:W-:Y:S01]  /*f600*/  HADD2.F32 R12, -RZ, R10.H0_H0 ;  /* 0x2000000aff0c7230 */ /* 0x000fe20000004100 */
[----:B------:R-:W-:Y:S01]  /*f610*/  FFMA.FTZ R40, R9, R5, R3 ;  /* 0x0000000509287223 */ /* 0x000fe20000010003 */
[--C-:B------:R-:W-:Y:S01]  /*f620*/  HADD2.F32 R4, -RZ, R114.reuse.H1_H1 ;  /* 0x30000072ff047230 */ /* 0x100fe20000004100 */
[----:B------:R-:W-:Y:S01]  /*f630*/  FMUL.FTZ R11, R17, R2 ;  /* 0x00000002110b7220 */ /* 0x000fe20000410000 */
[----:B------:R-:W-:Y:S01]  /*f640*/  HADD2.F32 R3, -RZ, R114.H0_H0 ;  /* 0x20000072ff037230 */ /* 0x000fe20000004100 */
[----:B------:R-:W-:Y:S01]  /*f650*/  FMUL.FTZ R9, R15, R0 ;  /* 0x000000000f097220 */ /* 0x000fe20000410000 */
[----:B------:R-:W-:Y:S01]  /*f660*/  HADD2.F32 R23, -RZ, R25.H0_H0 ;  /* 0x20000019ff177230 */ /* 0x000fe20000004100 */
[----:B------:R-:W-:Y:S01]  /*f670*/  FFMA.FTZ R31, R12, R4, R11 ;  /* 0x000000040c1f7223 */ /* 0x000fe2000001000b */
[----:B------:R-:W-:Y:S01]  /*f680*/  HADD2.F32 R11, -RZ, R35.H0_H0 ;  /* 0x20000023ff0b7230 */ /* 0x000fe20000004100 */
[C---:B------:R-:W-:Y:S01]  /*f690*/  FMUL.FTZ R25, R8.reuse, R0 ;  /* 0x0000000008197220 */ /* 0x040fe20000410000 */
[----:B------:R-:W-:Y:S01]  /*f6a0*/  HADD2.F32 R10, -RZ, R10.H1_H1 ;  /* 0x3000000aff0a7230 */ /* 0x000fe20000004100 */
[----:B------:R-:W-:Y:S01]  /*f6b0*/  FFMA.FTZ R28, R8, R3, R9 ;  /* 0x00000003081c7223 */ /* 0x000fe20000010009 */
[----:B------:R-:W-:Y:S01]  /*f6c0*/  HADD2.F32 R8, -RZ, R34.H0_H0 ;  /* 0x20000022ff087230 */ /* 0x000fe20000004100 */
[----:B------:R-:W-:Y:S01]  /*f6d0*/  FMUL.FTZ R0, R14, R23 ;  /* 0x000000170e007220 */ /* 0x000fe20000410000 */
[----:B------:R-:W-:Y:S01]  /*f6e0*/  HADD2.F32 R34, -RZ, R36.H0_H0 ;  /* 0x20000024ff227230 */ /* 0x000fe20000004100 */
[----:B------:R-:W-:Y:S01]  /*f6f0*/  FMUL.FTZ R29, R12, R2 ;  /* 0x000000020c1d7220 */ /* 0x000fe20000410000 */
[----:B------:R-:W-:Y:S01]  /*f700*/  HADD2.F32 R35, -RZ, R38.H0_H0 ;  /* 0x20000026ff237230 */ /* 0x000fe20000004100 */
[----:B------:R-:W-:-:S02]  /*f710*/  FFMA.FTZ R24, R7, R41, R0 ;  /* 0x0000002907187223 */ /* 0x000fc40000010000 */
[----:B------:R-:W-:Y:S02]  /*f720*/  FMUL.FTZ R0, R16, R11 ;  /* 0x0000000b10007220 */ /* 0x000fe40000410000 */
[----:B------:R-:W-:Y:S02]  /*f730*/  FMUL.FTZ R23, R7, R23 ;  /* 0x0000001707177220 */ /* 0x000fe40000410000 */
[-C--:B------:R-:W-:Y:S02]  /*f740*/  FMUL.FTZ R2, R21, R8.reuse ;  /* 0x0000000815027220 */ /* 0x080fe40000410000 */
[C---:B------:R-:W-:Y:S02]  /*f750*/  FMUL.FTZ R11, R10.reuse, R11 ;  /* 0x0000000b0a0b7220 */ /* 0x040fe40000410000 */
[----:B------:R-:W-:Y:S02]  /*f760*/  FMUL.FTZ R7, R13, R8 ;  /* 0x000000080d077220 */ /* 0x000fe40000410000 */
[----:B------:R-:W-:-:S02]  /*f770*/  FFMA.FTZ R26, R10, R34, R0 ;  /* 0x000000220a1a7223 */ /* 0x000fc40000010000 */
[----:B------:R-:W-:Y:S02]  /*f780*/  FFMA.FTZ R13, R13, R35, R2 ;  /* 0x000000230d0d7223 */ /* 0x000fe40000010002 */
        /* <DEDUP_REMOVED lines=9> */
[----:B------:R-:W-:Y:S02]  /*f820*/  FFMA.FTZ R2, R16, R34, -R11 ;  /* 0x0000002210027223 */ /* 0x000fe4000001080b */
[----:B------:R-:W-:Y:S01]  /*f830*/  FFMA.FTZ R4, R21, R35, -R7 ;  /* 0x0000002315047223 */ /* 0x000fe20000010807 */
[----:B------:R-:W-:Y:S02]  /*f840*/  F2FP.PACK_AB R11, R0, R3 ;  /* 0x00000003000b723e */ /* 0x000fe400000000ff */
[----:B------:R-:W-:Y:S02]  /*f850*/  F2FP.PACK_AB R10, R2, R10 ;  /* 0x0000000a020a723e */ /* 0x000fe400000000ff */
[----:B------:R-:W-:Y:S02]  /*f860*/  F2FP.PACK_AB R8, R4, R8 ;  /* 0x000000080408723e */ /* 0x000fe400000000ff */
[----:B------:R-:W-:Y:S02]  /*f870*/  F2FP.PACK_AB R7, R24, R28 ;  /* 0x0000001c1807723e */ /* 0x000fe400000000ff */
[----:B------:R-:W-:Y:S01]  /*f880*/  F2FP.PACK_AB R4, R13, R40 ;  /* 0x000000280d04723e */ /* 0x000fe200000000ff */
[----:B------:R2:W-:Y:S04]  /*f890*/  STS.128 [R27], R8 ;  /* 0x000000081b007388 */ /* 0x0005e80000000c00 */
[----:B------:R2:W-:Y:S02]  /*f8a0*/  STS.128 [R22+0xc100], R4 ;  /* 0x00c1000416007388 */ /* 0x0005e40000000c00 */
.L_x_667:
[----:B------:R-:W-:Y:S05]  /*f8b0*/  BSYNC B2 ;  /* 0x0000000000027941 */ /* 0x000fea0003800000 */
.L_x_649:
[----:B------:R-:W-:Y:S01]  /*f8c0*/  IMAD R0, R117, c[0x0][0x208], RZ ;  /* 0x0000820075007a24 */ /* 0x000fe200078e02ff */
[----:B------:R-:W-:-:S04]  /*f8d0*/  DEPBAR.LE SB0, 0x0 ;  /* 0x000080000000791a */ /* 0x000fc80000000000 */
[----:B-12---:R-:W-:Y:S01]  /*f8e0*/  IMAD.WIDE.U32 R4, R102, c[0x0][0x208], RZ ;  /* 0x0000820066047a25 */ /* 0x006fe200078e00ff */
[----:B------:R-:W-:Y:S01]  /*f8f0*/  BAR.SYNC.DEFER_BLOCKING 0x0 ;  /* 0x0000000000007b1d */ /* 0x000fe20000010000 */
[----:B------:R-:W-:Y:S02]  /*f900*/  IADD3 R100, R242, -R115, RZ ;  /* 0x80000073f2647210 */ /* 0x000fe40007ffe0ff */
[----:B------:R-:W-:Y:S01]  /*f910*/  IMAD R2, R102, c[0x0][0x20c], R0 ;  /* 0x0000830066027a24 */ /* 0x000fe200078e0200 */
[----:B------:R-:W-:Y:S02]  /*f920*/  LEA R0, P1, R4, R230, 0x6 ;  /* 0x000000e604007211 */ /* 0x000fe400078230ff */
[----:B------:R1:W5:Y:S02]  /*f930*/  LDL R152, [R1+0x1c] ;  /* 0x00001c0001987983 */ /* 0x0003640000100800 */
[----:B------:R-:W-:Y:S02]  /*f940*/  IADD3 R3, R5, R2, RZ ;  /* 0x0000000205037210 */ /* 0x000fe40007ffe0ff */
[----:B------:R-:W-:-:S02]  /*f950*/  LEA R2, P0, R0, c[0x0][0x1f8], 0x1 ;  /* 0x00007e0000027a11 */ /* 0x000fc400078008ff */
[----:B------:R-:W-:Y:S02]  /*f960*/  LEA.HI.X R3, R4, R233, R3, 0x6, P1 ;  /* 0x000000e904037211 */ /* 0x000fe400008f3403 */
[----:B------:R-:W-:Y:S02]  /*f970*/  MOV R4, c[0x0][0x208] ;  /* 0x0000820000047a02 */ /* 0x000fe40000000f00 */
[----:B------:R-:W-:Y:S02]  /*f980*/  LEA.HI.X R3, R0, c[0x0][0x1fc], R3, 0x1, P0 ;  /* 0x00007f0000037a11 */ /* 0x000fe400000f0c03 */
[----:B------:R-:W-:Y:S02]  /*f990*/  LOP3.LUT R0, R116, 0x1, RZ, 0xc0, !PT ;  /* 0x0000000174007812 */ /* 0x000fe400078ec0ff */
[----:B------:R-:W-:Y:S02]  /*f9a0*/  MOV R5, c[0x0][0x20c] ;  /* 0x0000830000057a02 */ /* 0x000fe40000000f00 */
[----:B------:R-:W-:-:S02]  /*f9b0*/  LEA R12, P0, R4, R2, 0x6 ;  /* 0x00000002040c7211 */ /* 0x000fc400078030ff */
[----:B------:R-:W-:Y:S01]  /*f9c0*/  ISETP.NE.U32.AND P2, PT, R0, 0x1, PT ;  /* 0x000000010000780c */ /* 0x000fe20003f45070 */
[----:B------:R-:W-:Y:S01]  /*f9d0*/  LDSM.16.M88.4 R8, [R199] ;  /* 0x00000000c708783b */ /* 0x000fe20000000200 */
[----:B------:R-:W-:Y:S02]  /*f9e0*/  IADD3 R0, -R120, R100, RZ ;  /* 0x0000006478007210 */ /* 0x000fe40007ffe1ff */
[----:B------:R-:W-:Y:S01]  /*f9f0*/  LEA.HI.X R13, R4, R3, R5, 0x6, P0 ;  /* 0x00000003040d7211 */ /* 0x000fe200000f3405 */
[----:B------:R-:W2:Y:S01]  /*fa00*/  LDSM.16.M88.4 R20, [R192] ;  /* 0x00000000c014783b */ /* 0x000ea20000000200 */
[----:B------:R-:W-:-:S03]  /*fa10*/  ISETP.LT.OR P0, PT, R0, 0x1, P2 ;  /* 0x000000010000780c */ /* 0x000fc60001701670 */
[----:B------:R-:W3:Y:S04]  /*fa20*/  LDSM.16.M88.4 R16, [R192+0x800] ;  /* 0x00080000c010783b */ /* 0x000ee80000000200 */
[----:B------:R-:W4:Y:S01]  /*fa30*/  LDSM.16.M88.4 R24, [R192+0x1000] ;  /* 0x00100000c018783b */ /* 0x000f220000000200 */
[----:B------:R-:W-:-:S03]  /*fa40*/  LOP3.LUT P1, RZ, R116, 0x2, RZ, 0xc0, !PT ;  /* 0x0000000274ff7812 */ /* 0x000fc6000782c0ff */
[----:B------:R-:W1:Y:S04]  /*fa50*/  LDSM.16.M88.4 R32, [R192+0x1800] ;  /* 0x00180000c020783b */ /* 0x000e680000000200 */
[----:B------:R-:W-:Y:S04]  /*fa60*/  LDSM.16.M88.4 R4, [R200] ;  /* 0x00000000c804783b */ /* 0x000fe80000000200 */
[----:B------:R-:W1:Y:S04]  /*fa70*/  LDSM.16.M88.4 R44, [R203] ;  /* 0x00000000cb2c783b */ /* 0x000e680000000200 */
[----:B------:R-:W1:Y:S04]  /*fa80*/  LDSM.16.M88.4 R56, [R214] ;  /* 0x00000000d638783b */ /* 0x000e680000000200 */
[----:B------:R-:W1:Y:S04]  /*fa90*/  LDSM.16.M88.4 R60, [R213] ;  /* 0x00000000d53c783b */ /* 0x000e680000000200 */
[----:B------:R-:W1:Y:S04]  /*faa0*/  LDSM.16.M88.4 R68, [R212] ;  /* 0x00000000d444783b */ /* 0x000e680000000200 */
[----:B------:R-:W-:Y:S01]  /*fab0*/  @!PT LDS RZ, [RZ] ;  /* 0x00000000fffff984 */ /* 0x000fe20000000800 */
[----:B------:R-:W-:Y:S01]  /*fac0*/  @!PT LDS RZ, [RZ] ;  /* 0x00000000fffff984 */ /* 0x000fe20000000800 */
[----:B------:R-:W-:Y:S01]  /*fad0*/  @!PT LDS RZ, [RZ] ;  /* 0x00000000fffff984 */ /* 0x000fe20000000800 */
[----:B------:R1:W-:Y:S01]  /*fae0*/  LDGSTS.E.BYPASS.LTC128B.128 [R217+0x100], [R2.64], !P0 ;  /* 0x0010000002d97fae */ /* 0x0003e2000c101d46 */
[----:B------:R-:W-:-:S02]  /*faf0*/  ISETP.LT.OR P0, PT, R0, 0x1, !P1 ;  /* 0x000000010000780c */ /* 0x000fc40004f01670 */
[C---:B------:R-:W-:Y:S02]  /*fb00*/  ISETP.LT.OR P2, PT, R0.reuse, 0x21, P2 ;  /* 0x000000210000780c */ /* 0x040fe40001741670 */
[----:B------:R-:W-:-:S09]  /*fb10*/  ISETP.LT.OR P1, PT, R0, 0x21, !P1 ;  /* 0x000000210000780c */ /* 0x000fd20004f21670 */
[----:B------:R1:W-:Y:S01]  /*fb20*/  LDGSTS.E.BYPASS.LTC128B.128 [R217+0x2100], [R2.64+0x80], !P0 ;  /* 0x0210008002d97fae */ /* 0x0003e2000c101d46 */
[----:B------:R-:W-:-:S04]  /*fb30*/  LOP3.LUT P0, RZ, R116, 0x4, RZ, 0xc0, !PT ;  /* 0x0000000474ff7812 */ /* 0x000fc8000780c0ff */
[C---:B------:R-:W-:Y:S02]  /*fb40*/  ISETP.LT.OR P6, PT, R0.reuse, 0x1, !P0 ;  /* 0x000000010000780c */ /* 0x040fe400047c1670 */
[----:B------:R-:W-:Y:S01]  /*fb50*/  ISETP.LT.OR P0, PT, R0, 0x21, !P0 ;  /* 0x000000210000780c */ /* 0x000fe20004701670 */
[C---:B--2---:R-:W-:Y:S08]  /*fb60*/  HMMA.16816.F32 R28, R8.reuse, R20, RZ ;  /* 0x00000014081c723c */ /* 0x044ff000000018ff */
        /* <DEDUP_REMOVED lines=8> */
[----:B------:R-:W4:Y:S02]  /*fbf0*/  LDSM.16.M88.4 R64, [R198] ;  /* 0x00000000c640783b */ /* 0x000f240000000200 */
[C---:B------:R-:W-:Y:S02]  /*fc00*/  HMMA.16816.F32 R16, R8.reuse, R18, RZ ;  /* 0x000000120810723c */ /* 0x040fe400000018ff */
[----:B------:R-:W2:Y:S04]  /*fc10*/  LDSM.16.M88.4 R72, [R198+0x800] ;  /* 0x00080000c648783b */ /* 0x000ea80000000200 */
[----:B------:R-:W2:Y:S02]  /*fc20*/  LDSM.16.M88.4 R80, [R198+0x1000] ;  /* 0x00100000c650783b */ /* 0x000ea40000000200 */
[C---:B------:R-:W-:Y:S02]  /*fc30*/  HMMA.16816.F32 R24, R8.reuse, R26, RZ ;  /* 0x0000001a0818723c */ /* 0x040fe400000018ff */
[----:B------:R-:W-:Y:S04]  /*fc40*/  LDSM.16.M88.4 R76, [R195+0x800] ;  /* 0x00080000c34c783b */ /* 0x000fe80000000200 */
[----:B------:R-:W-:Y:S02]  /*fc50*/  LDSM.16.M88.4 R88, [R195+0x1000] ;  /* 0x00100000c358783b */ /* 0x000fe40000000200 */
[C---:B-1----:R-:W-:Y:S02]  /*fc60*/  HMMA.16816.F32 R52, R8.reuse, R32, RZ ;  /* 0x000000200834723c */ /* 0x042fe400000018ff */
[----:B------:R-:W-:Y:S04]  /*fc70*/  LDSM.16.M88.4 R84, [R192+0x3000] ;  /* 0x00300000c054783b */ /* 0x000fe80000000200 */
[----:B------:R-:W0:Y:S02]  /*fc80*/  LDGDEPBAR ;  /* 0x00000000000079af */ /* 0x000e240000000000 */
[----:B---3--:R-:W-:Y:S08]  /*fc90*/  HMMA.16816.F32 R12, R8, R34, RZ ;  /* 0x00000022080c723c */ /* 0x008ff000000018ff */
[C---:B------:R-:W-:Y:S08]  /*fca0*/  HMMA.16816.F32 R8, R4.reuse, R44, R28 ;  /* 0x0000002c0408723c */ /* 0x040ff0000000181c */
[C---:B------:R-:W-:Y:S08]  /*fcb0*/  HMMA.16816.F32 R32, R4.reuse, R56, R40 ;  /* 0x000000380420723c */ /* 0x040ff00000001828 */
[C---:B------:R-:W-:Y:S08]  /*fcc0*/  HMMA.16816.F32 R28, R4.reuse, R46, R36 ;  /* 0x0000002e041c723c */ /* 0x040ff00000001824 */
[C---:B------:R-:W-:Y:S01]  /*fcd0*/  HMMA.16816.F32 R40, R4.reuse, R60, R48 ;  /* 0x0000003c0428723c */ /* 0x040fe20000001830 */
[----:B------:R-:W1:Y:S07]  /*fce0*/  LDSM.16.M88.4 R48, [R198+0x1800] ;  /* 0x00180000c630783b */ /* 0x000e6e0000000200 */
[C---:B------:R-:W-:Y:S01]  /*fcf0*/  HMMA.16816.F32 R36, R4.reuse, R58, R16 ;  /* 0x0000003a0424723c */ /* 0x040fe20000001810 */
[----:B------:R-:W-:Y:S04]  /*fd00*/  LDSM.16.M88.4 R16, [R201] ;  /* 0x00000000c910783b */ /* 0x000fe80000000200 */
[----:B------:R-:W3:Y:S03]  /*fd10*/  LDSM.16.M88.4 R56, [R195] ;  /* 0x00000000c338783b */ /* 0x000ee60000000200 */
[C---:B------:R-:W-:Y:S01]  /*fd20*/  HMMA.16816.F32 R44, R4.reuse, R62, R24 ;  /* 0x0000003e042c723c */ /* 0x040fe20000001818 */
[----:B------:R-:W1:Y:S07]  /*fd30*/  LDSM.16.M88.4 R60, [R195+0x1800] ;  /* 0x00180000c33c783b */ /* 0x000e6e0000000200 */
[C---:B------:R-:W-:Y:S08]  /*fd40*/  HMMA.16816.F32 R52, R4.reuse, R68, R52 ;  /* 0x000000440434723c */ /* 0x040ff00000001834 */
[----:B------:R-:W-:Y:S01]  /*fd50*/  HMMA.16816.F32 R24, R4, R70, R12 ;  /* 0x000000460418723c */ /* 0x000fe2000000180c */
[----:B------:R-:W-:Y:S04]  /*fd60*/  LDSM.16.M88.4 R12, [R199+0x4000] ;  /* 0x00400000c70c783b */ /* 0x000fe80000000200 */
[----:B------:R-:W1:Y:S03]  /*fd70*/  LDSM.16.M88.4 R68, [R192+0x2000] ;  /* 0x00200000c044783b */ /* 0x000e660000000200 */
[C---:B----4-:R-:W-:Y:S08]  /*fd80*/  HMMA.16816.F32 R8, R20.reuse, R64, R8 ;  /* 0x000000401408723c */ /* 0x050ff00000001808 */
[C---:B------:R-:W-:Y:S01]  /*fd90*/  HMMA.16816.F32 R4, R20.reuse, R66, R28 ;  /* 0x000000421404723c */ /* 0x040fe2000000181c */
[----:B------:R-:W-:Y:S07]  /*fda0*/  LDSM.16.M88.4 R64, [R211] ;  /* 0x00000000d340783b */ /* 0x000fee0000000200 */
[C---:B--2---:R-:W-:Y:S08]  /*fdb0*/  HMMA.16816.F32 R32, R20.reuse, R72, R32 ;  /* 0x000000481420723c */ /* 0x044ff00000001820 */
[C---:B------:R-:W-:Y:S01]  /*fdc0*/  HMMA.16816.F32 R36, R20.reuse, R74, R36 ;  /* 0x0000004a1424723c */ /* 0x040fe20000001824 */
[----:B------:R-:W2:Y:S07]  /*fdd0*/  LDSM.16.M88.4 R72, [R192+0x2800] ;  /* 0x00280000c048783b */ /* 0x000eae0000000200 */
[C---:B------:R-:W-:Y:S08]  /*fde0*/  HMMA.16816.F32 R44, R20.reuse, R82, R44 ;  /* 0x00000052142c723c */ /* 0x040ff0000000182c */
[C---:B-1----:R-:W-:Y:S08]  /*fdf0*/  HMMA.16816.F32 R52, R20.reuse, R48, R52 ;  /* 0x000000301434723c */ /* 0x042ff00000001834 */
[C---:B------:R-:W-:Y:S01]  /*fe00*/  HMMA.16816.F32 R40, R20.reuse, R80, R40 ;  /* 0x000000501428723c */ /* 0x040fe20000001828 */
[----:B------:R-:W-:Y:S07]  /*fe10*/  LDSM.16.M88.4 R80, [R198+0x2800] ;  /* 0x00280000c650783b */ /* 0x000fee0000000200 */
[----:B------:R-:W-:Y:S08]  /*fe20*/  HMMA.16816.F32 R28, R20, R50, R24 ;  /* 0x00000032141c723c */ /* 0x000ff00000001818 */
[C---:B---3--:R-:W-:Y:S01]  /*fe30*/  HMMA.16816.F32 R24, R16.reuse, R56, R8 ;  /* 0x000000381018723c */ /* 0x048fe20000001808 */
[----:B------:R-:W-:Y:S07]  /*fe40*/  LDSM.16.M88.4 R8, [R200+0x4000] ;  /* 0x00400000c808783b */ /* 0x000fee0000000200 */
[C---:B------:R-:W-:Y:S01]  /*fe50*/  HMMA.16816.F32 R20, R16.reuse, R58, R4 ;  /* 0x0000003a1014723c */ /* 0x040fe20000001804 */
[----:B------:R-:W1:Y:S07]  /*fe60*/  LDSM.16.M88.4 R56, [R192+0x3800] ;  /* 0x00380000c038783b */ /* 0x000e6e0000000200 */
[C---:B------:R-:W-:Y:S08]  /*fe70*/  HMMA.16816.F32 R4, R16.reuse, R76, R32 ;  /* 0x0000004c1004723c */ /* 0x040ff00000001820 */
[C---:B------:R-:W-:Y:S01]  /*fe80*/  HMMA.16816.F32 R36, R16.reuse, R78, R36 ;  /* 0x0000004e1024723c */ /* 0x040fe20000001824 */
[----:B------:R-:W3:Y:S07]  /*fe90*/  LDSM.16.M88.4 R76, [R210] ;  /* 0x00000000d24c783b */ /* 0x000eee0000000200 */
[C---:B------:R-:W-:Y:S08]  /*fea0*/  HMMA.16816.F32 R44, R16.reuse, R90, R44 ;  /* 0x0000005a102c723c */ /* 0x040ff0000000182c */
[C---:B------:R-:W-:Y:S08]  /*feb0*/  HMMA.16816.F32 R52, R16.reuse, R60, R52 ;  /* 0x0000003c1034723c */ /* 0x040ff00000001834 */
[C---:B------:R-:W-:Y:S01]  /*fec0*/  HMMA.16816.F32 R40, R16.reuse, R88, R40 ;  /* 0x000000581028723c */ /* 0x040fe20000001828 */
[----:B------:R-:W4:Y:S07]  /*fed0*/  LDSM.16.M88.4 R88, [R209] ;  /* 0x00000000d158783b */ /* 0x000f2e0000000200 */
[----:B------:R-:W-:Y:S01]  /*fee0*/  HMMA.16816.F32 R32, R16, R62, R28 ;  /* 0x0000003e1020723c */ /* 0x000fe2000000181c */
[----:B------:R-:W1:Y:S07]  /*fef0*/  LDSM.16.M88.4 R60, [R208] ;  /* 0x00000000d03c783b */ /* 0x000e6e0000000200 */
[C---:B------:R-:W-:Y:S08]  /*ff00*/  HMMA.16816.F32 R28, R12.reuse, R68, R24 ;  /* 0x000000440c1c723c */ /* 0x040ff00000001818 */
[C---:B------:R-:W-:Y:S01]  /*ff10*/  HMMA.16816.F32 R24, R12.reuse, R70, R20 ;  /* 0x000000460c18723c */ /* 0x040fe20000001814 */
[----:B------:R-:W-:Y:S07]  /*ff20*/  LDSM.16.M88.4 R68, [R195+0x2000] ;  /* 0x00200000c344783b */ /* 0x000fee0000000200 */
[C---:B--2---:R-:W-:Y:S01]  /*ff30*/  HMMA.16816.F32 R20, R12.reuse, R72, R4 ;  /* 0x000000480c14723c */ /* 0x044fe20000001804 */
[----:B------:R-:W-:Y:S07]  /*ff40*/  LDSM.16.M88.4 R4, [R202+0x4000] ;  /* 0x00400000ca04783b */ /* 0x000fee0000000200 */
[C---:B------:R-:W-:Y:S01]  /*ff50*/  HMMA.16816.F32 R16, R12.reuse, R74, R36 ;  /* 0x0000004a0c10723c */ /* 0x040fe20000001824 */
[----:B------:R-:W2:Y:S07]  /*ff60*/  LDSM.16.M88.4 R72, [R198+0x2000] ;  /* 0x00200000c648783b */ /* 0x000eae0000000200 */
[C---:B------:R-:W-:Y:S08]  /*ff70*/  HMMA.16816.F32 R48, R12.reuse, R86, R44 ;  /* 0x000000560c30723c */ /* 0x040ff0000000182c */
[C---:B-1----:R-:W-:Y:S08]  /*ff80*/  HMMA.16816.F32 R44, R12.reuse, R56, R52 ;  /* 0x000000380c2c723c */ /* 0x042ff00000001834 */
[C---:B------:R-:W-:Y:S01]  /*ff90*/  HMMA.16816.F32 R40, R12.reuse, R84, R40 ;  /* 0x000000540c28723c */ /* 0x040fe20000001828 */
[----:B------:R-:W1:Y:S07]  /*ffa0*/  LDSM.16.M88.4 R84, [R198+0x3000] ;  /* 0x00300000c654783b */ /* 0x000e6e0000000200 */
[----:B------:R-:W-:Y:S08]  /*ffb0*/  HMMA.16816.F32 R36, R12, R58, R32 ;  /* 0x0000003a0c24723c */ /* 0x000ff00000001820 */
[C---:B------:R-:W-:Y:S08]  /*ffc0*/  HMMA.16816.F32 R32, R8.reuse, R64, R28 ;  /* 0x000000400820723c */ /* 0x040ff0000000181c */
[C---:B------:R-:W-:Y:S01]  /*ffd0*/  HMMA.16816.F32 R28, R8.reuse, R66, R24 ;  /* 0x00000042081c723c */ /* 0x040fe20000001818 */
[----:B------:R-:W1:Y:S07]  /*ffe0*/  LDSM.16.M88.4 R64, [R198+0x3800] ;  /* 0x00380000c640783b */ /* 0x000e6e0000000200 */
[C---:B---3--:R-:W-:Y:S01]  /*fff0*/  HMMA.16816.F32 R24, R8.reuse, R76, R20 ;  /* 0x0000004c0818723c */ /* 0x048fe20000001814 */
[----:B------:R-:W3:Y:S07]  /*10000*/  LDSM.16.M88.4 R20, [R201+0x4000] ;  /* 0x00400000c914783b */ /* 0x000eee0000000200 */
[C---:B------:R-:W-:Y:S01]  /*10010*/  HMMA.16816.F32 R16, R8.reuse, R78, R16 ;  /* 0x0000004e0810723c */ /* 0x040fe20000001810 */
[----:B------:R-:W1:Y:S07]  /*10020*/  LDSM.16.M88.4 R76, [R195+0x2800] ;  /* 0x00280000c34c783b */ /* 0x000e6e0000000200 */
[C---:B----4-:R-:W-:Y:S08]  /*10030*/  HMMA.16816.F32 R56, R8.reuse, R90, R48 ;  /* 0x0000005a0838723c */ /* 0x050ff00000001830 */
[C---:B------:R-:W-:Y:S08]  /*10040*/  HMMA.16816.F32 R48, R8.reuse, R60, R44 ;  /* 0x0000003c0830723c */ /* 0x040ff0000000182c */
[C---:B------:R-:W-:Y:S01]  /*10050*/  HMMA.16816.F32 R12, R8.reuse, R88, R40 ;  /* 0x00000058080c723c */ /* 0x040fe20000001828 */
[----:B------:R-:W-:Y:S04]  /*10060*/  LDSM.16.M88.4 R40, [R195+0x3000] ;  /* 0x00300000c328783b */ /* 0x000fe80000000200 */
[----:B------:R-:W-:Y:S03]  /*10070*/  LDSM.16.M88.4 R88, [R195+0x3800] ;  /* 0x00380000c358783b */ /* 0x000fe60000000200 */
[----:B------:R-:W-:Y:S01]  /*10080*/  HMMA.16816.F32 R44, R8, R62, R36 ;  /* 0x0000003e082c723c */ /* 0x000fe20000001824 */
[----:B------:R-:W-:Y:S07]  /*10090*/  LDSM.16.M88.4 R60, [R192+0x4000] ;  /* 0x00400000c03c783b */ /* 0x000fee0000000200 */
[C---:B--2---:R-:W-:Y:S08]  /*100a0*/  HMMA.16816.F32 R36, R4.reuse, R72, R32 ;  /* 0x000000480424723c */ /* 0x044ff00000001820 */
[C---:B------:R-:W-:Y:S01]  /*100b0*/  HMMA.16816.F32 R52, R4.reuse, R82, R16 ;  /* 0x000000520434723c */ /* 0x040fe20000001810 */
[----:B------:R-:W2:Y:S07]  /*100c0*/  LDSM.16.M88.4 R16, [R199+0x8000] ;  /* 0x00800000c710783b */ /* 0x000eae0000000200 */
[C---:B------:R-:W-:Y:S01]  /*100d0*/  HMMA.16816.F32 R28, R4.reuse, R74, R28 ;  /* 0x0000004a041c723c */ /* 0x040fe2000000181c */
[----:B------:R-:W-:Y:S07]  /*100e0*/  LDSM.16.M88.4 R72, [R192+0x5800] ;  /* 0x00580000c048783b */ /* 0x000fee0000000200 */
[C---:B------:R-:W-:Y:S08]  /*100f0*/  HMMA.16816.F32 R32, R4.reuse, R80, R24 ;  /* 0x000000500420723c */ /* 0x040ff00000001818 */
[C---:B-1----:R-:W-:Y:S01]  /*10100*/  HMMA.16816.F32 R24, R4.reuse, R84, R12 ;  /* 0x000000540418723c */ /* 0x042fe2000000180c */
[----:B------:R-:W-:Y:S07]  /*10110*/  LDSM.16.M88.4 R12, [R200+0x8000] ;  /* 0x00800000c80c783b */ /* 0x000fee0000000200 */
[C---:B------:R-:W-:Y:S01]  /*10120*/  HMMA.16816.F32 R8, R4.reuse, R86, R56 ;  /* 0x000000560408723c */ /* 0x040fe20000001838 */
[----:B------:R-:W-:Y:S07]  /*10130*/  LDSM.16.M88.4 R56, [R195+0x4000] ;  /* 0x00400000c338783b */ /* 0x000fee0000000200 */
[C---:B------:R-:W-:Y:S08]  /*10140*/  HMMA.16816.F32 R48, R4.reuse, R64, R48 ;  /* 0x000000400430723c */ /* 0x040ff00000001830 */
[----:B------:R-:W-:Y:S01]  /*10150*/  HMMA.16816.F32 R96, R4, R66, R44 ;  /* 0x000000420460723c */ /* 0x000fe2000000182c */
[----:B------:R-:W-:Y:S04]  /*10160*/  LDSM.16.M88.4 R64, [R206] ;  /* 0x00000000ce40783b */ /* 0x000fe80000000200 */
[----:B------:R-:W-:Y:S03]  /*10170*/  LDSM.16.M88.4 R44, [R192+0x5000] ;  /* 0x00500000c02c783b */ /* 0x000fe60000000200 */
[C---:B---3--:R-:W-:Y:S01]  /*10180*/  HMMA.16816.F32 R4, R20.reuse, R68, R36 ;  /* 0x000000441404723c */ /* 0x048fe20000001824 */
[----:B------:R-:W1:Y:S07]  /*10190*/  LDSM.16.M88.4 R36, [R207] ;  /* 0x00000000cf24783b */ /* 0x000e6e0000000200 */
[C---:B------:R-:W-:Y:S08]  /*101a0*/  HMMA.16816.F32 R28, R20.reuse, R70, R28 ;  /* 0x00000046141c723c */ /* 0x040ff0000000181c */
[----:B------:R-:W-:Y:S01]  /*101b0*/  HMMA.16816.F32 R68, R20, R78, R52 ;  /* 0x0000004e1444723c */ /* 0x000fe20000001834 */
[----:B------:R-:W3:Y:S07]  /*101c0*/  LDSM.16.M88.4 R52, [R192+0x4800] ;  /* 0x00480000c034783b */ /* 0x000eee0000000200 */
[----:B--2---:R-:W-:Y:S08]  /*101d0*/  HMMA.16816.F32 R4, R16, R60, R4 ;  /* 0x0000003c1004723c */ /* 0x004ff00000001804 */
[C---:B------:R-:W-:Y:S01]  /*101e0*/  HMMA.16816.F32 R80, R20.reuse, R42, R8 ;  /* 0x0000002a1450723c */ /* 0x040fe20000001808 */
[----:B------:R-:W-:Y:S07]  /*101f0*/  LDSM.16.M88.4 R8, [R202+0x8000] ;  /* 0x00800000ca08783b */ /* 0x000fee0000000200 */
[----:B------:R-:W-:Y:S01]  /*10200*/  HMMA.16816.F32 R92, R20, R88, R48 ;  /* 0x00000058145c723c */ /* 0x000fe20000001830 */
[----:B------:R-:W2:Y:S07]  /*10210*/  LDSM.16.M88.4 R48, [R198+0x4000] ;  /* 0x00400000c630783b */ /* 0x000eae0000000200 */
[----:B------:R-:W-:Y:S01]  /*10220*/  HMMA.16816.F32 R28, R16, R62, R28 ;  /* 0x0000003e101c723c */ /* 0x000fe2000000181c */
[----:B------:R-:W-:Y:S07]  /*10230*/  LDSM.16.M88.4 R60, [R198+0x4800] ;  /* 0x00480000c63c783b */ /* 0x000fee0000000200 */
[C---:B------:R-:W-:Y:S08]  /*10240*/  HMMA.16816.F32 R32, R20.reuse, R76, R32 ;  /* 0x0000004c1420723c */ /* 0x040ff00000001820 */
[----:B------:R-:W-:Y:S08]  /*10250*/  HMMA.16816.F32 R84, R20, R40, R24 ;  /* 0x000000281454723c */ /* 0x000ff00000001818 */
[C---:B-1----:R-:W-:Y:S01]  /*10260*/  HMMA.16816.F32 R24, R12.reuse, R36, R4 ;  /* 0x000000240c18723c */ /* 0x042fe20000001804 */
[----:B------:R-:W1:Y:S07]  /*10270*/  LDSM.16.M88.4 R4, [R201+0x8000] ;  /* 0x00800000c904783b */ /* 0x000e6e0000000200 */
[----:B------:R-:W-:Y:S08]  /*10280*/  HMMA.16816.F32 R28, R12, R38, R28 ;  /* 0x000000260c1c723c */ /* 0x000ff0000000181c */
[----:B---3--:R-:W-:Y:S08]  /*10290*/  HMMA.16816.F32 R32, R16, R52, R32 ;  /* 0x000000341020723c */ /* 0x008ff00000001820 */
[----:B--2---:R-:W-:Y:S08]  /*102a0*/  HMMA.16816.F32 R24, R8, R48, R24 ;  /* 0x000000300818723c */ /* 0x004ff00000001818 */
        /* <DEDUP_REMOVED lines=18> */
[----:B------:R-:W2:Y:S07]  /*103d0*/  LDSM.16.M88.4 R60, [R204] ;  /* 0x00000000cc3c783b */ /* 0x000eae0000000200 */
[----:B------:R-:W-:Y:S01]  /*103e0*/  HMMA.16816.F32 R64, R16, R72, R92 ;  /* 0x000000481040723c */ /* 0x000fe2000000185c */
[----:B------:R4:W1:Y:S07]  /*103f0*/  MUFU.TANH R72, R0 ;  /* 0x0000000000487308 */ /* 0x00086e0000002400 */
[----:B---3--:R-:W-:Y:S01]  /*10400*/  HMMA.16816.F32 R36, R4, R52, R36 ;  /* 0x000000340424723c */ /* 0x008fe20000001824 */
[----:B----4-:R-:W-:-:S04]  /*10410*/  FMUL.FTZ R0, R50, c[0x0][0x320] ;  /* 0x0000c80032007a20 */ /* 0x010fc80000410000 */
[----:B------:R3:W4:Y:S03]  /*10420*/  MUFU.TANH R81, R0 ;  /* 0x0000000000517308 */ /* 0x0007260000002400 */
[----:B------:R-:W-:Y:S01]  /*10430*/  HMMA.16816.F32 R40, R12, R70, R44 ;  /* 0x000000460c28723c */ /* 0x000fe2000000182c */
[----:B------:R-:W-:Y:S01]  /*10440*/  LDSM.16.M88.4 R44, [R198+0x5800] ;  /* 0x00580000c62c783b */ /* 0x000fe20000000200 */
[----:B---3--:R-:W-:-:S03]  /*10450*/  FMUL.FTZ R0, R51, c[0x0][0x320] ;  /* 0x0000c80033007a20 */ /* 0x008fc60000410000 */
[----:B------:R-:W3:Y:S01]  /*10460*/  LDSM.16.M88.4 R48, [R195+0x5000] ;  /* 0x00500000c330783b */ /* 0x000ee20000000200 */
[----:B------:R2:W2:Y:S02]  /*10470*/  MUFU.TANH R73, R0 ;  /* 0x0000000000497308 */ /* 0x0004a40000002400 */
[----:B-1----:R-:W-:Y:S01]  /*10480*/  HMMA.16816.F32 R32, R8, R56, R24 ;  /* 0x000000380820723c */ /* 0x002fe20000001818 */
[----:B--2---:R-:W-:-:S05]  /*10490*/  FMUL.FTZ R0, R28, c[0x0][0x320] ;  /* 0x0000c8001c007a20 */ /* 0x004fca0000410000 */
[----:B------:R1:W2:Y:S02]  /*104a0*/  MUFU.TANH R69, R0 ;  /* 0x0000000000457308 */ /* 0x0002a40000002400 */
        /* <DEDUP_REMOVED lines=12> */
[----:B---3--:R-:W-:Y:S01]  /*10570*/  HMMA.16816.F32 R32, R4, R48, R32 ;  /* 0x000000300420723c */ /* 0x008fe20000001820 */
[----:B-1----:R-:W-:-:S05]  /*10580*/  FMUL.FTZ R0, R37, c[0x0][0x320] ;  /* 0x0000c80025007a20 */ /* 0x002fca0000410000 */
[----:B------:R1:W3:Y:S02]  /*10590*/  MUFU.TANH R52, R0 ;  /* 0x0000000000347308 */ /* 0x0002e40000002400 */
[----:B-1----:R-:W-:-:S06]  /*105a0*/  FMUL.FTZ R0, R38, c[0x0][0x320] ;  /* 0x0000c80026007a20 */ /* 0x002fcc0000410000 */
[----:B------:R1:W1:Y:S01]  /*105b0*/  MUFU.TANH R54, R0 ;  /* 0x0000000000367308 */ /* 0x0002620000002400 */
        /* <DEDUP_REMOVED lines=77> */
.L_x_693:
[----:B--234-:R-:W-:Y:S05]  /*10a90*/  BSYNC B0 ;  /* 0x0000000000007941 */ /* 0x01cfea0003800000 */
.L_x_692:
[----:B------:R-:W-:Y:S01]  /*10aa0*/  ISETP.NE.AND P0, PT, R119, 0x1, PT ;  /* 0x000000017700780c */ /* 0x000fe20003f05270 */
[----:B-1----:R-:W-:Y:S01]  /*10ab0*/  IMAD.IADD R0, R252, 0x1, R246 ;  /* 0x00000001fc007824 */ /* 0x002fe200078e02f6 */
[----:B------:R-:W-:Y:S01]  /*10ac0*/  ULDC UR4, c[0x0][0x324] ;  /* 0x0000c90000047ab9 */ /* 0x000fe20000000800 */
[----:B------:R-:W-:Y:S01]  /*10ad0*/  IMAD.MOV.U32 R8, RZ, RZ, c[0x0][0x32c] ;  /* 0x0000cb00ff087624 */ /* 0x000fe200078e00ff */
[----:B------:R-:W-:Y:S01]  /*10ae0*/  ULOP3.LUT UR4, URZ, UR4, URZ, 0x33, !UPT ;  /* 0x000000043f047292 */ /* 0x000fe2000f8e333f */
[----:B------:R-:W-:Y:S01]  /*10af0*/  IMAD.MOV.U32 R4, RZ, RZ, R0 ;  /* 0x000000ffff047224 */ /* 0x000fe200078e0000 */
[----:B------:R-:W0:Y:S01]  /*10b00*/  LDGDEPBAR ;  /* 0x00000000000079af */ /* 0x000e220000000000 */
[----:B------:R-:W-:Y:S01]  /*10b10*/  IMAD.IADD R7, R100, 0x1, -R241 ;  /* 0x0000000164077824 */ /* 0x000fe200078e0af1 */
[----:B------:R-:W-:-:S05]  /*10b20*/  ISETP.GE.AND P6, PT, R8, 0x1, PT ;  /* 0x000000010800780c */ /* 0x000fca0003fc6270 */
[----:B------:R-:W-:Y:S01]  /*10b30*/  @P0 IMAD.HI.U32 R2, R0, c[0x0][0x2c8], RZ ;  /* 0x0000b20000020a27 */ /* 0x000fe200078e00ff */
[----:B------:R-:W-:-:S04]  /*10b40*/  IADD3 R0, R242, 0x1, -R115 ;  /* 0x00000001f2007810 */ /* 0x000fc80007ffe873 */
[----:B------:R-:W-:Y:S02]  /*10b50*/  @P0 SHF.R.U32.HI R4, RZ, c[0x0][0x2cc], R2 ;  /* 0x0000b300ff040a19 */ /* 0x000fe40000011602 */
[----:B------:R-:W-:-:S03]  /*10b60*/  IADD3 R0, -R243, R0, -R241 ;  /* 0x00000000f3007210 */ /* 0x000fc60007ffe9f1 */
[----:B------:R-:W1:Y:S01]  /*10b70*/  SHFL.IDX PT, R3, R4, RZ, 0x1c1f ;  /* 0x001c1fff04037589 */ /* 0x000e6200000e0000 */
        /* <DEDUP_REMOVED lines=17> */
.L_x_696:
[----:B------:R-:W-:-:S04]  /*10c90*/  MOV R8, c[0x0][0x32c] ;  /* 0x0000cb0000087a02 */ /* 0x000fc80000000f00 */
[----:B------:R-:W-:-:S13]  /*10ca0*/  ISETP.NE.AND P0, PT, R8, 0x1, PT ;  /* 0x000000010800780c */ /* 0x000fda0003f05270 */
[----:B------:R-:W-:-:S05]  /*10cb0*/  @P0 IMAD.HI.U32 R8, R3, c[0x0][0x330], RZ ;  /* 0x0000cc0003080a27 */ /* 0x000fca00078e00ff */
[----:B------:R-:W-:Y:S02]  /*10cc0*/  @P0 SHF.R.U32.HI R3, RZ, c[0x0][0x334], R8 ;  /* 0x0000cd00ff030a19 */ /* 0x000fe40000011608 */
.L_x_697:
[----:B------:R-:W-:Y:S05]  /*10cd0*/  BSYNC B0 ;  /* 0x0000000000007941 */ /* 0x000fea0003800000 */
.L_x_695:
[----:B------:R-:W-:-:S04]  /*10ce0*/  IMAD R3, R3, c[0x0][0x32c], -R115 ;  /* 0x0000cb0003037a24 */ /* 0x000fc800078e0a73 */
[----:B------:R-:W-:-:S05]  /*10cf0*/  IMAD.IADD R3, R3, 0x1, -R241 ;  /* 0x0000000103037824 */ /* 0x000fca00078e0af1 */
[----:B------:R-:W-:Y:S02]  /*10d00*/  IADD3 R8, R3, c[0x0][0x32c], RZ ;  /* 0x0000cb0003087a10 */ /* 0x000fe40007ffe0ff */
[----:B------:R-:W-:Y:S02]  /*10d10*/  IMNMX R0, R0, R3, !PT ;  /* 0x0000000300007217 */ /* 0x000fe40007800200 */
[----:B------:R-:W-:Y:S02]  /*10d20*/  IMNMX R2, R2, R8, PT ;  /* 0x0000000802027217 */ /* 0x000fe40003800200 */
.L_x_694:
[----:B-----5:R-:W-:Y:S01]  /*10d30*/  ISETP.GT.AND P1, PT, R152, RZ, PT ;  /* 0x000000ff9800720c */ /* 0x020fe20003f24270 */
        /* <DEDUP_REMOVED lines=64> */
.L_x_700:
[----:B------:R-:W-:-:S04]  /*11140*/  MOV R4, c[0x0][0x32c] ;  /* 0x0000cb0000047a02 */ /* 0x000fc80000000f00 */
[----:B------:R-:W-:-:S13]  /*11150*/  ISETP.NE.AND P0, PT, R4, 0x1, PT ;  /* 0x000000010400780c */ /* 0x000fda0003f05270 */
[----:B------:R-:W-:-:S05]  /*11160*/  @P0 IMAD.HI.U32 R4, R3, c[0x0][0x330], RZ ;  /* 0x0000cc0003040a27 */ /* 0x000fca00078e00ff */
[----:B------:R-:W-:Y:S02]  /*11170*/  @P0 SHF.R.U32.HI R3, RZ, c[0x0][0x334], R4 ;  /* 0x0000cd00ff030a19 */ /* 0x000fe40000011604 */
.L_x_701:
[----:B------:R-:W-:Y:S05]  /*11180*/  BSYNC B0 ;  /* 0x0000000000007941 */ /* 0x000fea0003800000 */
.L_x_699:
[----:B------:R-:W-:-:S04]  /*11190*/  IMAD R3, R3, c[0x0][0x32c], -R115 ;  /* 0x0000cb0003037a24 */ /* 0x000fc800078e0a73 */
[----:B------:R-:W-:-:S05]  /*111a0*/  IMAD.IADD R3, R3, 0x1, -R241 ;  /* 0x0000000103037824 */ /* 0x000fca00078e0af1 */
[----:B------:R-:W-:Y:S02]  /*111b0*/  IADD3 R4, R3, c[0x0][0x32c], RZ ;  /* 0x0000cb0003047a10 */ /* 0x000fe40007ffe0ff */
[----:B------:R-:W-:Y:S02]  /*111c0*/  IMNMX R0, R0, R3, !PT ;  /* 0x0000000300007217 */ /* 0x000fe40007800200 */
[----:B------:R-:W-:Y:S02]  /*111d0*/  IMNMX R2, R2, R4, PT ;  /* 0x0000000402027217 */ /* 0x000fe40003800200 */
.L_x_698:
[----:B------:R-:W-:Y:S01]  /*111e0*/  ISETP.GT.AND P0, PT, R0, RZ, P1 ;  /* 0x000000ff0000720c */ /* 0x000fe20000f04270 */
        /* <DEDUP_REMOVED lines=52> */
[----:B------:R-:W-:Y:S01]  /*11530*/  ISETP.GT.AND P0, PT, R0, 0x28, P1 ;  /* 0x000000280000780c */ /* 0x000fe20000f04270 */
[----:B------:R-:W-:Y:S01]  /*11540*/  LDSM.16.MT88.4 R24, [R197] ;  /* 0x00000000c518783b */ /* 0x000fe20000004200 */
[----:B------:R-:W-:-:S02]  /*11550*/  FMNMX.FTZ R3, R224, R3, !PT ;  /* 0x00000003e0037209 */ /* 0x000fc40007810000 */
[----:B------:R-:W-:Y:S02]  /*11560*/  ISETP.LT.OR P0, PT, R2, 0x29, P0 ;  /* 0x000000290200780c */ /* 0x000fe40000701670 */
[----:B------:R-:W-:Y:S02]  /*11570*/  FMNMX.FTZ R4, R101, R4, !PT ;  /* 0x0000000465047209 */ /* 0x000fe40007810000 */
[----:B------:R-:W-:Y:S02]  /*11580*/  FSEL R128, R22, -INF , !P0 ;  /* 0xff80000016807808 */ /* 0x000fe40004000000 */
[----:B------:R-:W-:Y:S02]  /*11590*/  ISETP.GT.AND P0, PT, R0, 0x29, P1 ;  /* 0x000000290000780c */ /* 0x000fe40000f04270 */
[----:B------:R-:W-:Y:S02]  /*115a0*/  FMNMX.FTZ R3, R225, R3, !PT ;  /* 0x00000003e1037209 */ /* 0x000fe40007810000 */
[----:B------:R-:W-:-:S02]  /*115b0*/  ISETP.LT.OR P0, PT, R2, 0x2a, P0 ;  /* 0x0000002a0200780c */ /* 0x000fc40000701670 */
[----:B------:R-:W-:Y:S01]  /*115c0*/  FMNMX.FTZ R4, R130, R4, !PT ;  /* 0x0000000482047209 */ /* 0x000fe20007810000 */
[----:B------:R-:W1:Y:S01]  /*115d0*/  SHFL.BFLY PT, R5, R3, 0x2, 0x1f ;  /* 0x0c401f0003057f89 */ /* 0x000e6200000e0000 */
[----:B------:R-:W-:Y:S02]  /*115e0*/  FSEL R103, R23, -INF , !P0 ;  /* 0xff80000017677808 */ /* 0x000fe40004000000 */
[----:B------:R-:W-:Y:S02]  /*115f0*/  ISETP.GT.AND P0, PT, R0, 0x30, P1 ;  /* 0x000000300000780c */ /* 0x000fe40000f04270 */
[----:B------:R-:W-:Y:S02]  /*11600*/  FMNMX.FTZ R4, R128, R4, !PT ;  /* 0x0000000480047209 */ /* 0x000fe40007810000 */
[----:B------:R-:W-:Y:S02]  /*11610*/  ISETP.LT.OR P0, PT, R2, 0x31, P0 ;  /* 0x000000310200780c */ /* 0x000fe40000701670 */
[----:B------:R-:W-:-:S02]  /*11620*/  ISETP.GT.AND P2, PT, R0, 0x38, P1 ;  /* 0x000000380000780c */ /* 0x000fc40000f44270 */
[----:B------:R-:W-:Y:S02]  /*11630*/  FSEL R137, R20, -INF , !P0 ;  /* 0xff80000014897808 */ /* 0x000fe40004000000 */
[----:B------:R-:W-:Y:S02]  /*11640*/  ISETP.GT.AND P0, PT, R0, 0x31, P1 ;  /* 0x000000310000780c */ /* 0x000fe40000f04270 */
[----:B------:R-:W-:Y:S02]  /*11650*/  FMNMX.FTZ R4, R103, R4, !PT ;  /* 0x0000000467047209 */ /* 0x000fe40007810000 */
[----:B------:R-:W-:-:S04]  /*11660*/  ISETP.LT.OR P0, PT, R2, 0x32, P0 ;  /* 0x000000320200780c */ /* 0x000fc80000701670 */
[----:B------:R-:W-:Y:S02]  /*11670*/  FSEL R139, R21, -INF , !P0 ;  /* 0xff800000158b7808 */ /* 0x000fe40004000000 */
[----:B------:R-:W-:Y:S01]  /*11680*/  ISETP.GT.AND P0, PT, R0, 0x39, P1 ;  /* 0x000000390000780c */ /* 0x000fe20000f04270 */
[----:B------:R-:W-:Y:S01]  /*11690*/  LDSM.16.MT88.4 R20, [R196] ;  /* 0x00000000c414783b */ /* 0x000fe20000004200 */
[C---:B------:R-:W-:Y:S02]  /*116a0*/  ISETP.LT.OR P1, PT, R2.reuse, 0x39, P2 ;  /* 0x000000390200780c */ /* 0x040fe40001721670 */
[----:B------:R-:W-:Y:S02]  /*116b0*/  FMNMX.FTZ R0, R137, R4, !PT ;  /* 0x0000000489007209 */ /* 0x000fe40007810000 */
[----:B------:R-:W-:Y:S02]  /*116c0*/  ISETP.LT.OR P0, PT, R2, 0x3a, P0 ;  /* 0x0000003a0200780c */ /* 0x000fe40000701670 */
[----:B------:R-:W-:-:S02]  /*116d0*/  FSEL R138, R15, -INF , !P1 ;  /* 0xff8000000f8a7808 */ /* 0x000fc40004800000 */
[----:B------:R-:W-:Y:S02]  /*116e0*/  FMNMX.FTZ R2, R139, R0, !PT ;  /* 0x000000008b027209 */ /* 0x000fe40007810000 */
        /* <DEDUP_REMOVED lines=18> */
[----:B------:R-:W-:Y:S08]  /*11810*/  MUFU.EX2 R48, R3 ;  /* 0x0000000300307308 */ /* 0x000ff00000000800 */
[----:B------:R1:W-:Y:S02]  /*11820*/  MUFU.EX2 R10, R0 ;  /* 0x00000000000a7308 */ /* 0x0003e40000000800 */
[----:B-1----:R-:W-:-:S02]  /*11830*/  FFMA.FTZ R0, R11, c[0x0][0x2d0], -R2 ;  /* 0x0000b4000b007a23 */ /* 0x002fc40000010802 */
[----:B---3--:R-:W-:-:S04]  /*11840*/  IMAD.MOV.U32 R11, RZ, RZ, R16 ;  /* 0x000000ffff0b7224 */ /* 0x008fc800078e0010 */
[----:B------:R1:W-:Y:S01]  /*11850*/  MUFU.EX2 R4, R0 ;  /* 0x0000000000047308 */ /* 0x0003e20000000800 */
[----:B------:R-:W2:Y:S01]  /*11860*/  LDSM.16.MT88.4 R16, [R193+0x2000] ;  /* 0x00200000c110783b */ /* 0x000ea20000004200 */
[----:B-1----:R-:W-:-:S05]  /*11870*/  FMUL.FTZ R0, R8, c[0x0][0x2d0] ;  /* 0x0000b40008007a20 */ /* 0x002fca0000410000 */
[----:B------:R-:W-:-:S05]  /*11880*/  FSEL R0, R0, RZ, P0 ;  /* 0x000000ff00007208 */ /* 0x000fca0000000000 */
[----:B------:R-:W-:-:S04]  /*11890*/  FFMA.FTZ R3, R6, c[0x0][0x2d0], -R0 ;  /* 0x0000b40006037a23 */ /* 0x000fc80000010800 */
[----:B------:R1:W-:Y:S02]  /*118a0*/  MUFU.EX2 R238, R3 ;  /* 0x0000000300ee7308 */ /* 0x0003e40000000800 */
[----:B-1----:R-:W-:-:S06]  /*118b0*/  FFMA.FTZ R3, R7, c[0x0][0x2d0], -R0 ;  /* 0x0000b40007037a23 */ /* 0x002fcc0000010800 */
[----:B------:R1:W3:Y:S02]  /*118c0*/  MUFU.EX2 R237, R3 ;  /* 0x0000000300ed7308 */ /* 0x0002e40000000800 */
[----:B-1----:R-:W-:Y:S01]  /*118d0*/  FFMA.FTZ R3, R9, c[0x0][0x2d0], -R0 ;  /* 0x0000b40009037a23 */ /* 0x002fe20000010800 */
[----:B---3--:R-:W-:Y:S01]  /*118e0*/  F2FP.PACK_AB R5, R237, R238 ;  /* 0x000000eeed05723e */ /* 0x008fe200000000ff */
[----:B------:R-:W-:Y:S01]  /*118f0*/  IMAD.MOV.U32 R9, RZ, RZ, R4 ;  /* 0x000000ffff097224 */ /* 0x000fe200078e0004 */
[----:B------:R-:W-:-:S03]  /*11900*/  F2FP.PACK_AB R4, R10, R11 ;  /* 0x0000000b0a04723e */ /* 0x000fc600000000ff */
[----:B------:R1:W-:Y:S01]  /*11910*/  MUFU.EX2 R247, R3 ;  /* 0x0000000300f77308 */ /* 0x0003e20000000800 */
[----:B------:R-:W-:Y:S01]  /*11920*/  F2FP.PACK_AB R6, R48, R9 ;  /* 0x000000093006723e */ /* 0x000fe200000000ff */
[----:B-1----:R-:W-:Y:S02]  /*11930*/  FFMA.FTZ R3, R13, c[0x0][0x2d0], -R0 ;  /* 0x0000b4000d037a23 */ /* 0x002fe40000010800 */
[----:B------:R-:W1:Y:S04]  /*11940*/  LDSM.16.MT88.4 R12, [R194+0x2000] ;  /* 0x00200000c20c783b */ /* 0x000e680000004200 */
[----:B------:R-:W3:Y:S02]  /*11950*/  MUFU.EX2 R244, R3 ;  /* 0x0000000300f47308 */ /* 0x000ee40000000800 */
[----:B---3--:R-:W-:Y:S01]  /*11960*/  F2FP.PACK_AB R7, R244, R247 ;  /* 0x000000f7f407723e */ /* 0x008fe200000000ff */
[----:B------:R-:W-:-:S05]  /*11970*/  FFMA.FTZ R3, R43, c[0x0][0x2d0], -R2 ;  /* 0x0000b4002b037a23 */ /* 0x000fca0000010802 */
[----:B------:R3:W-:Y:S01]  /*11980*/  MUFU.EX2 R154, R3 ;  /* 0x00000003009a7308 */ /* 0x0007e20000000800 */
[C---:B------:R-:W-:Y:S08]  /*11990*/  HMMA.16816.F32 R88, R4.reuse, R32, RZ ;  /* 0x000000200458723c */ /* 0x040ff000000018ff */
[----:B------:R-:W-:Y:S01]  /*119a0*/  HMMA.16816.F32 R112, R4, R34, RZ ;  /* 0x000000220470723c */ /* 0x000fe200000018ff */
[----:B------:R-:W4:Y:S01]  /*119b0*/  LDSM.16.MT88.4 R32, [R196+0x2000] ;  /* 0x00200000c420783b */ /* 0x000f220000004200 */
[----:B---3--:R-:W-:-:S06]  /*119c0*/  FFMA.FTZ R3, R44, c[0x0][0x2d0], -R2 ;  /* 0x0000b4002c037a23 */ /* 0x008fcc0000010802 */
[C---:B------:R-:W-:Y:S01]  /*119d0*/  HMMA.16816.F32 R116, R4.reuse, R24, RZ ;  /* 0x000000180474723c */ /* 0x040fe200000018ff */
[----:B------:R-:W-:Y:S01]  /*119e0*/  IMAD.MOV.U32 R44, RZ, RZ, R48 ;  /* 0x000000ffff2c7224 */ /* 0x000fe200078e0030 */
[----:B------:R3:W5:Y:S06]  /*119f0*/  MUFU.EX2 R140, R3 ;  /* 0x00000003008c7308 */ /* 0x00076c0000000800 */
[C---:B------:R-:W-:Y:S01]  /*11a00*/  HMMA.16816.F32 R96, R4.reuse, R26, RZ ;  /* 0x0000001a0460723c */ /* 0x040fe200000018ff */
[----:B------:R-:W4:Y:S07]  /*11a10*/  LDSM.16.MT88.4 R24, [R193+0x4000] ;  /* 0x00400000c118783b */ /* 0x000f2e0000004200 */
[----:B------:R-:W-:Y:S01]  /*11a20*/  HMMA.16816.F32 R80, R4, R20, RZ ;  /* 0x000000140450723c */ /* 0x000fe200000018ff */
[----:B---3--:R-:W-:-:S04]  /*11a30*/  FFMA.FTZ R3, R45, c[0x0][0x2d0], -R2 ;  /* 0x0000b4002d037a23 */ /* 0x008fc80000010802 */
[----:B------:R3:W-:Y:S03]  /*11a40*/  MUFU.EX2 R153, R3 ;  /* 0x0000000300997308 */ /* 0x0007e60000000800 */
[C---:B------:R-:W-:Y:S01]  /*11a50*/  HMMA.16816.F32 R92, R4.reuse, R22, RZ ;  /* 0x00000016045c723c */ /* 0x040fe200000018ff */
[----:B------:R-:W5:Y:S07]  /*11a60*/  LDSM.16.MT88.4 R20, [R194+0x4000] ;  /* 0x00400000c214783b */ /* 0x000f6e0000004200 */
[----:B--2---:R-:W-:Y:S01]  /*11a70*/  HMMA.16816.F32 R76, R4, R16, RZ ;  /* 0x00000010044c723c */ /* 0x004fe200000018ff */
[----:B---3--:R-:W-:-:S07]  /*11a80*/  FFMA.FTZ R3, R47, c[0x0][0x2d0], -R2 ;  /* 0x0000b4002f037a23 */ /* 0x008fce0000010802 */
[C---:B------:R-:W-:Y:S01]  /*11a90*/  HMMA.16816.F32 R72, R4.reuse, R18, RZ ;  /* 0x000000120448723c */ /* 0x040fe200000018ff */
[----:B------:R-:W2:Y:S01]  /*11aa0*/  LDSM.16.MT88.4 R16, [R197+0x4000] ;  /* 0x00400000c510783b */ /* 0x000ea20000004200 */
[----:B------:R3:W2:Y:S06]  /*11ab0*/  MUFU.EX2 R215, R3 ;  /* 0x0000000300d77308 */ /* 0x0006ac0000000800 */
[C---:B-1----:R-:W-:Y:S08]  /*11ac0*/  HMMA.16816.F32 R68, R4.reuse, R12, RZ ;  /* 0x0000000c0444723c */ /* 0x042ff000000018ff */
[----:B------:R-:W-:Y:S01]  /*11ad0*/  HMMA.16816.F32 R60, R4, R14, RZ ;  /* 0x0000000e043c723c */ /* 0x000fe200000018ff */
[----:B------:R-:W1:Y:S01]  /*11ae0*/  LDSM.16.MT88.4 R12, [R196+0x4000] ;  /* 0x00400000c40c783b */ /* 0x000e620000004200 */
[----:B---3--:R-:W-:-:S04]  /*11af0*/  FFMA.FTZ R3, R40, c[0x0][0x2d0], -R0 ;  /* 0x0000b40028037a23 */ /* 0x008fc80000010800 */
[----:B------:R3:W-:Y:S02]  /*11b00*/  MUFU.EX2 R236, R3 ;  /* 0x0000000300ec7308 */ /* 0x0007e40000000800 */
[C---:B----4-:R-:W-:Y:S08]  /*11b10*/  HMMA.16816.F32 R48, R4.reuse, R32, RZ ;  /* 0x000000200430723c */ /* 0x050ff000000018ff */
[----:B------:R-:W-:Y:S01]  /*11b20*/  HMMA.16816.F32 R52, R4, R34, RZ ;  /* 0x000000220434723c */ /* 0x000fe200000018ff */
[----:B------:R-:W4:Y:S01]  /*11b30*/  LDSM.16.MT88.4 R32, [R194+0x800] ;  /* 0x00080000c220783b */ /* 0x000f220000004200 */
[----:B---3--:R-:W-:-:S06]  /*11b40*/  FFMA.FTZ R3, R41, c[0x0][0x2d0], -R0 ;  /* 0x0000b40029037a23 */ /* 0x008fcc0000010800 */
[C---:B------:R-:W-:Y:S01]  /*11b50*/  HMMA.16816.F32 R84, R4.reuse, R28, RZ ;  /* 0x0000001c0454723c */ /* 0x040fe200000018ff */
[----:B------:R3:W1:Y:S07]  /*11b60*/  MUFU.EX2 R234, R3 ;  /* 0x0000000300ea7308 */ /* 0x00066e0000000800 */
[C---:B------:R-:W-:Y:S01]  /*11b70*/  HMMA.16816.F32 R108, R4.reuse, R30, RZ ;  /* 0x0000001e046c723c */ /* 0x040fe200000018ff */
[----:B------:R-:W1:Y:S07]  /*11b80*/  LDSM.16.MT88.4 R28, [R197+0x800] ;  /* 0x00080000c51c783b */ /* 0x000e6e0000004200 */
[----:B------:R-:W-:Y:S01]  /*11b90*/  HMMA.16816.F32 R64, R4, R36, RZ ;  /* 0x000000240440723c */ /* 0x000fe200000018ff */
[----:B---3--:R-:W-:-:S04]  /*11ba0*/  FFMA.FTZ R3, R42, c[0x0][0x2d0], -R0 ;  /* 0x0000b4002a037a23 */ /* 0x008fc80000010800 */
[----:B------:R3:W-:Y:S03]  /*11bb0*/  MUFU.EX2 R235, R3 ;  /* 0x0000000300eb7308 */ /* 0x0007e60000000800 */
[C---:B------:R-:W-:Y:S01]  /*11bc0*/  HMMA.16816.F32 R56, R4.reuse, R38, RZ ;  /* 0x000000260438723c */ /* 0x040fe200000018ff */
[----:B------:R-:W1:Y:S07]  /*11bd0*/  LDSM.16.MT88.4 R36, [R193+0x800] ;  /* 0x00080000c124783b */ /* 0x000e6e0000004200 */
[----:B------:R-:W-:Y:S01]  /*11be0*/  HMMA.16816.F32 R120, R4, R24, RZ ;  /* 0x000000180478723c */ /* 0x000fe200000018ff */
[----:B---3--:R-:W-:-:S07]  /*11bf0*/  FFMA.FTZ R3, R46, c[0x0][0x2d0], -R0 ;  /* 0x0000b4002e037a23 */ /* 0x008fce0000010800 */
[C---:B------:R-:W-:Y:S01]  /*11c00*/  HMMA.16816.F32 R124, R4.reuse, R26, RZ ;  /* 0x0000001a047c723c */ /* 0x040fe200000018ff */
[----:B------:R-:W3:Y:S01]  /*11c10*/  LDSM.16.MT88.4 R24, [R196+0x800] ;  /* 0x00080000c418783b */ /* 0x000ee20000004200 */
[----:B------:R2:W1:Y:S06]  /*11c20*/  MUFU.EX2 R226, R3 ;  /* 0x0000000300e27308 */ /* 0x00046c0000000800 */
[C---:B-----5:R-:W-:Y:S08]  /*11c30*/  HMMA.16816.F32 R40, R4.reuse, R20, RZ ;  /* 0x000000140428723c */ /* 0x060ff000000018ff */
[----:B------:R-:W-:Y:S01]  /*11c40*/  HMMA.16816.F32 R132, R4, R22, RZ ;  /* 0x000000160484723c */ /* 0x000fe200000018ff */
[----:B------:R-:W5:Y:S01]  /*11c50*/  LDSM.16.MT88.4 R20, [R193+0x2800] ;  /* 0x00280000c114783b */ /* 0x000f620000004200 */
[----:B--2---:R-:W-:-:S06]  /*11c60*/  FFMA.FTZ R3, R102, c[0x0][0x2d0], -R2 ;  /* 0x0000b40066037a23 */ /* 0x004fcc0000010802 */
[C---:B------:R-:W-:Y:S08]  /*11c70*/  HMMA.16816.F32 R148, R4.reuse, R16, RZ ;  /* 0x000000100494723c */ /* 0x040ff000000018ff */
[C---:B------:R-:W-:Y:S01]  /*11c80*/  HMMA.16816.F32 R160, R4.reuse, R18, RZ ;  /* 0x0000001204a0723c */ /* 0x040fe200000018ff */
[----:B------:R-:W2:Y:S07]  /*11c90*/  LDSM.16.MT88.4 R16, [R194+0x2800] ;  /* 0x00280000c210783b */ /* 0x000eae0000004200 */
[C---:B-1----:R-:W-:Y:S08]  /*11ca0*/  HMMA.16816.F32 R164, R4.reuse, R12, RZ ;  /* 0x0000000c04a4723c */ /* 0x042ff000000018ff */
[----:B------:R-:W-:Y:S01]  /*11cb0*/  HMMA.16816.F32 R156, R4, R14, RZ ;  /* 0x0000000e049c723c */ /* 0x000fe200000018ff */
[----:B------:R-:W1:Y:S06]  /*11cc0*/  LDSM.16.MT88.4 R12, [R197+0x2800] ;  /* 0x00280000c50c783b */ /* 0x000e6c0000004200 */
[----:B------:R-:W-:-:S02]  /*11cd0*/  F2FP.PACK_AB R4, R140, R154 ;  /* 0x0000009a8c04723e */ /* 0x000fc400000000ff */
[----:B------:R-:W-:Y:S02]  /*11ce0*/  F2FP.PACK_AB R6, R215, R153 ;  /* 0x00000099d706723e */ /* 0x000fe400000000ff */
[----:B------:R-:W-:Y:S02]  /*11cf0*/  F2FP.PACK_AB R5, R234, R236 ;  /* 0x000000ecea05723e */ /* 0x000fe400000000ff */
[----:B------:R-:W-:-:S07]  /*11d00*/  F2FP.PACK_AB R7, R226, R235 ;  /* 0x000000ebe207723e */ /* 0x000fce00000000ff */
[C---:B----4-:R-:W-:Y:S08]  /*11d10*/  HMMA.16816.F32 R220, R4.reuse, R32, R84 ;  /* 0x0000002004dc723c */ /* 0x050ff00000001854 */
[C---:B------:R-:W-:Y:S01]  /*11d20*/  HMMA.16816.F32 R248, R4.reuse, R34, R108 ;  /* 0x0000002204f8723c */ /* 0x040fe2000000186c */
[----:B------:R-:W4:Y:S07]  /*11d30*/  LDSM.16.MT88.4 R32, [R196+0x2800] ;  /* 0x00280000c420783b */ /* 0x000f2e0000004200 */
[C---:B------:R-:W-:Y:S08]  /*11d40*/  HMMA.16816.F32 R188, R4.reuse, R28, R116 ;  /* 0x0000001c04bc723c */ /* 0x040ff00000001874 */
[C---:B------:R-:W-:Y:S01]  /*11d50*/  HMMA.16816.F32 R180, R4.reuse, R30, R96 ;  /* 0x0000001e04b4723c */ /* 0x040fe20000001860 */
[----:B------:R-:W1:Y:S07]  /*11d60*/  LDSM.16.MT88.4 R28, [R193+0x4800] ;  /* 0x00480000c11c783b */ /* 0x000e6e0000004200 */
[C---:B------:R-:W-:Y:S07]  /*11d70*/  HMMA.16816.F32 R172, R4.reuse, R36, R88 ;  /* 0x0000002404ac723c */ /* 0x040fee0000001858 */
[----:B------:R-:W-:Y:S01]  /*11d80*/  IMAD.MOV.U32 R88, RZ, RZ, R154 ;  /* 0x000000ffff587224 */ /* 0x000fe200078e009a */
[----:B------:R-:W-:Y:S01]  /*11d90*/  HMMA.16816.F32 R184, R4, R38, R112 ;  /* 0x0000002604b8723c */ /* 0x000fe20000001870 */
[----:B------:R-:W-:Y:S01]  /*11da0*/  IMAD.MOV.U32 R91, RZ, RZ, R153 ;  /* 0x000000ffff5b7224 */ /* 0x000fe200078e0099 */
[----:B------:R-:W-:Y:S01]  /*11db0*/  LDSM.16.MT88.4 R36, [R194+0x1000] ;  /* 0x00100000c224783b */ /* 0x000fe20000004200 */
[----:B------:R-:W-:-:S02]  /*11dc0*/  IMAD.MOV.U32 R90, RZ, RZ, R152 ;  /* 0x000000ffff5a7224 */ /* 0x000fc400078e0098 */
[----:B------:R-:W-:Y:S02]  /*11dd0*/  IMAD.MOV.U32 R89, RZ, RZ, R140 ;  /* 0x000000ffff597224 */ /* 0x000fe400078e008c */
[----:B------:R2:W1:Y:S01]  /*11de0*/  MUFU.EX2 R140, R3 ;  /* 0x00000003008c7308 */ /* 0x0004620000000800 */
[C---:B---3--:R-:W-:Y:S08]  /*11df0*/  HMMA.16816.F32 R176, R4.reuse, R24, R80 ;  /* 0x0000001804b0723c */ /* 0x048ff00000001850 */
[----:B------:R-:W-:Y:S01]  /*11e00*/  HMMA.16816.F32 R168, R4, R26, R92 ;  /* 0x0000001a04a8723c */ /* 0x000fe2000000185c */
[----:B------:R-:W-:Y:S01]  /*11e10*/  LDSM.16.MT88.4 R24, [R197+0x1000] ;  /* 0x00100000c518783b */ /* 0x000fe20000004200 */
[----:B--2---:R-:W-:-:S06]  /*11e20*/  FFMA.FTZ R3, R129, c[0x0][0x2d0], -R2 ;  /* 0x0000b40081037a23 */ /* 0x004fcc0000010802 */
[----:B-----5:R-:W-:Y:S01]  /*11e30*/  HMMA.16816.F32 R152, R4, R20, R76 ;  /* 0x000000140498723c */ /* 0x020fe2000000184c */
[----:B------:R-:W-:-:S07]  /*11e40*/  IMAD.MOV.U32 R129, RZ, RZ, R44 ;  /* 0x000000ffff817224 */ /* 0x000fce00078e002c */
[C---:B------:R-:W-:Y:S01]  /*11e50*/  HMMA.16816.F32 R112, R4.reuse, R22, R72 ;  /* 0x000000160470723c */ /* 0x040fe20000001848 */
[----:B------:R-:W2:Y:S07]  /*11e60*/  LDSM.16.MT88.4 R20, [R194+0x4800] ;  /* 0x00480000c214783b */ /* 0x000eae0000004200 */
[C---:B------:R-:W-:Y:S08]  /*11e70*/  HMMA.16816.F32 R96, R4.reuse, R16, R68 ;  /* 0x000000100460723c */ /* 0x040ff00000001844 */
[C---:B------:R-:W-:Y:S01]  /*11e80*/  HMMA.16816.F32 R92, R4.reuse, R18, R60 ;  /* 0x00000012045c723c */ /* 0x040fe2000000183c */
[----:B------:R-:W3:Y:S07]  /*11e90*/  LDSM.16.MT88.4 R16, [R197+0x4800] ;  /* 0x00480000c510783b */ /* 0x000eee0000004200 */
[C---:B-1----:R-:W-:Y:S08]  /*11ea0*/  HMMA.16816.F32 R84, R4.reuse, R12, R64 ;  /* 0x0000000c0454723c */ /* 0x042ff00000001840 */
[C---:B------:R-:W-:Y:S01]  /*11eb0*/  HMMA.16816.F32 R80, R4.reuse, R14, R56 ;  /* 0x0000000e0450723c */ /* 0x040fe20000001838 */
[----:B------:R-:W1:Y:S07]  /*11ec0*/  LDSM.16.MT88.4 R12, [R196+0x4800] ;  /* 0x00480000c40c783b */ /* 0x000e6e0000004200 */
[C---:B----4-:R-:W-:Y:S01]  /*11ed0*/  HMMA.16816.F32 R60, R4.reuse, R32, R48 ;  /* 0x00000020043c723c */ /* 0x050fe20000001830 */
[----:B------:R4:W5:Y:S07]  /*11ee0*/  MUFU.EX2 R32, R3 ;  /* 0x0000000300207308 */ /* 0x00096e0000000800 */
[C---:B------:R-:W-:Y:S08]  /*11ef0*/  HMMA.16816.F32 R44, R4.reuse, R34, R52 ;  /* 0x00000022042c723c */ /* 0x040ff00000001834 */
[----:B------:R-:W-:Y:S01]  /*11f00*/  HMMA.16816.F32 R56, R4, R28, R120 ;  /* 0x0000001c0438723c */ /* 0x000fe20000001878 */
[----:B----4-:R-:W-:-:S02]  /*11f10*/  FFMA.FTZ R3, R131, c[0x0][0x2d0], -R2 ;  /* 0x0000b40083037a23 */ /* 0x010fc40000010802 */
[----:B------:R-:W-:Y:S02]  /*11f20*/  IMAD.MOV.U32 R131, RZ, RZ, R88 ;  /* 0x000000ffff837224 */ /* 0x000fe400078e0058 */
[----:B------:R4:W-:Y:S02]  /*11f30*/  MUFU.EX2 R33, R3 ;  /* 0x0000000300217308 */ /* 0x0009e40000000800 */
[----:B------:R-:W-:Y:S01]  /*11f40*/  IMAD.MOV.U32 R120, RZ, RZ, R215 ;  /* 0x000000ffff787224 */ /* 0x000fe200078e00d7 */
[----:B------:R-:W-:Y:S01]  /*11f50*/  HMMA.16816.F32 R48, R4, R30, R124 ;  /* 0x0000001e0430723c */ /* 0x000fe2000000187c */
[----:B------:R-:W5:Y:S01]  /*11f60*/  LDSM.16.MT88.4 R28, [R193+0x1000] ;  /* 0x00100000c11c783b */ /* 0x000f620000004200 */
[----:B------:R-:W-:Y:S02]  /*11f70*/  IMAD.MOV.U32 R123, RZ, RZ, R89 ;  /* 0x000000ffff7b7224 */ /* 0x000fe400078e0059 */
[----:B------:R-:W-:Y:S02]  /*11f80*/  IMAD.MOV.U32 R122, RZ, RZ, R90 ;  /* 0x000000ffff7a7224 */ /* 0x000fe400078e005a */
[----:B------:R-:W-:-:S02]  /*11f90*/  IMAD.MOV.U32 R121, RZ, RZ, R91 ;  /* 0x000000ffff797224 */ /* 0x000fc400078e005b */
[----:B--2---:R-:W-:Y:S01]  /*11fa0*/  HMMA.16816.F32 R72, R4, R20, R40 ;  /* 0x000000140448723c */ /* 0x004fe20000001828 */
[----:B----4-:R-:W-:Y:S02]  /*11fb0*/  FFMA.FTZ R3, R136, c[0x0][0x2d0], -R2 ;  /* 0x0000b40088037a23 */ /* 0x010fe40000010802 */
[----:B------:R-:W-:-:S05]  /*11fc0*/  IMAD.MOV.U32 R136, RZ, RZ, R140 ;  /* 0x000000ffff887224 */ /* 0x000fca00078e008c */
[C---:B------:R-:W-:Y:S01]  /*11fd0*/  HMMA.16816.F32 R76, R4.reuse, R22, R132 ;  /* 0x00000016044c723c */ /* 0x040fe20000001884 */
[----:B------:R2:W4:Y:S01]  /*11fe0*/  MUFU.EX2 R34, R3 ;  /* 0x0000000300227308 */ /* 0x0005220000000800 */
[----:B------:R-:W4:Y:S06]  /*11ff0*/  LDSM.16.MT88.4 R20, [R196+0x1000] ;  /* 0x00100000c414783b */ /* 0x000f2c0000004200 */
[C---:B---3--:R-:W-:Y:S08]  /*12000*/  HMMA.16816.F32 R88, R4.reuse, R16, R148 ;  /* 0x000000100458723c */ /* 0x048ff00000001894 */
[C---:B------:R-:W-:Y:S01]  /*12010*/  HMMA.16816.F32 R68, R4.reuse, R18, R160 ;  /* 0x000000120444723c */ /* 0x040fe200000018a0 */
[--C-:B--2---:R-:W-:Y:S01]  /*12020*/  FFMA.FTZ R3, R101, c[0x0][0x2d0], -R0.reuse ;  /* 0x0000b40065037a23 */ /* 0x104fe20000010800 */
[----:B------:R-:W2:Y:S03]  /*12030*/  LDSM.16.MT88.4 R16, [R193+0x3000] ;  /* 0x00300000c110783b */ /* 0x000ea60000004200 */
[----:B------:R3:W-:Y:S03]  /*12040*/  MUFU.EX2 R215, R3 ;  /* 0x0000000300d77308 */ /* 0x0007e60000000800 */
[C---:B-1----:R-:W-:Y:S08]  /*12050*/  HMMA.16816.F32 R52, R4.reuse, R12, R164 ;  /* 0x0000000c0434723c */ /* 0x042ff000000018a4 */
[----:B------:R-:W-:Y:S01]  /*12060*/  HMMA.16816.F32 R40, R4, R14, R156 ;  /* 0x0000000e0428723c */ /* 0x000fe2000000189c */
[----:B------:R-:W1:Y:S01]  /*12070*/  LDSM.16.MT88.4 R12, [R194+0x3000] ;  /* 0x00300000c20c783b */ /* 0x000e620000004200 */
[----:B---3--:R-:W-:-:S05]  /*12080*/  FFMA.FTZ R3, R130, c[0x0][0x2d0], -R0 ;  /* 0x0000b40082037a23 */ /* 0x008fca0000010800 */
[----:B-----5:R-:W-:Y:S01]  /*12090*/  F2FP.PACK_AB R4, R32, R136 ;  /* 0x000000882004723e */ /* 0x020fe200000000ff */
[----:B------:R3:W5:Y:S01]  /*120a0*/  MUFU.EX2 R140, R3 ;  /* 0x00000003008c7308 */ /* 0x0007620000000800 */
[----:B----4-:R-:W-:Y:S01]  /*120b0*/  F2FP.PACK_AB R6, R34, R33 ;  /* 0x000000212206723e */ /* 0x010fe200000000ff */
[----:B---3--:R-:W-:Y:S01]  /*120c0*/  FFMA.FTZ R3, R128, c[0x0][0x2d0], -R0 ;  /* 0x0000b40080037a23 */ /* 0x008fe20000010800 */
[----:B-----5:R-:W-:-:S05]  /*120d0*/  F2FP.PACK_AB R5, R140, R215 ;  /* 0x000000d78c05723e */ /* 0x020fca00000000ff */
[----:B------:R3:W-:Y:S02]  /*120e0*/  MUFU.EX2 R102, R3 ;  /* 0x0000000300667308 */ /* 0x0007e40000000800 */
[----:B---3--:R-:W-:-:S06]  /*120f0*/  FFMA.FTZ R3, R103, c[0x0][0x2d0], -R0 ;  /* 0x0000b40067037a23 */ /* 0x008fcc0000010800 */
[----:B------:R-:W3:Y:S02]  /*12100*/  MUFU.EX2 R101, R3 ;  /* 0x0000000300657308 */ /* 0x000ee40000000800 */
[----:B---3--:R-:W-:Y:S01]  /*12110*/  F2FP.PACK_AB R7, R101, R102 ;  /* 0x000000666507723e */ /* 0x008fe200000000ff */
[----:B------:R-:W-:Y:S02]  /*12120*/  FFMA.FTZ R3, R218, c[0x0][0x2d0], -R2 ;  /* 0x0000b400da037a23 */ /* 0x000fe40000010802 */
[----:B------:R-:W-:-:S04]  /*12130*/  IMAD.MOV.U32 R218, RZ, RZ, R129 ;  /* 0x000000ffffda7224 */ /* 0x000fc800078e0081 */
[C---:B------:R-:W-:Y:S08]  /*12140*/  HMMA.16816.F32 R108, R4.reuse, R28, R172 ;  /* 0x0000001c046c723c */ /* 0x040ff000000018ac */
[C---:B------:R-:W-:Y:S01]  /*12150*/  HMMA.16816.F32 R64, R4.reuse, R30, R184 ;  /* 0x0000001e0440723c */ /* 0x040fe200000018b8 */
[----:B------:R-:W3:Y:S07]  /*12160*/  LDSM.16.MT88.4 R28, [R197+0x3000] ;  /* 0x00300000c51c783b */ /* 0x000eee0000004200 */
[C---:B------:R-:W-:Y:S01]  /*12170*/  HMMA.16816.F32 R124, R4.reuse, R24, R188 ;  /* 0x00000018047c723c */ /* 0x040fe200000018bc */
[----:B------:R4:W-:Y:S06]  /*12180*/  MUFU.EX2 R190, R3 ;  /* 0x0000000300be7308 */ /* 0x0009ec0000000800 */
[----:B------:R-:W-:Y:S01]  /*12190*/  IMAD.MOV.U32 R191, RZ, RZ, R131 ;  /* 0x000000ffffbf7224 */ /* 0x000fe200078e0083 */
[C---:B------:R-:W-:Y:S01]  /*121a0*/  HMMA.16816.F32 R132, R4.reuse, R26, R180 ;  /* 0x0000001a0484723c */ /* 0x040fe200000018b4 */
[----:B------:R-:W5:Y:S04]  /*121b0*/  LDSM.16.MT88.4 R24, [R193+0x5000] ;  /* 0x00500000c118783b */ /* 0x000f680000004200 */
[----:B------:R-:W-:Y:S03]  /*121c0*/  LDSM.16.MT88.4 R128, [R197+0x1800] ;  /* 0x00180000c580783b */ /* 0x000fe60000004200 */
[----:B------:R-:W-:Y:S01]  /*121d0*/  HMMA.16816.F32 R116, R4, R36, R220 ;  /* 0x000000240474723c */ /* 0x000fe200000018dc */
[----:B----4-:R-:W-:-:S02]  /*121e0*/  FFMA.FTZ R3, R219, c[0x0][0x2d0], -R2 ;  /* 0x0000b400db037a23 */ /* 0x010fc40000010802 */
[----:B------:R-:W-:Y:S02]  /*121f0*/  IMAD.MOV.U32 R219, RZ, RZ, R9 ;  /* 0x000000ffffdb7224 */ /* 0x000fe400078e0009 */
[----:B------:R4:W1:Y:S02]  /*12200*/  MUFU.EX2 R189, R3 ;  /* 0x0000000300bd7308 */ /* 0x0008640000000800 */
[----:B------:R-:W-:Y:S01]  /*12210*/  IMAD.MOV.U32 R221, RZ, RZ, R34 ;  /* 0x000000ffffdd7224 */ /* 0x000fe200078e0022 */
[----:B------:R-:W-:Y:S01]  /*12220*/  HMMA.16816.F32 R184, R4, R20, R176 ;  /* 0x0000001404b8723c */ /* 0x000fe200000018b0 */
[----:B------:R-:W-:Y:S02]  /*12230*/  IMAD.MOV.U32 R222, RZ, RZ, R33 ;  /* 0x000000ffffde7224 */ /* 0x000fe400078e0021 */
[----:B------:R-:W-:Y:S02]  /*12240*/  IMAD.MOV.U32 R220, RZ, RZ, R32 ;  /* 0x000000ffffdc7224 */ /* 0x000fe400078e0020 */
[----:B------:R-:W3:Y:S01]  /*12250*/  LDSM.16.MT88.4 R32, [R196+0x3000] ;  /* 0x00300000c420783b */ /* 0x000ee20000004200 */
[----:B------:R-:W-:-:S02]  /*12260*/  IMAD.MOV.U32 R223, RZ, RZ, R122 ;  /* 0x000000ffffdf7224 */ /* 0x000fc400078e007a */
[----:B------:R-:W-:Y:S01]  /*12270*/  HMMA.16816.F32 R180, R4, R22, R168 ;  /* 0x0000001604b4723c */ /* 0x000fe200000018a8 */
[----:B------:R-:W5:Y:S01]  /*12280*/  LDSM.16.MT88.4 R20, [R194+0x5000] ;  /* 0x00500000c214783b */ /* 0x000f620000004200 */
[--C-:B----4-:R-:W-:Y:S02]  /*12290*/  FFMA.FTZ R3, R224, c[0x0][0x2d0], -R2.reuse ;  /* 0x0000b400e0037a23 */ /* 0x110fe40000010802 */
[----:B------:R-:W-:-:S04]  /*122a0*/  FFMA.FTZ R2, R225, c[0x0][0x2d0], -R2 ;  /* 0x0000b400e1027a23 */ /* 0x000fc80000010802 */
[C---:B--2---:R-:W-:Y:S01]  /*122b0*/  HMMA.16816.F32 R176, R4.reuse, R16, R152 ;  /* 0x0000001004b0723c */ /* 0x044fe20000001898 */
[----:B------:R-:W-:Y:S01]  /*122c0*/  IMAD.MOV.U32 R224, RZ, RZ, R11 ;  /* 0x000000ffffe07224 */ /* 0x000fe200078e000b */
[----:B------:R2:W-:Y:S06]  /*122d0*/  MUFU.EX2 R188, R3 ;  /* 0x0000000300bc7308 */ /* 0x0005ec0000000800 */
[C---:B------:R-:W-:Y:S01]  /*122e0*/  HMMA.16816.F32 R168, R4.reuse, R18, R112 ;  /* 0x0000001204a8723c */ /* 0x040fe20000001870 */
[----:B------:R-:W4:Y:S01]  /*122f0*/  LDSM.16.MT88.4 R16, [R197+0x5000] ;  /* 0x00500000c510783b */ /* 0x000f220000004200 */
[----:B------:R3:W3:Y:S03]  /*12300*/  MUFU.EX2 R103, R2 ;  /* 0x0000000200677308 */ /* 0x0006e60000000800 */
[----:B------:R-:W-:Y:S03]  /*12310*/  LDSM.16.MT88.4 R112, [R193+0x1800] ;  /* 0x00180000c170783b */ /* 0x000fe60000004200 */
[----:B-1----:R-:W-:Y:S01]  /*12320*/  HMMA.16816.F32 R172, R4, R12, R96 ;  /* 0x0000000c04ac723c */ /* 0x002fe20000001860 */
[----:B--2---:R-:W-:-:S06]  /*12330*/  IMAD.MOV.U32 R3, RZ, RZ, R10 ;  /* 0x000000ffff037224 */ /* 0x004fcc00078e000a */
[----:B------:R-:W-:Y:S01]  /*12340*/  F2FP.PACK_AB R96, R189, R190 ;  /* 0x000000bebd60723e */ /* 0x000fe200000000ff */
[----:B------:R-:W-:Y:S01]  /*12350*/  HMMA.16816.F32 R164, R4, R14, R92 ;  /* 0x0000000e04a4723c */ /* 0x000fe2000000185c */
[----:B------:R-:W1:Y:S01]  /*12360*/  LDSM.16.MT88.4 R12, [R196+0x5000] ;  /* 0x00500000c40c783b */ /* 0x000e620000004200 */
[----:B---3--:R-:W-:Y:S01]  /*12370*/  FFMA.FTZ R2, R137, c[0x0][0x2d0], -R0 ;  /* 0x0000b40089027a23 */ /* 0x008fe20000010800 */
[----:B------:R-:W-:-:S05]  /*12380*/  F2FP.PACK_AB R98, R103, R188 ;  /* 0x000000bc6762723e */ /* 0x000fca00000000ff */
[C---:B------:R-:W-:Y:S08]  /*12390*/  HMMA.16816.F32 R160, R4.reuse, R28, R84 ;  /* 0x0000001c04a0723c */ /* 0x040ff00000001854 */
[C---:B-----5:R-:W-:Y:S01]  /*123a0*/  HMMA.16816.F32 R84, R4.reuse, R24, R56 ;  /* 0x000000180454723c */ /* 0x060fe20000001838 */
[----:B------:R2:W-:Y:S01]  /*123b0*/  MUFU.EX2 R24, R2 ;  /* 0x0000000200187308 */ /* 0x0005e20000000800 */
[----:B------:R-:W-:Y:S06]  /*123c0*/  LDSM.16.MT88.4 R56, [R197+0x3800] ;  /* 0x00380000c538783b */ /* 0x000fec0000004200 */
[C---:B------:R-:W-:Y:S08]  /*123d0*/  HMMA.16816.F32 R60, R4.reuse, R32, R60 ;  /* 0x00000020043c723c */ /* 0x040ff0000000183c */
[----:B------:R-:W-:Y:S01]  /*123e0*/  HMMA.16816.F32 R148, R4, R34, R44 ;  /* 0x000000220494723c */ /* 0x000fe2000000182c */
[----:B--2---:R-:W-:-:S04]  /*123f0*/  FFMA.FTZ R2, R139, c[0x0][0x2d0], -R0 ;  /* 0x0000b4008b027a23 */ /* 0x004fc80000010800 */
[----:B------:R-:W2:Y:S03]  /*12400*/  MUFU.EX2 R11, R2 ;  /* 0x00000002000b7308 */ /* 0x000ea60000000800 */
[C---:B------:R-:W-:Y:S07]  /*12410*/  HMMA.16816.F32 R36, R4.reuse, R38, R248 ;  /* 0x000000260424723c */ /* 0x040fee00000018f8 */
[----:B------:R-:W-:Y:S01]  /*12420*/  IMAD.MOV.U32 R248, RZ, RZ, R123 ;  /* 0x000000fffff87224 */ /* 0x000fe200078e007b */
[----:B------:R-:W-:Y:S01]  /*12430*/  HMMA.16816.F32 R32, R4, R20, R72 ;  /* 0x000000140420723c */ /* 0x000fe20000001848 */
[----:B------:R-:W3:Y:S01]  /*12440*/  LDSM.16.MT88.4 R72, [R193+0x5800] ;  /* 0x00580000c148783b */ /* 0x000ee20000004200 */
[----:B------:R-:W-:-:S02]  /*12450*/  IMAD.MOV.U32 R249, RZ, RZ, R121 ;  /* 0x000000fffff97224 */ /* 0x000fc400078e0079 */
[----:B------:R-:W-:Y:S01]  /*12460*/  IMAD.MOV.U32 R250, RZ, RZ, R120 ;  /* 0x000000fffffa7224 */ /* 0x000fe200078e0078 */
[----:B--2---:R-:W-:Y:S01]  /*12470*/  F2FP.PACK_AB R97, R11, R24 ;  /* 0x000000180b61723e */ /* 0x004fe200000000ff */
[--C-:B------:R-:W-:Y:S01]  /*12480*/  FFMA.FTZ R2, R138, c[0x0][0x2d0], -R0.reuse ;  /* 0x0000b4008a027a23 */ /* 0x100fe20000010800 */
[----:B------:R-:W-:Y:S01]  /*12490*/  LDSM.16.MT88.4 R120, [R194+0x1800] ;  /* 0x00180000c278783b */ /* 0x000fe20000004200 */
[----:B------:R-:W-:Y:S01]  /*124a0*/  FFMA.FTZ R0, R216, c[0x0][0x2d0], -R0 ;  /* 0x0000b400d8007a23 */ /* 0x000fe20000010800 */
[C---:B------:R-:W-:Y:S01]  /*124b0*/  HMMA.16816.F32 R156, R4.reuse, R30, R80 ;  /* 0x0000001e049c723c */ /* 0x040fe20000001850 */
[----:B------:R2:W-:Y:S01]  /*124c0*/  MUFU.EX2 R10, R2 ;  /* 0x00000002000a7308 */ /* 0x0005e20000000800 */
[----:B------:R-:W-:Y:S01]  /*124d0*/  IMAD.MOV.U32 R251, RZ, RZ, R136 ;  /* 0x000000fffffb7224 */ /* 0x000fe200078e0088 */
[----:B------:R-:W-:Y:S04]  /*124e0*/  LDSM.16.MT88.4 R80, [R194+0x5800] ;  /* 0x00580000c250783b */ /* 0x000fe80000004200 */
[----:B------:R-:W-:Y:S01]  /*124f0*/  LDSM.16.MT88.4 R136, [R196+0x1800] ;  /* 0x00180000c488783b */ /* 0x000fe20000004200 */
[C---:B----4-:R-:W-:Y:S01]  /*12500*/  HMMA.16816.F32 R92, R4.reuse, R16, R88 ;  /* 0x00000010045c723c */ /* 0x050fe20000001858 */
[----:B------:R-:W4:Y:S02]  /*12510*/  MUFU.EX2 R9, R0 ;  /* 0x0000000000097308 */ /* 0x000f240000000800 */
[----:B------:R-:W5:Y:S05]  /*12520*/  LDSM.16.MT88.4 R88, [R197+0x5800] ;  /* 0x00580000c558783b */ /* 0x000f6a0000004200 */
[----:B-1----:R-:W-:Y:S01]  /*12530*/  HMMA.16816.F32 R152, R4, R12, R52 ;  /* 0x0000000c0498723c */ /* 0x002fe20000001834 */
[----:B--2---:R-:W-:-:S04]  /*12540*/  FADD.FTZ R2, R224, R3 ;  /* 0x00000003e0027221 */ /* 0x004fc80000010000 */
[----:B------:R-:W-:-:S03]  /*12550*/  FADD.FTZ R2, R219, R2 ;  /* 0x00000002db027221 */ /* 0x000fc60000010000 */
[C---:B------:R-:W-:Y:S01]  /*12560*/  HMMA.16816.F32 R28, R4.reuse, R26, R48 ;  /* 0x0000001a041c723c */ /* 0x040fe20000001830 */
[----:B------:R-:W-:Y:S01]  /*12570*/  FADD.FTZ R2, R218, R2 ;  /* 0x00000002da027221 */ /* 0x000fe20000010000 */
[----:B----4-:R-:W-:Y:S01]  /*12580*/  F2FP.PACK_AB R99, R9, R10 ;  /* 0x0000000a0963723e */ /* 0x010fe200000000ff */
[----:B------:R-:W-:Y:S01]  /*12590*/  FADD.FTZ R0, R238, R237 ;  /* 0x000000edee007221 */ /* 0x000fe20000010000 */
[----:B------:R-:W-:Y:S01]  /*125a0*/  LDSM.16.MT88.4 R48, [R194+0x3800] ;  /* 0x00380000c230783b */ /* 0x000fe20000004200 */
[----:B------:R-:W-:Y:S02]  /*125b0*/  FADD.FTZ R2, R191, R2 ;  /* 0x00000002bf027221 */ /* 0x000fe40000010000 */
[----:B------:R-:W-:Y:S01]  /*125c0*/  FADD.FTZ R0, R247, R0 ;  /* 0x00000000f7007221 */ /* 0x000fe20000010000 */
[----:B------:R-:W-:Y:S01]  /*125d0*/  HMMA.16816.F32 R20, R4, R22, R76 ;  /* 0x000000160414723c */ /* 0x000fe2000000184c */
[----:B------:R-:W-:Y:S02]  /*125e0*/  FADD.FTZ R2, R248, R2 ;  /* 0x00000002f8027221 */ /* 0x000fe40000010000 */
[----:B------:R-:W-:-:S02]  /*125f0*/  FADD.FTZ R0, R244, R0 ;  /* 0x00000000f4007221 */ /* 0x000fc40000010000 */
[----:B------:R-:W-:Y:S02]  /*12600*/  FADD.FTZ R2, R249, R2 ;  /* 0x00000002f9027221 */ /* 0x000fe40000010000 */
[----:B------:R-:W-:Y:S01]  /*12610*/  FADD.FTZ R0, R236, R0 ;  /* 0x00000000ec007221 */ /* 0x000fe20000010000 */
[C---:B------:R-:W-:Y:S01]  /*12620*/  HMMA.16816.F32 R16, R4.reuse, R18, R68 ;  /* 0x000000120410723c */ /* 0x040fe20000001844 */
[----:B------:R-:W-:Y:S02]  /*12630*/  FADD.FTZ R2, R250, R2 ;  /* 0x00000002fa027221 */ /* 0x000fe40000010000 */
[----:B------:R-:W-:Y:S02]  /*12640*/  FADD.FTZ R0, R234, R0 ;  /* 0x00000000ea007221 */ /* 0x000fe40000010000 */
[----:B------:R-:W-:Y:S02]  /*12650*/  FADD.FTZ R2, R251, R2 ;  /* 0x00000002fb027221 */ /* 0x000fe40000010000 */
[----:B------:R-:W-:Y:S01]  /*12660*/  FADD.FTZ R0, R235, R0 ;  /* 0x00000000eb007221 */ /* 0x000fe20000010000 */
[----:B------:R-:W-:Y:S01]  /*12670*/  HMMA.16816.F32 R12, R4, R14, R40 ;  /* 0x0000000e040c723c */ /* 0x000fe20000001828 */
[----:B------:R-:W1:Y:S01]  /*12680*/  LDSM.16.MT88.4 R4, [R196+0x5800] ;  /* 0x00580000c404783b */ /* 0x000e620000004200 */
[----:B------:R-:W-:-:S02]  /*12690*/  FADD.FTZ R2, R220, R2 ;  /* 0x00000002dc027221 */ /* 0x000fc40000010000 */
[----:B------:R-:W-:Y:S01]  /*126a0*/  FADD.FTZ R0, R226, R0 ;  /* 0x00000000e2007221 */ /* 0x000fe20000010000 */
[----:B------:R-:W2:Y:S01]  /*126b0*/  LDSM.16.MT88.4 R40, [R193+0x3800] ;  /* 0x00380000c128783b */ /* 0x000ea20000004200 */
[----:B------:R-:W-:Y:S02]  /*126c0*/  FADD.FTZ R2, R222, R2 ;  /* 0x00000002de027221 */ /* 0x000fe40000010000 */
[C---:B------:R-:W-:Y:S01]  /*126d0*/  HMMA.16816.F32 R108, R96.reuse, R112, R108 ;  /* 0x00000070606c723c */ /* 0x040fe2000000186c */
[----:B------:R-:W-:Y:S02]  /*126e0*/  IMAD.MOV.U32 R222, RZ, RZ, c[0x0][0x2c4] ;  /* 0x0000b100ffde7624 */ /* 0x000fe400078e00ff */
[----:B------:R-:W-:Y:S01]  /*126f0*/  FADD.FTZ R0, R215, R0 ;  /* 0x00000000d7007221 */ /* 0x000fe20000010000 */
[----:B------:R-:W-:Y:S01]  /*12700*/  IADD3 R215, R223, -0x2, RZ ;  /* 0xfffffffedfd77810 */ /* 0x000fe20007ffe0ff */
[----:B------:R-:W-:Y:S01]  /*12710*/  FADD.FTZ R2, R221, R2 ;  /* 0x00000002dd027221 */ /* 0x000fe20000010000 */
[----:B------:R-:W-:Y:S01]  /*12720*/  ISETP.NE.AND P2, PT, R222, 0x1, PT ;  /* 0x00000001de00780c */ /* 0x000fe20003f45270 */
[----:B------:R-:W-:Y:S01]  /*12730*/  FADD.FTZ R0, R140, R0 ;  /* 0x000000008c007221 */ /* 0x000fe20000010000 */
[----:B------:R-:W-:Y:S01]  /*12740*/  HMMA.16816.F32 R112, R96, R114, R64 ;  /* 0x000000726070723c */ /* 0x000fe20000001840 */
[----:B------:R-:W4:Y:S01]  /*12750*/  LDSM.16.MT88.4 R64, [R196+0x3800] ;  /* 0x00380000c440783b */ /* 0x000f220000004200 */
[----:B------:R-:W-:-:S02]  /*12760*/  FADD.FTZ R3, R190, R2 ;  /* 0x00000002be037221 */ /* 0x000fc40000010000 */
[----:B------:R-:W-:-:S04]  /*12770*/  FADD.FTZ R0, R102, R0 ;  /* 0x0000000066007221 */ /* 0x000fc80000010000 */
[----:B---3--:R-:W-:Y:S01]  /*12780*/  HMMA.16816.F32 R68, R96, R72, R84 ;  /* 0x000000486044723c */ /* 0x008fe20000001854 */
[----:B------:R-:W-:-:S04]  /*12790*/  FADD.FTZ R0, R101, R0 ;  /* 0x0000000065007221 */ /* 0x000fc80000010000 */
[----:B------:R-:W-:Y:S02]  /*127a0*/  FADD.FTZ R2, R24, R0 ;  /* 0x0000000018027221 */ /* 0x000fe40000010000 */
[----:B------:R-:W-:Y:S01]  /*127b0*/  IMAD.MOV.U32 R0, RZ, RZ, R246 ;  /* 0x000000ffff007224 */ /* 0x000fe200078e00f6 */
[C---:B-----5:R-:W-:Y:S08]  /*127c0*/  HMMA.16816.F32 R84, R96.reuse, R88, R92 ;  /* 0x000000586054723c */ /* 0x060ff0000000185c */
[C---:B------:R-:W-:Y:S08]  /*127d0*/  HMMA.16816.F32 R116, R96.reuse, R120, R116 ;  /* 0x000000786074723c */ /* 0x040ff00000001874 */
[C---:B-1----:R-:W-:Y:S07]  /*127e0*/  HMMA.16816.F32 R92, R96.reuse, R4, R152 ;  /* 0x00000004605c723c */ /* 0x042fee0000001898 */
[----:B------:R-:W-:Y:S01]  /*127f0*/  @P2 IMAD.HI.U32 R4, R246, c[0x0][0x2c8], RZ ;  /* 0x0000b200f6042a27 */ /* 0x000fe200078e00ff */
[----:B------:R-:W-:Y:S03]  /*12800*/  HMMA.16816.F32 R124, R96, R128, R124 ;  /* 0x00000080607c723c */ /* 0x000fe6000000187c */
[----:B------:R-:W-:Y:S01]  /*12810*/  FADD.FTZ R5, R189, R3 ;  /* 0x00000003bd057221 */ /* 0x000fe20000010000 */
[----:B------:R-:W-:Y:S01]  /*12820*/  @P2 SHF.R.U32.HI R0, RZ, c[0x0][0x2cc], R4 ;  /* 0x0000b300ff002a19 */ /* 0x000fe20000011604 */
[----:B------:R-:W-:-:S02]  /*12830*/  FADD.FTZ R3, R11, R2 ;  /* 0x000000020b037221 */ /* 0x000fc40000010000 */
[----:B------:R-:W-:Y:S01]  /*12840*/  IMAD.IADD R2, R242, 0x1, -R243 ;  /* 0x00000001f2027824 */ /* 0x000fe200078e0af3 */
[C---:B------:R-:W-:Y:S01]  /*12850*/  HMMA.16816.F32 R120, R96.reuse, R122, R36 ;  /* 0x0000007a6078723c */ /* 0x040fe20000001824 */
[----:B------:R-:W-:Y:S02]  /*12860*/  FADD.FTZ R4, R188, R5 ;  /* 0x00000005bc047221 */ /* 0x000fe40000010000 */
[----:B------:R-:W-:Y:S02]  /*12870*/  IMAD.IADD R2, R2, 0x1, R0 ;  /* 0x0000000102027824 */ /* 0x000fe400078e0200 */
[----:B------:R-:W-:Y:S02]  /*12880*/  FADD.FTZ R3, R10, R3 ;  /* 0x000000030a037221 */ /* 0x000fe40000010000 */
[----:B------:R-:W-:Y:S01]  /*12890*/  FADD.FTZ R237, R103, R4 ;  /* 0x0000000467ed7221 */ /* 0x000fe20000010000 */
[----:B------:R-:W-:Y:S01]  /*128a0*/  HMMA.16816.F32 R128, R96, R130, R132 ;  /* 0x000000826080723c */ /* 0x000fe20000001884 */
[----:B------:R-:W-:Y:S01]  /*128b0*/  FADD.FTZ R238, R9, R3 ;  /* 0x0000000309ee7221 */ /* 0x000fe20000010000 */
[----:B------:R-:W-:-:S06]  /*128c0*/  IADD3 R0, R2, c[0x0][0x328], RZ ;  /* 0x0000ca0002007a10 */ /* 0x000fcc0007ffe0ff */
[C---:B------:R-:W-:Y:S08]  /*128d0*/  HMMA.16816.F32 R132, R96.reuse, R136, R184 ;  /* 0x000000886084723c */ /* 0x040ff000000018b8 */
[C---:B--2---:R-:W-:Y:S08]  /*128e0*/  HMMA.16816.F32 R36, R96.reuse, R40, R176 ;  /* 0x000000286024723c */ /* 0x044ff000000018b0 */
[C---:B------:R-:W-:Y:S08]  /*128f0*/  HMMA.16816.F32 R44, R96.reuse, R48, R172 ;  /* 0x00000030602c723c */ /* 0x040ff000000018ac */
[C---:B------:R-:W-:Y:S08]  /*12900*/  HMMA.16816.F32 R52, R96.reuse, R56, R160 ;  /* 0x000000386034723c */ /* 0x040ff000000018a0 */
[C---:B----4-:R-:W-:Y:S08]  /*12910*/  HMMA.16816.F32 R60, R96.reuse, R64, R60 ;  /* 0x00000040603c723c */ /* 0x050ff0000000183c */
        /* <DEDUP_REMOVED lines=10> */
[----:B------:R-:W-:Y:S07]  /*129c0*/  @!P6 BRA `(.L_x_702) ;  /* 0x000001100000e947 */ /* 0x000fee0003800000 */
        /* <DEDUP_REMOVED lines=11> */
.L_x_704:
[----:B------:R-:W-:-:S13]  /*12a80*/  ISETP.NE.AND P0, PT, R4, 0x1, PT ;  /* 0x000000010400780c */ /* 0x000fda0003f05270 */
[----:B------:R-:W-:-:S05]  /*12a90*/  @P0 IMAD.HI.U32 R2, R3, c[0x0][0x330], RZ ;  /* 0x0000cc0003020a27 */ /* 0x000fca00078e00ff */
[----:B------:R-:W-:Y:S02]  /*12aa0*/  @P0 SHF.R.U32.HI R3, RZ, c[0x0][0x334], R2 ;  /* 0x0000cd00ff030a19 */ /* 0x000fe40000011602 */
.L_x_705:
[----:B------:R-:W-:Y:S05]  /*12ab0*/  BSYNC B0 ;  /* 0x0000000000007941 */ /* 0x000fea0003800000 */
.L_x_703:
[----:B------:R-:W-:-:S05]  /*12ac0*/  IMAD R3, R3, R4, c[0x0][0x32c] ;  /* 0x0000cb0003037624 */ /* 0x000fca00078e0204 */
[----:B------:R-:W-:-:S04]  /*12ad0*/  IMNMX R0, R0, R3, PT ;  /* 0x0000000300007217 */ /* 0x000fc80003800200 */
.L_x_702:
        /* <DEDUP_REMOVED lines=9> */
.L_x_715:
[----:B------:R-:W-:Y:S01]  /*12b70*/  ISETP.GT.AND P0, PT, R227, R216, PT ;  /* 0x000000d8e300720c */ /* 0x000fe20003f04270 */
[----:B------:R-:W-:Y:S04]  /*12b80*/  DEPBAR.LE SB0, 0x0 ;  /* 0x000080000000791a */ /* 0x000fe80000000000 */
[----:B------:R-:W-:Y:S01]  /*12b90*/  WARPSYNC 0xffffffff ;  /* 0xffffffff00007948 */ /* 0x000fe20003800000 */
[----:B------:R-:W-:Y:S01]  /*12ba0*/  BAR.SYNC.DEFER_BLOCKING 0x0 ;  /* 0x0000000000007b1d */ /* 0x000fe20000010000 */
[----:B------:R-:W-:Y:S04]  /*12bb0*/  MOV R215, c[0x0][0x2c4] ;  /* 0x0000b10000d77a02 */ /* 0x000fe80000000f00 */
[----:B------:R-:W-:Y:S02]  /*12bc0*/  ISETP.NE.AND P2, PT, R215, 0x1, PT ;  /* 0x00000001d700780c */ /* 0x000fe40003f45270 */
[----:B------:R-:W-:Y:S01]  /*12bd0*/  @!P0 SHF.R.S32.HI R0, RZ, 0x1f, R216 ;  /* 0x0000001fff008819 */ /* 0x000fe200000114d8 */
[----:B------:R-:W-:Y:S04]  /*12be0*/  @!P0 IMAD.WIDE.U32 R4, R216, c[0x0][0x208], RZ ;  /* 0x00008200d8048a25 */ /* 0x000fe800078e00ff */
[----:B------:R-:W-:Y:S02]  /*12bf0*/  @!P0 IMAD R0, R0, c[0x0][0x208], RZ ;  /* 0x0000820000008a24 */ /* 0x000fe400078e02ff */
[----:B------:R-:W-:Y:S02]  /*12c00*/  @!P0 IMAD.MOV.U32 R6, RZ, RZ, c[0x0][0x208] ;  /* 0x00008200ff068624 */ /* 0x000fe400078e00ff */
[----:B------:R-:W-:Y:S02]  /*12c10*/  @!P0 IMAD R0, R216, c[0x0][0x20c], R0 ;  /* 0x00008300d8008a24 */ /* 0x000fe400078e0200 */
[----:B------:R-:W-:Y:S02]  /*12c20*/  @!P0 IMAD.SHL.U32 R2, R4, 0x40, RZ ;  /* 0x0000004004028824 */ /* 0x000fe400078e00ff */
[----:B------:R-:W-:Y:S02]  /*12c30*/  @!P0 IMAD.IADD R0, R5, 0x1, R0 ;  /* 0x0000000105008824 */ /* 0x000fe400078e0200 */
[----:B------:R-:W-:Y:S01]  /*12c40*/  @!P0 IMAD.MOV.U32 R5, RZ, RZ, c[0x0][0x20c] ;  /* 0x00008300ff058624 */ /* 0x000fe200078e00ff */
[----:B------:R-:W-:Y:S01]  /*12c50*/  @!P0 LEA R3, P1, R6, R2, 0x5 ;  /* 0x0000000206038211 */ /* 0x000fe200078228ff */
[----:B------:R-:W-:Y:S01]  /*12c60*/  LDSM.16.M88.4 R32, [R199] ;  /* 0x00000000c720783b */ /* 0x000fe20000000200 */
[----:B------:R-:W-:Y:S01]  /*12c70*/  @!P0 SHF.L.U64.HI R0, R4, 0x6, R0 ;  /* 0x0000000604008819 */ /* 0x000fe20000010200 */
[----:B------:R-:W-:Y:S02]  /*12c80*/  ULDC UR4, c[0x0][0x324] ;  /* 0x0000c90000047ab9 */ /* 0x000fe40000000800 */
[----:B------:R-:W-:Y:S01]  /*12c90*/  ULOP3.LUT UR4, URZ, UR4, URZ, 0x33, !UPT ;  /* 0x000000043f047292 */ /* 0x000fe2000f8e333f */
[----:B------:R-:W-:Y:S02]  /*12ca0*/  @!P0 LEA.HI.X R12, R6, R0, R5, 0x5, P1 ;  /* 0x00000000060c8211 */ /* 0x000fe400008f2c05 */
[----:B------:R-:W-:Y:S01]  /*12cb0*/  @!P0 IADD3 R4, P1, R2, R230, RZ ;  /* 0x000000e602048210 */ /* 0x000fe20007f3e0ff */
[----:B------:R-:W1:Y:S03]  /*12cc0*/  LDSM.16.M88.4 R8, [R192] ;  /* 0x00000000c008783b */ /* 0x000e660000000200 */
[----:B------:R-:W-:Y:S02]  /*12cd0*/  @!P0 IADD3.X R5, R0, R233, RZ, P1, !PT ;  /* 0x000000e900058210 */ /* 0x000fe40000ffe4ff */
[C---:B------:R-:W-:Y:S02]  /*12ce0*/  @!P0 LEA R22, P1, R4.reuse, c[0x0][0x1f8], 0x1 ;  /* 0x00007e0004168a11 */ /* 0x040fe400078208ff */
[----:B------:R-:W2:Y:S02]  /*12cf0*/  LDSM.16.M88.4 R16, [R192+0x800] ;  /* 0x00080000c010783b */ /* 0x000ea40000000200 */
[----:B------:R-:W-:Y:S02]  /*12d00*/  @!P0 LEA.HI.X R23, R4, c[0x0][0x1fc], R5, 0x1, P1 ;  /* 0x00007f0004178a11 */ /* 0x000fe400008f0c05 */
[----:B------:R-:W-:Y:S03]  /*12d10*/  @!P0 IADD3 R6, P1, R230, 0x40, RZ ;  /* 0x00000040e6068810 */ /* 0x000fe60007f3e0ff */
[----:B------:R-:W3:Y:S02]  /*12d20*/  LDSM.16.M88.4 R24, [R192+0x1000] ;  /* 0x00100000c018783b */ /* 0x000ee40000000200 */
[----:B------:R-:W-:Y:S01]  /*12d30*/  @!P0 IMAD.X R5, RZ, RZ, R233, P1 ;  /* 0x000000ffff058224 */ /* 0x000fe200008e06e9 */
[----:B------:R-:W-:Y:S04]  /*12d40*/  @!P0 IADD3 R4, P1, R2, R6, RZ ;  /* 0x0000000602048210 */ /* 0x000fe80007f3e0ff */
[----:B------:R-:W4:Y:S01]  /*12d50*/  LDSM.16.M88.4 R148, [R192+0x1800] ;  /* 0x00180000c094783b */ /* 0x000f220000000200 */
[----:B------:R-:W-:Y:S01]  /*12d60*/  @!P0 IMAD.X R7, R0, 0x1, R5, P1 ;  /* 0x0000000100078824 */ /* 0x000fe200008e0605 */
[C---:B------:R-:W-:Y:S04]  /*12d70*/  @!P0 LEA R174, P1, R4.reuse, c[0x0][0x1f8], 0x1 ;  /* 0x00007e0004ae8a11 */ /* 0x040fe800078208ff */
[----:B------:R-:W-:Y:S01]  /*12d80*/  @!P0 LEA.HI.X R175, R4, c[0x0][0x1fc], R7, 0x1, P1 ;  /* 0x00007f0004af8a11 */ /* 0x000fe200008f0c07 */
[----:B------:R-:W-:Y:S01]  /*12d90*/  LDSM.16.M88.4 R152, [R200] ;  /* 0x00000000c898783b */ /* 0x000fe20000000200 */
[----:B------:R-:W-:Y:S05]  /*12da0*/  @!P0 IADD3 R4, P1, R230, 0x80, RZ ;  /* 0x00000080e6048810 */ /* 0x000fea0007f3e0ff */
[----:B------:R-:W-:Y:S01]  /*12db0*/  @!P0 IMAD.X R13, RZ, RZ, R233, P1 ;  /* 0x000000ffff0d8224 */ /* 0x000fe200008e06e9 */
[----:B------:R-:W-:Y:S01]  /*12dc0*/  @!P0 IADD3 R2, P1, R2, R4, RZ ;  /* 0x0000000402028210 */ /* 0x000fe20007f3e0ff */
[----:B------:R-:W5:Y:S03]  /*12dd0*/  LDSM.16.M88.4 R156, [R203] ;  /* 0x00000000cb9c783b */ /* 0x000f660000000200 */
[----:B------:R-:W-:Y:S02]  /*12de0*/  @!P0 IADD3.X R0, R0, R13, RZ, P1, !PT ;  /* 0x0000000d00008210 */ /* 0x000fe40000ffe4ff */
[C---:B------:R-:W-:Y:S02]  /*12df0*/  @!P0 LEA R172, P1, R2.reuse, c[0x0][0x1f8], 0x1 ;  /* 0x00007e0002ac8a11 */ /* 0x040fe400078208ff */
[----:B------:R-:W3:Y:S02]  /*12e00*/  LDSM.16.M88.4 R160, [R214] ;  /* 0x00000000d6a0783b */ /* 0x000ee40000000200 */
[----:B------:R-:W-:Y:S02]  /*12e10*/  @!P0 LEA.HI.X R173, R2, c[0x0][0x1fc], R0, 0x1, P1 ;  /* 0x00007f0002ad8a11 */ /* 0x000fe400008f0c00 */
[C---:B------:R-:W-:Y:S03]  /*12e20*/  @!P0 IADD3 R0, P1, R3.reuse, R6, RZ ;  /* 0x0000000603008210 */ /* 0x040fe60007f3e0ff */
[----:B------:R-:W3:Y:S02]  /*12e30*/  LDSM.16.M88.4 R164, [R213] ;  /* 0x00000000d5a4783b */ /* 0x000ee40000000200 */
[C---:B------:R-:W-:Y:S01]  /*12e40*/  @!P0 IMAD.X R21, R12.reuse, 0x1, R5, P1 ;  /* 0x000000010c158824 */ /* 0x040fe200008e0605 */
[C---:B------:R-:W-:Y:S02]  /*12e50*/  @!P0 IADD3 R20, P1, R3.reuse, R4, RZ ;  /* 0x0000000403148210 */ /* 0x040fe40007f3e0ff */
[C---:B-1----:R-:W-:Y:S02]  /*12e60*/  HMMA.16816.F32 R4, R32.reuse, R8, RZ ;  /* 0x000000082004723c */ /* 0x042fe400000018ff */
[----:B------:R-:W1:Y:S01]  /*12e70*/  LDSM.16.M88.4 R168, [R212] ;  /* 0x00000000d4a8783b */ /* 0x000e620000000200 */
[C---:B------:R-:W-:Y:S01]  /*12e80*/  @!P0 IMAD.X R100, R12.reuse, 0x1, R13, P1 ;  /* 0x000000010c648824 */ /* 0x040fe200008e060d */
[----:B------:R-:W-:Y:S04]  /*12e90*/  @!P0 IADD3 R3, P1, R3, R230, RZ ;  /* 0x000000e603038210 */ /* 0x000fe80007f3e0ff */
[C---:B------:R-:W-:Y:S01]  /*12ea0*/  HMMA.16816.F32 R8, R32.reuse, R10, RZ ;  /* 0x0000000a2008723c */ /* 0x040fe200000018ff */
[----:B------:R-:W-:Y:S01]  /*12eb0*/  @!PT LDS RZ, [RZ] ;  /* 0x00000000fffff984 */ /* 0x000fe20000000800 */
[----:B------:R-:W-:Y:S01]  /*12ec0*/  @!PT LDS RZ, [RZ] ;  /* 0x00000000fffff984 */ /* 0x000fe20000000800 */
[----:B------:R-:W-:Y:S01]  /*12ed0*/  @!PT LDS RZ, [RZ] ;  /* 0x00000000fffff984 */ /* 0x000fe20000000800 */
[----:B------:R3:W-:Y:S03]  /*12ee0*/  @!P0 LDGSTS.E.BYPASS.LTC128B.128 [R217+0x100], [R22.64], !P5 ;  /* 0x0010000016d98fae */ /* 0x0007e6000e901d46 */
[----:B------:R-:W-:Y:S01]  /*12ef0*/  @!P0 IMAD.X R2, R12, 0x1, R233, P1 ;  /* 0x000000010c028824 */ /* 0x000fe200008e06e9 */
[C---:B------:R-:W-:Y:S03]  /*12f00*/  @!P0 LEA R28, P1, R3.reuse, c[0x0][0x1f8], 0x1 ;  /* 0x00007e00031c8a11 */ /* 0x040fe600078208ff */
[C---:B--2---:R-:W-:Y:S01]  /*12f10*/  HMMA.16816.F32 R12, R32.reuse, R16, RZ ;  /* 0x00000010200c723c */ /* 0x044fe200000018ff */
[----:B------:R2:W-:Y:S03]  /*12f20*/  @!P0 LDGSTS.E.BYPASS.LTC128B.128 [R217+0x2100], [R174.64], !P4 ;  /* 0x02100000aed98fae */ /* 0x0005e6000e101d46 */
[----:B------:R-:W-:Y:S02]  /*12f30*/  @!P0 LEA.HI.X R29, R3, c[0x0][0x1fc], R2, 0x1, P1 ;  /* 0x00007f00031d8a11 */ /* 0x000fe400008f0c02 */
[C---:B------:R-:W-:Y:S02]  /*12f40*/  @!P0 LEA R30, P1, R0.reuse, c[0x0][0x1f8], 0x1 ;  /* 0x00007e00001e8a11 */ /* 0x040fe400078208ff */
[C---:B------:R-:W-:Y:S01]  /*12f50*/  HMMA.16816.F32 R16, R32.reuse, R18, RZ ;  /* 0x000000122010723c */ /* 0x040fe200000018ff */
[----:B------:R2:W-:Y:S03]  /*12f60*/  @!P0 LDGSTS.E.BYPASS.LTC128B.128 [R217+0x4100], [R172.64], !P3 ;  /* 0x04100000acd98fae */ /* 0x0005e6000d901d46 */
[----:B------:R-:W-:Y:S02]  /*12f70*/  @!P0 LEA.HI.X R31, R0, c[0x0][0x1fc], R21, 0x1, P1 ;  /* 0x00007f00001f8a11 */ /* 0x000fe400008f0c15 */
[C---:B------:R-:W-:Y:S02]  /*12f80*/  @!P0 LEA R2, P1, R20.reuse, c[0x0][0x1f8], 0x1 ;  /* 0x00007e0014028a11 */ /* 0x040fe400078208ff */
[----:B------:R4:W-:Y:S04]  /*12f90*/  @!P0 LDGSTS.E.BYPASS.LTC128B.128 [R217+0x1100], [R28.64], !P5 ;  /* 0x011000001cd98fae */ /* 0x0009e8000e901d46 */
[----:B------:R-:W-:Y:S02]  /*12fa0*/  @!P0 LEA.HI.X R3, R20, c[0x0][0x1fc], R100, 0x1, P1 ;  /* 0x00007f0014038a11 */ /* 0x000fe400008f0c64 */
[C---:B---3--:R-:W-:Y:S01]  /*12fb0*/  HMMA.16816.F32 R20, R32.reuse, R24, RZ ;  /* 0x000000182014723c */ /* 0x048fe200000018ff */
[----:B------:R4:W-:Y:S07]  /*12fc0*/  @!P0 LDGSTS.E.BYPASS.LTC128B.128 [R217+0x3100], [R30.64], !P4 ;  /* 0x031000001ed98fae */ /* 0x0009ee000e101d46 */
[C---:B------:R-:W-:Y:S01]  /*12fd0*/  HMMA.16816.F32 R24, R32.reuse, R26, RZ ;  /* 0x0000001a2018723c */ /* 0x040fe200000018ff */
[----:B------:R3:W-:Y:S01]  /*12fe0*/  @!P0 LDGSTS.E.BYPASS.LTC128B.128 [R217+0x5100], [R2.64], !P3 ;  /* 0x0510000002d98fae */ /* 0x0007e2000d901d46 */
[----:B------:R-:W-:Y:S06]  /*12ff0*/  ISETP.GT.AND P0, PT, R216, R227, PT ;  /* 0x000000e3d800720c */ /* 0x000fec0003f04270 */
[----:B--2---:R-:W-:Y:S07]  /*13000*/  LDSM.16.M88.4 R172, [R202] ;  /* 0x00000000caac783b */ /* 0x004fee0000000200 */
[----:B------:R-:W0:Y:S01]  /*13010*/  LDGDEPBAR ;  /* 0x00000000000079af */ /* 0x000e220000000000 */
[C---:B----4-:R-:W-:Y:S06]  /*13020*/  HMMA.16816.F32 R28, R32.reuse, R148, RZ ;  /* 0x00000094201c723c */ /* 0x050fec00000018ff */
[----:B------:R-:W2:Y:S02]  /*13030*/  LDSM.16.M88.4 R176, [R198] ;  /* 0x00000000c6b0783b */ /* 0x000ea40000000200 */
[----:B------:R-:W-:Y:S05]  /*13040*/  HMMA.16816.F32 R32, R32, R150, RZ ;  /* 0x000000962020723c */ /* 0x000fea00000018ff */
[----:B------:R-:W4:Y:S03]  /*13050*/  LDSM.16.M88.4 R180, [R198+0x800] ;  /* 0x00080000c6b4783b */ /* 0x000f260000000200 */
[C---:B-----5:R-:W-:Y:S04]  /*13060*/  HMMA.16816.F32 R4, R152.reuse, R156, R4 ;  /* 0x0000009c9804723c */ /* 0x060fe80000001804 */
[----:B------:R-:W5:Y:S04]  /*13070*/  LDSM.16.M88.4 R148, [R198+0x1000] ;  /* 0x00100000c694783b */ /* 0x000f680000000200 */
[C---:B------:R-:W-:Y:S03]  /*13080*/  HMMA.16816.F32 R8, R152.reuse, R158, R8 ;  /* 0x0000009e9808723c */ /* 0x040fe60000001808 */
[----:B------:R-:W2:Y:S05]  /*13090*/  LDSM.16.M88.4 R156, [R198+0x1800] ;  /* 0x00180000c69c783b */ /* 0x000eaa0000000200 */
[C---:B------:R-:W-:Y:S02]  /*130a0*/  HMMA.16816.F32 R12, R152.reuse, R160, R12 ;  /* 0x000000a0980c723c */ /* 0x040fe4000000180c */
[----:B------:R-:W-:Y:S06]  /*130b0*/  LDSM.16.M88.4 R184, [R199+0x4000] ;  /* 0x00400000c7b8783b */ /* 0x000fec0000000200 */
[C---:B------:R-:W-:Y:S01]  /*130c0*/  HMMA.16816.F32 R16, R152.reuse, R162, R16 ;  /* 0x000000a29810723c */ /* 0x040fe20000001810 */
[----:B------:R-:W-:Y:S07]  /*130d0*/  LDSM.16.M88.4 R160, [R201] ;  /* 0x00000000c9a0783b */ /* 0x000fee0000000200 */
[C---:B------:R-:W-:Y:S01]  /*130e0*/  HMMA.16816.F32 R20, R152.reuse, R164, R20 ;  /* 0x000000a49814723c */ /* 0x040fe20000001814 */
[----:B------:R-:W-:Y:S07]  /*130f0*/  LDSM.16.M88.4 R188, [R192+0x2000] ;  /* 0x00200000c0bc783b */ /* 0x000fee0000000200 */
[C---:B------:R-:W-:Y:S01]  /*13100*/  HMMA.16816.F32 R24, R152.reuse, R166, R24 ;  /* 0x000000a69818723c */ /* 0x040fe20000001818 */
[----:B------:R-:W3:Y:S07]  /*13110*/  LDSM.16.M88.4 R164, [R195] ;  /* 0x00000000c3a4783b */ /* 0x000eee0000000200 */
[C---:B-1----:R-:W-:Y:S08]  /*13120*/  HMMA.16816.F32 R28, R152.reuse, R168, R28 ;  /* 0x000000a8981c723c */ /* 0x042ff0000000181c */
[----:B------:R-:W-:Y:S01]  /*13130*/  HMMA.16816.F32 R32, R152, R170, R32 ;  /* 0x000000aa9820723c */ /* 0x000fe20000001820 */
[----:B------:R-:W1:Y:S07]  /*13140*/  LDSM.16.M88.4 R152, [R195+0x800] ;  /* 0x00080000c398783b */ /* 0x000e6e0000000200 */
[C---:B--2---:R-:W-:Y:S01]  /*13150*/  HMMA.16816.F32 R4, R172.reuse, R176, R4 ;  /* 0x000000b0ac04723c */ /* 0x044fe20000001804 */
[----:B------:R-:W2:Y:S07]  /*13160*/  LDSM.16.M88.4 R168, [R195+0x1000] ;  /* 0x00100000c3a8783b */ /* 0x000eae0000000200 */
[C---:B------:R-:W-:Y:S01]  /*13170*/  HMMA.16816.F32 R8, R172.reuse, R178, R8 ;  /* 0x000000b2ac08723c */ /* 0x040fe20000001808 */
[----:B------:R-:W1:Y:S07]  /*13180*/  LDSM.16.M88.4 R176, [R195+0x1800] ;  /* 0x00180000c3b0783b */ /* 0x000e6e0000000200 */
[C---:B----4-:R-:W-:Y:S08]  /*13190*/  HMMA.16816.F32 R12, R172.reuse, R180, R12 ;  /* 0x000000b4ac0c723c */ /* 0x050ff0000000180c */
[C---:B------:R-:W-:Y:S01]  /*131a0*/  HMMA.16816.F32 R16, R172.reuse, R182, R16 ;  /* 0x000000b6ac10723c */ /* 0x040fe20000001810 */
[----:B------:R-:W-:Y:S07]  /*131b0*/  LDSM.16.M88.4 R180, [R199+0x8000] ;  /* 0x00800000c7b4783b */ /* 0x000fee0000000200 */
[C---:B-----5:R-:W-:Y:S08]  /*131c0*/  HMMA.16816.F32 R20, R172.reuse, R148, R20 ;  /* 0x00000094ac14723c */ /* 0x060ff00000001814 */
[C---:B------:R-:W-:Y:S01]  /*131d0*/  HMMA.16816.F32 R24, R172.reuse, R150, R24 ;  /* 0x00000096ac18723c */ /* 0x040fe20000001818 */
[----:B------:R-:W4:Y:S07]  /*131e0*/  LDSM.16.M88.4 R148, [R192+0x2800] ;  /* 0x00280000c094783b */ /* 0x000f2e0000000200 */
[C---:B------:R-:W-:Y:S08]  /*131f0*/  HMMA.16816.F32 R28, R172.reuse, R156, R28 ;  /* 0x0000009cac1c723c */ /* 0x040ff0000000181c */
[----:B------:R-:W-:Y:S01]  /*13200*/  HMMA.16816.F32 R32, R172, R158, R32 ;  /* 0x0000009eac20723c */ /* 0x000fe20000001820 */
[----:B------:R-:W5:Y:S07]  /*13210*/  LDSM.16.M88.4 R156, [R192+0x3000] ;  /* 0x00300000c09c783b */ /* 0x000f6e0000000200 */
[C---:B---3--:R-:W-:Y:S01]  /*13220*/  HMMA.16816.F32 R4, R160.reuse, R164, R4 ;  /* 0x000000a4a004723c */ /* 0x048fe20000001804 */
[----:B------:R-:W-:Y:S07]  /*13230*/  LDSM.16.M88.4 R172, [R209] ;  /* 0x00000000d1ac783b */ /* 0x000fee0000000200 */
[C---:B------:R-:W-:Y:S01]  /*13240*/  HMMA.16816.F32 R8, R160.reuse, R166, R8 ;  /* 0x000000a6a008723c */ /* 0x040fe20000001808 */
[----:B------:R-:W-:Y:S07]  /*13250*/  LDSM.16.M88.4 R164, [R211] ;  /* 0x00000000d3a4783b */ /* 0x000fee0000000200 */
[C---:B-1----:R-:W-:Y:S08]  /*13260*/  HMMA.16816.F32 R12, R160.reuse, R152, R12 ;  /* 0x00000098a00c723c */ /* 0x042ff0000000180c */
[C---:B------:R-:W-:Y:S01]  /*13270*/  HMMA.16816.F32 R16, R160.reuse, R154, R16 ;  /* 0x0000009aa010723c */ /* 0x040fe20000001810 */
[----:B------:R-:W1:Y:S07]  /*13280*/  LDSM.16.M88.4 R152, [R192+0x3800] ;  /* 0x00380000c098783b */ /* 0x000e6e0000000200 */
[C---:B--2---:R-:W-:Y:S08]  /*13290*/  HMMA.16816.F32 R20, R160.reuse, R168, R20 ;  /* 0x000000a8a014723c */ /* 0x044ff00000001814 */
[C---:B------:R-:W-:Y:S01]  /*132a0*/  HMMA.16816.F32 R24, R160.reuse, R170, R24 ;  /* 0x000000aaa018723c */ /* 0x040fe20000001818 */
[----:B------:R-:W-:Y:S07]  /*132b0*/  LDSM.16.M88.4 R168, [R210] ;  /* 0x00000000d2a8783b */ /* 0x000fee0000000200 */
[C---:B------:R-:W-:Y:S08]  /*132c0*/  HMMA.16816.F32 R28, R160.reuse, R176, R28 ;  /* 0x000000b0a01c723c */ /* 0x040ff0000000181c */
[----:B------:R-:W-:Y:S01]  /*132d0*/  HMMA.16816.F32 R32, R160, R178, R32 ;  /* 0x000000b2a020723c */ /* 0x000fe20000001820 */
[----:B------:R-:W2:Y:S07]  /*132e0*/  LDSM.16.M88.4 R160, [R200+0x4000] ;  /* 0x00400000c8a0783b */ /* 0x000eae0000000200 */
[C---:B------:R-:W-:Y:S01]  /*132f0*/  HMMA.16816.F32 R4, R184.reuse, R188, R4 ;  /* 0x000000bcb804723c */ /* 0x040fe20000001804 */
[----:B------:R-:W-:Y:S07]  /*13300*/  LDSM.16.M88.4 R176, [R198+0x2000] ;  /* 0x00200000c6b0783b */ /* 0x000fee0000000200 */
[C---:B------:R-:W-:Y:S01]  /*13310*/  HMMA.16816.F32 R8, R184.reuse, R190, R8 ;  /* 0x000000beb808723c */ /* 0x040fe20000001808 */
[----:B------:R-:W-:Y:S07]  /*13320*/  LDSM.16.M88.4 R188, [R192+0x4800] ;  /* 0x00480000c0bc783b */ /* 0x000fee0000000200 */
[C---:B----4-:R-:W-:Y:S08]  /*13330*/  HMMA.16816.F32 R12, R184.reuse, R148, R12 ;  /* 0x00000094b80c723c */ /* 0x050ff0000000180c */
[C---:B------:R-:W-:Y:S01]  /*13340*/  HMMA.16816.F32 R16, R184.reuse, R150, R16 ;  /* 0x00000096b810723c */ /* 0x040fe20000001810 */
[----:B------:R-:W3:Y:S07]  /*13350*/  LDSM.16.M88.4 R148, [R208] ;  /* 0x00000000d094783b */ /* 0x000eee0000000200 */
[C---:B-----5:R-:W-:Y:S08]  /*13360*/  HMMA.16816.F32 R20, R184.reuse, R156, R20 ;  /* 0x0000009cb814723c */ /* 0x060ff00000001814 */
[C---:B------:R-:W-:Y:S01]  /*13370*/  HMMA.16816.F32 R24, R184.reuse, R158, R24 ;  /* 0x0000009eb818723c */ /* 0x040fe20000001818 */
[----:B------:R-:W4:Y:S07]  /*13380*/  LDSM.16.M88.4 R156, [R202+0x4000] ;  /* 0x00400000ca9c783b */ /* 0x000f2e0000000200 */
[C---:B-1----:R-:W-:Y:S08]  /*13390*/  HMMA.16816.F32 R28, R184.reuse, R152, R28 ;  /* 0x00000098b81c723c */ /* 0x042ff0000000181c */
[----:B------:R-:W-:Y:S01]  /*133a0*/  HMMA.16816.F32 R32, R184, R154, R32 ;  /* 0x0000009ab820723c */ /* 0x000fe20000001820 */
[----:B------:R-:W1:Y:S07]  /*133b0*/  LDSM.16.M88.4 R152, [R198+0x2800] ;  /* 0x00280000c698783b */ /* 0x000e6e0000000200 */
[C---:B--2---:R-:W-:Y:S01]  /*133c0*/  HMMA.16816.F32 R4, R160.reuse, R164, R4 ;  /* 0x000000a4a004723c */ /* 0x044fe20000001804 */
[----:B------:R-:W-:Y:S07]  /*133d0*/  LDSM.16.M88.4 R184, [R192+0x4000] ;  /* 0x00400000c0b8783b */ /* 0x000fee0000000200 */
[C---:B------:R-:W-:Y:S01]  /*133e0*/  HMMA.16816.F32 R8, R160.reuse, R166, R8 ;  /* 0x000000a6a008723c */ /* 0x040fe20000001808 */
[----:B------:R-:W2:Y:S07]  /*133f0*/  LDSM.16.M88.4 R164, [R198+0x3000] ;  /* 0x00300000c6a4783b */ /* 0x000eae0000000200 */
[C---:B------:R-:W-:Y:S08]  /*13400*/  HMMA.16816.F32 R12, R160.reuse, R168, R12 ;  /* 0x000000a8a00c723c */ /* 0x040ff0000000180c */
[C---:B------:R-:W-:Y:S01]  /*13410*/  HMMA.16816.F32 R16, R160.reuse, R170, R16 ;  /* 0x000000aaa010723c */ /* 0x040fe20000001810 */
[----:B------:R-:W-:Y:S07]  /*13420*/  LDSM.16.M88.4 R168, [R195+0x2000] ;  /* 0x00200000c3a8783b */ /* 0x000fee0000000200 */
[C---:B------:R-:W-:Y:S08]  /*13430*/  HMMA.16816.F32 R20, R160.reuse, R172, R20 ;  /* 0x000000aca014723c */ /* 0x040ff00000001814 */
[C---:B------:R-:W-:Y:S01]  /*13440*/  HMMA.16816.F32 R24, R160.reuse, R174, R24 ;  /* 0x000000aea018723c */ /* 0x040fe20000001818 */
[----:B------:R-:W-:Y:S07]  /*13450*/  LDSM.16.M88.4 R172, [R195+0x2800] ;  /* 0x00280000c3ac783b */ /* 0x000fee0000000200 */
[C---:B---3--:R-:W-:Y:S08]  /*13460*/  HMMA.16816.F32 R28, R160.reuse, R148, R28 ;  /* 0x00000094a01c723c */ /* 0x048ff0000000181c */
[----:B------:R-:W-:Y:S01]  /*13470*/  HMMA.16816.F32 R32, R160, R150, R32 ;  /* 0x00000096a020723c */ /* 0x000fe20000001820 */
[----:B------:R-:W3:Y:S07]  /*13480*/  LDSM.16.M88.4 R148, [R198+0x3800] ;  /* 0x00380000c694783b */ /* 0x000eee0000000200 */
[C---:B----4-:R-:W-:Y:S01]  /*13490*/  HMMA.16816.F32 R4, R156.reuse, R176, R4 ;  /* 0x000000b09c04723c */ /* 0x050fe20000001804 */
[----:B------:R-:W4:Y:S07]  /*134a0*/  LDSM.16.M88.4 R160, [R201+0x4000] ;  /* 0x00400000c9a0783b */ /* 0x000f2e0000000200 */
[C---:B------:R-:W-:Y:S01]  /*134b0*/  HMMA.16816.F32 R8, R156.reuse, R178, R8 ;  /* 0x000000b29c08723c */ /* 0x040fe20000001808 */
[----:B------:R-:W5:Y:S07]  /*134c0*/  LDSM.16.M88.4 R176, [R195+0x3000] ;  /* 0x00300000c3b0783b */ /* 0x000f6e0000000200 */
[C---:B-1----:R-:W-:Y:S08]  /*134d0*/  HMMA.16816.F32 R12, R156.reuse, R152, R12 ;  /* 0x000000989c0c723c */ /* 0x042ff0000000180c */
[C---:B------:R-:W-:Y:S01]  /*134e0*/  HMMA.16816.F32 R16, R156.reuse, R154, R16 ;  /* 0x0000009a9c10723c */ /* 0x040fe20000001810 */
[----:B------:R-:W1:Y:S07]  /*134f0*/  LDSM.16.M88.4 R152, [R195+0x3800] ;  /* 0x00380000c398783b */ /* 0x000e6e0000000200 */
[C---:B--2---:R-:W-:Y:S08]  /*13500*/  HMMA.16816.F32 R20, R156.reuse, R164, R20 ;  /* 0x000000a49c14723c */ /* 0x044ff00000001814 */
[C---:B------:R-:W-:Y:S01]  /*13510*/  HMMA.16816.F32 R24, R156.reuse, R166, R24 ;  /* 0x000000a69c18723c */ /* 0x040fe20000001818 */
[----:B------:R-:W-:Y:S07]  /*13520*/  LDSM.16.M88.4 R164, [R200+0x8000] ;  /* 0x00800000c8a4783b */ /* 0x000fee0000000200 */
[C---:B---3--:R-:W-:Y:S08]  /*13530*/  HMMA.16816.F32 R28, R156.reuse, R148, R28 ;  /* 0x000000949c1c723c */ /* 0x048ff0000000181c */
[----:B------:R-:W-:Y:S01]  /*13540*/  HMMA.16816.F32 R32, R156, R150, R32 ;  /* 0x000000969c20723c */ /* 0x000fe20000001820 */
[----:B------:R-:W2:Y:S07]  /*13550*/  LDSM.16.M88.4 R148, [R192+0x5000] ;  /* 0x00500000c094783b */ /* 0x000eae0000000200 */
[C---:B----4-:R-:W-:Y:S01]  /*13560*/  HMMA.16816.F32 R4, R160.reuse, R168, R4 ;  /* 0x000000a8a004723c */ /* 0x050fe20000001804 */
[----:B------:R-:W3:Y:S07]  /*13570*/  LDSM.16.M88.4 R156, [R192+0x5800] ;  /* 0x00580000c09c783b */ /* 0x000eee0000000200 */
[C---:B------:R-:W-:Y:S01]  /*13580*/  HMMA.16816.F32 R8, R160.reuse, R170, R8 ;  /* 0x000000aaa008723c */ /* 0x040fe20000001808 */
[----:B------:R-:W4:Y:S07]  /*13590*/  LDSM.16.M88.4 R168, [R207] ;  /* 0x00000000cfa8783b */ /* 0x000f2e0000000200 */
[C---:B------:R-:W-:Y:S08]  /*135a0*/  HMMA.16816.F32 R12, R160.reuse, R172, R12 ;  /* 0x000000aca00c723c */ /* 0x040ff0000000180c */
[C---:B------:R-:W-:Y:S01]  /*135b0*/  HMMA.16816.F32 R16, R160.reuse, R174, R16 ;  /* 0x000000aea010723c */ /* 0x040fe20000001810 */
[----:B------:R-:W2:Y:S07]  /*135c0*/  LDSM.16.M88.4 R172, [R206] ;  /* 0x00000000ceac783b */ /* 0x000eae0000000200 */
[C---:B-----5:R-:W-:Y:S08]  /*135d0*/  HMMA.16816.F32 R20, R160.reuse, R176, R20 ;  /* 0x000000b0a014723c */ /* 0x060ff00000001814 */
[C---:B------:R-:W-:Y:S01]  /*135e0*/  HMMA.16816.F32 R24, R160.reuse, R178, R24 ;  /* 0x000000b2a018723c */ /* 0x040fe20000001818 */
[----:B------:R-:W-:Y:S07]  /*135f0*/  LDSM.16.M88.4 R176, [R202+0x8000] ;  /* 0x00800000cab0783b */ /* 0x000fee0000000200 */
[C---:B-1----:R-:W-:Y:S08]  /*13600*/  HMMA.16816.F32 R28, R160.reuse, R152, R28 ;  /* 0x00000098a01c723c */ /* 0x042ff0000000181c */
[----:B------:R-:W-:Y:S01]  /*13610*/  HMMA.16816.F32 R32, R160, R154, R32 ;  /* 0x0000009aa020723c */ /* 0x000fe20000001820 */
[----:B------:R-:W1:Y:S07]  /*13620*/  LDSM.16.M88.4 R152, [R205] ;  /* 0x00000000cd98783b */ /* 0x000e6e0000000200 */
[C---:B------:R-:W-:Y:S01]  /*13630*/  HMMA.16816.F32 R4, R180.reuse, R184, R4 ;  /* 0x000000b8b404723c */ /* 0x040fe20000001804 */
[----:B------:R-:W5:Y:S07]  /*13640*/  LDSM.16.M88.4 R160, [R204] ;  /* 0x00000000cca0783b */ /* 0x000f6e0000000200 */
        /* <DEDUP_REMOVED lines=8> */
[C---:B---3--:R-:W-:Y:S08]  /*136d0*/  HMMA.16816.F32 R28, R180.reuse, R156, R28 ;  /* 0x0000009cb41c723c */ /* 0x048ff0000000181c */
[----:B------:R-:W-:Y:S01]  /*136e0*/  HMMA.16816.F32 R32, R180, R158, R32 ;  /* 0x0000009eb420723c */ /* 0x000fe20000001820 */
[----:B------:R-:W3:Y:S07]  /*136f0*/  LDSM.16.M88.4 R156, [R198+0x5000] ;  /* 0x00500000c69c783b */ /* 0x000eee0000000200 */
[C---:B----4-:R-:W-:Y:S01]  /*13700*/  HMMA.16816.F32 R4, R164.reuse, R168, R4 ;  /* 0x000000a8a404723c */ /* 0x050fe20000001804 */
[----:B------:R-:W-:Y:S07]  /*13710*/  LDSM.16.M88.4 R180, [R201+0x8000] ;  /* 0x00800000c9b4783b */ /* 0x000fee0000000200 */
[C---:B------:R-:W-:Y:S01]  /*13720*/  HMMA.16816.F32 R8, R164.reuse, R170, R8 ;  /* 0x000000aaa408723c */ /* 0x040fe20000001808 */
[----:B------:R-:W4:Y:S07]  /*13730*/  LDSM.16.M88.4 R168, [R198+0x5800] ;  /* 0x00580000c6a8783b */ /* 0x000f2e0000000200 */
[C---:B------:R-:W-:Y:S08]  /*13740*/  HMMA.16816.F32 R12, R164.reuse, R172, R12 ;  /* 0x000000aca40c723c */ /* 0x040ff0000000180c */
[C---:B------:R-:W-:Y:S08]  /*13750*/  HMMA.16816.F32 R16, R164.reuse, R174, R16 ;  /* 0x000000aea410723c */ /* 0x040ff00000001810 */
[C---:B-1----:R-:W-:Y:S08]  /*13760*/  HMMA.16816.F32 R20, R164.reuse, R152, R20 ;  /* 0x00000098a414723c */ /* 0x042ff00000001814 */
[C---:B------:R-:W-:Y:S08]  /*13770*/  HMMA.16816.F32 R24, R164.reuse, R154, R24 ;  /* 0x0000009aa418723c */ /* 0x040ff00000001818 */
[C---:B-----5:R-:W-:Y:S08]  /*13780*/  HMMA.16816.F32 R28, R164.reuse, R160, R28 ;  /* 0x000000a0a41c723c */ /* 0x060ff0000000181c */
[----:B------:R-:W-:Y:S08]  /*13790*/  HMMA.16816.F32 R32, R164, R162, R32 ;  /* 0x000000a2a420723c */ /* 0x000ff00000001820 */
[C---:B------:R-:W-:Y:S08]  /*137a0*/  HMMA.16816.F32 R4, R176.reuse, R184, R4 ;  /* 0x000000b8b004723c */ /* 0x040ff00000001804 */
[C---:B------:R-:W-:Y:S08]  /*137b0*/  HMMA.16816.F32 R8, R176.reuse, R186, R8 ;  /* 0x000000bab008723c */ /* 0x040ff00000001808 */
[C---:B--2---:R-:W-:Y:S08]  /*137c0*/  HMMA.16816.F32 R12, R176.reuse, R148, R12 ;  /* 0x00000094b00c723c */ /* 0x044ff0000000180c */
[C---:B------:R-:W-:Y:S01]  /*137d0*/  HMMA.16816.F32 R16, R176.reuse, R150, R16 ;  /* 0x00000096b010723c */ /* 0x040fe20000001810 */
[----:B------:R-:W1:Y:S07]  /*137e0*/  LDSM.16.M88.4 R148, [R195+0x4800] ;  /* 0x00480000c394783b */ /* 0x000e6e0000000200 */
[C---:B---3--:R-:W-:Y:S08]  /*137f0*/  HMMA.16816.F32 R20, R176.reuse, R156, R20 ;  /* 0x0000009cb014723c */ /* 0x048ff00000001814 */
[C---:B------:R-:W-:Y:S08]  /*13800*/  HMMA.16816.F32 R24, R176.reuse, R158, R24 ;  /* 0x0000009eb018723c */ /* 0x040ff00000001818 */
[C---:B----4-:R-:W-:Y:S08]  /*13810*/  HMMA.16816.F32 R28, R176.reuse, R168, R28 ;  /* 0x000000a8b01c723c */ /* 0x050ff0000000181c */
[----:B------:R-:W-:Y:S08]  /*13820*/  HMMA.16816.F32 R32, R176, R170, R32 ;  /* 0x000000aab020723c */ /* 0x000ff00000001820 */
[C---:B------:R-:W-:Y:S08]  /*13830*/  HMMA.16816.F32 R4, R180.reuse, R188, R4 ;  /* 0x000000bcb404723c */ /* 0x040ff00000001804 */
[C---:B------:R-:W-:Y:S08]  /*13840*/  HMMA.16816.F32 R8, R180.reuse, R190, R8 ;  /* 0x000000beb408723c */ /* 0x040ff00000001808 */
[C---:B-1----:R-:W-:Y:S08]  /*13850*/  HMMA.16816.F32 R12, R180.reuse, R148, R12 ;  /* 0x00000094b40c723c */ /* 0x042ff0000000180c */
[----:B------:R-:W-:Y:S01]  /*13860*/  FMUL.FTZ R0, R4, c[0x0][0x320] ;  /* 0x0000c80004007a20 */ /* 0x000fe20000410000 */
[C---:B------:R-:W-:Y:S03]  /*13870*/  HMMA.16816.F32 R16, R180.reuse, R150, R16 ;  /* 0x00000096b410723c */ /* 0x040fe60000001810 */
[----:B------:R1:W2:Y:S04]  /*13880*/  MUFU.TANH R159, R0 ;  /* 0x00000000009f7308 */ /* 0x0002a80000002400 */
[----:B------:R-:W-:Y:S02]  /*13890*/  FMUL.FTZ R2, R10, c[0x0][0x320] ;  /* 0x0000c8000a027a20 */ /* 0x000fe40000410000 */
[----:B------:R-:W-:Y:S04]  /*138a0*/  FMUL.FTZ R3, R8, c[0x0][0x320] ;  /* 0x0000c80008037a20 */ /* 0x000fe80000410000 */
[----:B------:R-:W3:Y:S10]  /*138b0*/  MUFU.TANH R162, R2 ;  /* 0x0000000200a27308 */ /* 0x000ef40000002400 */
[----:B------:R-:W4:Y:S01]  /*138c0*/  MUFU.TANH R154, R3 ;  /* 0x00000003009a7308 */ /* 0x000f220000002400 */
[----:B-1----:R-:W-:Y:S09]  /*138d0*/  FMUL.FTZ R0, R5, c[0x0][0x320] ;  /* 0x0000c80005007a20 */ /* 0x002ff20000410000 */
[----:B------:R1:W1:Y:S02]  /*138e0*/  MUFU.TANH R155, R0 ;  /* 0x00000000009b7308 */ /* 0x0002640000002400 */
        /* <DEDUP_REMOVED lines=9> */
[----:B-----5:R-:W-:Y:S02]  /*13980*/  FMUL.FTZ R0, R11, c[0x0][0x320] ;  /* 0x0000c8000b007a20 */ /* 0x020fe40000410000 */
[----:B------:R-:W1:Y:S02]  /*13990*/  LDSM.16.M88.4 R8, [R195+0x5800] ;  /* 0x00580000c308783b */ /* 0x000e640000000200 */
[----:B------:R-:W-:Y:S04]  /*139a0*/  DEPBAR.LE SB0, 0x0 ;  /* 0x000080000000791a */ /* 0x000fe80000000000 */
[----:B------:R5:W1:Y:S01]  /*139b0*/  MUFU.TANH R161, R0 ;  /* 0x0000000000a17308 */ /* 0x000a620000002400 */
[----:B------:R-:W-:Y:S03]  /*139c0*/  BAR.SYNC.DEFER_BLOCKING 0x0 ;  /* 0x0000000000007b1d */ /* 0x000fe60000010000 */
[----:B------:R-:W-:Y:S02]  /*139d0*/  FMUL.FTZ R6, R22, c[0x0][0x320] ;  /* 0x0000c80016067a20 */ /* 0x000fe40000410000 */
[----:B------:R-:W-:Y:S02]  /*139e0*/  FMUL.FTZ R2, R20, c[0x0][0x320] ;  /* 0x0000c80014027a20 */ /* 0x000fe40000410000 */
[----:B------:R-:W-:Y:S02]  /*139f0*/  FMUL.FTZ R3, R21, c[0x0][0x320] ;  /* 0x0000c80015037a20 */ /* 0x000fe40000410000 */
[----:B------:R2:W1:Y:S02]  /*13a00*/  MUFU.TANH R150, R6 ;  /* 0x0000000600967308 */ /* 0x0004640000002400 */
[----:B------:R-:W-:Y:S08]  /*13a10*/  FMUL.FTZ R7, R24, c[0x0][0x320] ;  /* 0x0000c80018077a20 */ /* 0x000ff00000410000 */
[----:B------:R-:W3:Y:S01]  /*13a20*/  MUFU.TANH R103, R2 ;  /* 0x0000000200677308 */ /* 0x000ee20000002400 */
[----:B-----5:R-:W-:Y:S09]  /*13a30*/  FMUL.FTZ R0, R12, c[0x0][0x320] ;  /* 0x0000c8000c007a20 */ /* 0x020ff20000410000 */
[----:B------:R5:W3:Y:S01]  /*13a40*/  MUFU.TANH R152, R0 ;  /* 0x0000000000987308 */ /* 0x000ae20000002400 */
[----:B--2---:R-:W-:Y:S01]  /*13a50*/  FMUL.FTZ R6, R23, c[0x0][0x320] ;  /* 0x0000c80017067a20 */ /* 0x004fe20000410000 */
[C---:B-1----:R-:W-:Y:S08]  /*13a60*/  HMMA.16816.F32 R28, R180.reuse, R8, R28 ;  /* 0x00000008b41c723c */ /* 0x042ff0000000181c */
[----:B------:R1:W2:Y:S01]  /*13a70*/  MUFU.TANH R100, R3 ;  /* 0x0000000300647308 */ /* 0x0002a20000002400 */
[----:B------:R-:W-:Y:S01]  /*13a80*/  FMUL.FTZ R9, R26, c[0x0][0x320] ;  /* 0x0000c8001a097a20 */ /* 0x000fe20000410000 */
[----:B------:R-:W-:Y:S08]  /*13a90*/  HMMA.16816.F32 R32, R180, R10, R32 ;  /* 0x0000000ab420723c */ /* 0x000ff00000001820 */
[----:B------:R-:W2:Y:S01]  /*13aa0*/  MUFU.TANH R149, R6 ;  /* 0x0000000600957308 */ /* 0x000ea20000002400 */
[----:B------:R-:W-:Y:S03]  /*13ab0*/  IMAD.MOV.U32 R11, RZ, RZ, c[0x0][0x32c] ;  /* 0x0000cb00ff0b7624 */ /* 0x000fe600078e00ff */
[----:B-----5:R-:W-:Y:S02]  /*13ac0*/  FMUL.FTZ R0, R13, c[0x0][0x320] ;  /* 0x0000c8000d007a20 */ /* 0x020fe40000410000 */
[----:B------:R-:W-:Y:S04]  /*13ad0*/  ISETP.GE.AND P6, PT, R11, 0x1, PT ;  /* 0x000000010b00780c */ /* 0x000fe80003fc6270 */
[----:B------:R5:W2:Y:S01]  /*13ae0*/  MUFU.TANH R151, R0 ;  /* 0x0000000000977308 */ /* 0x000aa20000002400 */
[----:B-1----:R-:W-:Y:S09]  /*13af0*/  @P0 MOV R3, c[0x0][0x1e0] ;  /* 0x0000780000030a02 */ /* 0x002ff20000000f00 */
[----:B------:R-:W1:Y:S10]  /*13b00*/  MUFU.TANH R23, R7 ;  /* 0x0000000700177308 */ /* 0x000e740000002400 */
[----:B------:R1:W1:Y:S01]  /*13b10*/  MUFU.TANH R26, R9 ;  /* 0x00000009001a7308 */ /* 0x0002620000002400 */
[----:B-----5:R-:W-:Y:S09]  /*13b20*/  FMUL.FTZ R0, R14, c[0x0][0x320] ;  /* 0x0000c8000e007a20 */ /* 0x020ff20000410000 */
[----:B------:R5:W2:Y:S01]  /*13b30*/  MUFU.TANH R158, R0 ;  /* 0x00000000009e7308 */ /* 0x000aa20000002400 */
[----:B-1----:R-:W-:Y:S09]  /*13b40*/  FMUL.FTZ R9, R27, c[0x0][0x320] ;  /* 0x0000c8001b097a20 */ /* 0x002ff20000410000 */
[----:B------:R1:W1:Y:S01]  /*13b50*/  MUFU.TANH R27, R9 ;  /* 0x00000009001b7308 */ /* 0x0002620000002400 */
[----:B-----5:R-:W-:Y:S09]  /*13b60*/  FMUL.FTZ R0, R15, c[0x0][0x320] ;  /* 0x0000c8000f007a20 */ /* 0x020ff20000410000 */
[----:B------:R5:W2:Y:S01]  /*13b70*/  MUFU.TANH R160, R0 ;  /* 0x0000000000a07308 */ /* 0x000aa20000002400 */
[----:B-1----:R-:W-:Y:S09]  /*13b80*/  FMUL.FTZ R9, R28, c[0x0][0x320] ;  /* 0x0000c8001c097a20 */ /* 0x002ff20000410000 */
[----:B------:R-:W1:Y:S01]  /*13b90*/  MUFU.TANH R21, R9 ;  /* 0x0000000900157308 */ /* 0x000e620000002400 */
[----:B-----5:R-:W-:Y:S09]  /*13ba0*/  FMUL.FTZ R0, R16, c[0x0][0x320] ;  /* 0x0000c80010007a20 */ /* 0x020ff20000410000 */
[----:B------:R5:W1:Y:S02]  /*13bb0*/  MUFU.TANH R148, R0 ;  /* 0x0000000000947308 */ /* 0x000a640000002400 */
[----:B-----5:R-:W-:Y:S08]  /*13bc0*/  FMUL.FTZ R0, R17, c[0x0][0x320] ;  /* 0x0000c80011007a20 */ /* 0x020ff00000410000 */
[----:B------:R5:W1:Y:S02]  /*13bd0*/  MUFU.TANH R140, R0 ;  /* 0x00000000008c7308 */ /* 0x000a640000002400 */
[----:B-----5:R-:W-:Y:S08]  /*13be0*/  FMUL.FTZ R0, R18, c[0x0][0x320] ;  /* 0x0000c80012007a20 */ /* 0x020ff00000410000 */
[----:B------:R5:W1:Y:S02]  /*13bf0*/  MUFU.TANH R156, R0 ;  /* 0x00000000009c7308 */ /* 0x000a640000002400 */
[----:B-----5:R-:W-:Y:S08]  /*13c00*/  FMUL.FTZ R0, R19, c[0x0][0x320] ;  /* 0x0000c80013007a20 */ /* 0x020ff00000410000 */
[----:B------:R5:W1:Y:S02]  /*13c10*/  MUFU.TANH R157, R0 ;  /* 0x00000000009d7308 */ /* 0x000a640000002400 */
[----:B-----5:R-:W-:Y:S04]  /*13c20*/  @P0 IADD3 R0, R216, -0x1, RZ ;  /* 0xffffffffd8000810 */ /* 0x020fe80007ffe0ff */
        /* <DEDUP_REMOVED lines=22> */
[-C--:B-----5:R-:W-:Y:S05]  /*13d90*/  @P0 IADD3 R5, P1, R2, R6.reuse, RZ ;  /* 0x0000000602050210 */ /* 0x0a0fea0007f3e0ff */
        /* <DEDUP_REMOVED lines=18> */
[----:B-1----:R-:W-:Y:S04]  /*13ec0*/  FMUL.FTZ R0, R30, c[0x0][0x320] ;  /* 0x0000c8001e007a20 */ /* 0x002fe80000410000 */
[----:B------:R1:W1:Y:S02]  /*13ed0*/  MUFU.TANH R25, R0 ;  /* 0x0000000000197308 */ /* 0x0002640000002400 */
[----:B-1----:R-:W-:Y:S01]  /*13ee0*/  @P0 IADD3 R0, P1, R4, R228, RZ ;  /* 0x000000e404000210 */ /* 0x002fe20007f3e0ff */
[----:B------:R-:W-:Y:S07]  /*13ef0*/  FMUL.FTZ R4, R31, c[0x0][0x320] ;  /* 0x0000c8001f047a20 */ /* 0x000fee0000410000 */
[----:B------:R1:W1:Y:S01]  /*13f00*/  MUFU.TANH R24, R4 ;  /* 0x0000000400187308 */ /* 0x0002620000002400 */
[----:B------:R-:W-:Y:S01]  /*13f10*/  @P0 IMAD.X R3, R3, 0x1, R232, P1 ;  /* 0x0000000103030824 */ /* 0x000fe200008e06e8 */
[C---:B------:R-:W-:Y:S04]  /*13f20*/  @P0 LEA R2, P1, R0.reuse, c[0x0][0x1c8], 0x1 ;  /* 0x0000720000020a11 */ /* 0x040fe800078208ff */
[----:B------:R-:W-:Y:S01]  /*13f30*/  @P0 LEA.HI.X R3, R0, c[0x0][0x1cc], R3, 0x1, P1 ;  /* 0x0000730000030a11 */ /* 0x000fe200008f0c03 */
[----:B------:R-:W-:Y:S01]  /*13f40*/  FMUL.FTZ R0, R32, c[0x0][0x320] ;  /* 0x0000c80020007a20 */ /* 0x000fe20000410000 */
[C---:B------:R-:W-:Y:S03]  /*13f50*/  @P0 LEA R8, P1, R6.reuse, c[0x0][0x1c8], 0x1 ;  /* 0x0000720006080a11 */ /* 0x040fe600078208ff */
[----:B------:R2:W2:Y:S01]  /*13f60*/  MUFU.TANH R19, R0 ;  /* 0x0000000000137308 */ /* 0x0004a20000002400 */
[----:B------:R3:W-:Y:S01]  /*13f70*/  @P0 LDGSTS.E.BYPASS.LTC128B.128 [R217+0x7100], [R2.64], !P5 ;  /* 0x0710000002d90fae */ /* 0x0007e2000e901d46 */
[----:B------:R-:W-:Y:S02]  /*13f80*/  @P0 LEA.HI.X R9, R6, c[0x0][0x1cc], R9, 0x1, P1 ;  /* 0x0000730006090a11 */ /* 0x000fe400008f0c09 */
[C---:B------:R-:W-:Y:S04]  /*13f90*/  @P0 LEA R6, P1, R7.reuse, c[0x0][0x1c8], 0x1 ;  /* 0x0000720007060a11 */ /* 0x040fe800078208ff */
[----:B------:R3:W-:Y:S01]  /*13fa0*/  @P0 LDGSTS.E.BYPASS.LTC128B.128 [R217+0x9100], [R8.64], !P4 ;  /* 0x0910000008d90fae */ /* 0x0007e2000e101d46 */
[----:B------:R-:W-:Y:S01]  /*13fb0*/  @P0 LEA.HI.X R7, R7, c[0x0][0x1cc], R10, 0x1, P1 ;  /* 0x0000730007070a11 */ /* 0x000fe200008f0c0a */
[----:B-1----:R-:W-:Y:S05]  /*13fc0*/  FMUL.FTZ R4, R33, c[0x0][0x320] ;  /* 0x0000c80021047a20 */ /* 0x002fea0000410000 */
[----:B------:R1:W-:Y:S01]  /*13fd0*/  @P0 LDGSTS.E.BYPASS.LTC128B.128 [R217+0xb100], [R6.64], !P3 ;  /* 0x0b10000006d90fae */ /* 0x0003e2000d901d46 */
[----:B------:R4:W1:Y:S06]  /*13fe0*/  MUFU.TANH R18, R4 ;  /* 0x0000000400127308 */ /* 0x00086c0000002400 */
[----:B------:R-:W0:Y:S01]  /*13ff0*/  LDGDEPBAR ;  /* 0x00000000000079af */ /* 0x000e220000000000 */
[----:B--2---:R-:W-:Y:S05]  /*14000*/  @P2 IMAD.HI.U32 R0, R5, c[0x0][0x2c8], RZ ;  /* 0x0000b20005002a27 */ /* 0x004fea00078e00ff */
[----:B------:R-:W-:Y:S01]  /*14010*/  @P2 SHF.R.U32.HI R5, RZ, c[0x0][0x2cc], R0 ;  /* 0x0000b300ff052a19 */ /* 0x000fe20000011600 */
[----:B------:R-:W-:Y:S04]  /*14020*/  FMUL.FTZ R0, R34, c[0x0][0x320] ;  /* 0x0000c80022007a20 */ /* 0x000fe80000410000 */
[----:B-----5:R2:W1:Y:S01]  /*14030*/  MUFU.TANH R15, R0 ;  /* 0x00000000000f7308 */ /* 0x0204620000002400 */
[----:B---3--:R-:W3:Y:S01]  /*14040*/  SHFL.IDX PT, R3, R5, RZ, 0x1c1f ;  /* 0x001c1fff05037589 */ /* 0x008ee200000e0000 */
[----:B----4-:R-:W-:Y:S02]  /*14050*/  IMAD.SHL.U32 R4, R216, 0x40, RZ ;  /* 0x00000040d8047824 */ /* 0x010fe400078e00ff */
[----:B--2---:R-:W-:Y:S06]  /*14060*/  FMUL.FTZ R0, R35, c[0x0][0x320] ;  /* 0x0000c80023007a20 */ /* 0x004fec0000410000 */
[----:B------:R2:W4:Y:S02]  /*14070*/  MUFU.TANH R14, R0 ;  /* 0x00000000000e7308 */ /* 0x0005240000002400 */
[----:B--2---:R-:W-:Y:S04]  /*14080*/  IADD3 R0, -R241, 0x1, -R4 ;  /* 0x00000001f1007810 */ /* 0x004fe80007ffe904 */
[----:B------:R-:W-:Y:S04]  /*14090*/  IADD3 R0, -R243, R0, R242 ;  /* 0x00000000f3007210 */ /* 0x000fe80007ffe1f2 */
[C---:B-1----:R-:W-:Y:S02]  /*140a0*/  IADD3 R6, R0.reuse, UR4, RZ ;  /* 0x0000000400067c10 */ /* 0x042fe4000fffe0ff */
[----:B------:R-:W-:Y:S03]  /*140b0*/  IADD3 R7, R0, c[0x0][0x328], RZ ;  /* 0x0000ca0000077a10 */ /* 0x000fe60007ffe0ff */
[----:B---3--:R-:W-:Y:S01]  /*140c0*/  IMAD.IADD R0, R6, 0x1, R3 ;  /* 0x0000000106007824 */ /* 0x008fe200078e0203 */
[----:B------:R-:W-:Y:S01]  /*140d0*/  IADD3 R2, R7, R3, RZ ;  /* 0x0000000307027210 */ /* 0x000fe20007ffe0ff */
[----:B------:R-:W-:-:S05]  /*140e0*/  @!P6 BRA `(.L_x_707) ;  /* 0x000001800000e947 */ /* 0x000fca0003800000 */
[----:B----4-:R-:W-:Y:S01]  /*140f0*/  IADD3 R3, -R243, R242, R3 ;  /* 0x000000f2f3037210 */ /* 0x010fe20007ffe103 */
        /* <DEDUP_REMOVED lines=12> */
.L_x_709:
[----:B------:R-:W-:Y:S04]  /*141c0*/  MOV R8, c[0x0][0x32c] ;  /* 0x0000cb0000087a02 */ /* 0x000fe80000000f00 */
[----:B------:R-:W-:Y:S11]  /*141d0*/  ISETP.NE.AND P0, PT, R8, 0x1, PT ;  /* 0x000000010800780c */ /* 0x000ff60003f05270 */
[----:B------:R-:W-:Y:S02]  /*141e0*/  @!UPT UIADD3 URZ, URZ, URZ, URZ ;  /* 0x0000003f3f3ff290 */ /* 0x000fe4000fffe03f */
[----:B------:R-:W-:Y:S05]  /*141f0*/  @P0 IMAD.HI.U32 R8, R3, c[0x0][0x330], RZ ;  /* 0x0000cc0003080a27 */ /* 0x000fea00078e00ff */
[----:B------:R-:W-:Y:S02]  /*14200*/  @P0 SHF.R.U32.HI R3, RZ, c[0x0][0x334], R8 ;  /* 0x0000cd00ff030a19 */ /* 0x000fe40000011608 */
.L_x_710:
[----:B------:R-:W-:Y:S05]  /*14210*/  BSYNC B0 ;  /* 0x0000000000007941 */ /* 0x000fea0003800000 */
.L_x_708:
[----:B------:R-:W-:Y:S04]  /*14220*/  IMAD R3, R3, c[0x0][0x32c], -R4 ;  /* 0x0000cb0003037a24 */ /* 0x000fe800078e0a04 */
[----:B------:R-:W-:Y:S05]  /*14230*/  IMAD.IADD R3, R3, 0x1, -R241 ;  /* 0x0000000103037824 */ /* 0x000fea00078e0af1 */
[----:B------:R-:W-:Y:S02]  /*14240*/  IADD3 R8, R3, c[0x0][0x32c], RZ ;  /* 0x0000cb0003087a10 */ /* 0x000fe40007ffe0ff */
[----:B------:R-:W-:Y:S02]  /*14250*/  IMNMX R0, R0, R3, !PT ;  /* 0x0000000300007217 */ /* 0x000fe40007800200 */
[----:B------:R-:W-:Y:S02]  /*14260*/  IMNMX R2, R2, R8, PT ;  /* 0x0000000802027217 */ /* 0x000fe40003800200 */
.L_x_707:
[----:B----4-:R-:W-:Y:S01]  /*14270*/  ISETP.GT.AND P2, PT, R216, -0x1, PT ;  /* 0xffffffffd800780c */ /* 0x010fe20003f44270 */
        /* <DEDUP_REMOVED lines=65> */
.L_x_713:
[----:B------:R-:W-:Y:S04]  /*14690*/  MOV R5, c[0x0][0x32c] ;  /* 0x0000cb0000057a02 */ /* 0x000fe80000000f00 */
[----:B------:R-:W-:Y:S11]  /*146a0*/  ISETP.NE.AND P0, PT, R5, 0x1, PT ;  /* 0x000000010500780c */ /* 0x000ff60003f05270 */
[----:B------:R-:W-:Y:S02]  /*146b0*/  @!UPT UIADD3 URZ, URZ, URZ, URZ ;  /* 0x0000003f3f3ff290 */ /* 0x000fe4000fffe03f */
[----:B------:R-:W-:Y:S05]  /*146c0*/  @P0 IMAD.HI.U32 R5, R3, c[0x0][0x330], RZ ;  /* 0x0000cc0003050a27 */ /* 0x000fea00078e00ff */
[----:B------:R-:W-:Y:S02]  /*146d0*/  @P0 SHF.R.U32.HI R3, RZ, c[0x0][0x334], R5 ;  /* 0x0000cd00ff030a19 */ /* 0x000fe40000011605 */
.L_x_714:
[----:B------:R-:W-:Y:S05]  /*146e0*/  BSYNC B0 ;  /* 0x0000000000007941 */ /* 0x000fea0003800000 */
.L_x_712:
[----:B------:R-:W-:Y:S04]  /*146f0*/  IMAD R4, R3, c[0x0][0x32c], -R4 ;  /* 0x0000cb0003047a24 */ /* 0x000fe800078e0a04 */
[----:B------:R-:W-:Y:S05]  /*14700*/  IMAD.IADD R3, R4, 0x1, -R241 ;  /* 0x0000000104037824 */ /* 0x000fea00078e0af1 */
[----:B------:R-:W-:Y:S02]  /*14710*/  IADD3 R4, R3, c[0x0][0x32c], RZ ;  /* 0x0000cb0003047a10 */ /* 0x000fe40007ffe0ff */
[----:B------:R-:W-:Y:S02]  /*14720*/  IMNMX R0, R0, R3, !PT ;  /* 0x0000000300007217 */ /* 0x000fe40007800200 */
[----:B------:R-:W-:Y:S02]  /*14730*/  IMNMX R2, R2, R4, PT ;  /* 0x0000000402027217 */ /* 0x000fe40003800200 */
.L_x_711:
        /* <DEDUP_REMOVED lines=54> */
[----:B------:R-:W-:Y:S02]  /*14aa0*/  FMNMX.FTZ R12, R158, R12, !PT ;  /* 0x0000000c9e0c7209 */ /* 0x000fe40007810000 */
[----:B------:R-:W-:Y:S01]  /*14ab0*/  ISETP.LT.OR P0, PT, R2, 0x29, P0 ;  /* 0x000000290200780c */ /* 0x000fe20000701670 */
[----:B------:R-:W1:Y:S01]  /*14ac0*/  SHFL.BFLY PT, R13, R3, 0x2, 0x1f ;  /* 0x0c401f00030d7f89 */ /* 0x000e6200000e0000 */
        /* <DEDUP_REMOVED lines=15> */
[----:B------:R-:W-:Y:S02]  /*14bc0*/  ISETP.GT.AND P1, PT, R0, 0x38, P2 ;  /* 0x000000380000780c */ /* 0x000fe40001724270 */
[----:B-1----:R-:W-:Y:S02]  /*14bd0*/  FMNMX.FTZ R3, R3, R13, !PT ;  /* 0x0000000d03037209 */ /* 0x002fe40007810000 */
[----:B------:R-:W-:Y:S02]  /*14be0*/  FSEL R170, R24, -INF , !P0 ;  /* 0xff80000018aa7808 */ /* 0x000fe40004000000 */
[----:B------:R-:W-:Y:S02]  /*14bf0*/  ISETP.GT.AND P0, PT, R0, 0x39, P2 ;  /* 0x000000390000780c */ /* 0x000fe40001704270 */
[----:B------:R-:W-:Y:S02]  /*14c00*/  FMNMX.FTZ R0, R164, R12, !PT ;  /* 0x0000000ca4007209 */ /* 0x000fe40007810000 */
[----:B------:R-:W-:Y:S01]  /*14c10*/  ISETP.LT.OR P1, PT, R2, 0x39, P1 ;  /* 0x000000390200780c */ /* 0x000fe20000f21670 */
        /* <DEDUP_REMOVED lines=70> */
[C---:B------:R-:W-:Y:S01]  /*15080*/  FMUL.FTZ R69, R2.reuse, R69 ;  /* 0x0000004502457220 */ /* 0x040fe20000410000 */
        /* <DEDUP_REMOVED lines=95> */
[----:B------:R-:W-:Y:S02]  /*15680*/  FMUL.FTZ R71, R0, R71 ;  /* 0x0000004700477220 */ /* 0x000fe40000410000 */
        /* <DEDUP_REMOVED lines=12> */
[C---:B------:R-:W-:Y:S02]  /*15750*/  FMUL.FTZ R83, R0.reuse, R83 ;  /* 0x0000005300537220 */ /* 0x040fe40000410000 */
[C---:B---3--:R-:W-:Y:S04]  /*15760*/  HMMA.16816.F32 R68, R148.reuse, R116, R68 ;  /* 0x000000749444723c */ /* 0x048fe80000001844 */
[--C-:B--2---:R-:W-:Y:S02]  /*15770*/  FFMA.FTZ R102, R157, c[0x0][0x2d0], -R101.reuse ;  /* 0x0000b4009d667a23 */ /* 0x104fe40000010865 */
[----:B------:R-:W-:Y:S01]  /*15780*/  LDSM.16.MT88.4 R156, [R194+0x3800] ;  /* 0x00380000c29c783b */ /* 0x000fe20000004200 */
[C---:B------:R-:W-:Y:S01]  /*15790*/  FMUL.FTZ R86, R0.reuse, R86 ;  /* 0x0000005600567220 */ /* 0x040fe20000410000 */
[C---:B------:R-:W-:Y:S01]  /*157a0*/  HMMA.16816.F32 R72, R148.reuse, R118, R72 ;  /* 0x000000769448723c */ /* 0x040fe20000001848 */
[----:B------:R2:W3:Y:S03]  /*157b0*/  MUFU.EX2 R177, R102 ;  /* 0x0000006600b17308 */ /* 0x0004e60000000800 */
[C---:B------:R-:W-:Y:S02]  /*157c0*/  FMUL.FTZ R87, R0.reuse, R87 ;  /* 0x0000005700577220 */ /* 0x040fe40000410000 */
[----:B------:R-:W3:Y:S01]  /*157d0*/  LDSM.16.MT88.4 R116, [R196+0x4000] ;  /* 0x00400000c474783b */ /* 0x000ee20000004200 */
[C---:B------:R-:W-:Y:S01]  /*157e0*/  FMUL.FTZ R90, R0.reuse, R90 ;  /* 0x0000005a005a7220 */ /* 0x040fe20000410000 */
[C---:B-1----:R-:W-:Y:S04]  /*157f0*/  HMMA.16816.F32 R76, R148.reuse, R108, R76 ;  /* 0x0000006c944c723c */ /* 0x042fe8000000184c */
[C---:B------:R-:W-:Y:S02]  /*15800*/  FMUL.FTZ R91, R0.reuse, R91 ;  /* 0x0000005b005b7220 */ /* 0x040fe40000410000 */
[----:B------:R-:W-:Y:S01]  /*15810*/  FMUL.FTZ R94, R0, R94 ;  /* 0x0000005e005e7220 */ /* 0x000fe20000410000 */
[----:B------:R-:W-:Y:S01]  /*15820*/  F2FP.PACK_AB R108, R220, R221 ;  /* 0x000000dddc6c723e */ /* 0x000fe200000000ff */
[C---:B------:R-:W-:Y:S04]  /*15830*/  HMMA.16816.F32 R80, R148.reuse, R110, R80 ;  /* 0x0000006e9450723c */ /* 0x040fe80000001850 */
[C---:B------:R-:W-:Y:S01]  /*15840*/  FMUL.FTZ R95, R0.reuse, R95 ;  /* 0x0000005f005f7220 */ /* 0x040fe20000410000 */
[----:B-----5:R-:W-:Y:S01]  /*15850*/  F2FP.PACK_AB R109, R179, R180 ;  /* 0x000000b4b36d723e */ /* 0x020fe200000000ff */
[----:B------:R-:W-:Y:S01]  /*15860*/  FMUL.FTZ R98, R0, R98 ;  /* 0x0000006200627220 */ /* 0x000fe20000410000 */
[----:B------:R-:W-:Y:S01]  /*15870*/  F2FP.PACK_AB R110, R218, R219 ;  /* 0x000000dbda6e723e */ /* 0x000fe200000000ff */
[C---:B----4-:R-:W-:Y:S04]  /*15880*/  HMMA.16816.F32 R84, R148.reuse, R112, R84 ;  /* 0x000000709454723c */ /* 0x050fe80000001854 */
[--C-:B--2---:R-:W-:Y:S01]  /*15890*/  FFMA.FTZ R102, R165, c[0x0][0x2d0], -R140.reuse ;  /* 0x0000b400a5667a23 */ /* 0x104fe2000001088c */
[----:B---3--:R-:W-:Y:S01]  /*158a0*/  F2FP.PACK_AB R111, R177, R178 ;  /* 0x000000b2b16f723e */ /* 0x008fe200000000ff */
[----:B------:R-:W-:Y:S02]  /*158b0*/  FMUL.FTZ R99, R0, R99 ;  /* 0x0000006300637220 */ /* 0x000fe40000410000 */
[C---:B------:R-:W-:Y:S01]  /*158c0*/  HMMA.16816.F32 R88, R148.reuse, R114, R88 ;  /* 0x000000729458723c */ /* 0x040fe20000001858 */
[----:B------:R1:W-:Y:S01]  /*158d0*/  MUFU.EX2 R215, R102 ;  /* 0x0000006600d77308 */ /* 0x0003e20000000800 */
[----:B------:R-:W2:Y:S06]  /*158e0*/  LDSM.16.MT88.4 R112, [R197+0x800] ;  /* 0x00080000c570783b */ /* 0x000eac0000004200 */
[C---:B------:R-:W-:Y:S08]  /*158f0*/  HMMA.16816.F32 R92, R148.reuse, R116, R92 ;  /* 0x00000074945c723c */ /* 0x040ff0000000185c */
[----:B------:R-:W-:Y:S01]  /*15900*/  HMMA.16816.F32 R96, R148, R118, R96 ;  /* 0x000000769460723c */ /* 0x000fe20000001860 */
[----:B------:R-:W3:Y:S03]  /*15910*/  LDSM.16.MT88.4 R116, [R196+0x2800] ;  /* 0x00280000c474783b */ /* 0x000ee60000004200 */
[--C-:B-1----:R-:W-:Y:S04]  /*15920*/  FFMA.FTZ R102, R166, c[0x0][0x2d0], -R140.reuse ;  /* 0x0000b400a6667a23 */ /* 0x102fe8000001088c */
[C---:B------:R-:W-:Y:S01]  /*15930*/  HMMA.16816.F32 R4, R108.reuse, R120, R4 ;  /* 0x000000786c04723c */ /* 0x040fe20000001804 */
[----:B------:R1:W4:Y:S01]  /*15940*/  MUFU.EX2 R191, R102 ;  /* 0x0000006600bf7308 */ /* 0x0003220000000800 */
[----:B------:R-:W-:Y:S06]  /*15950*/  LDSM.16.MT88.4 R148, [R197+0x3000] ;  /* 0x00300000c594783b */ /* 0x000fec0000004200 */
[C---:B------:R-:W-:Y:S02]  /*15960*/  HMMA.16816.F32 R8, R108.reuse, R122, R8 ;  /* 0x0000007a6c08723c */ /* 0x040fe40000001808 */
[----:B------:R-:W-:Y:S06]  /*15970*/  LDSM.16.MT88.4 R120, [R194+0x4800] ;  /* 0x00480000c278783b */ /* 0x000fec0000004200 */
[C---:B------:R-:W-:Y:S08]  /*15980*/  HMMA.16816.F32 R12, R108.reuse, R124, R12 ;  /* 0x0000007c6c0c723c */ /* 0x040ff0000000180c */
[C---:B------:R-:W-:Y:S01]  /*15990*/  HMMA.16816.F32 R16, R108.reuse, R126, R16 ;  /* 0x0000007e6c10723c */ /* 0x040fe20000001810 */
[----:B------:R-:W-:Y:S03]  /*159a0*/  LDSM.16.MT88.4 R124, [R197+0x4800] ;  /* 0x00480000c57c783b */ /* 0x000fe60000004200 */
[--C-:B-1----:R-:W-:Y:S04]  /*159b0*/  FFMA.FTZ R102, R167, c[0x0][0x2d0], -R140.reuse ;  /* 0x0000b400a7667a23 */ /* 0x102fe8000001088c */
[C---:B--2---:R-:W-:Y:S01]  /*159c0*/  HMMA.16816.F32 R20, R108.reuse, R112, R20 ;  /* 0x000000706c14723c */ /* 0x044fe20000001814 */
[----:B------:R1:W-:Y:S07]  /*159d0*/  MUFU.EX2 R190, R102 ;  /* 0x0000006600be7308 */ /* 0x0003ee0000000800 */
[C---:B------:R-:W-:Y:S01]  /*159e0*/  HMMA.16816.F32 R24, R108.reuse, R114, R24 ;  /* 0x000000726c18723c */ /* 0x040fe20000001818 */
[----:B------:R-:W2:Y:S07]  /*159f0*/  LDSM.16.MT88.4 R112, [R193+0x4800] ;  /* 0x00480000c170783b */ /* 0x000eae0000004200 */
[C---:B------:R-:W-:Y:S08]  /*15a00*/  HMMA.16816.F32 R28, R108.reuse, R128, R28 ;  /* 0x000000806c1c723c */ /* 0x040ff0000000181c */
[C---:B------:R-:W-:Y:S01]  /*15a10*/  HMMA.16816.F32 R32, R108.reuse, R130, R32 ;  /* 0x000000826c20723c */ /* 0x040fe20000001820 */
[----:B------:R-:W-:Y:S03]  /*15a20*/  LDSM.16.MT88.4 R128, [R194+0x1000] ;  /* 0x00100000c280783b */ /* 0x000fe60000004200 */
[--C-:B-1----:R-:W-:Y:S04]  /*15a30*/  FFMA.FTZ R102, R168, c[0x0][0x2d0], -R140.reuse ;  /* 0x0000b400a8667a23 */ /* 0x102fe8000001088c */
[C---:B------:R-:W-:Y:S01]  /*15a40*/  HMMA.16816.F32 R36, R108.reuse, R132, R36 ;  /* 0x000000846c24723c */ /* 0x040fe20000001824 */
[----:B------:R1:W5:Y:S07]  /*15a50*/  MUFU.EX2 R189, R102 ;  /* 0x0000006600bd7308 */ /* 0x00036e0000000800 */
[C---:B------:R-:W-:Y:S01]  /*15a60*/  HMMA.16816.F32 R40, R108.reuse, R134, R40 ;  /* 0x000000866c28723c */ /* 0x040fe20000001828 */
[----:B------:R-:W-:Y:S07]  /*15a70*/  LDSM.16.MT88.4 R132, [R196+0x1000] ;  /* 0x00100000c484783b */ /* 0x000fee0000004200 */
[C---:B------:R-:W-:Y:S08]  /*15a80*/  HMMA.16816.F32 R44, R108.reuse, R136, R44 ;  /* 0x000000886c2c723c */ /* 0x040ff0000000182c */
[C---:B------:R-:W-:Y:S01]  /*15a90*/  HMMA.16816.F32 R48, R108.reuse, R138, R48 ;  /* 0x0000008a6c30723c */ /* 0x040fe20000001830 */
[----:B------:R-:W-:Y:S03]  /*15aa0*/  LDSM.16.MT88.4 R136, [R194+0x3000] ;  /* 0x00300000c288783b */ /* 0x000fe60000004200 */
[--C-:B-1----:R-:W-:Y:S04]  /*15ab0*/  FFMA.FTZ R102, R160, c[0x0][0x2d0], -R101.reuse ;  /* 0x0000b400a0667a23 */ /* 0x102fe80000010865 */
[C---:B------:R-:W-:Y:S01]  /*15ac0*/  HMMA.16816.F32 R52, R108.reuse, R152, R52 ;  /* 0x000000986c34723c */ /* 0x040fe20000001834 */
[----:B------:R1:W-:Y:S07]  /*15ad0*/  MUFU.EX2 R176, R102 ;  /* 0x0000006600b07308 */ /* 0x0003ee0000000800 */
[C---:B------:R-:W-:Y:S01]  /*15ae0*/  HMMA.16816.F32 R56, R108.reuse, R154, R56 ;  /* 0x0000009a6c38723c */ /* 0x040fe20000001838 */
[----:B------:R-:W-:Y:S07]  /*15af0*/  LDSM.16.MT88.4 R152, [R193+0x3800] ;  /* 0x00380000c198783b */ /* 0x000fee0000004200 */
[C---:B---3--:R-:W-:Y:S08]  /*15b00*/  HMMA.16816.F32 R60, R108.reuse, R116, R60 ;  /* 0x000000746c3c723c */ /* 0x048ff0000000183c */
[C---:B------:R-:W-:Y:S01]  /*15b10*/  HMMA.16816.F32 R64, R108.reuse, R118, R64 ;  /* 0x000000766c40723c */ /* 0x040fe20000001840 */
[----:B------:R-:W3:Y:S03]  /*15b20*/  LDSM.16.MT88.4 R116, [R196+0x4800] ;  /* 0x00480000c474783b */ /* 0x000ee60000004200 */
[--C-:B-1----:R-:W-:Y:S04]  /*15b30*/  FFMA.FTZ R102, R162, c[0x0][0x2d0], -R101.reuse ;  /* 0x0000b400a2667a23 */ /* 0x102fe80000010865 */
[C---:B--2---:R-:W-:Y:S01]  /*15b40*/  HMMA.16816.F32 R68, R108.reuse, R112, R68 ;  /* 0x000000706c44723c */ /* 0x044fe20000001844 */
[----:B------:R1:W2:Y:S07]  /*15b50*/  MUFU.EX2 R175, R102 ;  /* 0x0000006600af7308 */ /* 0x0002ae0000000800 */
[C---:B------:R-:W-:Y:S01]  /*15b60*/  HMMA.16816.F32 R72, R108.reuse, R114, R72 ;  /* 0x000000726c48723c */ /* 0x040fe20000001848 */
[----:B------:R-:W2:Y:S07]  /*15b70*/  LDSM.16.MT88.4 R112, [R193+0x1000] ;  /* 0x00100000c170783b */ /* 0x000eae0000004200 */
[C---:B------:R-:W-:Y:S08]  /*15b80*/  HMMA.16816.F32 R76, R108.reuse, R120, R76 ;  /* 0x000000786c4c723c */ /* 0x040ff0000000184c */
[C---:B------:R-:W-:Y:S01]  /*15b90*/  HMMA.16816.F32 R80, R108.reuse, R122, R80 ;  /* 0x0000007a6c50723c */ /* 0x040fe20000001850 */
[----:B------:R-:W2:Y:S03]  /*15ba0*/  LDSM.16.MT88.4 R120, [R197+0x1000] ;  /* 0x00100000c578783b */ /* 0x000ea60000004200 */
[--C-:B-1----:R-:W-:Y:S04]  /*15bb0*/  FFMA.FTZ R102, R161, c[0x0][0x2d0], -R101.reuse ;  /* 0x0000b400a1667a23 */ /* 0x102fe80000010865 */
[C---:B------:R-:W-:Y:S01]  /*15bc0*/  HMMA.16816.F32 R84, R108.reuse, R124, R84 ;  /* 0x0000007c6c54723c */ /* 0x040fe20000001854 */
[----:B------:R1:W-:Y:S07]  /*15bd0*/  MUFU.EX2 R174, R102 ;  /* 0x0000006600ae7308 */ /* 0x0003ee0000000800 */
[C---:B------:R-:W-:Y:S01]  /*15be0*/  HMMA.16816.F32 R88, R108.reuse, R126, R88 ;  /* 0x0000007e6c58723c */ /* 0x040fe20000001858 */
[----:B------:R-:W2:Y:S07]  /*15bf0*/  LDSM.16.MT88.4 R124, [R193+0x3000] ;  /* 0x00300000c17c783b */ /* 0x000eae0000004200 */
[C---:B---3--:R-:W-:Y:S08]  /*15c00*/  HMMA.16816.F32 R92, R108.reuse, R116, R92 ;  /* 0x000000746c5c723c */ /* 0x048ff0000000185c */
[----:B------:R-:W-:Y:S01]  /*15c10*/  HMMA.16816.F32 R96, R108, R118, R96 ;  /* 0x000000766c60723c */ /* 0x000fe20000001860 */
[----:B------:R-:W-:Y:S03]  /*15c20*/  LDSM.16.MT88.4 R116, [R193+0x5000] ;  /* 0x00500000c174783b */ /* 0x000fe60000004200 */
[--C-:B-1----:R-:W-:Y:S03]  /*15c30*/  FFMA.FTZ R102, R163, c[0x0][0x2d0], -R101.reuse ;  /* 0x0000b400a3667a23 */ /* 0x102fe60000010865 */
[----:B----4-:R-:W-:Y:S01]  /*15c40*/  F2FP.PACK_AB R108, R191, R215 ;  /* 0x000000d7bf6c723e */ /* 0x010fe200000000ff */
[----:B------:R-:W1:Y:S01]  /*15c50*/  MUFU.EX2 R173, R102 ;  /* 0x0000006600ad7308 */ /* 0x000e620000000800 */
[----:B-----5:R-:W-:Y:S01]  /*15c60*/  F2FP.PACK_AB R110, R189, R190 ;  /* 0x000000bebd6e723e */ /* 0x020fe200000000ff */
[----:B------:R-:W-:Y:S02]  /*15c70*/  LDSM.16.MT88.4 R160, [R197+0x3800] ;  /* 0x00380000c5a0783b */ /* 0x000fe40000004200 */
[----:B--2---:R-:W-:Y:S02]  /*15c80*/  F2FP.PACK_AB R109, R175, R176 ;  /* 0x000000b0af6d723e */ /* 0x004fe400000000ff */
[----:B-1----:R-:W-:Y:S01]  /*15c90*/  F2FP.PACK_AB R111, R173, R174 ;  /* 0x000000aead6f723e */ /* 0x002fe200000000ff */
[--C-:B------:R-:W-:Y:S04]  /*15ca0*/  FFMA.FTZ R102, R171, c[0x0][0x2d0], -R140.reuse ;  /* 0x0000b400ab667a23 */ /* 0x100fe8000001088c */
[----:B------:R1:W-:Y:S02]  /*15cb0*/  MUFU.EX2 R188, R102 ;  /* 0x0000006600bc7308 */ /* 0x0003e40000000800 */
        /* <DEDUP_REMOVED lines=17> */
[----:B------:R-:W5:Y:S05]  /*15dd0*/  MUFU.EX2 R181, R140 ;  /* 0x0000008c00b57308 */ /* 0x000f6a0000000800 */
        /* <DEDUP_REMOVED lines=8> */
[C---:B------:R-:W-:Y:S07]  /*15e60*/  HMMA.16816.F32 R52, R108.reuse, R148, R52 ;  /* 0x000000946c34723c */ /* 0x040fee0000001834 */
[----:B---3--:R-:W-:Y:S01]  /*15e70*/  F2FP.PACK_AB R148, R187, R188 ;  /* 0x000000bcbb94723e */ /* 0x008fe200000000ff */
[C---:B------:R-:W-:Y:S07]  /*15e80*/  HMMA.16816.F32 R56, R108.reuse, R150, R56 ;  /* 0x000000966c38723c */ /* 0x040fee0000001838 */
[----:B-----5:R-:W-:Y:S01]  /*15e90*/  F2FP.PACK_AB R150, R181, R182 ;  /* 0x000000b6b596723e */ /* 0x020fe200000000ff */
[C---:B--2---:R-:W-:Y:S04]  /*15ea0*/  HMMA.16816.F32 R60, R108.reuse, R112, R60 ;  /* 0x000000706c3c723c */ /* 0x044fe8000000183c */
        /* <DEDUP_REMOVED lines=86> */
.L_x_706:
[----:B------:R-:W-:Y:S01]  /*16410*/  IMAD.MOV.U32 R0, RZ, RZ, c[0x0][0x2c4] ;  /* 0x0000b100ff007624 */ /* 0x000fe200078e00ff */
[----:B------:R-:W-:Y:S01]  /*16420*/  IADD3 R2, R242, 0x1, -R243 ;  /* 0x00000001f2027810 */ /* 0x000fe20007ffe8f3 */
[----:B------:R-:W-:-:S03]  /*16430*/  IMAD.MOV.U32 R4, RZ, RZ, c[0x0][0x32c] ;  /* 0x0000cb00ff047624 */ /* 0x000fc600078e00ff */
[----:B------:R-:W-:Y:S02]  /*16440*/  ISETP.NE.AND P1, PT, R0, 0x1, PT ;  /* 0x000000010000780c */ /* 0x000fe40003f25270 */
[----:B------:R-:W-:Y:S02]  /*16450*/  IADD3 R0, R246, 0x7f, RZ ;  /* 0x0000007ff6007810 */ /* 0x000fe40007ffe0ff */
[----:B------:R-:W-:-:S09]  /*16460*/  ISETP.GE.AND P0, PT, R4, 0x1, PT ;  /* 0x000000010400780c */ /* 0x000fd20003f06270 */
        /* <DEDUP_REMOVED lines=15> */
.L_x_718:
[----:B------:R-:W-:-:S04]  /*16560*/  MOV R3, c[0x0][0x32c] ;  /* 0x0000cb0000037a02 */ /* 0x000fc80000000f00 */
[----:B------:R-:W-:-:S13]  /*16570*/  ISETP.NE.AND P0, PT, R3, 0x1, PT ;  /* 0x000000010300780c */ /* 0x000fda0003f05270 */
[----:B------:R-:W-:-:S05]  /*16580*/  @P0 IMAD.HI.U32 R3, R0, c[0x0][0x330], RZ ;  /* 0x0000cc0000030a27 */ /* 0x000fca00078e00ff */
[----:B------:R-:W-:Y:S02]  /*16590*/  @P0 SHF.R.U32.HI R0, RZ, c[0x0][0x334], R3 ;  /* 0x0000cd00ff000a19 */ /* 0x000fe40000011603 */
.L_x_719:
[----:B------:R-:W-:Y:S05]  /*165a0*/  BSYNC B0 ;  /* 0x0000000000007941 */ /* 0x000fea0003800000 */
.L_x_717:
[----:B------:R-:W-:-:S05]  /*165b0*/  IMAD R0, R0, c[0x0][0x32c], RZ ;  /* 0x0000cb0000007a24 */ /* 0x000fca00078e02ff */
[----:B------:R-:W-:-:S04]  /*165c0*/  IMNMX R2, R2, R0, !PT ;  /* 0x0000000002027217 */ /* 0x000fc80007800200 */
.L_x_716:
        /* <DEDUP_REMOVED lines=10> */
.L_x_721:
[----:B------:R-:W-:Y:S01]  /*16670*/  ISETP.GT.AND P0, PT, R227, R216, PT ;  /* 0x000000d8e300720c */ /* 0x000fe20003f04270 */
[----:B------:R-:W-:Y:S04]  /*16680*/  DEPBAR.LE SB0, 0x0 ;  /* 0x000080000000791a */ /* 0x000fe80000000000 */
[----:B------:R-:W-:Y:S01]  /*16690*/  WARPSYNC 0xffffffff ;  /* 0xffffffff00007948 */ /* 0x000fe20003800000 */
[----:B------:R-:W-:Y:S01]  /*166a0*/  BAR.SYNC.DEFER_BLOCKING 0x0 ;  /* 0x0000000000007b1d */ /* 0x000fe20000010000 */
[C---:B------:R-:W-:Y:S06]  /*166b0*/  IADD3 R215, R216.reuse, -0x1, RZ ;  /* 0xffffffffd8d77810 */ /* 0x040fec0007ffe0ff */
[----:B------:R-:W-:Y:S01]  /*166c0*/  @!P0 SHF.R.S32.HI R0, RZ, 0x1f, R216 ;  /* 0x0000001fff008819 */ /* 0x000fe200000114d8 */
[----:B------:R-:W-:Y:S01]  /*166d0*/  @!P0 IMAD.WIDE.U32 R4, R216, c[0x0][0x208], RZ ;  /* 0x00008200d8048a25 */ /* 0x000fe200078e00ff */
[----:B------:R-:W-:Y:S03]  /*166e0*/  @!P0 MOV R6, c[0x0][0x208] ;  /* 0x0000820000068a02 */ /* 0x000fe60000000f00 */
[----:B------:R-:W-:Y:S01]  /*166f0*/  @!P0 IMAD R0, R0, c[0x0][0x208], RZ ;  /* 0x0000820000008a24 */ /* 0x000fe200078e02ff */
[----:B------:R-:W-:Y:S03]  /*16700*/  @!P0 SHF.L.U32 R2, R4, 0x6, RZ ;  /* 0x0000000604028819 */ /* 0x000fe600000006ff */
[----:B------:R-:W-:Y:S01]  /*16710*/  @!P0 IMAD R0, R216, c[0x0][0x20c], R0 ;  /* 0x00008300d8008a24 */ /* 0x000fe200078e0200 */
[----:B------:R-:W-:Y:S04]  /*16720*/  @!P0 LEA R3, P1, R6, R2, 0x5 ;  /* 0x0000000206038211 */ /* 0x000fe800078228ff */
[----:B------:R-:W-:Y:S02]  /*16730*/  @!P0 IADD3 R0, R5, R0, RZ ;  /* 0x0000000005008210 */ /* 0x000fe40007ffe0ff */
[----:B------:R-:W-:Y:S01]  /*16740*/  @!P0 MOV R5, c[0x0][0x20c] ;  /* 0x0000830000058a02 */ /* 0x000fe20000000f00 */
[----:B------:R-:W-:Y:S01]  /*16750*/  LDSM.16.M88.4 R32, [R199] ;  /* 0x00000000c720783b */ /* 0x000fe20000000200 */
[----:B------:R-:W-:Y:S04]  /*16760*/  @!P0 SHF.L.U64.HI R0, R4, 0x6, R0 ;  /* 0x0000000604008819 */ /* 0x000fe80000010200 */
[----:B------:R-:W-:Y:S02]  /*16770*/  @!P0 LEA.HI.X R12, R6, R0, R5, 0x5, P1 ;  /* 0x00000000060c8211 */ /* 0x000fe400008f2c05 */
[----:B------:R-:W-:Y:S01]  /*16780*/  @!P0 IADD3 R4, P1, R2, R230, RZ ;  /* 0x000000e602048210 */ /* 0x000fe20007f3e0ff */
[----:B------:R-:W1:Y:S03]  /*16790*/  LDSM.16.M88.4 R8, [R192] ;  /* 0x00000000c008783b */ /* 0x000e660000000200 */
[-C--:B------:R-:W-:Y:S02]  /*167a0*/  @!P0 IADD3.X R5, R0, R233.reuse, RZ, P1, !PT ;  /* 0x000000e900058210 */ /* 0x080fe40000ffe4ff */
[C---:B------:R-:W-:Y:S03]  /*167b0*/  @!P0 LEA R22, P1, R4.reuse, c[0x0][0x1f8], 0x1 ;  /* 0x00007e0004168a11 */ /* 0x040fe600078208ff */
[----:B------:R-:W2:Y:S01]  /*167c0*/  LDSM.16.M88.4 R16, [R192+0x800] ;  /* 0x00080000c010783b */ /* 0x000ea20000000200 */
[----:B------:R-:W-:Y:S02]  /*167d0*/  @!P0 LEA.HI.X R23, R4, c[0x0][0x1fc], R5, 0x1, P1 ;  /* 0x00007f0004178a11 */ /* 0x000fe400008f0c05 */
[----:B------:R-:W-:Y:S04]  /*167e0*/  @!P0 IADD3 R6, P1, R230, 0x40, RZ ;  /* 0x00000040e6068810 */ /* 0x000fe80007f3e0ff */
[----:B------:R-:W-:Y:S01]  /*167f0*/  @!P0 IADD3.X R5, RZ, R233, RZ, P1, !PT ;  /* 0x000000e9ff058210 */ /* 0x000fe20000ffe4ff */
[----:B------:R-:W3:Y:S01]  /*16800*/  LDSM.16.M88.4 R24, [R192+0x1000] ;  /* 0x00100000c018783b */ /* 0x000ee20000000200 */
[----:B------:R-:W-:Y:S04]  /*16810*/  @!P0 IADD3 R4, P1, R2, R6, RZ ;  /* 0x0000000602048210 */ /* 0x000fe80007f3e0ff */
[----:B------:R-:W-:Y:S02]  /*16820*/  @!P0 IADD3.X R7, R0, R5, RZ, P1, !PT ;  /* 0x0000000500078210 */ /* 0x000fe40000ffe4ff */
[C---:B------:R-:W-:Y:S01]  /*16830*/  @!P0 LEA R174, P1, R4.reuse, c[0x0][0x1f8], 0x1 ;  /* 0x00007e0004ae8a11 */ /* 0x040fe200078208ff */
[----:B------:R-:W4:Y:S03]  /*16840*/  LDSM.16.M88.4 R148, [R192+0x1800] ;  /* 0x00180000c094783b */ /* 0x000f260000000200 */
[----:B------:R-:W-:Y:S02]  /*16850*/  @!P0 LEA.HI.X R175, R4, c[0x0][0x1fc], R7, 0x1, P1 ;  /* 0x00007f0004af8a11 */ /* 0x000fe400008f0c07 */
[----:B------:R-:W-:Y:S03]  /*16860*/  @!P0 IADD3 R4, P1, R230, 0x80, RZ ;  /* 0x00000080e6048810 */ /* 0x000fe60007f3e0ff */
[----:B------:R-:W-:Y:S01]  /*16870*/  LDSM.16.M88.4 R152, [R200] ;  /* 0x00000000c898783b */ /* 0x000fe20000000200 */
[----:B------:R-:W-:Y:S02]  /*16880*/  @!P0 IADD3.X R13, RZ, R233, RZ, P1, !PT ;  /* 0x000000e9ff0d8210 */ /* 0x000fe40000ffe4ff */
[----:B------:R-:W-:Y:S04]  /*16890*/  @!P0 IADD3 R2, P1, R2, R4, RZ ;  /* 0x0000000402028210 */ /* 0x000fe80007f3e0ff */
[----:B------:R-:W-:Y:S01]  /*168a0*/  @!P0 IADD3.X R0, R0, R13, RZ, P1, !PT ;  /* 0x0000000d00008210 */ /* 0x000fe20000ffe4ff */
[----:B------:R-:W5:Y:S01]  /*168b0*/  LDSM.16.M88.4 R156, [R203] ;  /* 0x00000000cb9c783b */ /* 0x000f620000000200 */
[C---:B------:R-:W-:Y:S04]  /*168c0*/  @!P0 LEA R172, P1, R2.reuse, c[0x0][0x1f8], 0x1 ;  /* 0x00007e0002ac8a11 */ /* 0x040fe800078208ff */
[----:B------:R-:W-:Y:S02]  /*168d0*/  @!P0 LEA.HI.X R173, R2, c[0x0][0x1fc], R0, 0x1, P1 ;  /* 0x00007f0002ad8a11 */ /* 0x000fe400008f0c00 */
[C---:B------:R-:W-:Y:S01]  /*168e0*/  @!P0 IADD3 R0, P1, R3.reuse, R6, RZ ;  /* 0x0000000603008210 */ /* 0x040fe20007f3e0ff */
[----:B------:R-:W3:Y:S03]  /*168f0*/  LDSM.16.M88.4 R160, [R214] ;  /* 0x00000000d6a0783b */ /* 0x000ee60000000200 */
[C---:B------:R-:W-:Y:S02]  /*16900*/  @!P0 IADD3.X R21, R12.reuse, R5, RZ, P1, !PT ;  /* 0x000000050c158210 */ /* 0x040fe40000ffe4ff */
[C---:B------:R-:W-:Y:S02]  /*16910*/  @!P0 IADD3 R20, P1, R3.reuse, R4, RZ ;  /* 0x0000000403148210 */ /* 0x040fe40007f3e0ff */
[C---:B-1----:R-:W-:Y:S01]  /*16920*/  HMMA.16816.F32 R4, R32.reuse, R8, RZ ;  /* 0x000000082004723c */ /* 0x042fe200000018ff */
[----:B------:R-:W1:Y:S02]  /*16930*/  LDSM.16.M88.4 R164, [R213] ;  /* 0x00000000d5a4783b */ /* 0x000e640000000200 */
[C---:B------:R-:W-:Y:S02]  /*16940*/  @!P0 IADD3.X R100, R12.reuse, R13, RZ, P1, !PT ;  /* 0x0000000d0c648210 */ /* 0x040fe40000ffe4ff */
[----:B------:R-:W-:Y:S03]  /*16950*/  @!P0 IADD3 R3, P1, R3, R230, RZ ;  /* 0x000000e603038210 */ /* 0x000fe60007f3e0ff */
[C---:B------:R-:W-:Y:S01]  /*16960*/  HMMA.16816.F32 R8, R32.reuse, R10, RZ ;  /* 0x0000000a2008723c */ /* 0x040fe200000018ff */
[----:B------:R-:W1:Y:S03]  /*16970*/  LDSM.16.M88.4 R168, [R212] ;  /* 0x00000000d4a8783b */ /* 0x000e660000000200 */
[----:B------:R-:W-:Y:S02]  /*16980*/  @!P0 IADD3.X R2, R12, R233, RZ, P1, !PT ;  /* 0x000000e90c028210 */ /* 0x000fe40000ffe4ff */
[C---:B------:R-:W-:Y:S02]  /*16990*/  @!P0 LEA R28, P1, R3.reuse, c[0x0][0x1f8], 0x1 ;  /* 0x00007e00031c8a11 */ /* 0x040fe400078208ff */
[C---:B--2---:R-:W-:Y:S01]  /*169a0*/  HMMA.16816.F32 R12, R32.reuse, R16, RZ ;  /* 0x00000010200c723c */ /* 0x044fe200000018ff */
[----:B------:R-:W-:Y:S01]  /*169b0*/  @!PT LDS RZ, [RZ] ;  /* 0x00000000fffff984 */ /* 0x000fe20000000800 */
[----:B------:R-:W-:Y:S01]  /*169c0*/  @!PT LDS RZ, [RZ] ;  /* 0x00000000fffff984 */ /* 0x000fe20000000800 */
[----:B------:R-:W-:Y:S01]  /*169d0*/  @!PT LDS RZ, [RZ] ;  /* 0x00000000fffff984 */ /* 0x000fe20000000800 */
[----:B------:R3:W-:Y:S03]  /*169e0*/  @!P0 LDGSTS.E.BYPASS.LTC128B.128 [R217+0x100], [R22.64], !P5 ;  /* 0x0010000016d98fae */ /* 0x0007e6000e901d46 */
[----:B------:R-:W-:Y:S02]  /*169f0*/  @!P0 LEA.HI.X R29, R3, c[0x0][0x1fc], R2, 0x1, P1 ;  /* 0x00007f00031d8a11 */ /* 0x000fe400008f0c02 */
[C---:B------:R-:W-:Y:S02]  /*16a00*/  @!P0 LEA R30, P1, R0.reuse, c[0x0][0x1f8], 0x1 ;  /* 0x00007e00001e8a11 */ /* 0x040fe400078208ff */
[C---:B------:R-:W-:Y:S01]  /*16a10*/  HMMA.16816.F32 R16, R32.reuse, R18, RZ ;  /* 0x000000122010723c */ /* 0x040fe200000018ff */
[----:B------:R2:W-:Y:S03]  /*16a20*/  @!P0 LDGSTS.E.BYPASS.LTC128B.128 [R217+0x2100], [R174.64], !P4 ;  /* 0x02100000aed98fae */ /* 0x0005e6000e101d46 */
[----:B------:R-:W-:Y:S02]  /*16a30*/  @!P0 LEA.HI.X R31, R0, c[0x0][0x1fc], R21, 0x1, P1 ;  /* 0x00007f00001f8a11 */ /* 0x000fe400008f0c15 */
[C---:B------:R-:W-:Y:S03]  /*16a40*/  @!P0 LEA R2, P1, R20.reuse, c[0x0][0x1f8], 0x1 ;  /* 0x00007e0014028a11 */ /* 0x040fe600078208ff */
[----:B------:R2:W-:Y:S03]  /*16a50*/  @!P0 LDGSTS.E.BYPASS.LTC128B.128 [R217+0x4100], [R172.64], !P3 ;  /* 0x04100000acd98fae */ /* 0x0005e6000d901d46 */
[----:B------:R-:W-:Y:S05]  /*16a60*/  @!P0 LEA.HI.X R3, R20, c[0x0][0x1fc], R100, 0x1, P1 ;  /* 0x00007f0014038a11 */ /* 0x000fea00008f0c64 */
[----:B------:R4:W-:Y:S01]  /*16a70*/  @!P0 LDGSTS.E.BYPASS.LTC128B.128 [R217+0x1100], [R28.64], !P5 ;  /* 0x011000001cd98fae */ /* 0x0009e2000e901d46 */
[C---:B---3--:R-:W-:Y:S07]  /*16a80*/  HMMA.16816.F32 R20, R32.reuse, R24, RZ ;  /* 0x000000182014723c */ /* 0x048fee00000018ff */
[----:B------:R4:W-:Y:S01]  /*16a90*/  @!P0 LDGSTS.E.BYPASS.LTC128B.128 [R217+0x3100], [R30.64], !P4 ;  /* 0x031000001ed98fae */ /* 0x0009e2000e101d46 */
[C---:B------:R-:W-:Y:S07]  /*16aa0*/  HMMA.16816.F32 R24, R32.reuse, R26, RZ ;  /* 0x0000001a2018723c */ /* 0x040fee00000018ff */
[----:B------:R3:W-:Y:S01]  /*16ab0*/  @!P0 LDGSTS.E.BYPASS.LTC128B.128 [R217+0x5100], [R2.64], !P3 ;  /* 0x0510000002d98fae */ /* 0x0007e2000d901d46 */
[----:B------:R-:W-:Y:S07]  /*16ac0*/  ISETP.GT.AND P0, PT, R216, R227, PT ;  /* 0x000000e3d800720c */ /* 0x000fee0003f04270 */
[----:B--2---:R-:W-:Y:S08]  /*16ad0*/  LDSM.16.M88.4 R172, [R202] ;  /* 0x00000000caac783b */ /* 0x004ff00000000200 */
[----:B------:R-:W0:Y:S01]  /*16ae0*/  LDGDEPBAR ;  /* 0x00000000000079af */ /* 0x000e220000000000 */
[C---:B----4-:R-:W-:Y:S07]  /*16af0*/  HMMA.16816.F32 R28, R32.reuse, R148, RZ ;  /* 0x00000094201c723c */ /* 0x050fee00000018ff */
[----:B------:R-:W2:Y:S01]  /*16b00*/  LDSM.16.M88.4 R176, [R198] ;  /* 0x00000000c6b0783b */ /* 0x000ea20000000200 */
[----:B------:R-:W-:Y:S07]  /*16b10*/  HMMA.16816.F32 R32, R32, R150, RZ ;  /* 0x000000962020723c */ /* 0x000fee00000018ff */
[----:B------:R-:W4:Y:S01]  /*16b20*/  LDSM.16.M88.4 R180, [R198+0x800] ;  /* 0x00080000c6b4783b */ /* 0x000f220000000200 */
[C---:B-----5:R-:W-:Y:S07]  /*16b30*/  HMMA.16816.F32 R4, R152.reuse, R156, R4 ;  /* 0x0000009c9804723c */ /* 0x060fee0000001804 */
[----:B------:R-:W5:Y:S01]  /*16b40*/  LDSM.16.M88.4 R148, [R198+0x1000] ;  /* 0x00100000c694783b */ /* 0x000f620000000200 */
[C---:B------:R-:W-:Y:S07]  /*16b50*/  HMMA.16816.F32 R8, R152.reuse, R158, R8 ;  /* 0x0000009e9808723c */ /* 0x040fee0000001808 */
[----:B------:R-:W2:Y:S01]  /*16b60*/  LDSM.16.M88.4 R156, [R198+0x1800] ;  /* 0x00180000c69c783b */ /* 0x000ea20000000200 */
[C---:B------:R-:W-:Y:S07]  /*16b70*/  HMMA.16816.F32 R12, R152.reuse, R160, R12 ;  /* 0x000000a0980c723c */ /* 0x040fee000000180c */
[----:B------:R-:W-:Y:S01]  /*16b80*/  LDSM.16.M88.4 R184, [R199+0x4000] ;  /* 0x00400000c7b8783b */ /* 0x000fe20000000200 */
[C---:B------:R-:W-:Y:S07]  /*16b90*/  HMMA.16816.F32 R16, R152.reuse, R162, R16 ;  /* 0x000000a29810723c */ /* 0x040fee0000001810 */
[----:B------:R-:W-:Y:S01]  /*16ba0*/  LDSM.16.M88.4 R160, [R201] ;  /* 0x00000000c9a0783b */ /* 0x000fe20000000200 */
[C---:B-1----:R-:W-:Y:S07]  /*16bb0*/  HMMA.16816.F32 R20, R152.reuse, R164, R20 ;  /* 0x000000a49814723c */ /* 0x042fee0000001814 */
[----:B------:R-:W-:Y:S01]  /*16bc0*/  LDSM.16.M88.4 R188, [R192+0x2000] ;  /* 0x00200000c0bc783b */ /* 0x000fe20000000200 */
[C---:B------:R-:W-:Y:S07]  /*16bd0*/  HMMA.16816.F32 R24, R152.reuse, R166, R24 ;  /* 0x000000a69818723c */ /* 0x040fee0000001818 */
[----:B------:R-:W1:Y:S01]  /*16be0*/  LDSM.16.M88.4 R164, [R195] ;  /* 0x00000000c3a4783b */ /* 0x000e620000000200 */
[C---:B------:R-:W-:Y:S08]  /*16bf0*/  HMMA.16816.F32 R28, R152.reuse, R168, R28 ;  /* 0x000000a8981c723c */ /* 0x040ff0000000181c */
        /* <DEDUP_REMOVED lines=15> */
[C---:B-1----:R-:W-:Y:S01]  /*16cf0*/  HMMA.16816.F32 R4, R160.reuse, R164, R4 ;  /* 0x000000a4a004723c */ /* 0x042fe20000001804 */
[----:B------:R-:W-:Y:S07]  /*16d00*/  LDSM.16.M88.4 R172, [R209] ;  /* 0x00000000d1ac783b */ /* 0x000fee0000000200 */
[C---:B------:R-:W-:Y:S01]  /*16d10*/  HMMA.16816.F32 R8, R160.reuse, R166, R8 ;  /* 0x000000a6a008723c */ /* 0x040fe20000001808 */
[----:B------:R-:W-:Y:S07]  /*16d20*/  LDSM.16.M88.4 R164, [R211] ;  /* 0x00000000d3a4783b */ /* 0x000fee0000000200 */
[C---:B------:R-:W-:Y:S08]  /*16d30*/  HMMA.16816.F32 R12, R160.reuse, R152, R12 ;  /* 0x00000098a00c723c */ /* 0x040ff0000000180c */
        /* <DEDUP_REMOVED lines=14> */
[----:B------:R-:W4:Y:S07]  /*16e20*/  LDSM.16.M88.4 R148, [R208] ;  /* 0x00000000d094783b */ /* 0x000f2e0000000200 */
[C---:B-----5:R-:W-:Y:S08]  /*16e30*/  HMMA.16816.F32 R20, R184.reuse, R156, R20 ;  /* 0x0000009cb814723c */ /* 0x060ff00000001814 */
[C---:B------:R-:W-:Y:S01]  /*16e40*/  HMMA.16816.F32 R24, R184.reuse, R158, R24 ;  /* 0x0000009eb818723c */ /* 0x040fe20000001818 */
[----:B------:R-:W5:Y:S07]  /*16e50*/  LDSM.16.M88.4 R156, [R202+0x4000] ;  /* 0x00400000ca9c783b */ /* 0x000f6e0000000200 */
        /* <DEDUP_REMOVED lines=13> */
[C---:B----4-:R-:W-:Y:S08]  /*16f30*/  HMMA.16816.F32 R28, R160.reuse, R148, R28 ;  /* 0x00000094a01c723c */ /* 0x050ff0000000181c */
[----:B------:R-:W-:Y:S01]  /*16f40*/  HMMA.16816.F32 R32, R160, R150, R32 ;  /* 0x00000096a020723c */ /* 0x000fe20000001820 */
[----:B------:R-:W4:Y:S07]  /*16f50*/  LDSM.16.M88.4 R148, [R198+0x3800] ;  /* 0x00380000c694783b */ /* 0x000f2e0000000200 */
[C---:B-----5:R-:W-:Y:S01]  /*16f60*/  HMMA.16816.F32 R4, R156.reuse, R176, R4 ;  /* 0x000000b09c04723c */ /* 0x060fe20000001804 */
[----:B------:R-:W5:Y:S07]  /*16f70*/  LDSM.16.M88.4 R160, [R201+0x4000] ;  /* 0x00400000c9a0783b */ /* 0x000f6e0000000200 */
[C---:B------:R-:W-:Y:S01]  /*16f80*/  HMMA.16816.F32 R8, R156.reuse, R178, R8 ;  /* 0x000000b29c08723c */ /* 0x040fe20000001808 */
[----:B------:R-:W3:Y:S07]  /*16f90*/  LDSM.16.M88.4 R176, [R195+0x3000] ;  /* 0x00300000c3b0783b */ /* 0x000eee0000000200 */
[C---:B-1----:R-:W-:Y:S08]  /*16fa0*/  HMMA.16816.F32 R12, R156.reuse, R152, R12 ;  /* 0x000000989c0c723c */ /* 0x042ff0000000180c */
[C---:B------:R-:W-:Y:S01]  /*16fb0*/  HMMA.16816.F32 R16, R156.reuse, R154, R16 ;  /* 0x0000009a9c10723c */ /* 0x040fe20000001810 */
[----:B------:R-:W1:Y:S07]  /*16fc0*/  LDSM.16.M88.4 R152, [R195+0x3800] ;  /* 0x00380000c398783b */ /* 0x000e6e0000000200 */
[C---:B--2---:R-:W-:Y:S08]  /*16fd0*/  HMMA.16816.F32 R20, R156.reuse, R164, R20 ;  /* 0x000000a49c14723c */ /* 0x044ff00000001814 */
[C---:B------:R-:W-:Y:S01]  /*16fe0*/  HMMA.16816.F32 R24, R156.reuse, R166, R24 ;  /* 0x000000a69c18723c */ /* 0x040fe20000001818 */
[----:B------:R-:W-:Y:S07]  /*16ff0*/  LDSM.16.M88.4 R164, [R200+0x8000] ;  /* 0x00800000c8a4783b */ /* 0x000fee0000000200 */
[C---:B----4-:R-:W-:Y:S08]  /*17000*/  HMMA.16816.F32 R28, R156.reuse, R148, R28 ;  /* 0x000000949c1c723c */ /* 0x050ff0000000181c */
[----:B------:R-:W-:Y:S01]  /*17010*/  HMMA.16816.F32 R32, R156, R150, R32 ;  /* 0x000000969c20723c */ /* 0x000fe20000001820 */
[----:B------:R-:W2:Y:S07]  /*17020*/  LDSM.16.M88.4 R148, [R192+0x5000] ;  /* 0x00500000c094783b */ /* 0x000eae0000000200 */
[C---:B-----5:R-:W-:Y:S01]  /*17030*/  HMMA.16816.F32 R4, R160.reuse, R168, R4 ;  /* 0x000000a8a004723c */ /* 0x060fe20000001804 */
[----:B------:R-:W4:Y:S07]  /*17040*/  LDSM.16.M88.4 R156, [R192+0x5800] ;  /* 0x00580000c09c783b */ /* 0x000f2e0000000200 */
[C---:B------:R-:W-:Y:S01]  /*17050*/  HMMA.16816.F32 R8, R160.reuse, R170, R8 ;  /* 0x000000aaa008723c */ /* 0x040fe20000001808 */
[----:B------:R-:W5:Y:S07]  /*17060*/  LDSM.16.M88.4 R168, [R207] ;  /* 0x00000000cfa8783b */ /* 0x000f6e0000000200 */
[C---:B------:R-:W-:Y:S08]  /*17070*/  HMMA.16816.F32 R12, R160.reuse, R172, R12 ;  /* 0x000000aca00c723c */ /* 0x040ff0000000180c */
[C---:B------:R-:W-:Y:S01]  /*17080*/  HMMA.16816.F32 R16, R160.reuse, R174, R16 ;  /* 0x000000aea010723c */ /* 0x040fe20000001810 */
[----:B------:R-:W2:Y:S07]  /*17090*/  LDSM.16.M88.4 R172, [R206] ;  /* 0x00000000ceac783b */ /* 0x000eae0000000200 */
[C---:B---3--:R-:W-:Y:S08]  /*170a0*/  HMMA.16816.F32 R20, R160.reuse, R176, R20 ;  /* 0x000000b0a014723c */ /* 0x048ff00000001814 */
[C---:B------:R-:W-:Y:S01]  /*170b0*/  HMMA.16816.F32 R24, R160.reuse, R178, R24 ;  /* 0x000000b2a018723c */ /* 0x040fe20000001818 */
[----:B------:R-:W-:Y:S07]  /*170c0*/  LDSM.16.M88.4 R176, [R202+0x8000] ;  /* 0x00800000cab0783b */ /* 0x000fee0000000200 */
[C---:B-1----:R-:W-:Y:S08]  /*170d0*/  HMMA.16816.F32 R28, R160.reuse, R152, R28 ;  /* 0x00000098a01c723c */ /* 0x042ff0000000181c */
[----:B------:R-:W-:Y:S01]  /*170e0*/  HMMA.16816.F32 R32, R160, R154, R32 ;  /* 0x0000009aa020723c */ /* 0x000fe20000001820 */
[----:B------:R-:W1:Y:S07]  /*170f0*/  LDSM.16.M88.4 R152, [R205] ;  /* 0x00000000cd98783b */ /* 0x000e6e0000000200 */
[C---:B------:R-:W-:Y:S01]  /*17100*/  HMMA.16816.F32 R4, R180.reuse, R184, R4 ;  /* 0x000000b8b404723c */ /* 0x040fe20000001804 */
[----:B------:R-:W3:Y:S07]  /*17110*/  LDSM.16.M88.4 R160, [R204] ;  /* 0x00000000cca0783b */ /* 0x000eee0000000200 */
        /* <DEDUP_REMOVED lines=8> */
[C---:B----4-:R-:W-:Y:S08]  /*171a0*/  HMMA.16816.F32 R28, R180.reuse, R156, R28 ;  /* 0x0000009cb41c723c */ /* 0x050ff0000000181c */
[----:B------:R-:W-:Y:S01]  /*171b0*/  HMMA.16816.F32 R32, R180, R158, R32 ;  /* 0x0000009eb420723c */ /* 0x000fe20000001820 */
[----:B------:R-:W4:Y:S07]  /*171c0*/  LDSM.16.M88.4 R156, [R198+0x5000] ;  /* 0x00500000c69c783b */ /* 0x000f2e0000000200 */
[C---:B-----5:R-:W-:Y:S01]  /*171d0*/  HMMA.16816.F32 R4, R164.reuse, R168, R4 ;  /* 0x000000a8a404723c */ /* 0x060fe20000001804 */
[----:B------:R-:W-:Y:S07]  /*171e0*/  LDSM.16.M88.4 R180, [R201+0x8000] ;  /* 0x00800000c9b4783b */ /* 0x000fee0000000200 */
[C---:B------:R-:W-:Y:S01]  /*171f0*/  HMMA.16816.F32 R8, R164.reuse, R170, R8 ;  /* 0x000000aaa408723c */ /* 0x040fe20000001808 */
[----:B------:R-:W5:Y:S07]  /*17200*/  LDSM.16.M88.4 R168, [R198+0x5800] ;  /* 0x00580000c6a8783b */ /* 0x000f6e0000000200 */
[C---:B------:R-:W-:Y:S08]  /*17210*/  HMMA.16816.F32 R12, R164.reuse, R172, R12 ;  /* 0x000000aca40c723c */ /* 0x040ff0000000180c */
[C---:B------:R-:W-:Y:S08]  /*17220*/  HMMA.16816.F32 R16, R164.reuse, R174, R16 ;  /* 0x000000aea410723c */ /* 0x040ff00000001810 */
[C---:B-1----:R-:W-:Y:S08]  /*17230*/  HMMA.16816.F32 R20, R164.reuse, R152, R20 ;  /* 0x00000098a414723c */ /* 0x042ff00000001814 */
[C---:B------:R-:W-:Y:S08]  /*17240*/  HMMA.16816.F32 R24, R164.reuse, R154, R24 ;  /* 0x0000009aa418723c */ /* 0x040ff00000001818 */
[C---:B---3--:R-:W-:Y:S08]  /*17250*/  HMMA.16816.F32 R28, R164.reuse, R160, R28 ;  /* 0x000000a0a41c723c */ /* 0x048ff0000000181c */
[----:B------:R-:W-:Y:S08]  /*17260*/  HMMA.16816.F32 R32, R164, R162, R32 ;  /* 0x000000a2a420723c */ /* 0x000ff00000001820 */
[C---:B------:R-:W-:Y:S08]  /*17270*/  HMMA.16816.F32 R4, R176.reuse, R184, R4 ;  /* 0x000000b8b004723c */ /* 0x040ff00000001804 */
        /* <DEDUP_REMOVED lines=139> */
[----:B------:R-:W-:Y:S01]  /*17b30*/  FFMA.FTZ R11, R153, c[0x0][0x2d0], -R155 ;  /* 0x0000b400990b7a23 */ /* 0x000fe2000001089b */
        /* <DEDUP_REMOVED lines=24> */
[--C-:B------:R-:W-:Y:S01]  /*17cc0*/  FFMA.FTZ R5, R154, c[0x0][0x2d0], -R155.reuse ;  /* 0x0000b4009a057a23 */ /* 0x100fe2000001089b */
        /* <DEDUP_REMOVED lines=52> */
[----:B--2---:R-:W-:Y:S02]  /*18010*/  FFMA.FTZ R102, R151, c[0x0][0x2d0], -R155 ;  /* 0x0000b40097667a23 */ /* 0x004fe4000001089b */
[----:B------:R2:W-:Y:S01]  /*18020*/  MUFU.EX2 R188, R14 ;  /* 0x0000000e00bc7308 */ /* 0x0005e20000000800 */
[----:B------:R-:W-:Y:S01]  /*18030*/  @P0 LEA.HI.X R5, R5, c[0x0][0x1cc], R15, 0x1, P1 ;  /* 0x0000730005050a11 */ /* 0x000fe200008f0c0f */
[----:B------:R3:W-:Y:S01]  /*18040*/  @P0 LDGSTS.E.BYPASS.LTC128B.128 [R217+0x9100], [R6.64], !P4 ;  /* 0x0910000006d90fae */ /* 0x0007e2000e101d46 */
[C---:B------:R-:W-:Y:S02]  /*18050*/  FMUL.FTZ R43, R0.reuse, R43 ;  /* 0x0000002b002b7220 */ /* 0x040fe40000410000 */
[C---:B------:R-:W-:Y:S02]  /*18060*/  FMUL.FTZ R46, R0.reuse, R46 ;  /* 0x0000002e002e7220 */ /* 0x040fe40000410000 */
[C---:B------:R-:W-:Y:S02]  /*18070*/  FMUL.FTZ R47, R0.reuse, R47 ;  /* 0x0000002f002f7220 */ /* 0x040fe40000410000 */
[C---:B------:R-:W-:Y:S01]  /*18080*/  FMUL.FTZ R50, R0.reuse, R50 ;  /* 0x0000003200327220 */ /* 0x040fe20000410000 */
[----:B------:R4:W-:Y:S01]  /*18090*/  @P0 LDGSTS.E.BYPASS.LTC128B.128 [R217+0xb100], [R4.64], !P3 ;  /* 0x0b10000004d90fae */ /* 0x0009e2000d901d46 */
[----:B------:R4:W-:Y:S01]  /*180a0*/  MUFU.EX2 R220, R102 ;  /* 0x0000006600dc7308 */ /* 0x0009e20000000800 */
[----:B------:R-:W-:Y:S01]  /*180b0*/  FMUL.FTZ R51, R0, R51 ;  /* 0x0000003300337220 */ /* 0x000fe20000410000 */
[----:B------:R-:W-:Y:S01]  /*180c0*/  ISETP.GT.AND P0, PT, R216, R244, PT ;  /* 0x000000f4d800720c */ /* 0x000fe20003f04270 */
[C---:B------:R-:W-:Y:S01]  /*180d0*/  FMUL.FTZ R54, R0.reuse, R54 ;  /* 0x0000003600367220 */ /* 0x040fe20000410000 */
[----:B------:R-:W-:Y:S01]  /*180e0*/  MOV R216, R215 ;  /* 0x000000d700d87202 */ /* 0x000fe20000000f00 */
        /* <DEDUP_REMOVED lines=9> */
[C---:B---3--:R-:W-:Y:S01]  /*18180*/  FMUL.FTZ R6, R0.reuse, R110 ;  /* 0x0000006e00067220 */ /* 0x048fe20000410000 */
[----:B-----5:R-:W-:Y:S01]  /*18190*/  F2FP.PACK_AB R110, R223, R224 ;  /* 0x000000e0df6e723e */ /* 0x020fe200000000ff */
[C---:B------:R-:W-:Y:S02]  /*181a0*/  FMUL.FTZ R7, R0.reuse, R111 ;  /* 0x0000006f00077220 */ /* 0x040fe40000410000 */
[----:B------:R-:W-:Y:S01]  /*181b0*/  FMUL.FTZ R59, R0, R59 ;  /* 0x0000003b003b7220 */ /* 0x000fe20000410000 */
[----:B------:R-:W-:Y:S01]  /*181c0*/  LDSM.16.MT88.4 R120, [R194+0x2000] ;  /* 0x00200000c278783b */ /* 0x000fe20000004200 */
[----:B------:R2:W3:Y:S01]  /*181d0*/  MUFU.EX2 R187, R14 ;  /* 0x0000000e00bb7308 */ /* 0x0004e20000000800 */
[----:B----4-:R-:W-:Y:S02]  /*181e0*/  FFMA.FTZ R4, R156, c[0x0][0x2d0], -R101 ;  /* 0x0000b4009c047a23 */ /* 0x010fe40000010865 */
[----:B------:R-:W-:Y:S02]  /*181f0*/  FMUL.FTZ R5, R2, R109 ;  /* 0x0000006d02057220 */ /* 0x000fe40000410000 */
[----:B------:R-:W-:Y:S02]  /*18200*/  FFMA.FTZ R102, R160, c[0x0][0x2d0], -R155 ;  /* 0x0000b400a0667a23 */ /* 0x000fe4000001089b */
        /* <DEDUP_REMOVED lines=26> */
[C---:B------:R-:W-:Y:S02]  /*183b0*/  FMUL.FTZ R74, R0.reuse, R74 ;  /* 0x0000004a004a7220 */ /* 0x040fe40000410000 */
        /* <DEDUP_REMOVED lines=47> */
[----:B------:R-:W-:Y:S02]  /*186b0*/  FMUL.FTZ R92, R2, R92 ;  /* 0x0000005c025c7220 */ /* 0x000fe40000410000 */
        /* <DEDUP_REMOVED lines=15> */
[--C-:B-1----:R-:W-:Y:S02]  /*187b0*/  FFMA.FTZ R102, R165, c[0x0][0x2d0], -R155.reuse ;  /* 0x0000b400a5667a23 */ /* 0x102fe4000001089b */
        /* <DEDUP_REMOVED lines=16> */
[--C-:B-1----:R-:W-:Y:S02]  /*188c0*/  FFMA.FTZ R102, R167, c[0x0][0x2d0], -R155.reuse ;  /* 0x0000b400a7667a23 */ /* 0x102fe4000001089b */
        /* <DEDUP_REMOVED lines=61> */
[----:B---3--:R-:W-:Y:S02]  /*18ca0*/  FFMA.FTZ R102, R172, c[0x0][0x2d0], -R101 ;  /* 0x0000b400ac667a23 */ /* 0x008fe40000010865 */
        /* <DEDUP_REMOVED lines=8> */
[--C-:B---3--:R-:W-:Y:S02]  /*18d30*/  FFMA.FTZ R102, R178, c[0x0][0x2d0], -R155.reuse ;  /* 0x0000b400b2667a23 */ /* 0x108fe4000001089b */
        /* <DEDUP_REMOVED lines=11> */
[----:B------:R4:W5:Y:S06]  /*18df0*/  MUFU.EX2 R179, R102 ;  /* 0x0000006600b37308 */ /* 0x00096c0000000800 */
[C---:B------:R-:W-:Y:S08]  /*18e00*/  HMMA.16816.F32 R84, R108.reuse, R124, R84 ;  /* 0x0000007c6c54723c */ /* 0x040ff00000001854 */
[C---:B------:R-:W-:Y:S01]  /*18e10*/  HMMA.16816.F32 R88, R108.reuse, R126, R88 ;  /* 0x0000007e6c58723c */ /* 0x040fe20000001858 */
[----:B------:R-:W3:Y:S07]  /*18e20*/  LDSM.16.MT88.4 R124, [R193+0x3000] ;  /* 0x00300000c17c783b */ /* 0x000eee0000004200 */
        /* <DEDUP_REMOVED lines=10> */
[----:B----4-:R-:W-:Y:S02]  /*18ed0*/  FFMA.FTZ R102, R177, c[0x0][0x2d0], -R155 ;  /* 0x0000b400b1667a23 */ /* 0x010fe4000001089b */
[----:B------:R-:W-:Y:S03]  /*18ee0*/  LDSM.16.MT88.4 R152, [R193+0x3800] ;  /* 0x00380000c198783b */ /* 0x000fe60000004200 */
[C---:B------:R-:W-:Y:S01]  /*18ef0*/  HMMA.16816.F32 R8, R108.reuse, R118, R8 ;  /* 0x000000766c08723c */ /* 0x040fe20000001808 */
[----:B------:R1:W-:Y:S04]  /*18f00*/  MUFU.EX2 R177, R102 ;  /* 0x0000006600b17308 */ /* 0x0003e80000000800 */
[----:B------:R-:W4:Y:S03]  /*18f10*/  LDSM.16.MT88.4 R116, [R193+0x5000] ;  /* 0x00500000c174783b */ /* 0x000f260000004200 */
[C---:B------:R-:W-:Y:S08]  /*18f20*/  HMMA.16816.F32 R12, R108.reuse, R128, R12 ;  /* 0x000000806c0c723c */ /* 0x040ff0000000180c */
[C---:B------:R-:W-:Y:S01]  /*18f30*/  HMMA.16816.F32 R16, R108.reuse, R130, R16 ;  /* 0x000000826c10723c */ /* 0x040fe20000001810 */
[----:B------:R-:W-:Y:S07]  /*18f40*/  LDSM.16.MT88.4 R128, [R197+0x1800] ;  /* 0x00180000c580783b */ /* 0x000fee0000004200 */
[C---:B---3--:R-:W-:Y:S04]  /*18f50*/  HMMA.16816.F32 R20, R108.reuse, R120, R20 ;  /* 0x000000786c14723c */ /* 0x048fe80000001814 */
[--C-:B-1----:R-:W-:Y:S04]  /*18f60*/  FFMA.FTZ R102, R235, c[0x0][0x2d0], -R101.reuse ;  /* 0x0000b400eb667a23 */ /* 0x102fe80000010865 */
[C---:B------:R-:W-:Y:S01]  /*18f70*/  HMMA.16816.F32 R24, R108.reuse, R122, R24 ;  /* 0x0000007a6c18723c */ /* 0x040fe20000001818 */
[----:B------:R-:W1:Y:S01]  /*18f80*/  LDSM.16.MT88.4 R120, [R194+0x5000] ;  /* 0x00500000c278783b */ /* 0x000e620000004200 */
[----:B------:R3:W-:Y:S06]  /*18f90*/  MUFU.EX2 R172, R102 ;  /* 0x0000006600ac7308 */ /* 0x0007ec0000000800 */
[C---:B------:R-:W-:Y:S08]  /*18fa0*/  HMMA.16816.F32 R28, R108.reuse, R132, R28 ;  /* 0x000000846c1c723c */ /* 0x040ff0000000181c */
[C---:B------:R-:W-:Y:S08]  /*18fb0*/  HMMA.16816.F32 R32, R108.reuse, R134, R32 ;  /* 0x000000866c20723c */ /* 0x040ff00000001820 */
[C---:B------:R-:W-:Y:S04]  /*18fc0*/  HMMA.16816.F32 R36, R108.reuse, R124, R36 ;  /* 0x0000007c6c24723c */ /* 0x040fe80000001824 */
[--C-:B---3--:R-:W-:Y:S02]  /*18fd0*/  FFMA.FTZ R102, R236, c[0x0][0x2d0], -R101.reuse ;  /* 0x0000b400ec667a23 */ /* 0x108fe40000010865 */
[----:B------:R-:W-:Y:S02]  /*18fe0*/  FFMA.FTZ R101, R140, c[0x0][0x2d0], -R101 ;  /* 0x0000b4008c657a23 */ /* 0x000fe40000010865 */
[C---:B------:R-:W-:Y:S01]  /*18ff0*/  HMMA.16816.F32 R40, R108.reuse, R126, R40 ;  /* 0x0000007e6c28723c */ /* 0x040fe20000001828 */
[----:B------:R-:W3:Y:S01]  /*19000*/  LDSM.16.MT88.4 R124, [R197+0x5000] ;  /* 0x00500000c57c783b */ /* 0x000ee20000004200 */
[----:B------:R-:W1:Y:S06]  /*19010*/  MUFU.EX2 R102, R102 ;  /* 0x0000006600667308 */ /* 0x000e6c0000000800 */
[C---:B------:R-:W-:Y:S04]  /*19020*/  HMMA.16816.F32 R44, R108.reuse, R136, R44 ;  /* 0x000000886c2c723c */ /* 0x040fe8000000182c */
[----:B------:R-:W1:Y:S04]  /*19030*/  MUFU.EX2 R101, R101 ;  /* 0x0000006500657308 */ /* 0x000e680000000800 */
[C---:B------:R-:W-:Y:S01]  /*19040*/  HMMA.16816.F32 R48, R108.reuse, R138, R48 ;  /* 0x0000008a6c30723c */ /* 0x040fe20000001830 */
[----:B------:R-:W-:Y:S07]  /*19050*/  LDSM.16.MT88.4 R136, [R196+0x1800] ;  /* 0x00180000c488783b */ /* 0x000fee0000004200 */
[C---:B------:R-:W-:Y:S07]  /*19060*/  HMMA.16816.F32 R52, R108.reuse, R148, R52 ;  /* 0x000000946c34723c */ /* 0x040fee0000001834 */
[----:B-----5:R-:W-:Y:S01]  /*19070*/  F2FP.PACK_AB R148, R179, R180 ;  /* 0x000000b4b394723e */ /* 0x020fe200000000ff */
[C---:B------:R-:W-:Y:S04]  /*19080*/  HMMA.16816.F32 R56, R108.reuse, R150, R56 ;  /* 0x000000966c38723c */ /* 0x040fe80000001838 */
[----:B-1----:R-:W-:Y:S03]  /*19090*/  F2FP.PACK_AB R149, R102, R172 ;  /* 0x000000ac6695723e */ /* 0x002fe600000000ff */
[----:B------:R-:W-:Y:S01]  /*190a0*/  F2FP.PACK_AB R150, R177, R178 ;  /* 0x000000b2b196723e */ /* 0x000fe200000000ff */
[C---:B--2---:R-:W-:Y:S04]  /*190b0*/  HMMA.16816.F32 R60, R108.reuse, R112, R60 ;  /* 0x000000706c3c723c */ /* 0x044fe8000000183c */
[----:B------:R-:W-:Y:S04]  /*190c0*/  F2FP.PACK_AB R151, R101, R103 ;  /* 0x000000676597723e */ /* 0x000fe800000000ff */
[C---:B------:R-:W-:Y:S01]  /*190d0*/  HMMA.16816.F32 R64, R108.reuse, R114, R64 ;  /* 0x000000726c40723c */ /* 0x040fe20000001840 */
[----:B------:R-:W1:Y:S07]  /*190e0*/  LDSM.16.MT88.4 R112, [R196+0x5000] ;  /* 0x00500000c470783b */ /* 0x000e6e0000004200 */
[C---:B----4-:R-:W-:Y:S08]  /*190f0*/  HMMA.16816.F32 R68, R108.reuse, R116, R68 ;  /* 0x000000746c44723c */ /* 0x050ff00000001844 */
[C---:B------:R-:W-:Y:S01]  /*19100*/  HMMA.16816.F32 R72, R108.reuse, R118, R72 ;  /* 0x000000766c48723c */ /* 0x040fe20000001848 */
[----:B------:R-:W2:Y:S07]  /*19110*/  LDSM.16.MT88.4 R116, [R193+0x1800] ;  /* 0x00180000c174783b */ /* 0x000eae0000004200 */
[C---:B------:R-:W-:Y:S08]  /*19120*/  HMMA.16816.F32 R76, R108.reuse, R120, R76 ;  /* 0x000000786c4c723c */ /* 0x040ff0000000184c */
[C---:B------:R-:W-:Y:S01]  /*19130*/  HMMA.16816.F32 R80, R108.reuse, R122, R80 ;  /* 0x0000007a6c50723c */ /* 0x040fe20000001850 */
[----:B------:R-:W4:Y:S07]  /*19140*/  LDSM.16.MT88.4 R120, [R194+0x1800] ;  /* 0x00180000c278783b */ /* 0x000f2e0000004200 */
[C---:B---3--:R-:W-:Y:S08]  /*19150*/  HMMA.16816.F32 R84, R108.reuse, R124, R84 ;  /* 0x0000007c6c54723c */ /* 0x048ff00000001854 */
[C---:B------:R-:W-:Y:S08]  /*19160*/  HMMA.16816.F32 R88, R108.reuse, R126, R88 ;  /* 0x0000007e6c58723c */ /* 0x040ff00000001858 */
[C---:B-1----:R-:W-:Y:S08]  /*19170*/  HMMA.16816.F32 R92, R108.reuse, R112, R92 ;  /* 0x000000706c5c723c */ /* 0x042ff0000000185c */
[----:B------:R-:W-:Y:S08]  /*19180*/  HMMA.16816.F32 R96, R108, R114, R96 ;  /* 0x000000726c60723c */ /* 0x000ff00000001860 */
[C---:B--2---:R-:W-:Y:S01]  /*19190*/  HMMA.16816.F32 R108, R148.reuse, R116, R4 ;  /* 0x00000074946c723c */ /* 0x044fe20000001804 */
[----:B------:R-:W1:Y:S07]  /*191a0*/  LDSM.16.MT88.4 R4, [R194+0x5800] ;  /* 0x00580000c204783b */ /* 0x000e6e0000004200 */
[C---:B------:R-:W-:Y:S01]  /*191b0*/  HMMA.16816.F32 R112, R148.reuse, R118, R8 ;  /* 0x000000769470723c */ /* 0x040fe20000001808 */
[----:B------:R-:W2:Y:S07]  /*191c0*/  LDSM.16.MT88.4 R8, [R197+0x5800] ;  /* 0x00580000c508783b */ /* 0x000eae0000004200 */
[C---:B----4-:R-:W-:Y:S01]  /*191d0*/  HMMA.16816.F32 R116, R148.reuse, R120, R12 ;  /* 0x000000789474723c */ /* 0x050fe2000000180c */
        /* <DEDUP_REMOVED lines=34> */
.L_x_720:
[----:B------:R-:W-:-:S13]  /*19400*/  ISETP.GE.AND P0, PT, R215, R227, PT ;  /* 0x000000e3d700720c */ /* 0x000fda0003f06270 */
[----:B------:R-:W-:Y:S05]  /*19410*/  @!P0 BRA `(.L_x_722) ;  /* 0x000038b000008947 */ /* 0x000fea0003800000 */
[----:B------:R-:W-:Y:S02]  /*19420*/  MOV R102, R8 ;  /* 0x0000000800667202 */ /* 0x000fe40000000f00 */
[----:B------:R-:W-:Y:S02]  /*19430*/  MOV R101, R100 ;  /* 0x0000006400657202 */ /* 0x000fe40000000f00 */
.L_x_731:
[----:B------:R-:W-:Y:S01]  /*19440*/  SHF.R.S32.HI R0, RZ, 0x1f, R215 ;  /* 0x0000001fff007819 */ /* 0x000fe200000114d7 */
[----:B------:R-:W-:Y:S04]  /*19450*/  DEPBAR.LE SB0, 0x0 ;  /* 0x000080000000791a */ /* 0x000fe80000000000 */
[----:B------:R-:W-:Y:S01]  /*19460*/  IMAD R0, R0, c[0x0][0x208], RZ ;  /* 0x0000820000007a24 */ /* 0x000fe200078e02ff */
[----:B------:R-:W-:Y:S01]  /*19470*/  WARPSYNC 0xffffffff ;  /* 0xffffffff00007948 */ /* 0x000fe20003800000 */
[----:B------:R-:W-:Y:S01]  /*19480*/  BAR.SYNC.DEFER_BLOCKING 0x0 ;  /* 0x0000000000007b1d */ /* 0x000fe20000010000 */
[C---:B------:R-:W-:Y:S01]  /*19490*/  IMAD.WIDE.U32 R2, R215.reuse, c[0x0][0x208], RZ ;  /* 0x00008200d7027a25 */ /* 0x040fe200078e00ff */
[----:B------:R-:W-:Y:S03]  /*194a0*/  MOV R216, c[0x0][0x2c4] ;  /* 0x0000b10000d87a02 */ /* 0x000fe60000000f00 */
[----:B------:R-:W-:Y:S01]  /*194b0*/  IMAD R0, R215, c[0x0][0x20c], R0 ;  /* 0x00008300d7007a24 */ /* 0x000fe200078e0200 */
[----:B------:R-:W-:Y:S01]  /*194c0*/  ISETP.NE.AND P6, PT, R216, 0x1, PT ;  /* 0x00000001d800780c */ /* 0x000fe20003fc5270 */
[----:B------:R-:W-:Y:S02]  /*194d0*/  IMAD.MOV.U32 R6, RZ, RZ, c[0x0][0x208] ;  /* 0x00008200ff067624 */ /* 0x000fe400078e00ff */
[----:B------:R-:W-:Y:S02]  /*194e0*/  IMAD.SHL.U32 R4, R2, 0x40, RZ ;  /* 0x0000004002047824 */ /* 0x000fe400078e00ff */
[----:B------:R-:W-:Y:S02]  /*194f0*/  IMAD.IADD R0, R3, 0x1, R0 ;  /* 0x0000000103007824 */ /* 0x000fe400078e0200 */
[----:B------:R-:W-:Y:S01]  /*19500*/  IMAD.MOV.U32 R7, RZ, RZ, c[0x0][0x20c] ;  /* 0x00008300ff077624 */ /* 0x000fe200078e00ff */
[----:B------:R-:W-:Y:S02]  /*19510*/  LEA R3, P0, R6, R4, 0x5 ;  /* 0x0000000406037211 */ /* 0x000fe400078028ff */
[----:B------:R-:W-:Y:S02]  /*19520*/  SHF.L.U64.HI R0, R2, 0x6, R0 ;  /* 0x0000000602007819 */ /* 0x000fe40000010200 */
[----:B------:R-:W-:Y:S02]  /*19530*/  IADD3 R5, P1, R4, R230, RZ ;  /* 0x000000e604057210 */ /* 0x000fe40007f3e0ff */
[----:B------:R-:W-:Y:S02]  /*19540*/  LEA.HI.X R2, R6, R0, R7, 0x5, P0 ;  /* 0x0000000006027211 */ /* 0x000fe400000f2c07 */
[----:B------:R-:W-:Y:S02]  /*19550*/  IADD3 R7, P0, R230, 0x40, RZ ;  /* 0x00000040e6077810 */ /* 0x000fe40007f1e0ff */
[C---:B------:R-:W-:Y:S01]  /*19560*/  LEA R28, P2, R5.reuse, c[0x0][0x1f8], 0x1 ;  /* 0x00007e00051c7a11 */ /* 0x040fe200078408ff */
[----:B------:R-:W-:Y:S01]  /*19570*/  LDSM.16.M88.4 R32, [R199] ;  /* 0x00000000c720783b */ /* 0x000fe20000000200 */
[----:B------:R-:W-:Y:S01]  /*19580*/  IADD3.X R12, R0, R233, RZ, P1, !PT ;  /* 0x000000e9000c7210 */ /* 0x000fe20000ffe4ff */
[--C-:B------:R-:W-:Y:S01]  /*19590*/  IMAD.X R6, RZ, RZ, R233.reuse, P0 ;  /* 0x000000ffff067224 */ /* 0x100fe200000e06e9 */
[----:B------:R-:W-:Y:S01]  /*195a0*/  IADD3 R13, P1, R4, R7, RZ ;  /* 0x00000007040d7210 */ /* 0x000fe20007f3e0ff */
[----:B------:R-:W-:Y:S01]  /*195b0*/  ULDC UR4, c[0x0][0x324] ;  /* 0x0000c90000047ab9 */ /* 0x000fe20000000800 */
[----:B------:R-:W-:Y:S01]  /*195c0*/  LEA.HI.X R29, R5, c[0x0][0x1fc], R12, 0x1, P2 ;  /* 0x00007f00051d7a11 */ /* 0x000fe200010f0c0c */
[----:B------:R-:W-:Y:S01]  /*195d0*/  ULOP3.LUT UR4, URZ, UR4, URZ, 0x33, !UPT ;  /* 0x000000043f047292 */ /* 0x000fe2000f8e333f */
[----:B------:R-:W-:Y:S01]  /*195e0*/  IADD3 R5, P0, R230, 0x80, RZ ;  /* 0x00000080e6057810 */ /* 0x000fe20007f1e0ff */
[----:B------:R-:W1:Y:S01]  /*195f0*/  LDSM.16.M88.4 R8, [R192] ;  /* 0x00000000c008783b */ /* 0x000e620000000200 */
[----:B------:R-:W-:Y:S01]  /*19600*/  IMAD.X R14, R0, 0x1, R6, P1 ;  /* 0x00000001000e7824 */ /* 0x000fe200008e0606 */
[C---:B------:R-:W-:Y:S02]  /*19610*/  LEA R22, P1, R13.reuse, c[0x0][0x1f8], 0x1 ;  /* 0x00007e000d167a11 */ /* 0x040fe400078208ff */
[--C-:B------:R-:W-:Y:S01]  /*19620*/  IMAD.X R12, RZ, RZ, R233.reuse, P0 ;  /* 0x000000ffff0c7224 */ /* 0x100fe200000e06e9 */
[----:B------:R-:W-:Y:S02]  /*19630*/  IADD3 R4, P0, R4, R5, RZ ;  /* 0x0000000504047210 */ /* 0x000fe40007f1e0ff */
[----:B------:R-:W2:Y:S01]  /*19640*/  LDSM.16.M88.4 R16, [R192+0x800] ;  /* 0x00080000c010783b */ /* 0x000ea20000000200 */
[----:B------:R-:W-:Y:S02]  /*19650*/  LEA.HI.X R23, R13, c[0x0][0x1fc], R14, 0x1, P1 ;  /* 0x00007f000d177a11 */ /* 0x000fe400008f0c0e */
[C---:B------:R-:W-:Y:S02]  /*19660*/  IADD3 R7, P1, R3.reuse, R7, RZ ;  /* 0x0000000703077210 */ /* 0x040fe40007f3e0ff */
[----:B------:R-:W-:Y:S02]  /*19670*/  IADD3.X R13, R0, R12, RZ, P0, !PT ;  /* 0x0000000c000d7210 */ /* 0x000fe400007fe4ff */
        /* <DEDUP_REMOVED lines=17> */
[C---:B-1----:R-:W-:Y:S02]  /*19790*/  HMMA.16816.F32 R4, R32.reuse, R8, RZ ;  /* 0x000000082004723c */ /* 0x042fe400000018ff */
[----:B------:R-:W1:Y:S01]  /*197a0*/  LDSM.16.M88.4 R160, [R214] ;  /* 0x00000000d6a0783b */ /* 0x000e620000000200 */
[----:B------:R-:W-:Y:S05]  /*197b0*/  ISETP.GT.AND P0, PT, R215, R227, PT ;  /* 0x000000e3d700720c */ /* 0x000fea0003f04270 */
[C---:B------:R-:W-:Y:S01]  /*197c0*/  HMMA.16816.F32 R8, R32.reuse, R10, RZ ;  /* 0x0000000a2008723c */ /* 0x040fe200000018ff */
        /* <DEDUP_REMOVED lines=10> */
[----:B------:R2:W-:Y:S07]  /*19870*/  LDGSTS.E.BYPASS.LTC128B.128 [R217+0x5100], [R14.64], !P3 ;  /* 0x051000000ed97fae */ /* 0x0005ee000d901d46 */
[----:B------:R-:W-:Y:S07]  /*19880*/  LDSM.16.M88.4 R172, [R202] ;  /* 0x00000000caac783b */ /* 0x000fee0000000200 */
[----:B------:R-:W0:Y:S07]  /*19890*/  LDGDEPBAR ;  /* 0x00000000000079af */ /* 0x000e2e0000000000 */
[----:B------:R-:W1:Y:S01]  /*198a0*/  LDSM.16.M88.4 R176, [R198] ;  /* 0x00000000c6b0783b */ /* 0x000e620000000200 */
[C---:B--2---:R-:W-:Y:S06]  /*198b0*/  HMMA.16816.F32 R12, R32.reuse, R16, RZ ;  /* 0x00000010200c723c */ /* 0x044fec00000018ff */
[----:B------:R-:W-:Y:S02]  /*198c0*/  LDSM.16.M88.4 R180, [R198+0x1000] ;  /* 0x00100000c6b4783b */ /* 0x000fe40000000200 */
[C---:B------:R-:W-:Y:S05]  /*198d0*/  HMMA.16816.F32 R16, R32.reuse, R18, RZ ;  /* 0x000000122010723c */ /* 0x040fea00000018ff */
[----:B------:R-:W-:Y:S03]  /*198e0*/  LDSM.16.M88.4 R184, [R201] ;  /* 0x00000000c9b8783b */ /* 0x000fe60000000200 */
[C---:B---3--:R-:W-:Y:S04]  /*198f0*/  HMMA.16816.F32 R20, R32.reuse, R24, RZ ;  /* 0x000000182014723c */ /* 0x048fe800000018ff */
[----:B------:R-:W-:Y:S04]  /*19900*/  LDSM.16.M88.4 R188, [R195] ;  /* 0x00000000c3bc783b */ /* 0x000fe80000000200 */
[C---:B------:R-:W-:Y:S08]  /*19910*/  HMMA.16816.F32 R24, R32.reuse, R26, RZ ;  /* 0x0000001a2018723c */ /* 0x040ff000000018ff */
[C---:B----4-:R-:W-:Y:S08]  /*19920*/  HMMA.16816.F32 R28, R32.reuse, R148, RZ ;  /* 0x00000094201c723c */ /* 0x050ff000000018ff */
[----:B------:R-:W-:Y:S01]  /*19930*/  HMMA.16816.F32 R32, R32, R150, RZ ;  /* 0x000000962020723c */ /* 0x000fe200000018ff */
[----:B------:R-:W2:Y:S07]  /*19940*/  LDSM.16.M88.4 R148, [R198+0x800] ;  /* 0x00080000c694783b */ /* 0x000eae0000000200 */
[C---:B-----5:R-:W-:Y:S08]  /*19950*/  HMMA.16816.F32 R4, R152.reuse, R156, R4 ;  /* 0x0000009c9804723c */ /* 0x060ff00000001804 */
[C---:B------:R-:W-:Y:S01]  /*19960*/  HMMA.16816.F32 R8, R152.reuse, R158, R8 ;  /* 0x0000009e9808723c */ /* 0x040fe20000001808 */
[----:B------:R-:W3:Y:S07]  /*19970*/  LDSM.16.M88.4 R156, [R198+0x1800] ;  /* 0x00180000c69c783b */ /* 0x000eee0000000200 */
[C---:B-1----:R-:W-:Y:S08]  /*19980*/  HMMA.16816.F32 R12, R152.reuse, R160, R12 ;  /* 0x000000a0980c723c */ /* 0x042ff0000000180c */
[C---:B------:R-:W-:Y:S01]  /*19990*/  HMMA.16816.F32 R16, R152.reuse, R162, R16 ;  /* 0x000000a29810723c */ /* 0x040fe20000001810 */
[----:B------:R-:W-:Y:S07]  /*199a0*/  LDSM.16.M88.4 R160, [R195+0x1000] ;  /* 0x00100000c3a0783b */ /* 0x000fee0000000200 */
[C---:B------:R-:W-:Y:S08]  /*199b0*/  HMMA.16816.F32 R20, R152.reuse, R164, R20 ;  /* 0x000000a49814723c */ /* 0x040ff00000001814 */
[C---:B------:R-:W-:Y:S01]  /*199c0*/  HMMA.16816.F32 R24, R152.reuse, R166, R24 ;  /* 0x000000a69818723c */ /* 0x040fe20000001818 */
[----:B------:R-:W-:Y:S07]  /*199d0*/  LDSM.16.M88.4 R164, [R195+0x1800] ;  /* 0x00180000c3a4783b */ /* 0x000fee0000000200 */
[C---:B------:R-:W-:Y:S08]  /*199e0*/  HMMA.16816.F32 R28, R152.reuse, R168, R28 ;  /* 0x000000a8981c723c */ /* 0x040ff0000000181c */
[----:B------:R-:W-:Y:S01]  /*199f0*/  HMMA.16816.F32 R32, R152, R170, R32 ;  /* 0x000000aa9820723c */ /* 0x000fe20000001820 */
[----:B------:R-:W1:Y:S07]  /*19a00*/  LDSM.16.M88.4 R152, [R195+0x800] ;  /* 0x00080000c398783b */ /* 0x000e6e0000000200 */
[C---:B------:R-:W-:Y:S01]  /*19a10*/  HMMA.16816.F32 R4, R172.reuse, R176, R4 ;  /* 0x000000b0ac04723c */ /* 0x040fe20000001804 */
[----:B------:R-:W-:Y:S07]  /*19a20*/  LDSM.16.M88.4 R168, [R199+0x4000] ;  /* 0x00400000c7a8783b */ /* 0x000fee0000000200 */
[C---:B------:R-:W-:Y:S01]  /*19a30*/  HMMA.16816.F32 R8, R172.reuse, R178, R8 ;  /* 0x000000b2ac08723c */ /* 0x040fe20000001808 */
[----:B------:R-:W4:Y:S07]  /*19a40*/  LDSM.16.M88.4 R176, [R192+0x2000] ;  /* 0x00200000c0b0783b */ /* 0x000f2e0000000200 */
[C---:B--2---:R-:W-:Y:S08]  /*19a50*/  HMMA.16816.F32 R12, R172.reuse, R148, R12 ;  /* 0x00000094ac0c723c */ /* 0x044ff0000000180c */
[C---:B------:R-:W-:Y:S01]  /*19a60*/  HMMA.16816.F32 R16, R172.reuse, R150, R16 ;  /* 0x00000096ac10723c */ /* 0x040fe20000001810 */
[----:B------:R-:W2:Y:S07]  /*19a70*/  LDSM.16.M88.4 R148, [R192+0x2800] ;  /* 0x00280000c094783b */ /* 0x000eae0000000200 */
[C---:B------:R-:W-:Y:S08]  /*19a80*/  HMMA.16816.F32 R20, R172.reuse, R180, R20 ;  /* 0x000000b4ac14723c */ /* 0x040ff00000001814 */
[C---:B------:R-:W-:Y:S01]  /*19a90*/  HMMA.16816.F32 R24, R172.reuse, R182, R24 ;  /* 0x000000b6ac18723c */ /* 0x040fe20000001818 */
[----:B------:R-:W-:Y:S07]  /*19aa0*/  LDSM.16.M88.4 R180, [R200+0x4000] ;  /* 0x00400000c8b4783b */ /* 0x000fee0000000200 */
[C---:B---3--:R-:W-:Y:S08]  /*19ab0*/  HMMA.16816.F32 R28, R172.reuse, R156, R28 ;  /* 0x0000009cac1c723c */ /* 0x048ff0000000181c */
[----:B------:R-:W-:Y:S01]  /*19ac0*/  HMMA.16816.F32 R32, R172, R158, R32 ;  /* 0x0000009eac20723c */ /* 0x000fe20000001820 */
[----:B------:R-:W3:Y:S07]  /*19ad0*/  LDSM.16.M88.4 R156, [R192+0x3000] ;  /* 0x00300000c09c783b */ /* 0x000eee0000000200 */
[C---:B------:R-:W-:Y:S01]  /*19ae0*/  HMMA.16816.F32 R4, R184.reuse, R188, R4 ;  /* 0x000000bcb804723c */ /* 0x040fe20000001804 */
[----:B------:R-:W5:Y:S07]  /*19af0*/  LDSM.16.M88.4 R172, [R192+0x3800] ;  /* 0x00380000c0ac783b */ /* 0x000f6e0000000200 */
[C---:B------:R-:W-:Y:S01]  /*19b00*/  HMMA.16816.F32 R8, R184.reuse, R190, R8 ;  /* 0x000000beb808723c */ /* 0x040fe20000001808 */
[----:B------:R-:W2:Y:S07]  /*19b10*/  LDSM.16.M88.4 R188, [R211] ;  /* 0x00000000d3bc783b */ /* 0x000eae0000000200 */
        /* <DEDUP_REMOVED lines=9> */
[C---:B----4-:R-:W-:Y:S01]  /*19bb0*/  HMMA.16816.F32 R4, R168.reuse, R176, R4 ;  /* 0x000000b0a804723c */ /* 0x050fe20000001804 */
[----:B------:R-:W-:Y:S07]  /*19bc0*/  LDSM.16.M88.4 R184, [R198+0x2000] ;  /* 0x00200000c6b8783b */ /* 0x000fee0000000200 */
[C---:B------:R-:W-:Y:S01]  /*19bd0*/  HMMA.16816.F32 R8, R168.reuse, R178, R8 ;  /* 0x000000b2a808723c */ /* 0x040fe20000001808 */
[----:B------:R-:W4:Y:S07]  /*19be0*/  LDSM.16.M88.4 R176, [R202+0x4000] ;  /* 0x00400000cab0783b */ /* 0x000f2e0000000200 */
[C---:B--2---:R-:W-:Y:S08]  /*19bf0*/  HMMA.16816.F32 R12, R168.reuse, R148, R12 ;  /* 0x00000094a80c723c */ /* 0x044ff0000000180c */
[C---:B------:R-:W-:Y:S01]  /*19c00*/  HMMA.16816.F32 R16, R168.reuse, R150, R16 ;  /* 0x00000096a810723c */ /* 0x040fe20000001810 */
[----:B------:R-:W2:Y:S07]  /*19c10*/  LDSM.16.M88.4 R148, [R198+0x2800] ;  /* 0x00280000c694783b */ /* 0x000eae0000000200 */
[C---:B---3--:R-:W-:Y:S08]  /*19c20*/  HMMA.16816.F32 R20, R168.reuse, R156, R20 ;  /* 0x0000009ca814723c */ /* 0x048ff00000001814 */
[C---:B------:R-:W-:Y:S01]  /*19c30*/  HMMA.16816.F32 R24, R168.reuse, R158, R24 ;  /* 0x0000009ea818723c */ /* 0x040fe20000001818 */
[----:B------:R-:W3:Y:S07]  /*19c40*/  LDSM.16.M88.4 R156, [R198+0x3000] ;  /* 0x00300000c69c783b */ /* 0x000eee0000000200 */
[C---:B-----5:R-:W-:Y:S08]  /*19c50*/  HMMA.16816.F32 R28, R168.reuse, R172, R28 ;  /* 0x000000aca81c723c */ /* 0x060ff0000000181c */
[----:B------:R-:W-:Y:S01]  /*19c60*/  HMMA.16816.F32 R32, R168, R174, R32 ;  /* 0x000000aea820723c */ /* 0x000fe20000001820 */
[----:B------:R-:W5:Y:S07]  /*19c70*/  LDSM.16.M88.4 R168, [R198+0x3800] ;  /* 0x00380000c6a8783b */ /* 0x000f6e0000000200 */
[C---:B------:R-:W-:Y:S01]  /*19c80*/  HMMA.16816.F32 R4, R180.reuse, R188, R4 ;  /* 0x000000bcb404723c */ /* 0x040fe20000001804 */
[----:B------:R-:W-:Y:S07]  /*19c90*/  LDSM.16.M88.4 R172, [R201+0x4000] ;  /* 0x00400000c9ac783b */ /* 0x000fee0000000200 */
[C---:B------:R-:W-:Y:S01]  /*19ca0*/  HMMA.16816.F32 R8, R180.reuse, R190, R8 ;  /* 0x000000beb408723c */ /* 0x040fe20000001808 */
[----:B------:R-:W2:Y:S07]  /*19cb0*/  LDSM.16.M88.4 R188, [R195+0x2000] ;  /* 0x00200000c3bc783b */ /* 0x000eae0000000200 */
        /* <DEDUP_REMOVED lines=53> */
[C---:B------:R-:W-:Y:S08]  /*1a010*/  HMMA.16816.F32 R16, R176.reuse, R154, R16 ;  /* 0x0000009ab010723c */ /* 0x040ff00000001810 */
[C---:B------:R-:W-:Y:S08]  /*1a020*/  HMMA.16816.F32 R20, R176.reuse, R160, R20 ;  /* 0x000000a0b014723c */ /* 0x040ff00000001814 */
[C---:B------:R-:W-:Y:S08]  /*1a030*/  HMMA.16816.F32 R24, R176.reuse, R162, R24 ;  /* 0x000000a2b018723c */ /* 0x040ff00000001818 */
[C---:B------:R-:W-:Y:S08]  /*1a040*/  HMMA.16816.F32 R28, R176.reuse, R164, R28 ;  /* 0x000000a4b01c723c */ /* 0x040ff0000000181c */
[----:B------:R-:W-:Y:S08]  /*1a050*/  HMMA.16816.F32 R32, R176, R166, R32 ;  /* 0x000000a6b020723c */ /* 0x000ff00000001820 */
[C---:B----4-:R-:W-:Y:S08]  /*1a060*/  HMMA.16816.F32 R4, R172.reuse, R184, R4 ;  /* 0x000000b8ac04723c */ /* 0x050ff00000001804 */
[C---:B------:R-:W-:Y:S08]  /*1a070*/  HMMA.16816.F32 R8, R172.reuse, R186, R8 ;  /* 0x000000baac08723c */ /* 0x040ff00000001808 */
[C---:B--2---:R-:W-:Y:S08]  /*1a080*/  HMMA.16816.F32 R12, R172.reuse, R148, R12 ;  /* 0x00000094ac0c723c */ /* 0x044ff0000000180c */
[C---:B------:R-:W-:Y:S01]  /*1a090*/  HMMA.16816.F32 R16, R172.reuse, R150, R16 ;  /* 0x00000096ac10723c */ /* 0x040fe20000001810 */
[----:B------:R-:W1:Y:S07]  /*1a0a0*/  LDSM.16.M88.4 R148, [R195+0x4800] ;  /* 0x00480000c394783b */ /* 0x000e6e0000000200 */
[C---:B---3--:R-:W-:Y:S08]  /*1a0b0*/  HMMA.16816.F32 R20, R172.reuse, R156, R20 ;  /* 0x0000009cac14723c */ /* 0x048ff00000001814 */
        /* <DEDUP_REMOVED lines=44> */
[----:B-----5:R-:W-:Y:S06]  /*1a380*/  FMUL.FTZ R0, R13, c[0x0][0x320] ;  /* 0x0000c8000d007a20 */ /* 0x020fec0000410000 */
        /* <DEDUP_REMOVED lines=84> */
[----:B------:R-:W-:Y:S01]  /*1a8d0*/  FMUL.FTZ R0, R34, c[0x0][0x320] ;  /* 0x0000c80022007a20 */ /* 0x000fe20000410000 */
[----:B------:R-:W-:Y:S03]  /*1a8e0*/  ISETP.GE.AND P6, PT, R11, 0x1, PT ;  /* 0x000000010b00780c */ /* 0x000fe60003fc6270 */
        /* <DEDUP_REMOVED lines=25> */
.L_x_725:
[----:B------:R-:W-:Y:S04]  /*1aa80*/  MOV R8, c[0x0][0x32c] ;  /* 0x0000cb0000087a02 */ /* 0x000fe80000000f00 */
[----:B------:R-:W-:Y:S11]  /*1aa90*/  ISETP.NE.AND P0, PT, R8, 0x1, PT ;  /* 0x000000010800780c */ /* 0x000ff60003f05270 */
[----:B------:R-:W-:Y:S02]  /*1aaa0*/  @!UPT UIADD3 URZ, URZ, URZ, URZ ;  /* 0x0000003f3f3ff290 */ /* 0x000fe4000fffe03f */
[----:B------:R-:W-:Y:S05]  /*1aab0*/  @P0 IMAD.HI.U32 R8, R3, c[0x0][0x330], RZ ;  /* 0x0000cc0003080a27 */ /* 0x000fea00078e00ff */
[----:B------:R-:W-:Y:S02]  /*1aac0*/  @P0 SHF.R.U32.HI R3, RZ, c[0x0][0x334], R8 ;  /* 0x0000cd00ff030a19 */ /* 0x000fe40000011608 */
.L_x_726:
[----:B------:R-:W-:Y:S05]  /*1aad0*/  BSYNC B0 ;  /* 0x0000000000007941 */ /* 0x000fea0003800000 */
.L_x_724:
[----:B------:R-:W-:Y:S04]  /*1aae0*/  IMAD R3, R3, c[0x0][0x32c], -R4 ;  /* 0x0000cb0003037a24 */ /* 0x000fe800078e0a04 */
[----:B------:R-:W-:Y:S05]  /*1aaf0*/  IMAD.IADD R3, R3, 0x1, -R241 ;  /* 0x0000000103037824 */ /* 0x000fea00078e0af1 */
[----:B------:R-:W-:Y:S02]  /*1ab00*/  IADD3 R8, R3, c[0x0][0x32c], RZ ;  /* 0x0000cb0003087a10 */ /* 0x000fe40007ffe0ff */
[----:B------:R-:W-:Y:S02]  /*1ab10*/  IMNMX R0, R0, R3, !PT ;  /* 0x0000000300007217 */ /* 0x000fe40007800200 */
[----:B------:R-:W-:Y:S02]  /*1ab20*/  IMNMX R2, R2, R8, PT ;  /* 0x0000000802027217 */ /* 0x000fe40003800200 */
.L_x_723:
        /* <DEDUP_REMOVED lines=66> */
.L_x_729:
[----:B------:R-:W-:Y:S04]  /*1af50*/  MOV R5, c[0x0][0x32c] ;  /* 0x0000cb0000057a02 */ /* 0x000fe80000000f00 */
[----:B------:R-:W-:Y:S11]  /*1af60*/  ISETP.NE.AND P0, PT, R5, 0x1, PT ;  /* 0x000000010500780c */ /* 0x000ff60003f05270 */
[----:B------:R-:W-:Y:S02]  /*1af70*/  @!UPT UIADD3 URZ, URZ, URZ, URZ ;  /* 0x0000003f3f3ff290 */ /* 0x000fe4000fffe03f */
[----:B------:R-:W-:Y:S05]  /*1af80*/  @P0 IMAD.HI.U32 R5, R3, c[0x0][0x330], RZ ;  /* 0x0000cc0003050a27 */ /* 0x000fea00078e00ff */
[----:B------:R-:W-:Y:S02]  /*1af90*/  @P0 SHF.R.U32.HI R3, RZ, c[0x0][0x334], R5 ;  /* 0x0000cd00ff030a19 */ /* 0x000fe40000011605 */
.L_x_730:
[----:B------:R-:W-:Y:S05]  /*1afa0*/  BSYNC B0 ;  /* 0x0000000000007941 */ /* 0x000fea0003800000 */
.L_x_728:
[----:B------:R-:W-:Y:S04]  /*1afb0*/  IMAD R4, R3, c[0x0][0x32c], -R4 ;  /* 0x0000cb0003047a24 */ /* 0x000fe800078e0a04 */
[----:B------:R-:W-:Y:S05]  /*1afc0*/  IMAD.IADD R3, R4, 0x1, -R241 ;  /* 0x0000000104037824 */ /* 0x000fea00078e0af1 */
[----:B------:R-:W-:Y:S02]  /*1afd0*/  IADD3 R4, R3, c[0x0][0x32c], RZ ;  /* 0x0000cb0003047a10 */ /* 0x000fe40007ffe0ff */
[----:B------:R-:W-:Y:S02]  /*1afe0*/  IMNMX R0, R0, R3, !PT ;  /* 0x0000000300007217 */ /* 0x000fe40007800200 */
[----:B------:R-:W-:Y:S02]  /*1aff0*/  IMNMX R2, R2, R4, PT ;  /* 0x0000000402027217 */ /* 0x000fe40003800200 */
.L_x_727:
        /* <DEDUP_REMOVED lines=461> */
.L_x_722:
[----:B------:R-:W-:Y:S02]  /*1ccd0*/  @!UPT UIADD3 URZ, URZ, URZ, URZ ;  /* 0x0000003f3f3ff290 */ /* 0x000fe4000fffe03f */
[----:B------:R-:W-:Y:S02]  /*1cce0*/  MOV R7, 0x1f ;  /* 0x0000001f00077802 */ /* 0x000fe40000000f00 */
[----:B------:R-:W-:Y:S01]  /*1ccf0*/  MOV R6, 0xffffffff ;  /* 0xffffffff00067802 */ /* 0x000fe20000000f00 */
[----:B------:R-:W-:Y:S06]  /*1cd00*/  BRA.DIV ~URZ, `(.L_x_732) ;  /* 0x000056327f007947 */ /* 0x000fec000b800000 */
[----:B------:R1:W2:Y:S02]  /*1cd10*/  SHFL.BFLY PT, R0, R237, 0x2, 0x1f ;  /* 0x0c401f00ed007f89 */ /* 0x0002a400000e0000 */
.L_x_805:
[----:B--2---:R-:W-:Y:S01]  /*1cd20*/  FADD.FTZ R0, R0, R237 ;  /* 0x000000ed00007221 */ /* 0x004fe20000010000 */
[----:B------:R-:W-:Y:S05]  /*1cd30*/  BRA.DIV ~URZ, `(.L_x_733) ;  /* 0x000056627f007947 */ /* 0x000fea000b800000 */
[----:B------:R-:W2:Y:S04]  /*1cd40*/  SHFL.BFLY PT, R2, R238, 0x2, 0x1f ;  /* 0x0c401f00ee027f89 */ /* 0x000ea800000e0000 */
[----:B------:R-:W3:Y:S01]  /*1cd50*/  SHFL.BFLY PT, R5, R0, 0x1, 0x1f ;  /* 0x0c201f0000057f89 */ /* 0x000ee200000e0000 */
[----:B--2---:R-:W-:-:S02]  /*1cd60*/  FADD.FTZ R4, R2, R238 ;  /* 0x000000ee02047221 */ /* 0x004fc40000010000 */
[----:B---3--:R-:W-:-:S03]  /*1cd70*/  FADD.FTZ R0, R0, R5 ;  /* 0x0000000500007221 */ /* 0x008fc60000010000 */
[----:B------:R2:W3:Y:S04]  /*1cd80*/  SHFL.BFLY PT, R3, R4, 0x1, 0x1f ;  /* 0x0c201f0004037f89 */ /* 0x0004e800000e0000 */
.L_x_806:
        /* <DEDUP_REMOVED lines=117> */
.L_x_635:
[----:B------:R2:W5:Y:S01]  /*1d4e0*/  LDL R7, [R1] ;  /* 0x0000000001077983 */ /* 0x0005620000100800 */
[----:B------:R-:W-:Y:S03]  /*1d4f0*/  BSSY B0, `(.L_x_734) ;  /* 0x0000012000007945 */ /* 0x000fe60003800000 */
[----:B------:R-:W3:Y:S02]  /*1d500*/  S2R R6, SR_TID.X ;  /* 0x0000000000067919 */ /* 0x000ee40000002100 */
[----:B---3--:R-:W-:-:S13]  /*1d510*/  LOP3.LUT P0, RZ, R6, 0xff, RZ, 0xc0, !PT ;  /* 0x000000ff06ff7812 */ /* 0x008fda000780c0ff */
[----:B------:R-:W-:Y:S05]  /*1d520*/  @P0 BRA `(.L_x_735) ;  /* 0x000000e000000947 */ /* 0x000fea0003800000 */
[----:B--2---:R-:W2:Y:S01]  /*1d530*/  S2R R4, SR_LANEID ;  /* 0x0000000000047919 */ /* 0x004ea20000000000 */
        /* <DEDUP_REMOVED lines=11> */
[----:B---3-5:R-:W-:-:S05]  /*1d5f0*/  IADD3 R7, R3, c[0x0][0xc], R2 ;  /* 0x0000030003077a10 */ /* 0x028fca0007ffe002 */
[----:B------:R2:W-:Y:S02]  /*1d600*/  STL [R1], R7 ;  /* 0x0000000701007387 */ /* 0x0005e40000100800 */
.L_x_735:
[----:B--2---:R-:W-:Y:S05]  /*1d610*/  BSYNC B0 ;  /* 0x0000000000007941 */ /* 0x004fea0003800000 */
.L_x_734:
[----:B------:R-:W2:Y:S01]  /*1d620*/  LDL.64 R2, [R1+0x10] ;  /* 0x0000100001027983 */ /* 0x000ea20000100a00 */
[----:B------:R-:W-:Y:S01]  /*1d630*/  PRMT R0, R0, 0x9910, RZ ;  /* 0x0000991000007816 */ /* 0x000fe200000000ff */
[----:B------:R-:W-:Y:S01]  /*1d640*/  BSSY B1, `(.L_x_736) ;  /* 0x000034a000017945 */ /* 0x000fe20003800000 */
[----:B-----5:R-:W-:Y:S02]  /*1d650*/  IMAD.MOV.U32 R83, RZ, RZ, R7 ;  /* 0x000000ffff537224 */ /* 0x020fe400078e0007 */
[----:B------:R-:W-:Y:S02]  /*1d660*/  ISETP.NE.AND P0, PT, R0, RZ, PT ;  /* 0x000000ff0000720c */ /* 0x000fe40003f05270 */
[C---:B--2---:R-:W-:Y:S02]  /*1d670*/  IADD3 R4, R2.reuse, 0x40, RZ ;  /* 0x0000004002047810 */ /* 0x044fe40007ffe0ff */
[----:B------:R-:W-:-:S09]  /*1d680*/  IADD3 R0, R2, 0x80, RZ ;  /* 0x0000008002007810 */ /* 0x000fd20007ffe0ff */
[----:B------:R-:W-:Y:S05]  /*1d690*/  @!P0 BRA `(.L_x_737) ;  /* 0x0000277000008947 */ /* 0x000fea0003800000 */
[----:B------:R-:W2:Y:S04]  /*1d6a0*/  LDL R10, [R1+0x2c] ;  /* 0x00002c00010a7983 */ /* 0x000ea80000100800 */
[----:B------:R-:W3:Y:S01]  /*1d6b0*/  LDL R11, [R1+0x38] ;  /* 0x00003800010b7983 */ /* 0x000ee20000100800 */
[----:B------:R-:W-:-:S03]  /*1d6c0*/  SHF.R.S32.HI R2, RZ, 0x1f, R6 ;  /* 0x0000001fff027819 */ /* 0x000fc60000011406 */
[----:B------:R-:W4:Y:S04]  /*1d6d0*/  LDL R14, [R1+0x3c] ;  /* 0x00003c00010e7983 */ /* 0x000f280000100800 */
[----:B------:R-:W4:Y:S04]  /*1d6e0*/  LDL R13, [R1+0x44] ;  /* 0x00004400010d7983 */ /* 0x000f280000100800 */
[----:B------:R-:W4:Y:S01]  /*1d6f0*/  LDL R12, [R1+0x40] ;  /* 0x00004000010c7983 */ /* 0x000f220000100800 */
[----:B------:R-:W-:Y:S01]  /*1d700*/  WARPSYNC 0xffffffff ;  /* 0xffffffff00007948 */ /* 0x000fe20003800000 */
[----:B------:R-:W-:-:S04]  /*1d710*/  LEA.HI R2, R2, R6, RZ, 0x2 ;  /* 0x0000000602027211 */ /* 0x000fc800078f10ff */
[----:B------:R-:W-:-:S04]  /*1d720*/  SHF.R.S32.HI R2, RZ, 0x1f, R2 ;  /* 0x0000001fff027819 */ /* 0x000fc80000011402 */
[----:B------:R-:W-:-:S04]  /*1d730*/  LEA.HI R2, R2, R245, RZ, 0x3 ;  /* 0x000000f502027211 */ /* 0x000fc800078f18ff */
[----:B------:R-:W-:Y:S02]  /*1d740*/  LOP3.LUT R2, R2, 0xfffffff8, RZ, 0xc0, !PT ;  /* 0xfffffff802027812 */ /* 0x000fe400078ec0ff */
[----:B------:R-:W-:Y:S01]  /*1d750*/  F2FP.PACK_AB R5, R159, R158 ;  /* 0x0000009e9f05723e */ /* 0x000fe200000000ff */
[----:B------:R-:W-:Y:S02]  /*1d760*/  BAR.SYNC.DEFER_BLOCKING 0x1, 0x100 ;  /* 0x0044000000007b1d */ /* 0x000fe40000010000 */
[----:B------:R-:W-:-:S05]  /*1d770*/  IMAD.IADD R2, R245, 0x1, -R2 ;  /* 0x00000001f5027824 */ /* 0x000fca00078e0a02 */
[C---:B------:R-:W-:Y:S02]  /*1d780*/  LOP3.LUT P0, RZ, R2.reuse, 0x2, RZ, 0xc0, !PT ;  /* 0x0000000202ff7812 */ /* 0x040fe4000780c0ff */
[----:B------:R-:W-:Y:S01]  /*1d790*/  LOP3.LUT P1, RZ, R2, 0x4, RZ, 0xc0, !PT ;  /* 0x0000000402ff7812 */ /* 0x000fe2000782c0ff */
[----:B------:R-:W-:Y:S01]  /*1d7a0*/  IMAD.MOV.U32 R9, RZ, RZ, 0x40 ;  /* 0x00000040ff097424 */ /* 0x000fe200078e00ff */
[----:B------:R-:W-:Y:S02]  /*1d7b0*/  F2FP.PACK_AB R3, R169, R168 ;  /* 0x000000a8a903723e */ /* 0x000fe400000000ff */
[----:B------:R-:W-:Y:S02]  /*1d7c0*/  F2FP.PACK_AB R7, R33, R32 ;  /* 0x000000202107723e */ /* 0x000fe400000000ff */
[----:B------:R-:W-:Y:S02]  /*1d7d0*/  F2FP.PACK_AB R6, R167, R166 ;  /* 0x000000a6a706723e */ /* 0x000fe400000000ff */
[----:B------:R-:W-:-:S02]  /*1d7e0*/  SEL R9, R9, 0xffffffc0, !P1 ;  /* 0xffffffc009097807 */ /* 0x000fc40004800000 */
[----:B------:R-:W-:Y:S01]  /*1d7f0*/  F2FP.PACK_AB R8, R101, R100 ;  /* 0x000000646508723e */ /* 0x000fe200000000ff */
[----:B--2---:R2:W-:Y:S04]  /*1d800*/  STS [R10], R5 ;  /* 0x000000050a007388 */ /* 0x0045e80000000800 */
[----:B------:R1:W-:Y:S04]  /*1d810*/  STS [R10+0x400], R3 ;  /* 0x000400030a007388 */ /* 0x0003e80000000800 */
[----:B---3--:R3:W-:Y:S01]  /*1d820*/  STS [R11], R7 ;  /* 0x000000070b007388 */ /* 0x0087e20000000800 */
[----:B--2---:R-:W-:-:S05]  /*1d830*/  IMAD.MOV.U32 R5, RZ, RZ, 0x20 ;  /* 0x00000020ff057424 */ /* 0x004fca00078e00ff */
[----:B------:R-:W-:Y:S02]  /*1d840*/  SEL R2, R5, 0xffffffe0, !P0 ;  /* 0xffffffe005027807 */ /* 0x000fe40004000000 */
[----:B------:R-:W-:-:S03]  /*1d850*/  F2FP.PACK_AB R5, R35, R34 ;  /* 0x000000222305723e */ /* 0x000fc600000000ff */
[----:B------:R-:W-:Y:S01]  /*1d860*/  IMAD.IADD R2, R10, 0x1, R2 ;  /* 0x000000010a027824 */ /* 0x000fe200078e0202 */
[----:B-1----:R-:W-:Y:S01]  /*1d870*/  F2FP.PACK_AB R3, R111, R110 ;  /* 0x0000006e6f03723e */ /* 0x002fe200000000ff */
[----:B------:R1:W-:Y:S01]  /*1d880*/  STS [R11+0x400], R6 ;  /* 0x000400060b007388 */ /* 0x0003e20000000800 */
[----:B---3--:R-:W-:-:S03]  /*1d890*/  F2FP.PACK_AB R7, R89, R88 ;  /* 0x000000585907723e */ /* 0x008fc600000000ff */
[----:B------:R2:W-:Y:S04]  /*1d8a0*/  STS [R2], R5 ;  /* 0x0000000502007388 */ /* 0x0005e80000000800 */
[----:B------:R3:W-:Y:S04]  /*1d8b0*/  STS [R2+0x400], R3 ;  /* 0x0004000302007388 */ /* 0x0007e80000000800 */
[----:B----4-:R4:W-:Y:S04]  /*1d8c0*/  STS [R14], R8 ;  /* 0x000000080e007388 */ /* 0x0109e80000000800 */
[----:B------:R4:W-:Y:S01]  /*1d8d0*/  STS [R14+0x400], R7 ;  /* 0x000400070e007388 */ /* 0x0009e20000000800 */
[----:B-1----:R-:W-:Y:S01]  /*1d8e0*/  F2FP.PACK_AB R6, R103, R102 ;  /* 0x000000666706723e */ /* 0x002fe200000000ff */
[----:B--2---:R-:W-:Y:S01]  /*1d8f0*/  IMAD.IADD R5, R10, 0x1, R9 ;  /* 0x000000010a057824 */ /* 0x004fe200078e0209 */
[----:B---3--:R-:W-:-:S04]  /*1d900*/  F2FP.PACK_AB R3, R73, R72 ;  /* 0x000000484903723e */ /* 0x008fc800000000ff */
[----:B------:R1:W-:Y:S01]  /*1d910*/  STS [R5], R6 ;  /* 0x0000000605007388 */ /* 0x0003e20000000800 */
[----:B----4-:R-:W-:-:S03]  /*1d920*/  F2FP.PACK_AB R8, R109, R108 ;  /* 0x0000006c6d08723e */ /* 0x010fc600000000ff */
[----:B------:R2:W-:Y:S01]  /*1d930*/  STS [R5+0x400], R3 ;  /* 0x0004000305007388 */ /* 0x0005e20000000800 */
[----:B------:R-:W-:-:S03]  /*1d940*/  F2FP.PACK_AB R7, R113, R112 ;  /* 0x000000707107723e */ /* 0x000fc600000000ff */
[----:B------:R3:W-:Y:S01]  /*1d950*/  STS [R13], R8 ;  /* 0x000000080d007388 */ /* 0x0007e20000000800 */
[----:B-1----:R-:W-:Y:S01]  /*1d960*/  F2FP.PACK_AB R6, R177, R176 ;  /* 0x000000b0b106723e */ /* 0x002fe200000000ff */
[----:B--2---:R-:W-:-:S04]  /*1d970*/  IMAD.IADD R3, R9, 0x1, R2 ;  /* 0x0000000109037824 */ /* 0x004fc800078e0202 */
        /* <DEDUP_REMOVED lines=16> */
[----:B------:R-:W-:Y:S02]  /*1da80*/  F2FP.PACK_AB R9, R151, R150 ;  /* 0x000000969709723e */ /* 0x000fe400000000ff */
        /* <DEDUP_REMOVED lines=22> */
[----:B------:R-:W-:Y:S04]  /*1dbf0*/  STS [R12+0x4000], R8 ;  /* 0x004000080c007388 */ /* 0x000fe80000000800 */
[----:B------:R-:W-:Y:S04]  /*1dc00*/  STS [R12+0x4400], R9 ;  /* 0x004400090c007388 */ /* 0x000fe80000000800 */
[----:B------:R-:W-:Y:S01]  /*1dc10*/  STS [R10+0x8000], R7 ;  /* 0x008000070a007388 */ /* 0x000fe20000000800 */
[----:B-1----:R-:W-:-:S05]  /*1dc20*/  F2FP.PACK_AB R6, R67, R66 ;  /* 0x000000424306723e */ /* 0x002fca00000000ff */
[----:B------:R1:W-:Y:S04]  /*1dc30*/  STS [R10+0x8400], R6 ;  /* 0x008400060a007388 */ /* 0x0003e80000000800 */
[----:B-1----:R-:W2:Y:S01]  /*1dc40*/  LDL R10, [R1+0xc] ;  /* 0x00000c00010a7983 */ /* 0x002ea20000100800 */
[----:B------:R-:W-:Y:S02]  /*1dc50*/  F2FP.PACK_AB R9, R155, R154 ;  /* 0x0000009a9b09723e */ /* 0x000fe400000000ff */
[----:B------:R-:W-:Y:S02]  /*1dc60*/  F2FP.PACK_AB R8, R175, R174 ;  /* 0x000000aeaf08723e */ /* 0x000fe400000000ff */
[----:B------:R-:W-:Y:S02]  /*1dc70*/  F2FP.PACK_AB R7, R157, R156 ;  /* 0x0000009c9d07723e */ /* 0x000fe400000000ff */
[----:B------:R-:W-:Y:S01]  /*1dc80*/  F2FP.PACK_AB R6, R131, R130 ;  /* 0x000000828306723e */ /* 0x000fe200000000ff */
[----:B------:R-:W-:Y:S04]  /*1dc90*/  STS [R11+0x8000], R9 ;  /* 0x008000090b007388 */ /* 0x000fe80000000800 */
[----:B------:R1:W-:Y:S04]  /*1dca0*/  STS [R11+0x8400], R8 ;  /* 0x008400080b007388 */ /* 0x0003e80000000800 */
[----:B------:R3:W-:Y:S04]  /*1dcb0*/  STS [R2+0x8000], R7 ;  /* 0x0080000702007388 */ /* 0x0007e80000000800 */
[----:B------:R4:W-:Y:S01]  /*1dcc0*/  STS [R2+0x8400], R6 ;  /* 0x0084000602007388 */ /* 0x0009e20000000800 */
[----:B-1----:R-:W-:-:S03]  /*1dcd0*/  F2FP.PACK_AB R8, R81, R80 ;  /* 0x000000505108723e */ /* 0x002fc600000000ff */
[----:B------:R-:W2:Y:S01]  /*1dce0*/  LDL.LU R11, [R1+0x30] ;  /* 0x00003000010b7983 */ /* 0x000ea20000300800 */
[----:B---3--:R-:W-:-:S03]  /*1dcf0*/  F2FP.PACK_AB R7, R79, R78 ;  /* 0x0000004e4f07723e */ /* 0x008fc600000000ff */
[----:B------:R-:W-:Y:S01]  /*1dd00*/  STS [R14+0x8000], R8 ;  /* 0x008000080e007388 */ /* 0x000fe20000000800 */
[----:B----4-:R-:W-:Y:S02]  /*1dd10*/  F2FP.PACK_AB R6, R165, R164 ;  /* 0x000000a4a506723e */ /* 0x010fe400000000ff */
[----:B------:R-:W-:Y:S01]  /*1dd20*/  F2FP.PACK_AB R2, R75, R74 ;  /* 0x0000004a4b02723e */ /* 0x000fe200000000ff */
[----:B------:R1:W-:Y:S04]  /*1dd30*/  STS [R14+0x8400], R7 ;  /* 0x008400070e007388 */ /* 0x0003e80000000800 */
[----:B------:R3:W-:Y:S04]  /*1dd40*/  STS [R5+0x8000], R6 ;  /* 0x0080000605007388 */ /* 0x0007e80000000800 */
[----:B------:R4:W-:Y:S01]  /*1dd50*/  STS [R5+0x8400], R2 ;  /* 0x0084000205007388 */ /* 0x0009e20000000800 */
[----:B------:R-:W-:-:S02]  /*1dd60*/  ISETP.NE.U32.AND P0, PT, RZ, c[0x0][0x508], PT ;  /* 0x00014200ff007a0c */ /* 0x000fc40003f05070 */
[----:B-1----:R-:W-:Y:S02]  /*1dd70*/  F2FP.PACK_AB R7, R163, R162 ;  /* 0x000000a2a307723e */ /* 0x002fe400000000ff */
[----:B---3--:R-:W-:-:S03]  /*1dd80*/  F2FP.PACK_AB R6, R71, R70 ;  /* 0x000000464706723e */ /* 0x008fc600000000ff */
[----:B------:R-:W-:Y:S01]  /*1dd90*/  STS [R13+0x8000], R7 ;  /* 0x008000070d007388 */ /* 0x000fe20000000800 */
[----:B----4-:R-:W-:Y:S02]  /*1dda0*/  F2FP.PACK_AB R5, R85, R84 ;  /* 0x000000545505723e */ /* 0x010fe400000000ff */
[----:B------:R-:W-:Y:S01]  /*1ddb0*/  F2FP.PACK_AB R2, R69, R68 ;  /* 0x000000444502723e */ /* 0x000fe200000000ff */
[----:B------:R-:W-:Y:S04]  /*1ddc0*/  STS [R13+0x8400], R6 ;  /* 0x008400060d007388 */ /* 0x000fe80000000800 */
[----:B------:R1:W-:Y:S04]  /*1ddd0*/  STS [R3+0x8000], R5 ;  /* 0x0080000503007388 */ /* 0x0003e80000000800 */
[----:B------:R3:W-:Y:S01]  /*1dde0*/  STS [R3+0x8400], R2 ;  /* 0x0084000203007388 */ /* 0x0007e20000000800 */
[----:B------:R-:W-:-:S02]  /*1ddf0*/  ISETP.NE.AND.EX P1, PT, RZ, c[0x0][0x50c], PT, P0 ;  /* 0x00014300ff007a0c */ /* 0x000fc40003f25300 */
[----:B------:R-:W-:Y:S02]  /*1de00*/  ISETP.NE.U32.AND P2, PT, RZ, c[0x0][0x500], PT ;  /* 0x00014000ff007a0c */ /* 0x000fe40003f45070 */
[----:B-1----:R-:W-:Y:S02]  /*1de10*/  F2FP.PACK_AB R5, R65, R64 ;  /* 0x000000404105723e */ /* 0x002fe400000000ff */
[----:B---3--:R-:W-:-:S03]  /*1de20*/  F2FP.PACK_AB R2, R63, R62 ;  /* 0x0000003e3f02723e */ /* 0x008fc600000000ff */
[----:B------:R-:W-:Y:S04]  /*1de30*/  STS [R12+0x8000], R5 ;  /* 0x008000050c007388 */ /* 0x000fe80000000800 */
[----:B------:R1:W-:Y:S04]  /*1de40*/  STS [R12+0x8400], R2 ;  /* 0x008400020c007388 */ /* 0x0003e80000000800 */
[----:B------:R-:W-:Y:S01]  /*1de50*/  BAR.SYNC.DEFER_BLOCKING 0x1, 0x100 ;  /* 0x0044000000007b1d */ /* 0x000fe20000010000 */
[----:B------:R-:W-:Y:S01]  /*1de60*/  ISETP.NE.AND.EX P2, PT, RZ, c[0x0][0x504], PT, P2 ;  /* 0x00014100ff007a0c */ /* 0x000fe20003f45320 */
[----:B------:R-:W-:-:S02]  /*1de70*/  IMAD.MOV.U32 R6, RZ, RZ, 0x4 ;  /* 0x00000004ff067424 */ /* 0x000fc400078e00ff */
[----:B------:R-:W-:Y:S02]  /*1de80*/  IMAD.MOV.U32 R14, RZ, RZ, c[0x0][0x388] ;  /* 0x0000e200ff0e7624 */ /* 0x000fe400078e00ff */
[----:B------:R-:W-:Y:S02]  /*1de90*/  IMAD.MOV.U32 R3, RZ, RZ, RZ ;  /* 0x000000ffff037224 */ /* 0x000fe400078e00ff */
[----:B--2---:R-:W-:-:S04]  /*1dea0*/  @P1 IMAD.WIDE R8, R10, R6, c[0x0][0x508] ;  /* 0x000142000a081625 */ /* 0x004fc800078e0206 */
[----:B------:R-:W-:Y:S01]  /*1deb0*/  IMAD.WIDE R6, R10, R6, c[0x0][0x500] ;  /* 0x000140000a067625 */ /* 0x000fe200078e0206 */
[----:B------:R2:W5:Y:S04]  /*1dec0*/  @P1 LDG.E R14, [R8.64] ;  /* 0x00000006080e1981 */ /* 0x000568000c1e1900 */
[----:B------:R2:W5:Y:S01]  /*1ded0*/  @P2 LDG.E R3, [R6.64] ;  /* 0x0000000606032981 */ /* 0x000562000c1e1900 */
[----:B------:R-:W-:-:S04]  /*1dee0*/  ISETP.NE.AND P0, PT, R11, RZ, PT ;  /* 0x000000ff0b00720c */ /* 0x000fc80003f05270 */
[----:B-1----:R-:W-:Y:S01]  /*1def0*/  SEL R2, R11, c[0x0][0x3d4], P0 ;  /* 0x0000f5000b027a07 */ /* 0x002fe20000000000 */
[----:B------:R-:W-:Y:S05]  /*1df00*/  @P1 BRA `(.L_x_738) ;  /* 0x0000004000001947 */ /* 0x000fea0003800000 */
[----:B--2---:R-:W-:Y:S05]  /*1df10*/  @!P2 BRA `(.L_x_738) ;  /* 0x000000300000a947 */ /* 0x004fea0003800000 */
[----:B-----5:R1:W2:Y:S04]  /*1df20*/  LDG.E R14, [R6.64] ;  /* 0x00000006060e7981 */ /* 0x0202a8000c1e1900 */
[----:B-1----:R-:W2:Y:S02]  /*1df30*/  LDG.E R6, [R6.64+0x4] ;  /* 0x0000040606067981 */ /* 0x002ea4000c1e1900 */
[----:B--2---:R-:W-:Y:S02]  /*1df40*/  IADD3 R14, -R14, R6, RZ ;  /* 0x000000060e0e7210 */ /* 0x004fe40007ffe1ff */
.L_x_738:
[----:B--2---:R-:W2:Y:S04]  /*1df50*/  LDL R24, [R1+0x18] ;  /* 0x0000180001187983 */ /* 0x004ea80000100800 */
[----:B------:R-:W3:Y:S04]  /*1df60*/  LDL R15, [R1+0x34] ;  /* 0x00003400010f7983 */ /* 0x000ee80000100800 */
[----:B------:R-:W4:Y:S01]  /*1df70*/  LDL R25, [R1+0x50] ;  /* 0x0000500001197983 */ /* 0x000f220000100800 */
[----:B------:R-:W-:Y:S01]  /*1df80*/  IMAD.MOV.U32 R12, RZ, RZ, 0x368 ;  /* 0x00000368ff0c7424 */ /* 0x000fe200078e00ff */
[----:B------:R-:W-:-:S04]  /*1df90*/  ISETP.GT.AND P2, PT, R2, 0x1, PT ;  /* 0x000000010200780c */ /* 0x000fc80003f44270 */
[----:B------:R-:W-:-:S04]  /*1dfa0*/  SEL R12, R12, 0x328, P2 ;  /* 0x000003280c0c7807 */ /* 0x000fc80001000000 */
[----:B------:R-:W1:Y:S08]  /*1dfb0*/  LDC.64 R8, c[0x0][R12+0x170] ;  /* 0x00005c000c087b82 */ /* 0x000e700000000a00 */
[----:B------:R1:W2:Y:S08]  /*1dfc0*/  LDC.64 R16, c[0x0][R12+0x168] ;  /* 0x00005a000c107b82 */ /* 0x0002b00000000a00 */
[----:B------:R1:W2:Y:S08]  /*1dfd0*/  LDC.64 R20, c[0x0][R12+0x178] ;  /* 0x00005e000c147b82 */ /* 0x0002b00000000a00 */
[----:B------:R1:W2:Y:S01]  /*1dfe0*/  LDC.64 R18, c[0x0][R12+0x160] ;  /* 0x000058000c127b82 */ /* 0x0002a20000000a00 */
[----:B------:R-:W-:Y:S01]  /*1dff0*/  ISETP.NE.U32.AND P0, PT, RZ, c[0x0][0x500], PT ;  /* 0x00014000ff007a0c */ /* 0x000fe20003f05070 */
[----:B------:R-:W-:-:S03]  /*1e000*/  IMAD.MOV.U32 R2, RZ, RZ, c[0x0][0x4e8] ;  /* 0x00013a00ff027624 */ /* 0x000fc600078e00ff */
[----:B------:R-:W-:Y:S02]  /*1e010*/  ISETP.NE.AND.EX P0, PT, RZ, c[0x0][0x504], PT, P0 ;  /* 0x00014100ff007a0c */ /* 0x000fe40003f05300 */
[----:B------:R-:W-:Y:S02]  /*1e020*/  ISETP.NE.AND P3, PT, R2, 0x1, PT ;  /* 0x000000010200780c */ /* 0x000fe40003f65270 */
[----:B------:R-:W-:Y:S02]  /*1e030*/  SHF.R.S32.HI R6, RZ, 0x1f, R10 ;  /* 0x0000001fff067819 */ /* 0x000fe4000001140a */
[----:B------:R-:W-:Y:S02]  /*1e040*/  SEL R2, R10, RZ, !P0 ;  /* 0x000000ff0a027207 */ /* 0x000fe40004000000 */
[----:B------:R-:W-:Y:S01]  /*1e050*/  SEL R7, R6, RZ, !P0 ;  /* 0x000000ff06077207 */ /* 0x000fe20004000000 */
[----:B------:R-:W-:Y:S02]  /*1e060*/  IMAD.IADD R5, R252, 0x1, R246 ;  /* 0x00000001fc057824 */ /* 0x000fe400078e02f6 */
[----:B-1----:R-:W-:-:S04]  /*1e070*/  IMAD R6, R9, R2, RZ ;  /* 0x0000000209067224 */ /* 0x002fc800078e02ff */
[C---:B------:R-:W-:Y:S02]  /*1e080*/  IMAD R12, R8.reuse, R7, R6 ;  /* 0x00000007080c7224 */ /* 0x040fe400078e0206 */
[----:B------:R-:W-:Y:S01]  /*1e090*/  @P3 IMAD.HI.U32 R7, R5, c[0x0][0x4ec], RZ ;  /* 0x00013b0005073a27 */ /* 0x000fe200078e00ff */
[----:B------:R-:W1:Y:S03]  /*1e0a0*/  S2R R26, SR_TID.X ;  /* 0x00000000001a7919 */ /* 0x000e660000002100 */
[----:B------:R-:W-:Y:S01]  /*1e0b0*/  IMAD.MOV.U32 R6, RZ, RZ, R5 ;  /* 0x000000ffff067224 */ /* 0x000fe200078e0005 */
[----:B------:R-:W-:Y:S01]  /*1e0c0*/  @P3 SHF.R.U32.HI R6, RZ, c[0x0][0x4f0], R7 ;  /* 0x00013c00ff063a19 */ /* 0x000fe20000011607 */
[----:B------:R-:W-:-:S04]  /*1e0d0*/  IMAD.WIDE.U32 R8, R8, R2, RZ ;  /* 0x0000000208087225 */ /* 0x000fc800078e00ff */
[----:B--2---:R-:W-:-:S04]  /*1e0e0*/  IMAD.WIDE.U32 R10, R16, R24, RZ ;  /* 0x00000018100a7225 */ /* 0x004fc800078e00ff */
[----:B------:R-:W-:Y:S01]  /*1e0f0*/  IMAD R13, R17, R24, RZ ;  /* 0x00000018110d7224 */ /* 0x000fe200078e02ff */
[----:B---3--:R-:W-:Y:S01]  /*1e100*/  SEL R7, R15, RZ, P2 ;  /* 0x000000ff0f077207 */ /* 0x008fe20001000000 */
[----:B------:R-:W-:Y:S01]  /*1e110*/  IMAD.IADD R15, R9, 0x1, R12 ;  /* 0x00000001090f7824 */ /* 0x000fe200078e020c */
[----:B-----5:R-:W-:Y:S01]  /*1e120*/  IADD3 R16, P1, P0, R8, R10, R3 ;  /* 0x0000000a08107210 */ /* 0x020fe2000783e003 */
[----:B------:R-:W-:Y:S01]  /*1e130*/  IMAD.IADD R9, R11, 0x1, R13 ;  /* 0x000000010b097824 */ /* 0x000fe200078e020d */
[----:B------:R-:W-:Y:S01]  /*1e140*/  SHF.R.S32.HI R8, RZ, 0x1f, R3 ;  /* 0x0000001fff087819 */ /* 0x000fe20000011403 */
        /* <DEDUP_REMOVED lines=16> */
[----:B-1----:R-:W-:Y:S01]  /*1e250*/  SHF.R.S32.HI R17, RZ, 0x1f, R26 ;  /* 0x0000001fff117819 */ /* 0x002fe2000001141a */
[----:B------:R-:W-:Y:S01]  /*1e260*/  IMAD.IADD R7, R7, 0x1, R9 ;  /* 0x0000000107077824 */ /* 0x000fe200078e0209 */
[C---:B------:R-:W-:Y:S02]  /*1e270*/  LEA R10, P0, R6.reuse, R10, 0x2 ;  /* 0x0000000a060a7211 */ /* 0x040fe400078010ff */
[----:B------:R-:W-:Y:S02]  /*1e280*/  SEL R11, R11, c[0x0][0x454], P2 ;  /* 0x000115000b0b7a07 */ /* 0x000fe40001000000 */
[----:B------:R-:W-:Y:S02]  /*1e290*/  LEA.HI R17, R17, R26, RZ, 0x5 ;  /* 0x0000001a11117211 */ /* 0x000fe400078f28ff */
[----:B------:R-:W-:Y:S02]  /*1e2a0*/  LEA.HI.X R6, R6, R11, R7, 0x2, P0 ;  /* 0x0000000b06067211 */ /* 0x000fe400000f1407 */
[----:B------:R-:W-:Y:S01]  /*1e2b0*/  LOP3.LUT R17, R17, 0xffffffe0, RZ, 0xc0, !PT ;  /* 0xffffffe011117812 */ /* 0x000fe200078ec0ff */
[----:B------:R-:W-:Y:S04]  /*1e2c0*/  SHFL.IDX PT, R12, R10, RZ, 0x1c1f ;  /* 0x001c1fff0a0c7589 */ /* 0x000fe800000e0000 */
[----:B------:R-:W1:Y:S01]  /*1e2d0*/  SHFL.IDX PT, R13, R6, RZ, 0x1c1f ;  /* 0x001c1fff060d7589 */ /* 0x000e6200000e0000 */
[----:B------:R-:W-:-:S03]  /*1e2e0*/  IMAD.IADD R17, R26, 0x1, -R17 ;  /* 0x000000011a117824 */ /* 0x000fc600078e0a11 */
[----:B------:R-:W-:Y:S01]  /*1e2f0*/  SHFL.IDX PT, R10, R10, 0x1, 0x1c1f ;  /* 0x003c1f000a0a7f89 */ /* 0x000fe200000e0000 */
[----:B----4-:R-:W-:-:S03]  /*1e300*/  IMAD.IADD R7, R25, 0x1, R246 ;  /* 0x0000000119077824 */ /* 0x010fc600078e02f6 */
        /* <DEDUP_REMOVED lines=14> */
[----:B------:R-:W-:Y:S01]  /*1e3f0*/  SHF.R.S32.HI R7, RZ, 0x1f, R2 ;  /* 0x0000001fff077819 */ /* 0x000fe20000011402 */
[C---:B------:R-:W-:Y:S01]  /*1e400*/  IMAD.WIDE.U32 R8, R3.reuse, c[0x0][0x3a0], RZ ;  /* 0x0000e80003087a25 */ /* 0x040fe200078e00ff */
[----:B------:R3:W4:Y:S03]  /*1e410*/  LDS.128 R28, [R217+0x80] ;  /* 0x00008000d91c7984 */ /* 0x0007260000000c00 */
[----:B------:R-:W-:Y:S01]  /*1e420*/  IMAD R3, R3, c[0x0][0x3a4], R5 ;  /* 0x0000e90003037a24 */ /* 0x000fe200078e0205 */
[----:B------:R3:W1:Y:S01]  /*1e430*/  LDS.128 R40, [R217+0x1080] ;  /* 0x00108000d9287984 */ /* 0x0006620000000c00 */
[----:B------:R-:W-:-:S03]  /*1e440*/  IMAD R7, R7, c[0x0][0x3f0], RZ ;  /* 0x0000fc0007077a24 */ /* 0x000fc600078e02ff */
[----:B------:R-:W-:Y:S01]  /*1e450*/  IADD3 R9, R9, R3, RZ ;  /* 0x0000000309097210 */ /* 0x000fe20007ffe0ff */
[----:B------:R3:W1:Y:S04]  /*1e460*/  LDS.128 R52, [R217+0x2080] ;  /* 0x00208000d9347984 */ /* 0x0006680000000c00 */
[C---:B------:R-:W-:Y:S01]  /*1e470*/  IMAD.WIDE.U32 R8, R24.reuse, c[0x0][0x3e8], R8 ;  /* 0x0000fa0018087a25 */ /* 0x040fe200078e0008 */
[----:B------:R3:W1:Y:S03]  /*1e480*/  LDS.128 R60, [R217+0x3080] ;  /* 0x00308000d93c7984 */ /* 0x0006660000000c00 */
[----:B------:R-:W-:Y:S01]  /*1e490*/  IMAD R9, R24, c[0x0][0x3ec], R9 ;  /* 0x0000fb0018097a24 */ /* 0x000fe200078e0209 */
[----:B------:R3:W1:Y:S03]  /*1e4a0*/  LDS.128 R36, [R217+0x5080] ;  /* 0x00508000d9247984 */ /* 0x0006660000000c00 */
[----:B------:R-:W-:Y:S01]  /*1e4b0*/  IMAD.WIDE.U32 R8, R2, c[0x0][0x3f0], R8 ;  /* 0x0000fc0002087a25 */ /* 0x000fe200078e0008 */
[----:B------:R3:W1:Y:S04]  /*1e4c0*/  LDS.128 R24, [R217+0x4080] ;  /* 0x00408000d9187984 */ /* 0x0006680000000c00 */
[----:B------:R3:W1:Y:S04]  /*1e4d0*/  LDS.128 R48, [R217+0x6080] ;  /* 0x00608000d9307984 */ /* 0x0006680000000c00 */
[----:B------:R3:W1:Y:S04]  /*1e4e0*/  LDS.128 R56, [R217+0x7080] ;  /* 0x00708000d9387984 */ /* 0x0006680000000c00 */
[----:B-1----:R3:W1:Y:S04]  /*1e4f0*/  LDS.128 R20, [R217+0x8080] ;  /* 0x00808000d9147984 */ /* 0x0026680000000c00 */
        /* <DEDUP_REMOVED lines=30> */
.L_x_807:
[----:B------:R-:W-:Y:S05]  /*1e6e0*/  BRA.DIV ~URZ, `(.L_x_741) ;  /* 0x00003e227f007947 */ /* 0x000fea000b800000 */
[----:B------:R3:W4:Y:S02]  /*1e6f0*/  SHFL.IDX PT, R2, R14, RZ, 0x181f ;  /* 0x00181fff0e027589 */ /* 0x00072400000e0000 */
.L_x_808:
[----:B------:R-:W5:Y:S01]  /*1e700*/  LDL.64 R18, [R1+0x10] ;  /* 0x0000100001127983 */ /* 0x000f620000100a00 */
[----:B------:R-:W-:Y:S01]  /*1e710*/  ISETP.GE.AND P0, PT, R12, R6, PT ;  /* 0x000000060c00720c */ /* 0x000fe20003f06270 */
[----:B------:R-:W-:Y:S01]  /*1e720*/  BSSY B0, `(.L_x_742) ;  /* 0x0000011000007945 */ /* 0x000fe20003800000 */
[----:B------:R-:W-:Y:S02]  /*1e730*/  SHF.R.S32.HI R16, RZ, 0x1f, R4 ;  /* 0x0000001fff107819 */ /* 0x000fe40000011404 */
[----:B------:R-:W-:Y:S02]  /*1e740*/  SHF.R.S32.HI R17, RZ, 0x1f, R0 ;  /* 0x0000001fff117819 */ /* 0x000fe40000011400 */
[----:B-----5:R-:W-:-:S07]  /*1e750*/  SHF.R.S32.HI R15, RZ, 0x1f, R18 ;  /* 0x0000001fff0f7819 */ /* 0x020fce0000011412 */
[----:B------:R-:W-:Y:S05]  /*1e760*/  @P0 BRA `(.L_x_743) ;  /* 0x000000c000000947 */ /* 0x000fea0003800000 */
[----:B------:R-:W-:Y:S02]  /*1e770*/  ISETP.GE.AND P2, PT, R18, c[0x0][0x3c8], PT ;  /* 0x0000f20012007a0c */ /* 0x000fe40003f46270 */
[----:B------:R-:W-:Y:S02]  /*1e780*/  ISETP.GE.AND P1, PT, R4, c[0x0][0x3c8], PT ;  /* 0x0000f20004007a0c */ /* 0x000fe40003f26270 */
[----:B------:R-:W-:-:S09]  /*1e790*/  ISETP.GE.AND P0, PT, R0, c[0x0][0x3c8], PT ;  /* 0x0000f20000007a0c */ /* 0x000fd20003f06270 */
[-C--:B----4-:R-:W-:Y:S02]  /*1e7a0*/  @!P2 LEA R10, P5, R18, R2.reuse, 0x1 ;  /* 0x00000002120aa211 */ /* 0x090fe400078a08ff */
[-C--:B------:R-:W-:Y:S02]  /*1e7b0*/  @!P1 LEA R8, P4, R4, R2.reuse, 0x1 ;  /* 0x0000000204089211 */ /* 0x080fe400078808ff */
[----:B------:R-:W-:Y:S02]  /*1e7c0*/  @!P0 LEA R2, P3, R0, R2, 0x1 ;  /* 0x0000000200028211 */ /* 0x000fe400078608ff */
[-C--:B--2---:R-:W-:Y:S02]  /*1e7d0*/  @!P2 LEA.HI.X R11, R18, R7.reuse, R15, 0x1, P5 ;  /* 0x00000007120ba211 */ /* 0x084fe400028f0c0f */
[-C--:B------:R-:W-:Y:S02]  /*1e7e0*/  @!P1 LEA.HI.X R9, R4, R7.reuse, R16, 0x1, P4 ;  /* 0x0000000704099211 */ /* 0x080fe400020f0c10 */
[----:B------:R-:W-:Y:S01]  /*1e7f0*/  @!P0 LEA.HI.X R3, R0, R7, R17, 0x1, P3 ;  /* 0x0000000700038211 */ /* 0x000fe200018f0c11 */
[----:B------:R2:W-:Y:S04]  /*1e800*/  @!P2 ST.E.128 [R10.64], R28 ;  /* 0x0000001c0a00a985 */ /* 0x0005e8000c101d06 */
[----:B------:R2:W-:Y:S04]  /*1e810*/  @!P1 ST.E.128 [R8.64], R24 ;  /* 0x0000001808009985 */ /* 0x0005e8000c101d06 */
[----:B------:R2:W-:Y:S02]  /*1e820*/  @!P0 ST.E.128 [R2.64], R20 ;  /* 0x0000001402008985 */ /* 0x0005e4000c101d06 */
.L_x_743:
[----:B------:R-:W-:Y:S05]  /*1e830*/  BSYNC B0 ;  /* 0x0000000000007941 */ /* 0x000fea0003800000 */
.L_x_742:
[----:B------:R-:W-:Y:S05]  /*1e840*/  BRA.DIV ~URZ, `(.L_x_744) ;  /* 0x00003d327f007947 */ /* 0x000fea000b800000 */
[----:B--2---:R2:W1:Y:S04]  /*1e850*/  SHFL.IDX PT, R7, R13, 0x1, 0x181f ;  /* 0x00381f000d077f89 */ /* 0x00446800000e0000 */
[----:B----4-:R2:W4:Y:S02]  /*1e860*/  SHFL.IDX PT, R2, R14, 0x1, 0x181f ;  /* 0x00381f000e027f89 */ /* 0x01052400000e0000 */
.L_x_809:
[----:B------:R-:W-:Y:S01]  /*1e870*/  IADD3 R3, R12, 0x20, RZ ;  /* 0x000000200c037810 */ /* 0x000fe20007ffe0ff */
[----:B------:R-:W-:Y:S03]  /*1e880*/  BSSY B0, `(.L_x_745) ;  /* 0x0000010000007945 */ /* 0x000fe60003800000 */
[----:B------:R-:W-:-:S13]  /*1e890*/  ISETP.GE.AND P0, PT, R3, R6, PT ;  /* 0x000000060300720c */ /* 0x000fda0003f06270 */
[----:B------:R-:W-:Y:S05]  /*1e8a0*/  @P0 BRA `(.L_x_746) ;  /* 0x000000d000000947 */ /* 0x000fea0003800000 */
[----:B------:R-:W5:Y:S01]  /*1e8b0*/  LDL.64 R18, [R1+0x10] ;  /* 0x0000100001127983 */ /* 0x000f620000100a00 */
[----:B------:R-:W-:Y:S02]  /*1e8c0*/  ISETP.GE.AND P1, PT, R4, c[0x0][0x3c8], PT ;  /* 0x0000f20004007a0c */ /* 0x000fe40003f26270 */
[----:B------:R-:W-:-:S11]  /*1e8d0*/  ISETP.GE.AND P0, PT, R0, c[0x0][0x3c8], PT ;  /* 0x0000f20000007a0c */ /* 0x000fd60003f06270 */
[----:B----4-:R-:W-:-:S04]  /*1e8e0*/  @!P1 LEA R8, P4, R4, R2, 0x1 ;  /* 0x0000000204089211 */ /* 0x010fc800078808ff */
[----:B-1----:R-:W-:Y:S02]  /*1e8f0*/  @!P1 LEA.HI.X R9, R4, R7, R16, 0x1, P4 ;  /* 0x0000000704099211 */ /* 0x002fe400020f0c10 */
[----:B-----5:R-:W-:-:S13]  /*1e900*/  ISETP.GE.AND P2, PT, R18, c[0x0][0x3c8], PT ;  /* 0x0000f20012007a0c */ /* 0x020fda0003f46270 */
[-C--:B------:R-:W-:Y:S02]  /*1e910*/  @!P2 LEA R10, P5, R18, R2.reuse, 0x1 ;  /* 0x00000002120aa211 */ /* 0x080fe400078a08ff */
[----:B------:R-:W-:Y:S02]  /*1e920*/  @!P0 LEA R2, P3, R0, R2, 0x1 ;  /* 0x0000000200028211 */ /* 0x000fe400078608ff */
[-C--:B------:R-:W-:Y:S02]  /*1e930*/  @!P2 LEA.HI.X R11, R18, R7.reuse, R15, 0x1, P5 ;  /* 0x00000007120ba211 */ /* 0x080fe400028f0c0f */
[----:B------:R-:W-:-:S03]  /*1e940*/  @!P0 LEA.HI.X R3, R0, R7, R17, 0x1, P3 ;  /* 0x0000000700038211 */ /* 0x000fc600018f0c11 */
[----:B------:R1:W-:Y:S04]  /*1e950*/  @!P2 ST.E.128 [R10.64], R40 ;  /* 0x000000280a00a985 */ /* 0x0003e8000c101d06 */
[----:B------:R1:W-:Y:S04]  /*1e960*/  @!P1 ST.E.128 [R8.64], R36 ;  /* 0x0000002408009985 */ /* 0x0003e8000c101d06 */
[----:B------:R1:W-:Y:S02]  /*1e970*/  @!P0 ST.E.128 [R2.64], R32 ;  /* 0x0000002002008985 */ /* 0x0003e4000c101d06 */
.L_x_746:
[----:B------:R-:W-:Y:S05]  /*1e980*/  BSYNC B0 ;  /* 0x0000000000007941 */ /* 0x000fea0003800000 */
.L_x_745:
[----:B------:R-:W-:Y:S05]  /*1e990*/  BRA.DIV ~URZ, `(.L_x_747) ;  /* 0x00003cb27f007947 */ /* 0x000fea000b800000 */
[----:B-1----:R1:W2:Y:S02]  /*1e9a0*/  SHFL.IDX PT, R7, R13, 0x2, 0x181f ;  /* 0x00581f000d077f89 */ /* 0x0022a400000e0000 */
.L_x_810:
[----:B------:R-:W-:Y:S05]  /*1e9b0*/  BRA.DIV ~URZ, `(.L_x_748) ;  /* 0x00003d027f007947 */ /* 0x000fea000b800000 */
[----:B----4-:R4:W1:Y:S02]  /*1e9c0*/  SHFL.IDX PT, R2, R14, 0x2, 0x181f ;  /* 0x00581f000e027f89 */ /* 0x01086400000e0000 */
.L_x_811:
[----:B------:R-:W-:Y:S01]  /*1e9d0*/  IADD3 R3, R12, 0x40, RZ ;  /* 0x000000400c037810 */ /* 0x000fe20007ffe0ff */
[----:B------:R-:W-:Y:S03]  /*1e9e0*/  BSSY B0, `(.L_x_749) ;  /* 0x0000010000007945 */ /* 0x000fe60003800000 */
[----:B------:R-:W-:-:S13]  /*1e9f0*/  ISETP.GE.AND P0, PT, R3, R6, PT ;  /* 0x000000060300720c */ /* 0x000fda0003f06270 */
[----:B------:R-:W-:Y:S05]  /*1ea00*/  @P0 BRA `(.L_x_750) ;  /* 0x000000d000000947 */ /* 0x000fea0003800000 */
[----:B------:R-:W5:Y:S01]  /*1ea10*/  LDL.64 R18, [R1+0x10] ;  /* 0x0000100001127983 */ /* 0x000f620000100a00 */
[----:B------:R-:W-:Y:S02]  /*1ea20*/  ISETP.GE.AND P1, PT, R4, c[0x0][0x3c8], PT ;  /* 0x0000f20004007a0c */ /* 0x000fe40003f26270 */
[----:B------:R-:W-:-:S11]  /*1ea30*/  ISETP.GE.AND P0, PT, R0, c[0x0][0x3c8], PT ;  /* 0x0000f20000007a0c */ /* 0x000fd60003f06270 */
[----:B-1----:R-:W-:-:S04]  /*1ea40*/  @!P1 LEA R8, P4, R4, R2, 0x1 ;  /* 0x0000000204089211 */ /* 0x002fc800078808ff */
[----:B--2---:R-:W-:Y:S02]  /*1ea50*/  @!P1 LEA.HI.X R9, R4, R7, R16, 0x1, P4 ;  /* 0x0000000704099211 */ /* 0x004fe400020f0c10 */
        /* <DEDUP_REMOVED lines=8> */
.L_x_750:
[----:B------:R-:W-:Y:S05]  /*1eae0*/  BSYNC B0 ;  /* 0x0000000000007941 */ /* 0x000fea0003800000 */
.L_x_749:
[----:B------:R-:W-:Y:S05]  /*1eaf0*/  BRA.DIV ~URZ, `(.L_x_751) ;  /* 0x00003c327f007947 */ /* 0x000fea000b800000 */
[----:B-1----:R1:W3:Y:S04]  /*1eb00*/  SHFL.IDX PT, R10, R13, 0x3, 0x181f ;  /* 0x00781f000d0a7f89 */ /* 0x0022e800000e0000 */
[----:B------:R1:W4:Y:S02]  /*1eb10*/  SHFL.IDX PT, R2, R14, 0x3, 0x181f ;  /* 0x00781f000e027f89 */ /* 0x00032400000e0000 */
.L_x_812:
[----:B------:R-:W-:-:S04]  /*1eb20*/  IADD3 R3, R12, 0x60, RZ ;  /* 0x000000600c037810 */ /* 0x000fc80007ffe0ff */
[----:B------:R-:W-:-:S13]  /*1eb30*/  ISETP.GE.AND P0, PT, R3, R6, PT ;  /* 0x000000060300720c */ /* 0x000fda0003f06270 */
[----:B------:R-:W-:Y:S05]  /*1eb40*/  @P0 BRA `(.L_x_752) ;  /* 0x00001f9000000947 */ /* 0x000fea0003800000 */
[----:B------:R-:W5:Y:S01]  /*1eb50*/  LDL.64 R18, [R1+0x10] ;  /* 0x0000100001127983 */ /* 0x000f620000100a00 */
[----:B------:R-:W-:-:S13]  /*1eb60*/  ISETP.GE.AND P0, PT, R4, c[0x0][0x3c8], PT ;  /* 0x0000f20004007a0c */ /* 0x000fda0003f06270 */
[----:B----4-:R-:W-:-:S04]  /*1eb70*/  @!P0 LEA R6, P2, R4, R2, 0x1 ;  /* 0x0000000204068211 */ /* 0x010fc800078408ff */
[----:B--23--:R-:W-:Y:S02]  /*1eb80*/  @!P0 LEA.HI.X R7, R4, R10, R16, 0x1, P2 ;  /* 0x0000000a04078211 */ /* 0x00cfe400010f0c10 */
[----:B-----5:R-:W-:-:S13]  /*1eb90*/  ISETP.GE.AND P1, PT, R18, c[0x0][0x3c8], PT ;  /* 0x0000f20012007a0c */ /* 0x020fda0003f26270 */
[----:B------:R-:W-:-:S04]  /*1eba0*/  @!P1 LEA R8, P3, R18, R2, 0x1 ;  /* 0x0000000212089211 */ /* 0x000fc800078608ff */
[----:B------:R-:W-:-:S05]  /*1ebb0*/  @!P1 LEA.HI.X R9, R18, R10, R15, 0x1, P3 ;  /* 0x0000000a12099211 */ /* 0x000fca00018f0c0f */
[----:B------:R2:W-:Y:S04]  /*1ebc0*/  @!P1 ST.E.128 [R8.64], R60 ;  /* 0x0000003c08009985 */ /* 0x0005e8000c101d06 */
[----:B------:R2:W-:Y:S01]  /*1ebd0*/  @!P0 ST.E.128 [R6.64], R56 ;  /* 0x0000003806008985 */ /* 0x0005e2000c101d06 */
[----:B------:R-:W-:-:S13]  /*1ebe0*/  ISETP.GE.AND P0, PT, R0, c[0x0][0x3c8], PT ;  /* 0x0000f20000007a0c */ /* 0x000fda0003f06270 */
[----:B------:R-:W-:Y:S05]  /*1ebf0*/  @P0 BRA `(.L_x_752) ;  /* 0x00001ee000000947 */ /* 0x000fea0003800000 */
[----:B------:R-:W-:-:S04]  /*1ec00*/  LEA R2, P0, R0, R2, 0x1 ;  /* 0x0000000200027211 */ /* 0x000fc800078008ff */
[----:B------:R-:W-:-:S05]  /*1ec10*/  LEA.HI.X R3, R0, R10, R17, 0x1, P0 ;  /* 0x0000000a00037211 */ /* 0x000fca00000f0c11 */
[----:B------:R3:W-:Y:S01]  /*1ec20*/  ST.E.128 [R2.64], R64 ;  /* 0x0000004002007985 */ /* 0x0007e2000c101d06 */
[----:B------:R-:W-:Y:S05]  /*1ec30*/  BRA `(.L_x_752) ;  /* 0x00001ea000007947 */ /* 0x000fea0003800000 */
.L_x_739:
[----:B------:R-:W2:Y:S04]  /*1ec40*/  LDL.LU R4, [R1+0x18] ;  /* 0x0000180001047983 */ /* 0x000ea80000300800 */
[----:B------:R-:W3:Y:S01]  /*1ec50*/  LDL.LU R9, [R1+0x34] ;  /* 0x0000340001097983 */ /* 0x000ee20000300800 */
[----:B------:R-:W-:Y:S01]  /*1ec60*/  IMAD R8, R8, c[0x0][0x408], RZ ;  /* 0x0001020008087a24 */ /* 0x000fe200078e02ff */
[----:B------:R-:W-:Y:S01]  /*1ec70*/  SHF.R.S32.HI R0, RZ, 0x1f, R2 ;  /* 0x0000001fff007819 */ /* 0x000fe20000011402 */
[----:B------:R-:W-:-:S04]  /*1ec80*/  IMAD.WIDE.U32 R6, R3, c[0x0][0x408], RZ ;  /* 0x0001020003067a25 */ /* 0x000fc800078e00ff */
[----:B------:R-:W-:Y:S02]  /*1ec90*/  IMAD R3, R3, c[0x0][0x40c], R8 ;  /* 0x0001030003037a24 */ /* 0x000fe400078e0208 */
[----:B------:R-:W-:Y:S02]  /*1eca0*/  IMAD R0, R0, c[0x0][0x440], RZ ;  /* 0x0001100000007a24 */ /* 0x000fe400078e02ff */
[----:B------:R-:W-:Y:S01]  /*1ecb0*/  @P3 IMAD.HI.U32 R8, R5, c[0x0][0x4ec], RZ ;  /* 0x00013b0005083a27 */ /* 0x000fe200078e00ff */
[----:B------:R-:W-:-:S05]  /*1ecc0*/  IADD3 R7, R7, R3, RZ ;  /* 0x0000000307077210 */ /* 0x000fca0007ffe0ff */
[----:B--2---:R-:W-:-:S04]  /*1ecd0*/  IMAD.WIDE.U32 R6, R4, c[0x0][0x438], R6 ;  /* 0x00010e0004067a25 */ /* 0x004fc800078e0006 */
[----:B------:R-:W-:Y:S02]  /*1ece0*/  IMAD R7, R4, c[0x0][0x43c], R7 ;  /* 0x00010f0004077a24 */ /* 0x000fe400078e0207 */
[C---:B------:R-:W-:Y:S01]  /*1ecf0*/  IMAD R4, R2.reuse, c[0x0][0x444], R0 ;  /* 0x0001110002047a24 */ /* 0x040fe200078e0200 */
[----:B------:R-:W-:Y:S01]  /*1ed00*/  MOV R0, R5 ;  /* 0x0000000500007202 */ /* 0x000fe20000000f00 */
[----:B------:R-:W-:Y:S01]  /*1ed10*/  IMAD.WIDE.U32 R2, R2, c[0x0][0x440], R6 ;  /* 0x0001100002027a25 */ /* 0x000fe200078e0006 */
[----:B------:R-:W-:-:S04]  /*1ed20*/  @P3 SHF.R.U32.HI R0, RZ, c[0x0][0x4f0], R8 ;  /* 0x00013c00ff003a19 */ /* 0x000fc80000011608 */
        /* <DEDUP_REMOVED lines=19> */
.L_x_813:
[----:B------:R-:W-:Y:S05]  /*1ee60*/  BRA.DIV ~URZ, `(.L_x_754) ;  /* 0x00003a027f007947 */ /* 0x000fea000b800000 */
[----:B------:R4:W1:Y:S02]  /*1ee70*/  SHFL.IDX PT, R0, R38, RZ, 0x1c1f ;  /* 0x001c1fff26007589 */ /* 0x00086400000e0000 */
.L_x_814:
[C---:B------:R-:W-:Y:S01]  /*1ee80*/  IADD3 R29, R241.reuse, 0x98, RZ ;  /* 0x00000098f11d7810 */ /* 0x040fe20007ffe0ff */
[----:B------:R-:W-:Y:S01]  /*1ee90*/  BSSY B0, `(.L_x_755) ;  /* 0x0000090000007945 */ /* 0x000fe20003800000 */
[C---:B------:R-:W-:Y:S02]  /*1eea0*/  IADD3 R28, R241.reuse, 0xa0, RZ ;  /* 0x000000a0f11c7810 */ /* 0x040fe40007ffe0ff */
[C---:B------:R-:W-:Y:S02]  /*1eeb0*/  IADD3 R27, R241.reuse, 0xa8, RZ ;  /* 0x000000a8f11b7810 */ /* 0x040fe40007ffe0ff */
[C---:B------:R-:W-:Y:S02]  /*1eec0*/  IADD3 R26, R241.reuse, 0xb0, RZ ;  /* 0x000000b0f11a7810 */ /* 0x040fe40007ffe0ff */
[C---:B------:R-:W-:Y:S02]  /*1eed0*/  IADD3 R25, R241.reuse, 0xb8, RZ ;  /* 0x000000b8f1197810 */ /* 0x040fe40007ffe0ff */
[----:B------:R-:W-:-:S02]  /*1eee0*/  IADD3 R24, R241, 0x8, RZ ;  /* 0x00000008f1187810 */ /* 0x000fc40007ffe0ff */
[C---:B-1----:R-:W-:Y:S02]  /*1eef0*/  IADD3 R23, R241.reuse, 0x10, RZ ;  /* 0x00000010f1177810 */ /* 0x042fe40007ffe0ff */
        /* <DEDUP_REMOVED lines=39> */
[----:B------:R-:W-:Y:S01]  /*1f170*/  SHF.R.S32.HI R54, RZ, 0x1f, R13 ;  /* 0x0000001fff367819 */ /* 0x000fe2000001140d */
[----:B------:R-:W-:Y:S05]  /*1f180*/  @P0 BRA `(.L_x_756) ;  /* 0x0000060000000947 */ /* 0x000fea0003800000 */
[----:B------:R-:W-:Y:S02]  /*1f190*/  ISETP.GE.AND P1, PT, R241, c[0x0][0x3c8], PT ;  /* 0x0000f200f1007a0c */ /* 0x000fe40003f26270 */
[----:B------:R-:W-:-:S02]  /*1f1a0*/  ISETP.GE.AND P0, PT, R24, c[0x0][0x3c8], PT ;  /* 0x0000f20018007a0c */ /* 0x000fc40003f06270 */
[----:B------:R-:W-:Y:S02]  /*1f1b0*/  ISETP.GE.AND P3, PT, R23, c[0x0][0x3c8], PT ;  /* 0x0000f20017007a0c */ /* 0x000fe40003f66270 */
[----:B------:R-:W-:Y:S02]  /*1f1c0*/  ISETP.GE.AND P4, PT, R22, c[0x0][0x3c8], PT ;  /* 0x0000f20016007a0c */ /* 0x000fe40003f86270 */
[----:B------:R-:W-:-:S05]  /*1f1d0*/  ISETP.GE.AND P6, PT, R17, c[0x0][0x3c8], PT ;  /* 0x0000f20011007a0c */ /* 0x000fca0003fc6270 */
[CC--:B------:R-:W-:Y:S02]  /*1f1e0*/  @!P1 LEA R2, P5, R241.reuse, R0.reuse, 0x2 ;  /* 0x00000000f1029211 */ /* 0x0c0fe400078a10ff */
[C---:B------:R-:W-:Y:S02]  /*1f1f0*/  @!P0 LEA R30, P2, R24.reuse, R0, 0x2 ;  /* 0x00000000181e8211 */ /* 0x040fe400078410ff */
[-C--:B---3--:R-:W-:Y:S02]  /*1f200*/  @!P1 LEA.HI.X R3, R241, R4.reuse, R40, 0x2, P5 ;  /* 0x00000004f1039211 */ /* 0x088fe400028f1428 */
[----:B------:R-:W-:Y:S02]  /*1f210*/  @!P0 LEA.HI.X R31, R24, R4, R37, 0x2, P2 ;  /* 0x00000004181f8211 */ /* 0x000fe400010f1425 */
[----:B------:R-:W-:Y:S01]  /*1f220*/  ISETP.GE.AND P2, PT, R21, c[0x0][0x3c8], PT ;  /* 0x0000f20015007a0c */ /* 0x000fe20003f46270 */
[----:B------:R1:W-:Y:S01]  /*1f230*/  @!P1 ST.E.64 [R2.64], R158 ;  /* 0x0000009e02009985 */ /* 0x0003e2000c101b06 */
[----:B------:R-:W-:-:S03]  /*1f240*/  ISETP.GE.AND P1, PT, R20, c[0x0][0x3c8], PT ;  /* 0x0000f20014007a0c */ /* 0x000fc60003f26270 */
[----:B------:R3:W-:Y:S01]  /*1f250*/  @!P0 ST.E.64 [R30.64], R32 ;  /* 0x000000201e008985 */ /* 0x0007e2000c101b06 */
        /* <DEDUP_REMOVED lines=45> */
[----:B------:R1:W-:Y:S01]  /*1f530*/  @!P2 ST.E.64 [R2.64], R136 ;  /* 0x000000880200a985 */ /* 0x0003e2000c101b06 */
[----:B------:R-:W-:Y:S02]  /*1f540*/  ISETP.GE.AND P2, PT, R13, c[0x0][0x3c8], PT ;  /* 0x0000f2000d007a0c */ /* 0x000fe40003f46270 */
[----:B------:R-:W-:Y:S01]  /*1f550*/  @!P3 LEA.HI.X R31, R7, R4, R52, 0x2, P5 ;  /* 0x00000004071fb211 */ /* 0x000fe200028f1434 */
[----:B------:R3:W-:Y:S01]  /*1f560*/  @!P1 ST.E.64 [R32.64], R148 ;  /* 0x0000009420009985 */ /* 0x0007e2000c101b06 */
[----:B------:R-:W-:Y:S02]  /*1f570*/  ISETP.GE.AND P1, PT, R19, c[0x0][0x3c8], PT ;  /* 0x0000f20013007a0c */ /* 0x000fe40003f26270 */
[----:B------:R-:W-:Y:S01]  /*1f580*/  ISETP.GE.AND P5, PT, R29, c[0x0][0x3c8], PT ;  /* 0x0000f2001d007a0c */ /* 0x000fe20003fa6270 */
[----:B------:R5:W-:Y:S01]  /*1f590*/  @!P3 ST.E.64 [R30.64], R150 ;  /* 0x000000961e00b985 */ /* 0x000be2000c101b06 */
[----:B-1----:R-:W-:-:S04]  /*1f5a0*/  @!P4 LEA R2, P0, R6, R0, 0x2 ;  /* 0x000000000602c211 */ /* 0x002fc800078010ff */
[----:B------:R-:W-:Y:S02]  /*1f5b0*/  @!P4 LEA.HI.X R3, R6, R4, R53, 0x2, P0 ;  /* 0x000000040603c211 */ /* 0x000fe400000f1435 */
[----:B---3--:R-:W-:-:S03]  /*1f5c0*/  @!P2 LEA R32, P0, R13, R0, 0x2 ;  /* 0x000000000d20a211 */ /* 0x008fc600078010ff */
[----:B------:R1:W-:Y:S01]  /*1f5d0*/  @!P4 ST.E.64 [R2.64], R152 ;  /* 0x000000980200c985 */ /* 0x0003e2000c101b06 */
[----:B------:R-:W-:Y:S02]  /*1f5e0*/  @!P2 LEA.HI.X R33, R13, R4, R54, 0x2, P0 ;  /* 0x000000040d21a211 */ /* 0x000fe400000f1436 */
[----:B-----5:R-:W-:Y:S02]  /*1f5f0*/  @!P6 LEA R30, P0, R17, R0, 0x2 ;  /* 0x00000000111ee211 */ /* 0x020fe400078010ff */
[----:B------:R-:W-:Y:S01]  /*1f600*/  ISETP.GE.AND P4, PT, R28, c[0x0][0x3c8], PT ;  /* 0x0000f2001c007a0c */ /* 0x000fe20003f86270 */
[----:B------:R-:W-:Y:S01]  /*1f610*/  @!P2 ST.E.64 [R32.64], R160 ;  /* 0x000000a02000a985 */ /* 0x000fe2000c101b06 */
[----:B------:R-:W-:Y:S02]  /*1f620*/  ISETP.GE.AND P2, PT, R27, c[0x0][0x3c8], PT ;  /* 0x0000f2001b007a0c */ /* 0x000fe40003f46270 */
[----:B------:R-:W-:Y:S02]  /*1f630*/  @!P6 LEA.HI.X R31, R17, R4, R56, 0x2, P0 ;  /* 0x00000004111fe211 */ /* 0x000fe400000f1438 */
[----:B------:R-:W-:-:S02]  /*1f640*/  ISETP.GE.AND P0, PT, R25, c[0x0][0x3c8], PT ;  /* 0x0000f20019007a0c */ /* 0x000fc40003f06270 */
[----:B-1----:R-:W-:-:S04]  /*1f650*/  @!P1 LEA R2, P3, R19, R0, 0x2 ;  /* 0x0000000013029211 */ /* 0x002fc800078610ff */
[----:B------:R-:W-:-:S05]  /*1f660*/  @!P1 LEA.HI.X R3, R19, R4, R55, 0x2, P3 ;  /* 0x0000000413039211 */ /* 0x000fca00018f1437 */
[----:B------:R1:W-:Y:S01]  /*1f670*/  @!P1 ST.E.64 [R2.64], R154 ;  /* 0x0000009a02009985 */ /* 0x0003e2000c101b06 */
[----:B------:R-:W-:-:S03]  /*1f680*/  ISETP.GE.AND P1, PT, R26, c[0x0][0x3c8], PT ;  /* 0x0000f2001a007a0c */ /* 0x000fc60003f26270 */
[----:B------:R3:W-:Y:S01]  /*1f690*/  @!P6 ST.E.64 [R30.64], R156 ;  /* 0x0000009c1e00e985 */ /* 0x0007e2000c101b06 */
[----:B------:R-:W-:-:S04]  /*1f6a0*/  @!P4 LEA R34, P6, R28, R0, 0x2 ;  /* 0x000000001c22c211 */ /* 0x000fc800078c10ff */
[----:B------:R-:W-:Y:S02]  /*1f6b0*/  @!P4 LEA.HI.X R35, R28, R4, R58, 0x2, P6 ;  /* 0x000000041c23c211 */ /* 0x000fe400030f143a */
[----:B-1----:R-:W-:-:S04]  /*1f6c0*/  @!P5 LEA R2, P3, R29, R0, 0x2 ;  /* 0x000000001d02d211 */ /* 0x002fc800078610ff */
[----:B------:R-:W-:Y:S02]  /*1f6d0*/  @!P5 LEA.HI.X R3, R29, R4, R57, 0x2, P3 ;  /* 0x000000041d03d211 */ /* 0x000fe400018f1439 */
[----:B------:R-:W-:-:S03]  /*1f6e0*/  @!P2 LEA R32, P3, R27, R0, 0x2 ;  /* 0x000000001b20a211 */ /* 0x000fc600078610ff */
[----:B------:R1:W-:Y:S01]  /*1f6f0*/  @!P5 ST.E.64 [R2.64], R80 ;  /* 0x000000500200d985 */ /* 0x0003e2000c101b06 */
[C---:B---3--:R-:W-:Y:S02]  /*1f700*/  @!P1 LEA R30, P5, R26.reuse, R0, 0x2 ;  /* 0x000000001a1e9211 */ /* 0x048fe400078a10ff */
        /* <DEDUP_REMOVED lines=8> */
.L_x_756:
[----:B------:R-:W-:Y:S05]  /*1f790*/  BSYNC B0 ;  /* 0x0000000000007941 */ /* 0x000fea0003800000 */
.L_x_755:
[----:B------:R-:W-:Y:S05]  /*1f7a0*/  BRA.DIV ~URZ, `(.L_x_757) ;  /* 0x000031327f007947 */ /* 0x000fea000b800000 */
[----:B---3--:R1:W3:Y:S04]  /*1f7b0*/  SHFL.IDX PT, R4, R36, 0x1, 0x1c1f ;  /* 0x003c1f0024047f89 */ /* 0x0082e800000e0000 */
[----:B------:R1:W2:Y:S02]  /*1f7c0*/  SHFL.IDX PT, R0, R38, 0x1, 0x1c1f ;  /* 0x003c1f0026007f89 */ /* 0x0002a400000e0000 */
.L_x_815:
[----:B------:R-:W-:-:S13]  /*1f7d0*/  ISETP.NE.AND P0, PT, R82, RZ, PT ;  /* 0x000000ff5200720c */ /* 0x000fda0003f05270 */
[----:B------:R-:W-:Y:S05]  /*1f7e0*/  @P0 BRA `(.L_x_752) ;  /* 0x000012f000000947 */ /* 0x000fea0003800000 */
[----:B------:R-:W-:Y:S02]  /*1f7f0*/  ISETP.GE.AND P3, PT, R24, c[0x0][0x3c8], PT ;  /* 0x0000f20018007a0c */ /* 0x000fe40003f66270 */
[----:B------:R-:W-:Y:S02]  /*1f800*/  ISETP.GE.AND P4, PT, R241, c[0x0][0x3c8], PT ;  /* 0x0000f200f1007a0c */ /* 0x000fe40003f86270 */
[----:B------:R-:W-:Y:S02]  /*1f810*/  ISETP.GE.AND P2, PT, R23, c[0x0][0x3c8], PT ;  /* 0x0000f20017007a0c */ /* 0x000fe40003f46270 */
[----:B------:R-:W-:Y:S02]  /*1f820*/  ISETP.GE.AND P1, PT, R22, c[0x0][0x3c8], PT ;  /* 0x0000f20016007a0c */ /* 0x000fe40003f26270 */
[----:B------:R-:W-:-:S05]  /*1f830*/  ISETP.GE.AND P0, PT, R21, c[0x0][0x3c8], PT ;  /* 0x0000f20015007a0c */ /* 0x000fca0003f06270 */
[CC--:B-12---:R-:W-:Y:S02]  /*1f840*/  @!P3 LEA R36, P5, R24.reuse, R0.reuse, 0x2 ;  /* 0x000000001824b211 */ /* 0x0c6fe400078a10ff */
[----:B------:R-:W-:Y:S02]  /*1f850*/  @!P4 LEA R34, P6, R241, R0, 0x2 ;  /* 0x00000000f122c211 */ /* 0x000fe400078c10ff */
[----:B---3--:R-:W-:Y:S02]  /*1f860*/  @!P3 LEA.HI.X R37, R24, R4, R37, 0x2, P5 ;  /* 0x000000041825b211 */ /* 0x008fe400028f1425 */
[----:B------:R-:W-:Y:S02]  /*1f870*/  @!P2 LEA R32, P5, R23, R0, 0x2 ;  /* 0x000000001720a211 */ /* 0x000fe400078a10ff */
[----:B------:R-:W-:Y:S02]  /*1f880*/  @!P4 LEA.HI.X R35, R241, R4, R40, 0x2, P6 ;  /* 0x00000004f123c211 */ /* 0x000fe400030f1428 */
[----:B------:R-:W-:-:S02]  /*1f890*/  @!P1 LEA R30, P6, R22, R0, 0x2 ;  /* 0x00000000161e9211 */ /* 0x000fc400078c10ff */
[----:B------:R-:W-:Y:S01]  /*1f8a0*/  @!P2 LEA.HI.X R33, R23, R4, R39, 0x2, P5 ;  /* 0x000000041721a211 */ /* 0x000fe200028f1427 */
[----:B------:R1:W-:Y:S01]  /*1f8b0*/  @!P4 ST.E.64 [R34.64], R168 ;  /* 0x000000a82200c985 */ /* 0x0003e2000c101b06 */
[C---:B------:R-:W-:Y:S02]  /*1f8c0*/  @!P0 LEA R2, P5, R21.reuse, R0, 0x2 ;  /* 0x0000000015028211 */ /* 0x040fe400078a10ff */
[-C--:B------:R-:W-:Y:S01]  /*1f8d0*/  @!P1 LEA.HI.X R31, R22, R4.reuse, R42, 0x2, P6 ;  /* 0x00000004161f9211 */ /* 0x080fe200030f142a */
[----:B------:R-:W-:Y:S01]  /*1f8e0*/  @!P3 ST.E.64 [R36.64], R166 ;  /* 0x000000a62400b985 */ /* 0x000fe2000c101b06 */
[----:B------:R-:W-:Y:S02]  /*1f8f0*/  ISETP.GE.AND P6, PT, R20, c[0x0][0x3c8], PT ;  /* 0x0000f20014007a0c */ /* 0x000fe40003fc6270 */
[----:B------:R-:W-:Y:S01]  /*1f900*/  @!P0 LEA.HI.X R3, R21, R4, R41, 0x2, P5 ;  /* 0x0000000415038211 */ /* 0x000fe200028f1429 */
[----:B------:R2:W-:Y:S01]  /*1f910*/  @!P2 ST.E.64 [R32.64], R110 ;  /* 0x0000006e2000a985 */ /* 0x0005e2000c101b06 */
[----:B------:R-:W-:-:S02]  /*1f920*/  ISETP.GE.AND P5, PT, R18, c[0x0][0x3c8], PT ;  /* 0x0000f20012007a0c */ /* 0x000fc40003fa6270 */
[----:B------:R-:W-:Y:S01]  /*1f930*/  ISETP.GE.AND P4, PT, R16, c[0x0][0x3c8], PT ;  /* 0x0000f20010007a0c */ /* 0x000fe20003f86270 */
[----:B------:R3:W-:Y:S01]  /*1f940*/  @!P1 ST.E.64 [R30.64], R88 ;  /* 0x000000581e009985 */ /* 0x0007e2000c101b06 */
[----:B------:R-:W-:Y:S02]  /*1f950*/  ISETP.GE.AND P3, PT, R15, c[0x0][0x3c8], PT ;  /* 0x0000f2000f007a0c */ /* 0x000fe40003f66270 */
[----:B------:R-:W-:Y:S01]  /*1f960*/  ISETP.GE.AND P2, PT, R14, c[0x0][0x3c8], PT ;  /* 0x0000f2000e007a0c */ /* 0x000fe20003f46270 */
[----:B------:R5:W-:Y:S02]  /*1f970*/  @!P0 ST.E.64 [R2.64], R72 ;  /* 0x0000004802008985 */ /* 0x000be4000c101b06 */
[----:B-1----:R-:W-:-:S04]  /*1f980*/  @!P6 LEA R34, P0, R20, R0, 0x2 ;  /* 0x000000001422e211 */ /* 0x002fc800078010ff */
[----:B------:R-:W-:Y:S02]  /*1f990*/  @!P6 LEA.HI.X R35, R20, R4, R43, 0x2, P0 ;  /* 0x000000041423e211 */ /* 0x000fe400000f142b */
[----:B--2---:R-:W-:-:S03]  /*1f9a0*/  @!P5 LEA R32, P1, R18, R0, 0x2 ;  /* 0x000000001220d211 */ /* 0x004fc600078210ff */
[----:B------:R-:W-:Y:S01]  /*1f9b0*/  @!P6 ST.E.64 [R34.64], R176 ;  /* 0x000000b02200e985 */ /* 0x000fe2000c101b06 */
[----:B------:R-:W-:Y:S02]  /*1f9c0*/  ISETP.GE.AND P6, PT, R11, c[0x0][0x3c8], PT ;  /* 0x0000f2000b007a0c */ /* 0x000fe40003fc6270 */
[----:B---3--:R-:W-:Y:S02]  /*1f9d0*/  @!P4 LEA R30, P0, R16, R0, 0x2 ;  /* 0x00000000101ec211 */ /* 0x008fe400078010ff */
[-C--:B------:R-:W-:Y:S02]  /*1f9e0*/  @!P5 LEA.HI.X R33, R18, R4.reuse, R45, 0x2, P1 ;  /* 0x000000041221d211 */ /* 0x080fe400008f142d */
[----:B------:R-:W-:Y:S02]  /*1f9f0*/  ISETP.GE.AND P1, PT, R12, c[0x0][0x3c8], PT ;  /* 0x0000f2000c007a0c */ /* 0x000fe40003f26270 */
[----:B------:R-:W-:Y:S01]  /*1fa00*/  @!P4 LEA.HI.X R31, R16, R4, R44, 0x2, P0 ;  /* 0x00000004101fc211 */ /* 0x000fe200000f142c */
[----:B------:R-:W-:Y:S01]  /*1fa10*/  @!P5 ST.E.64 [R32.64], R170 ;  /* 0x000000aa2000d985 */ /* 0x000fe2000c101b06 */
[----:B------:R-:W-:-:S02]  /*1fa20*/  @!P3 LEA R22, P0, R15, R0, 0x2 ;  /* 0x000000000f16b211 */ /* 0x000fc400078010ff */
[----:B------:R-:W-:Y:S01]  /*1fa30*/  ISETP.GE.AND P5, PT, R10, c[0x0][0x3c8], PT ;  /* 0x0000f2000a007a0c */ /* 0x000fe20003fa6270 */
[----:B------:R-:W-:Y:S01]  /*1fa40*/  @!P4 ST.E.64 [R30.64], R122 ;  /* 0x0000007a1e00c985 */ /* 0x000fe2000c101b06 */
[----:B------:R-:W-:Y:S02]  /*1fa50*/  @!P3 LEA.HI.X R23, R15, R4, R46, 0x2, P0 ;  /* 0x000000040f17b211 */ /* 0x000fe400000f142e */
[----:B------:R-:W-:Y:S02]  /*1fa60*/  @!P2 LEA R20, P0, R14, R0, 0x2 ;  /* 0x000000000e14a211 */ /* 0x000fe400078010ff */
[----:B------:R-:W-:Y:S01]  /*1fa70*/  ISETP.GE.AND P4, PT, R8, c[0x0][0x3c8], PT ;  /* 0x0000f20008007a0c */ /* 0x000fe20003f86270 */
[----:B------:R1:W-:Y:S01]  /*1fa80*/  @!P3 ST.E.64 [R22.64], R114 ;  /* 0x000000721600b985 */ /* 0x0003e2000c101b06 */
[----:B------:R-:W-:Y:S02]  /*1fa90*/  @!P2 LEA.HI.X R21, R14, R4, R47, 0x2, P0 ;  /* 0x000000040e15a211 */ /* 0x000fe400000f142f */
[----:B-----5:R-:W-:-:S02]  /*1faa0*/  @!P1 LEA R2, P0, R12, R0, 0x2 ;  /* 0x000000000c029211 */ /* 0x020fc400078010ff */
[----:B------:R-:W-:Y:S01]  /*1fab0*/  ISETP.GE.AND P3, PT, R7, c[0x0][0x3c8], PT ;  /* 0x0000f20007007a0c */ /* 0x000fe20003f66270 */
[----:B------:R2:W-:Y:S01]  /*1fac0*/  @!P2 ST.E.64 [R20.64], R92 ;  /* 0x0000005c1400a985 */ /* 0x0005e2000c101b06 */
[----:B------:R-:W-:Y:S02]  /*1fad0*/  @!P1 LEA.HI.X R3, R12, R4, R48, 0x2, P0 ;  /* 0x000000040c039211 */ /* 0x000fe400000f1430 */
[----:B------:R-:W-:-:S03]  /*1fae0*/  ISETP.GE.AND P2, PT, R6, c[0x0][0x3c8], PT ;  /* 0x0000f20006007a0c */ /* 0x000fc60003f46270 */
[----:B------:R3:W-:Y:S01]  /*1faf0*/  @!P1 ST.E.64 [R2.64], R76 ;  /* 0x0000004c02009985 */ /* 0x0007e2000c101b06 */
[----:B-1----:R-:W-:-:S04]  /*1fb00*/  @!P6 LEA R22, P0, R11, R0, 0x2 ;  /* 0x000000000b16e211 */ /* 0x002fc800078010ff */
[----:B------:R-:W-:Y:S02]  /*1fb10*/  @!P6 LEA.HI.X R23, R11, R4, R49, 0x2, P0 ;  /* 0x000000040b17e211 */ /* 0x000fe400000f1431 */
[-C--:B--2---:R-:W-:Y:S02]  /*1fb20*/  @!P5 LEA R20, P1, R10, R0.reuse, 0x2 ;  /* 0x000000000a14d211 */ /* 0x084fe400078210ff */
[----:B------:R-:W-:Y:S01]  /*1fb30*/  @!P4 LEA R14, P0, R8, R0, 0x2 ;  /* 0x00000000080ec211 */ /* 0x000fe200078010ff */
[----:B------:R-:W-:Y:S01]  /*1fb40*/  @!P6 ST.E.64 [R22.64], R178 ;  /* 0x000000b21600e985 */ /* 0x000fe2000c101b06 */
[-C--:B------:R-:W-:Y:S02]  /*1fb50*/  @!P5 LEA.HI.X R21, R10, R4.reuse, R51, 0x2, P1 ;  /* 0x000000040a15d211 */ /* 0x080fe400008f1433 */
[----:B------:R-:W-:Y:S02]  /*1fb60*/  ISETP.GE.AND P1, PT, R13, c[0x0][0x3c8], PT ;  /* 0x0000f2000d007a0c */ /* 0x000fe40003f26270 */
[----:B------:R-:W-:Y:S01]  /*1fb70*/  @!P4 LEA.HI.X R15, R8, R4, R50, 0x2, P0 ;  /* 0x00000004080fc211 */ /* 0x000fe200000f1432 */
[----:B------:R-:W-:Y:S01]  /*1fb80*/  @!P5 ST.E.64 [R20.64], R172 ;  /* 0x000000ac1400d985 */ /* 0x000fe2000c101b06 */
[----:B------:R-:W-:-:S02]  /*1fb90*/  @!P3 LEA R10, P0, R7, R0, 0x2 ;  /* 0x00000000070ab211 */ /* 0x000fc400078010ff */
[----:B------:R-:W-:Y:S01]  /*1fba0*/  ISETP.GE.AND P6, PT, R19, c[0x0][0x3c8], PT ;  /* 0x0000f20013007a0c */ /* 0x000fe20003fc6270 */
[----:B------:R1:W-:Y:S01]  /*1fbb0*/  @!P4 ST.E.64 [R14.64], R126 ;  /* 0x0000007e0e00c985 */ /* 0x0003e2000c101b06 */
[----:B------:R-:W-:Y:S02]  /*1fbc0*/  @!P3 LEA.HI.X R11, R7, R4, R52, 0x2, P0 ;  /* 0x00000004070bb211 */ /* 0x000fe400000f1434 */
[C---:B------:R-:W-:Y:S02]  /*1fbd0*/  @!P2 LEA R8, P0, R6.reuse, R0, 0x2 ;  /* 0x000000000608a211 */ /* 0x040fe400078010ff */
[----:B------:R-:W-:Y:S01]  /*1fbe0*/  ISETP.GE.AND P5, PT, R17, c[0x0][0x3c8], PT ;  /* 0x0000f20011007a0c */ /* 0x000fe20003fa6270 */
[----:B------:R2:W-:Y:S01]  /*1fbf0*/  @!P3 ST.E.64 [R10.64], R118 ;  /* 0x000000760a00b985 */ /* 0x0005e2000c101b06 */
[----:B------:R-:W-:Y:S02]  /*1fc00*/  @!P2 LEA.HI.X R9, R6, R4, R53, 0x2, P0 ;  /* 0x000000040609a211 */ /* 0x000fe400000f1435 */
[----:B---3--:R-:W-:-:S02]  /*1fc10*/  @!P1 LEA R2, P0, R13, R0, 0x2 ;  /* 0x000000000d029211 */ /* 0x008fc400078010ff */
[----:B------:R-:W-:Y:S01]  /*1fc20*/  ISETP.GE.AND P4, PT, R29, c[0x0][0x3c8], PT ;  /* 0x0000f2001d007a0c */ /* 0x000fe20003f86270 */
[----:B------:R3:W-:Y:S01]  /*1fc30*/  @!P2 ST.E.64 [R8.64], R96 ;  /* 0x000000600800a985 */ /* 0x0007e2000c101b06 */
[----:B------:R-:W-:Y:S02]  /*1fc40*/  @!P1 LEA.HI.X R3, R13, R4, R54, 0x2, P0 ;  /* 0x000000040d039211 */ /* 0x000fe400000f1436 */
[----:B------:R-:W-:Y:S02]  /*1fc50*/  ISETP.GE.AND P3, PT, R28, c[0x0][0x3c8], PT ;  /* 0x0000f2001c007a0c */ /* 0x000fe40003f66270 */
[----:B------:R-:W-:Y:S01]  /*1fc60*/  ISETP.GE.AND P2, PT, R27, c[0x0][0x3c8], PT ;  /* 0x0000f2001b007a0c */ /* 0x000fe20003f46270 */
[----:B------:R5:W-:Y:S01]  /*1fc70*/  @!P1 ST.E.64 [R2.64], R66 ;  /* 0x0000004202009985 */ /* 0x000be2000c101b06 */
[----:B------:R-:W-:-:S04]  /*1fc80*/  @!P5 LEA R12, P1, R17, R0, 0x2 ;  /* 0x00000000110cd211 */ /* 0x000fc800078210ff */
[----:B------:R-:W-:Y:S02]  /*1fc90*/  @!P5 LEA.HI.X R13, R17, R4, R56, 0x2, P1 ;  /* 0x00000004110dd211 */ /* 0x000fe400008f1438 */
[----:B------:R-:W-:Y:S02]  /*1fca0*/  ISETP.GE.AND P1, PT, R26, c[0x0][0x3c8], PT ;  /* 0x0000f2001a007a0c */ /* 0x000fe40003f26270 */
[----:B-1----:R-:W-:-:S04]  /*1fcb0*/  @!P6 LEA R14, P0, R19, R0, 0x2 ;  /* 0x00000000130ee211 */ /* 0x002fc800078010ff */
[----:B------:R-:W-:Y:S02]  /*1fcc0*/  @!P6 LEA.HI.X R15, R19, R4, R55, 0x2, P0 ;  /* 0x00000004130fe211 */ /* 0x000fe400000f1437 */
[----:B--2---:R-:W-:-:S03]  /*1fcd0*/  @!P4 LEA R10, P0, R29, R0, 0x2 ;  /* 0x000000001d0ac211 */ /* 0x004fc600078010ff */
[----:B------:R1:W-:Y:S01]  /*1fce0*/  @!P6 ST.E.64 [R14.64], R174 ;  /* 0x000000ae0e00e985 */ /* 0x0003e2000c101b06 */
[----:B------:R-:W-:Y:S02]  /*1fcf0*/  @!P4 LEA.HI.X R11, R29, R4, R57, 0x2, P0 ;  /* 0x000000041d0bc211 */ /* 0x000fe400000f1439 */
[C---:B---3--:R-:W-:Y:S01]  /*1fd00*/  @!P3 LEA R8, P0, R28.reuse, R0, 0x2 ;  /* 0x000000001c08b211 */ /* 0x048fe200078010ff */
[----:B------:R1:W-:Y:S03]  /*1fd10*/  @!P5 ST.E.64 [R12.64], R130 ;  /* 0x000000820c00d985 */ /* 0x0003e6000c101b06 */
[----:B------:R-:W-:Y:S01]  /*1fd20*/  @!P3 LEA.HI.X R9, R28, R4, R58, 0x2, P0 ;  /* 0x000000041c09b211 */ /* 0x000fe200000f143a */
[----:B------:R1:W-:Y:S01]  /*1fd30*/  @!P4 ST.E.64 [R10.64], R78 ;  /* 0x0000004e0a00c985 */ /* 0x0003e2000c101b06 */
[----:B------:R-:W-:-:S03]  /*1fd40*/  @!P2 LEA R6, P0, R27, R0, 0x2 ;  /* 0x000000001b06a211 */ /* 0x000fc600078010ff */
[----:B------:R1:W-:Y:S01]  /*1fd50*/  @!P3 ST.E.64 [R8.64], R74 ;  /* 0x0000004a0800b985 */ /* 0x0003e2000c101b06 */
[----:B------:R-:W-:Y:S02]  /*1fd60*/  @!P2 LEA.HI.X R7, R27, R4, R59, 0x2, P0 ;  /* 0x000000041b07a211 */ /* 0x000fe400000f143b */
[----:B-----5:R-:W-:-:S03]  /*1fd70*/  @!P1 LEA R2, P0, R26, R0, 0x2 ;  /* 0x000000001a029211 */ /* 0x020fc600078010ff */
        /* <DEDUP_REMOVED lines=9> */
.L_x_737:
[----:B------:R-:W2:Y:S04]  /*1fe10*/  LDL.LU R3, [R1+0x30] ;  /* 0x0000300001037983 */ /* 0x000ea80000300800 */
[----:B------:R-:W3:Y:S01]  /*1fe20*/  LDL R5, [R1+0xc] ;  /* 0x00000c0001057983 */ /* 0x000ee20000100800 */
[----:B------:R-:W-:Y:S01]  /*1fe30*/  ISETP.NE.U32.AND P0, PT, RZ, c[0x0][0x508], PT ;  /* 0x00014200ff007a0c */ /* 0x000fe20003f05070 */
[----:B------:R-:W-:Y:S01]  /*1fe40*/  IMAD.MOV.U32 R8, RZ, RZ, 0x4 ;  /* 0x00000004ff087424 */ /* 0x000fe200078e00ff */
[----:B------:R-:W-:Y:S01]  /*1fe50*/  ISETP.NE.U32.AND P2, PT, RZ, c[0x0][0x500], PT ;  /* 0x00014000ff007a0c */ /* 0x000fe20003f45070 */
[----:B------:R-:W-:Y:S01]  /*1fe60*/  IMAD.MOV.U32 R15, RZ, RZ, c[0x0][0x388] ;  /* 0x0000e200ff0f7624 */ /* 0x000fe200078e00ff */
[----:B------:R-:W-:Y:S01]  /*1fe70*/  ISETP.NE.AND.EX P0, PT, RZ, c[0x0][0x50c], PT, P0 ;  /* 0x00014300ff007a0c */ /* 0x000fe20003f05300 */
[----:B------:R-:W-:Y:S01]  /*1fe80*/  IMAD.MOV.U32 R2, RZ, RZ, RZ ;  /* 0x000000ffff027224 */ /* 0x000fe200078e00ff */
[----:B------:R-:W-:Y:S01]  /*1fe90*/  ISETP.NE.AND.EX P2, PT, RZ, c[0x0][0x504], PT, P2 ;  /* 0x00014100ff007a0c */ /* 0x000fe20003f45320 */
[----:B---3--:R-:W-:-:S10]  /*1fea0*/  IMAD.WIDE R6, R5, R8, c[0x0][0x500] ;  /* 0x0001400005067625 */ /* 0x008fd400078e0208 */
[----:B------:R-:W-:Y:S02]  /*1feb0*/  @P0 IMAD.WIDE R8, R5, R8, c[0x0][0x508] ;  /* 0x0001420005080625 */ /* 0x000fe400078e0208 */
[----:B------:R3:W5:Y:S04]  /*1fec0*/  @P2 LDG.E R2, [R6.64] ;  /* 0x0000000606022981 */ /* 0x000768000c1e1900 */
[----:B------:R3:W5:Y:S01]  /*1fed0*/  @P0 LDG.E R15, [R8.64] ;  /* 0x00000006080f0981 */ /* 0x000762000c1e1900 */
[----:B--2---:R-:W-:-:S04]  /*1fee0*/  ISETP.NE.AND P1, PT, R3, RZ, PT ;  /* 0x000000ff0300720c */ /* 0x004fc80003f25270 */
[----:B------:R-:W-:Y:S01]  /*1fef0*/  SEL R19, R3, c[0x0][0x3d4], P1 ;  /* 0x0000f50003137a07 */ /* 0x000fe20000800000 */
[----:B------:R-:W-:Y:S05]  /*1ff00*/  @P0 BRA `(.L_x_758) ;  /* 0x0000004000000947 */ /* 0x000fea0003800000 */
[----:B------:R-:W-:Y:S05]  /*1ff10*/  @!P2 BRA `(.L_x_758) ;  /* 0x000000300000a947 */ /* 0x000fea0003800000 */
[----:B-----5:R2:W4:Y:S04]  /*1ff20*/  LDG.E R15, [R6.64] ;  /* 0x00000006060f7981 */ /* 0x020528000c1e1900 */
[----:B--23--:R-:W4:Y:S02]  /*1ff30*/  LDG.E R6, [R6.64+0x4] ;  /* 0x0000040606067981 */ /* 0x00cf24000c1e1900 */
[----:B----4-:R-:W-:Y:S02]  /*1ff40*/  IADD3 R15, -R15, R6, RZ ;  /* 0x000000060f0f7210 */ /* 0x010fe40007ffe1ff */
.L_x_758:
[----:B---3--:R-:W2:Y:S01]  /*1ff50*/  S2R R6, SR_TID.X ;  /* 0x0000000000067919 */ /* 0x008ea20000002100 */
[----:B------:R-:W-:Y:S01]  /*1ff60*/  SHF.R.S32.HI R3, RZ, 0x1f, R5 ;  /* 0x0000001fff037819 */ /* 0x000fe20000011405 */
[----:B------:R-:W-:Y:S01]  /*1ff70*/  BSSY B0, `(.L_x_759) ;  /* 0x0000037000007945 */ /* 0x000fe20003800000 */
[----:B-----5:R-:W-:-:S02]  /*1ff80*/  SHF.R.S32.HI R18, RZ, 0x1f, R2 ;  /* 0x0000001fff127819 */ /* 0x020fc40000011402 */
[----:B------:R-:W-:Y:S02]  /*1ff90*/  SEL R5, R5, RZ, !P2 ;  /* 0x000000ff05057207 */ /* 0x000fe40005000000 */
[----:B------:R-:W-:Y:S02]  /*1ffa0*/  SEL R22, R3, RZ, !P2 ;  /* 0x000000ff03167207 */ /* 0x000fe40005000000 */
[----:B--2---:R-:W-:-:S13]  /*1ffb0*/  ISETP.GT.AND P0, PT, R6, 0x7f, PT ;  /* 0x0000007f0600780c */ /* 0x004fda0003f04270 */
[----:B------:R-:W-:Y:S05]  /*1ffc0*/  @P0 BRA `(.L_x_760) ;  /* 0x0000031000000947 */ /* 0x000fea0003800000 */
[----:B------:R-:W-:Y:S01]  /*1ffd0*/  IMAD R3, R15, c[0x0][0x4e8], RZ ;  /* 0x00013a000f037a24 */ /* 0x000fe200078e02ff */
[----:B------:R-:W-:-:S04]  /*1ffe0*/  IADD3 R14, R246, R6, RZ ;  /* 0x00000006f60e7210 */ /* 0x000fc80007ffe0ff */
[----:B------:R-:W-:-:S13]  /*1fff0*/  ISETP.GE.AND P0, PT, R14, R3, PT ;  /* 0x000000030e00720c */ /* 0x000fda0003f06270 */
[----:B------:R-:W-:Y:S05]  /*20000*/  @P0 BRA `(.L_x_760) ;  /* 0x000002d000000947 */ /* 0x000fea0003800000 */
[----:B------:R-:W2:Y:S04]  /*20010*/  LDL R6, [R1+0x18] ;  /* 0x0000180001067983 */ /* 0x000ea80000100800 */
        /* <DEDUP_REMOVED lines=44> */
.L_x_760:
[----:B------:R-:W-:Y:S05]  /*202e0*/  BSYNC B0 ;  /* 0x0000000000007941 */ /* 0x000fea0003800000 */
.L_x_759:
[----:B------:R-:W-:-:S13]  /*202f0*/  ISETP.GT.AND P0, PT, R19, 0x1, PT ;  /* 0x000000011300780c */ /* 0x000fda0003f04270 */
[----:B------:R-:W-:Y:S05]  /*20300*/  @P0 BRA `(.L_x_752) ;  /* 0x000007d000000947 */ /* 0x000fea0003800000 */
[----:B-1----:R-:W2:Y:S04]  /*20310*/  LDL.LU R3, [R1+0x18] ;  /* 0x0000180001037983 */ /* 0x002ea80000300800 */
[----:B------:R-:W3:Y:S01]  /*20320*/  LDL R8, [R1+0x48] ;  /* 0x0000480001087983 */ /* 0x000ee20000100800 */
[----:B------:R-:W-:-:S03]  /*20330*/  MOV R6, c[0x0][0x4e8] ;  /* 0x00013a0000067a02 */ /* 0x000fc60000000f00 */
[----:B------:R-:W1:Y:S01]  /*20340*/  S2R R11, SR_TID.X ;  /* 0x00000000000b7919 */ /* 0x000e620000002100 */
[----:B------:R-:W-:Y:S01]  /*20350*/  ISETP.NE.AND P0, PT, R6, 0x1, PT ;  /* 0x000000010600780c */ /* 0x000fe20003f05270 */
[----:B------:R-:W-:Y:S01]  /*20360*/  IMAD.WIDE.U32 R6, R2, c[0x0][0x3a0], RZ ;  /* 0x0000e80002067a25 */ /* 0x000fe200078e00ff */
[----:B--2---:R-:W-:-:S03]  /*20370*/  MOV R10, R3 ;  /* 0x00000003000a7202 */ /* 0x004fc60000000f00 */
[----:B------:R-:W-:-:S04]  /*20380*/  IMAD R3, R18, c[0x0][0x3a0], RZ ;  /* 0x0000e80012037a24 */ /* 0x000fc800078e02ff */
[----:B------:R-:W-:Y:S01]  /*20390*/  IMAD R2, R2, c[0x0][0x3a4], R3 ;  /* 0x0000e90002027a24 */ /* 0x000fe200078e0203 */
[----:B---3--:R-:W-:Y:S01]  /*203a0*/  IADD3 R3, R8, R246, RZ ;  /* 0x000000f608037210 */ /* 0x008fe20007ffe0ff */
[----:B------:R-:W-:-:S03]  /*203b0*/  IMAD R8, R22, c[0x0][0x3f0], RZ ;  /* 0x0000fc0016087a24 */ /* 0x000fc600078e02ff */
[----:B------:R-:W-:Y:S01]  /*203c0*/  IADD3 R7, R7, R2, RZ ;  /* 0x0000000207077210 */ /* 0x000fe20007ffe0ff */
[----:B------:R-:W-:Y:S01]  /*203d0*/  @P0 IMAD.HI.U32 R9, R3, c[0x0][0x4ec], RZ ;  /* 0x00013b0003090a27 */ /* 0x000fe200078e00ff */
[----:B------:R-:W-:-:S03]  /*203e0*/  MOV R2, R3 ;  /* 0x0000000300027202 */ /* 0x000fc60000000f00 */
[----:B------:R-:W-:Y:S01]  /*203f0*/  IMAD.WIDE.U32 R6, R10, c[0x0][0x3e8], R6 ;  /* 0x0000fa000a067a25 */ /* 0x000fe200078e0006 */
[----:B------:R-:W-:-:S03]  /*20400*/  @P0 SHF.R.U32.HI R2, RZ, c[0x0][0x4f0], R9 ;  /* 0x00013c00ff020a19 */ /* 0x000fc60000011609 */
[----:B------:R-:W-:Y:S01]  /*20410*/  IMAD R7, R10, c[0x0][0x3ec], R7 ;  /* 0x0000fb000a077a24 */ /* 0x000fe200078e0207 */
[----:B-1----:R-:W-:Y:S01]  /*20420*/  SHF.R.S32.HI R10, RZ, 0x1f, R11 ;  /* 0x0000001fff0a7819 */ /* 0x002fe2000001140b */
[C---:B------:R-:W-:Y:S01]  /*20430*/  IMAD R9, R5.reuse, c[0x0][0x3f4], R8 ;  /* 0x0000fd0005097a24 */ /* 0x040fe200078e0208 */
[----:B------:R-:W-:Y:S01]  /*20440*/  SHF.R.S32.HI R8, RZ, 0x1f, R2 ;  /* 0x0000001fff087819 */ /* 0x000fe20000011402 */
[----:B------:R-:W-:Y:S01]  /*20450*/  IMAD.WIDE.U32 R6, R5, c[0x0][0x3f0], R6 ;  /* 0x0000fc0005067a25 */ /* 0x000fe200078e0006 */
[----:B------:R-:W-:Y:S02]  /*20460*/  IADD3 R5, -R2, RZ, RZ ;  /* 0x000000ff02057210 */ /* 0x000fe40007ffe1ff */
[----:B------:R-:W-:Y:S01]  /*20470*/  LEA.HI R10, R10, R11, RZ, 0x3 ;  /* 0x0000000b0a0a7211 */ /* 0x000fe200078f18ff */
[----:B------:R-:W-:Y:S01]  /*20480*/  IMAD R8, R8, c[0x0][0x3e0], RZ ;  /* 0x0000f80008087a24 */ /* 0x000fe200078e02ff */
[----:B------:R-:W-:Y:S01]  /*20490*/  IADD3 R7, R7, R9, RZ ;  /* 0x0000000907077210 */ /* 0x000fe20007ffe0ff */
[----:B------:R-:W-:Y:S01]  /*204a0*/  IMAD R5, R5, c[0x0][0x4e8], R3 ;  /* 0x00013a0005057a24 */ /* 0x000fe200078e0203 */
[----:B------:R-:W-:Y:S01]  /*204b0*/  SHF.R.S32.HI R10, RZ, 0x3, R10 ;  /* 0x00000003ff0a7819 */ /* 0x000fe2000001140a */
[----:B------:R-:W-:-:S02]  /*204c0*/  IMAD R8, R2, c[0x0][0x3e4], R8 ;  /* 0x0000f90002087a24 */ /* 0x000fc400078e0208 */
[----:B------:R-:W-:Y:S01]  /*204d0*/  IMAD.WIDE.U32 R2, R2, c[0x0][0x3e0], R6 ;  /* 0x0000f80002027a25 */ /* 0x000fe200078e0006 */
[----:B------:R-:W-:Y:S02]  /*204e0*/  SHF.R.S32.HI R6, RZ, 0x1f, R5 ;  /* 0x0000001fff067819 */ /* 0x000fe40000011405 */
[----:B------:R-:W-:Y:S02]  /*204f0*/  IADD3 R13, R10, R246, RZ ;  /* 0x000000f60a0d7210 */ /* 0x000fe40007ffe0ff */
        /* <DEDUP_REMOVED lines=9> */
.L_x_816:
[----:B------:R-:W-:Y:S05]  /*20590*/  BRA.DIV ~URZ, `(.L_x_762) ;  /* 0x000024827f007947 */ /* 0x000fea000b800000 */
[----:B------:R3:W4:Y:S02]  /*205a0*/  SHFL.IDX PT, R2, R14, RZ, 0x181f ;  /* 0x00181fff0e027589 */ /* 0x00072400000e0000 */
.L_x_817:
[----:B------:R-:W5:Y:S01]  /*205b0*/  LDL.64 R18, [R1+0x10] ;  /* 0x0000100001127983 */ /* 0x000f620000100a00 */
[----:B------:R-:W-:Y:S01]  /*205c0*/  IMAD R12, R15, c[0x0][0x4e8], RZ ;  /* 0x00013a000f0c7a24 */ /* 0x000fe200078e02ff */
[----:B------:R-:W-:Y:S01]  /*205d0*/  BSSY B0, `(.L_x_763) ;  /* 0x0000012000007945 */ /* 0x000fe20003800000 */
[----:B------:R-:W-:Y:S02]  /*205e0*/  SHF.R.S32.HI R17, RZ, 0x1f, R4 ;  /* 0x0000001fff117819 */ /* 0x000fe40000011404 */
[----:B------:R-:W-:Y:S02]  /*205f0*/  SHF.R.S32.HI R15, RZ, 0x1f, R0 ;  /* 0x0000001fff0f7819 */ /* 0x000fe40000011400 */
[----:B------:R-:W-:Y:S02]  /*20600*/  ISETP.GE.AND P0, PT, R13, R12, PT ;  /* 0x0000000c0d00720c */ /* 0x000fe40003f06270 */
[----:B-----5:R-:W-:-:S11]  /*20610*/  SHF.R.S32.HI R16, RZ, 0x1f, R18 ;  /* 0x0000001fff107819 */ /* 0x020fd60000011412 */
        /* <DEDUP_REMOVED lines=10> */
[----:B------:R2:W-:Y:S04]  /*206c0*/  @!P2 ST.E.128 [R8.64], RZ ;  /* 0x000000ff0800a985 */ /* 0x0005e8000c101d06 */
[----:B------:R2:W-:Y:S04]  /*206d0*/  @!P1 ST.E.128 [R6.64], RZ ;  /* 0x000000ff06009985 */ /* 0x0005e8000c101d06 */
[----:B------:R2:W-:Y:S02]  /*206e0*/  @!P0 ST.E.128 [R2.64], RZ ;  /* 0x000000ff02008985 */ /* 0x0005e4000c101d06 */
.L_x_764:
[----:B------:R-:W-:Y:S05]  /*206f0*/  BSYNC B0 ;  /* 0x0000000000007941 */ /* 0x000fea0003800000 */
.L_x_763:
[----:B------:R-:W-:Y:S05]  /*20700*/  BRA.DIV ~URZ, `(.L_x_765) ;  /* 0x000023827f007947 */ /* 0x000fea000b800000 */
[----:B--2---:R2:W1:Y:S04]  /*20710*/  SHFL.IDX PT, R10, R11, 0x1, 0x181f ;  /* 0x00381f000b0a7f89 */ /* 0x00446800000e0000 */
[----:B----4-:R2:W4:Y:S02]  /*20720*/  SHFL.IDX PT, R2, R14, 0x1, 0x181f ;  /* 0x00381f000e027f89 */ /* 0x01052400000e0000 */
.L_x_818:
        /* <DEDUP_REMOVED lines=14> */
[----:B------:R1:W-:Y:S04]  /*20810*/  @!P2 ST.E.128 [R8.64], RZ ;  /* 0x000000ff0800a985 */ /* 0x0003e8000c101d06 */
[----:B------:R1:W-:Y:S04]  /*20820*/  @!P1 ST.E.128 [R6.64], RZ ;  /* 0x000000ff06009985 */ /* 0x0003e8000c101d06 */
[----:B------:R1:W-:Y:S02]  /*20830*/  @!P0 ST.E.128 [R2.64], RZ ;  /* 0x000000ff02008985 */ /* 0x0003e4000c101d06 */
.L_x_767:
[----:B------:R-:W-:Y:S05]  /*20840*/  BSYNC B0 ;  /* 0x0000000000007941 */ /* 0x000fea0003800000 */
.L_x_766:
[----:B------:R-:W-:Y:S05]  /*20850*/  BRA.DIV ~URZ, `(.L_x_768) ;  /* 0x000023027f007947 */ /* 0x000fea000b800000 */
[----:B-1----:R1:W2:Y:S02]  /*20860*/  SHFL.IDX PT, R10, R11, 0x2, 0x181f ;  /* 0x00581f000b0a7f89 */ /* 0x0022a400000e0000 */
.L_x_819:
[----:B------:R-:W-:Y:S05]  /*20870*/  BRA.DIV ~URZ, `(.L_x_769) ;  /* 0x000023527f007947 */ /* 0x000fea000b800000 */
[----:B----4-:R4:W1:Y:S02]  /*20880*/  SHFL.IDX PT, R2, R14, 0x2, 0x181f ;  /* 0x00581f000e027f89 */ /* 0x01086400000e0000 */
.L_x_820:
        /* <DEDUP_REMOVED lines=17> */
.L_x_771:
[----:B------:R-:W-:Y:S05]  /*209a0*/  BSYNC B0 ;  /* 0x0000000000007941 */ /* 0x000fea0003800000 */
.L_x_770:
[----:B------:R-:W-:Y:S05]  /*209b0*/  BRA.DIV ~URZ, `(.L_x_772) ;  /* 0x000022827f007947 */ /* 0x000fea000b800000 */
[----:B--2---:R2:W3:Y:S04]  /*209c0*/  SHFL.IDX PT, R10, R11, 0x3, 0x181f ;  /* 0x00781f000b0a7f89 */ /* 0x0044e800000e0000 */
[----:B-1----:R2:W1:Y:S02]  /*209d0*/  SHFL.IDX PT, R2, R14, 0x3, 0x181f ;  /* 0x00781f000e027f89 */ /* 0x00246400000e0000 */
.L_x_821:
[----:B------:R-:W-:-:S04]  /*209e0*/  IADD3 R13, R13, 0x60, RZ ;  /* 0x000000600d0d7810 */ /* 0x000fc80007ffe0ff */
[----:B------:R-:W-:-:S13]  /*209f0*/  ISETP.GE.AND P0, PT, R13, R12, PT ;  /* 0x0000000c0d00720c */ /* 0x000fda0003f06270 */
[----:B------:R-:W-:Y:S05]  /*20a00*/  @P0 BRA `(.L_x_752) ;  /* 0x000000d000000947 */ /* 0x000fea0003800000 */
[----:B------:R-:W5:Y:S01]  /*20a10*/  LDL.64 R18, [R1+0x10] ;  /* 0x0000100001127983 */ /* 0x000f620000100a00 */
[----:B------:R-:W-:Y:S02]  /*20a20*/  ISETP.GE.AND P1, PT, R4, c[0x0][0x3c8], PT ;  /* 0x0000f20004007a0c */ /* 0x000fe40003f26270 */
[----:B------:R-:W-:-:S11]  /*20a30*/  ISETP.GE.AND P0, PT, R0, c[0x0][0x3c8], PT ;  /* 0x0000f20000007a0c */ /* 0x000fd60003f06270 */
[----:B-1----:R-:W-:-:S04]  /*20a40*/  @!P1 LEA R6, P4, R4, R2, 0x1 ;  /* 0x0000000204069211 */ /* 0x002fc800078808ff */
[----:B---3--:R-:W-:Y:S02]  /*20a50*/  @!P1 LEA.HI.X R7, R4, R10, R17, 0x1, P4 ;  /* 0x0000000a04079211 */ /* 0x008fe400020f0c11 */
        /* <DEDUP_REMOVED lines=8> */
.L_x_752:
[----:B------:R-:W-:Y:S05]  /*20ae0*/  BSYNC B1 ;  /* 0x0000000000017941 */ /* 0x000fea0003800000 */
.L_x_736:
[----:B--2---:R-:W2:Y:S02]  /*20af0*/  LDL R0, [R1+0x4c] ;  /* 0x00004c0001007983 */ /* 0x004ea40000100800 */
[----:B--2---:R-:W-:-:S13]  /*20b00*/  ISETP.NE.AND P0, PT, R0, RZ, PT ;  /* 0x000000ff0000720c */ /* 0x004fda0003f05270 */
[----:B------:R-:W-:Y:S01]  /*20b10*/  @P0 WARPSYNC 0xffffffff ;  /* 0xffffffff00000948 */ /* 0x000fe20003800000 */
[----:B------:R-:W-:Y:S06]  /*20b20*/  @P0 BAR.SYNC.DEFER_BLOCKING 0x5, 0x100 ;  /* 0x0144000000000b1d */ /* 0x000fec0000010000 */
[----:B-1-3--:R-:W1:Y:S04]  /*20b30*/  @P0 LDS.128 R4, [0x18100] ;  /* 0x01810000ff040984 */ /* 0x00ae680000000c00 */
[----:B-1----:R1:W-:Y:S04]  /*20b40*/  @P0 STL.64 [R1], R4 ;  /* 0x0000000401000387 */ /* 0x0023e80000100a00 */
[----:B------:R1:W-:Y:S04]  /*20b50*/  @P0 STL.64 [R1+0x8], R6 ;  /* 0x0000080601000387 */ /* 0x0003e80000100a00 */
[----:B------:R-:W-:Y:S06]  /*20b60*/  @P0 BAR.ARV 0x4, 0x100 ;  /* 0x0104000000000b1d */ /* 0x000fec0000002000 */
[----:B------:R-:W-:Y:S05]  /*20b70*/  @P0 BRA `(.L_x_773) ;  /* 0x0000103000000947 */ /* 0x000fea0003800000 */
[----:B------:R-:W2:Y:S01]  /*20b80*/  S2R R0, SR_TID.X ;  /* 0x0000000000007919 */ /* 0x000ea20000002100 */
[----:B-1----:R-:W-:Y:S01]  /*20b90*/  IMAD.MOV.U32 R7, RZ, RZ, RZ ;  /* 0x000000ffff077224 */ /* 0x002fe200078e00ff */
[----:B--2---:R-:W-:-:S04]  /*20ba0*/  LOP3.LUT R13, R0, 0x1f, RZ, 0xc0, !PT ;  /* 0x0000001f000d7812 */ /* 0x004fc800078ec0ff */
[----:B------:R-:W-:Y:S01]  /*20bb0*/  ISETP.NE.AND P6, PT, R13, 0x1f, PT ;  /* 0x0000001f0d00780c */ /* 0x000fe20003fc5270 */
[----:B------:R-:W-:Y:S10]  /*20bc0*/  BRA.DIV ~URZ, `(.L_x_774) ;  /* 0x000021427f007947 */ /* 0x000ff4000b800000 */
[----:B------:R1:W2:Y:S02]  /*20bd0*/  SHFL.IDX PT, R10, R83, RZ, 0x1f ;  /* 0x00001fff530a7589 */ /* 0x0002a400000e0000 */
.L_x_822:
[----:B------:R-:W-:Y:S05]  /*20be0*/  BRA.DIV ~URZ, `(.L_x_775) ;  /* 0x000021927f007947 */ /* 0x000fea000b800000 */
[----:B------:R3:W1:Y:S02]  /*20bf0*/  SHFL.IDX PT, R8, R83, 0x1, 0x1f ;  /* 0x00201f0053087f89 */ /* 0x00066400000e0000 */
.L_x_823:
[----:B------:R-:W5:Y:S01]  /*20c00*/  LDL R0, [R1+0xc] ;  /* 0x00000c0001007983 */ /* 0x000f620000100800 */
[----:B------:R-:W-:Y:S02]  /*20c10*/  IMAD.MOV.U32 R6, RZ, RZ, RZ ;  /* 0x000000ffff067224 */ /* 0x000fe400078e00ff */
[----:B-----5:R-:W-:-:S05]  /*20c20*/  IMAD.IADD R0, R0, 0x1, R13 ;  /* 0x0000000100007824 */ /* 0x020fca00078e020d */
[----:B------:R-:W-:-:S13]  /*20c30*/  ISETP.GE.OR P0, PT, R0, c[0x0][0x53c], !P6 ;  /* 0x00014f0000007a0c */ /* 0x000fda0007706670 */
[----:B----4-:R-:W-:Y:S01]  /*20c40*/  @!P0 MOV R2, 0x4 ;  /* 0x0000000400028802 */ /* 0x010fe20000000f00 */
[----:B------:R-:W-:-:S04]  /*20c50*/  @!P0 IMAD.MOV.U32 R4, RZ, RZ, 0x4 ;  /* 0x00000004ff048424 */ /* 0x000fc800078e00ff */
[----:B------:R-:W-:-:S04]  /*20c60*/  @!P0 IMAD.WIDE R4, R0, R4, c[0x0][0x580] ;  /* 0x0001600000048625 */ /* 0x000fc800078e0204 */
[----:B------:R-:W-:Y:S01]  /*20c70*/  @!P0 IMAD.WIDE R2, R0, R2, c[0x0][0x578] ;  /* 0x00015e0000028625 */ /* 0x000fe200078e0202 */
[----:B------:R-:W4:Y:S04]  /*20c80*/  @!P0 LDG.E R6, [R4.64] ;  /* 0x0000000604068981 */ /* 0x000f28000c1e1900 */
[----:B------:R-:W4:Y:S01]  /*20c90*/  @!P0 LDG.E R7, [R2.64] ;  /* 0x0000000602078981 */ /* 0x000f22000c1e1900 */
[C---:B------:R-:W-:Y:S02]  /*20ca0*/  ISETP.GE.U32.AND P4, PT, R13.reuse, 0x10, PT ;  /* 0x000000100d00780c */ /* 0x040fe40003f86070 */
[C---:B------:R-:W-:Y:S02]  /*20cb0*/  ISETP.GE.U32.AND P3, PT, R13.reuse, 0x8, PT ;  /* 0x000000080d00780c */ /* 0x040fe40003f66070 */
[----:B------:R-:W-:-:S02]  /*20cc0*/  ISETP.GE.U32.AND P2, PT, R13, 0x4, PT ;  /* 0x000000040d00780c */ /* 0x000fc40003f46070 */
[C---:B------:R-:W-:Y:S02]  /*20cd0*/  ISETP.GE.U32.AND P1, PT, R13.reuse, 0x2, PT ;  /* 0x000000020d00780c */ /* 0x040fe40003f26070 */
[----:B------:R-:W-:Y:S02]  /*20ce0*/  ISETP.NE.AND P5, PT, R13, RZ, PT ;  /* 0x000000ff0d00720c */ /* 0x000fe40003fa5270 */
[----:B------:R-:W-:Y:S01]  /*20cf0*/  MOV R12, RZ ;  /* 0x000000ff000c7202 */ /* 0x000fe20000000f00 */
[----:B----4-:R-:W-:Y:S01]  /*20d00*/  IMAD R4, R7, R6, RZ ;  /* 0x0000000607047224 */ /* 0x010fe200078e02ff */
[----:B------:R-:W-:Y:S07]  /*20d10*/  BRA.DIV ~URZ, `(.L_x_776) ;  /* 0x000020d27f007947 */ /* 0x000fee000b800000 */
[----:B------:R4:W3:Y:S02]  /*20d20*/  SHFL.UP PT, R5, R4, 0x1, RZ ;  /* 0x0420000004057989 */ /* 0x0008e400000e00ff */
.L_x_824:
[----:B---3--:R-:W-:-:S04]  /*20d30*/  SEL R5, R5, RZ, P5 ;  /* 0x000000ff05057207 */ /* 0x008fc80002800000 */
[----:B----4-:R-:W-:Y:S01]  /*20d40*/  IADD3 R4, R4, R5, RZ ;  /* 0x0000000504047210 */ /* 0x010fe20007ffe0ff */
[----:B------:R-:W-:Y:S05]  /*20d50*/  BRA.DIV ~URZ, `(.L_x_777) ;  /* 0x000020e27f007947 */ /* 0x000fea000b800000 */
        /* <DEDUP_REMOVED lines=12> */
[----:B------:R3:W4:Y:S02]  /*20e20*/  SHFL.IDX PT, R0, R4, 0x1f, 0x1f ;  /* 0x03e01f0004007f89 */ /* 0x00072400000e0000 */
.L_x_825:
[----:B----4-:R-:W-:Y:S01]  /*20e30*/  IMAD R0, R0, c[0x0][0x538], RZ ;  /* 0x00014e0000007a24 */ /* 0x010fe200078e02ff */
[----:B------:R-:W-:Y:S04]  /*20e40*/  BSSY B1, `(.L_x_778) ;  /* 0x00000cd000017945 */ /* 0x000fe80003800000 */
[----:B-1----:R-:W-:-:S04]  /*20e50*/  IADD3 R8, R0, R8, RZ ;  /* 0x0000000800087210 */ /* 0x002fc80007ffe0ff */
[----:B--2---:R-:W-:-:S13]  /*20e60*/  ISETP.GT.AND P0, PT, R8, R10, PT ;  /* 0x0000000a0800720c */ /* 0x004fda0003f04270 */
[----:B------:R-:W-:Y:S05]  /*20e70*/  @P0 BRA `(.L_x_779) ;  /* 0x0000025000000947 */ /* 0x000fea0003800000 */
.L_x_783:
[----:B------:R-:W2:Y:S02]  /*20e80*/  LDL.LU R0, [R1+0xc] ;  /* 0x00000c0001007983 */ /* 0x000ea40000300800 */
[----:B--2---:R-:W-:-:S04]  /*20e90*/  IADD3 R0, R0, 0x1f, RZ ;  /* 0x0000001f00007810 */ /* 0x004fc80007ffe0ff */
[----:B------:R-:W-:-:S13]  /*20ea0*/  ISETP.GE.AND P0, PT, R0, c[0x0][0x53c], PT ;  /* 0x00014f0000007a0c */ /* 0x000fda0003f06270 */
[----:B------:R-:W-:Y:S05]  /*20eb0*/  @P0 BRA `(.L_x_780) ;  /* 0x00000c0000000947 */ /* 0x000fea0003800000 */
[----:B------:R1:W-:Y:S01]  /*20ec0*/  STL [R1+0xc], R0 ;  /* 0x00000c0001007387 */ /* 0x0003e20000100800 */
[----:B------:R-:W-:Y:S01]  /*20ed0*/  CS2R R6, SRZ ;  /* 0x0000000000067805 */ /* 0x000fe2000001ff00 */
[----:B-1----:R-:W-:-:S04]  /*20ee0*/  IADD3 R0, R0, R13, RZ ;  /* 0x0000000d00007210 */ /* 0x002fc80007ffe0ff */
[----:B------:R-:W-:-:S13]  /*20ef0*/  ISETP.GE.OR P0, PT, R0, c[0x0][0x53c], !P6 ;  /* 0x00014f0000007a0c */ /* 0x000fda0007706670 */
[----:B---3--:R-:W-:Y:S02]  /*20f00*/  @!P0 MOV R4, 0x4 ;  /* 0x0000000400048802 */ /* 0x008fe40000000f00 */
        /* <DEDUP_REMOVED lines=8> */
.L_x_826:
        /* <DEDUP_REMOVED lines=16> */
.L_x_827:
[----:B--2---:R-:W-:-:S05]  /*21090*/  IMAD R0, R0, c[0x0][0x538], RZ ;  /* 0x00014e0000007a24 */ /* 0x004fca00078e02ff */
[----:B------:R-:W-:-:S04]  /*210a0*/  IADD3 R8, R0, R8, RZ ;  /* 0x0000000800087210 */ /* 0x000fc80007ffe0ff */
[----:B------:R-:W-:-:S13]  /*210b0*/  ISETP.GT.AND P0, PT, R8, R10, PT ;  /* 0x0000000a0800720c */ /* 0x000fda0003f04270 */
[----:B-1----:R-:W-:Y:S05]  /*210c0*/  @!P0 BRA `(.L_x_783) ;  /* 0xfffffdb000008947 */ /* 0x002fea000383ffff */
.L_x_779:
[----:B------:R-:W-:-:S05]  /*210d0*/  IADD3 R8, -R0, R8, RZ ;  /* 0x0000000800087210 */ /* 0x000fca0007ffe1ff */
[----:B------:R-:W-:-:S05]  /*210e0*/  IMAD R0, R4, c[0x0][0x538], R8 ;  /* 0x00014e0004007a24 */ /* 0x000fca00078e0208 */
[----:B------:R-:W-:Y:S01]  /*210f0*/  ISETP.GT.AND P0, PT, R0, R10, PT ;  /* 0x0000000a0000720c */ /* 0x000fe20003f04270 */
[----:B------:R-:W-:-:S12]  /*21100*/  BRA.DIV ~URZ, `(.L_x_784) ;  /* 0x000021427f007947 */ /* 0x000fd8000b800000 */
[----:B------:R-:W-:-:S03]  /*21110*/  VOTE.ANY R11, PT, !P0 ;  /* 0x00000000000b7806 */ /* 0x000fc600040e0100 */
.L_x_828:
[----:B------:R-:W2:Y:S01]  /*21120*/  LDL.LU R2, [R1+0xc] ;  /* 0x00000c0001027983 */ /* 0x000ea20000300800 */
[----:B------:R-:W2:Y:S02]  /*21130*/  POPC R0, R11 ;  /* 0x0000000b00007309 */ /* 0x000ea40000000000 */
[----:B--2---:R-:W-:-:S05]  /*21140*/  IADD3 R2, R0, R2, RZ ;  /* 0x0000000200027210 */ /* 0x004fca0007ffe0ff */
[----:B------:R1:W-:Y:S01]  /*21150*/  STL [R1+0xc], R2 ;  /* 0x00000c0201007387 */ /* 0x0003e20000100800 */
[----:B------:R-:W-:Y:S05]  /*21160*/  BRA.DIV ~URZ, `(.L_x_785) ;  /* 0x000021327f007947 */ /* 0x000fea000b800000 */
[----:B------:R2:W4:Y:S04]  /*21170*/  SHFL.IDX PT, R6, R6, R0, 0x1f ;  /* 0x00001f0006067589 */ /* 0x00052800000e0000 */
[----:B------:R2:W1:Y:S02]  /*21180*/  SHFL.IDX PT, R7, R7, R0, 0x1f ;  /* 0x00001f0007077589 */ /* 0x00046400000e0000 */
.L_x_829:
[----:B------:R-:W-:Y:S01]  /*21190*/  ISETP.NE.AND P0, PT, R11, RZ, PT ;  /* 0x000000ff0b00720c */ /* 0x000fe20003f05270 */
[----:B------:R-:W-:-:S12]  /*211a0*/  BSSY B0, `(.L_x_786) ;  /* 0x0000005000007945 */ /* 0x000fd80003800000 */
[----:B------:R-:W-:Y:S05]  /*211b0*/  @!P0 BRA `(.L_x_787) ;  /* 0x0000003000008947 */ /* 0x000fea0003800000 */
[----:B--2---:R-:W-:Y:S01]  /*211c0*/  IADD3 R0, R0, -0x1, RZ ;  /* 0xffffffff00007810 */ /* 0x004fe20007ffe0ff */
[----:B------:R-:W-:Y:S05]  /*211d0*/  BRA.DIV ~URZ, `(.L_x_788) ;  /* 0x000021927f007947 */ /* 0x000fea000b800000 */
[----:B------:R2:W3:Y:S02]  /*211e0*/  SHFL.IDX PT, R12, R4, R0, 0x1f ;  /* 0x00001f00040c7589 */ /* 0x0004e400000e0000 */
.L_x_787:
[----:B------:R-:W-:Y:S05]  /*211f0*/  BSYNC B0 ;  /* 0x0000000000007941 */ /* 0x000fea0003800000 */
.L_x_786:
[----:B--23--:R-:W-:Y:S01]  /*21200*/  IMAD R0, R12, c[0x0][0x538], R8 ;  /* 0x00014e000c007a24 */ /* 0x00cfe200078e0208 */
[----:B-1----:R-:W-:Y:S01]  /*21210*/  ISETP.NE.AND P0, PT, R7, 0x1, PT ;  /* 0x000000010700780c */ /* 0x002fe20003f05270 */
[----:B------:R-:W-:Y:S03]  /*21220*/  BSSY B0, `(.L_x_789) ;  /* 0x0000085000007945 */ /* 0x000fe60003800000 */
[----:B------:R1:W-:Y:S01]  /*21230*/  STL [R1], R0 ;  /* 0x0000000001007387 */ /* 0x0003e20000100800 */
[----:B------:R-:W-:-:S08]  /*21240*/  IADD3 R3, -R0, R10, RZ ;  /* 0x0000000a00037210 */ /* 0x000fd00007ffe1ff */
[----:B------:R-:W-:Y:S05]  /*21250*/  @!P0 BRA `(.L_x_790) ;  /* 0x000003f000008947 */ /* 0x000fea0003800000 */
[-C--:B----4-:R-:W-:Y:S01]  /*21260*/  IABS R2, R6.reuse ;  /* 0x0000000600027213 */ /* 0x090fe20000000000 */
[----:B------:R-:W-:Y:S01]  /*21270*/  IMAD.MOV.U32 R8, RZ, RZ, RZ ;  /* 0x000000ffff087224 */ /* 0x000fe200078e00ff */
[----:B------:R-:W-:Y:S02]  /*21280*/  IABS R10, R6 ;  /* 0x00000006000a7213 */ /* 0x000fe40000000000 */
[----:B-1----:R-:W1:Y:S08]  /*21290*/  I2F.RP R0, R2 ;  /* 0x0000000200007306 */ /* 0x002e700000209400 */
[----:B-1----:R-:W1:Y:S02]  /*212a0*/  MUFU.RCP R0, R0 ;  /* 0x0000000000007308 */ /* 0x002e640000001000 */
[----:B-1----:R-:W-:-:S06]  /*212b0*/  IADD3 R0, R0, 0xffffffe, RZ ;  /* 0x0ffffffe00007810 */ /* 0x002fcc0007ffe0ff */
[----:B------:R-:W1:Y:S02]  /*212c0*/  F2I.FTZ.U32.TRUNC.NTZ R9, R0 ;  /* 0x0000000000097305 */ /* 0x000e64000021f000 */
[----:B-1----:R-:W-:Y:S01]  /*212d0*/  IMAD.MOV R4, RZ, RZ, -R9 ;  /* 0x000000ffff047224 */ /* 0x002fe200078e0a09 */
[----:B------:R-:W-:-:S03]  /*212e0*/  IABS R0, R7 ;  /* 0x0000000700007213 */ /* 0x000fc60000000000 */
[----:B------:R-:W-:Y:S02]  /*212f0*/  IMAD.MOV.U32 R5, RZ, RZ, R4 ;  /* 0x000000ffff057224 */ /* 0x000fe400078e0004 */
[----:B------:R-:W-:Y:S01]  /*21300*/  IMAD.MOV.U32 R4, RZ, RZ, R0 ;  /* 0x000000ffff047224 */ /* 0x000fe200078e0000 */
[----:B------:R-:W-:Y:S01]  /*21310*/  IABS R0, R3 ;  /* 0x0000000300007213 */ /* 0x000fe20000000000 */
[----:B------:R-:W-:Y:S02]  /*21320*/  IMAD R5, R5, R2, RZ ;  /* 0x0000000205057224 */ /* 0x000fe400078e02ff */
[----:B------:R-:W1:Y:S02]  /*21330*/  I2F.RP R11, R4 ;  /* 0x00000004000b7306 */ /* 0x000e640000209400 */
[----:B------:R-:W-:Y:S01]  /*21340*/  IMAD.HI.U32 R9, R9, R5, R8 ;  /* 0x0000000509097227 */ /* 0x000fe200078e0008 */
[----:B------:R-:W-:-:S03]  /*21350*/  MOV R5, R0 ;  /* 0x0000000000057202 */ /* 0x000fc60000000f00 */
[----:B------:R-:W-:-:S04]  /*21360*/  IMAD.MOV R0, RZ, RZ, -R10 ;  /* 0x000000ffff007224 */ /* 0x000fc800078e0a0a */
[----:B------:R-:W-:Y:S02]  /*21370*/  IMAD.MOV.U32 R8, RZ, RZ, R0 ;  /* 0x000000ffff087224 */ /* 0x000fe400078e0000 */
[----:B------:R-:W-:-:S04]  /*21380*/  IMAD.HI.U32 R0, R9, R5, RZ ;  /* 0x0000000509007227 */ /* 0x000fc800078e00ff */
[----:B------:R-:W-:Y:S02]  /*21390*/  IMAD R5, R0, R8, R5 ;  /* 0x0000000800057224 */ /* 0x000fe400078e0205 */
[----:B-1----:R-:W1:Y:S03]  /*213a0*/  MUFU.RCP R8, R11 ;  /* 0x0000000b00087308 */ /* 0x002e660000001000 */
[----:B------:R-:W-:Y:S02]  /*213b0*/  ISETP.GT.U32.AND P0, PT, R2, R5, PT ;  /* 0x000000050200720c */ /* 0x000fe40003f04070 */
[----:B-1----:R-:W-:-:S11]  /*213c0*/  IADD3 R8, R8, 0xffffffe, RZ ;  /* 0x0ffffffe08087810 */ /* 0x002fd60007ffe0ff */
[----:B------:R-:W-:Y:S01]  /*213d0*/  @!P0 IMAD.IADD R5, R5, 0x1, -R2 ;  /* 0x0000000105058824 */ /* 0x000fe200078e0a02 */
[----:B------:R-:W-:Y:S01]  /*213e0*/  @!P0 IADD3 R0, R0, 0x1, RZ ;  /* 0x0000000100008810 */ /* 0x000fe20007ffe0ff */
[----:B------:R-:W1:Y:S01]  /*213f0*/  F2I.FTZ.U32.TRUNC.NTZ R9, R8 ;  /* 0x0000000800097305 */ /* 0x000e62000021f000 */
[----:B------:R-:W-:Y:S02]  /*21400*/  ISETP.NE.AND P0, PT, R6, RZ, PT ;  /* 0x000000ff0600720c */ /* 0x000fe40003f05270 */
[----:B------:R-:W-:Y:S02]  /*21410*/  ISETP.GE.U32.AND P2, PT, R5, R2, PT ;  /* 0x000000020500720c */ /* 0x000fe40003f46070 */
[----:B------:R-:W-:-:S04]  /*21420*/  LOP3.LUT R2, R3, R6, RZ, 0x3c, !PT ;  /* 0x0000000603027212 */ /* 0x000fc800078e3cff */
[----:B------:R-:W-:-:S07]  /*21430*/  ISETP.GE.AND P1, PT, R2, RZ, PT ;  /* 0x000000ff0200720c */ /* 0x000fce0003f26270 */
[----:B------:R-:W-:Y:S02]  /*21440*/  @P2 IADD3 R0, R0, 0x1, RZ ;  /* 0x0000000100002810 */ /* 0x000fe40007ffe0ff */
[----:B-1----:R-:W-:Y:S02]  /*21450*/  IADD3 R2, RZ, -R9, RZ ;  /* 0x80000009ff027210 */ /* 0x002fe40007ffe0ff */
[----:B------:R-:W-:Y:S02]  /*21460*/  MOV R8, RZ ;  /* 0x000000ff00087202 */ /* 0x000fe40000000f00 */
[----:B------:R-:W-:Y:S01]  /*21470*/  @!P1 IMAD.MOV R0, RZ, RZ, -R0 ;  /* 0x000000ffff009224 */ /* 0x000fe200078e0a00 */
[----:B------:R-:W-:Y:S01]  /*21480*/  @!P0 LOP3.LUT R0, RZ, R6, RZ, 0x33, !PT ;  /* 0x00000006ff008212 */ /* 0x000fe200078e33ff */
[----:B------:R-:W-:Y:S01]  /*21490*/  IMAD.MOV.U32 R5, RZ, RZ, R2 ;  /* 0x000000ffff057224 */ /* 0x000fe200078e0002 */
[----:B------:R-:W-:Y:S02]  /*214a0*/  IABS R2, R7 ;  /* 0x0000000700027213 */ /* 0x000fe40000000000 */
[----:B------:R-:W-:Y:S01]  /*214b0*/  IABS R11, R0 ;  /* 0x00000000000b7213 */ /* 0x000fe20000000000 */
[----:B------:R-:W-:-:S02]  /*214c0*/  IMAD R5, R5, R4, RZ ;  /* 0x0000000405057224 */ /* 0x000fc400078e02ff */
        /* <DEDUP_REMOVED lines=10> */
[----:B------:R-:W-:Y:S01]  /*21570*/  ISETP.GE.U32.AND P2, PT, R5, R4, PT ;  /* 0x000000040500720c */ /* 0x000fe20003f46070 */
[----:B------:R-:W-:Y:S01]  /*21580*/  IMAD.MOV R5, RZ, RZ, -R0 ;  /* 0x000000ffff057224 */ /* 0x000fe200078e0a00 */
        /* <DEDUP_REMOVED lines=12> */
.L_x_790:
[----:B-1----:R-:W2:Y:S01]  /*21650*/  LDL R0, [R1+0xc] ;  /* 0x00000c0001007983 */ /* 0x002ea20000100800 */
[----:B------:R-:W-:-:S04]  /*21660*/  IMAD.MOV.U32 R4, RZ, RZ, 0x4 ;  /* 0x00000004ff047424 */ /* 0x000fc800078e00ff */
[----:B--2---:R-:W-:-:S05]  /*21670*/  IMAD.WIDE R4, R0, R4, c[0x0][0x590] ;  /* 0x0001640000047625 */ /* 0x004fca00078e0204 */
[----:B------:R1:W2:Y:S01]  /*21680*/  LDG.E R7, [R4.64] ;  /* 0x0000000604077981 */ /* 0x0002a2000c1e1900 */
[----:B------:R-:W-:Y:S01]  /*21690*/  IABS R2, R3 ;  /* 0x0000000300027213 */ /* 0x000fe20000000000 */
[----:B-1----:R-:W-:Y:S02]  /*216a0*/  IMAD.MOV.U32 R4, RZ, RZ, RZ ;  /* 0x000000ffff047224 */ /* 0x002fe400078e00ff */
[----:B--2-4-:R-:W-:-:S05]  /*216b0*/  IMAD R11, R7, R6, RZ ;  /* 0x00000006070b7224 */ /* 0x014fca00078e02ff */
        /* <DEDUP_REMOVED lines=8> */
[----:B------:R-:W-:-:S04]  /*21740*/  IMAD R0, R0, R8, RZ ;  /* 0x0000000800007224 */ /* 0x000fc800078e02ff */
[----:B------:R-:W-:-:S04]  /*21750*/  IMAD.HI.U32 R0, R5, R0, R4 ;  /* 0x0000000005007227 */ /* 0x000fc800078e0004 */
[----:B------:R-:W-:Y:S02]  /*21760*/  IMAD.MOV R4, RZ, RZ, -R9 ;  /* 0x000000ffff047224 */ /* 0x000fe400078e0a09 */
[----:B------:R-:W-:-:S04]  /*21770*/  IMAD.HI.U32 R0, R0, R2, RZ ;  /* 0x0000000200007227 */ /* 0x000fc800078e00ff */
[----:B------:R-:W-:-:S05]  /*21780*/  IMAD R2, R0, R4, R2 ;  /* 0x0000000400027224 */ /* 0x000fca00078e0202 */
[----:B------:R-:W-:-:S13]  /*21790*/  ISETP.GT.U32.AND P0, PT, R8, R2, PT ;  /* 0x000000020800720c */ /* 0x000fda0003f04070 */
[-C--:B------:R-:W-:Y:S02]  /*217a0*/  @!P0 IADD3 R2, R2, -R8.reuse, RZ ;  /* 0x8000000802028210 */ /* 0x080fe40007ffe0ff */
[----:B------:R-:W-:Y:S02]  /*217b0*/  @!P0 IADD3 R0, R0, 0x1, RZ ;  /* 0x0000000100008810 */ /* 0x000fe40007ffe0ff */
[----:B------:R-:W-:Y:S01]  /*217c0*/  ISETP.GE.U32.AND P2, PT, R2, R8, PT ;  /* 0x000000080200720c */ /* 0x000fe20003f46070 */
[----:B------:R-:W-:Y:S01]  /*217d0*/  IMAD.MOV.U32 R8, RZ, RZ, RZ ;  /* 0x000000ffff087224 */ /* 0x000fe200078e00ff */
[----:B------:R-:W-:Y:S02]  /*217e0*/  LOP3.LUT R2, R3, R11, RZ, 0x3c, !PT ;  /* 0x0000000b03027212 */ /* 0x000fe400078e3cff */
[----:B------:R-:W-:Y:S02]  /*217f0*/  ISETP.NE.AND P0, PT, R11, RZ, PT ;  /* 0x000000ff0b00720c */ /* 0x000fe40003f05270 */
[----:B------:R-:W-:-:S07]  /*21800*/  ISETP.GE.AND P1, PT, R2, RZ, PT ;  /* 0x000000ff0200720c */ /* 0x000fce0003f26270 */
[----:B------:R-:W-:-:S05]  /*21810*/  @P2 IADD3 R0, R0, 0x1, RZ ;  /* 0x0000000100002810 */ /* 0x000fca0007ffe0ff */
[----:B------:R-:W-:-:S04]  /*21820*/  IMAD.MOV.U32 R2, RZ, RZ, R0 ;  /* 0x000000ffff027224 */ /* 0x000fc800078e0000 */
[----:B------:R-:W-:Y:S01]  /*21830*/  @!P1 IMAD.MOV R2, RZ, RZ, -R2 ;  /* 0x000000ffff029224 */ /* 0x000fe200078e0a02 */
[----:B------:R-:W-:-:S05]  /*21840*/  @!P0 LOP3.LUT R2, RZ, R11, RZ, 0x33, !PT ;  /* 0x0000000bff028212 */ /* 0x000fca00078e33ff */
[----:B------:R-:W-:Y:S02]  /*21850*/  IMAD R10, R7, R2, RZ ;  /* 0x00000002070a7224 */ /* 0x000fe400078e02ff */
[----:B------:R-:W-:-:S03]  /*21860*/  IMAD.MOV R2, RZ, RZ, -R2 ;  /* 0x000000ffff027224 */ /* 0x000fc600078e0a02 */
[----:B------:R-:W-:-:S04]  /*21870*/  IADD3 R0, -R10, c[0x0][0x538], RZ ;  /* 0x00014e000a007a10 */ /* 0x000fc80007ffe1ff */
[----:B------:R-:W-:-:S04]  /*21880*/  IMNMX R0, R7, R0, PT ;  /* 0x0000000007007217 */ /* 0x000fc80003800200 */
[----:B------:R-:W-:-:S04]  /*21890*/  IABS R4, R0 ;  /* 0x0000000000047213 */ /* 0x000fc80000000000 */
[----:B------:R-:W1:Y:S08]  /*218a0*/  I2F.RP R5, R4 ;  /* 0x0000000400057306 */ /* 0x000e700000209400 */
[----:B-1----:R-:W1:Y:S02]  /*218b0*/  MUFU.RCP R5, R5 ;  /* 0x0000000500057308 */ /* 0x002e640000001000 */
[----:B-1----:R-:W-:-:S06]  /*218c0*/  IADD3 R5, R5, 0xffffffe, RZ ;  /* 0x0ffffffe05057810 */ /* 0x002fcc0007ffe0ff */
[----:B------:R-:W1:Y:S02]  /*218d0*/  F2I.FTZ.U32.TRUNC.NTZ R9, R5 ;  /* 0x0000000500097305 */ /* 0x000e64000021f000 */
[----:B-1----:R-:W-:Y:S02]  /*218e0*/  IMAD.MOV R7, RZ, RZ, -R9 ;  /* 0x000000ffff077224 */ /* 0x002fe400078e0a09 */
[----:B------:R-:W-:-:S03]  /*218f0*/  IMAD R5, R11, R2, R3 ;  /* 0x000000020b057224 */ /* 0x000fc600078e0203 */
[----:B------:R-:W-:Y:S02]  /*21900*/  MOV R2, R7 ;  /* 0x0000000700027202 */ /* 0x000fe40000000f00 */
[----:B------:R-:W-:Y:S02]  /*21910*/  IABS R7, R0 ;  /* 0x0000000000077213 */ /* 0x000fe40000000000 */
[----:B------:R-:W-:Y:S01]  /*21920*/  IABS R3, R5 ;  /* 0x0000000500037213 */ /* 0x000fe20000000000 */
[----:B------:R-:W-:-:S04]  /*21930*/  IMAD R2, R2, R4, RZ ;  /* 0x0000000402027224 */ /* 0x000fc800078e02ff */
[----:B------:R-:W-:-:S04]  /*21940*/  IMAD.HI.U32 R8, R9, R2, R8 ;  /* 0x0000000209087227 */ /* 0x000fc800078e0008 */
[----:B------:R-:W-:-:S04]  /*21950*/  IMAD.MOV R2, RZ, RZ, -R7 ;  /* 0x000000ffff027224 */ /* 0x000fc800078e0a07 */
        /* <DEDUP_REMOVED lines=15> */
[----:B------:R-:W-:-:S05]  /*21a50*/  IMAD R0, R2, R3, R5 ;  /* 0x0000000302007224 */ /* 0x000fca00078e0205 */
[----:B------:R1:W-:Y:S02]  /*21a60*/  STL [R1+0x8], R0 ;  /* 0x0000080001007387 */ /* 0x0003e40000100800 */
.L_x_791:
[----:B------:R-:W-:Y:S05]  /*21a70*/  BSYNC B0 ;  /* 0x0000000000007941 */ /* 0x000fea0003800000 */
.L_x_789:
[----:B------:R-:W-:-:S04]  /*21a80*/  LOP3.LUT R2, RZ, R2, RZ, 0x33, !PT ;  /* 0x00000002ff027212 */ /* 0x000fc800078e33ff */
[----:B-1----:R-:W-:-:S05]  /*21a90*/  IADD3 R0, R2, R6, RZ ;  /* 0x0000000602007210 */ /* 0x002fca0007ffe0ff */
[----:B------:R1:W-:Y:S01]  /*21aa0*/  STL [R1+0x4], R0 ;  /* 0x0000040001007387 */ /* 0x0003e20000100800 */
[----:B------:R-:W-:Y:S05]  /*21ab0*/  BRA `(.L_x_792) ;  /* 0x0000005000007947 */ /* 0x000fea0003800000 */
.L_x_780:
[----:B------:R-:W-:Y:S01]  /*21ac0*/  MOV R0, c[0x0][0x53c] ;  /* 0x00014f0000007a02 */ /* 0x000fe20000000f00 */
[----:B------:R1:W-:Y:S04]  /*21ad0*/  STL [R1], R10 ;  /* 0x0000000a01007387 */ /* 0x0003e80000100800 */
[----:B------:R1:W-:Y:S04]  /*21ae0*/  STL [R1+0x4], RZ ;  /* 0x000004ff01007387 */ /* 0x0003e80000100800 */
[----:B------:R1:W-:Y:S04]  /*21af0*/  STL [R1+0x8], RZ ;  /* 0x000008ff01007387 */ /* 0x0003e80000100800 */
[----:B------:R1:W-:Y:S02]  /*21b00*/  STL [R1+0xc], R0 ;  /* 0x00000c0001007387 */ /* 0x0003e40000100800 */
.L_x_792:
[----:B------:R-:W-:Y:S05]  /*21b10*/  BSYNC B1 ;  /* 0x0000000000017941 */ /* 0x000fea0003800000 */
.L_x_778:
[----:B---3--:R-:W2:Y:S04]  /*21b20*/  LDL R4, [R1] ;  /* 0x0000000001047983 */ /* 0x008ea80000100800 */
[----:B------:R-:W2:Y:S04]  /*21b30*/  LDL R5, [R1+0x4] ;  /* 0x0000040001057983 */ /* 0x000ea80000100800 */
[----:B------:R-:W2:Y:S04]  /*21b40*/  LDL R6, [R1+0x8] ;  /* 0x0000080001067983 */ /* 0x000ea80000100800 */
[----:B------:R-:W2:Y:S01]  /*21b50*/  LDL R7, [R1+0xc] ;  /* 0x00000c0001077983 */ /* 0x000ea20000100800 */
[----:B------:R-:W-:Y:S03]  /*21b60*/  WARPSYNC 0xffffffff ;  /* 0xffffffff00007948 */ /* 0x000fe60003800000 */
[----:B------:R-:W-:Y:S01]  /*21b70*/  BAR.SYNC.DEFER_BLOCKING 0x4, 0x100 ;  /* 0x0104000000007b1d */ /* 0x000fe20000010000 */
[----:B------:R-:W-:-:S13]  /*21b80*/  ISETP.NE.AND P0, PT, R13, RZ, PT ;  /* 0x000000ff0d00720c */ /* 0x000fda0003f05270 */
[----:B--2---:R2:W-:Y:S04]  /*21b90*/  @!P0 STS.128 [0x18100], R4 ;  /* 0x01810004ff008388 */ /* 0x0045e80000000c00 */
[----:B------:R-:W-:Y:S06]  /*21ba0*/  BAR.ARV 0x5, 0x100 ;  /* 0x0144000000007b1d */ /* 0x000fec0000002000 */
.L_x_773:
[----:B-1----:R-:W3:Y:S02]  /*21bb0*/  LDL R0, [R1+0xc] ;  /* 0x00000c0001007983 */ /* 0x002ee40000100800 */
[----:B---3--:R-:W-:-:S13]  /*21bc0*/  ISETP.GE.AND P0, PT, R0, c[0x0][0x53c], PT ;  /* 0x00014f0000007a0c */ /* 0x008fda0003f06270 */
[----:B--2-4-:R-:W-:Y:S01]  /*21bd0*/  @P0 CALL.REL.NOINC `(.L_x_793) ;  /* 0x0000001000000944 */ /* 0x014fe20003c00000 */
[----:B------:R-:W-:Y:S05]  /*21be0*/  BRA `(.L_x_794) ;  /* 0xfffdfe4000007947 */ /* 0x000fea000383ffff */
.L_x_793:
[----:B------:R-:W-:Y:S05]  /*21bf0*/  EXIT ;  /* 0x000000000000794d */ /* 0x000fea0003800000 */
.L_x_574:
[----:B------:R-:W-:Y:S01]  /*21c00*/  IMAD.MOV.U32 R0, RZ, RZ, R4 ;  /* 0x000000ffff007224 */ /* 0x000fe200078e0004 */
[----:B------:R-:W-:Y:S02]  /*21c10*/  MOV R2, 0x1 ;  /* 0x0000000100027802 */ /* 0x000fe40000000f00 */
[----:B------:R-:W-:Y:S02]  /*21c20*/  MOV R3, 0x21c40 ;  /* 0x00021c4000037802 */ /* 0x000fe40000000f00 */
[----:B------:R-:W-:Y:S05]  /*21c30*/  CALL.REL.NOINC `($__internal_14_$__cuda_sm70_shflsync_up_p) ;  /* 0x0000184000007944 */ /* 0x000fea0003c00000 */
[----:B------:R-:W-:Y:S01]  /*21c40*/  MOV R0, R5 ;  /* 0x0000000500007202 */ /* 0x000fe20000000f00 */
[----:B------:R-:W-:Y:S05]  /*21c50*/  BRA `(.L_x_795) ;  /* 0xfffde82000007947 */ /* 0x000fea000383ffff */
.L_x_575:
[----:B------:R-:W-:Y:S01]  /*21c60*/  IMAD.MOV.U32 R0, RZ, RZ, R4 ;  /* 0x000000ffff007224 */ /* 0x000fe200078e0004 */
[----:B------:R-:W-:Y:S02]  /*21c70*/  MOV R2, 0x2 ;  /* 0x0000000200027802 */ /* 0x000fe40000000f00 */
[----:B------:R-:W-:Y:S02]  /*21c80*/  MOV R3, 0x21ca0 ;  /* 0x00021ca000037802 */ /* 0x000fe40000000f00 */
[----:B------:R-:W-:Y:S05]  /*21c90*/  CALL.REL.NOINC `($__internal_14_$__cuda_sm70_shflsync_up_p) ;  /* 0x000017e000007944 */ /* 0x000fea0003c00000 */
[----:B------:R-:W-:Y:S02]  /*21ca0*/  SEL R5, R5, RZ, P4 ;  /* 0x000000ff05057207 */ /* 0x000fe40002000000 */
[----:B------:R-:W-:Y:S02]  /*21cb0*/  MOV R2, 0x4 ;  /* 0x0000000400027802 */ /* 0x000fe40000000f00 */
[----:B------:R-:W-:Y:S01]  /*21cc0*/  MOV R3, 0x21d00 ;  /* 0x00021d0000037802 */ /* 0x000fe20000000f00 */
[----:B------:R-:W-:-:S04]  /*21cd0*/  IMAD.IADD R4, R4, 0x1, R5 ;  /* 0x0000000104047824 */ /* 0x000fc800078e0205 */
[----:B------:R-:W-:Y:S02]  /*21ce0*/  IMAD.MOV.U32 R0, RZ, RZ, R4 ;  /* 0x000000ffff007224 */ /* 0x000fe400078e0004 */
        /* <DEDUP_REMOVED lines=16> */
[----:B------:R-:W-:Y:S02]  /*21df0*/  IMAD.IADD R4, R4, 0x1, R5 ;  /* 0x0000000104047824 */ /* 0x000fe400078e0205 */
[----:B------:R-:W-:Y:S02]  /*21e00*/  IMAD.MOV.U32 R5, RZ, RZ, 0x1f ;  /* 0x0000001fff057424 */ /* 0x000fe400078e00ff */
[----:B------:R-:W-:Y:S02]  /*21e10*/  IMAD.MOV.U32 R9, RZ, RZ, R4 ;  /* 0x000000ffff097224 */ /* 0x000fe400078e0004 */
[----:B------:R-:W-:Y:S05]  /*21e20*/  CALL.REL.NOINC `($__internal_13_$__cuda_sm70_shflsync_idx_p) ;  /* 0x0000160000007944 */ /* 0x000fea0003c00000 */
[----:B------:R-:W-:Y:S01]  /*21e30*/  MOV R0, R5 ;  /* 0x0000000500007202 */ /* 0x000fe20000000f00 */
[----:B------:R-:W-:Y:S05]  /*21e40*/  BRA `(.L_x_796) ;  /* 0xfffde73000007947 */ /* 0x000fea000383ffff */
.L_x_577:
[----:B------:R-:W-:Y:S02]  /*21e50*/  SEL R0, RZ, 0x1, P0 ;  /* 0x00000001ff007807 */ /* 0x000fe40000000000 */
[----:B------:R-:W-:-:S02]  /*21e60*/  MOV R2, 0x21e80 ;  /* 0x00021e8000027802 */ /* 0x000fc40000000f00 */
[----:B------:R-:W-:Y:S05]  /*21e70*/  CALL.REL.NOINC `($__internal_15_$__cuda_sm70_votesync_ballot) ;  /* 0x0000167000007944 */ /* 0x000fea0003c00000 */
[----:B------:R-:W-:Y:S01]  /*21e80*/  MOV R7, R0 ;  /* 0x0000000000077202 */ /* 0x000fe20000000f00 */
[----:B------:R-:W-:Y:S05]  /*21e90*/  BRA `(.L_x_797) ;  /* 0xfffde77000007947 */ /* 0x000fea000383ffff */
.L_x_578:
[----:B------:R-:W-:Y:S01]  /*21ea0*/  IMAD.MOV.U32 R9, RZ, RZ, R10 ;  /* 0x000000ffff097224 */ /* 0x000fe200078e000a */
[----:B------:R-:W-:Y:S01]  /*21eb0*/  MOV R5, R0 ;  /* 0x0000000000057202 */ /* 0x000fe20000000f00 */
[----:B------:R-:W-:Y:S01]  /*21ec0*/  IMAD.MOV.U32 R3, RZ, RZ, 0x1f ;  /* 0x0000001fff037424 */ /* 0x000fe200078e00ff */
[----:B-1----:R-:W-:-:S02]  /*21ed0*/  MOV R2, 0x21ef0 ;  /* 0x00021ef000027802 */ /* 0x002fc40000000f00 */
[----:B------:R-:W-:Y:S05]  /*21ee0*/  CALL.REL.NOINC `($__internal_13_$__cuda_sm70_shflsync_idx_p) ;  /* 0x0000154000007944 */ /* 0x000fea0003c00000 */
[----:B------:R-:W-:Y:S01]  /*21ef0*/  IMAD.MOV.U32 R12, RZ, RZ, R5 ;  /* 0x000000ffff0c7224 */ /* 0x000fe200078e0005 */
[----:B------:R-:W-:Y:S01]  /*21f00*/  MOV R9, R8 ;  /* 0x0000000800097202 */ /* 0x000fe20000000f00 */
[----:B------:R-:W-:Y:S01]  /*21f10*/  IMAD.MOV.U32 R6, RZ, RZ, RZ ;  /* 0x000000ffff067224 */ /* 0x000fe200078e00ff */
[----:B------:R-:W-:Y:S01]  /*21f20*/  MOV R5, R0 ;  /* 0x0000000000057202 */ /* 0x000fe20000000f00 */
[----:B------:R-:W-:Y:S01]  /*21f30*/  IMAD.MOV.U32 R3, RZ, RZ, 0x1f ;  /* 0x0000001fff037424 */ /* 0x000fe200078e00ff */
[----:B------:R-:W-:-:S02]  /*21f40*/  MOV R2, 0x21f60 ;  /* 0x00021f6000027802 */ /* 0x000fc40000000f00 */
[----:B------:R-:W-:Y:S05]  /*21f50*/  CALL.REL.NOINC `($__internal_13_$__cuda_sm70_shflsync_idx_p) ;  /* 0x000014d000007944 */ /* 0x000fea0003c00000 */
[----:B------:R-:W-:Y:S01]  /*21f60*/  MOV R10, R5 ;  /* 0x00000005000a7202 */ /* 0x000fe20000000f00 */
[----:B------:R-:W-:Y:S05]  /*21f70*/  BRA `(.L_x_798) ;  /* 0xfffde70000007947 */ /* 0x000fea000383ffff */
.L_x_581:
[----:B------:R-:W-:Y:S01]  /*21f80*/  IMAD.MOV.U32 R9, RZ, RZ, R4 ;  /* 0x000000ffff097224 */ /* 0x000fe200078e0004 */
[----:B------:R-:W-:-:S02]  /*21f90*/  MOV R3, 0x1f ;  /* 0x0000001f00037802 */ /* 0x000fc40000000f00 */
[----:B-1----:R-:W-:Y:S02]  /*21fa0*/  MOV R2, 0x21fc0 ;  /* 0x00021fc000027802 */ /* 0x002fe40000000f00 */
[----:B--234-:R-:W-:Y:S05]  /*21fb0*/  CALL.REL.NOINC `($__internal_13_$__cuda_sm70_shflsync_idx_p) ;  /* 0x0000147000007944 */ /* 0x01cfea0003c00000 */
[----:B------:R-:W-:Y:S01]  /*21fc0*/  MOV R6, R5 ;  /* 0x0000000500067202 */ /* 0x000fe20000000f00 */
[----:B------:R-:W-:Y:S05]  /*21fd0*/  BRA `(.L_x_580) ;  /* 0xfffde70000007947 */ /* 0x000fea000383ffff */
.L_x_636:
[----:B------:R-:W-:Y:S01]  /*21fe0*/  IMAD.MOV.U32 R9, RZ, RZ, R12 ;  /* 0x000000ffff097224 */ /* 0x000fe200078e000c */
[----:B------:R-:W-:Y:S01]  /*21ff0*/  MOV R5, RZ ;  /* 0x000000ff00057202 */ /* 0x000fe20000000f00 */
[----:B------:R-:W-:Y:S01]  /*22000*/  IMAD.MOV.U32 R3, RZ, RZ, 0x181f ;  /* 0x0000181fff037424 */ /* 0x000fe200078e00ff */
[----:B------:R-:W-:Y:S02]  /*22010*/  MOV R2, 0x22030 ;  /* 0x0002203000027802 */ /* 0x000fe40000000f00 */
[----:B-1---5:R-:W-:Y:S05]  /*22020*/  CALL.REL.NOINC `($__internal_13_$__cuda_sm70_shflsync_idx_p) ;  /* 0x0000140000007944 */ /* 0x022fea0003c00000 */
[----:B------:R-:W-:Y:S01]  /*22030*/  MOV R10, R5 ;  /* 0x00000005000a7202 */ /* 0x000fe20000000f00 */
[----:B------:R-:W-:Y:S05]  /*22040*/  BRA `(.L_x_799) ;  /* 0xfffe655000007947 */ /* 0x000fea000383ffff */
.L_x_637:
[----:B------:R-:W-:Y:S01]  /*22050*/  IMAD.MOV.U32 R9, RZ, RZ, R15 ;  /* 0x000000ffff097224 */ /* 0x000fe200078e000f */
[----:B------:R-:W-:Y:S01]  /*22060*/  MOV R5, RZ ;  /* 0x000000ff00057202 */ /* 0x000fe20000000f00 */
[----:B------:R-:W-:Y:S01]  /*22070*/  IMAD.MOV.U32 R3, RZ, RZ, 0x181f ;  /* 0x0000181fff037424 */ /* 0x000fe200078e00ff */
[----:B------:R-:W-:Y:S02]  /*22080*/  MOV R2, 0x220a0 ;  /* 0x000220a000027802 */ /* 0x000fe40000000f00 */
[----:B-123-5:R-:W-:Y:S05]  /*22090*/  CALL.REL.NOINC `($__internal_13_$__cuda_sm70_shflsync_idx_p) ;  /* 0x0000139000007944 */ /* 0x02efea0003c00000 */
[----:B------:R-:W-:Y:S01]  /*220a0*/  MOV R0, R5 ;  /* 0x0000000500007202 */ /* 0x000fe20000000f00 */
[----:B------:R-:W-:Y:S05]  /*220b0*/  BRA `(.L_x_800) ;  /* 0xfffe650000007947 */ /* 0x000fea000383ffff */
.L_x_640:
[----:B-1----:R-:W-:Y:S01]  /*220c0*/  IMAD.MOV.U32 R9, RZ, RZ, R12 ;  /* 0x000000ffff097224 */ /* 0x002fe200078e000c */
[----:B------:R-:W-:Y:S01]  /*220d0*/  MOV R5, 0x1 ;  /* 0x0000000100057802 */ /* 0x000fe20000000f00 */
[----:B------:R-:W-:Y:S01]  /*220e0*/  IMAD.MOV.U32 R3, RZ, RZ, 0x181f ;  /* 0x0000181fff037424 */ /* 0x000fe200078e00ff */
[----:B------:R-:W-:-:S02]  /*220f0*/  MOV R2, 0x22110 ;  /* 0x0002211000027802 */ /* 0x000fc40000000f00 */
[----:B--2345:R-:W-:Y:S05]  /*22100*/  CALL.REL.NOINC `($__internal_13_$__cuda_sm70_shflsync_idx_p) ;  /* 0x0000132000007944 */ /* 0x03cfea0003c00000 */
[----:B------:R-:W-:Y:S01]  /*22110*/  IMAD.MOV.U32 R10, RZ, RZ, R5 ;  /* 0x000000ffff0a7224 */ /* 0x000fe200078e0005 */
[----:B------:R-:W-:Y:S01]  /*22120*/  MOV R5, 0x1 ;  /* 0x0000000100057802 */ /* 0x000fe20000000f00 */
[----:B------:R-:W-:Y:S01]  /*22130*/  IMAD.MOV.U32 R9, RZ, RZ, R15 ;  /* 0x000000ffff097224 */ /* 0x000fe200078e000f */
[----:B------:R-:W-:-:S02]  /*22140*/  MOV R3, 0x181f ;  /* 0x0000181f00037802 */ /* 0x000fc40000000f00 */
[----:B------:R-:W-:Y:S02]  /*22150*/  MOV R2, 0x22170 ;  /* 0x0002217000027802 */ /* 0x000fe40000000f00 */
[----:B------:R-:W-:Y:S05]  /*22160*/  CALL.REL.NOINC `($__internal_13_$__cuda_sm70_shflsync_idx_p) ;  /* 0x000012c000007944 */ /* 0x000fea0003c00000 */
[----:B------:R-:W-:Y:S01]  /*22170*/  MOV R0, R5 ;  /* 0x0000000500007202 */ /* 0x000fe20000000f00 */
[----:B------:R-:W-:Y:S05]  /*22180*/  BRA `(.L_x_801) ;  /* 0xfffe65c000007947 */ /* 0x000fea000383ffff */
.L_x_643:
[----:B-1----:R-:W-:Y:S01]  /*22190*/  IMAD.MOV.U32 R9, RZ, RZ, R12 ;  /* 0x000000ffff097224 */ /* 0x002fe200078e000c */
[----:B------:R-:W-:Y:S01]  /*221a0*/  MOV R5, 0x2 ;  /* 0x0000000200057802 */ /* 0x000fe20000000f00 */
[----:B------:R-:W-:Y:S01]  /*221b0*/  IMAD.MOV.U32 R3, RZ, RZ, 0x181f ;  /* 0x0000181fff037424 */ /* 0x000fe200078e00ff */
[----:B------:R-:W-:Y:S02]  /*221c0*/  MOV R2, 0x221e0 ;  /* 0x000221e000027802 */ /* 0x000fe40000000f00 */
[----:B--2345:R-:W-:Y:S05]  /*221d0*/  CALL.REL.NOINC `($__internal_13_$__cuda_sm70_shflsync_idx_p) ;  /* 0x0000125000007944 */ /* 0x03cfea0003c00000 */
[----:B------:R-:W-:Y:S01]  /*221e0*/  MOV R10, R5 ;  /* 0x00000005000a7202 */ /* 0x000fe20000000f00 */
[----:B------:R-:W-:Y:S05]  /*221f0*/  BRA `(.L_x_802) ;  /* 0xfffe66b000007947 */ /* 0x000fea000383ffff */
.L_x_644:
[----:B-1----:R-:W-:Y:S01]  /*22200*/  IMAD.MOV.U32 R9, RZ, RZ, R15 ;  /* 0x000000ffff097224 */ /* 0x002fe200078e000f */
[----:B------:R-:W-:Y:S01]  /*22210*/  MOV R5, 0x2 ;  /* 0x0000000200057802 */ /* 0x000fe20000000f00 */
[----:B------:R-:W-:Y:S01]  /*22220*/  IMAD.MOV.U32 R3, RZ, RZ, 0x181f ;  /* 0x0000181fff037424 */ /* 0x000fe200078e00ff */
[----:B------:R-:W-:Y:S02]  /*22230*/  MOV R2, 0x22250 ;  /* 0x0002225000027802 */ /* 0x000fe40000000f00 */
[----:B--2345:R-:W-:Y:S05]  /*22240*/  CALL.REL.NOINC `($__internal_13_$__cuda_sm70_shflsync_idx_p) ;  /* 0x000011e000007944 */ /* 0x03cfea0003c00000 */
[----:B------:R-:W-:Y:S01]  /*22250*/  MOV R0, R5 ;  /* 0x0000000500007202 */ /* 0x000fe20000000f00 */
[----:B------:R-:W-:Y:S05]  /*22260*/  BRA `(.L_x_803) ;  /* 0xfffe666000007947 */ /* 0x000fea000383ffff */
.L_x_647:
[----:B--2---:R-:W-:Y:S01]  /*22270*/  IMAD.MOV.U32 R9, RZ, RZ, R12 ;  /* 0x000000ffff097224 */ /* 0x004fe200078e000c */
[----:B------:R-:W-:Y:S01]  /*22280*/  MOV R5, 0x3 ;  /* 0x0000000300057802 */ /* 0x000fe20000000f00 */
[----:B------:R-:W-:Y:S01]  /*22290*/  IMAD.MOV.U32 R3, RZ, RZ, 0x181f ;  /* 0x0000181fff037424 */ /* 0x000fe200078e00ff */
[----:B------:R-:W-:-:S02]  /*222a0*/  MOV R2, 0x222c0 ;  /* 0x000222c000027802 */ /* 0x000fc40000000f00 */
[----:B-1-345:R-:W-:Y:S05]  /*222b0*/  CALL.REL.NOINC `($__internal_13_$__cuda_sm70_shflsync_idx_p) ;  /* 0x0000117000007944 */ /* 0x03afea0003c00000 */
        /* <DEDUP_REMOVED lines=8> */
.L_x_732:
[----:B------:R-:W-:Y:S01]  /*22340*/  IMAD.MOV.U32 R2, RZ, RZ, R237 ;  /* 0x000000ffff027224 */ /* 0x000fe200078e00ed */
[----:B------:R-:W-:Y:S02]  /*22350*/  MOV R5, 0x2 ;  /* 0x0000000200057802 */ /* 0x000fe40000000f00 */
[----:B------:R-:W-:Y:S02]  /*22360*/  MOV R3, 0x22380 ;  /* 0x0002238000037802 */ /* 0x000fe40000000f00 */
[----:B------:R-:W-:Y:S05]  /*22370*/  CALL.REL.NOINC `($__internal_12_$__cuda_sm70_shflsync_bfly_p) ;  /* 0x0000106000007944 */ /* 0x000fea0003c00000 */
[----:B------:R-:W-:Y:S01]  /*22380*/  MOV R0, R5 ;  /* 0x0000000500007202 */ /* 0x000fe20000000f00 */
[----:B------:R-:W-:Y:S05]  /*22390*/  BRA `(.L_x_805) ;  /* 0xffffa98000007947 */ /* 0x000fea000383ffff */
.L_x_733:
[----:B------:R-:W-:Y:S01]  /*223a0*/  IMAD.MOV.U32 R2, RZ, RZ, R0 ;  /* 0x000000ffff027224 */ /* 0x000fe200078e0000 */
[----:B------:R-:W-:Y:S02]  /*223b0*/  MOV R5, 0x1 ;  /* 0x0000000100057802 */ /* 0x000fe40000000f00 */
[----:B------:R-:W-:Y:S02]  /*223c0*/  MOV R3, 0x223e0 ;  /* 0x000223e000037802 */ /* 0x000fe40000000f00 */
[----:B-1----:R-:W-:Y:S05]  /*223d0*/  CALL.REL.NOINC `($__internal_12_$__cuda_sm70_shflsync_bfly_p) ;  /* 0x0000100000007944 */ /* 0x002fea0003c00000 */
[----:B------:R-:W-:Y:S01]  /*223e0*/  FADD.FTZ R0, R0, R5 ;  /* 0x0000000500007221 */ /* 0x000fe20000010000 */
[----:B------:R-:W-:Y:S02]  /*223f0*/  MOV R2, R238 ;  /* 0x000000ee00027202 */ /* 0x000fe40000000f00 */
[----:B------:R-:W-:-:S02]  /*22400*/  MOV R5, 0x2 ;  /* 0x0000000200057802 */ /* 0x000fc40000000f00 */
[----:B------:R-:W-:Y:S02]  /*22410*/  MOV R3, 0x22430 ;  /* 0x0002243000037802 */ /* 0x000fe40000000f00 */
[----:B------:R-:W-:Y:S05]  /*22420*/  CALL.REL.NOINC `($__internal_12_$__cuda_sm70_shflsync_bfly_p) ;  /* 0x00000fb000007944 */ /* 0x000fea0003c00000 */
[----:B------:R-:W-:Y:S01]  /*22430*/  FADD.FTZ R4, R238, R5 ;  /* 0x00000005ee047221 */ /* 0x000fe20000010000 */
[----:B------:R-:W-:Y:S02]  /*22440*/  MOV R5, 0x1 ;  /* 0x0000000100057802 */ /* 0x000fe40000000f00 */
[----:B------:R-:W-:Y:S02]  /*22450*/  MOV R3, 0x22480 ;  /* 0x0002248000037802 */ /* 0x000fe40000000f00 */
[----:B------:R-:W-:Y:S02]  /*22460*/  MOV R2, R4 ;  /* 0x0000000400027202 */ /* 0x000fe40000000f00 */
[----:B------:R-:W-:Y:S05]  /*22470*/  CALL.REL.NOINC `($__internal_12_$__cuda_sm70_shflsync_bfly_p) ;  /* 0x00000f6000007944 */ /* 0x000fea0003c00000 */
[----:B------:R-:W-:Y:S01]  /*22480*/  MOV R3, R5 ;  /* 0x0000000500037202 */ /* 0x000fe20000000f00 */
[----:B------:R-:W-:Y:S05]  /*22490*/  BRA `(.L_x_806) ;  /* 0xffffa8f000007947 */ /* 0x000fea000383ffff */
.L_x_740:
[----:B-1-34-:R-:W-:Y:S01]  /*224a0*/  IMAD.MOV.U32 R9, RZ, RZ, R13 ;  /* 0x000000ffff097224 */ /* 0x01afe200078e000d */
[----:B------:R-:W-:Y:S01]  /*224b0*/  MOV R5, RZ ;  /* 0x000000ff00057202 */ /* 0x000fe20000000f00 */
[----:B------:R-:W-:Y:S01]  /*224c0*/  IMAD.MOV.U32 R3, RZ, RZ, 0x181f ;  /* 0x0000181fff037424 */ /* 0x000fe200078e00ff */
[----:B------:R-:W-:Y:S02]  /*224d0*/  MOV R2, 0x224f0 ;  /* 0x000224f000027802 */ /* 0x000fe40000000f00 */
[----:B------:R-:W-:Y:S05]  /*224e0*/  CALL.REL.NOINC `($__internal_13_$__cuda_sm70_shflsync_idx_p) ;  /* 0x00000f4000007944 */ /* 0x000fea0003c00000 */
[----:B------:R-:W-:Y:S01]  /*224f0*/  MOV R7, R5 ;  /* 0x0000000500077202 */ /* 0x000fe20000000f00 */
[----:B------:R-:W-:Y:S05]  /*22500*/  BRA `(.L_x_807) ;  /* 0xffffc1d000007947 */ /* 0x000fea000383ffff */
.L_x_741:
[----:B------:R-:W-:Y:S01]  /*22510*/  IMAD.MOV.U32 R9, RZ, RZ, R14 ;  /* 0x000000ffff097224 */ /* 0x000fe200078e000e */
[----:B------:R-:W-:Y:S01]  /*22520*/  MOV R5, RZ ;  /* 0x000000ff00057202 */ /* 0x000fe20000000f00 */
[----:B------:R-:W-:Y:S01]  /*22530*/  IMAD.MOV.U32 R3, RZ, RZ, 0x181f ;  /* 0x0000181fff037424 */ /* 0x000fe200078e00ff */
[----:B------:R-:W-:-:S02]  /*22540*/  MOV R2, 0x22560 ;  /* 0x0002256000027802 */ /* 0x000fc40000000f00 */
[----:B-12---:R-:W-:Y:S05]  /*22550*/  CALL.REL.NOINC `($__internal_13_$__cuda_sm70_shflsync_idx_p) ;  /* 0x00000ed000007944 */ /* 0x006fea0003c00000 */
[----:B------:R-:W-:Y:S01]  /*22560*/  MOV R2, R5 ;  /* 0x0000000500027202 */ /* 0x000fe20000000f00 */
[----:B------:R-:W-:Y:S05]  /*22570*/  BRA `(.L_x_808) ;  /* 0xffffc18000007947 */ /* 0x000fea000383ffff */
.L_x_744:
[----:B--2---:R-:W-:Y:S01]  /*22580*/  IMAD.MOV.U32 R9, RZ, RZ, R13 ;  /* 0x000000ffff097224 */ /* 0x004fe200078e000d */
[----:B------:R-:W-:Y:S01]  /*22590*/  MOV R5, 0x1 ;  /* 0x0000000100057802 */ /* 0x000fe20000000f00 */
[----:B------:R-:W-:Y:S01]  /*225a0*/  IMAD.MOV.U32 R3, RZ, RZ, 0x181f ;  /* 0x0000181fff037424 */ /* 0x000fe200078e00ff */
[----:B----4-:R-:W-:-:S02]  /*225b0*/  MOV R2, 0x225d0 ;  /* 0x000225d000027802 */ /* 0x010fc40000000f00 */
[----:B-1-3--:R-:W-:Y:S05]  /*225c0*/  CALL.REL.NOINC `($__internal_13_$__cuda_sm70_shflsync_idx_p) ;  /* 0x00000e6000007944 */ /* 0x00afea0003c00000 */
        /* <DEDUP_REMOVED lines=8> */
.L_x_747:
[----:B-1----:R-:W-:Y:S01]  /*22650*/  IMAD.MOV.U32 R9, RZ, RZ, R13 ;  /* 0x000000ffff097224 */ /* 0x002fe200078e000d */
[----:B------:R-:W-:Y:S01]  /*22660*/  MOV R5, 0x2 ;  /* 0x0000000200057802 */ /* 0x000fe20000000f00 */
[----:B------:R-:W-:Y:S01]  /*22670*/  IMAD.MOV.U32 R3, RZ, RZ, 0x181f ;  /* 0x0000181fff037424 */ /* 0x000fe200078e00ff */
[----:B----4-:R-:W-:Y:S02]  /*22680*/  MOV R2, 0x226a0 ;  /* 0x000226a000027802 */ /* 0x010fe40000000f00 */
[----:B--23--:R-:W-:Y:S05]  /*22690*/  CALL.REL.NOINC `($__internal_13_$__cuda_sm70_shflsync_idx_p) ;  /* 0x00000d9000007944 */ /* 0x00cfea0003c00000 */
[----:B------:R-:W-:Y:S01]  /*226a0*/  MOV R7, R5 ;  /* 0x0000000500077202 */ /* 0x000fe20000000f00 */
[----:B------:R-:W-:Y:S05]  /*226b0*/  BRA `(.L_x_810) ;  /* 0xffffc2f000007947 */ /* 0x000fea000383ffff */
.L_x_748:
[----:B------:R-:W-:Y:S01]  /*226c0*/  IMAD.MOV.U32 R9, RZ, RZ, R14 ;  /* 0x000000ffff097224 */ /* 0x000fe200078e000e */
[----:B------:R-:W-:Y:S01]  /*226d0*/  MOV R5, 0x2 ;  /* 0x0000000200057802 */ /* 0x000fe20000000f00 */
[----:B------:R-:W-:Y:S01]  /*226e0*/  IMAD.MOV.U32 R3, RZ, RZ, 0x181f ;  /* 0x0000181fff037424 */ /* 0x000fe200078e00ff */
[----:B----4-:R-:W-:Y:S02]  /*226f0*/  MOV R2, 0x22710 ;  /* 0x0002271000027802 */ /* 0x010fe40000000f00 */
[----:B-123--:R-:W-:Y:S05]  /*22700*/  CALL.REL.NOINC `($__internal_13_$__cuda_sm70_shflsync_idx_p) ;  /* 0x00000d2000007944 */ /* 0x00efea0003c00000 */
[----:B------:R-:W-:Y:S01]  /*22710*/  MOV R2, R5 ;  /* 0x0000000500027202 */ /* 0x000fe20000000f00 */
[----:B------:R-:W-:Y:S05]  /*22720*/  BRA `(.L_x_811) ;  /* 0xffffc2a000007947 */ /* 0x000fea000383ffff */
.L_x_751:
[----:B-1----:R-:W-:Y:S01]  /*22730*/  IMAD.MOV.U32 R9, RZ, RZ, R13 ;  /* 0x000000ffff097224 */ /* 0x002fe200078e000d */
[----:B------:R-:W-:Y:S01]  /*22740*/  MOV R5, 0x3 ;  /* 0x0000000300057802 */ /* 0x000fe20000000f00 */
[----:B------:R-:W-:Y:S01]  /*22750*/  IMAD.MOV.U32 R3, RZ, RZ, 0x181f ;  /* 0x0000181fff037424 */ /* 0x000fe200078e00ff */
[----:B------:R-:W-:-:S02]  /*22760*/  MOV R2, 0x22780 ;  /* 0x0002278000027802 */ /* 0x000fc40000000f00 */
[----:B--234-:R-:W-:Y:S05]  /*22770*/  CALL.REL.NOINC `($__internal_13_$__cuda_sm70_shflsync_idx_p) ;  /* 0x00000cb000007944 */ /* 0x01cfea0003c00000 */
        /* <DEDUP_REMOVED lines=8> */
.L_x_753:
[----:B------:R-:W-:Y:S01]  /*22800*/  IMAD.MOV.U32 R9, RZ, RZ, R36 ;  /* 0x000000ffff097224 */ /* 0x000fe200078e0024 */
[----:B------:R-:W-:Y:S01]  /*22810*/  MOV R5, RZ ;  /* 0x000000ff00057202 */ /* 0x000fe20000000f00 */
[----:B------:R-:W-:Y:S01]  /*22820*/  IMAD.MOV.U32 R3, RZ, RZ, 0x1c1f ;  /* 0x00001c1fff037424 */ /* 0x000fe200078e00ff */
[----:B------:R-:W-:Y:S02]  /*22830*/  MOV R2, 0x22850 ;  /* 0x0002285000027802 */ /* 0x000fe40000000f00 */
[----:B-1----:R-:W-:Y:S05]  /*22840*/  CALL.REL.NOINC `($__internal_13_$__cuda_sm70_shflsync_idx_p) ;  /* 0x00000be000007944 */ /* 0x002fea0003c00000 */
[----:B------:R-:W-:Y:S01]  /*22850*/  MOV R4, R5 ;  /* 0x0000000500047202 */ /* 0x000fe20000000f00 */
[----:B------:R-:W-:Y:S05]  /*22860*/  BRA `(.L_x_813) ;  /* 0xffffc5f000007947 */ /* 0x000fea000383ffff */
.L_x_754:
[----:B------:R-:W-:Y:S01]  /*22870*/  IMAD.MOV.U32 R9, RZ, RZ, R38 ;  /* 0x000000ffff097224 */ /* 0x000fe200078e0026 */
[----:B------:R-:W-:Y:S01]  /*22880*/  MOV R5, RZ ;  /* 0x000000ff00057202 */ /* 0x000fe20000000f00 */
[----:B------:R-:W-:Y:S01]  /*22890*/  IMAD.MOV.U32 R3, RZ, RZ, 0x1c1f ;  /* 0x00001c1fff037424 */ /* 0x000fe200078e00ff */
[----:B------:R-:W-:Y:S02]  /*228a0*/  MOV R2, 0x228c0 ;  /* 0x000228c000027802 */ /* 0x000fe40000000f00 */
[----:B-123--:R-:W-:Y:S05]  /*228b0*/  CALL.REL.NOINC `($__internal_13_$__cuda_sm70_shflsync_idx_p) ;  /* 0x00000b7000007944 */ /* 0x00efea0003c00000 */
[----:B------:R-:W-:Y:S01]  /*228c0*/  MOV R0, R5 ;  /* 0x0000000500007202 */ /* 0x000fe20000000f00 */
[----:B------:R-:W-:Y:S05]  /*228d0*/  BRA `(.L_x_814) ;  /* 0xffffc5a000007947 */ /* 0x000fea000383ffff */
.L_x_757:
[----:B------:R-:W-:Y:S01]  /*228e0*/  IMAD.MOV.U32 R9, RZ, RZ, R36 ;  /* 0x000000ffff097224 */ /* 0x000fe200078e0024 */
[----:B------:R-:W-:Y:S01]  /*228f0*/  MOV R5, 0x1 ;  /* 0x0000000100057802 */ /* 0x000fe20000000f00 */
[----:B---3--:R-:W-:Y:S01]  /*22900*/  IMAD.MOV.U32 R3, RZ, RZ, 0x1c1f ;  /* 0x00001c1fff037424 */ /* 0x008fe200078e00ff */
[----:B------:R-:W-:-:S02]  /*22910*/  MOV R2, 0x22930 ;  /* 0x0002293000027802 */ /* 0x000fc40000000f00 */
[----:B--2-4-:R-:W-:Y:S05]  /*22920*/  CALL.REL.NOINC `($__internal_13_$__cuda_sm70_shflsync_idx_p) ;  /* 0x00000b0000007944 */ /* 0x014fea0003c00000 */
        /* <DEDUP_REMOVED lines=8> */
.L_x_761:
[----:B------:R-:W-:Y:S01]  /*229b0*/  IMAD.MOV.U32 R9, RZ, RZ, R11 ;  /* 0x000000ffff097224 */ /* 0x000fe200078e000b */
[----:B------:R-:W-:Y:S01]  /*229c0*/  MOV R5, RZ ;  /* 0x000000ff00057202 */ /* 0x000fe20000000f00 */
[----:B------:R-:W-:Y:S01]  /*229d0*/  IMAD.MOV.U32 R3, RZ, RZ, 0x181f ;  /* 0x0000181fff037424 */ /* 0x000fe200078e00ff */
[----:B------:R-:W-:Y:S02]  /*229e0*/  MOV R2, 0x22a00 ;  /* 0x00022a0000027802 */ /* 0x000fe40000000f00 */
[----:B------:R-:W-:Y:S05]  /*229f0*/  CALL.REL.NOINC `($__internal_13_$__cuda_sm70_shflsync_idx_p) ;  /* 0x00000a3000007944 */ /* 0x000fea0003c00000 */
[----:B------:R-:W-:Y:S01]  /*22a00*/  MOV R10, R5 ;  /* 0x00000005000a7202 */ /* 0x000fe20000000f00 */
[----:B------:R-:W-:Y:S05]  /*22a10*/  BRA `(.L_x_816) ;  /* 0xffffdb7000007947 */ /* 0x000fea000383ffff */
.L_x_762:
[----:B------:R-:W-:Y:S01]  /*22a20*/  IMAD.MOV.U32 R9, RZ, RZ, R14 ;  /* 0x000000ffff097224 */ /* 0x000fe200078e000e */
[----:B------:R-:W-:Y:S01]  /*22a30*/  MOV R5, RZ ;  /* 0x000000ff00057202 */ /* 0x000fe20000000f00 */
[----:B------:R-:W-:Y:S01]  /*22a40*/  IMAD.MOV.U32 R3, RZ, RZ, 0x181f ;  /* 0x0000181fff037424 */ /* 0x000fe200078e00ff */
[----:B------:R-:W-:Y:S02]  /*22a50*/  MOV R2, 0x22a70 ;  /* 0x00022a7000027802 */ /* 0x000fe40000000f00 */
[----:B-12---:R-:W-:Y:S05]  /*22a60*/  CALL.REL.NOINC `($__internal_13_$__cuda_sm70_shflsync_idx_p) ;  /* 0x000009c000007944 */ /* 0x006fea0003c00000 */
[----:B------:R-:W-:Y:S01]  /*22a70*/  MOV R2, R5 ;  /* 0x0000000500027202 */ /* 0x000fe20000000f00 */
[----:B------:R-:W-:Y:S05]  /*22a80*/  BRA `(.L_x_817) ;  /* 0xffffdb2000007947 */ /* 0x000fea000383ffff */
.L_x_765:
        /* <DEDUP_REMOVED lines=13> */
.L_x_768:
[----:B-1----:R-:W-:Y:S01]  /*22b60*/  IMAD.MOV.U32 R9, RZ, RZ, R11 ;  /* 0x000000ffff097224 */ /* 0x002fe200078e000b */
[----:B------:R-:W-:Y:S01]  /*22b70*/  MOV R5, 0x2 ;  /* 0x0000000200057802 */ /* 0x000fe20000000f00 */
[----:B------:R-:W-:Y:S01]  /*22b80*/  IMAD.MOV.U32 R3, RZ, RZ, 0x181f ;  /* 0x0000181fff037424 */ /* 0x000fe200078e00ff */
[----:B----4-:R-:W-:Y:S02]  /*22b90*/  MOV R2, 0x22bb0 ;  /* 0x00022bb000027802 */ /* 0x010fe40000000f00 */
[----:B--23--:R-:W-:Y:S05]  /*22ba0*/  CALL.REL.NOINC `($__internal_13_$__cuda_sm70_shflsync_idx_p) ;  /* 0x0000088000007944 */ /* 0x00cfea0003c00000 */
[----:B------:R-:W-:Y:S01]  /*22bb0*/  MOV R10, R5 ;  /* 0x00000005000a7202 */ /* 0x000fe20000000f00 */
[----:B------:R-:W-:Y:S05]  /*22bc0*/  BRA `(.L_x_819) ;  /* 0xffffdca000007947 */ /* 0x000fea000383ffff */
.L_x_769:
[----:B------:R-:W-:Y:S01]  /*22bd0*/  IMAD.MOV.U32 R9, RZ, RZ, R14 ;  /* 0x000000ffff097224 */ /* 0x000fe200078e000e */
[----:B------:R-:W-:Y:S01]  /*22be0*/  MOV R5, 0x2 ;  /* 0x0000000200057802 */ /* 0x000fe20000000f00 */
[----:B------:R-:W-:Y:S01]  /*22bf0*/  IMAD.MOV.U32 R3, RZ, RZ, 0x181f ;  /* 0x0000181fff037424 */ /* 0x000fe200078e00ff */
[----:B----4-:R-:W-:Y:S02]  /*22c00*/  MOV R2, 0x22c20 ;  /* 0x00022c2000027802 */ /* 0x010fe40000000f00 */
[----:B-123--:R-:W-:Y:S05]  /*22c10*/  CALL.REL.NOINC `($__internal_13_$__cuda_sm70_shflsync_idx_p) ;  /* 0x0000081000007944 */ /* 0x00efea0003c00000 */
[----:B------:R-:W-:Y:S01]  /*22c20*/  MOV R2, R5 ;  /* 0x0000000500027202 */ /* 0x000fe20000000f00 */
[----:B------:R-:W-:Y:S05]  /*22c30*/  BRA `(.L_x_820) ;  /* 0xffffdc5000007947 */ /* 0x000fea000383ffff */
.L_x_772:
        /* <DEDUP_REMOVED lines=13> */
.L_x_774:
[----:B------:R-:W-:Y:S01]  /*22d10*/  IMAD.MOV.U32 R9, RZ, RZ, R83 ;  /* 0x000000ffff097224 */ /* 0x000fe200078e0053 */
[----:B------:R-:W-:Y:S01]  /*22d20*/  MOV R5, RZ ;  /* 0x000000ff00057202 */ /* 0x000fe20000000f00 */
[----:B------:R-:W-:Y:S01]  /*22d30*/  IMAD.MOV.U32 R3, RZ, RZ, 0x1f ;  /* 0x0000001fff037424 */ /* 0x000fe200078e00ff */
[----:B----4-:R-:W-:Y:S02]  /*22d40*/  MOV R2, 0x22d60 ;  /* 0x00022d6000027802 */ /* 0x010fe40000000f00 */
[----:B------:R-:W-:Y:S05]  /*22d50*/  CALL.REL.NOINC `($__internal_13_$__cuda_sm70_shflsync_idx_p) ;  /* 0x000006d000007944 */ /* 0x000fea0003c00000 */
[----:B------:R-:W-:Y:S01]  /*22d60*/  MOV R10, R5 ;  /* 0x00000005000a7202 */ /* 0x000fe20000000f00 */
[----:B------:R-:W-:Y:S05]  /*22d70*/  BRA `(.L_x_822) ;  /* 0xffffde6000007947 */ /* 0x000fea000383ffff */
.L_x_775:
[----:B------:R-:W-:Y:S01]  /*22d80*/  IMAD.MOV.U32 R9, RZ, RZ, R83 ;  /* 0x000000ffff097224 */ /* 0x000fe200078e0053 */
[----:B------:R-:W-:Y:S01]  /*22d90*/  MOV R5, 0x1 ;  /* 0x0000000100057802 */ /* 0x000fe20000000f00 */
[----:B------:R-:W-:Y:S01]  /*22da0*/  IMAD.MOV.U32 R3, RZ, RZ, 0x1f ;  /* 0x0000001fff037424 */ /* 0x000fe200078e00ff */
[----:B----4-:R-:W-:Y:S02]  /*22db0*/  MOV R2, 0x22dd0 ;  /* 0x00022dd000027802 */ /* 0x010fe40000000f00 */
[----:B-12---:R-:W-:Y:S05]  /*22dc0*/  CALL.REL.NOINC `($__internal_13_$__cuda_sm70_shflsync_idx_p) ;  /* 0x0000066000007944 */ /* 0x006fea0003c00000 */
[----:B------:R-:W-:Y:S01]  /*22dd0*/  MOV R8, R5 ;  /* 0x0000000500087202 */ /* 0x000fe20000000f00 */
[----:B------:R-:W-:Y:S05]  /*22de0*/  BRA `(.L_x_823) ;  /* 0xffffde1000007947 */ /* 0x000fea000383ffff */
.L_x_776:
[----:B------:R-:W-:Y:S01]  /*22df0*/  IMAD.MOV.U32 R0, RZ, RZ, R4 ;  /* 0x000000ffff007224 */ /* 0x000fe200078e0004 */
[----:B------:R-:W-:-:S02]  /*22e00*/  MOV R2, 0x1 ;  /* 0x0000000100027802 */ /* 0x000fc40000000f00 */
[----:B------:R-:W-:Y:S02]  /*22e10*/  MOV R3, 0x22e30 ;  /* 0x00022e3000037802 */ /* 0x000fe40000000f00 */
[----:B-123--:R-:W-:Y:S05]  /*22e20*/  CALL.REL.NOINC `($__internal_14_$__cuda_sm70_shflsync_up_p) ;  /* 0x0000065000007944 */ /* 0x00efea0003c00000 */
[----:B------:R-:W-:Y:S05]  /*22e30*/  BRA `(.L_x_824) ;  /* 0xffffdef000007947 */ /* 0x000fea000383ffff */
.L_x_777:
[----:B------:R-:W-:Y:S01]  /*22e40*/  IMAD.MOV.U32 R0, RZ, RZ, R4 ;  /* 0x000000ffff007224 */ /* 0x000fe200078e0004 */
[----:B------:R-:W-:Y:S02]  /*22e50*/  MOV R2, 0x2 ;  /* 0x0000000200027802 */ /* 0x000fe40000000f00 */
[----:B------:R-:W-:Y:S02]  /*22e60*/  MOV R3, 0x22e80 ;  /* 0x00022e8000037802 */ /* 0x000fe40000000f00 */
[----:B-12---:R-:W-:Y:S05]  /*22e70*/  CALL.REL.NOINC `($__internal_14_$__cuda_sm70_shflsync_up_p) ;  /* 0x0000060000007944 */ /* 0x006fea0003c00000 */
        /* <DEDUP_REMOVED lines=27> */
.L_x_781:
[----:B------:R-:W-:Y:S02]  /*23030*/  MOV R2, 0x1 ;  /* 0x0000000100027802 */ /* 0x000fe40000000f00 */
[----:B------:R-:W-:-:S02]  /*23040*/  MOV R3, 0x23060 ;  /* 0x0002306000037802 */ /* 0x000fc40000000f00 */
[----:B------:R-:W-:Y:S05]  /*23050*/  CALL.REL.NOINC `($__internal_14_$__cuda_sm70_shflsync_up_p) ;  /* 0x0000042000007944 */ /* 0x000fea0003c00000 */
[----:B------:R-:W-:Y:S01]  /*23060*/  MOV R2, R5 ;  /* 0x0000000500027202 */ /* 0x000fe20000000f00 */
[----:B------:R-:W-:Y:S05]  /*23070*/  BRA `(.L_x_826) ;  /* 0xffffdf1000007947 */ /* 0x000fea000383ffff */
.L_x_782:
[----:B------:R-:W-:Y:S02]  /*23080*/  MOV R2, 0x2 ;  /* 0x0000000200027802 */ /* 0x000fe40000000f00 */
[----:B------:R-:W-:-:S02]  /*23090*/  MOV R3, 0x230b0 ;  /* 0x000230b000037802 */ /* 0x000fc40000000f00 */
[----:B------:R-:W-:Y:S05]  /*230a0*/  CALL.REL.NOINC `($__internal_14_$__cuda_sm70_shflsync_up_p) ;  /* 0x000003d000007944 */ /* 0x000fea0003c00000 */
[----:B------:R-:W-:Y:S01]  /*230b0*/  SEL R5, R5, RZ, P1 ;  /* 0x000000ff05057207 */ /* 0x000fe20000800000 */
[----:B------:R-:W-:Y:S01]  /*230c0*/  IMAD.MOV.U32 R2, RZ, RZ, 0x4 ;  /* 0x00000004ff027424 */ /* 0x000fe200078e00ff */
[----:B------:R-:W-:-:S03]  /*230d0*/  MOV R3, 0x23100 ;  /* 0x0002310000037802 */ /* 0x000fc60000000f00 */
[----:B------:R-:W-:Y:S02]  /*230e0*/  IMAD.IADD R0, R0, 0x1, R5 ;  /* 0x0000000100007824 */ /* 0x000fe400078e0205 */
        /* <DEDUP_REMOVED lines=22> */
.L_x_784:
[----:B------:R-:W-:Y:S02]  /*23250*/  SEL R0, RZ, 0x1, P0 ;  /* 0x00000001ff007807 */ /* 0x000fe40000000000 */
[----:B------:R-:W-:-:S02]  /*23260*/  MOV R2, 0x23280 ;  /* 0x0002328000027802 */ /* 0x000fc40000000f00 */
[----:B---3--:R-:W-:Y:S05]  /*23270*/  CALL.REL.NOINC `($__internal_15_$__cuda_sm70_votesync_ballot) ;  /* 0x0000027000007944 */ /* 0x008fea0003c00000 */
[----:B------:R-:W-:Y:S01]  /*23280*/  MOV R11, R0 ;  /* 0x00000000000b7202 */ /* 0x000fe20000000f00 */
[----:B------:R-:W-:Y:S05]  /*23290*/  BRA `(.L_x_828) ;  /* 0xffffde8000007947 */ /* 0x000fea000383ffff */
.L_x_785:
[----:B------:R-:W-:Y:S01]  /*232a0*/  IMAD.MOV.U32 R9, RZ, RZ, R6 ;  /* 0x000000ffff097224 */ /* 0x000fe200078e0006 */
[----:B------:R-:W-:Y:S01]  /*232b0*/  MOV R5, R0 ;  /* 0x0000000000057202 */ /* 0x000fe20000000f00 */
[----:B------:R-:W-:Y:S01]  /*232c0*/  IMAD.MOV.U32 R3, RZ, RZ, 0x1f ;  /* 0x0000001fff037424 */ /* 0x000fe200078e00ff */
[----:B-1----:R-:W-:-:S02]  /*232d0*/  MOV R2, 0x232f0 ;  /* 0x000232f000027802 */ /* 0x002fc40000000f00 */
[----:B---3--:R-:W-:Y:S05]  /*232e0*/  CALL.REL.NOINC `($__internal_13_$__cuda_sm70_shflsync_idx_p) ;  /* 0x0000014000007944 */ /* 0x008fea0003c00000 */
[----:B------:R-:W-:Y:S01]  /*232f0*/  IMAD.MOV.U32 R6, RZ, RZ, R5 ;  /* 0x000000ffff067224 */ /* 0x000fe200078e0005 */
[----:B------:R-:W-:Y:S01]  /*23300*/  MOV R5, R0 ;  /* 0x0000000000057202 */ /* 0x000fe20000000f00 */
[----:B------:R-:W-:Y:S01]  /*23310*/  IMAD.MOV.U32 R9, RZ, RZ, R7 ;  /* 0x000000ffff097224 */ /* 0x000fe200078e0007 */
[----:B------:R-:W-:-:S02]  /*23320*/  MOV R3, 0x1f ;  /* 0x0000001f00037802 */ /* 0x000fc40000000f00 */
[----:B------:R-:W-:Y:S02]  /*23330*/  MOV R2, 0x23350 ;  /* 0x0002335000027802 */ /* 0x000fe40000000f00 */
[----:B------:R-:W-:Y:S05]  /*23340*/  CALL.REL.NOINC `($__internal_13_$__cuda_sm70_shflsync_idx_p) ;  /* 0x000000e000007944 */ /* 0x000fea0003c00000 */
[----:B------:R-:W-:Y:S01]  /*23350*/  MOV R7, R5 ;  /* 0x0000000500077202 */ /* 0x000fe20000000f00 */
[----:B------:R-:W-:Y:S05]  /*23360*/  BRA `(.L_x_829) ;  /* 0xffffde2000007947 */ /* 0x000fea000383ffff */
.L_x_788:
[----:B------:R-:W-:Y:S01]  /*23370*/  IMAD.MOV.U32 R9, RZ, RZ, R4 ;  /* 0x000000ffff097224 */ /* 0x000fe200078e0004 */
[----:B------:R-:W-:Y:S01]  /*23380*/  MOV R5, R0 ;  /* 0x0000000000057202 */ /* 0x000fe20000000f00 */
[----:B------:R-:W-:Y:S01]  /*23390*/  IMAD.MOV.U32 R3, RZ, RZ, 0x1f ;  /* 0x0000001fff037424 */ /* 0x000fe200078e00ff */
[----:B-1----:R-:W-:Y:S02]  /*233a0*/  MOV R2, 0x233c0 ;  /* 0x000233c000027802 */ /* 0x002fe40000000f00 */
[----:B---34-:R-:W-:Y:S05]  /*233b0*/  CALL.REL.NOINC `($__internal_13_$__cuda_sm70_shflsync_idx_p) ;  /* 0x0000007000007944 */ /* 0x018fea0003c00000 */
[----:B------:R-:W-:Y:S01]  /*233c0*/  MOV R12, R5 ;  /* 0x00000005000c7202 */ /* 0x000fe20000000f00 */
[----:B------:R-:W-:Y:S05]  /*233d0*/  BRA `(.L_x_787) ;  /* 0xffffde1000007947 */ /* 0x000fea000383ffff */
        .weak           $__internal_12_$__cuda_sm70_shflsync_bfly_p
        .type           $__internal_12_$__cuda_sm70_shflsync_bfly_p,@function
        .size           $__internal_12_$__cuda_sm70_shflsync_bfly_p,($__internal_13_$__cuda_sm70_shflsync_idx_p - $__internal_12_$__cuda_sm70_shflsync_bfly_p)
$__internal_12_$__cuda_sm70_shflsync_bfly_p:
[----:B------:R-:W-:Y:S04]  /*233e0*/  WARPSYNC R6 ;  /* 0x0000000600007348 */ /* 0x000fe80003800000 */
[----:B------:R1:W2:Y:S02]  /*233f0*/  SHFL.BFLY PT, R5, R2, R5, R7 ;  /* 0x0c00000502057389 */ /* 0x0002a400000e0007 */
[----:B-1----:R-:W-:-:S02]  /*23400*/  MOV R2, R3 ;  /* 0x0000000300027202 */ /* 0x002fc40000000f00 */
[----:B------:R-:W-:-:S04]  /*23410*/  MOV R3, 0x0 ;  /* 0x0000000000037802 */ /* 0x000fc80000000f00 */
[----:B--2---:R-:W-:Y:S05]  /*23420*/  RET.REL.NODEC R2 `(_ZN7cutlass13device_kernelIN5flash19enable_sm80_to_sm89INS1_16FlashAttnFwdSm80INS1_25CollectiveMainloopFwdSm80ILi8ELi1ELb0EN4cute5tupleIJNS5_1CILi128EEENS7_ILi64EEENS7_ILi192EEEEEELi192ENS_6half_tEfNS_4arch4Sm80ELb0ELb1ELb1ELb1ELb0ELb1ELb1ELb1EEENS1_21CollectiveEpilogueFwdINS6_IJS8_SA_S9_EEENS6_IJNS7_ILi1EEESI_SI_EEESC_SE_Li256ELb1ELb1ELb1ELb0EEENS1_36VarlenDynamicPersistentTileSchedulerILi128ELi64ELi256ELi256ELb1ELb1ELb0ELb1ELb0ELb1EEEEEEEEEvNT_6ParamsE) ;  /* 0xfffdcbd002007950 */ /* 0x004fea0003c3ffff */
        .weak           $__internal_13_$__cuda_sm70_shflsync_idx_p
        .type           $__internal_13_$__cuda_sm70_shflsync_idx_p,@function
        .size           $__internal_13_$__cuda_sm70_shflsync_idx_p,($__internal_14_$__cuda_sm70_shflsync_up_p - $__internal_13_$__cuda_sm70_shflsync_idx_p)
$__internal_13_$__cuda_sm70_shflsync_idx_p:
[----:B------:R-:W-:-:S04]  /*23430*/  MOV R86, 0xffffffff ;  /* 0xffffffff00567802 */ /* 0x000fc80000000f00 */
[----:B------:R-:W-:Y:S04]  /*23440*/  WARPSYNC R86 ;  /* 0x0000005600007348 */ /* 0x000fe80003800000 */
[----:B------:R1:W2:Y:S02]  /*23450*/  SHFL.IDX PT, R5, R9, R5, R3 ;  /* 0x0000000509057389 */ /* 0x0002a400000e0003 */
[----:B-1----:R-:W-:-:S04]  /*23460*/  MOV R3, 0x0 ;  /* 0x0000000000037802 */ /* 0x002fc80000000f00 */
[----:B--2---:R-:W-:Y:S05]  /*23470*/  RET.REL.NODEC R2 `(_ZN7cutlass13device_kernelIN5flash19enable_sm80_to_sm89INS1_16FlashAttnFwdSm80INS1_25CollectiveMainloopFwdSm80ILi8ELi1ELb0EN4cute5tupleIJNS5_1CILi128EEENS7_ILi64EEENS7_ILi192EEEEEELi192ENS_6half_tEfNS_4arch4Sm80ELb0ELb1ELb1ELb1ELb0ELb1ELb1ELb1EEENS1_21CollectiveEpilogueFwdINS6_IJS8_SA_S9_EEENS6_IJNS7_ILi1EEESI_SI_EEESC_SE_Li256ELb1ELb1ELb1ELb0EEENS1_36VarlenDynamicPersistentTileSchedulerILi128ELi64ELi256ELi256ELb1ELb1ELb0ELb1ELb0ELb1EEEEEEEEEvNT_6ParamsE) ;  /* 0xfffdcb8002007950 */ /* 0x004fea0003c3ffff */
        .weak           $__internal_14_$__cuda_sm70_shflsync_up_p
        .type           $__internal_14_$__cuda_sm70_shflsync_up_p,@function
        .size           $__internal_14_$__cuda_sm70_shflsync_up_p,($__internal_15_$__cuda_sm70_votesync_ballot - $__internal_14_$__cuda_sm70_shflsync_up_p)
$__internal_14_$__cuda_sm70_shflsync_up_p:
[----:B------:R-:W-:Y:S02]  /*23480*/  IMAD.MOV.U32 R5, RZ, RZ, RZ ;  /* 0x000000ffff057224 */ /* 0x000fe400078e00ff */
[----:B------:R-:W-:-:S04]  /*23490*/  IMAD.MOV.U32 R9, RZ, RZ, -0x1 ;  /* 0xffffffffff097424 */ /* 0x000fc800078e00ff */
[----:B------:R-:W-:Y:S04]  /*234a0*/  WARPSYNC R9 ;  /* 0x0000000900007348 */ /* 0x000fe80003800000 */
[----:B------:R1:W2:Y:S02]  /*234b0*/  SHFL.UP PT, R5, R0, R2, R5 ;  /* 0x0400000200057389 */ /* 0x0002a400000e0005 */
[----:B-1----:R-:W-:Y:S02]  /*234c0*/  MOV R2, R3 ;  /* 0x0000000300027202 */ /* 0x002fe40000000f00 */
[----:B------:R-:W-:-:S04]  /*234d0*/  MOV R3, 0x0 ;  /* 0x0000000000037802 */ /* 0x000fc80000000f00 */
[----:B--2---:R-:W-:Y:S05]  /*234e0*/  RET.REL.NODEC R2 `(_ZN7cutlass13device_kernelIN5flash19enable_sm80_to_sm89INS1_16FlashAttnFwdSm80INS1_25CollectiveMainloopFwdSm80ILi8ELi1ELb0EN4cute5tupleIJNS5_1CILi128EEENS7_ILi64EEENS7_ILi192EEEEEELi192ENS_6half_tEfNS_4arch4Sm80ELb0ELb1ELb1ELb1ELb0ELb1ELb1ELb1EEENS1_21CollectiveEpilogueFwdINS6_IJS8_SA_S9_EEENS6_IJNS7_ILi1EEESI_SI_EEESC_SE_Li256ELb1ELb1ELb1ELb0EEENS1_36VarlenDynamicPersistentTileSchedulerILi128ELi64ELi256ELi256ELb1ELb1ELb0ELb1ELb0ELb1EEEEEEEEEvNT_6ParamsE) ;  /* 0xfffdcb1002007950 */ /* 0x004fea0003c3ffff */
        .weak           $__internal_15_$__cuda_sm70_votesync_ballot
        .type           $__internal_15_$__cuda_sm70_votesync_ballot,@function
        .size           $__internal_15_$__cuda_sm70_votesync_ballot,(.L_x_2469 - $__internal_15_$__cuda_sm70_votesync_ballot)
$__internal_15_$__cuda_sm70_votesync_ballot:
[----:B------:R-:W-:Y:S01]  /*234f0*/  ISETP.NE.U32.AND P0, PT, R0, 0x1, PT ;  /* 0x000000010000780c */ /* 0x000fe20003f05070 */
[----:B------:R-:W-:-:S04]  /*23500*/  IMAD.MOV.U32 R3, RZ, RZ, -0x1 ;  /* 0xffffffffff037424 */ /* 0x000fc800078e00ff */
[----:B------:R-:W-:Y:S08]  /*23510*/  WARPSYNC R3 ;  /* 0x0000000300007348 */ /* 0x000ff00003800000 */
[----:B------:R-:W-:-:S04]  /*23520*/  VOTE.ANY R0, PT, !P0 ;  /* 0x0000000000007806 */ /* 0x000fc800040e0100 */
[----:B------:R-:W-:Y:S01]  /*23530*/  LOP3.LUT R0, R0, R3, RZ, 0xc0, !PT ;  /* 0x0000000300007212 */ /* 0x000fe200078ec0ff */
[----:B------:R-:W-:-:S04]  /*23540*/  IMAD.MOV.U32 R3, RZ, RZ, 0x0 ;  /* 0x00000000ff037424 */ /* 0x000fc800078e00ff */
[----:B------:R-:W-:Y:S05]  /*23550*/  RET.REL.NODEC R2 `(_ZN7cutlass13device_kernelIN5flash19enable_sm80_to_sm89INS1_16FlashAttnFwdSm80INS1_25CollectiveMainloopFwdSm80ILi8ELi1ELb0EN4cute5tupleIJNS5_1CILi128EEENS7_ILi64EEENS7_ILi192EEEEEELi192ENS_6half_tEfNS_4arch4Sm80ELb0ELb1ELb1ELb1ELb0ELb1ELb1ELb1EEENS1_21CollectiveEpilogueFwdINS6_IJS8_SA_S9_EEENS6_IJNS7_ILi1EEESI_SI_EEESC_SE_Li256ELb1ELb1ELb1ELb0EEENS1_36VarlenDynamicPersistentTileSchedulerILi128ELi64ELi256ELi256ELb1ELb1ELb0ELb1ELb0ELb1EEEEEEEEEvNT_6ParamsE) ;  /* 0xfffdcaa002007950 */ /* 0x000fea0003c3ffff */
.L_x_830:
        /* <DEDUP_REMOVED lines=10> */
.L_x_2469:


//--------------------- .text._ZN7cutlass13device_kernelIN5flash19enable_sm80_to_sm89INS1_16FlashAttnFwdSm80INS1_25CollectiveMainloopFwdSm80ILi8ELi1ELb1EN4cute5tupleIJNS5_1CILi128EEENS7_ILi96EEENS7_ILi192EEEEEELi192ENS_6half_tEfNS_4arch4Sm80ELb1ELb0ELb1ELb0ELb0ELb0ELb1ELb1EEENS1_21CollectiveEpilogueFwdINS6_IJS8_SA_S9_EEENS6_IJNS7_ILi1EEESI_SI_EEESC_SE_Li256ELb0ELb1ELb1ELb0EEENS1_30DynamicPersistentTileSchedulerILi256ELi256ELb1ELb1ELb0EEEEEEEEEvNT_6ParamsE --------------------------
	.section	.text._ZN7cutlass13device_kernelIN5flash19enable_sm80_to_sm89INS1_16FlashAttnFwdSm80INS1_25CollectiveMainloopFwdSm80ILi8ELi1ELb1EN4cute5tupleIJNS5_1CILi128EEENS7_ILi96EEENS7_ILi192EEEEEELi192ENS_6half_tEfNS_4arch4Sm80ELb1ELb0ELb1ELb0ELb0ELb0ELb1ELb1EEENS1_21CollectiveEpilogueFwdINS6_IJS8_SA_S9_EEENS6_IJNS7_ILi1EEESI_SI_EEESC_SE_Li256ELb0ELb1ELb1ELb0EEENS1_30DynamicPersistentTileSchedulerILi256ELi256ELb1ELb1ELb0EEEEEEEEEvNT_6ParamsE,"ax",@progbits
	.sectioninfo	@"SHI_REGISTERS=255"
	.align	128
.text._ZN7cutlass13device_kernelIN5flash19enable_sm80_to_sm89INS1_16FlashAttnFwdSm80INS1_25CollectiveMainloopFwdSm80ILi8ELi1ELb1EN4cute5tupleIJNS5_1CILi128EEENS7_ILi96EEENS7_ILi192EEEEEELi192ENS_6half_tEfNS_4arch4Sm80ELb1ELb0ELb1ELb0ELb0ELb0ELb1ELb1EEENS1_21CollectiveEpilogueFwdINS6_IJS8_SA_S9_EEENS6_IJNS7_ILi1EEESI_SI_EEESC_SE_Li256ELb0ELb1ELb1ELb0EEENS1_30DynamicPersistentTileSchedulerILi256ELi256ELb1ELb1ELb0EEEEEEEEEvNT_6ParamsE:
        .type           _ZN7cutlass13device_kernelIN5flash19enable_sm80_to_sm89INS1_16FlashAttnFwdSm80INS1_25CollectiveMainloopFwdSm80ILi8ELi1ELb1EN4cute5tupleIJNS5_1CILi128EEENS7_ILi96EEENS7_ILi192EEEEEELi192ENS_6half_tEfNS_4arch4Sm80ELb1ELb0ELb1ELb0ELb0ELb0ELb1ELb1EEENS1_21CollectiveEpilogueFwdINS6_IJS8_SA_S9_EEENS6_IJNS7_ILi1EEESI_SI_EEESC_SE_Li256ELb0ELb1ELb1ELb0EEENS1_30DynamicPersistentTileSchedulerILi256ELi256ELb1ELb1ELb0EEEEEEEEEvNT_6ParamsE,@function
        .size           _ZN7cutlass13device_kernelIN5flash19enable_sm80_to_sm89INS1_16FlashAttnFwdSm80INS1_25CollectiveMainloopFwdSm80ILi8ELi1ELb1EN4cute5tupleIJNS5_1CILi128EEENS7_ILi96EEENS7_ILi192EEEEEELi192ENS_6half_tEfNS_4arch4Sm80ELb1ELb0ELb1ELb0ELb0ELb0ELb1ELb1EEENS1_21CollectiveEpilogueFwdINS6_IJS8_SA_S9_EEENS6_IJNS7_ILi1EEESI_SI_EEESC_SE_Li256ELb0ELb1ELb1ELb0EEENS1_30DynamicPersistentTileSchedulerILi256ELi256ELb1ELb1ELb0EEEEEEEEEvNT_6ParamsE,(.L_x_2474 - _ZN7cutlass13device_kernelIN5flash19enable_sm80_to_sm89INS1_16FlashAttnFwdSm80INS1_25CollectiveMainloopFwdSm80ILi8ELi1ELb1EN4cute5tupleIJNS5_1CILi128EEENS7_ILi96EEENS7_ILi192EEEEEELi192ENS_6half_tEfNS_4arch4Sm80ELb1ELb0ELb1ELb0ELb0ELb0ELb1ELb1EEENS1_21CollectiveEpilogueFwdINS6_IJS8_SA_S9_EEENS6_IJNS7_ILi1EEESI_SI_EEESC_SE_Li256ELb0ELb1ELb1ELb0EEENS1_30DynamicPersistentTileSchedulerILi256ELi256ELb1ELb1ELb0EEEEEEEEEvNT_6ParamsE)
        .other          _ZN7cutlass13device_kernelIN5flash19enable_sm80_to_sm89INS1_16FlashAttnFwdSm80INS1_25CollectiveMainloopFwdSm80ILi8ELi1ELb1EN4cute5tupleIJNS5_1CILi128EEENS7_ILi96EEENS7_ILi192EEEEEELi192ENS_6half_tEfNS_4arch4Sm80ELb1ELb0ELb1ELb0ELb0ELb0ELb1ELb1EEENS1_21CollectiveEpilogueFwdINS6_IJS8_SA_S9_EEENS6_IJNS7_ILi1EEESI_SI_EEESC_SE_Li256ELb0ELb1ELb1ELb0EEENS1_30DynamicPersistentTileSchedulerILi256ELi256ELb1ELb1ELb0EEEEEEEEEvNT_6ParamsE,@"STO_CUDA_ENTRY STV_DEFAULT"
_ZN7cutlass13device_kernelIN5flash19enable_sm80_to_sm89INS1_16FlashAttnFwdSm80INS1_25CollectiveMainloopFwdSm80ILi8ELi1ELb1EN4cute5tupleIJNS5_1CILi128EEENS7_ILi96EEENS7_ILi192EEEEEELi192ENS_6half_tEfNS_4arch4Sm80ELb1ELb0ELb1ELb0ELb0ELb0ELb1ELb1EEENS1_21CollectiveEpilogueFwdINS6_IJS8_SA_S9_EEENS6_IJNS7_ILi1EEESI_SI_EEESC_SE_Li256ELb0ELb1ELb1ELb0EEENS1_30DynamicPersistentTileSchedulerILi256ELi256ELb1ELb1ELb0EEEEEEEEEvNT_6ParamsE:
[----:B------:R-:W-:-:S03]  /*0000*/  MOV R1, c[0x0][0x28] ;  /* 0x00000a0000017a02 */ /* 0x000fc60000000f00 */
[----:B------:R-:W1:Y:S01]  /*0010*/  S2R R14, SR_TID.X ;  /* 0x00000000000e7919 */ /* 0x000e620000002100 */
[----:B------:R-:W-:-:S03]  /*0020*/  IADD3 R1, R1, -0xa8, RZ ;  /* 0xffffff5801017810 */ /* 0x000fc60007ffe0ff */
[----:B------:R-:W2:Y:S01]  /*0030*/  S2R R13, SR_CTAID.X ;  /* 0x00000000000d7919 */ /* 0x000ea20000002500 */
[----:B-1----:R-:W-:-:S05]  /*0040*/  SHF.R.U32.HI R0, RZ, 0x5, R14 ;  /* 0x00000005ff007819 */ /* 0x002fca000001160e */
[----:B------:R-:W1:Y:S04]  /*0050*/  SHFL.IDX PT, R2, R0, RZ, 0x1f ;  /* 0x00001fff00027589 */ /* 0x000e6800000e0000 */
[----:B------:R-:W3:Y:S01]  /*0060*/  SHFL.IDX PT, R0, R0, RZ, 0x1f ;  /* 0x00001fff00007589 */ /* 0x000ee200000e0000 */
[----:B-1----:R-:W-:Y:S01]  /*0070*/  ISETP.GE.AND P0, PT, R2, 0x1, PT ;  /* 0x000000010200780c */ /* 0x002fe20003f06270 */
[----:B---3--:R1:W3:-:S12]  /*0080*/  R2UR UR6, R0 ;  /* 0x00000000000673c2 */ /* 0x0082d800000e0000 */
[----:B------:R-:W-:Y:S06]  /*0090*/  @P0 BAR.ARV 0x4, 0x100 ;  /* 0x0104000000000b1d */ /* 0x000fec0000002000 */
[----:B--2---:R-:W-:-:S13]  /*00a0*/  ISETP.GE.AND P0, PT, R13, c[0x0][0x538], PT ;  /* 0x00014e000d007a0c */ /* 0x004fda0003f06270 */
[----:B------:R-:W-:Y:S05]  /*00b0*/  @P0 EXIT ;  /* 0x000000000000094d */ /* 0x000fea0003800000 */
[----:B-1-3--:R-:W-:Y:S01]  /*00c0*/  SHF.R.S32.HI R11, RZ, 0x1f, R14 ;  /* 0x0000001fff0b7819 */ /* 0x00afe2000001140e */
[----:B------:R-:W-:Y:S01]  /*00d0*/  IMAD.MOV.U32 R249, RZ, RZ, 0x10 ;  /* 0x00000010fff97424 */ /* 0x000fe200078e00ff */
[----:B------:R-:W-:Y:S01]  /*00e0*/  ULDC.64 UR8, c[0x0][0x118] ;  /* 0x0000460000087ab9 */ /* 0x000fe20000000a00 */
[----:B------:R-:W-:Y:S01]  /*00f0*/  IMAD.MOV.U32 R230, RZ, RZ, 0x20 ;  /* 0x00000020ffe67424 */ /* 0x000fe200078e00ff */
[CC--:B------:R-:W-:Y:S02]  /*0100*/  LEA.HI R2, R11.reuse, R14.reuse, RZ, 0x4 ;  /* 0x0000000e0b027211 */ /* 0x0c0fe400078f20ff */
[CC--:B------:R-:W-:Y:S02]  /*0110*/  LEA.HI R0, R11.reuse, R14.reuse, RZ, 0x2 ;  /* 0x0000000e0b007211 */ /* 0x0c0fe400078f10ff */
[----:B------:R-:W-:Y:S02]  /*0120*/  SHF.R.S32.HI R3, RZ, 0x4, R2 ;  /* 0x00000004ff037819 */ /* 0x000fe40000011402 */
[----:B------:R-:W-:-:S02]  /*0130*/  LEA.HI R10, R11, R14, RZ, 0x3 ;  /* 0x0000000e0b0a7211 */ /* 0x000fc400078f18ff */
[----:B------:R-:W-:Y:S02]  /*0140*/  LOP3.LUT R4, R0, 0xfffffffc, RZ, 0xc0, !PT ;  /* 0xfffffffc00047812 */ /* 0x000fe400078ec0ff */
[C---:B------:R-:W-:Y:S02]  /*0150*/  LOP3.LUT R0, R2.reuse, 0xfffffff0, RZ, 0xc0, !PT ;  /* 0xfffffff002007812 */ /* 0x040fe400078ec0ff */
[----:B------:R-:W-:Y:S01]  /*0160*/  LEA.HI R2, R2, R3, RZ, 0x1 ;  /* 0x0000000302027211 */ /* 0x000fe200078f08ff */
[C---:B------:R-:W-:Y:S01]  /*0170*/  IMAD.IADD R4, R14.reuse, 0x1, -R4 ;  /* 0x000000010e047824 */ /* 0x040fe200078e0a04 */
[----:B------:R-:W-:Y:S01]  /*0180*/  SHF.R.S32.HI R15, RZ, 0x3, R10 ;  /* 0x00000003ff0f7819 */ /* 0x000fe2000001140a */
[----:B------:R-:W-:Y:S01]  /*0190*/  IMAD.IADD R5, R14, 0x1, -R0 ;  /* 0x000000010e057824 */ /* 0x000fe200078e0a00 */
[----:B------:R-:W-:Y:S02]  /*01a0*/  LOP3.LUT R6, R10, 0xfffffff8, RZ, 0xc0, !PT ;  /* 0xfffffff80a067812 */ /* 0x000fe400078ec0ff */
[----:B------:R-:W-:Y:S01]  /*01b0*/  LOP3.LUT R0, R2, 0xfffffffe, RZ, 0xc0, !PT ;  /* 0xfffffffe02007812 */ /* 0x000fe200078ec0ff */
[----:B------:R-:W-:-:S02]  /*01c0*/  IMAD.SHL.U32 R7, R15, 0x40, RZ ;  /* 0x000000400f077824 */ /* 0x000fc400078e00ff */
[----:B------:R-:W-:Y:S02]  /*01d0*/  IMAD.IADD R6, R14, 0x1, -R6 ;  /* 0x000000010e067824 */ /* 0x000fe400078e0a06 */
[----:B------:R-:W-:Y:S01]  /*01e0*/  IMAD.IADD R9, R3, 0x1, -R0 ;  /* 0x0000000103097824 */ /* 0x000fe200078e0a00 */
[----:B------:R-:W-:Y:S01]  /*01f0*/  LEA.HI R0, R4, R4, RZ, 0x1 ;  /* 0x0000000404007211 */ /* 0x000fe200078f08ff */
[C---:B------:R-:W-:Y:S01]  /*0200*/  IMAD.SHL.U32 R16, R6.reuse, 0x8, RZ ;  /* 0x0000000806107824 */ /* 0x040fe200078e00ff */
[----:B------:R-:W-:Y:S01]  /*0210*/  LOP3.LUT R2, R7, 0x1c0, RZ, 0xc0, !PT ;  /* 0x000001c007027812 */ /* 0x000fe200078ec0ff */
[----:B------:R-:W-:Y:S01]  /*0220*/  IMAD.SHL.U32 R8, R6, 0x40, RZ ;  /* 0x0000004006087824 */ /* 0x000fe200078e00ff */
[----:B------:R-:W-:Y:S02]  /*0230*/  SHF.R.S32.HI R7, RZ, 0x1f, R5 ;  /* 0x0000001fff077819 */ /* 0x000fe40000011405 */
[----:B------:R-:W-:Y:S01]  /*0240*/  LOP3.LUT R0, R0, 0x1ffffffe, RZ, 0xc0, !PT ;  /* 0x1ffffffe00007812 */ /* 0x000fe200078ec0ff */
[----:B------:R-:W-:Y:S01]  /*0250*/  STL [R1+0x50], R16 ;  /* 0x0000501001007387 */ /* 0x000fe20000100800 */
[----:B------:R-:W-:-:S02]  /*0260*/  LOP3.LUT R3, R2, 0x38, R16, 0xf8, !PT ;  /* 0x0000003802037812 */ /* 0x000fc400078ef810 */
[----:B------:R-:W-:Y:S01]  /*0270*/  SHF.R.U32.HI R2, RZ, 0x3, R2 ;  /* 0x00000003ff027819 */ /* 0x000fe20000011602 */
[----:B------:R-:W-:Y:S01]  /*0280*/  IMAD.IADD R12, R4, 0x1, -R0 ;  /* 0x00000001040c7824 */ /* 0x000fe200078e0a00 */
[----:B------:R-:W-:Y:S02]  /*0290*/  LEA.HI R224, R7, R5, RZ, 0x3 ;  /* 0x0000000507e07211 */ /* 0x000fe400078f18ff */
[----:B------:R-:W-:Y:S02]  /*02a0*/  LOP3.LUT R7, R3, R2, RZ, 0x3c, !PT ;  /* 0x0000000203077212 */ /* 0x000fe400078e3cff */
[C---:B------:R-:W-:Y:S01]  /*02b0*/  LOP3.LUT R0, R224.reuse, 0xfffffff8, RZ, 0xc0, !PT ;  /* 0xfffffff8e0007812 */ /* 0x040fe200078ec0ff */
[----:B------:R-:W-:Y:S01]  /*02c0*/  IMAD.SHL.U32 R224, R224, 0x40, RZ ;  /* 0x00000040e0e07824 */ /* 0x000fe200078e00ff */
[----:B------:R-:W-:Y:S02]  /*02d0*/  LOP3.LUT R2, R8, 0x1c0, RZ, 0xc0, !PT ;  /* 0x000001c008027812 */ /* 0x000fe400078ec0ff */
[----:B------:R-:W-:Y:S01]  /*02e0*/  LEA.HI R4, R11, R14, RZ, 0x6 ;  /* 0x0000000e0b047211 */ /* 0x000fe200078f30ff */
[----:B------:R-:W-:Y:S01]  /*02f0*/  IMAD.IADD R5, R5, 0x1, -R0 ;  /* 0x0000000105057824 */ /* 0x000fe200078e0a00 */
[----:B------:R-:W-:-:S02]  /*0300*/  LOP3.LUT R3, R2, 0x8, R10, 0xf8, !PT ;  /* 0x0000000802037812 */ /* 0x000fc400078ef80a */
[----:B------:R-:W-:Y:S01]  /*0310*/  SHF.R.U32.HI R2, RZ, 0x3, R2 ;  /* 0x00000003ff027819 */ /* 0x000fe20000011602 */
[----:B------:R-:W-:Y:S01]  /*0320*/  IMAD.SHL.U32 R0, R4, 0x8, RZ ;  /* 0x0000000804007824 */ /* 0x000fe200078e00ff */
[----:B------:R-:W-:Y:S01]  /*0330*/  LEA.HI R8, R11, R14, RZ, 0x5 ;  /* 0x0000000e0b087211 */ /* 0x000fe200078f28ff */
[----:B------:R-:W-:Y:S01]  /*0340*/  IMAD.SHL.U32 R4, R5, 0x40, RZ ;  /* 0x0000004005047824 */ /* 0x000fe200078e00ff */
[----:B------:R-:W-:Y:S01]  /*0350*/  LOP3.LUT R225, R3, R2, RZ, 0x3c, !PT ;  /* 0x0000000203e17212 */ /* 0x000fe200078e3cff */
[----:B------:R-:W-:Y:S01]  /*0360*/  IMAD.SHL.U32 R3, R9, 0x8, RZ ;  /* 0x0000000809037824 */ /* 0x000fe200078e00ff */
[----:B------:R-:W-:Y:S02]  /*0370*/  LOP3.LUT R2, R8, 0xffffffe0, RZ, 0xc0, !PT ;  /* 0xffffffe008027812 */ /* 0x000fe400078ec0ff */
[----:B------:R-:W-:Y:S01]  /*0380*/  LOP3.LUT R10, R7, 0x7ffffe00, R0, 0xf8, !PT ;  /* 0x7ffffe00070a7812 */ /* 0x000fe200078ef800 */
[----:B------:R-:W-:Y:S01]  /*0390*/  IMAD R225, R9, 0x200, R225 ;  /* 0x0000020009e17824 */ /* 0x000fe200078e02e1 */
[----:B------:R-:W-:Y:S01]  /*03a0*/  LOP3.LUT R0, R4, 0x1c0, RZ, 0xc0, !PT ;  /* 0x000001c004007812 */ /* 0x000fe200078ec0ff */
[----:B------:R-:W-:Y:S01]  /*03b0*/  IMAD.IADD R14, R14, 0x1, -R2 ;  /* 0x000000010e0e7824 */ /* 0x000fe200078e0a02 */
[----:B------:R-:W-:-:S02]  /*03c0*/  SHF.R.S32.HI R250, RZ, 0x5, R8 ;  /* 0x00000005fffa7819 */ /* 0x000fc40000011408 */
[----:B------:R-:W-:Y:S02]  /*03d0*/  SHF.R.S32.HI R4, RZ, 0x1f, R8 ;  /* 0x0000001fff047819 */ /* 0x000fe40000011408 */
[----:B------:R-:W-:Y:S02]  /*03e0*/  LOP3.LUT R3, R0, 0x8, R3, 0xf8, !PT ;  /* 0x0000000800037812 */ /* 0x000fe400078ef803 */
[----:B------:R-:W-:Y:S02]  /*03f0*/  SHF.R.U32.HI R2, RZ, 0x3, R0 ;  /* 0x00000003ff027819 */ /* 0x000fe40000011600 */
[----:B------:R-:W-:Y:S02]  /*0400*/  LEA.HI R0, R4, R250, RZ, 0x3 ;  /* 0x000000fa04007211 */ /* 0x000fe400078f18ff */
[----:B------:R-:W-:Y:S02]  /*0410*/  SHF.R.S32.HI R7, RZ, 0x1f, R14 ;  /* 0x0000001fff077819 */ /* 0x000fe4000001140e */
[----:B------:R-:W-:-:S02]  /*0420*/  LOP3.LUT R0, R0, 0xffffff8, RZ, 0xc0, !PT ;  /* 0x0ffffff800007812 */ /* 0x000fc400078ec0ff */
[----:B------:R-:W-:Y:S02]  /*0430*/  LOP3.LUT R4, R3, R2, RZ, 0x3c, !PT ;  /* 0x0000000203047212 */ /* 0x000fe400078e3cff */
[----:B------:R-:W-:Y:S01]  /*0440*/  LEA.HI R3, R7, R14, RZ, 0x2 ;  /* 0x0000000e07037211 */ /* 0x000fe200078f10ff */
[----:B------:R-:W-:Y:S01]  /*0450*/  IMAD.IADD R2, R250, 0x1, -R0 ;  /* 0x00000001fa027824 */ /* 0x000fe200078e0a00 */
[----:B------:R-:W-:Y:S02]  /*0460*/  R2P PR, R5, 0x6 ;  /* 0x0000000605007804 */ /* 0x000fe40000000000 */
[----:B------:R-:W-:Y:S02]  /*0470*/  SHF.R.S32.HI R0, RZ, 0x2, R3 ;  /* 0x00000002ff007819 */ /* 0x000fe40000011403 */
[----:B------:R-:W-:Y:S02]  /*0480*/  LOP3.LUT R3, R3, 0x7ffffffc, RZ, 0xc0, !PT ;  /* 0x7ffffffc03037812 */ /* 0x000fe400078ec0ff */
[----:B------:R-:W-:Y:S01]  /*0490*/  SEL R249, R249, 0xfffffff0, !P1 ;  /* 0xfffffff0f9f97807 */ /* 0x000fe20004800000 */
[----:B------:R-:W-:Y:S01]  /*04a0*/  IMAD R8, R2, 0x10, R0 ;  /* 0x0000001002087824 */ /* 0x000fe200078e0200 */
[----:B------:R-:W-:Y:S01]  /*04b0*/  IADD3 R2, R16, 0x40, RZ ;  /* 0x0000004010027810 */ /* 0x000fe20007ffe0ff */
[----:B------:R-:W-:Y:S01]  /*04c0*/  IMAD R0, R6, 0x20, R15 ;  /* 0x0000002006007824 */ /* 0x000fe200078e020f */
[----:B------:R-:W-:Y:S01]  /*04d0*/  SEL R5, R230, 0xffffffe0, !P2 ;  /* 0xffffffe0e6057807 */ /* 0x000fe20005000000 */
[----:B------:R-:W-:Y:S01]  /*04e0*/  IMAD.IADD R3, R14, 0x1, -R3 ;  /* 0x000000010e037824 */ /* 0x000fe200078e0a03 */
[----:B------:R-:W-:Y:S01]  /*04f0*/  STL [R1+0x6c], R8 ;  /* 0x00006c0801007387 */ /* 0x000fe20000100800 */
[----:B------:R-:W-:-:S02]  /*0500*/  SHF.R.S32.HI R2, RZ, 0x1f, R2 ;  /* 0x0000001fff027819 */ /* 0x000fc40000011402 */
[----:B------:R-:W-:Y:S01]  /*0510*/  IMAD.IADD R249, R249, 0x1, R5 ;  /* 0x00000001f9f97824 */ /* 0x000fe200078e0205 */
[----:B------:R-:W-:Y:S01]  /*0520*/  STL [R1+0x5c], R13 ;  /* 0x00005c0d01007387 */ /* 0x000fe20000100800 */
[----:B------:R-:W-:Y:S01]  /*0530*/  LOP3.LUT R224, R4, 0x7ffffe00, R224, 0xf8, !PT ;  /* 0x7ffffe0004e07812 */ /* 0x000fe200078ef8e0 */
[----:B------:R-:W-:Y:S01]  /*0540*/  IMAD.SHL.U32 R5, R10, 0x2, RZ ;  /* 0x000000020a057824 */ /* 0x000fe200078e00ff */
[----:B------:R-:W-:Y:S01]  /*0550*/  LOP3.LUT P3, RZ, R6, 0x2, RZ, 0xc0, !PT ;  /* 0x0000000206ff7812 */ /* 0x000fe2000786c0ff */
[----:B------:R1:W-:Y:S01]  /*0560*/  STL [R1+0x70], R0 ;  /* 0x0000700001007387 */ /* 0x0003e20000100800 */
[----:B------:R-:W-:Y:S01]  /*0570*/  IMAD.MOV.U32 R4, RZ, RZ, 0x40 ;  /* 0x00000040ff047424 */ /* 0x000fe200078e00ff */
[----:B------:R-:W-:Y:S02]  /*0580*/  LEA R224, R224, 0x100, 0x1 ;  /* 0x00000100e0e07811 */ /* 0x000fe400078e08ff */
[----:B------:R2:W-:Y:S01]  /*0590*/  STL [R1+0x64], R2 ;  /* 0x0000640201007387 */ /* 0x0005e20000100800 */
[----:B------:R-:W-:-:S02]  /*05a0*/  LOP3.LUT P0, RZ, R6, 0x4, RZ, 0xc0, !PT ;  /* 0x0000000406ff7812 */ /* 0x000fc4000780c0ff */
[--C-:B------:R-:W-:Y:S01]  /*05b0*/  IMAD R250, R250, 0x800, R224.reuse ;  /* 0x00000800fafa7824 */ /* 0x100fe200078e02e0 */
[----:B------:R-:W-:Y:S01]  /*05c0*/  LEA R225, R225, 0xc100, 0x1 ;  /* 0x0000c100e1e17811 */ /* 0x000fe200078e08ff */
[----:B------:R-:W-:Y:S01]  /*05d0*/  IMAD R249, R249, 0x2, R224 ;  /* 0x00000002f9f97824 */ /* 0x000fe200078e02e0 */
[----:B------:R-:W-:Y:S02]  /*05e0*/  SEL R230, R230, 0xffffffe0, !P1 ;  /* 0xffffffe0e6e67807 */ /* 0x000fe40004800000 */
[----:B------:R-:W-:Y:S02]  /*05f0*/  SEL R226, R4, 0xffffffc0, !P0 ;  /* 0xffffffc004e27807 */ /* 0x000fe40004000000 */
[C---:B------:R-:W-:Y:S01]  /*0600*/  IADD3 R231, R225.reuse, 0x20, RZ ;  /* 0x00000020e1e77810 */ /* 0x040fe20007ffe0ff */
[----:B------:R-:W-:Y:S01]  /*0610*/  IMAD.IADD R251, R230, 0x1, R250 ;  /* 0x00000001e6fb7824 */ /* 0x000fe200078e02fa */
[C---:B------:R-:W-:Y:S01]  /*0620*/  @P3 IADD3 R231, R225.reuse, -0x20, RZ ;  /* 0xffffffe0e1e73810 */ /* 0x040fe20007ffe0ff */
[----:B------:R-:W-:-:S02]  /*0630*/  IMAD.IADD R229, R225, 0x1, R226 ;  /* 0x00000001e1e57824 */ /* 0x000fc400078e02e2 */
[----:B------:R-:W-:Y:S01]  /*0640*/  IMAD.IADD R228, R224, 0x1, R230 ;  /* 0x00000001e0e47824 */ /* 0x000fe200078e02e6 */
[C---:B------:R-:W-:Y:S01]  /*0650*/  IADD3 R248, R231.reuse, 0x800, RZ ;  /* 0x00000800e7f87810 */ /* 0x040fe20007ffe0ff */
[----:B------:R-:W-:Y:S01]  /*0660*/  IMAD.IADD R226, R226, 0x1, R231 ;  /* 0x00000001e2e27824 */ /* 0x000fe200078e02e7 */
[C---:B------:R-:W-:Y:S02]  /*0670*/  IADD3 R247, R231.reuse, 0x1000, RZ ;  /* 0x00001000e7f77810 */ /* 0x040fe40007ffe0ff */
[C---:B------:R-:W-:Y:S02]  /*0680*/  IADD3 R246, R231.reuse, 0x1800, RZ ;  /* 0x00001800e7f67810 */ /* 0x040fe40007ffe0ff */
[----:B-1----:R-:W-:Y:S02]  /*0690*/  IADD3 R0, R16, 0x80, RZ ;  /* 0x0000008010007810 */ /* 0x002fe40007ffe0ff */
[----:B------:R-:W-:Y:S01]  /*06a0*/  IADD3 R245, R231, 0x2000, RZ ;  /* 0x00002000e7f57810 */ /* 0x000fe20007ffe0ff */
[----:B--2---:R-:W-:Y:S01]  /*06b0*/  IMAD.SHL.U32 R2, R3, 0x2, RZ ;  /* 0x0000000203027824 */ /* 0x004fe200078e00ff */
[----:B------:R-:W-:-:S02]  /*06c0*/  SHF.R.S32.HI R0, RZ, 0x1f, R0 ;  /* 0x0000001fff007819 */ /* 0x000fc40000011400 */
[C---:B------:R-:W-:Y:S02]  /*06d0*/  IADD3 R244, R231.reuse, 0x2800, RZ ;  /* 0x00002800e7f47810 */ /* 0x040fe40007ffe0ff */
[C---:B------:R-:W-:Y:S01]  /*06e0*/  IADD3 R243, R231.reuse, 0x3000, RZ ;  /* 0x00003000e7f37810 */ /* 0x040fe20007ffe0ff */
[----:B------:R1:W-:Y:S01]  /*06f0*/  STL [R1+0x60], R0 ;  /* 0x0000600001007387 */ /* 0x0003e20000100800 */
[C---:B------:R-:W-:Y:S02]  /*0700*/  IADD3 R242, R231.reuse, 0x3800, RZ ;  /* 0x00003800e7f27810 */ /* 0x040fe40007ffe0ff */
[C---:B------:R-:W-:Y:S01]  /*0710*/  IADD3 R241, R231.reuse, 0x4000, RZ ;  /* 0x00004000e7f17810 */ /* 0x040fe20007ffe0ff */
[----:B------:R-:W-:Y:S01]  /*0720*/  STL [R1+0x4], R5 ;  /* 0x0000040501007387 */ /* 0x000fe20000100800 */
[C---:B------:R-:W-:Y:S02]  /*0730*/  IADD3 R240, R231.reuse, 0x4800, RZ ;  /* 0x00004800e7f07810 */ /* 0x040fe40007ffe0ff */
[C---:B------:R-:W-:Y:S01]  /*0740*/  IADD3 R239, R231.reuse, 0x5000, RZ ;  /* 0x00005000e7ef7810 */ /* 0x040fe20007ffe0ff */
[----:B------:R-:W-:Y:S01]  /*0750*/  STL [R1+0x24], R2 ;  /* 0x0000240201007387 */ /* 0x000fe20000100800 */
[----:B------:R-:W-:-:S02]  /*0760*/  IADD3 R238, R231, 0x5800, RZ ;  /* 0x00005800e7ee7810 */ /* 0x000fc40007ffe0ff */
[C---:B------:R-:W-:Y:S02]  /*0770*/  IADD3 R237, R231.reuse, 0x6000, RZ ;  /* 0x00006000e7ed7810 */ /* 0x040fe40007ffe0ff */
[C---:B------:R-:W-:Y:S02]  /*0780*/  IADD3 R236, R231.reuse, 0x6800, RZ ;  /* 0x00006800e7ec7810 */ /* 0x040fe40007ffe0ff */
[C---:B------:R-:W-:Y:S02]  /*0790*/  IADD3 R235, R231.reuse, 0x7000, RZ ;  /* 0x00007000e7eb7810 */ /* 0x040fe40007ffe0ff */
[C---:B------:R-:W-:Y:S02]  /*07a0*/  IADD3 R234, R231.reuse, 0x7800, RZ ;  /* 0x00007800e7ea7810 */ /* 0x040fe40007ffe0ff */
[C---:B------:R-:W-:Y:S02]  /*07b0*/  IADD3 R233, R231.reuse, 0x8000, RZ ;  /* 0x00008000e7e97810 */ /* 0x040fe40007ffe0ff */
[----:B------:R-:W-:Y:S01]  /*07c0*/  IADD3 R232, R231, 0x8800, RZ ;  /* 0x00008800e7e87810 */ /* 0x000fe20007ffe0ff */
[----:B-1----:R-:W-:-:S05]  /*07d0*/  IMAD R0, R12, 0x8, R8 ;  /* 0x000000080c007824 */ /* 0x002fca00078e0208 */
[----:B------:R1:W-:Y:S02]  /*07e0*/  STL [R1+0x68], R0 ;  /* 0x0000680001007387 */ /* 0x0003e40000100800 */
[----:B-1----:R-:W-:-:S04]  /*07f0*/  SEL R0, R4, 0xffffffc0, !P2 ;  /* 0xffffffc004007807 */ /* 0x002fc80005000000 */
[C---:B------:R-:W-:Y:S01]  /*0800*/  IADD3 R230, R0.reuse, R224, R230 ;  /* 0x000000e000e67210 */ /* 0x040fe20007ffe0e6 */
[----:B------:R-:W-:Y:S02]  /*0810*/  IMAD.IADD R2, R0, 0x1, R250 ;  /* 0x0000000100027824 */ /* 0x000fe400078e02fa */
[----:B------:R-:W-:Y:S02]  /*0820*/  IMAD.IADD R227, R224, 0x1, R0 ;  /* 0x00000001e0e37824 */ /* 0x000fe400078e0200 */
[----:B------:R-:W-:Y:S01]  /*0830*/  IMAD.IADD R252, R0, 0x1, R251 ;  /* 0x0000000100fc7824 */ /* 0x000fe200078e02fb */
[----:B------:R1:W-:Y:S04]  /*0840*/  STL [R1], R2 ;  /* 0x0000000201007387 */ /* 0x0003e80000100800 */
.L_x_856:
[----:B------:R-:W2:Y:S01]  /*0850*/  LDL R4, [R1+0x5c] ;  /* 0x00005c0001047983 */ /* 0x000ea20000100800 */
[----:B------:R-:W-:Y:S01]  /*0860*/  IMAD.MOV.U32 R0, RZ, RZ, c[0x0][0x560] ;  /* 0x00015800ff007624 */ /* 0x000fe200078e00ff */
[----:B------:R-:W-:Y:S01]  /*0870*/  YIELD ;  /* 0x0000000000007946 */ /* 0x000fe20003800000 */
[----:B------:R-:W-:Y:S03]  /*0880*/  BSSY B0, `(.L_x_831) ;  /* 0x0000016000007945 */ /* 0x000fe60003800000 */
[----:B------:R-:W-:-:S13]  /*0890*/  ISETP.NE.AND P0, PT, R0, 0x1, PT ;  /* 0x000000010000780c */ /* 0x000fda0003f05270 */
[----:B--2---:R-:W-:Y:S01]  /*08a0*/  @P0 IMAD.HI.U32 R0, R4, c[0x0][0x564], RZ ;  /* 0x0001590004000a27 */ /* 0x004fe200078e00ff */
[----:B------:R-:W-:-:S04]  /*08b0*/  MOV R3, R4 ;  /* 0x0000000400037202 */ /* 0x000fc80000000f00 */
[----:B------:R-:W-:-:S04]  /*08c0*/  @P0 SHF.R.U32.HI R3, RZ, c[0x0][0x568], R0 ;  /* 0x00015a00ff030a19 */ /* 0x000fc80000011600 */
[----:B------:R-:W-:Y:S01]  /*08d0*/  ISETP.GE.AND P0, PT, R3, c[0x0][0x578], PT ;  /* 0x00015e0003007a0c */ /* 0x000fe20003f06270 */
[----:B-1----:R-:W-:-:S04]  /*08e0*/  IMAD.MOV R2, RZ, RZ, -R3 ;  /* 0x000000ffff027224 */ /* 0x002fc800078e0a03 */
[----:B------:R-:W-:-:S08]  /*08f0*/  IMAD R2, R2, c[0x0][0x560], R4 ;  /* 0x0001580002027a24 */ /* 0x000fd000078e0204 */
[----:B------:R-:W-:Y:S05]  /*0900*/  @!P0 BRA `(.L_x_832) ;  /* 0x0000007000008947 */ /* 0x000fea0003800000 */
[----:B------:R-:W-:-:S04]  /*0910*/  MOV R0, c[0x0][0x56c] ;  /* 0x00015b0000007a02 */ /* 0x000fc80000000f00 */
[----:B------:R-:W-:Y:S02]  /*0920*/  ISETP.NE.AND P0, PT, R0, 0x1, PT ;  /* 0x000000010000780c */ /* 0x000fe40003f05270 */
[----:B------:R-:W-:-:S11]  /*0930*/  MOV R0, R2 ;  /* 0x0000000200007202 */ /* 0x000fd60000000f00 */
[----:B------:R-:W-:-:S05]  /*0940*/  @P0 IMAD.HI.U32 R4, R2, c[0x0][0x570], RZ ;  /* 0x00015c0002040a27 */ /* 0x000fca00078e00ff */
[----:B------:R-:W-:-:S05]  /*0950*/  @P0 SHF.R.U32.HI R0, RZ, c[0x0][0x574], R4 ;  /* 0x00015d00ff000a19 */ /* 0x000fca0000011604 */
[----:B------:R-:W-:Y:S01]  /*0960*/  IMAD R4, R0, c[0x0][0x56c], RZ ;  /* 0x00015b0000047a24 */ /* 0x000fe200078e02ff */
[----:B------:R-:W-:Y:S05]  /*0970*/  BRA `(.L_x_833) ;  /* 0x0000006000007947 */ /* 0x000fea0003800000 */
.L_x_832:
[----:B------:R-:W-:-:S04]  /*0980*/  MOV R0, c[0x0][0x554] ;  /* 0x0001550000007a02 */ /* 0x000fc80000000f00 */
[----:B------:R-:W-:Y:S02]  /*0990*/  ISETP.NE.AND P0, PT, R0, 0x1, PT ;  /* 0x000000010000780c */ /* 0x000fe40003f05270 */
[----:B------:R-:W-:-:S11]  /*09a0*/  MOV R0, R2 ;  /* 0x0000000200007202 */ /* 0x000fd60000000f00 */
[----:B------:R-:W-:-:S05]  /*09b0*/  @P0 IMAD.HI.U32 R4, R2, c[0x0][0x558], RZ ;  /* 0x0001560002040a27 */ /* 0x000fca00078e00ff */
[----:B------:R-:W-:-:S05]  /*09c0*/  @P0 SHF.R.U32.HI R0, RZ, c[0x0][0x55c], R4 ;  /* 0x00015700ff000a19 */ /* 0x000fca0000011604 */
[----:B------:R-:W-:Y:S02]  /*09d0*/  IMAD R4, R0, c[0x0][0x554], RZ ;  /* 0x0001550000047a24 */ /* 0x000fe400078e02ff */
.L_x_833:
[----:B------:R-:W-:Y:S05]  /*09e0*/  BSYNC B0 ;  /* 0x0000000000007941 */ /* 0x000fea0003800000 */
.L_x_831:
[----:B------:R-:W-:Y:S01]  /*09f0*/  IMAD.MOV.U32 R5, RZ, RZ, c[0x0][0x53c] ;  /* 0x00014f00ff057624 */ /* 0x000fe200078e00ff */
[----:B------:R-:W-:Y:S01]  /*0a00*/  ULDC UR4, c[0x0][0x1d0] ;  /* 0x0000740000047ab9 */ /* 0x000fe20000000800 */
[----:B------:R-:W-:Y:S01]  /*0a10*/  IMAD.MOV.U32 R11, RZ, RZ, R0 ;  /* 0x000000ffff0b7224 */ /* 0x000fe200078e0000 */
[----:B------:R-:W-:Y:S01]  /*0a20*/  UIADD3 UR4, UR4, 0x5f, URZ ;  /* 0x0000005f04047890 */ /* 0x000fe2000fffe03f */
[----:B------:R-:W-:Y:S01]  /*0a30*/  IMAD.MOV.U32 R24, RZ, RZ, c[0x0][0x2c4] ;  /* 0x0000b100ff187624 */ /* 0x000fe200078e00ff */
[----:B------:R-:W-:Y:S01]  /*0a40*/  ISETP.NE.AND P0, PT, R5, 0x1, PT ;  /* 0x000000010500780c */ /* 0x000fe20003f05270 */
[----:B------:R-:W-:Y:S01]  /*0a50*/  IMAD.MOV.U32 R7, RZ, RZ, c[0x0][0x168] ;  /* 0x00005a00ff077624 */ /* 0x000fe200078e00ff */
[----:B------:R-:W-:Y:S01]  /*0a60*/  LOP3.LUT R5, RZ, R0, RZ, 0x33, !PT ;  /* 0x00000000ff057212 */ /* 0x000fe200078e33ff */
[----:B------:R-:W-:Y:S01]  /*0a70*/  UIMAD.WIDE UR4, UR4, 0x2aaaaaab, URZ ;  /* 0x2aaaaaab040478a5 */ /* 0x000fe2000f8e023f */
[----:B------:R-:W-:Y:S01]  /*0a80*/  ISETP.NE.AND P1, PT, R24, 0x1, PT ;  /* 0x000000011800780c */ /* 0x000fe20003f25270 */
[----:B------:R-:W-:Y:S02]  /*0a90*/  BSSY B0, `(.L_x_834) ;  /* 0x0000040000007945 */ /* 0x000fe40003800000 */
[----:B------:R-:W-:-:S04]  /*0aa0*/  USHF.R.U32.HI UR4, URZ, 0x1f, UR5 ;  /* 0x0000001f3f047899 */ /* 0x000fc80008011605 */
[----:B------:R-:W-:Y:S02]  /*0ab0*/  ULEA.HI.SX32 UR4, UR5, UR4, 0x1c ;  /* 0x0000000405047291 */ /* 0x000fe4000f8fe23f */
[----:B------:R-:W-:Y:S01]  /*0ac0*/  @P0 IMAD.HI.U32 R6, R0, c[0x0][0x540], RZ ;  /* 0x0001500000060a27 */ /* 0x000fe200078e00ff */
[----:B------:R-:W-:-:S04]  /*0ad0*/  IADD3 R0, R5, c[0x0][0x53c], RZ ;  /* 0x00014f0005007a10 */ /* 0x000fc80007ffe0ff */
[----:B------:R-:W-:Y:S02]  /*0ae0*/  @P0 SHF.R.U32.HI R11, RZ, c[0x0][0x544], R6 ;  /* 0x00015100ff0b0a19 */ /* 0x000fe40000011606 */
[----:B------:R-:W-:-:S03]  /*0af0*/  MOV R6, c[0x0][0x548] ;  /* 0x0001520000067a02 */ /* 0x000fc60000000f00 */
[----:B------:R-:W-:Y:S01]  /*0b00*/  IMAD R0, R11, c[0x0][0x53c], R0 ;  /* 0x00014f000b007a24 */ /* 0x000fe200078e0200 */
[----:B------:R-:W-:Y:S01]  /*0b10*/  ISETP.NE.AND P0, PT, R6, 0x1, PT ;  /* 0x000000010600780c */ /* 0x000fe20003f05270 */
[----:B------:R1:W-:Y:S02]  /*0b20*/  STL [R1+0x4c], R11 ;  /* 0x00004c0b01007387 */ /* 0x0003e40000100800 */
[----:B------:R-:W-:-:S05]  /*0b30*/  IMAD.SHL.U32 R164, R0, 0x80, RZ ;  /* 0x0000008000a47824 */ /* 0x000fca00078e00ff */
[----:B------:R-:W-:Y:S01]  /*0b40*/  IADD3 R0, R164, 0x7f, RZ ;  /* 0x0000007fa4007810 */ /* 0x000fe20007ffe0ff */
[----:B------:R1:W-:Y:S04]  /*0b50*/  STL [R1+0x58], R164 ;  /* 0x000058a401007387 */ /* 0x0003e80000100800 */
[----:B------:R-:W-:-:S05]  /*0b60*/  @P1 IMAD.HI.U32 R5, R0, c[0x0][0x2c8], RZ ;  /* 0x0000b20000051a27 */ /* 0x000fca00078e00ff */
[----:B------:R-:W-:Y:S02]  /*0b70*/  @P1 SHF.R.U32.HI R0, RZ, c[0x0][0x2cc], R5 ;  /* 0x0000b300ff001a19 */ /* 0x000fe40000011605 */
[----:B------:R-:W-:-:S04]  /*0b80*/  IADD3 R5, -R7, 0x60, RZ ;  /* 0x0000006007057810 */ /* 0x000fc80007ffe1ff */
[----:B------:R-:W-:Y:S01]  /*0b90*/  IADD3 R5, R0, c[0x0][0x1d0], R5 ;  /* 0x0000740000057a10 */ /* 0x000fe20007ffe005 */
[----:B------:R-:W-:-:S04]  /*0ba0*/  IMAD.IADD R0, R2, 0x1, -R4 ;  /* 0x0000000102007824 */ /* 0x000fc800078e0a04 */
[----:B------:R-:W-:Y:S02]  /*0bb0*/  IMAD R0, R3, c[0x0][0x554], R0 ;  /* 0x0001550003007a24 */ /* 0x000fe400078e0200 */
[----:B------:R-:W-:-:S04]  /*0bc0*/  IMAD.HI R5, R5, 0x2aaaaaab, RZ ;  /* 0x2aaaaaab05057827 */ /* 0x000fc800078e02ff */
[----:B------:R-:W-:Y:S01]  /*0bd0*/  @P0 IMAD.HI.U32 R2, R0, c[0x0][0x54c], RZ ;  /* 0x0001530000020a27 */ /* 0x000fe200078e00ff */
[----:B------:R-:W-:-:S03]  /*0be0*/  SHF.R.U32.HI R6, RZ, 0x1f, R5 ;  /* 0x0000001fff067819 */ /* 0x000fc60000011605 */
[----:B------:R-:W-:Y:S01]  /*0bf0*/  IMAD.MOV.U32 R14, RZ, RZ, R0 ;  /* 0x000000ffff0e7224 */ /* 0x000fe200078e0000 */
[----:B------:R-:W-:Y:S01]  /*0c00*/  @P0 SHF.R.U32.HI R14, RZ, c[0x0][0x550], R2 ;  /* 0x00015400ff0e0a19 */ /* 0x000fe20000011602 */
[----:B------:R-:W-:Y:S01]  /*0c10*/  IMAD.MOV.U32 R2, RZ, RZ, RZ ;  /* 0x000000ffff027224 */ /* 0x000fe200078e00ff */
[----:B------:R-:W-:Y:S02]  /*0c20*/  LEA.HI.SX32 R6, R5, R6, 0x1c ;  /* 0x0000000605067211 */ /* 0x000fe400078fe2ff */
[----:B------:R-:W-:Y:S01]  /*0c30*/  IADD3 R3, -R14, RZ, RZ ;  /* 0x000000ff0e037210 */ /* 0x000fe20007ffe1ff */
[----:B------:R1:W-:Y:S01]  /*0c40*/  STL [R1+0x48], R14 ;  /* 0x0000480e01007387 */ /* 0x0003e20000100800 */
[----:B------:R-:W-:-:S03]  /*0c50*/  IMNMX R6, R6, UR4, PT ;  /* 0x0000000406067c17 */ /* 0x000fc6000b800200 */
[----:B------:R-:W-:Y:S01]  /*0c60*/  IMAD R17, R3, c[0x0][0x548], R0 ;  /* 0x0001520003117a24 */ /* 0x000fe200078e0200 */
[----:B------:R-:W-:-:S04]  /*0c70*/  ISETP.GE.AND P0, PT, R6, 0x1, PT ;  /* 0x000000010600780c */ /* 0x000fc80003f06270 */
[----:B------:R1:W-:Y:S09]  /*0c80*/  STL [R1+0x44], R17 ;  /* 0x0000441101007387 */ /* 0x0003f20000100800 */
[----:B------:R-:W-:Y:S05]  /*0c90*/  @!P0 BRA `(.L_x_835) ;  /* 0x000001f000008947 */ /* 0x000fea0003800000 */
[----:B------:R-:W-:-:S04]  /*0ca0*/  SHF.R.U32.HI R0, RZ, 0x10, R11 ;  /* 0x00000010ff007819 */ /* 0x000fc8000001160b */
[----:B------:R-:W-:-:S04]  /*0cb0*/  ISETP.NE.AND P0, PT, R0, RZ, PT ;  /* 0x000000ff0000720c */ /* 0x000fc80003f05270 */
[----:B------:R-:W-:-:S04]  /*0cc0*/  SEL R0, R0, c[0x0][0x338], P0 ;  /* 0x0000ce0000007a07 */ /* 0x000fc80000000000 */
[-C--:B------:R-:W-:Y:S02]  /*0cd0*/  IABS R3, R0.reuse ;  /* 0x0000000000037213 */ /* 0x080fe40000000000 */
[----:B------:R-:W-:Y:S02]  /*0ce0*/  IADD3 R7, R0, -0x1, R6 ;  /* 0xffffffff00077810 */ /* 0x000fe40007ffe006 */
[----:B------:R-:W2:Y:S02]  /*0cf0*/  I2F.RP R4, R3 ;  /* 0x0000000300047306 */ /* 0x000ea40000209400 */
[----:B------:R-:W-:Y:S02]  /*0d00*/  IABS R10, R7 ;  /* 0x00000007000a7213 */ /* 0x000fe40000000000 */
[----:B------:R-:W-:-:S04]  /*0d10*/  LOP3.LUT R7, R7, R0, RZ, 0x3c, !PT ;  /* 0x0000000007077212 */ /* 0x000fc800078e3cff */
[----:B------:R-:W-:Y:S01]  /*0d20*/  ISETP.GE.AND P0, PT, R7, RZ, PT ;  /* 0x000000ff0700720c */ /* 0x000fe20003f06270 */
[----:B--2---:R-:W2:Y:S02]  /*0d30*/  MUFU.RCP R4, R4 ;  /* 0x0000000400047308 */ /* 0x004ea40000001000 */
[----:B--2---:R-:W-:-:S06]  /*0d40*/  IADD3 R4, R4, 0xffffffe, RZ ;  /* 0x0ffffffe04047810 */ /* 0x004fcc0007ffe0ff */
[----:B------:R-:W2:Y:S02]  /*0d50*/  F2I.FTZ.U32.TRUNC.NTZ R5, R4 ;  /* 0x0000000400057305 */ /* 0x000ea4000021f000 */
[----:B--2---:R-:W-:Y:S02]  /*0d60*/  IMAD.MOV R2, RZ, RZ, -R5 ;  /* 0x000000ffff027224 */ /* 0x004fe400078e0a05 */
[----:B------:R-:W-:Y:S02]  /*0d70*/  IMAD.MOV.U32 R4, RZ, RZ, RZ ;  /* 0x000000ffff047224 */ /* 0x000fe400078e00ff */
        /* <DEDUP_REMOVED lines=13> */
[----:B------:R-:W-:-:S13]  /*0e50*/  ISETP.GE.U32.AND P3, PT, R4, R3, PT ;  /* 0x000000030400720c */ /* 0x000fda0003f66070 */
[----:B------:R-:W-:-:S05]  /*0e60*/  @P3 IADD3 R2, R2, 0x1, RZ ;  /* 0x0000000102023810 */ /* 0x000fca0007ffe0ff */
[----:B------:R-:W-:Y:S01]  /*0e70*/  @!P0 IMAD.MOV R2, RZ, RZ, -R2 ;  /* 0x000000ffff028224 */ /* 0x000fe200078e0a02 */
[----:B------:R-:W-:Y:S02]  /*0e80*/  @!P2 LOP3.LUT R2, RZ, R0, RZ, 0x33, !PT ;  /* 0x00000000ff02a212 */ /* 0x000fe400078e33ff */
.L_x_835:
[----:B------:R-:W-:Y:S05]  /*0e90*/  BSYNC B0 ;  /* 0x0000000000007941 */ /* 0x000fea0003800000 */
.L_x_834:
[----:B------:R-:W-:Y:S01]  /*0ea0*/  LOP3.LUT R0, R11, 0xffff, RZ, 0xc0, !PT ;  /* 0x0000ffff0b007812 */ /* 0x000fe200078ec0ff */
[----:B------:R-:W-:Y:S01]  /*0eb0*/  IMAD.MOV.U32 R15, RZ, RZ, RZ ;  /* 0x000000ffff0f7224 */ /* 0x000fe200078e00ff */
[----:B------:R-:W-:Y:S01]  /*0ec0*/  CS2R R98, SRZ ;  /* 0x0000000000627805 */ /* 0x000fe2000001ff00 */
[----:B------:R-:W-:Y:S01]  /*0ed0*/  IMAD.MOV.U32 R16, RZ, RZ, RZ ;  /* 0x000000ffff107224 */ /* 0x000fe200078e00ff */
[----:B------:R-:W-:Y:S01]  /*0ee0*/  CS2R R96, SRZ ;  /* 0x0000000000607805 */ /* 0x000fe2000001ff00 */
[----:B------:R-:W-:Y:S01]  /*0ef0*/  IMAD R25, R0, R2, RZ ;  /* 0x0000000200197224 */ /* 0x000fe200078e02ff */
[----:B------:R-:W-:Y:S01]  /*0f00*/  PRMT R0, RZ, 0x7610, R0 ;  /* 0x00007610ff007816 */ /* 0x000fe20000000000 */
[----:B------:R-:W-:Y:S01]  /*0f10*/  CS2R R94, SRZ ;  /* 0x00000000005e7805 */ /* 0x000fe2000001ff00 */
[----:B------:R-:W-:Y:S01]  /*0f20*/  CS2R R92, SRZ ;  /* 0x00000000005c7805 */ /* 0x000fe2000001ff00 */
[----:B------:R-:W-:Y:S01]  /*0f30*/  IMAD.IADD R2, R25, 0x1, R2 ;  /* 0x0000000119027824 */ /* 0x000fe200078e0202 */
[----:B------:R2:W-:Y:S01]  /*0f40*/  STL [R1+0x20], R25 ;  /* 0x0000201901007387 */ /* 0x0005e20000100800 */
        /* <DEDUP_REMOVED lines=47> */
[----:B--2---:R-:W2:Y:S04]  /*1240*/  S2R R3, SR_TID.X ;  /* 0x0000000000037919 */ /* 0x004ea80000002100 */
[----:B------:R-:W3:Y:S04]  /*1250*/  LDL.64 R4, [R1+0x50] ;  /* 0x0000500001047983 */ /* 0x000ee80000100a00 */
[----:B------:R4:W3:Y:S01]  /*1260*/  LDL.64 R34, [R1+0x50] ;  /* 0x0000500001227983 */ /* 0x0008e20000100a00 */
[----:B------:R-:W-:-:S04]  /*1270*/  ISETP.NE.U32.AND P0, PT, RZ, c[0x0][0x340], PT ;  /* 0x0000d000ff007a0c */ /* 0x000fc80003f05070 */
[----:B------:R-:W-:Y:S02]  /*1280*/  ISETP.NE.AND.EX P0, PT, RZ, c[0x0][0x344], PT, P0 ;  /* 0x0000d100ff007a0c */ /* 0x000fe40003f05300 */
[----:B--2---:R-:W-:-:S11]  /*1290*/  SHF.R.S32.HI R33, RZ, 0x1f, R3 ;  /* 0x0000001fff217819 */ /* 0x004fd60000011403 */
[----:B------:R-:W-:Y:S01]  /*12a0*/  @P0 IMAD.MOV.U32 R2, RZ, RZ, 0x4 ;  /* 0x00000004ff020424 */ /* 0x000fe200078e00ff */
[----:B------:R-:W-:-:S03]  /*12b0*/  LEA.HI R33, R33, R3, RZ, 0x3 ;  /* 0x0000000321217211 */ /* 0x000fc600078f18ff */
[----:B------:R-:W-:Y:S01]  /*12c0*/  @P0 IMAD.WIDE R2, R14, R2, c[0x0][0x340] ;  /* 0x0000d0000e020625 */ /* 0x000fe200078e0202 */
[----:B------:R-:W-:-:S04]  /*12d0*/  SHF.R.S32.HI R33, RZ, 0x3, R33 ;  /* 0x00000003ff217819 */ /* 0x000fc80000011421 */
[----:B------:R2:W5:Y:S01]  /*12e0*/  @P0 LDG.E R9, [R2.64] ;  /* 0x0000000802090981 */ /* 0x000562000c1e1900 */
[----:B------:R-:W-:Y:S01]  /*12f0*/  SHF.R.S32.HI R0, RZ, 0x1f, R33 ;  /* 0x0000001fff007819 */ /* 0x000fe20000011421 */
[----:B------:R-:W-:Y:S01]  /*1300*/  WARPSYNC 0xffffffff ;  /* 0xffffffff00007948 */ /* 0x000fe20003800000 */
[----:B-1----:R-:W-:-:S05]  /*1310*/  SHF.R.S32.HI R11, RZ, 0x1f, R17 ;  /* 0x0000001fff0b7819 */ /* 0x002fca0000011411 */
[----:B------:R-:W-:-:S04]  /*1320*/  IMAD R8, R11, c[0x0][0x210], RZ ;  /* 0x000084000b087a24 */ /* 0x000fc800078e02ff */
[----:B------:R-:W-:Y:S02]  /*1330*/  IMAD R8, R17, c[0x0][0x214], R8 ;  /* 0x0000850011087a24 */ /* 0x000fe400078e0208 */
[C---:B--2---:R-:W-:Y:S02]  /*1340*/  IMAD R2, R0.reuse, c[0x0][0x1e0], RZ ;  /* 0x0000780000027a24 */ /* 0x044fe400078e02ff */
[----:B------:R-:W-:Y:S02]  /*1350*/  IMAD R0, R0, c[0x0][0x208], RZ ;  /* 0x0000820000007a24 */ /* 0x000fe400078e02ff */
[C---:B------:R-:W-:Y:S02]  /*1360*/  IMAD R6, R33.reuse, c[0x0][0x1e4], R2 ;  /* 0x0000790021067a24 */ /* 0x040fe400078e0202 */
[----:B------:R-:W-:Y:S02]  /*1370*/  IMAD R0, R33, c[0x0][0x20c], R0 ;  /* 0x0000830021007a24 */ /* 0x000fe400078e0200 */
[----:B---3--:R-:W-:-:S05]  /*1380*/  IMAD.MOV.U32 R34, RZ, RZ, R4 ;  /* 0x000000ffff227224 */ /* 0x008fca00078e0004 */
[--C-:B------:R-:W-:Y:S02]  /*1390*/  SHF.R.S32.HI R35, RZ, 0x1f, R34.reuse ;  /* 0x0000001fff237819 */ /* 0x100fe40000011422 */
[C---:B------:R-:W-:Y:S02]  /*13a0*/  IADD3 R19, R34.reuse, 0x40, RZ ;  /* 0x0000004022137810 */ /* 0x040fe40007ffe0ff */
[----:B------:R-:W-:Y:S01]  /*13b0*/  ISETP.GE.AND P4, PT, R34, c[0x0][0x1d4], PT ;  /* 0x0000750022007a0c */ /* 0x000fe20003f86270 */
[--C-:B------:R-:W-:Y:S01]  /*13c0*/  IMAD.WIDE.U32 R4, R33, c[0x0][0x1e0], R34.reuse ;  /* 0x0000780021047a25 */ /* 0x100fe200078e0022 */
[----:B------:R-:W-:Y:S01]  /*13d0*/  ISETP.GE.AND P3, PT, R19, c[0x0][0x1d4], PT ;  /* 0x0000750013007a0c */ /* 0x000fe20003f66270 */
[----:B------:R4:W-:Y:S01]  /*13e0*/  STL [R1+0x54], R35 ;  /* 0x0000542301007387 */ /* 0x0009e20000100800 */
[----:B------:R-:W-:Y:S01]  /*13f0*/  SEL R7, RZ, 0x1, P4 ;  /* 0x00000001ff077807 */ /* 0x000fe20002000000 */
[----:B------:R-:W-:Y:S01]  /*1400*/  IMAD.WIDE.U32 R2, R33, c[0x0][0x208], R34 ;  /* 0x0000820021027a25 */ /* 0x000fe200078e0022 */
[----:B------:R-:W-:-:S02]  /*1410*/  IADD3 R5, R5, R6, RZ ;  /* 0x0000000605057210 */ /* 0x000fc40007ffe0ff */
[----:B------:R-:W-:Y:S01]  /*1420*/  IADD3 R23, R34, 0x80, RZ ;  /* 0x0000008022177810 */ /* 0x000fe20007ffe0ff */
[----:B------:R-:W-:Y:S01]  /*1430*/  IMAD.IADD R3, R3, 0x1, R0 ;  /* 0x0000000103037824 */ /* 0x000fe200078e0200 */
[----:B------:R-:W-:Y:S01]  /*1440*/  SEL R0, RZ, 0xffffffff, P3 ;  /* 0xffffffffff007807 */ /* 0x000fe20001800000 */
[----:B------:R-:W-:Y:S01]  /*1450*/  IMAD R6, R11, c[0x0][0x1e8], RZ ;  /* 0x00007a000b067a24 */ /* 0x000fe200078e02ff */
[----:B------:R-:W-:Y:S01]  /*1460*/  ISETP.GE.AND P2, PT, R23, c[0x0][0x1d4], PT ;  /* 0x0000750017007a0c */ /* 0x000fe20003f46270 */
[C---:B------:R-:W-:Y:S01]  /*1470*/  IMAD.WIDE.U32 R4, R17.reuse, c[0x0][0x1e8], R4 ;  /* 0x00007a0011047a25 */ /* 0x040fe200078e0004 */
[----:B------:R-:W-:Y:S02]  /*1480*/  SHF.L.U32 R0, R0, 0x1, RZ ;  /* 0x0000000100007819 */ /* 0x000fe400000006ff */
[----:B------:R-:W-:Y:S01]  /*1490*/  SEL R10, RZ, 0x4, P2 ;  /* 0x00000004ff0a7807 */ /* 0x000fe20001000000 */
[C---:B------:R-:W-:Y:S01]  /*14a0*/  IMAD R6, R17.reuse, c[0x0][0x1ec], R6 ;  /* 0x00007b0011067a24 */ /* 0x040fe200078e0206 */
[----:B------:R-:W-:Y:S01]  /*14b0*/  LOP3.LUT R12, R0, 0x2, R7, 0xe2, !PT ;  /* 0x00000002000c7812 */ /* 0x000fe200078ee207 */
[----:B------:R-:W-:-:S03]  /*14c0*/  IMAD.WIDE.U32 R2, R17, c[0x0][0x210], R2 ;  /* 0x0000840011027a25 */ /* 0x000fc600078e0002 */
[----:B------:R-:W-:Y:S01]  /*14d0*/  LOP3.LUT R20, R12, R10, RZ, 0xfc, !PT ;  /* 0x0000000a0c147212 */ /* 0x000fe200078efcff */
[----:B------:R-:W-:Y:S01]  /*14e0*/  IMAD.IADD R7, R5, 0x1, R6 ;  /* 0x0000000105077824 */ /* 0x000fe200078e0206 */
[----:B------:R-:W-:Y:S01]  /*14f0*/  IADD3 R5, R3, R8, RZ ;  /* 0x0000000803057210 */ /* 0x000fe20007ffe0ff */
[----:B------:R-:W-:Y:S01]  /*1500*/  IMAD.MOV.U32 R6, RZ, RZ, R4 ;  /* 0x000000ffff067224 */ /* 0x000fe200078e0004 */
[----:B------:R-:W-:Y:S02]  /*1510*/  SHF.R.S32.HI R8, RZ, 0x1f, R14 ;  /* 0x0000001fff087819 */ /* 0x000fe4000001140e */
[--C-:B-----5:R-:W-:Y:S02]  /*1520*/  @P0 SHF.R.S32.HI R3, RZ, 0x1f, R9.reuse ;  /* 0x0000001fff030819 */ /* 0x120fe40000011409 */
[----:B------:R-:W-:Y:S01]  /*1530*/  MOV R4, R2 ;  /* 0x0000000200047202 */ /* 0x000fe20000000f00 */
[----:B------:R-:W-:Y:S02]  /*1540*/  @!P0 IMAD.MOV.U32 R3, RZ, RZ, R8 ;  /* 0x000000ffff038224 */ /* 0x000fe400078e0008 */
[----:B------:R-:W-:Y:S01]  /*1550*/  @P0 IMAD.MOV.U32 R2, RZ, RZ, R9 ;  /* 0x000000ffff020224 */ /* 0x000fe200078e0009 */
[----:B------:R-:W-:Y:S01]  /*1560*/  @!P0 MOV R2, R14 ;  /* 0x0000000e00028202 */ /* 0x000fe20000000f00 */
[----:B------:R-:W-:-:S02]  /*1570*/  IMAD R0, R3, c[0x0][0x1f0], RZ ;  /* 0x00007c0003007a24 */ /* 0x000fc400078e02ff */
[----:B------:R-:W-:Y:S02]  /*1580*/  IMAD R3, R3, c[0x0][0x218], RZ ;  /* 0x0000860003037a24 */ /* 0x000fe400078e02ff */
[----:B------:R-:W-:-:S04]  /*1590*/  IMAD.WIDE.U32 R30, R2, c[0x0][0x1f0], R6 ;  /* 0x00007c00021e7a25 */ /* 0x000fc800078e0006 */
[C---:B------:R-:W-:Y:S01]  /*15a0*/  IMAD.WIDE.U32 R26, R2.reuse, c[0x0][0x218], R4 ;  /* 0x00008600021a7a25 */ /* 0x040fe200078e0004 */
[----:B------:R4:W-:Y:S03]  /*15b0*/  STL.64 [R1+0x30], R30 ;  /* 0x0000301e01007387 */ /* 0x0009e60000100a00 */
[C---:B------:R-:W-:Y:S01]  /*15c0*/  IMAD R0, R2.reuse, c[0x0][0x1f4], R0 ;  /* 0x00007d0002007a24 */ /* 0x040fe200078e0200 */
[----:B------:R4:W-:Y:S01]  /*15d0*/  STL.64 [R1+0x38], R26 ;  /* 0x0000381a01007387 */ /* 0x0009e20000100a00 */
[----:B------:R-:W-:-:S03]  /*15e0*/  IMAD R2, R2, c[0x0][0x21c], R3 ;  /* 0x0000870002027a24 */ /* 0x000fc600078e0203 */
[----:B------:R-:W-:Y:S02]  /*15f0*/  IADD3 R29, R31, R0, RZ ;  /* 0x000000001f1d7210 */ /* 0x000fe40007ffe0ff */
[----:B------:R-:W-:-:S05]  /*1600*/  IADD3 R28, R27, R2, RZ ;  /* 0x000000021b1c7210 */ /* 0x000fca0007ffe0ff */
[----:B------:R4:W-:Y:S04]  /*1610*/  STL [R1+0x40], R28 ;  /* 0x0000401c01007387 */ /* 0x0009e80000100800 */
[----:B------:R4:W-:Y:S02]  /*1620*/  STL [R1+0x28], R29 ;  /* 0x0000281d01007387 */ /* 0x0009e40000100800 */
[----:B------:R-:W2:Y:S01]  /*1630*/  LDL R15, [R1+0x70] ;  /* 0x00007000010f7983 */ /* 0x000ea20000100800 */
[----:B------:R-:W-:Y:S01]  /*1640*/  IMAD R5, R11, c[0x0][0x1b8], RZ ;  /* 0x00006e000b057a24 */ /* 0x000fe200078e02ff */
[----:B------:R-:W-:Y:S01]  /*1650*/  P2R R22, PR, RZ, 0x8 ;  /* 0x00000008ff167803 */ /* 0x000fe20000000000 */
[C---:B------:R-:W-:Y:S01]  /*1660*/  IMAD.WIDE.U32 R2, R17.reuse, c[0x0][0x1b8], RZ ;  /* 0x00006e0011027a25 */ /* 0x040fe200078e00ff */
[----:B------:R-:W3:Y:S01]  /*1670*/  LDL R36, [R1+0x64] ;  /* 0x0000640001247983 */ /* 0x000ee20000100800 */
[----:B------:R-:W-:Y:S02]  /*1680*/  P2R R21, PR, RZ, 0x4 ;  /* 0x00000004ff157803 */ /* 0x000fe40000000000 */
[----:B------:R-:W-:Y:S01]  /*1690*/  IMAD R5, R17, c[0x0][0x1bc], R5 ;  /* 0x00006f0011057a24 */ /* 0x000fe200078e0205 */
[----:B------:R-:W5:Y:S01]  /*16a0*/  LDL R32, [R1+0x60] ;  /* 0x0000600001207983 */ /* 0x000f620000100800 */
[----:B------:R-:W-:Y:S01]  /*16b0*/  IMAD R8, R8, c[0x0][0x1c0], RZ ;  /* 0x0000700008087a24 */ /* 0x000fe200078e02ff */
[----:B------:R-:W-:-:S02]  /*16c0*/  P2R R18, PR, RZ, 0x10 ;  /* 0x00000010ff127803 */ /* 0x000fc40000000000 */
[----:B----4-:R-:W4:Y:S01]  /*16d0*/  LDL R136, [R1+0x4] ;  /* 0x0000040001887983 */ /* 0x010f220000100800 */
[----:B------:R-:W-:Y:S01]  /*16e0*/  IADD3 R3, R3, R5, RZ ;  /* 0x0000000503037210 */ /* 0x000fe20007ffe0ff */
[----:B------:R-:W-:-:S04]  /*16f0*/  IMAD R8, R14, c[0x0][0x1c4], R8 ;  /* 0x000071000e087a24 */ /* 0x000fc800078e0208 */
[----:B------:R-:W-:-:S04]  /*1700*/  IMAD.WIDE.U32 R2, R14, c[0x0][0x1c0], R2 ;  /* 0x000070000e027a25 */ /* 0x000fc800078e0002 */
[----:B------:R-:W-:Y:S01]  /*1710*/  IMAD.IADD R3, R3, 0x1, R8 ;  /* 0x0000000103037824 */ /* 0x000fe200078e0208 */
[----:B------:R-:W-:Y:S01]  /*1720*/  IADD3 R9, R33, R164, RZ ;  /* 0x000000a421097210 */ /* 0x000fe20007ffe0ff */
[----:B------:R-:W-:Y:S01]  /*1730*/  IMAD R24, R24, c[0x0][0x168], RZ ;  /* 0x00005a0018187a24 */ /* 0x000fe200078e02ff */
[----:B------:R-:W-:Y:S02]  /*1740*/  ISETP.GE.AND P3, PT, R34, c[0x0][0x198], PT ;  /* 0x0000660022007a0c */ /* 0x000fe40003f66270 */
[----:B------:R-:W-:Y:S02]  /*1750*/  MOV R135, R13 ;  /* 0x0000000d00877202 */ /* 0x000fe40000000f00 */
[----:B------:R-:W-:Y:S02]  /*1760*/  ISETP.GE.AND P2, PT, R19, c[0x0][0x198], PT ;  /* 0x0000660013007a0c */ /* 0x000fe40003f46270 */
[----:B------:R-:W-:-:S04]  /*1770*/  IADD3 R16, R9, 0x40, RZ ;  /* 0x0000004009107810 */ /* 0x000fc80007ffe0ff */
[----:B------:R-:W-:Y:S01]  /*1780*/  ISETP.GE.AND P6, PT, R16, R24, PT ;  /* 0x000000181000720c */ /* 0x000fe20003fc6270 */
[----:B------:R-:W-:Y:S01]  /*1790*/  BAR.SYNC.DEFER_BLOCKING 0x0 ;  /* 0x0000000000007b1d */ /* 0x000fe20000010000 */
[----:B--2---:R-:W-:-:S04]  /*17a0*/  IMAD.IADD R4, R15, 0x1, R164 ;  /* 0x000000010f047824 */ /* 0x004fc800078e02a4 */
[----:B------:R-:W-:-:S04]  /*17b0*/  @P1 IMAD.HI.U32 R6, R4, c[0x0][0x2c8], RZ ;  /* 0x0000b20004061a27 */ /* 0x000fc800078e00ff */
[----:B------:R-:W-:Y:S01]  /*17c0*/  IMAD.MOV.U32 R0, RZ, RZ, R4 ;  /* 0x000000ffff007224 */ /* 0x000fe200078e0004 */
[----:B------:R-:W-:-:S04]  /*17d0*/  @P1 SHF.R.U32.HI R0, RZ, c[0x0][0x2cc], R6 ;  /* 0x0000b300ff001a19 */ /* 0x000fc80000011606 */
[--C-:B------:R-:W-:Y:S01]  /*17e0*/  SHF.R.S32.HI R6, RZ, 0x1f, R0.reuse ;  /* 0x0000001fff067819 */ /* 0x100fe20000011400 */
[----:B------:R-:W-:-:S04]  /*17f0*/  IMAD.MOV R5, RZ, RZ, -R0 ;  /* 0x000000ffff057224 */ /* 0x000fc800078e0a00 */
[----:B------:R-:W-:Y:S02]  /*1800*/  IMAD R4, R5, c[0x0][0x2c4], R4 ;  /* 0x0000b10005047a24 */ /* 0x000fe400078e0204 */
[----:B------:R-:W-:Y:S02]  /*1810*/  IMAD R5, R6, c[0x0][0x1b0], RZ ;  /* 0x00006c0006057a24 */ /* 0x000fe400078e02ff */
[----:B------:R-:W-:-:S04]  /*1820*/  IMAD.WIDE.U32 R2, R0, c[0x0][0x1b0], R2 ;  /* 0x00006c0000027a25 */ /* 0x000fc800078e0002 */
[----:B------:R-:W-:Y:S01]  /*1830*/  IMAD R6, R0, c[0x0][0x1b4], R5 ;  /* 0x00006d0000067a24 */ /* 0x000fe200078e0205 */
[----:B------:R-:W-:-:S04]  /*1840*/  SHF.R.S32.HI R5, RZ, 0x1f, R4 ;  /* 0x0000001fff057819 */ /* 0x000fc80000011404 */
[----:B------:R-:W-:Y:S01]  /*1850*/  IADD3 R3, R3, R6, RZ ;  /* 0x0000000603037210 */ /* 0x000fe20007ffe0ff */
[----:B------:R-:W-:-:S04]  /*1860*/  IMAD R0, R5, c[0x0][0x1a8], RZ ;  /* 0x00006a0005007a24 */ /* 0x000fc800078e02ff */
[C---:B------:R-:W-:Y:S02]  /*1870*/  IMAD R0, R4.reuse, c[0x0][0x1ac], R0 ;  /* 0x00006b0004007a24 */ /* 0x040fe400078e0200 */
[----:B------:R-:W-:-:S04]  /*1880*/  IMAD.WIDE.U32 R2, R4, c[0x0][0x1a8], R2 ;  /* 0x00006a0004027a25 */ /* 0x000fc800078e0002 */
[----:B------:R-:W-:Y:S01]  /*1890*/  IMAD.IADD R8, R3, 0x1, R0 ;  /* 0x0000000103087824 */ /* 0x000fe200078e0200 */
[----:B------:R-:W-:-:S04]  /*18a0*/  LEA R0, P0, R2, c[0x0][0x160], 0x1 ;  /* 0x0000580002007a11 */ /* 0x000fc800078008ff */
[----:B------:R-:W-:Y:S02]  /*18b0*/  LEA.HI.X R8, R2, c[0x0][0x164], R8, 0x1, P0 ;  /* 0x0000590002087a11 */ /* 0x000fe400000f0c08 */
[----:B------:R-:W1:Y:S04]  /*18c0*/  SHFL.IDX PT, R2, R0, RZ, 0x181f ;  /* 0x00181fff00027589 */ /* 0x000e6800000e0000 */
[----:B------:R-:W3:Y:S01]  /*18d0*/  SHFL.IDX PT, R3, R8, RZ, 0x181f ;  /* 0x00181fff08037589 */ /* 0x000ee200000e0000 */
[----:B------:R-:W-:-:S13]  /*18e0*/  ISETP.GE.AND P0, PT, R9, R24, PT ;  /* 0x000000180900720c */ /* 0x000fda0003f06270 */
[----:B-1----:R-:W-:-:S04]  /*18f0*/  @!P0 LEA R12, P5, R19, R2, 0x1 ;  /* 0x00000002130c8211 */ /* 0x002fc800078a08ff */
[----:B---3--:R-:W-:Y:S02]  /*1900*/  @!P0 LEA.HI.X R13, R19, R3, R36, 0x1, P5 ;  /* 0x00000003130d8211 */ /* 0x008fe400028f0c24 */
[----:B------:R-:W-:-:S04]  /*1910*/  @!P0 LEA R10, P5, R23, R2, 0x1 ;  /* 0x00000002170a8211 */ /* 0x000fc800078a08ff */
[----:B-----5:R-:W-:Y:S01]  /*1920*/  @!P0 LEA.HI.X R11, R23, R3, R32, 0x1, P5 ;  /* 0x00000003170b8211 */ /* 0x020fe200028f0c20 */
[----:B------:R-:W-:-:S05]  /*1930*/  @!P0 IMAD.WIDE R2, R34, 0x2, R2 ;  /* 0x0000000222028825 */ /* 0x000fca00078e0202 */
[----:B------:R-:W-:Y:S01]  /*1940*/  @!PT LDS RZ, [RZ] ;  /* 0x00000000fffff984 */ /* 0x000fe20000000800 */
[----:B----4-:R1:W-:Y:S04]  /*1950*/  @!P0 LDGSTS.E.BYPASS.LTC128B.128 [R136+0x100], [R2.64], !P3 ;  /* 0x0010000002888fae */ /* 0x0103e8000d901d48 */
[----:B------:R2:W-:Y:S04]  /*1960*/  @!P0 LDGSTS.E.BYPASS.LTC128B.128 [R136+0x4100], [R12.64], !P2 ;  /* 0x041000000c888fae */ /* 0x0005e8000d101d48 */
[----:B--2---:R-:W2:Y:S01]  /*1970*/  LDL R13, [R1] ;  /* 0x00000000010d7983 */ /* 0x004ea20000100800 */
[----:B------:R-:W-:-:S03]  /*1980*/  IADD3 R4, R9, 0x20, RZ ;  /* 0x0000002009047810 */ /* 0x000fc60007ffe0ff */
[----:B------:R-:W3:Y:S01]  /*1990*/  SHFL.IDX PT, R6, R0, 0x1, 0x181f ;  /* 0x00381f0000067f89 */ /* 0x000ee200000e0000 */
[----:B------:R-:W-:-:S03]  /*19a0*/  ISETP.GE.AND P4, PT, R4, R24, PT ;  /* 0x000000180400720c */ /* 0x000fc60003f86270 */
[----:B------:R-:W4:Y:S04]  /*19b0*/  SHFL.IDX PT, R7, R8, 0x1, 0x181f ;  /* 0x00381f0008077f89 */ /* 0x000f2800000e0000 */
[----:B------:R-:W5:Y:S04]  /*19c0*/  SHFL.IDX PT, R4, R0, 0x2, 0x181f ;  /* 0x00581f0000047f89 */ /* 0x000f6800000e0000 */
[----:B------:R-:W5:Y:S04]  /*19d0*/  SHFL.IDX PT, R5, R8, 0x2, 0x181f ;  /* 0x00581f0008057f89 */ /* 0x000f6800000e0000 */
[----:B-1----:R-:W1:Y:S01]  /*19e0*/  SHFL.IDX PT, R2, R0, 0x3, 0x181f ;  /* 0x00781f0000027f89 */ /* 0x002e6200000e0000 */
[----:B------:R-:W-:-:S03]  /*19f0*/  IADD3 R9, R9, 0x60, RZ ;  /* 0x0000006009097810 */ /* 0x000fc60007ffe0ff */
[----:B------:R-:W1:Y:S01]  /*1a00*/  SHFL.IDX PT, R3, R8, 0x3, 0x181f ;  /* 0x00781f0008037f89 */ /* 0x000e6200000e0000 */
[----:B---3--:R-:W-:-:S04]  /*1a10*/  @!P4 LEA R14, P5, R19, R6, 0x1 ;  /* 0x00000006130ec211 */ /* 0x008fc800078a08ff */
[C-C-:B----4-:R-:W-:Y:S02]  /*1a20*/  @!P4 LEA.HI.X R15, R19.reuse, R7, R36.reuse, 0x1, P5 ;  /* 0x00000007130fc211 */ /* 0x150fe400028f0c24 */
[----:B-----5:R-:W-:Y:S02]  /*1a30*/  @!P6 LEA R16, P5, R19, R4, 0x1 ;  /* 0x000000041310e211 */ /* 0x020fe400078a08ff */
[----:B------:R-:W-:Y:S02]  /*1a40*/  ISETP.GE.AND P2, PT, R23, c[0x0][0x198], PT ;  /* 0x0000660017007a0c */ /* 0x000fe40003f46270 */
[----:B------:R-:W-:Y:S02]  /*1a50*/  @!P6 LEA.HI.X R17, R19, R5, R36, 0x1, P5 ;  /* 0x000000051311e211 */ /* 0x000fe400028f0c24 */
[----:B------:R-:W-:-:S09]  /*1a60*/  ISETP.GE.AND P5, PT, R9, R24, PT ;  /* 0x000000180900720c */ /* 0x000fd20003fa6270 */
[----:B------:R1:W-:Y:S04]  /*1a70*/  @!P0 LDGSTS.E.BYPASS.LTC128B.128 [R136+0x8100], [R10.64], !P2 ;  /* 0x081000000a888fae */ /* 0x0003e8000d101d48 */
[----:B-1----:R-:W-:-:S04]  /*1a80*/  @!P5 LEA R10, P0, R19, R2, 0x1 ;  /* 0x00000002130ad211 */ /* 0x002fc800078008ff */
[----:B------:R-:W-:Y:S02]  /*1a90*/  @!P5 LEA.HI.X R11, R19, R3, R36, 0x1, P0 ;  /* 0x00000003130bd211 */ /* 0x000fe400000f0c24 */
[----:B------:R-:W-:-:S04]  /*1aa0*/  @!P4 LEA R8, P0, R23, R6, 0x1 ;  /* 0x000000061708c211 */ /* 0x000fc800078008ff */
[----:B------:R-:W-:Y:S02]  /*1ab0*/  @!P4 LEA.HI.X R9, R23, R7, R32, 0x1, P0 ;  /* 0x000000071709c211 */ /* 0x000fe400000f0c20 */
[----:B------:R-:W-:Y:S01]  /*1ac0*/  ISETP.GE.AND P0, PT, R19, c[0x0][0x198], PT ;  /* 0x0000660013007a0c */ /* 0x000fe20003f06270 */
[----:B------:R-:W-:-:S05]  /*1ad0*/  @!P4 IMAD.WIDE R6, R34, 0x2, R6 ;  /* 0x000000022206c825 */ /* 0x000fca00078e0206 */
[----:B------:R1:W-:Y:S07]  /*1ae0*/  @!P4 LDGSTS.E.BYPASS.LTC128B.128 [R136+0x1100], [R6.64], !P3 ;  /* 0x011000000688cfae */ /* 0x0003ee000d901d48 */
[----:B------:R3:W-:Y:S04]  /*1af0*/  @!P4 LDGSTS.E.BYPASS.LTC128B.128 [R136+0x5100], [R14.64], !P0 ;  /* 0x051000000e88cfae */ /* 0x0007e8000c101d48 */
[----:B------:R4:W-:Y:S01]  /*1b00*/  @!P4 LDGSTS.E.BYPASS.LTC128B.128 [R136+0x9100], [R8.64], !P2 ;  /* 0x091000000888cfae */ /* 0x0009e2000d101d48 */
[----:B-1----:R-:W-:-:S04]  /*1b10*/  @!P6 LEA R6, P0, R23, R4, 0x1 ;  /* 0x000000041706e211 */ /* 0x002fc800078008ff */
[----:B------:R-:W-:Y:S02]  /*1b20*/  @!P6 LEA.HI.X R7, R23, R5, R32, 0x1, P0 ;  /* 0x000000051707e211 */ /* 0x000fe400000f0c20 */
[----:B------:R-:W-:Y:S01]  /*1b30*/  ISETP.GE.AND P0, PT, R19, c[0x0][0x198], PT ;  /* 0x0000660013007a0c */ /* 0x000fe20003f06270 */
[----:B------:R-:W-:-:S05]  /*1b40*/  @!P6 IMAD.WIDE R4, R34, 0x2, R4 ;  /* 0x000000022204e825 */ /* 0x000fca00078e0204 */
[----:B------:R1:W-:Y:S07]  /*1b50*/  @!P6 LDGSTS.E.BYPASS.LTC128B.128 [R136+0x2100], [R4.64], !P3 ;  /* 0x021000000488efae */ /* 0x0003ee000d901d48 */
[----:B------:R5:W-:Y:S04]  /*1b60*/  @!P6 LDGSTS.E.BYPASS.LTC128B.128 [R136+0x6100], [R16.64], !P0 ;  /* 0x061000001088efae */ /* 0x000be8000c101d48 */
[----:B------:R3:W-:Y:S01]  /*1b70*/  @!P6 LDGSTS.E.BYPASS.LTC128B.128 [R136+0xa100], [R6.64], !P2 ;  /* 0x0a1000000688efae */ /* 0x0007e2000d101d48 */
[----:B------:R-:W-:-:S02]  /*1b80*/  ISETP.GE.AND P6, PT, R34, c[0x0][0x198], PT ;  /* 0x0000660022007a0c */ /* 0x000fc40003fc6270 */
[----:B------:R-:W-:Y:S01]  /*1b90*/  IADD3 R129, R135, -0x1, RZ ;  /* 0xffffffff87817810 */ /* 0x000fe20007ffe0ff */
[----:B------:R-:W-:-:S03]  /*1ba0*/  IMAD.MOV.U32 R128, RZ, RZ, -0x60 ;  /* 0xffffffa0ff807424 */ /* 0x000fc600078e00ff */
[----:B------:R-:W-:Y:S01]  /*1bb0*/  SHF.R.S32.HI R12, RZ, 0x1f, R129 ;  /* 0x0000001fff0c7819 */ /* 0x000fe20000011481 */
[----:B------:R-:W-:Y:S02]  /*1bc0*/  IMAD R128, R135, R128, 0x60 ;  /* 0x0000006087807424 */ /* 0x000fe400078e0280 */
[----:B-1----:R-:W-:-:S05]  /*1bd0*/  @!P5 IMAD.WIDE R4, R34, 0x2, R2 ;  /* 0x000000022204d825 */ /* 0x002fca00078e0202 */
[----:B------:R1:W-:Y:S01]  /*1be0*/  @!P5 LDGSTS.E.BYPASS.LTC128B.128 [R136+0x3100], [R4.64], !P6 ;  /* 0x031000000488dfae */ /* 0x0003e2000f101d48 */
[----:B------:R-:W-:-:S03]  /*1bf0*/  IMAD R0, R12, c[0x0][0x1e0], RZ ;  /* 0x000078000c007a24 */ /* 0x000fc600078e02ff */
[----:B------:R2:W-:Y:S01]  /*1c00*/  @!P5 LDGSTS.E.BYPASS.LTC128B.128 [R136+0x7100], [R10.64], !P0 ;  /* 0x071000000a88dfae */ /* 0x0005e2000c101d48 */
[----:B----4-:R-:W-:Y:S01]  /*1c10*/  IADD3 R8, R128, c[0x0][0x1d0], -R33 ;  /* 0x0000740080087a10 */ /* 0x010fe20007ffe821 */
[----:B------:R-:W-:Y:S01]  /*1c20*/  IMAD R0, R129, c[0x0][0x1e4], R0 ;  /* 0x0000790081007a24 */ /* 0x000fe200078e0200 */
[C---:B------:R-:W-:Y:S01]  /*1c30*/  ISETP.GE.AND P6, PT, R23.reuse, c[0x0][0x198], PT ;  /* 0x0000660017007a0c */ /* 0x040fe20003fc6270 */
[----:B------:R-:W-:Y:S01]  /*1c40*/  IMAD.MOV.U32 R130, RZ, RZ, R30 ;  /* 0x000000ffff827224 */ /* 0x000fe200078e001e */
[----:B------:R-:W-:Y:S02]  /*1c50*/  MOV R131, R29 ;  /* 0x0000001d00837202 */ /* 0x000fe40000000f00 */
[----:B------:R-:W-:Y:S02]  /*1c60*/  ISETP.NE.AND P4, PT, R18, RZ, PT ;  /* 0x000000ff1200720c */ /* 0x000fe40003f85270 */
[----:B-1----:R-:W-:-:S04]  /*1c70*/  @!P5 LEA R4, P0, R23, R2, 0x1 ;  /* 0x000000021704d211 */ /* 0x002fc800078008ff */
[----:B------:R-:W-:Y:S01]  /*1c80*/  @!P5 LEA.HI.X R5, R23, R3, R32, 0x1, P0 ;  /* 0x000000031705d211 */ /* 0x000fe200000f0c20 */
[----:B------:R-:W-:Y:S01]  /*1c90*/  IMAD.WIDE.U32 R2, R129, c[0x0][0x1e0], RZ ;  /* 0x0000780081027a25 */ /* 0x000fe200078e00ff */
[----:B------:R-:W-:Y:S02]  /*1ca0*/  ISETP.GE.AND P0, PT, R8, 0x1, PT ;  /* 0x000000010800780c */ /* 0x000fe40003f06270 */
[----:B------:R-:W-:Y:S01]  /*1cb0*/  ISETP.NE.AND P3, PT, R22, RZ, PT ;  /* 0x000000ff1600720c */ /* 0x000fe20003f65270 */
[----:B------:R1:W-:Y:S01]  /*1cc0*/  @!P5 LDGSTS.E.BYPASS.LTC128B.128 [R136+0xb100], [R4.64], !P6 ;  /* 0x0b1000000488dfae */ /* 0x0003e2000f101d48 */
[----:B------:R-:W-:Y:S01]  /*1cd0*/  IADD3 R0, R3, R0, RZ ;  /* 0x0000000003007210 */ /* 0x000fe20007ffe0ff */
[----:B------:R-:W-:Y:S01]  /*1ce0*/  IMAD.WIDE.U32 R2, R2, 0x60, R130 ;  /* 0x0000006002027825 */ /* 0x000fe200078e0082 */
[----:B------:R-:W-:Y:S01]  /*1cf0*/  ISETP.NE.AND P2, PT, R21, RZ, PT ;  /* 0x000000ff1500720c */ /* 0x000fe20003f45270 */
[----:B------:R-:W0:Y:S02]  /*1d00*/  LDGDEPBAR ;  /* 0x00000000000079af */ /* 0x000e240000000000 */
[----:B------:R-:W-:Y:S01]  /*1d10*/  IMAD R0, R0, 0x60, RZ ;  /* 0x0000006000007824 */ /* 0x000fe200078e02ff */
[----:B------:R-:W-:-:S03]  /*1d20*/  ISETP.GE.AND P6, PT, R8, 0x21, PT ;  /* 0x000000210800780c */ /* 0x000fc60003fc6270 */
[----:B------:R-:W-:Y:S01]  /*1d30*/  IMAD.IADD R0, R3, 0x1, R0 ;  /* 0x0000000103007824 */ /* 0x000fe200078e0200 */
[----:B------:R-:W-:Y:S01]  /*1d40*/  MOV R132, c[0x0][0x1e0] ;  /* 0x0000780000847a02 */ /* 0x000fe20000000f00 */
[----:B------:R-:W-:Y:S01]  /*1d50*/  IMAD.MOV.U32 R133, RZ, RZ, c[0x0][0x1e4] ;  /* 0x00007900ff857624 */ /* 0x000fe200078e00ff */
[----:B-1----:R-:W-:-:S04]  /*1d60*/  @P0 LEA R4, P5, R2, c[0x0][0x1c8], 0x1 ;  /* 0x0000720002040a11 */ /* 0x002fc800078a08ff */
[----:B------:R-:W-:Y:S02]  /*1d70*/  @P0 LEA.HI.X R5, R2, c[0x0][0x1cc], R0, 0x1, P5 ;  /* 0x0000730002050a11 */ /* 0x000fe400028f0c00 */
[----:B------:R-:W-:-:S03]  /*1d80*/  ISETP.GE.AND P5, PT, R8, 0x41, PT ;  /* 0x000000410800780c */ /* 0x000fc60003fa6270 */
[----:B------:R1:W-:Y:S04]  /*1d90*/  @P0 LDGSTS.E.BYPASS.LTC128B.128 [R136+0xc100], [R4.64], !P4 ;  /* 0x0c10000004880fae */ /* 0x0003e8000e101d48 */
[----:B------:R1:W-:Y:S04]  /*1da0*/  @P0 LDGSTS.E.BYPASS.LTC128B.128 [R136+0xf100], [R4.64+0x80], !P3 ;  /* 0x0f10008004880fae */ /* 0x0003e8000d901d48 */
[----:B------:R1:W-:Y:S01]  /*1db0*/  @P0 LDGSTS.E.BYPASS.LTC128B.128 [R136+0x12100], [R4.64+0x100], !P2 ;  /* 0x1210010004880fae */ /* 0x0003e2000d101d48 */
[C---:B------:R-:W-:Y:S01]  /*1dc0*/  @P6 LEA R3, P0, R132.reuse, R2, 0x5 ;  /* 0x0000000284036211 */ /* 0x040fe200078028ff */
[----:B---3--:R-:W-:Y:S01]  /*1dd0*/  IMAD.WIDE.U32 R6, R132, 0x40, RZ ;  /* 0x0000004084067825 */ /* 0x008fe200078e00ff */
[----:B------:R-:W-:-:S02]  /*1de0*/  SHF.L.U32 R9, R133, 0x6, RZ ;  /* 0x0000000685097819 */ /* 0x000fc400000006ff */
[----:B-1----:R-:W-:Y:S02]  /*1df0*/  @P6 LEA.HI.X R5, R132, R0, R133, 0x5, P0 ;  /* 0x0000000084056211 */ /* 0x002fe400000f2c85 */
[----:B------:R-:W-:-:S04]  /*1e00*/  @P6 LEA R4, P0, R3, c[0x0][0x1c8], 0x1 ;  /* 0x0000720003046a11 */ /* 0x000fc800078008ff */
[----:B------:R-:W-:Y:S02]  /*1e10*/  @P6 LEA.HI.X R5, R3, c[0x0][0x1cc], R5, 0x1, P0 ;  /* 0x0000730003056a11 */ /* 0x000fe400000f0c05 */
[----:B------:R-:W-:-:S03]  /*1e20*/  @P5 IADD3 R3, P0, R2, R6, RZ ;  /* 0x0000000602035210 */ /* 0x000fc60007f1e0ff */
[----:B------:R1:W-:Y:S01]  /*1e30*/  @P6 LDGSTS.E.BYPASS.LTC128B.128 [R136+0xd100], [R4.64], !P4 ;  /* 0x0d10000004886fae */ /* 0x0003e2000e101d48 */
[----:B------:R-:W-:Y:S02]  /*1e40*/  @P5 IADD3.X R9, R0, R7, R9, P0, !PT ;  /* 0x0000000700095210 */ /* 0x000fe400007fe409 */
[C---:B------:R-:W-:Y:S01]  /*1e50*/  @P5 LEA R2, P0, R3.reuse, c[0x0][0x1c8], 0x1 ;  /* 0x0000720003025a11 */ /* 0x040fe200078008ff */
[----:B------:R1:W-:Y:S03]  /*1e60*/  @P6 LDGSTS.E.BYPASS.LTC128B.128 [R136+0x10100], [R4.64+0x80], !P3 ;  /* 0x1010008004886fae */ /* 0x0003e6000d901d48 */
[----:B------:R-:W-:Y:S01]  /*1e70*/  @P5 LEA.HI.X R3, R3, c[0x0][0x1cc], R9, 0x1, P0 ;  /* 0x0000730003035a11 */ /* 0x000fe200000f0c09 */
[----:B------:R1:W-:Y:S04]  /*1e80*/  @P6 LDGSTS.E.BYPASS.LTC128B.128 [R136+0x13100], [R4.64+0x100], !P2 ;  /* 0x1310010004886fae */ /* 0x0003e8000d101d48 */
[----:B------:R3:W-:Y:S04]  /*1e90*/  @P5 LDGSTS.E.BYPASS.LTC128B.128 [R136+0xe100], [R2.64], !P4 ;  /* 0x0e10000002885fae */ /* 0x0007e8000e101d48 */
[----:B------:R3:W-:Y:S04]  /*1ea0*/  @P5 LDGSTS.E.BYPASS.LTC128B.128 [R136+0x11100], [R2.64+0x80], !P3 ;  /* 0x1110008002885fae */ /* 0x0007e8000d901d48 */
[----:B------:R3:W-:Y:S04]  /*1eb0*/  @P5 LDGSTS.E.BYPASS.LTC128B.128 [R136+0x14100], [R2.64+0x100], !P2 ;  /* 0x1410010002885fae */ /* 0x0007e8000d101d48 */
[----:B------:R-:W0:Y:S01]  /*1ec0*/  LDGDEPBAR ;  /* 0x00000000000079af */ /* 0x000e220000000000 */
[----:B------:R-:W-:-:S04]  /*1ed0*/  DEPBAR.LE SB0, 0x1 ;  /* 0x000080400000791a */ /* 0x000fc80000000000 */
[----:B------:R-:W-:Y:S01]  /*1ee0*/  BAR.SYNC.DEFER_BLOCKING 0x0 ;  /* 0x0000000000007b1d */ /* 0x000fe20000010000 */
[----:B------:R-:W-:Y:S02]  /*1ef0*/  IMAD R12, R12, c[0x0][0x208], RZ ;  /* 0x000082000c0c7a24 */ /* 0x000fe400078e02ff */
[----:B--2---:R-:W-:Y:S01]  /*1f00*/  IMAD.WIDE.U32 R10, R129, c[0x0][0x208], RZ ;  /* 0x00008200810a7a25 */ /* 0x004fe200078e00ff */
[----:B------:R-:W-:-:S03]  /*1f10*/  MOV R7, R28 ;  /* 0x0000001c00077202 */ /* 0x000fc60000000f00 */
[----:B------:R-:W-:Y:S02]  /*1f20*/  IMAD R12, R129, c[0x0][0x20c], R12 ;  /* 0x00008300810c7a24 */ /* 0x000fe400078e020c */
[----:B------:R-:W-:Y:S02]  /*1f30*/  IMAD.MOV.U32 R6, RZ, RZ, R26 ;  /* 0x000000ffff067224 */ /* 0x000fe400078e001a */
[----:B------:R-:W-:Y:S01]  /*1f40*/  IMAD.IADD R0, R11, 0x1, R12 ;  /* 0x000000010b007824 */ /* 0x000fe200078e020c */
[----:B------:R-:W-:Y:S04]  /*1f50*/  LDSM.16.M88.4 R156, [R250] ;  /* 0x00000000fa9c783b */ /* 0x000fe80000000200 */
[----:B------:R-:W-:Y:S04]  /*1f60*/  LDSM.16.M88.4 R160, [R251] ;  /* 0x00000000fba0783b */ /* 0x000fe80000000200 */
[----:B------:R-:W-:Y:S04]  /*1f70*/  LDSM.16.M88.4 R168, [R13] ;  /* 0x000000000da8783b */ /* 0x000fe80000000200 */
[----:B------:R-:W-:Y:S04]  /*1f80*/  LDSM.16.M88.4 R172, [R252] ;  /* 0x00000000fcac783b */ /* 0x000fe80000000200 */
[----:B------:R-:W-:Y:S04]  /*1f90*/  LDSM.16.M88.4 R176, [R250+0x4000] ;  /* 0x00400000fab0783b */ /* 0x000fe80000000200 */
[----:B------:R-:W-:Y:S04]  /*1fa0*/  LDSM.16.M88.4 R180, [R251+0x4000] ;  /* 0x00400000fbb4783b */ /* 0x000fe80000000200 */
[----:B------:R-:W-:Y:S04]  /*1fb0*/  LDSM.16.M88.4 R184, [R13+0x4000] ;  /* 0x004000000db8783b */ /* 0x000fe80000000200 */
[----:B------:R-:W-:Y:S04]  /*1fc0*/  LDSM.16.M88.4 R188, [R252+0x4000] ;  /* 0x00400000fcbc783b */ /* 0x000fe80000000200 */
[----:B------:R-:W-:Y:S04]  /*1fd0*/  LDSM.16.M88.4 R192, [R250+0x8000] ;  /* 0x00800000fac0783b */ /* 0x000fe80000000200 */
[----:B------:R-:W-:Y:S04]  /*1fe0*/  LDSM.16.M88.4 R196, [R251+0x8000] ;  /* 0x00800000fbc4783b */ /* 0x000fe80000000200 */
[----:B------:R-:W-:Y:S04]  /*1ff0*/  LDSM.16.M88.4 R200, [R13+0x8000] ;  /* 0x008000000dc8783b */ /* 0x000fe80000000200 */
[----:B------:R-:W-:Y:S04]  /*2000*/  LDSM.16.M88.4 R204, [R252+0x8000] ;  /* 0x00800000fccc783b */ /* 0x000fe80000000200 */
[----:B------:R-:W-:Y:S01]  /*2010*/  BAR.SYNC.DEFER_BLOCKING 0x0 ;  /* 0x0000000000007b1d */ /* 0x000fe20000010000 */
[----:B------:R-:W-:Y:S01]  /*2020*/  IMAD.WIDE.U32 R6, R10, 0x60, R6 ;  /* 0x000000600a067825 */ /* 0x000fe200078e0006 */
[----:B-1----:R-:W-:-:S03]  /*2030*/  MOV R5, c[0x0][0x208] ;  /* 0x0000820000057a02 */ /* 0x002fc60000000f00 */
[----:B------:R-:W-:Y:S02]  /*2040*/  IMAD R0, R0, 0x60, RZ ;  /* 0x0000006000007824 */ /* 0x000fe400078e02ff */
[----:B---3--:R-:W-:Y:S01]  /*2050*/  IMAD.MOV.U32 R3, RZ, RZ, 0x6 ;  /* 0x00000006ff037424 */ /* 0x008fe200078e00ff */
[C---:B------:R-:W-:Y:S01]  /*2060*/  LEA R2, P0, R6.reuse, c[0x0][0x1f8], 0x1 ;  /* 0x00007e0006027a11 */ /* 0x040fe200078008ff */
[----:B------:R-:W-:Y:S01]  /*2070*/  IMAD.SHL.U32 R4, R5, 0x40, RZ ;  /* 0x0000004005047824 */ /* 0x000fe200078e00ff */
[----:B------:R-:W-:Y:S02]  /*2080*/  IADD3 R0, R7, R0, RZ ;  /* 0x0000000007007210 */ /* 0x000fe40007ffe0ff */
[----:B------:R-:W-:Y:S02]  /*2090*/  SHF.L.U64.HI R5, R5, R3, c[0x0][0x20c] ;  /* 0x0000830005057619 */ /* 0x000fe40000010203 */
[----:B------:R-:W-:Y:S02]  /*20a0*/  LEA.HI.X R3, R6, c[0x0][0x1fc], R0, 0x1, P0 ;  /* 0x00007f0006037a11 */ /* 0x000fe400000f0c00 */
[----:B------:R-:W-:-:S02]  /*20b0*/  IADD3 R10, P5, P0, R4, 0x80, R2 ;  /* 0x00000080040a7810 */ /* 0x000fc400078be002 */
[----:B------:R-:W-:Y:S02]  /*20c0*/  LOP3.LUT R0, R20, 0x1, RZ, 0xc0, !PT ;  /* 0x0000000114007812 */ /* 0x000fe400078ec0ff */
[----:B------:R-:W-:Y:S01]  /*20d0*/  IADD3.X R11, R5, RZ, R3, P5, P0 ;  /* 0x000000ff050b7210 */ /* 0x000fe20002fe0403 */
[----:B------:R-:W-:-:S04]  /*20e0*/  DEPBAR.LE SB0, 0x0 ;  /* 0x000080000000791a */ /* 0x000fc80000000000 */
[----:B------:R-:W-:Y:S01]  /*20f0*/  BAR.SYNC.DEFER_BLOCKING 0x0 ;  /* 0x0000000000007b1d */ /* 0x000fe20000010000 */
[----:B------:R-:W-:-:S04]  /*2100*/  IADD3 R6, P5, P0, R4, 0x100, R2 ;  /* 0x0000010004067810 */ /* 0x000fc800078be002 */
[----:B------:R-:W-:Y:S02]  /*2110*/  IADD3.X R7, R5, RZ, R3, P5, P0 ;  /* 0x000000ff05077210 */ /* 0x000fe40002fe0403 */
[----:B------:R-:W-:-:S04]  /*2120*/  ISETP.NE.U32.AND P0, PT, R0, 0x1, PT ;  /* 0x000000010000780c */ /* 0x000fc80003f05070 */
[----:B------:R-:W-:Y:S02]  /*2130*/  ISETP.LT.OR P0, PT, R8, 0x1, P0 ;  /* 0x000000010800780c */ /* 0x000fe40000701670 */
[----:B------:R-:W-:Y:S01]  /*2140*/  LOP3.LUT P6, RZ, R20, 0x2, RZ, 0xc0, !PT ;  /* 0x0000000214ff7812 */ /* 0x000fe200078cc0ff */
[----:B-----5:R-:W1:Y:S04]  /*2150*/  LDSM.16.M88.4 R16, [R225] ;  /* 0x00000000e110783b */ /* 0x020e680000000200 */
[----:B------:R-:W2:Y:S04]  /*2160*/  LDSM.16.M88.4 R12, [R225+0x800] ;  /* 0x00080000e10c783b */ /* 0x000ea80000000200 */
[----:B------:R-:W-:Y:S04]  /*2170*/  LDSM.16.M88.4 R40, [R225+0x1000] ;  /* 0x00100000e128783b */ /* 0x000fe80000000200 */
[----:B------:R-:W3:Y:S04]  /*2180*/  LDSM.16.M88.4 R56, [R225+0x1800] ;  /* 0x00180000e138783b */ /* 0x000ee80000000200 */
[----:B------:R-:W-:Y:S04]  /*2190*/  LDSM.16.M88.4 R60, [R225+0x2000] ;  /* 0x00200000e13c783b */ /* 0x000fe80000000200 */
[----:B------:R-:W-:Y:S04]  /*21a0*/  LDSM.16.M88.4 R72, [R225+0x2800] ;  /* 0x00280000e148783b */ /* 0x000fe80000000200 */
[----:B------:R-:W4:Y:S04]  /*21b0*/  LDSM.16.M88.4 R48, [R231] ;  /* 0x00000000e730783b */ /* 0x000f280000000200 */
[----:B------:R-:W-:Y:S04]  /*21c0*/  LDSM.16.M88.4 R44, [R248] ;  /* 0x00000000f82c783b */ /* 0x000fe80000000200 */
[----:B------:R-:W-:Y:S04]  /*21d0*/  LDSM.16.M88.4 R52, [R247] ;  /* 0x00000000f734783b */ /* 0x000fe80000000200 */
[----:B------:R-:W5:Y:S04]  /*21e0*/  LDSM.16.M88.4 R64, [R246] ;  /* 0x00000000f640783b */ /* 0x000f680000000200 */
[----:B------:R-:W-:Y:S04]  /*21f0*/  LDSM.16.M88.4 R80, [R245] ;  /* 0x00000000f550783b */ /* 0x000fe80000000200 */
[----:B------:R-:W-:Y:S04]  /*2200*/  LDSM.16.M88.4 R108, [R244] ;  /* 0x00000000f46c783b */ /* 0x000fe80000000200 */
[----:B------:R-:W-:Y:S01]  /*2210*/  @!PT LDS RZ, [RZ] ;  /* 0x00000000fffff984 */ /* 0x000fe20000000800 */
[----:B------:R-:W-:Y:S01]  /*2220*/  @!PT LDS RZ, [RZ] ;  /* 0x00000000fffff984 */ /* 0x000fe20000000800 */
[----:B------:R-:W-:Y:S01]  /*2230*/  @!PT LDS RZ, [RZ] ;  /* 0x00000000fffff984 */ /* 0x000fe20000000800 */
[----:B------:R1:W-:Y:S01]  /*2240*/  LDGSTS.E.BYPASS.LTC128B.128 [R136+0x100], [R2.64], !P0 ;  /* 0x0010000002887fae */ /* 0x0003e2000c101d48 */
[----:B------:R-:W-:-:S02]  /*2250*/  ISETP.LT.OR P0, PT, R8, 0x1, !P6 ;  /* 0x000000010800780c */ /* 0x000fc40007701670 */
[----:B------:R-:W-:-:S11]  /*2260*/  LOP3.LUT P5, RZ, R20, 0x4, RZ, 0xc0, !PT ;  /* 0x0000000414ff7812 */ /* 0x000fd600078ac0ff */
[----:B------:R1:W-:Y:S01]  /*2270*/  LDGSTS.E.BYPASS.LTC128B.128 [R136+0x3100], [R2.64+0x80], !P0 ;  /* 0x0310008002887fae */ /* 0x0003e2000c101d48 */
[----:B------:R-:W-:-:S13]  /*2280*/  ISETP.LT.OR P0, PT, R8, 0x1, !P5 ;  /* 0x000000010800780c */ /* 0x000fda0006f01670 */
[----:B------:R1:W-:Y:S02]  /*2290*/  LDGSTS.E.BYPASS.LTC128B.128 [R136+0x6100], [R2.64+0x100], !P0 ;  /* 0x0610010002887fae */ /* 0x0003e4000c101d48 */
[----:B-1----:R-:W-:-:S05]  /*22a0*/  IADD3 R2, P0, R4, R2, RZ ;  /* 0x0000000204027210 */ /* 0x002fca0007f1e0ff */
[----:B------:R-:W-:Y:S01]  /*22b0*/  IMAD.X R3, R5, 0x1, R3, P0 ;  /* 0x0000000105037824 */ /* 0x000fe200000e0603 */
[----:B------:R-:W-:-:S04]  /*22c0*/  IADD3 R4, P0, R2, R4, RZ ;  /* 0x0000000402047210 */ /* 0x000fc80007f1e0ff */
[----:B------:R-:W-:Y:S02]  /*22d0*/  IADD3.X R5, R3, R5, RZ, P0, !PT ;  /* 0x0000000503057210 */ /* 0x000fe400007fe4ff */
[----:B------:R-:W-:-:S04]  /*22e0*/  ISETP.NE.U32.AND P0, PT, R0, 0x1, PT ;  /* 0x000000010000780c */ /* 0x000fc80003f05070 */
[----:B------:R-:W-:-:S13]  /*22f0*/  ISETP.LT.OR P0, PT, R8, 0x21, P0 ;  /* 0x000000210800780c */ /* 0x000fda0000701670 */
[----:B------:R1:W-:Y:S01]  /*2300*/  LDGSTS.E.BYPASS.LTC128B.128 [R136+0x1100], [R2.64], !P0 ;  /* 0x0110000002887fae */ /* 0x0003e2000c101d48 */
[----:B------:R-:W-:Y:S01]  /*2310*/  ISETP.LT.OR P0, PT, R8, 0x21, !P6 ;  /* 0x000000210800780c */ /* 0x000fe20007701670 */
[----:B------:R-:W-:Y:S01]  /*2320*/  HMMA.16816.F32 R36, R156, R16, RZ ;  /* 0x000000109c24723c */ /* 0x000fe200000018ff */
[----:B------:R-:W-:-:S11]  /*2330*/  MOV R134, R25 ;  /* 0x0000001900867202 */ /* 0x000fd60000000f00 */
[----:B------:R1:W-:Y:S01]  /*2340*/  LDGSTS.E.BYPASS.LTC128B.128 [R136+0x4100], [R10.64], !P0 ;  /* 0x041000000a887fae */ /* 0x0003e2000c101d48 */
[----:B------:R-:W-:Y:S01]  /*2350*/  ISETP.LT.OR P0, PT, R8, 0x21, !P5 ;  /* 0x000000210800780c */ /* 0x000fe20006f01670 */
[C---:B------:R-:W-:Y:S08]  /*2360*/  HMMA.16816.F32 R32, R156.reuse, R18, RZ ;  /* 0x000000129c20723c */ /* 0x040ff000000018ff */
[C---:B--2---:R-:W-:Y:S04]  /*2370*/  HMMA.16816.F32 R28, R156.reuse, R12, RZ ;  /* 0x0000000c9c1c723c */ /* 0x044fe800000018ff */
[----:B------:R2:W-:Y:S04]  /*2380*/  LDGSTS.E.BYPASS.LTC128B.128 [R136+0x7100], [R6.64], !P0 ;  /* 0x0710000006887fae */ /* 0x0005e8000c101d48 */
[----:B------:R-:W-:Y:S01]  /*2390*/  HMMA.16816.F32 R24, R156, R14, RZ ;  /* 0x0000000e9c18723c */ /* 0x000fe200000018ff */
[----:B------:R-:W-:-:S07]  /*23a0*/  ISETP.NE.U32.AND P0, PT, R0, 0x1, PT ;  /* 0x000000010000780c */ /* 0x000fce0003f05070 */
[----:B---3--:R-:W-:Y:S01]  /*23b0*/  HMMA.16816.F32 R12, R156, R56, RZ ;  /* 0x000000389c0c723c */ /* 0x008fe200000018ff */
[C---:B------:R-:W-:Y:S02]  /*23c0*/  ISETP.LT.OR P0, PT, R8.reuse, 0x41, P0 ;  /* 0x000000410800780c */ /* 0x040fe40000701670 */
[C---:B------:R-:W-:Y:S02]  /*23d0*/  ISETP.LT.OR P6, PT, R8.reuse, 0x41, !P6 ;  /* 0x000000410800780c */ /* 0x040fe400077c1670 */
[----:B------:R-:W-:-:S03]  /*23e0*/  ISETP.LT.OR P5, PT, R8, 0x41, !P5 ;  /* 0x000000410800780c */ /* 0x000fc60006fa1670 */
[C---:B------:R-:W-:Y:S06]  /*23f0*/  HMMA.16816.F32 R20, R156.reuse, R40, RZ ;  /* 0x000000289c14723c */ /* 0x040fec00000018ff */
[----:B------:R2:W-:Y:S02]  /*2400*/  LDGSTS.E.BYPASS.LTC128B.128 [R136+0x2100], [R4.64], !P0 ;  /* 0x0210000004887fae */ /* 0x0005e4000c101d48 */
[----:B------:R-:W-:Y:S02]  /*2410*/  HMMA.16816.F32 R16, R156, R42, RZ ;  /* 0x0000002a9c10723c */ /* 0x000fe400000018ff */
[----:B------:R2:W-:Y:S04]  /*2420*/  LDGSTS.E.BYPASS.LTC128B.128 [R136+0x5100], [R4.64+0x80], !P6 ;  /* 0x0510008004887fae */ /* 0x0005e8000f101d48 */
[----:B------:R2:W-:Y:S02]  /*2430*/  LDGSTS.E.BYPASS.LTC128B.128 [R136+0x8100], [R4.64+0x100], !P5 ;  /* 0x0810010004887fae */ /* 0x0005e4000e901d48 */
[C---:B----4-:R-:W-:Y:S02]  /*2440*/  HMMA.16816.F32 R104, R160.reuse, R48, R36 ;  /* 0x00000030a068723c */ /* 0x050fe40000001824 */
[----:B-1----:R-:W-:Y:S04]  /*2450*/  LDSM.16.M88.4 R8, [R229+0x800] ;  /* 0x00080000e508783b */ /* 0x002fe80000000200 */
[----:B------:R-:W-:Y:S02]  /*2460*/  LDSM.16.M88.4 R40, [R229+0x1800] ;  /* 0x00180000e528783b */ /* 0x000fe40000000200 */
[C---:B------:R-:W-:Y:S02]  /*2470*/  HMMA.16816.F32 R96, R160.reuse, R50, R32 ;  /* 0x00000032a060723c */ /* 0x040fe40000001820 */
[----:B------:R-:W-:Y:S04]  /*2480*/  LDSM.16.M88.4 R88, [R226] ;  /* 0x00000000e258783b */ /* 0x000fe80000000200 */
[----:B------:R-:W-:Y:S02]  /*2490*/  LDSM.16.M88.4 R92, [R229+0x2800] ;  /* 0x00280000e55c783b */ /* 0x000fe40000000200 */
[----:B-----5:R-:W-:Y:S02]  /*24a0*/  HMMA.16816.F32 R36, R160, R64, R12 ;  /* 0x00000040a024723c */ /* 0x020fe4000000180c */
[----:B------:R-:W1:Y:S04]  /*24b0*/  LDSM.16.M88.4 R12, [R229] ;  /* 0x00000000e50c783b */ /* 0x000e680000000200 */
[----:B------:R-:W-:Y:S02]  /*24c0*/  LDSM.16.M88.4 R100, [R229+0x2000] ;  /* 0x00200000e564783b */ /* 0x000fe40000000200 */
[----:B------:R-:W-:Y:S02]  /*24d0*/  HMMA.16816.F32 R32, R156, R58, RZ ;  /* 0x0000003a9c20723c */ /* 0x000fe400000018ff */
[----:B--2---:R-:W2:Y:S04]  /*24e0*/  LDSM.16.M88.4 R4, [R229+0x1000] ;  /* 0x00100000e504783b */ /* 0x004ea80000000200 */
[----:B------:R-:W-:Y:S02]  /*24f0*/  LDSM.16.M88.4 R112, [R242] ;  /* 0x00000000f270783b */ /* 0x000fe40000000200 */
[C---:B------:R-:W-:Y:S02]  /*2500*/  HMMA.16816.F32 R68, R160.reuse, R44, R28 ;  /* 0x0000002ca044723c */ /* 0x040fe4000000181c */
[----:B------:R-:W-:Y:S04]  /*2510*/  LDSM.16.M88.4 R120, [R226+0x3000] ;  /* 0x00300000e278783b */ /* 0x000fe80000000200 */
[----:B------:R-:W-:Y:S02]  /*2520*/  LDSM.16.M88.4 R116, [R225+0x6000] ;  /* 0x00600000e174783b */ /* 0x000fe40000000200 */
[C---:B------:R-:W-:Y:S02]  /*2530*/  HMMA.16816.F32 R84, R160.reuse, R46, R24 ;  /* 0x0000002ea054723c */ /* 0x040fe40000001818 */
[----:B------:R-:W-:Y:S04]  /*2540*/  LDSM.16.M88.4 R124, [R229+0x6000] ;  /* 0x00600000e57c783b */ /* 0x000fe80000000200 */
[----:B------:R-:W0:Y:S02]  /*2550*/  LDGDEPBAR ;  /* 0x00000000000079af */ /* 0x000e240000000000 */
[C---:B------:R-:W-:Y:S08]  /*2560*/  HMMA.16816.F32 R48, R160.reuse, R52, R20 ;  /* 0x00000034a030723c */ /* 0x040ff00000001814 */
[----:B------:R-:W-:Y:S08]  /*2570*/  HMMA.16816.F32 R44, R160, R54, R16 ;  /* 0x00000036a02c723c */ /* 0x000ff00000001810 */
[C---:B------:R-:W-:Y:S08]  /*2580*/  HMMA.16816.F32 R20, R156.reuse, R72, RZ ;  /* 0x000000489c14723c */ /* 0x040ff000000018ff */
[----:B------:R-:W-:Y:S08]  /*2590*/  HMMA.16816.F32 R16, R156, R74, RZ ;  /* 0x0000004a9c10723c */ /* 0x000ff000000018ff */
[----:B------:R-:W-:Y:S08]  /*25a0*/  HMMA.16816.F32 R32, R160, R66, R32 ;  /* 0x00000042a020723c */ /* 0x000ff00000001820 */
[C---:B------:R-:W-:Y:S08]  /*25b0*/  HMMA.16816.F32 R28, R156.reuse, R60, RZ ;  /* 0x0000003c9c1c723c */ /* 0x040ff000000018ff */
[----:B------:R-:W-:Y:S08]  /*25c0*/  HMMA.16816.F32 R24, R156, R62, RZ ;  /* 0x0000003e9c18723c */ /* 0x000ff000000018ff */
[C---:B-1----:R-:W-:Y:S01]  /*25d0*/  HMMA.16816.F32 R52, R168.reuse, R12, R104 ;  /* 0x0000000ca834723c */ /* 0x042fe20000001868 */
[----:B------:R-:W-:Y:S07]  /*25e0*/  LDSM.16.M88.4 R104, [R229+0x3800] ;  /* 0x00380000e568783b */ /* 0x000fee0000000200 */
[C---:B------:R-:W-:Y:S08]  /*25f0*/  HMMA.16816.F32 R68, R168.reuse, R8, R68 ;  /* 0x00000008a844723c */ /* 0x040ff00000001844 */
[----:B------:R-:W-:Y:S08]  /*2600*/  HMMA.16816.F32 R56, R168, R10, R84 ;  /* 0x0000000aa838723c */ /* 0x000ff00000001854 */
[C---:B------:R-:W-:Y:S01]  /*2610*/  HMMA.16816.F32 R76, R160.reuse, R108, R20 ;  /* 0x0000006ca04c723c */ /* 0x040fe20000001814 */
[----:B------:R-:W-:Y:S07]  /*2620*/  LDSM.16.M88.4 R20, [R226+0x1800] ;  /* 0x00180000e214783b */ /* 0x000fee0000000200 */
[----:B------:R-:W-:Y:S01]  /*2630*/  HMMA.16816.F32 R72, R160, R110, R16 ;  /* 0x0000006ea048723c */ /* 0x000fe20000001810 */
[----:B------:R-:W-:Y:S07]  /*2640*/  LDSM.16.M88.4 R108, [R226+0x3800] ;  /* 0x00380000e26c783b */ /* 0x000fee0000000200 */
[----:B------:R-:W-:Y:S01]  /*2650*/  HMMA.16816.F32 R8, R168, R42, R32 ;  /* 0x0000002aa808723c */ /* 0x000fe20000001820 */
[----:B------:R-:W1:Y:S07]  /*2660*/  LDSM.16.M88.4 R32, [R225+0x3000] ;  /* 0x00300000e120783b */ /* 0x000e6e0000000200 */
[C---:B------:R-:W-:Y:S01]  /*2670*/  HMMA.16816.F32 R64, R160.reuse, R80, R28 ;  /* 0x00000050a040723c */ /* 0x040fe2000000181c */
[----:B------:R-:W3:Y:S07]  /*2680*/  LDSM.16.M88.4 R28, [R226+0x800] ;  /* 0x00080000e21c783b */ /* 0x000eee0000000200 */
[----:B------:R-:W-:Y:S01]  /*2690*/  HMMA.16816.F32 R80, R160, R82, R24 ;  /* 0x00000052a050723c */ /* 0x000fe20000001818 */
[----:B------:R-:W4:Y:S07]  /*26a0*/  LDSM.16.M88.4 R24, [R226+0x1000] ;  /* 0x00100000e218783b */ /* 0x000f2e0000000200 */
[C---:B--2---:R-:W-:Y:S08]  /*26b0*/  HMMA.16816.F32 R48, R168.reuse, R4, R48 ;  /* 0x00000004a830723c */ /* 0x044ff00000001830 */
[----:B------:R-:W-:Y:S01]  /*26c0*/  HMMA.16816.F32 R16, R168, R6, R44 ;  /* 0x00000006a810723c */ /* 0x000fe2000000182c */
[----:B------:R-:W-:Y:S07]  /*26d0*/  LDSM.16.M88.4 R44, [R225+0x5000] ;  /* 0x00500000e12c783b */ /* 0x000fee0000000200 */
[----:B------:R-:W-:Y:S01]  /*26e0*/  HMMA.16816.F32 R4, R172, R88, R52 ;  /* 0x00000058ac04723c */ /* 0x000fe20000001834 */
[----:B------:R-:W-:Y:S07]  /*26f0*/  LDSM.16.M88.4 R52, [R225+0x5800] ;  /* 0x00580000e134783b */ /* 0x000fee0000000200 */
[C---:B------:R-:W-:Y:S08]  /*2700*/  HMMA.16816.F32 R60, R168.reuse, R14, R96 ;  /* 0x0000000ea83c723c */ /* 0x040ff00000001860 */
[C---:B------:R-:W-:Y:S08]  /*2710*/  HMMA.16816.F32 R12, R168.reuse, R40, R36 ;  /* 0x00000028a80c723c */ /* 0x040ff00000001824 */
[C---:B------:R-:W-:Y:S08]  /*2720*/  HMMA.16816.F32 R96, R168.reuse, R92, R76 ;  /* 0x0000005ca860723c */ /* 0x040ff0000000184c */
[C---:B------:R-:W-:Y:S01]  /*2730*/  HMMA.16816.F32 R72, R168.reuse, R94, R72 ;  /* 0x0000005ea848723c */ /* 0x040fe20000001848 */
[----:B------:R-:W2:Y:S07]  /*2740*/  LDSM.16.M88.4 R92, [R243] ;  /* 0x00000000f35c783b */ /* 0x000eae0000000200 */
[----:B------:R-:W-:Y:S01]  /*2750*/  HMMA.16816.F32 R40, R168, R100, R64 ;  /* 0x00000064a828723c */ /* 0x000fe20000001840 */
[----:B------:R-:W-:Y:S07]  /*2760*/  LDSM.16.M88.4 R64, [R226+0x2000] ;  /* 0x00200000e240783b */ /* 0x000fee0000000200 */
[----:B-1----:R-:W-:Y:S08]  /*2770*/  HMMA.16816.F32 R4, R176, R32, R4 ;  /* 0x00000020b004723c */ /* 0x002ff00000001804 */
[----:B------:R-:W-:Y:S08]  /*2780*/  HMMA.16816.F32 R100, R168, R102, R80 ;  /* 0x00000066a864723c */ /* 0x000ff00000001850 */
[C---:B------:R-:W-:Y:S01]  /*2790*/  HMMA.16816.F32 R36, R172.reuse, R90, R60 ;  /* 0x0000005aac24723c */ /* 0x040fe2000000183c */
[----:B------:R-:W-:Y:S07]  /*27a0*/  LDSM.16.M88.4 R60, [R229+0x3000] ;  /* 0x00300000e53c783b */ /* 0x000fee0000000200 */
[C---:B---3--:R-:W-:Y:S08]  /*27b0*/  HMMA.16816.F32 R80, R172.reuse, R30, R56 ;  /* 0x0000001eac50723c */ /* 0x048ff00000001838 */
[C---:B----4-:R-:W-:Y:S08]  /*27c0*/  HMMA.16816.F32 R56, R172.reuse, R24, R48 ;  /* 0x00000018ac38723c */ /* 0x050ff00000001830 */
[C---:B------:R-:W-:Y:S01]  /*27d0*/  HMMA.16816.F32 R24, R172.reuse, R26, R16 ;  /* 0x0000001aac18723c */ /* 0x040fe20000001810 */
[----:B------:R-:W1:Y:S07]  /*27e0*/  LDSM.16.M88.4 R16, [R225+0x3800] ;  /* 0x00380000e110783b */ /* 0x000e6e0000000200 */
[C---:B------:R-:W-:Y:S01]  /*27f0*/  HMMA.16816.F32 R88, R172.reuse, R20, R12 ;  /* 0x00000014ac58723c */ /* 0x040fe2000000180c */
[----:B------:R-:W-:Y:S07]  /*2800*/  LDSM.16.M88.4 R12, [R225+0x4000] ;  /* 0x00400000e10c783b */ /* 0x000fee0000000200 */
[C---:B------:R-:W-:Y:S01]  /*2810*/  HMMA.16816.F32 R84, R172.reuse, R22, R8 ;  /* 0x00000016ac54723c */ /* 0x040fe20000001808 */
[----:B------:R-:W3:Y:S07]  /*2820*/  LDSM.16.M88.4 R20, [R226+0x2800] ;  /* 0x00280000e214783b */ /* 0x000eee0000000200 */
[----:B------:R-:W-:Y:S08]  /*2830*/  HMMA.16816.F32 R68, R172, R28, R68 ;  /* 0x0000001cac44723c */ /* 0x000ff00000001844 */
[----:B--2---:R-:W-:Y:S08]  /*2840*/  HMMA.16816.F32 R4, R180, R92, R4 ;  /* 0x0000005cb404723c */ /* 0x004ff00000001804 */
[C---:B------:R-:W-:Y:S01]  /*2850*/  HMMA.16816.F32 R8, R176.reuse, R34, R36 ;  /* 0x00000022b008723c */ /* 0x040fe20000001824 */
[----:B------:R-:W2:Y:S07]  /*2860*/  LDSM.16.M88.4 R32, [R225+0x4800] ;  /* 0x00480000e120783b */ /* 0x000eae0000000200 */
[----:B-1----:R-:W-:Y:S08]  /*2870*/  HMMA.16816.F32 R28, R176, R16, R68 ;  /* 0x00000010b01c723c */ /* 0x002ff00000001844 */
[----:B------:R-:W-:Y:S08]  /*2880*/  HMMA.16816.F32 R4, R184, R60, R4 ;  /* 0x0000003cb804723c */ /* 0x000ff00000001804 */
[----:B---3--:R-:W-:Y:S08]  /*2890*/  HMMA.16816.F32 R36, R172, R22, R72 ;  /* 0x00000016ac24723c */ /* 0x008ff00000001848 */
[----:B------:R-:W-:Y:S08]  /*28a0*/  HMMA.16816.F32 R8, R180, R94, R8 ;  /* 0x0000005eb408723c */ /* 0x000ff00000001808 */
[C---:B------:R-:W-:Y:S08]  /*28b0*/  HMMA.16816.F32 R76, R172.reuse, R64, R40 ;  /* 0x00000040ac4c723c */ /* 0x040ff00000001828 */
[----:B------:R-:W-:Y:S01]  /*28c0*/  HMMA.16816.F32 R40, R172, R20, R96 ;  /* 0x00000014ac28723c */ /* 0x000fe20000001860 */
[----:B------:R-:W-:Y:S07]  /*28d0*/  LDSM.16.M88.4 R96, [R229+0x5800] ;  /* 0x00580000e560783b */ /* 0x000fee0000000200 */
[----:B------:R-:W-:Y:S08]  /*28e0*/  HMMA.16816.F32 R80, R176, R18, R80 ;  /* 0x00000012b050723c */ /* 0x000ff00000001850 */
[----:B------:R-:W-:Y:S01]  /*28f0*/  HMMA.16816.F32 R48, R172, R66, R100 ;  /* 0x00000042ac30723c */ /* 0x000fe20000001864 */
[----:B------:R-:W-:Y:S04]  /*2900*/  LDSM.16.M88.4 R64, [R240] ;  /* 0x00000000f040783b */ /* 0x000fe80000000200 */
[----:B------:R-:W-:Y:S03]  /*2910*/  LDSM.16.M88.4 R100, [R239] ;  /* 0x00000000ef64783b */ /* 0x000fe60000000200 */
[C---:B------:R-:W-:Y:S01]  /*2920*/  HMMA.16816.F32 R72, R176.reuse, R12, R56 ;  /* 0x0000000cb048723c */ /* 0x040fe20000001838 */
[----:B------:R-:W1:Y:S07]  /*2930*/  LDSM.16.M88.4 R56, [R241] ;  /* 0x00000000f138783b */ /* 0x000e6e0000000200 */
[----:B------:R-:W-:Y:S08]  /*2940*/  HMMA.16816.F32 R68, R176, R14, R24 ;  /* 0x0000000eb044723c */ /* 0x000ff00000001818 */
[----:B------:R-:W-:Y:S01]  /*2950*/  HMMA.16816.F32 R12, R180, R112, R28 ;  /* 0x00000070b40c723c */ /* 0x000fe2000000181c */
[----:B------:R-:W-:Y:S07]  /*2960*/  LDSM.16.M88.4 R28, [R229+0x5000] ;  /* 0x00500000e51c783b */ /* 0x000fee0000000200 */
[C---:B--2---:R-:W-:Y:S08]  /*2970*/  HMMA.16816.F32 R20, R176.reuse, R34, R84 ;  /* 0x00000022b014723c */ /* 0x044ff00000001854 */
[----:B------:R-:W-:Y:S01]  /*2980*/  HMMA.16816.F32 R84, R176, R54, R36 ;  /* 0x00000036b054723c */ /* 0x000fe20000001824 */
[----:B------:R-:W2:Y:S07]  /*2990*/  LDSM.16.M88.4 R36, [R238] ;  /* 0x00000000ee24783b */ /* 0x000eae0000000200 */
[----:B------:R-:W-:Y:S08]  /*29a0*/  HMMA.16816.F32 R4, R188, R120, R4 ;  /* 0x00000078bc04723c */ /* 0x000ff00000001804 */
[----:B------:R-:W-:Y:S08]  /*29b0*/  HMMA.16816.F32 R8, R184, R62, R8 ;  /* 0x0000003eb808723c */ /* 0x000ff00000001808 */
[C---:B------:R-:W-:Y:S01]  /*29c0*/  HMMA.16816.F32 R24, R176.reuse, R32, R88 ;  /* 0x00000020b018723c */ /* 0x040fe20000001858 */
[----:B------:R-:W-:Y:S07]  /*29d0*/  LDSM.16.M88.4 R32, [R229+0x4800] ;  /* 0x00480000e520783b */ /* 0x000fee0000000200 */
[----:B------:R-:W-:Y:S08]  /*29e0*/  HMMA.16816.F32 R88, R176, R52, R40 ;  /* 0x00000034b058723c */ /* 0x000ff00000001828 */
[----:B------:R-:W-:Y:S01]  /*29f0*/  HMMA.16816.F32 R40, R180, R114, R80 ;  /* 0x00000072b428723c */ /* 0x000fe20000001850 */
[----:B------:R-:W3:Y:S07]  /*2a00*/  LDSM.16.M88.4 R112, [R237] ;  /* 0x00000000ed70783b */ /* 0x000eee0000000200 */
[C---:B------:R-:W-:Y:S01]  /*2a10*/  HMMA.16816.F32 R16, R176.reuse, R44, R76 ;  /* 0x0000002cb010723c */ /* 0x040fe2000000184c */
[----:B------:R-:W4:Y:S07]  /*2a20*/  LDSM.16.M88.4 R76, [R229+0x4000] ;  /* 0x00400000e54c783b */ /* 0x000f2e0000000200 */
[----:B------:R-:W-:Y:S08]  /*2a30*/  HMMA.16816.F32 R92, R176, R46, R48 ;  /* 0x0000002eb05c723c */ /* 0x000ff00000001830 */
[----:B------:R-:W-:Y:S08]  /*2a40*/  HMMA.16816.F32 R12, R184, R104, R12 ;  /* 0x00000068b80c723c */ /* 0x000ff0000000180c */
[----:B------:R-:W-:Y:S08]  /*2a50*/  HMMA.16816.F32 R4, R192, R116, R4 ;  /* 0x00000074c004723c */ /* 0x000ff00000001804 */
[----:B------:R-:W-:Y:S01]  /*2a60*/  HMMA.16816.F32 R8, R188, R122, R8 ;  /* 0x0000007abc08723c */ /* 0x000fe20000001808 */
[----:B------:R-:W5:Y:S07]  /*2a70*/  LDSM.16.M88.4 R120, [R225+0x6800] ;  /* 0x00680000e178783b */ /* 0x000f6e0000000200 */
[C---:B-1----:R-:W-:Y:S01]  /*2a80*/  HMMA.16816.F32 R48, R180.reuse, R56, R72 ;  /* 0x00000038b430723c */ /* 0x042fe20000001848 */
[----:B------:R-:W-:Y:S07]  /*2a90*/  LDSM.16.M88.4 R72, [R226+0x4800] ;  /* 0x00480000e248783b */ /* 0x000fee0000000200 */
[C---:B------:R-:W-:Y:S08]  /*2aa0*/  HMMA.16816.F32 R52, R180.reuse, R66, R20 ;  /* 0x00000042b434723c */ /* 0x040ff00000001814 */
[C---:B------:R-:W-:Y:S08]  /*2ab0*/  HMMA.16816.F32 R44, R180.reuse, R100, R16 ;  /* 0x00000064b42c723c */ /* 0x040ff00000001810 */
[----:B--2---:R-:W-:Y:S08]  /*2ac0*/  HMMA.16816.F32 R20, R180, R36, R88 ;  /* 0x00000024b414723c */ /* 0x004ff00000001858 */
[----:B------:R-:W-:Y:S01]  /*2ad0*/  HMMA.16816.F32 R16, R184, R106, R40 ;  /* 0x0000006ab810723c */ /* 0x000fe20000001828 */
[----:B------:R-:W-:Y:S07]  /*2ae0*/  LDSM.16.M88.4 R104, [R226+0x6000] ;  /* 0x00600000e268783b */ /* 0x000fee0000000200 */
[C---:B------:R-:W-:Y:S01]  /*2af0*/  HMMA.16816.F32 R60, R180.reuse, R58, R68 ;  /* 0x0000003ab43c723c */ /* 0x040fe20000001844 */
[----:B------:R-:W-:Y:S07]  /*2b00*/  LDSM.16.M88.4 R68, [R225+0x7800] ;  /* 0x00780000e144783b */ /* 0x000fee0000000200 */
[C---:B------:R-:W-:Y:S01]  /*2b10*/  HMMA.16816.F32 R56, R180.reuse, R64, R24 ;  /* 0x00000040b438723c */ /* 0x040fe20000001818 */
[----:B------:R-:W1:Y:S07]  /*2b20*/  LDSM.16.M88.4 R64, [R226+0x4000] ;  /* 0x00400000e240783b */ /* 0x000e6e0000000200 */
[----:B------:R-:W-:Y:S01]  /*2b30*/  HMMA.16816.F32 R24, R180, R102, R92 ;  /* 0x00000066b418723c */ /* 0x000fe2000000185c */
[----:B------:R-:W-:Y:S04]  /*2b40*/  LDSM.16.M88.4 R100, [R236] ;  /* 0x00000000ec64783b */ /* 0x000fe80000000200 */
[----:B------:R-:W-:Y:S03]  /*2b50*/  LDSM.16.M88.4 R92, [R226+0x5800] ;  /* 0x00580000e25c783b */ /* 0x000fe60000000200 */
[----:B------:R-:W-:Y:S08]  /*2b60*/  HMMA.16816.F32 R12, R188, R108, R12 ;  /* 0x0000006cbc0c723c */ /* 0x000ff0000000180c */
[----:B---3--:R-:W-:Y:S08]  /*2b70*/  HMMA.16816.F32 R4, R196, R112, R4 ;  /* 0x00000070c404723c */ /* 0x008ff00000001804 */
[----:B------:R-:W-:Y:S08]  /*2b80*/  HMMA.16816.F32 R8, R192, R118, R8 ;  /* 0x00000076c008723c */ /* 0x000ff00000001808 */
[----:B------:R-:W-:Y:S01]  /*2b90*/  HMMA.16816.F32 R88, R180, R38, R84 ;  /* 0x00000026b458723c */ /* 0x000fe20000001854 */
[----:B------:R-:W2:Y:S07]  /*2ba0*/  LDSM.16.M88.4 R84, [R226+0x5000] ;  /* 0x00500000e254783b */ /* 0x000eae0000000200 */
[C---:B----4-:R-:W-:Y:S08]  /*2bb0*/  HMMA.16816.F32 R80, R184.reuse, R76, R48 ;  /* 0x0000004cb850723c */ /* 0x050ff00000001830 */
[----:B------:R-:W-:Y:S08]  /*2bc0*/  HMMA.16816.F32 R36, R184, R96, R20 ;  /* 0x00000060b824723c */ /* 0x000ff00000001814 */
[----:B------:R-:W-:Y:S08]  /*2bd0*/  HMMA.16816.F32 R20, R188, R110, R16 ;  /* 0x0000006ebc14723c */ /* 0x000ff00000001810 */
[C---:B------:R-:W-:Y:S01]  /*2be0*/  HMMA.16816.F32 R60, R184.reuse, R78, R60 ;  /* 0x0000004eb83c723c */ /* 0x040fe2000000183c */
[----:B------:R-:W-:Y:S07]  /*2bf0*/  LDSM.16.M88.4 R76, [R229+0x6800] ;  /* 0x00680000e54c783b */ /* 0x000fee0000000200 */
[C---:B------:R-:W-:Y:S08]  /*2c00*/  HMMA.16816.F32 R48, R184.reuse, R28, R44 ;  /* 0x0000001cb830723c */ /* 0x040ff0000000182c */
[----:B------:R-:W-:Y:S01]  /*2c10*/  HMMA.16816.F32 R40, R184, R30, R24 ;  /* 0x0000001eb828723c */ /* 0x000fe20000001818 */
[----:B------:R-:W3:Y:S07]  /*2c20*/  LDSM.16.M88.4 R28, [R225+0x7000] ;  /* 0x00700000e11c783b */ /* 0x000eee0000000200 */
[----:B-----5:R-:W-:Y:S08]  /*2c30*/  HMMA.16816.F32 R16, R192, R120, R12 ;  /* 0x00000078c010723c */ /* 0x020ff0000000180c */
[C---:B------:R-:W-:Y:S08]  /*2c40*/  HMMA.16816.F32 R56, R184.reuse, R32, R56 ;  /* 0x00000020b838723c */ /* 0x040ff00000001838 */
[----:B------:R-:W-:Y:S08]  /*2c50*/  HMMA.16816.F32 R52, R184, R34, R52 ;  /* 0x00000022b834723c */ /* 0x000ff00000001834 */
[----:B------:R-:W-:Y:S08]  /*2c60*/  HMMA.16816.F32 R4, R200, R124, R4 ;  /* 0x0000007cc804723c */ /* 0x000ff00000001804 */
[----:B------:R-:W-:Y:S08]  /*2c70*/  HMMA.16816.F32 R8, R196, R114, R8 ;  /* 0x00000072c408723c */ /* 0x000ff00000001808 */
[----:B-1----:R-:W-:Y:S08]  /*2c80*/  HMMA.16816.F32 R12, R188, R64, R80 ;  /* 0x00000040bc0c723c */ /* 0x002ff00000001850 */
[----:B------:R-:W-:Y:S08]  /*2c90*/  HMMA.16816.F32 R20, R192, R122, R20 ;  /* 0x0000007ac014723c */ /* 0x000ff00000001814 */
[C---:B------:R-:W-:Y:S08]  /*2ca0*/  HMMA.16816.F32 R32, R188.reuse, R66, R60 ;  /* 0x00000042bc20723c */ /* 0x040ff0000000183c */
[C---:B--2---:R-:W-:Y:S01]  /*2cb0*/  HMMA.16816.F32 R64, R188.reuse, R84, R48 ;  /* 0x00000054bc40723c */ /* 0x044fe20000001830 */
[----:B------:R-:W-:Y:S07]  /*2cc0*/  LDSM.16.M88.4 R48, [R225+0x8000] ;  /* 0x00800000e130783b */ /* 0x000fee0000000200 */
[----:B------:R-:W-:Y:S01]  /*2cd0*/  HMMA.16816.F32 R84, R188, R86, R40 ;  /* 0x00000056bc54723c */ /* 0x000fe20000001828 */
[----:B------:R-:W1:Y:S07]  /*2ce0*/  LDSM.16.M88.4 R40, [R235] ;  /* 0x00000000eb28783b */ /* 0x000e6e0000000200 */
[----:B------:R-:W-:Y:S08]  /*2cf0*/  HMMA.16816.F32 R16, R196, R100, R16 ;  /* 0x00000064c410723c */ /* 0x000ff00000001810 */
[C---:B------:R-:W-:Y:S08]  /*2d00*/  HMMA.16816.F32 R44, R188.reuse, R72, R56 ;  /* 0x00000048bc2c723c */ /* 0x040ff00000001838 */
[C---:B------:R-:W-:Y:S01]  /*2d10*/  HMMA.16816.F32 R60, R188.reuse, R74, R52 ;  /* 0x0000004abc3c723c */ /* 0x040fe20000001834 */
[----:B------:R-:W2:Y:S07]  /*2d20*/  LDSM.16.M88.4 R52, [R226+0x6800] ;  /* 0x00680000e234783b */ /* 0x000eae0000000200 */
[----:B------:R-:W-:Y:S08]  /*2d30*/  HMMA.16816.F32 R72, R188, R92, R36 ;  /* 0x0000005cbc48723c */ /* 0x000ff00000001824 */
[----:B------:R-:W-:Y:S08]  /*2d40*/  HMMA.16816.F32 R36, R204, R104, R4 ;  /* 0x00000068cc24723c */ /* 0x000ff00000001804 */
[----:B------:R-:W-:Y:S08]  /*2d50*/  HMMA.16816.F32 R4, R200, R126, R8 ;  /* 0x0000007ec804723c */ /* 0x000ff00000001808 */
[----:B---3--:R-:W-:Y:S08]  /*2d60*/  HMMA.16816.F32 R8, R192, R28, R12 ;  /* 0x0000001cc008723c */ /* 0x008ff0000000180c */
[----:B------:R-:W-:Y:S08]  /*2d70*/  HMMA.16816.F32 R20, R196, R102, R20 ;  /* 0x00000066c414723c */ /* 0x000ff00000001814 */
[----:B------:R-:W-:Y:S08]  /*2d80*/  HMMA.16816.F32 R24, R184, R98, R88 ;  /* 0x00000062b818723c */ /* 0x000ff00000001858 */
[----:B------:R-:W-:Y:S01]  /*2d90*/  HMMA.16816.F32 R32, R192, R30, R32 ;  /* 0x0000001ec020723c */ /* 0x000fe20000001820 */
[----:B------:R-:W3:Y:S07]  /*2da0*/  LDSM.16.M88.4 R28, [R229+0x7000] ;  /* 0x00700000e51c783b */ /* 0x000eee0000000200 */
[----:B------:R-:W-:Y:S01]  /*2db0*/  HMMA.16816.F32 R16, R200, R76, R16 ;  /* 0x0000004cc810723c */ /* 0x000fe20000001810 */
[----:B------:R-:W-:-:S07]  /*2dc0*/  FMUL.FTZ R0, R36, c[0x0][0x320] ;  /* 0x0000c80024007a20 */ /* 0x000fce0000410000 */
[----:B------:R-:W-:Y:S01]  /*2dd0*/  HMMA.16816.F32 R12, R204, R106, R4 ;  /* 0x0000006acc0c723c */ /* 0x000fe20000001804 */
[----:B------:R4:W2:Y:S07]  /*2de0*/  MUFU.TANH R91, R0 ;  /* 0x00000000005b7308 */ /* 0x0008ae0000002400 */
[----:B-1----:R-:W-:Y:S01]  /*2df0*/  HMMA.16816.F32 R8, R196, R40, R8 ;  /* 0x00000028c408723c */ /* 0x002fe20000001808 */
[----:B----4-:R-:W-:-:S07]  /*2e00*/  FMUL.FTZ R0, R37, c[0x0][0x320] ;  /* 0x0000c80025007a20 */ /* 0x010fce0000410000 */
[----:B------:R-:W-:Y:S01]  /*2e10*/  HMMA.16816.F32 R4, R200, R78, R20 ;  /* 0x0000004ec804723c */ /* 0x000fe20000001814 */
[----:B------:R1:W4:Y:S07]  /*2e20*/  MUFU.TANH R89, R0 ;  /* 0x0000000000597308 */ /* 0x00032e0000002400 */
[----:B------:R-:W-:Y:S01]  /*2e30*/  HMMA.16816.F32 R92, R188, R94, R24 ;  /* 0x0000005ebc5c723c */ /* 0x000fe20000001818 */
[----:B-1----:R-:W-:-:S07]  /*2e40*/  FMUL.FTZ R0, R38, c[0x0][0x320] ;  /* 0x0000c80026007a20 */ /* 0x002fce0000410000 */
[----:B------:R-:W-:Y:S01]  /*2e50*/  HMMA.16816.F32 R56, R192, R68, R44 ;  /* 0x00000044c038723c */ /* 0x000fe2000000182c */
[----:B------:R-:W-:Y:S01]  /*2e60*/  LDSM.16.M88.4 R44, [R226+0x7000] ;  /* 0x00700000e22c783b */ /* 0x000fe20000000200 */
[----:B------:R1:W1:Y:S06]  /*2e70*/  MUFU.TANH R96, R0 ;  /* 0x0000000000607308 */ /* 0x00026c0000002400 */
[----:B--2---:R-:W-:Y:S01]  /*2e80*/  HMMA.16816.F32 R24, R204, R52, R16 ;  /* 0x00000034cc18723c */ /* 0x004fe20000001810 */
[----:B-1----:R-:W-:Y:S02]  /*2e90*/  FMUL.FTZ R0, R39, c[0x0][0x320] ;  /* 0x0000c80027007a20 */ /* 0x002fe40000410000 */
[----:B------:R-:W1:Y:S02]  /*2ea0*/  LDSM.16.M88.4 R36, [R234] ;  /* 0x00000000ea24783b */ /* 0x000e640000000200 */
[----:B------:R2:W1:Y:S03]  /*2eb0*/  MUFU.TANH R90, R0 ;  /* 0x00000000005a7308 */ /* 0x0004660000002400 */
[----:B------:R-:W-:Y:S01]  /*2ec0*/  HMMA.16816.F32 R20, R196, R42, R32 ;  /* 0x0000002ac414723c */ /* 0x000fe20000001820 */
[----:B------:R-:W5:Y:S01]  /*2ed0*/  LDSM.16.M88.4 R40, [R229+0x7800] ;  /* 0x00780000e528783b */ /* 0x000f620000000200 */
[----:B--2---:R-:W-:-:S04]  /*2ee0*/  FMUL.FTZ R0, R12, c[0x0][0x320] ;  /* 0x0000c8000c007a20 */ /* 0x004fc80000410000 */
[----:B------:R2:W1:Y:S02]  /*2ef0*/  MUFU.TANH R82, R0 ;  /* 0x0000000000527308 */ /* 0x0004640000002400 */
[----:B---3--:R-:W-:Y:S01]  /*2f00*/  HMMA.16816.F32 R16, R200, R28, R8 ;  /* 0x0000001cc810723c */ /* 0x008fe20000001808 */
[----:B--2---:R-:W-:-:S05]  /*2f10*/  FMUL.FTZ R0, R13, c[0x0][0x320] ;  /* 0x0000c8000d007a20 */ /* 0x004fca0000410000 */
[----:B------:R2:W3:Y:S02]  /*2f20*/  MUFU.TANH R78, R0 ;  /* 0x00000000004e7308 */ /* 0x0004e40000002400 */
[----:B------:R-:W-:Y:S01]  /*2f30*/  HMMA.16816.F32 R4, R204, R54, R4 ;  /* 0x00000036cc04723c */ /* 0x000fe20000001804 */
[----:B--2---:R-:W-:-:S05]  /*2f40*/  FMUL.FTZ R0, R14, c[0x0][0x320] ;  /* 0x0000c8000e007a20 */ /* 0x004fca0000410000 */
[----:B------:R2:W1:Y:S02]  /*2f50*/  MUFU.TANH R88, R0 ;  /* 0x0000000000587308 */ /* 0x0004640000002400 */
[----:B--2---:R-:W-:-:S06]  /*2f60*/  FMUL.FTZ R0, R15, c[0x0][0x320] ;  /* 0x0000c8000f007a20 */ /* 0x004fcc0000410000 */
[----:B------:R2:W1:Y:S01]  /*2f70*/  MUFU.TANH R83, R0 ;  /* 0x0000000000537308 */ /* 0x0004620000002400 */
[----:B------:R-:W-:Y:S01]  /*2f80*/  HMMA.16816.F32 R8, R200, R30, R20 ;  /* 0x0000001ec808723c */ /* 0x000fe20000001814 */
[----:B------:R-:W3:Y:S01]  /*2f90*/  LDSM.16.M88.4 R28, [R233] ;  /* 0x00000000e91c783b */ /* 0x000ee20000000200 */
[----:B--2---:R-:W-:-:S05]  /*2fa0*/  FMUL.FTZ R0, R24, c[0x0][0x320] ;  /* 0x0000c80018007a20 */ /* 0x004fca0000410000 */
[----:B------:R2:W1:Y:S01]  /*2fb0*/  MUFU.TANH R77, R0 ;  /* 0x00000000004d7308 */ /* 0x0004620000002400 */
[----:B------:R-:W-:Y:S01]  /*2fc0*/  HMMA.16816.F32 R60, R192, R70, R60 ;  /* 0x00000046c03c723c */ /* 0x000fe2000000183c */
[----:B--2---:R-:W-:-:S06]  /*2fd0*/  FMUL.FTZ R0, R25, c[0x0][0x320] ;  /* 0x0000c80019007a20 */ /* 0x004fcc0000410000 */
[----:B------:R2:W2:Y:S01]  /*2fe0*/  MUFU.TANH R76, R0 ;  /* 0x00000000004c7308 */ /* 0x0004a20000002400 */
[----:B-1----:R-:W-:Y:S01]  /*2ff0*/  HMMA.16816.F32 R12, R196, R36, R56 ;  /* 0x00000024c40c723c */ /* 0x002fe20000001838 */
[----:B------:R-:W1:Y:S01]  /*3000*/  LDSM.16.M88.4 R56, [R225+0x8800] ;  /* 0x00880000e138783b */ /* 0x000e620000000200 */
[----:B--2---:R-:W-:-:S05]  /*3010*/  FMUL.FTZ R0, R26, c[0x0][0x320] ;  /* 0x0000c8001a007a20 */ /* 0x004fca0000410000 */
[----:B------:R2:W1:Y:S01]  /*3020*/  MUFU.TANH R81, R0 ;  /* 0x0000000000517308 */ /* 0x0004620000002400 */
[----:B------:R-:W-:Y:S01]  /*3030*/  HMMA.16816.F32 R64, R192, R48, R64 ;  /* 0x00000030c040723c */ /* 0x000fe20000001840 */
[----:B--2---:R-:W-:-:S07]  /*3040*/  FMUL.FTZ R0, R27, c[0x0][0x320] ;  /* 0x0000c8001b007a20 */ /* 0x004fce0000410000 */
[----:B------:R-:W-:Y:S01]  /*3050*/  HMMA.16816.F32 R24, R204, R44, R16 ;  /* 0x0000002ccc18723c */ /* 0x000fe20000001810 */
[----:B------:R2:W1:Y:S02]  /*3060*/  MUFU.TANH R80, R0 ;  /* 0x0000000000507308 */ /* 0x0004640000002400 */
[----:B--2---:R-:W-:-:S06]  /*3070*/  FMUL.FTZ R0, R4, c[0x0][0x320] ;  /* 0x0000c80004007a20 */ /* 0x004fcc0000410000 */
[----:B------:R2:W1:Y:S02]  /*3080*/  MUFU.TANH R69, R0 ;  /* 0x0000000000457308 */ /* 0x0004640000002400 */
[----:B--2---:R-:W-:-:S06]  /*3090*/  FMUL.FTZ R0, R5, c[0x0][0x320] ;  /* 0x0000c80005007a20 */ /* 0x004fcc0000410000 */
[----:B------:R2:W1:Y:S01]  /*30a0*/  MUFU.TANH R68, R0 ;  /* 0x0000000000447308 */ /* 0x0004620000002400 */
[----:B------:R-:W-:Y:S01]  /*30b0*/  HMMA.16816.F32 R20, R196, R38, R60 ;  /* 0x00000026c414723c */ /* 0x000fe2000000183c */
[----:B------:R-:W-:Y:S01]  /*30c0*/  LDSM.16.M88.4 R36, [R226+0x7800] ;  /* 0x00780000e224783b */ /* 0x000fe20000000200 */
[----:B--2---:R-:W-:-:S05]  /*30d0*/  FMUL.FTZ R0, R6, c[0x0][0x320] ;  /* 0x0000c80006007a20 */ /* 0x004fca0000410000 */
[----:B------:R2:W1:Y:S02]  /*30e0*/  MUFU.TANH R71, R0 ;  /* 0x0000000000477308 */ /* 0x0004640000002400 */
[----:B--2---:R-:W-:Y:S02]  /*30f0*/  FMUL.FTZ R0, R7, c[0x0][0x320] ;  /* 0x0000c80007007a20 */ /* 0x004fe40000410000 */
[----:B------:R-:W-:Y:S01]  /*3100*/  HMMA.16816.F32 R4, R204, R46, R8 ;  /* 0x0000002ecc04723c */ /* 0x000fe20000001808 */
[----:B------:R-:W2:Y:S03]  /*3110*/  LDSM.16.M88.4 R44, [R229+0x8000] ;  /* 0x00800000e52c783b */ /* 0x000ea60000000200 */
[----:B------:R1:W1:Y:S02]  /*3120*/  MUFU.TANH R70, R0 ;  /* 0x0000000000467308 */ /* 0x0002640000002400 */
[----:B-1----:R-:W-:-:S06]  /*3130*/  FMUL.FTZ R0, R24, c[0x0][0x320] ;  /* 0x0000c80018007a20 */ /* 0x002fcc0000410000 */
[----:B------:R1:W1:Y:S01]  /*3140*/  MUFU.TANH R62, R0 ;  /* 0x00000000003e7308 */ /* 0x0002620000002400 */
[----:B-----5:R-:W-:Y:S01]  /*3150*/  HMMA.16816.F32 R16, R200, R40, R12 ;  /* 0x00000028c810723c */ /* 0x020fe2000000180c */
[----:B-1----:R-:W-:-:S06]  /*3160*/  FMUL.FTZ R0, R25, c[0x0][0x320] ;  /* 0x0000c80019007a20 */ /* 0x002fcc0000410000 */
[----:B------:R1:W1:Y:S01]  /*3170*/  MUFU.TANH R61, R0 ;  /* 0x00000000003d7308 */ /* 0x0002620000002400 */
[----:B---3--:R-:W-:Y:S01]  /*3180*/  HMMA.16816.F32 R12, R196, R28, R64 ;  /* 0x0000001cc40c723c */ /* 0x008fe20000001840 */
[----:B-1----:R-:W-:-:S06]  /*3190*/  FMUL.FTZ R0, R26, c[0x0][0x320] ;  /* 0x0000c8001a007a20 */ /* 0x002fcc0000410000 */
[----:B------:R1:W3:Y:S01]  /*31a0*/  MUFU.TANH R65, R0 ;  /* 0x0000000000417308 */ /* 0x0002e20000002400 */
[----:B------:R-:W-:Y:S01]  /*31b0*/  HMMA.16816.F32 R32, R192, R50, R84 ;  /* 0x00000032c020723c */ /* 0x000fe20000001854 */
[----:B------:R-:W5:Y:S01]  /*31c0*/  LDSM.16.M88.4 R48, [R232] ;  /* 0x00000000e830783b */ /* 0x000f620000000200 */
[----:B-1----:R-:W-:-:S05]  /*31d0*/  FMUL.FTZ R0, R27, c[0x0][0x320] ;  /* 0x0000c8001b007a20 */ /* 0x002fca0000410000 */
[----:B------:R1:W1:Y:S01]  /*31e0*/  MUFU.TANH R64, R0 ;  /* 0x0000000000407308 */ /* 0x0002620000002400 */
[----:B------:R-:W-:Y:S01]  /*31f0*/  HMMA.16816.F32 R52, R192, R56, R72 ;  /* 0x00000038c034723c */ /* 0x000fe20000001848 */
[----:B-1----:R-:W-:-:S06]  /*3200*/  FMUL.FTZ R0, R4, c[0x0][0x320] ;  /* 0x0000c80004007a20 */ /* 0x002fcc0000410000 */
[----:B------:R1:W1:Y:S02]  /*3210*/  MUFU.TANH R57, R0 ;  /* 0x0000000000397308 */ /* 0x0002640000002400 */
[----:B-1----:R-:W-:-:S06]  /*3220*/  FMUL.FTZ R0, R5, c[0x0][0x320] ;  /* 0x0000c80005007a20 */ /* 0x002fcc0000410000 */
[----:B------:R1:W1:Y:S01]  /*3230*/  MUFU.TANH R56, R0 ;  /* 0x0000000000387308 */ /* 0x0002620000002400 */
[----:B------:R-:W-:Y:S01]  /*3240*/  HMMA.16816.F32 R24, R196, R30, R32 ;  /* 0x0000001ec418723c */ /* 0x000fe20000001820 */
[----:B------:R-:W2:Y:S04]  /*3250*/  LDSM.16.M88.4 R32, [R229+0x8800] ;  /* 0x00880000e520783b */ /* 0x000ea80000000200 */
[----:B------:R-:W2:Y:S01]  /*3260*/  LDSM.16.M88.4 R28, [R226+0x8800] ;  /* 0x00880000e21c783b */ /* 0x000ea20000000200 */
[----:B-1----:R-:W-:-:S04]  /*3270*/  FMUL.FTZ R0, R6, c[0x0][0x320] ;  /* 0x0000c80006007a20 */ /* 0x002fc80000410000 */
[----:B------:R1:W1:Y:S02]  /*3280*/  MUFU.TANH R63, R0 ;  /* 0x00000000003f7308 */ /* 0x0002640000002400 */
[----:B-1----:R-:W-:Y:S02]  /*3290*/  FMUL.FTZ R0, R7, c[0x0][0x320] ;  /* 0x0000c80007007a20 */ /* 0x002fe40000410000 */
[----:B------:R-:W-:Y:S08]  /*32a0*/  HMMA.16816.F32 R4, R192, R58, R92 ;  /* 0x0000003ac004723c */ /* 0x000ff0000000185c */
[C---:B------:R-:W-:Y:S01]  /*32b0*/  HMMA.16816.F32 R8, R200.reuse, R42, R20 ;  /* 0x0000002ac808723c */ /* 0x040fe20000001814 */
[----:B------:R-:W1:Y:S07]  /*32c0*/  LDSM.16.M88.4 R40, [R226+0x8000] ;  /* 0x00800000e228783b */ /* 0x000e6e0000000200 */
[----:B--2---:R-:W-:Y:S01]  /*32d0*/  HMMA.16816.F32 R24, R200, R46, R24 ;  /* 0x0000002ec818723c */ /* 0x004fe20000001818 */
[----:B------:R2:W1:Y:S01]  /*32e0*/  MUFU.TANH R60, R0 ;  /* 0x00000000003c7308 */ /* 0x0004620000002400 */
[----:B------:R-:W-:Y:S01]  /*32f0*/  ISETP.GT.AND P0, PT, R129, R134, PT ;  /* 0x000000868100720c */ /* 0x000fe20003f04270 */
[----:B------:R-:W-:-:S05]  /*3300*/  DEPBAR.LE SB0, 0x0 ;  /* 0x000080000000791a */ /* 0x000fca0000000000 */
[----:B------:R-:W-:Y:S08]  /*3310*/  HMMA.16816.F32 R20, R204, R36, R16 ;  /* 0x00000024cc14723c */ /* 0x000ff00000001810 */
[----:B------:R-:W-:Y:S08]  /*3320*/  HMMA.16816.F32 R16, R200, R44, R12 ;  /* 0x0000002cc810723c */ /* 0x000ff0000000180c */
[C---:B-----5:R-:W-:Y:S08]  /*3330*/  HMMA.16816.F32 R12, R196.reuse, R48, R52 ;  /* 0x00000030c40c723c */ /* 0x060ff00000001834 */
[----:B------:R-:W-:Y:S08]  /*3340*/  HMMA.16816.F32 R4, R196, R50, R4 ;  /* 0x00000032c404723c */ /* 0x000ff00000001804 */
[----:B------:R-:W-:Y:S08]  /*3350*/  HMMA.16816.F32 R8, R204, R38, R8 ;  /* 0x00000026cc08723c */ /* 0x000ff00000001808 */
[C---:B------:R-:W-:Y:S08]  /*3360*/  HMMA.16816.F32 R12, R200.reuse, R32, R12 ;  /* 0x00000020c80c723c */ /* 0x040ff0000000180c */
[----:B------:R-:W-:Y:S01]  /*3370*/  HMMA.16816.F32 R4, R200, R34, R4 ;  /* 0x00000022c804723c */ /* 0x000fe20000001804 */
[----:B------:R-:W-:-:S02]  /*3380*/  FMUL.FTZ R21, R21, c[0x0][0x320] ;  /* 0x0000c80015157a20 */ /* 0x000fc40000410000 */
[----:B------:R-:W-:Y:S02]  /*3390*/  FMUL.FTZ R22, R22, c[0x0][0x320] ;  /* 0x0000c80016167a20 */ /* 0x000fe40000410000 */
[----:B------:R-:W-:Y:S01]  /*33a0*/  FMUL.FTZ R23, R23, c[0x0][0x320] ;  /* 0x0000c80017177a20 */ /* 0x000fe20000410000 */
[----:B------:R-:W1:Y:S01]  /*33b0*/  MUFU.TANH R39, R21 ;  /* 0x0000001500277308 */ /* 0x000e620000002400 */
[----:B--2---:R-:W-:Y:S02]  /*33c0*/  FMUL.FTZ R0, R20, c[0x0][0x320] ;  /* 0x0000c80014007a20 */ /* 0x004fe40000410000 */
[----:B------:R-:W-:Y:S02]  /*33d0*/  FMUL.FTZ R8, R8, c[0x0][0x320] ;  /* 0x0000c80008087a20 */ /* 0x000fe40000410000 */
[----:B------:R-:W-:Y:S02]  /*33e0*/  FMUL.FTZ R9, R9, c[0x0][0x320] ;  /* 0x0000c80009097a20 */ /* 0x000fe40000410000 */
[----:B------:R-:W-:Y:S01]  /*33f0*/  FMUL.FTZ R10, R10, c[0x0][0x320] ;  /* 0x0000c8000a0a7a20 */ /* 0x000fe20000410000 */
[----:B------:R-:W2:Y:S01]  /*3400*/  MUFU.TANH R48, R22 ;  /* 0x0000001600307308 */ /* 0x000ea20000002400 */
[----:B------:R-:W-:-:S07]  /*3410*/  FMUL.FTZ R11, R11, c[0x0][0x320] ;  /* 0x0000c8000b0b7a20 */ /* 0x000fce0000410000 */
[----:B------:R1:W1:Y:S02]  /*3420*/  MUFU.TANH R45, R23 ;  /* 0x00000017002d7308 */ /* 0x0002640000002400 */
[C---:B------:R-:W-:Y:S06]  /*3430*/  HMMA.16816.F32 R4, R204.reuse, R30, R4 ;  /* 0x0000001ecc04723c */ /* 0x040fec0000001804 */
[----:B------:R-:W2:Y:S02]  /*3440*/  MUFU.TANH R37, R8 ;  /* 0x0000000800257308 */ /* 0x000ea40000002400 */
[C---:B-1----:R-:W-:Y:S06]  /*3450*/  HMMA.16816.F32 R20, R204.reuse, R40, R16 ;  /* 0x00000028cc14723c */ /* 0x042fec0000001810 */
[----:B------:R-:W1:Y:S02]  /*3460*/  MUFU.TANH R36, R9 ;  /* 0x0000000900247308 */ /* 0x000e640000002400 */
[C---:B------:R-:W-:Y:S06]  /*3470*/  HMMA.16816.F32 R16, R204.reuse, R42, R24 ;  /* 0x0000002acc10723c */ /* 0x040fec0000001818 */
[----:B------:R-:W1:Y:S08]  /*3480*/  MUFU.TANH R40, R10 ;  /* 0x0000000a00287308 */ /* 0x000e700000002400 */
[----:B------:R5:W1:Y:S02]  /*3490*/  MUFU.TANH R38, R11 ;  /* 0x0000000b00267308 */ /* 0x000a640000002400 */
[----:B-----5:R-:W-:Y:S01]  /*34a0*/  HMMA.16816.F32 R8, R204, R28, R12 ;  /* 0x0000001ccc08723c */ /* 0x020fe2000000180c */
[----:B------:R-:W-:-:S02]  /*34b0*/  FMUL.FTZ R21, R21, c[0x0][0x320] ;  /* 0x0000c80015157a20 */ /* 0x000fc40000410000 */
[----:B------:R-:W-:Y:S02]  /*34c0*/  FMUL.FTZ R20, R20, c[0x0][0x320] ;  /* 0x0000c80014147a20 */ /* 0x000fe40000410000 */
[----:B------:R-:W-:Y:S02]  /*34d0*/  FMUL.FTZ R22, R22, c[0x0][0x320] ;  /* 0x0000c80016167a20 */ /* 0x000fe40000410000 */
[----:B------:R-:W-:Y:S02]  /*34e0*/  FMUL.FTZ R23, R23, c[0x0][0x320] ;  /* 0x0000c80017177a20 */ /* 0x000fe40000410000 */
[----:B------:R-:W-:Y:S02]  /*34f0*/  FMUL.FTZ R16, R16, c[0x0][0x320] ;  /* 0x0000c80010107a20 */ /* 0x000fe40000410000 */
[----:B------:R-:W-:Y:S02]  /*3500*/  FMUL.FTZ R17, R17, c[0x0][0x320] ;  /* 0x0000c80011117a20 */ /* 0x000fe40000410000 */
        /* <DEDUP_REMOVED lines=9> */
[----:B------:R-:W-:Y:S01]  /*35a0*/  FMUL.FTZ R11, R11, c[0x0][0x320] ;  /* 0x0000c8000b0b7a20 */ /* 0x000fe20000410000 */
        /* <DEDUP_REMOVED lines=17> */
[----:B------:R-:W-:Y:S01]  /*36c0*/  BSSY B0, `(.L_x_837) ;  /* 0x0000024000007945 */ /* 0x000fe20003800000 */
[----:B------:R-:W-:Y:S06]  /*36d0*/  BAR.SYNC.DEFER_BLOCKING 0x0 ;  /* 0x0000000000007b1d */ /* 0x000fec0000010000 */
[----:B------:R-:W-:Y:S05]  /*36e0*/  @!P0 BRA `(.L_x_838) ;  /* 0x0000021000008947 */ /* 0x000fea0003800000 */
[----:B-1234-:R-:W-:Y:S01]  /*36f0*/  IADD3 R0, R135, -0x2, RZ ;  /* 0xfffffffe87007810 */ /* 0x01efe20007ffe0ff */
[C---:B------:R-:W-:Y:S01]  /*3700*/  IMAD.SHL.U32 R6, R132.reuse, 0x40, RZ ;  /* 0x0000004084067824 */ /* 0x040fe200078e00ff */
[----:B------:R-:W-:-:S02]  /*3710*/  SHF.L.U64.HI R7, R132, 0x6, R133 ;  /* 0x0000000684077819 */ /* 0x000fc40000010285 */
[----:B------:R-:W-:Y:S01]  /*3720*/  SHF.R.S32.HI R2, RZ, 0x1f, R0 ;  /* 0x0000001fff027819 */ /* 0x000fe20000011400 */
[----:B------:R-:W-:-:S04]  /*3730*/  IMAD.WIDE.U32 R4, R0, c[0x0][0x1e0], RZ ;  /* 0x0000780000047a25 */ /* 0x000fc800078e00ff */
[----:B------:R-:W-:-:S04]  /*3740*/  IMAD R2, R2, c[0x0][0x1e0], RZ ;  /* 0x0000780002027a24 */ /* 0x000fc800078e02ff */
[----:B------:R-:W-:-:S04]  /*3750*/  IMAD R0, R0, c[0x0][0x1e4], R2 ;  /* 0x0000790000007a24 */ /* 0x000fc800078e0202 */
[----:B------:R-:W-:Y:S02]  /*3760*/  IMAD.IADD R0, R5, 0x1, R0 ;  /* 0x0000000105007824 */ /* 0x000fe400078e0200 */
[----:B------:R-:W-:-:S04]  /*3770*/  IMAD.WIDE.U32 R4, R4, 0x60, R130 ;  /* 0x0000006004047825 */ /* 0x000fc800078e0082 */
[----:B------:R-:W-:Y:S01]  /*3780*/  IMAD R0, R0, 0x60, RZ ;  /* 0x0000006000007824 */ /* 0x000fe200078e02ff */
[----:B------:R-:W-:-:S03]  /*3790*/  LEA R2, P0, R4, c[0x0][0x1c8], 0x1 ;  /* 0x0000720004027a11 */ /* 0x000fc600078008ff */
[----:B------:R-:W-:Y:S01]  /*37a0*/  IMAD.IADD R0, R5, 0x1, R0 ;  /* 0x0000000105007824 */ /* 0x000fe200078e0200 */
[----:B------:R-:W-:-:S04]  /*37b0*/  IADD3 R10, P6, P5, R6, 0x80, R2 ;  /* 0x00000080060a7810 */ /* 0x000fc80007dde002 */
        /* <DEDUP_REMOVED lines=20> */
.L_x_838:
[----:B--234-:R-:W-:Y:S05]  /*3900*/  BSYNC B0 ;  /* 0x0000000000007941 */ /* 0x01cfea0003800000 */
.L_x_837:
[----:B-1----:R-:W2:Y:S04]  /*3910*/  LDL R0, [R1+0x68] ;  /* 0x0000680001007983 */ /* 0x002ea80000100800 */
[----:B------:R-:W3:Y:S01]  /*3920*/  LDL R5, [R1+0x24] ;  /* 0x0000240001057983 */ /* 0x000ee20000100800 */
[----:B------:R-:W-:-:S03]  /*3930*/  IMAD.MOV.U32 R98, RZ, RZ, R164 ;  /* 0x000000ffff627224 */ /* 0x000fc600078e00a4 */
[----:B------:R-:W-:Y:S04]  /*3940*/  STL [R1+0x80], R159 ;  /* 0x0000809f01007387 */ /* 0x000fe80000100800 */
[----:B------:R-:W-:Y:S04]  /*3950*/  STL [R1+0x7c], R158 ;  /* 0x00007c9e01007387 */ /* 0x000fe80000100800 */
[----:B------:R-:W-:Y:S04]  /*3960*/  STL [R1+0x78], R157 ;  /* 0x0000789d01007387 */ /* 0x000fe80000100800 */
[----:B------:R-:W-:Y:S04]  /*3970*/  STL [R1+0x74], R156 ;  /* 0x0000749c01007387 */ /* 0x000fe80000100800 */
[----:B------:R-:W0:Y:S01]  /*3980*/  LDGDEPBAR ;  /* 0x00000000000079af */ /* 0x000e220000000000 */
[----:B--2---:R-:W-:-:S04]  /*3990*/  IMAD.IADD R0, R0, 0x1, R98 ;  /* 0x0000000100007824 */ /* 0x004fc800078e0262 */
[----:B------:R-:W-:Y:S01]  /*39a0*/  @P1 IMAD.HI.U32 R2, R0, c[0x0][0x2c8], RZ ;  /* 0x0000b20000021a27 */ /* 0x000fe200078e00ff */
[----:B------:R1:W-:Y:S04]  /*39b0*/  STL [R1+0x14], R0 ;  /* 0x0000140001007387 */ /* 0x0003e80000100800 */
[----:B-1----:R-:W-:-:S05]  /*39c0*/  @P1 SHF.R.U32.HI R0, RZ, c[0x0][0x2cc], R2 ;  /* 0x0000b300ff001a19 */ /* 0x002fca0000011602 */
[----:B------:R-:W1:Y:S04]  /*39d0*/  SHFL.IDX PT, R2, R0, RZ, 0x1c1f ;  /* 0x001c1fff00027589 */ /* 0x000e6800000e0000 */
[----:B------:R2:W4:Y:S02]  /*39e0*/  SHFL.IDX PT, R4, R0, 0x1, 0x1c1f ;  /* 0x003c1f0000047f89 */ /* 0x00052400000e0000 */
[----:B--2---:R-:W-:-:S04]  /*39f0*/  IADD3 R0, R128, c[0x0][0x1d0], RZ ;  /* 0x0000740080007a10 */ /* 0x004fc80007ffe0ff */
[C---:B---3--:R-:W-:Y:S02]  /*3a00*/  IADD3 R3, -R5.reuse, 0x1, R0 ;  /* 0x0000000105037810 */ /* 0x048fe40007ffe100 */
[----:B------:R-:W-:Y:S02]  /*3a10*/  IADD3 R0, -R5, R0, RZ ;  /* 0x0000000005007210 */ /* 0x000fe40007ffe1ff */
[----:B------:R-:W-:-:S05]  /*3a20*/  IADD3 R3, R3, -c[0x0][0x168], RZ ;  /* 0x80005a0003037a10 */ /* 0x000fca0007ffe0ff */
[C---:B-1----:R-:W-:Y:S02]  /*3a30*/  IMAD.IADD R2, R3.reuse, 0x1, R2 ;  /* 0x0000000103027824 */ /* 0x042fe400078e0202 */
[----:B----4-:R-:W-:-:S03]  /*3a40*/  IMAD.IADD R3, R3, 0x1, R4 ;  /* 0x0000000103037824 */ /* 0x010fc600078e0204 */
[C---:B------:R-:W-:Y:S02]  /*3a50*/  IMNMX R2, R0.reuse, R2, PT ;  /* 0x0000000200027217 */ /* 0x040fe40003800200 */
[----:B------:R-:W-:Y:S02]  /*3a60*/  IMNMX R0, R0, R3, PT ;  /* 0x0000000300007217 */ /* 0x000fe40003800200 */
[C---:B------:R-:W-:Y:S02]  /*3a70*/  ISETP.GT.AND P6, PT, R2.reuse, RZ, PT ;  /* 0x000000ff0200720c */ /* 0x040fe40003fc4270 */
[C---:B------:R-:W-:Y:S02]  /*3a80*/  ISETP.GT.AND P5, PT, R2.reuse, 0x1, PT ;  /* 0x000000010200780c */ /* 0x040fe40003fa4270 */
[----:B------:R-:W-:Y:S02]  /*3a90*/  ISETP.GT.AND P0, PT, R2, 0x8, PT ;  /* 0x000000080200780c */ /* 0x000fe40003f04270 */
[----:B------:R-:W-:-:S02]  /*3aa0*/  FSEL R4, R91, -INF , P6 ;  /* 0xff8000005b047808 */ /* 0x000fc40003000000 */
[----:B------:R-:W-:Y:S02]  /*3ab0*/  FSEL R5, R89, -INF , P5 ;  /* 0xff80000059057808 */ /* 0x000fe40002800000 */
[C---:B------:R-:W-:Y:S02]  /*3ac0*/  ISETP.GT.AND P6, PT, R2.reuse, 0x9, PT ;  /* 0x000000090200780c */ /* 0x040fe40003fc4270 */
[----:B------:R-:W-:Y:S02]  /*3ad0*/  ISETP.GT.AND P5, PT, R2, 0x10, PT ;  /* 0x000000100200780c */ /* 0x000fe40003fa4270 */
[----:B------:R-:W-:Y:S02]  /*3ae0*/  FSEL R7, R82, -INF , P0 ;  /* 0xff80000052077808 */ /* 0x000fe40000000000 */
[----:B------:R-:W-:Y:S02]  /*3af0*/  FMNMX.FTZ R101, R4, R5, !PT ;  /* 0x0000000504657209 */ /* 0x000fe40007810000 */
[----:B------:R-:W-:-:S02]  /*3b00*/  ISETP.GT.AND P0, PT, R2, 0x11, PT ;  /* 0x000000110200780c */ /* 0x000fc40003f04270 */
[----:B------:R-:W-:Y:S02]  /*3b10*/  FSEL R8, R78, -INF , P6 ;  /* 0xff8000004e087808 */ /* 0x000fe40003000000 */
[----:B------:R-:W-:Y:S02]  /*3b20*/  FSEL R9, R77, -INF , P5 ;  /* 0xff8000004d097808 */ /* 0x000fe40002800000 */
[C---:B------:R-:W-:Y:S02]  /*3b30*/  ISETP.GT.AND P6, PT, R2.reuse, 0x18, PT ;  /* 0x000000180200780c */ /* 0x040fe40003fc4270 */
[----:B------:R-:W-:Y:S02]  /*3b40*/  ISETP.GT.AND P5, PT, R2, 0x19, PT ;  /* 0x000000190200780c */ /* 0x000fe40003fa4270 */
[----:B------:R-:W-:Y:S02]  /*3b50*/  FMNMX.FTZ R101, R7, R101, !PT ;  /* 0x0000006507657209 */ /* 0x000fe40007810000 */
[----:B------:R-:W-:-:S02]  /*3b60*/  FSEL R12, R76, -INF , P0 ;  /* 0xff8000004c0c7808 */ /* 0x000fc40000000000 */
[----:B------:R-:W-:Y:S02]  /*3b70*/  ISETP.GT.AND P0, PT, R2, 0x20, PT ;  /* 0x000000200200780c */ /* 0x000fe40003f04270 */
[----:B------:R-:W-:Y:S02]  /*3b80*/  FSEL R17, R69, -INF , P6 ;  /* 0xff80000045117808 */ /* 0x000fe40003000000 */
[----:B------:R-:W-:Y:S02]  /*3b90*/  FSEL R18, R68, -INF , P5 ;  /* 0xff80000044127808 */ /* 0x000fe40002800000 */
[C---:B------:R-:W-:Y:S02]  /*3ba0*/  ISETP.GT.AND P6, PT, R2.reuse, 0x21, PT ;  /* 0x000000210200780c */ /* 0x040fe40003fc4270 */
[----:B------:R-:W-:Y:S02]  /*3bb0*/  ISETP.GT.AND P5, PT, R2, 0x28, PT ;  /* 0x000000280200780c */ /* 0x000fe40003fa4270 */
[----:B------:R-:W-:-:S02]  /*3bc0*/  FMNMX.FTZ R101, R8, R101, !PT ;  /* 0x0000006508657209 */ /* 0x000fc40007810000 */
[----:B------:R-:W-:Y:S02]  /*3bd0*/  FSEL R76, R62, -INF , P0 ;  /* 0xff8000003e4c7808 */ /* 0x000fe40000000000 */
[C---:B------:R-:W-:Y:S02]  /*3be0*/  ISETP.GT.AND P0, PT, R2.reuse, 0x29, PT ;  /* 0x000000290200780c */ /* 0x040fe40003f04270 */
[----:B------:R-:W-:Y:S02]  /*3bf0*/  FSEL R78, R61, -INF , P6 ;  /* 0xff8000003d4e7808 */ /* 0x000fe40003000000 */
[----:B------:R-:W-:Y:S02]  /*3c00*/  FSEL R84, R57, -INF , P5 ;  /* 0xff80000039547808 */ /* 0x000fe40002800000 */
[C---:B------:R-:W-:Y:S02]  /*3c10*/  ISETP.GT.AND P6, PT, R2.reuse, 0x30, PT ;  /* 0x000000300200780c */ /* 0x040fe40003fc4270 */
[----:B------:R-:W-:-:S02]  /*3c20*/  ISETP.GT.AND P5, PT, R2, 0x31, PT ;  /* 0x000000310200780c */ /* 0x000fc40003fa4270 */
[----:B------:R-:W-:Y:S02]  /*3c30*/  FMNMX.FTZ R101, R9, R101, !PT ;  /* 0x0000006509657209 */ /* 0x000fe40007810000 */
[----:B------:R-:W-:Y:S02]  /*3c40*/  FSEL R79, R56, -INF , P0 ;  /* 0xff800000384f7808 */ /* 0x000fe40000000000 */
[----:B------:R-:W-:Y:S01]  /*3c50*/  ISETP.GT.AND P0, PT, R2, 0x38, PT ;  /* 0x000000380200780c */ /* 0x000fe20003f04270 */
[----:B------:R-:W-:Y:S01]  /*3c60*/  LDSM.16.MT88.4 R56, [R249] ;  /* 0x00000000f938783b */ /* 0x000fe20000004200 */
[----:B------:R-:W-:Y:S02]  /*3c70*/  FSEL R105, R44, -INF , P6 ;  /* 0xff8000002c697808 */ /* 0x000fe40003000000 */
[----:B------:R-:W-:Y:S02]  /*3c80*/  FSEL R85, R39, -INF , P5 ;  /* 0xff80000027557808 */ /* 0x000fe40002800000 */
[----:B------:R-:W-:-:S02]  /*3c90*/  FMNMX.FTZ R101, R12, R101, !PT ;  /* 0x000000650c657209 */ /* 0x000fc40007810000 */
[C---:B------:R-:W-:Y:S02]  /*3ca0*/  ISETP.GT.AND P6, PT, R2.reuse, 0x39, PT ;  /* 0x000000390200780c */ /* 0x040fe40003fc4270 */
[C---:B------:R-:W-:Y:S02]  /*3cb0*/  ISETP.GT.AND P5, PT, R2.reuse, 0x40, PT ;  /* 0x000000400200780c */ /* 0x040fe40003fa4270 */
[----:B------:R-:W-:Y:S02]  /*3cc0*/  FSEL R93, R37, -INF , P0 ;  /* 0xff800000255d7808 */ /* 0x000fe40000000000 */
[----:B------:R-:W-:Y:S02]  /*3cd0*/  FMNMX.FTZ R101, R17, R101, !PT ;  /* 0x0000006511657209 */ /* 0x000fe40007810000 */
[----:B------:R-:W-:Y:S02]  /*3ce0*/  ISETP.GT.AND P0, PT, R2, 0x41, PT ;  /* 0x000000410200780c */ /* 0x000fe40003f04270 */
[----:B------:R-:W-:-:S02]  /*3cf0*/  FSEL R86, R36, -INF , P6 ;  /* 0xff80000024567808 */ /* 0x000fc40003000000 */
[----:B------:R-:W-:Y:S02]  /*3d00*/  FSEL R92, R25, -INF , P5 ;  /* 0xff800000195c7808 */ /* 0x000fe40002800000 */
[C---:B------:R-:W-:Y:S02]  /*3d10*/  ISETP.GT.AND P6, PT, R2.reuse, 0x48, PT ;  /* 0x000000480200780c */ /* 0x040fe40003fc4270 */
[----:B------:R-:W-:Y:S02]  /*3d20*/  ISETP.GT.AND P5, PT, R2, 0x49, PT ;  /* 0x000000490200780c */ /* 0x000fe40003fa4270 */
[----:B------:R-:W-:Y:S02]  /*3d30*/  FMNMX.FTZ R101, R18, R101, !PT ;  /* 0x0000006512657209 */ /* 0x000fe40007810000 */
[----:B------:R-:W-:Y:S02]  /*3d40*/  FSEL R89, R24, -INF , P0 ;  /* 0xff80000018597808 */ /* 0x000fe40000000000 */
        /* <DEDUP_REMOVED lines=10> */
[C---:B------:R-:W-:Y:S02]  /*3df0*/  ISETP.GT.AND P6, PT, R0.reuse, RZ, PT ;  /* 0x000000ff0000720c */ /* 0x040fe40003fc4270 */
[----:B------:R-:W-:Y:S02]  /*3e00*/  ISETP.GT.AND P5, PT, R0, 0x1, PT ;  /* 0x000000010000780c */ /* 0x000fe40003fa4270 */
[----:B------:R-:W-:-:S02]  /*3e10*/  FMNMX.FTZ R101, R78, R101, !PT ;  /* 0x000000654e657209 */ /* 0x000fc40007810000 */
[----:B------:R-:W-:Y:S02]  /*3e20*/  FSEL R156, R13, -INF , P0 ;  /* 0xff8000000d9c7808 */ /* 0x000fe40000000000 */
[----:B------:R-:W-:Y:S02]  /*3e30*/  ISETP.GT.AND P0, PT, R0, 0x8, PT ;  /* 0x000000080000780c */ /* 0x000fe40003f04270 */
[----:B------:R-:W-:Y:S02]  /*3e40*/  FSEL R6, R96, -INF , P6 ;  /* 0xff80000060067808 */ /* 0x000fe40003000000 */
[----:B------:R-:W-:Y:S02]  /*3e50*/  FSEL R15, R90, -INF , P5 ;  /* 0xff8000005a0f7808 */ /* 0x000fe40002800000 */
[----:B------:R-:W-:Y:S02]  /*3e60*/  FMNMX.FTZ R101, R84, R101, !PT ;  /* 0x0000006554657209 */ /* 0x000fe40007810000 */
[----:B------:R-:W-:-:S02]  /*3e70*/  ISETP.GT.AND P5, PT, R0, 0x9, PT ;  /* 0x000000090000780c */ /* 0x000fc40003fa4270 */
[----:B------:R-:W-:Y:S02]  /*3e80*/  FSEL R14, R88, -INF , P0 ;  /* 0xff800000580e7808 */ /* 0x000fe40000000000 */
[----:B------:R-:W-:Y:S02]  /*3e90*/  FMNMX.FTZ R2, R6, R15, !PT ;  /* 0x0000000f06027209 */ /* 0x000fe40007810000 */
[----:B------:R-:W-:Y:S02]  /*3ea0*/  FMNMX.FTZ R101, R79, R101, !PT ;  /* 0x000000654f657209 */ /* 0x000fe40007810000 */
[----:B------:R-:W-:Y:S02]  /*3eb0*/  ISETP.GT.AND P0, PT, R0, 0x10, PT ;  /* 0x000000100000780c */ /* 0x000fe40003f04270 */
[----:B------:R-:W-:Y:S02]  /*3ec0*/  FSEL R13, R83, -INF , P5 ;  /* 0xff800000530d7808 */ /* 0x000fe40002800000 */
[----:B------:R-:W-:-:S02]  /*3ed0*/  FMNMX.FTZ R2, R14, R2, !PT ;  /* 0x000000020e027209 */ /* 0x000fc40007810000 */
[----:B------:R-:W-:Y:S02]  /*3ee0*/  FMNMX.FTZ R101, R105, R101, !PT ;  /* 0x0000006569657209 */ /* 0x000fe40007810000 */
[----:B------:R-:W-:Y:S02]  /*3ef0*/  ISETP.GT.AND P5, PT, R0, 0x11, PT ;  /* 0x000000110000780c */ /* 0x000fe40003fa4270 */
[----:B------:R-:W-:Y:S02]  /*3f00*/  FSEL R11, R81, -INF , P0 ;  /* 0xff800000510b7808 */ /* 0x000fe40000000000 */
[----:B------:R-:W-:Y:S02]  /*3f10*/  FMNMX.FTZ R2, R13, R2, !PT ;  /* 0x000000020d027209 */ /* 0x000fe40007810000 */
[----:B------:R-:W-:Y:S02]  /*3f20*/  FMNMX.FTZ R101, R85, R101, !PT ;  /* 0x0000006555657209 */ /* 0x000fe40007810000 */
[----:B------:R-:W-:-:S02]  /*3f30*/  MOV R83, R10 ;  /* 0x0000000a00537202 */ /* 0x000fc40000000f00 */
[----:B------:R-:W-:Y:S02]  /*3f40*/  ISETP.GT.AND P0, PT, R0, 0x18, PT ;  /* 0x000000180000780c */ /* 0x000fe40003f04270 */
[----:B------:R-:W-:Y:S01]  /*3f50*/  FSEL R10, R80, -INF , P5 ;  /* 0xff800000500a7808 */ /* 0x000fe20002800000 */
[----:B------:R-:W-:Y:S01]  /*3f60*/  IMAD.MOV.U32 R80, RZ, RZ, R19 ;  /* 0x000000ffff507224 */ /* 0x000fe200078e0013 */
        /* <DEDUP_REMOVED lines=10> */
[C---:B------:R-:W-:Y:S02]  /*4010*/  ISETP.GT.AND P5, PT, R0.reuse, 0x21, PT ;  /* 0x000000210000780c */ /* 0x040fe40003fa4270 */
[----:B------:R-:W-:Y:S02]  /*4020*/  FSEL R77, R65, -INF , P0 ;  /* 0xff800000414d7808 */ /* 0x000fe40000000000 */
[----:B------:R-:W-:Y:S02]  /*4030*/  FMNMX.FTZ R2, R19, R2, !PT ;  /* 0x0000000213027209 */ /* 0x000fe40007810000 */
[----:B------:R-:W-:Y:S02]  /*4040*/  FMNMX.FTZ R101, R89, R101, !PT ;  /* 0x0000006559657209 */ /* 0x000fe40007810000 */
[----:B------:R-:W-:Y:S02]  /*4050*/  ISETP.GT.AND P0, PT, R0, 0x28, PT ;  /* 0x000000280000780c */ /* 0x000fe40003f04270 */
[----:B------:R-:W-:-:S02]  /*4060*/  FSEL R71, R64, -INF , P5 ;  /* 0xff80000040477808 */ /* 0x000fc40002800000 */
[----:B------:R-:W-:Y:S01]  /*4070*/  FMNMX.FTZ R2, R77, R2, !PT ;  /* 0x000000024d027209 */ /* 0x000fe20007810000 */
[----:B------:R-:W-:Y:S01]  /*4080*/  LDSM.16.MT88.4 R64, [R227+0x3000] ;  /* 0x00300000e340783b */ /* 0x000fe20000004200 */
[----:B------:R-:W-:Y:S02]  /*4090*/  FMNMX.FTZ R101, R91, R101, !PT ;  /* 0x000000655b657209 */ /* 0x000fe40007810000 */
[----:B------:R-:W-:Y:S02]  /*40a0*/  ISETP.GT.AND P5, PT, R0, 0x29, PT ;  /* 0x000000290000780c */ /* 0x000fe40003fa4270 */
[----:B------:R-:W-:Y:S02]  /*40b0*/  FSEL R70, R63, -INF , P0 ;  /* 0xff8000003f467808 */ /* 0x000fe40000000000 */
[----:B------:R-:W-:Y:S02]  /*40c0*/  FMNMX.FTZ R2, R71, R2, !PT ;  /* 0x0000000247027209 */ /* 0x000fe40007810000 */
[----:B------:R-:W-:-:S02]  /*40d0*/  FMNMX.FTZ R101, R80, R101, !PT ;  /* 0x0000006550657209 */ /* 0x000fc40007810000 */
[----:B------:R-:W-:Y:S02]  /*40e0*/  ISETP.GT.AND P0, PT, R0, 0x30, PT ;  /* 0x000000300000780c */ /* 0x000fe40003f04270 */
        /* <DEDUP_REMOVED lines=10> */
[----:B------:R-:W-:Y:S01]  /*4190*/  FMNMX.FTZ R2, R215, R2, !PT ;  /* 0x00000002d7027209 */ /* 0x000fe20007810000 */
[----:B------:R-:W-:Y:S01]  /*41a0*/  LDSM.16.MT88.4 R44, [R227] ;  /* 0x00000000e32c783b */ /* 0x000fe20000004200 */
[----:B------:R-:W-:-:S02]  /*41b0*/  FMNMX.FTZ R101, R83, R101, !PT ;  /* 0x0000006553657209 */ /* 0x000fc40007810000 */
[----:B------:R-:W-:Y:S02]  /*41c0*/  ISETP.GT.AND P5, PT, R0, 0x39, PT ;  /* 0x000000390000780c */ /* 0x000fe40003fa4270 */
[----:B------:R-:W-:Y:S02]  /*41d0*/  FSEL R90, R40, -INF , P0 ;  /* 0xff800000285a7808 */ /* 0x000fe40000000000 */
[----:B------:R-:W-:Y:S01]  /*41e0*/  FMNMX.FTZ R2, R96, R2, !PT ;  /* 0x0000000260027209 */ /* 0x000fe20007810000 */
[----:B------:R-:W-:Y:S01]  /*41f0*/  LDSM.16.MT88.4 R40, [R227+0x800] ;  /* 0x00080000e328783b */ /* 0x000fe20000004200 */
[----:B------:R-:W-:Y:S02]  /*4200*/  FMNMX.FTZ R101, R156, R101, !PT ;  /* 0x000000659c657209 */ /* 0x000fe40007810000 */
[----:B------:R-:W-:Y:S02]  /*4210*/  ISETP.GT.AND P0, PT, R0, 0x40, PT ;  /* 0x000000400000780c */ /* 0x000fe40003f04270 */
[----:B------:R-:W-:Y:S01]  /*4220*/  FSEL R95, R38, -INF , P5 ;  /* 0xff800000265f7808 */ /* 0x000fe20002800000 */
[----:B------:R-:W1:Y:S01]  /*4230*/  SHFL.BFLY PT, R3, R101, 0x2, 0x1f ;  /* 0x0c401f0065037f89 */ /* 0x000e6200000e0000 */
[----:B------:R-:W-:-:S02]  /*4240*/  FMNMX.FTZ R2, R90, R2, !PT ;  /* 0x000000025a027209 */ /* 0x000fc40007810000 */
[C---:B------:R-:W-:Y:S01]  /*4250*/  ISETP.GT.AND P5, PT, R0.reuse, 0x41, PT ;  /* 0x000000410000780c */ /* 0x040fe20003fa4270 */
[----:B------:R-:W-:Y:S01]  /*4260*/  LDSM.16.MT88.4 R36, [R224+0x3000] ;  /* 0x00300000e024783b */ /* 0x000fe20000004200 */
[----:B------:R-:W-:Y:S02]  /*4270*/  FSEL R104, R33, -INF , P0 ;  /* 0xff80000021687808 */ /* 0x000fe40000000000 */
[----:B------:R-:W-:Y:S02]  /*4280*/  FMNMX.FTZ R2, R95, R2, !PT ;  /* 0x000000025f027209 */ /* 0x000fe40007810000 */
[----:B------:R-:W-:Y:S02]  /*4290*/  ISETP.GT.AND P0, PT, R0, 0x48, PT ;  /* 0x000000480000780c */ /* 0x000fe40003f04270 */
[----:B------:R-:W-:Y:S02]  /*42a0*/  FSEL R106, R32, -INF , P5 ;  /* 0xff800000206a7808 */ /* 0x000fe40002800000 */
[----:B------:R-:W-:Y:S01]  /*42b0*/  FMNMX.FTZ R2, R104, R2, !PT ;  /* 0x0000000268027209 */ /* 0x000fe20007810000 */
[----:B------:R-:W-:Y:S01]  /*42c0*/  LDSM.16.MT88.4 R32, [R230+0x800] ;  /* 0x00080000e620783b */ /* 0x000fe20000004200 */
[----:B------:R-:W-:-:S02]  /*42d0*/  ISETP.GT.AND P5, PT, R0, 0x49, PT ;  /* 0x000000490000780c */ /* 0x000fc40003fa4270 */
[----:B------:R-:W-:Y:S02]  /*42e0*/  FSEL R87, R29, -INF , P0 ;  /* 0xff8000001d577808 */ /* 0x000fe40000000000 */
[----:B------:R-:W-:Y:S02]  /*42f0*/  FMNMX.FTZ R2, R106, R2, !PT ;  /* 0x000000026a027209 */ /* 0x000fe40007810000 */
[----:B------:R-:W-:Y:S02]  /*4300*/  ISETP.GT.AND P0, PT, R0, 0x50, PT ;  /* 0x000000500000780c */ /* 0x000fe40003f04270 */
[----:B------:R-:W-:Y:S02]  /*4310*/  FSEL R99, R28, -INF , P5 ;  /* 0xff8000001c637808 */ /* 0x000fe40002800000 */
[----:B------:R-:W-:Y:S01]  /*4320*/  FMNMX.FTZ R2, R87, R2, !PT ;  /* 0x0000000257027209 */ /* 0x000fe20007810000 */
[----:B------:R-:W-:Y:S01]  /*4330*/  LDSM.16.MT88.4 R28, [R228] ;  /* 0x00000000e41c783b */ /* 0x000fe20000004200 */
[----:B------:R-:W-:-:S02]  /*4340*/  ISETP.GT.AND P5, PT, R0, 0x51, PT ;  /* 0x000000510000780c */ /* 0x000fc40003fa4270 */
[----:B------:R-:W-:Y:S02]  /*4350*/  FSEL R94, R27, -INF , P0 ;  /* 0xff8000001b5e7808 */ /* 0x000fe40000000000 */
[----:B------:R-:W-:Y:S02]  /*4360*/  FMNMX.FTZ R2, R99, R2, !PT ;  /* 0x0000000263027209 */ /* 0x000fe40007810000 */
[----:B------:R-:W-:Y:S02]  /*4370*/  ISETP.GT.AND P0, PT, R0, 0x58, PT ;  /* 0x000000580000780c */ /* 0x000fe40003f04270 */
[----:B------:R-:W-:Y:S02]  /*4380*/  FSEL R88, R26, -INF , P5 ;  /* 0xff8000001a587808 */ /* 0x000fe40002800000 */
[----:B------:R-:W-:Y:S01]  /*4390*/  FMNMX.FTZ R2, R94, R2, !PT ;  /* 0x000000025e027209 */ /* 0x000fe20007810000 */
[----:B------:R-:W-:Y:S01]  /*43a0*/  LDSM.16.MT88.4 R24, [R224+0x800] ;  /* 0x00080000e018783b */ /* 0x000fe20000004200 */
[----:B-1----:R-:W-:-:S02]  /*43b0*/  FMNMX.FTZ R101, R101, R3, !PT ;  /* 0x0000000365657209 */ /* 0x002fc40007810000 */
[----:B------:R-:W-:Y:S02]  /*43c0*/  ISETP.GT.AND P5, PT, R0, 0x59, PT ;  /* 0x000000590000780c */ /* 0x000fe40003fa4270 */
[----:B------:R-:W-:Y:S01]  /*43d0*/  FSEL R157, R23, -INF , P0 ;  /* 0xff800000179d7808 */ /* 0x000fe20000000000 */
[----:B------:R-:W1:Y:S01]  /*43e0*/  SHFL.BFLY PT, R0, R101, 0x1, 0x1f ;  /* 0x0c201f0065007f89 */ /* 0x000e6200000e0000 */
[----:B------:R-:W-:Y:S02]  /*43f0*/  FMNMX.FTZ R100, R88, R2, !PT ;  /* 0x0000000258647209 */ /* 0x000fe40007810000 */
[----:B------:R-:W-:Y:S02]  /*4400*/  FSEL R158, R22, -INF , P5 ;  /* 0xff800000169e7808 */ /* 0x000fe40002800000 */
[----:B------:R-:W-:-:S04]  /*4410*/  FMNMX.FTZ R100, R157, R100, !PT ;  /* 0x000000649d647209 */ /* 0x000fc80007810000 */
[----:B------:R-:W-:-:S05]  /*4420*/  FMNMX.FTZ R100, R158, R100, !PT ;  /* 0x000000649e647209 */ /* 0x000fca0007810000 */
[----:B------:R-:W2:Y:S01]  /*4430*/  SHFL.BFLY PT, R2, R100, 0x2, 0x1f ;  /* 0x0c401f0064027f89 */ /* 0x000ea200000e0000 */
[----:B-1----:R-:W-:-:S04]  /*4440*/  FMNMX.FTZ R101, R101, R0, !PT ;  /* 0x0000000065657209 */ /* 0x002fc80007810000 */
[C---:B------:R-:W-:Y:S01]  /*4450*/  FSETP.NEU.FTZ.AND P0, PT, R101.reuse, -INF , PT ;  /* 0xff8000006500780b */ /* 0x040fe20003f1d000 */
[----:B------:R-:W-:-:S05]  /*4460*/  FMUL.FTZ R0, R101, c[0x0][0x2d0] ;  /* 0x0000b40065007a20 */ /* 0x000fca0000410000 */
[----:B------:R-:W-:Y:S02]  /*4470*/  FSEL R0, R0, RZ, P0 ;  /* 0x000000ff00007208 */ /* 0x000fe40000000000 */
[----:B--2---:R-:W-:-:S03]  /*4480*/  FMNMX.FTZ R100, R100, R2, !PT ;  /* 0x0000000264647209 */ /* 0x004fc60007810000 */
[--C-:B------:R-:W-:Y:S02]  /*4490*/  FFMA.FTZ R2, R4, c[0x0][0x2d0], -R0.reuse ;  /* 0x0000b40004027a23 */ /* 0x100fe40000010800 */
[----:B------:R-:W1:Y:S02]  /*44a0*/  SHFL.BFLY PT, R3, R100, 0x1, 0x1f ;  /* 0x0c201f0064037f89 */ /* 0x000e6400000e0000 */
[----:B------:R2:W-:Y:S02]  /*44b0*/  MUFU.EX2 R63, R2 ;  /* 0x00000002003f7308 */ /* 0x0005e40000000800 */
[----:B--2---:R-:W-:-:S06]  /*44c0*/  FFMA.FTZ R2, R5, c[0x0][0x2d0], -R0 ;  /* 0x0000b40005027a23 */ /* 0x004fcc0000010800 */
[----:B------:R2:W3:Y:S01]  /*44d0*/  MUFU.EX2 R62, R2 ;  /* 0x00000002003e7308 */ /* 0x0004e20000000800 */
[----:B-1----:R-:W-:Y:S01]  /*44e0*/  FMNMX.FTZ R100, R100, R3, !PT ;  /* 0x0000000364647209 */ /* 0x002fe20007810000 */
[----:B------:R-:W-:-:S03]  /*44f0*/  FFMA.FTZ R3, R17, c[0x0][0x2d0], -R0 ;  /* 0x0000b40011037a23 */ /* 0x000fc60000010800 */
[----:B------:R-:W-:-:S03]  /*4500*/  FSETP.NEU.FTZ.AND P0, PT, R100, -INF , PT ;  /* 0xff8000006400780b */ /* 0x000fc60003f1d000 */
[----:B------:R1:W-:Y:S01]  /*4510*/  MUFU.EX2 R97, R3 ;  /* 0x0000000300617308 */ /* 0x0003e20000000800 */
[----:B--2---:R-:W-:-:S07]  /*4520*/  FFMA.FTZ R2, R7, c[0x0][0x2d0], -R0 ;  /* 0x0000b40007027a23 */ /* 0x004fce0000010800 */
[----:B------:R2:W-:Y:S01]  /*4530*/  MUFU.EX2 R68, R2 ;  /* 0x0000000200447308 */ /* 0x0005e20000000800 */
[----:B-1----:R-:W-:-:S07]  /*4540*/  FFMA.FTZ R3, R18, c[0x0][0x2d0], -R0 ;  /* 0x0000b40012037a23 */ /* 0x002fce0000010800 */
[----:B------:R-:W-:Y:S01]  /*4550*/  MUFU.EX2 R81, R3 ;  /* 0x0000000300517308 */ /* 0x000fe20000000800 */
[----:B--2---:R-:W-:Y:S01]  /*4560*/  FFMA.FTZ R2, R8, c[0x0][0x2d0], -R0 ;  /* 0x0000b40008027a23 */ /* 0x004fe20000010800 */
[----:B---3--:R-:W-:-:S06]  /*4570*/  F2FP.PACK_AB R8, R62, R63 ;  /* 0x0000003f3e08723e */ /* 0x008fcc00000000ff */
[----:B------:R1:W-:Y:S02]  /*4580*/  MUFU.EX2 R150, R2 ;  /* 0x0000000200967308 */ /* 0x0003e40000000800 */
[----:B-1----:R-:W-:-:S06]  /*4590*/  FFMA.FTZ R2, R9, c[0x0][0x2d0], -R0 ;  /* 0x0000b40009027a23 */ /* 0x002fcc0000010800 */
[----:B------:R1:W-:Y:S02]  /*45a0*/  MUFU.EX2 R151, R2 ;  /* 0x0000000200977308 */ /* 0x0003e40000000800 */
[----:B-1----:R-:W-:-:S06]  /*45b0*/  FFMA.FTZ R2, R12, c[0x0][0x2d0], -R0 ;  /* 0x0000b4000c027a23 */ /* 0x002fcc0000010800 */
[----:B------:R1:W-:Y:S02]  /*45c0*/  MUFU.EX2 R214, R2 ;  /* 0x0000000200d67308 */ /* 0x0003e40000000800 */
[----:B-1----:R-:W-:-:S05]  /*45d0*/  FMUL.FTZ R2, R100, c[0x0][0x2d0] ;  /* 0x0000b40064027a20 */ /* 0x002fca0000410000 */
[----:B------:R-:W-:-:S05]  /*45e0*/  FSEL R2, R2, RZ, P0 ;  /* 0x000000ff02027208 */ /* 0x000fca0000000000 */
[--C-:B------:R-:W-:Y:S02]  /*45f0*/  FFMA.FTZ R3, R6, c[0x0][0x2d0], -R2.reuse ;  /* 0x0000b40006037a23 */ /* 0x100fe40000010802 */
[----:B------:R-:W1:Y:S02]  /*4600*/  LDSM.16.MT88.4 R4, [R224] ;  /* 0x00000000e004783b */ /* 0x000e640000004200 */
[----:B------:R2:W-:Y:S02]  /*4610*/  MUFU.EX2 R61, R3 ;  /* 0x00000003003d7308 */ /* 0x0005e40000000800 */
[----:B--2---:R-:W-:-:S06]  /*4620*/  FFMA.FTZ R3, R15, c[0x0][0x2d0], -R2 ;  /* 0x0000b4000f037a23 */ /* 0x004fcc0000010802 */
        /* <DEDUP_REMOVED lines=9> */
[----:B--2---:R-:W-:Y:S01]  /*46c0*/  FFMA.FTZ R3, R10, c[0x0][0x2d0], -R2 ;  /* 0x0000b4000a037a23 */ /* 0x004fe20000010802 */
[----:B------:R-:W-:-:S05]  /*46d0*/  F2FP.PACK_AB R10, R150, R68 ;  /* 0x00000044960a723e */ /* 0x000fca00000000ff */
[----:B------:R2:W3:Y:S02]  /*46e0*/  MUFU.EX2 R149, R3 ;  /* 0x0000000300957308 */ /* 0x0004e40000000800 */
[C---:B-1----:R-:W-:Y:S07]  /*46f0*/  HMMA.16816.F32 R20, R8.reuse, R4, RZ ;  /* 0x000000040814723c */ /* 0x042fee00000018ff */
[----:B------:R-:W-:Y:S01]  /*4700*/  F2FP.PACK_AB R4, R214, R151 ;  /* 0x00000097d604723e */ /* 0x000fe200000000ff */
[----:B------:R-:W-:Y:S01]  /*4710*/  HMMA.16816.F32 R12, R8, R28, RZ ;  /* 0x0000001c080c723c */ /* 0x000fe200000018ff */
[----:B--2---:R-:W-:Y:S01]  /*4720*/  FFMA.FTZ R3, R16, c[0x0][0x2d0], -R2 ;  /* 0x0000b40010037a23 */ /* 0x004fe20000010802 */
[----:B---3--:R-:W-:-:S03]  /*4730*/  F2FP.PACK_AB R5, R149, R148 ;  /* 0x000000949505723e */ /* 0x008fc600000000ff */
[----:B------:R1:W-:Y:S03]  /*4740*/  MUFU.EX2 R159, R3 ;  /* 0x00000003009f7308 */ /* 0x0003e60000000800 */
[----:B------:R-:W-:Y:S01]  /*4750*/  HMMA.16816.F32 R28, R8, R30, RZ ;  /* 0x0000001e081c723c */ /* 0x000fe200000018ff */
[----:B-1----:R-:W-:-:S07]  /*4760*/  FFMA.FTZ R3, R19, c[0x0][0x2d0], -R2 ;  /* 0x0000b40013037a23 */ /* 0x002fce0000010802 */
[----:B------:R-:W-:Y:S01]  /*4770*/  HMMA.16816.F32 R16, R8, R6, RZ ;  /* 0x000000060810723c */ /* 0x000fe200000018ff */
[----:B------:R-:W1:Y:S06]  /*4780*/  MUFU.EX2 R212, R3 ;  /* 0x0000000300d47308 */ /* 0x000e6c0000000800 */
[----:B------:R-:W-:Y:S02]  /*4790*/  F2FP.PACK_AB R6, R81, R97 ;  /* 0x000000615106723e */ /* 0x000fe400000000ff */
[----:B-1----:R-:W-:Y:S01]  /*47a0*/  F2FP.PACK_AB R7, R212, R159 ;  /* 0x0000009fd407723e */ /* 0x002fe200000000ff */
[----:B------:R-:W-:-:S06]  /*47b0*/  FADD.FTZ R3, R63, R62 ;  /* 0x0000003e3f037221 */ /* 0x000fcc0000010000 */
[C---:B------:R-:W-:Y:S08]  /*47c0*/  HMMA.16816.F32 R52, R4.reuse, R24, R20 ;  /* 0x000000180434723c */ /* 0x040ff00000001814 */
[----:B------:R-:W-:Y:S08]  /*47d0*/  HMMA.16816.F32 R216, R4, R26, R16 ;  /* 0x0000001a04d8723c */ /* 0x000ff00000001810 */
[----:B------:R-:W-:Y:S08]  /*47e0*/  HMMA.16816.F32 R24, R8, R44, RZ ;  /* 0x0000002c0818723c */ /* 0x000ff000000018ff */
[----:B------:R-:W-:Y:S01]  /*47f0*/  IMAD.MOV.U32 R75, RZ, RZ, R52 ;  /* 0x000000ffff4b7224 */ /* 0x000fe200078e0034 */
[----:B------:R-:W-:Y:S01]  /*4800*/  MOV R74, R53 ;  /* 0x00000035004a7202 */ /* 0x000fe20000000f00 */
[----:B------:R-:W-:Y:S01]  /*4810*/  IMAD.MOV.U32 R73, RZ, RZ, R54 ;  /* 0x000000ffff497224 */ /* 0x000fe200078e0036 */
[----:B------:R-:W-:Y:S01]  /*4820*/  HMMA.16816.F32 R220, R4, R48, R12 ;  /* 0x0000003004dc723c */ /* 0x000fe2000000180c */
[----:B------:R-:W-:-:S02]  /*4830*/  IMAD.MOV.U32 R72, RZ, RZ, R55 ;  /* 0x000000ffff487224 */ /* 0x000fc400078e0037 */
[----:B------:R-:W1:Y:S05]  /*4840*/  LDSM.16.MT88.4 R52, [R228+0x3000] ;  /* 0x00300000e434783b */ /* 0x000e6a0000004200 */
[----:B------:R-:W-:Y:S01]  /*4850*/  HMMA.16816.F32 R152, R4, R50, R28 ;  /* 0x000000320498723c */ /* 0x000fe2000000181c */
[----:B------:R-:W2:Y:S07]  /*4860*/  LDSM.16.MT88.4 R48, [R224+0x3800] ;  /* 0x00380000e030783b */ /* 0x000eae0000004200 */
[C---:B------:R-:W-:Y:S01]  /*4870*/  HMMA.16816.F32 R20, R8.reuse, R46, RZ ;  /* 0x0000002e0814723c */ /* 0x040fe200000018ff */
[----:B------:R-:W3:Y:S07]  /*4880*/  LDSM.16.MT88.4 R44, [R228+0x3800] ;  /* 0x00380000e42c783b */ /* 0x000eee0000004200 */
[----:B------:R-:W-:Y:S08]  /*4890*/  HMMA.16816.F32 R16, R8, R56, RZ ;  /* 0x000000380810723c */ /* 0x000ff000000018ff */
[----:B------:R-:W-:Y:S08]  /*48a0*/  HMMA.16816.F32 R208, R4, R40, R24 ;  /* 0x0000002804d0723c */ /* 0x000ff00000001818 */
[C---:B------:R-:W-:Y:S08]  /*48b0*/  HMMA.16816.F32 R28, R8.reuse, R36, RZ ;  /* 0x00000024081c723c */ /* 0x040ff000000018ff */
[C---:B------:R-:W-:Y:S01]  /*48c0*/  HMMA.16816.F32 R24, R8.reuse, R38, RZ ;  /* 0x000000260818723c */ /* 0x040fe200000018ff */
[----:B------:R-:W4:Y:S07]  /*48d0*/  LDSM.16.MT88.4 R36, [R230+0x3000] ;  /* 0x00300000e624783b */ /* 0x000f2e0000004200 */
[----:B------:R-:W-:Y:S01]  /*48e0*/  HMMA.16816.F32 R12, R8, R58, RZ ;  /* 0x0000003a080c723c */ /* 0x000fe200000018ff */
[----:B------:R-:W3:Y:S07]  /*48f0*/  LDSM.16.MT88.4 R56, [R227+0x3800] ;  /* 0x00380000e338783b */ /* 0x000eee0000004200 */
[C---:B------:R-:W-:Y:S01]  /*4900*/  HMMA.16816.F32 R144, R4.reuse, R42, R20 ;  /* 0x0000002a0490723c */ /* 0x040fe20000001814 */
[----:B------:R-:W3:Y:S07]  /*4910*/  LDSM.16.MT88.4 R40, [R224+0x6000] ;  /* 0x00600000e028783b */ /* 0x000eee0000004200 */
[----:B------:R-:W-:Y:S08]  /*4920*/  HMMA.16816.F32 R164, R4, R32, R16 ;  /* 0x0000002004a4723c */ /* 0x000ff00000001810 */
[C---:B-1----:R-:W-:Y:S07]  /*4930*/  HMMA.16816.F32 R20, R8.reuse, R52, RZ ;  /* 0x000000340814723c */ /* 0x042fee00000018ff */
[----:B------:R-:W-:Y:S01]  /*4940*/  MOV R53, R106 ;  /* 0x0000006a00357202 */ /* 0x000fe20000000f00 */
[----:B------:R-:W-:Y:S01]  /*4950*/  HMMA.16816.F32 R16, R8, R54, RZ ;  /* 0x000000360810723c */ /* 0x000fe200000018ff */
[----:B------:R-:W-:-:S06]  /*4960*/  IMAD.MOV.U32 R52, RZ, RZ, R105 ;  /* 0x000000ffff347224 */ /* 0x000fcc00078e0069 */
[----:B------:R-:W-:Y:S01]  /*4970*/  IMAD.MOV.U32 R55, RZ, RZ, R104 ;  /* 0x000000ffff377224 */ /* 0x000fe200078e0068 */
[----:B--2---:R-:W-:Y:S01]  /*4980*/  HMMA.16816.F32 R136, R4, R48, R28 ;  /* 0x000000300488723c */ /* 0x004fe2000000181c */
[----:B------:R-:W1:Y:S01]  /*4990*/  LDSM.16.MT88.4 R28, [R230+0x3800] ;  /* 0x00380000e61c783b */ /* 0x000e620000004200 */
[----:B------:R-:W-:-:S05]  /*49a0*/  MOV R54, R99 ;  /* 0x0000006300367202 */ /* 0x000fca0000000f00 */
[----:B------:R-:W-:Y:S01]  /*49b0*/  IMAD.MOV.U32 R48, RZ, RZ, R82 ;  /* 0x000000ffff307224 */ /* 0x000fe200078e0052 */
[----:B------:R-:W-:Y:S01]  /*49c0*/  HMMA.16816.F32 R140, R4, R34, R12 ;  /* 0x00000022048c723c */ /* 0x000fe2000000180c */
[----:B------:R-:W2:Y:S01]  /*49d0*/  LDSM.16.MT88.4 R32, [R224+0x6800] ;  /* 0x00680000e020783b */ /* 0x000ea20000004200 */
[----:B------:R-:W-:Y:S01]  /*49e0*/  MOV R49, R213 ;  /* 0x000000d500317202 */ /* 0x000fe20000000f00 */
[----:B------:R-:W-:-:S05]  /*49f0*/  FADD.FTZ R213, R61, R60 ;  /* 0x0000003c3dd57221 */ /* 0x000fca0000010000 */
[----:B------:R-:W-:Y:S07]  /*4a00*/  HMMA.16816.F32 R12, R8, R64, RZ ;  /* 0x00000040080c723c */ /* 0x000fee00000018ff */
[----:B------:R-:W-:Y:S01]  /*4a10*/  MOV R65, R93 ;  /* 0x0000005d00417202 */ /* 0x000fe20000000f00 */
[----:B---3--:R-:W-:Y:S01]  /*4a20*/  HMMA.16816.F32 R124, R4, R44, R20 ;  /* 0x0000002c047c723c */ /* 0x008fe20000001814 */
[----:B------:R-:W-:-:S06]  /*4a30*/  IMAD.MOV.U32 R64, RZ, RZ, R97 ;  /* 0x000000ffff407224 */ /* 0x000fcc00078e0061 */
[----:B------:R-:W-:Y:S01]  /*4a40*/  IMAD.MOV.U32 R44, RZ, RZ, R135 ;  /* 0x000000ffff2c7224 */ /* 0x000fe200078e0087 */
[----:B------:R-:W-:Y:S01]  /*4a50*/  HMMA.16816.F32 R116, R4, R46, R16 ;  /* 0x0000002e0474723c */ /* 0x000fe20000001810 */
[----:B------:R-:W-:-:S06]  /*4a60*/  IMAD.MOV.U32 R45, RZ, RZ, R98 ;  /* 0x000000ffff2d7224 */ /* 0x000fcc00078e0062 */
[----:B------:R-:W-:Y:S01]  /*4a70*/  MOV R47, R134 ;  /* 0x00000086002f7202 */ /* 0x000fe20000000f00 */
[----:B----4-:R-:W-:Y:S01]  /*4a80*/  HMMA.16816.F32 R20, R8, R36, RZ ;  /* 0x000000240814723c */ /* 0x010fe200000018ff */
[----:B------:R-:W-:-:S07]  /*4a90*/  IMAD.MOV.U32 R46, RZ, RZ, R96 ;  /* 0x000000ffff2e7224 */ /* 0x000fce00078e0060 */
[----:B------:R-:W-:Y:S01]  /*4aa0*/  HMMA.16816.F32 R16, R8, R38, RZ ;  /* 0x000000260810723c */ /* 0x000fe200000018ff */
[----:B------:R-:W3:Y:S07]  /*4ab0*/  LDSM.16.MT88.4 R36, [R228+0x6000] ;  /* 0x00600000e424783b */ /* 0x000eee0000004200 */
[----:B------:R-:W-:Y:S07]  /*4ac0*/  HMMA.16816.F32 R132, R4, R56, R12 ;  /* 0x000000380484723c */ /* 0x000fee000000180c */
[----:B------:R-:W-:Y:S01]  /*4ad0*/  IMAD.MOV.U32 R57, RZ, RZ, R212 ;  /* 0x000000ffff397224 */ /* 0x000fe200078e00d4 */
[----:B------:R-:W-:Y:S01]  /*4ae0*/  HMMA.16816.F32 R12, R8, R40, RZ ;  /* 0x00000028080c723c */ /* 0x000fe200000018ff */
[----:B------:R-:W-:-:S02]  /*4af0*/  FADD.FTZ R212, R68, R3 ;  /* 0x0000000344d47221 */ /* 0x000fc40000010000 */
[----:B------:R-:W-:Y:S02]  /*4b00*/  FFMA.FTZ R3, R76, c[0x0][0x2d0], -R0 ;  /* 0x0000b4004c037a23 */ /* 0x000fe40000010800 */
[----:B------:R-:W-:Y:S02]  /*4b10*/  IMAD.MOV.U32 R56, RZ, RZ, R156 ;  /* 0x000000ffff387224 */ /* 0x000fe400078e009c */
[----:B------:R-:W-:Y:S01]  /*4b20*/  IMAD.MOV.U32 R41, RZ, RZ, R90 ;  /* 0x000000ffff297224 */ /* 0x000fe200078e005a */
[C---:B-1----:R-:W-:Y:S01]  /*4b30*/  HMMA.16816.F32 R128, R4.reuse, R28, R20 ;  /* 0x0000001c0480723c */ /* 0x042fe20000001814 */
[----:B------:R-:W1:Y:S01]  /*4b40*/  LDSM.16.MT88.4 R20, [R228+0x6800] ;  /* 0x00680000e414783b */ /* 0x000e620000004200 */
[----:B------:R4:W-:Y:S05]  /*4b50*/  MUFU.EX2 R76, R3 ;  /* 0x00000003004c7308 */ /* 0x0009ea0000000800 */
[----:B------:R-:W-:Y:S01]  /*4b60*/  IMAD.MOV.U32 R28, RZ, RZ, R75 ;  /* 0x000000ffff1c7224 */ /* 0x000fe200078e004b */
[----:B------:R-:W-:Y:S01]  /*4b70*/  HMMA.16816.F32 R120, R4, R50, R24 ;  /* 0x000000320478723c */ /* 0x000fe20000001818 */
[----:B------:R-:W-:-:S06]  /*4b80*/  IMAD.MOV.U32 R29, RZ, RZ, R74 ;  /* 0x000000ffff1d7224 */ /* 0x000fcc00078e004a */
[----:B------:R-:W-:Y:S01]  /*4b90*/  IMAD.MOV.U32 R51, RZ, RZ, R83 ;  /* 0x000000ffff337224 */ /* 0x000fe200078e0053 */
[----:B------:R-:W-:Y:S01]  /*4ba0*/  HMMA.16816.F32 R24, R8, R66, RZ ;  /* 0x000000420818723c */ /* 0x000fe200000018ff */
[----:B----4-:R-:W-:-:S04]  /*4bb0*/  FFMA.FTZ R3, R78, c[0x0][0x2d0], -R0 ;  /* 0x0000b4004e037a23 */ /* 0x010fc80000010800 */
[----:B------:R4:W1:Y:S02]  /*4bc0*/  MUFU.EX2 R78, R3 ;  /* 0x00000003004e7308 */ /* 0x0008640000000800 */
[----:B------:R-:W-:Y:S01]  /*4bd0*/  MOV R67, R95 ;  /* 0x0000005f00437202 */ /* 0x000fe20000000f00 */
[----:B--2---:R-:W-:Y:S01]  /*4be0*/  HMMA.16816.F32 R108, R4, R32, R12 ;  /* 0x00000020046c723c */ /* 0x004fe2000000180c */
[----:B------:R-:W-:-:S05]  /*4bf0*/  IMAD.MOV.U32 R66, RZ, RZ, R94 ;  /* 0x000000ffff427224 */ /* 0x000fca00078e005e */
[----:B------:R-:W-:Y:S01]  /*4c00*/  MOV R68, R66 ;  /* 0x0000004200447202 */ /* 0x000fe20000000f00 */
[----:B------:R-:W-:Y:S01]  /*4c10*/  IMAD.MOV.U32 R66, RZ, RZ, R44 ;  /* 0x000000ffff427224 */ /* 0x000fe200078e002c */
[----:B---3--:R-:W-:Y:S01]  /*4c20*/  HMMA.16816.F32 R12, R8, R36, RZ ;  /* 0x00000024080c723c */ /* 0x008fe200000018ff */
[----:B------:R-:W-:Y:S02]  /*4c30*/  IMAD.MOV.U32 R44, RZ, RZ, R52 ;  /* 0x000000ffff2c7224 */ /* 0x000fe400078e0034 */
[----:B----4-:R-:W-:-:S05]  /*4c40*/  FFMA.FTZ R3, R84, c[0x0][0x2d0], -R0 ;  /* 0x0000b40054037a23 */ /* 0x010fca0000010800 */
[C---:B------:R-:W-:Y:S07]  /*4c50*/  HMMA.16816.F32 R104, R4.reuse, R30, R16 ;  /* 0x0000001e0468723c */ /* 0x040fee0000001810 */
[----:B------:R-:W-:Y:S01]  /*4c60*/  MOV R30, R73 ;  /* 0x00000049001e7202 */ /* 0x000fe20000000f00 */
[----:B------:R-:W-:Y:S01]  /*4c70*/  HMMA.16816.F32 R112, R4, R58, R24 ;  /* 0x0000003a0470723c */ /* 0x000fe20000001818 */
[----:B------:R-:W2:Y:S01]  /*4c80*/  LDSM.16.MT88.4 R24, [R227+0x6000] ;  /* 0x00600000e318783b */ /* 0x000ea20000004200 */
[----:B------:R-:W-:-:S05]  /*4c90*/  IMAD.MOV.U32 R31, RZ, RZ, R72 ;  /* 0x000000ffff1f7224 */ /* 0x000fca00078e0048 */
[----:B------:R-:W-:Y:S01]  /*4ca0*/  MOV R59, R87 ;  /* 0x00000057003b7202 */ /* 0x000fe20000000f00 */
[----:B------:R-:W-:Y:S07]  /*4cb0*/  HMMA.16816.F32 R16, R8, R42, RZ ;  /* 0x0000002a0810723c */ /* 0x000fee00000018ff */
[----:B------:R-:W-:Y:S02]  /*4cc0*/  IMAD.MOV.U32 R42, RZ, RZ, R92 ;  /* 0x000000ffff2a7224 */ /* 0x000fe400078e005c */
[----:B-1----:R-:W-:Y:S01]  /*4cd0*/  HMMA.16816.F32 R92, R4, R20, R12 ;  /* 0x00000014045c723c */ /* 0x002fe2000000180c */
[----:B------:R-:W-:-:S06]  /*4ce0*/  IMAD.MOV.U32 R43, RZ, RZ, R88 ;  /* 0x000000ffff2b7224 */ /* 0x000fcc00078e0058 */
[----:B------:R-:W-:Y:S01]  /*4cf0*/  MOV R21, R89 ;  /* 0x0000005900157202 */ /* 0x000fe20000000f00 */
[----:B------:R-:W-:Y:S01]  /*4d00*/  HMMA.16816.F32 R12, R8, R38, RZ ;  /* 0x00000026080c723c */ /* 0x000fe200000018ff */
[----:B------:R-:W-:-:S07]  /*4d10*/  IMAD.MOV.U32 R20, RZ, RZ, R91 ;  /* 0x000000ffff147224 */ /* 0x000fce00078e005b */
[C---:B------:R-:W-:Y:S01]  /*4d20*/  HMMA.16816.F32 R96, R4.reuse, R34, R16 ;  /* 0x000000220460723c */ /* 0x040fe20000001810 */
[----:B------:R-:W1:Y:S11]  /*4d30*/  LDSM.16.MT88.4 R16, [R227+0x6800] ;  /* 0x00680000e310783b */ /* 0x000e760000004200 */
[----:B------:R-:W-:Y:S04]  /*4d40*/  @!UPT UIADD3 URZ, URZ, URZ, URZ ;  /* 0x0000003f3f3ff290 */ /* 0x000fe8000fffe03f */
[----:B------:R-:W-:Y:S07]  /*4d50*/  HMMA.16816.F32 R88, R4, R22, R12 ;  /* 0x000000160458723c */ /* 0x000fee000000180c */
[----:B------:R-:W-:Y:S01]  /*4d60*/  IMAD.MOV.U32 R23, RZ, RZ, R80 ;  /* 0x000000ffff177224 */ /* 0x000fe200078e0050 */
[----:B--2---:R-:W-:Y:S01]  /*4d70*/  HMMA.16816.F32 R12, R8, R24, RZ ;  /* 0x00000018080c723c */ /* 0x004fe200000018ff */
[----:B------:R-:W-:Y:S01]  /*4d80*/  MOV R22, R81 ;  /* 0x0000005100167202 */ /* 0x000fe20000000f00 */
[----:B------:R2:W-:Y:S05]  /*4d90*/  MUFU.EX2 R25, R3 ;  /* 0x0000000300197308 */ /* 0x0005ea0000000800 */
[----:B------:R-:W-:-:S02]  /*4da0*/  IMAD.MOV.U32 R24, RZ, RZ, R57 ;  /* 0x000000ffff187224 */ /* 0x000fc400078e0039 */
[----:B--2---:R-:W-:-:S04]  /*4db0*/  FFMA.FTZ R3, R79, c[0x0][0x2d0], -R0 ;  /* 0x0000b4004f037a23 */ /* 0x004fc80000010800 */
[----:B------:R2:W-:Y:S11]  /*4dc0*/  MUFU.EX2 R156, R3 ;  /* 0x00000003009c7308 */ /* 0x0005f60000000800 */
[----:B-1----:R-:W-:Y:S08]  /*4dd0*/  HMMA.16816.F32 R80, R4, R16, R12 ;  /* 0x000000100450723c */ /* 0x002ff0000000180c */
[----:B------:R-:W-:Y:S01]  /*4de0*/  HMMA.16816.F32 R12, R8, R26, RZ ;  /* 0x0000001a080c723c */ /* 0x000fe200000018ff */
[----:B--2---:R-:W-:-:S06]  /*4df0*/  FFMA.FTZ R3, R77, c[0x0][0x2d0], -R2 ;  /* 0x0000b4004d037a23 */ /* 0x004fcc0000010802 */
[----:B------:R-:W-:Y:S01]  /*4e00*/  MOV R27, R56 ;  /* 0x00000038001b7202 */ /* 0x000fe20000000f00 */
[----:B------:R-:W-:Y:S01]  /*4e10*/  IMAD.MOV.U32 R26, RZ, RZ, R59 ;  /* 0x000000ffff1a7224 */ /* 0x000fe200078e003b */
[----:B------:R1:W-:Y:S11]  /*4e20*/  MUFU.EX2 R77, R3 ;  /* 0x00000003004d7308 */ /* 0x0003f60000000800 */
[----:B------:R-:W-:Y:S04]  /*4e30*/  @!UPT UIADD3 URZ, URZ, URZ, URZ ;  /* 0x0000003f3f3ff290 */ /* 0x000fe8000fffe03f */
[----:B------:R-:W-:Y:S01]  /*4e40*/  HMMA.16816.F32 R72, R4, R18, R12 ;  /* 0x000000120448723c */ /* 0x000fe2000000180c */
[----:B------:R-:W2:Y:S01]  /*4e50*/  LDSM.16.MT88.4 R12, [R230+0x6000] ;  /* 0x00600000e60c783b */ /* 0x000ea20000004200 */
[----:B-1----:R-:W-:-:S04]  /*4e60*/  FFMA.FTZ R3, R71, c[0x0][0x2d0], -R2 ;  /* 0x0000b40047037a23 */ /* 0x002fc80000010802 */
[----:B------:R1:W3:Y:S02]  /*4e70*/  MUFU.EX2 R50, R3 ;  /* 0x0000000300327308 */ /* 0x0002e40000000800 */
[----:B-1----:R-:W-:-:S06]  /*4e80*/  FFMA.FTZ R3, R70, c[0x0][0x2d0], -R2 ;  /* 0x0000b40046037a23 */ /* 0x002fcc0000010802 */
[----:B------:R1:W-:Y:S01]  /*4e90*/  MUFU.EX2 R87, R3 ;  /* 0x0000000300577308 */ /* 0x0003e20000000800 */
[----:B--2---:R-:W-:Y:S01]  /*4ea0*/  HMMA.16816.F32 R16, R8, R12, RZ ;  /* 0x0000000c0810723c */ /* 0x004fe200000018ff */
[----:B-1----:R-:W-:-:S06]  /*4eb0*/  FFMA.FTZ R3, R69, c[0x0][0x2d0], -R2 ;  /* 0x0000b40045037a23 */ /* 0x002fcc0000010802 */
[----:B------:R1:W2:Y:S01]  /*4ec0*/  MUFU.EX2 R40, R3 ;  /* 0x0000000300287308 */ /* 0x0002a20000000800 */
[----:B------:R-:W-:Y:S01]  /*4ed0*/  HMMA.16816.F32 R8, R8, R14, RZ ;  /* 0x0000000e0808723c */ /* 0x000fe200000018ff */
[----:B------:R-:W4:Y:S01]  /*4ee0*/  LDSM.16.MT88.4 R12, [R230+0x6800] ;  /* 0x00680000e60c783b */ /* 0x000f220000004200 */
[----:B-1----:R-:W-:-:S05]  /*4ef0*/  MOV R3, R44 ;  /* 0x0000002c00037202 */ /* 0x002fca0000000f00 */
[----:B------:R-:W-:-:S09]  /*4f00*/  FFMA.FTZ R3, R3, c[0x0][0x2d0], -R0 ;  /* 0x0000b40003037a23 */ /* 0x000fd20000010800 */
[C---:B----4-:R-:W-:Y:S07]  /*4f10*/  HMMA.16816.F32 R36, R4.reuse, R12, R16 ;  /* 0x0000000c0424723c */ /* 0x050fee0000001810 */
[----:B------:R-:W-:Y:S01]  /*4f20*/  MOV R18, R23 ;  /* 0x0000001700127202 */ /* 0x000fe20000000f00 */
[----:B------:R-:W-:Y:S01]  /*4f30*/  HMMA.16816.F32 R12, R4, R14, R8 ;  /* 0x0000000e040c723c */ /* 0x000fe20000001808 */
[----:B------:R-:W1:Y:S01]  /*4f40*/  LDSM.16.MT88.4 R8, [R224+0x1000] ;  /* 0x00100000e008783b */ /* 0x000e620000004200 */
[----:B------:R-:W-:-:S02]  /*4f50*/  IMAD.MOV.U32 R23, RZ, RZ, R21 ;  /* 0x000000ffff177224 */ /* 0x000fc400078e0015 */
[----:B------:R-:W-:Y:S02]  /*4f60*/  IMAD.MOV.U32 R21, RZ, RZ, R43 ;  /* 0x000000ffff157224 */ /* 0x000fe400078e002b */
[----:B------:R-:W-:Y:S01]  /*4f70*/  IMAD.MOV.U32 R19, RZ, RZ, R41 ;  /* 0x000000ffff137224 */ /* 0x000fe200078e0029 */
[----:B------:R-:W-:Y:S01]  /*4f80*/  F2FP.PACK_AB R4, R78, R76 ;  /* 0x0000004c4e04723e */ /* 0x000fe200000000ff */
[----:B------:R-:W-:Y:S01]  /*4f90*/  IMAD.MOV.U32 R43, RZ, RZ, R46 ;  /* 0x000000ffff2b7224 */ /* 0x000fe200078e002e */
[----:B---3--:R-:W-:Y:S01]  /*4fa0*/  F2FP.PACK_AB R5, R50, R77 ;  /* 0x0000004d3205723e */ /* 0x008fe200000000ff */
[----:B------:R-:W-:Y:S01]  /*4fb0*/  IMAD.MOV.U32 R79, RZ, RZ, R23 ;  /* 0x000000ffff4f7224 */ /* 0x000fe200078e0017 */
[----:B------:R-:W-:Y:S02]  /*4fc0*/  F2FP.PACK_AB R6, R156, R25 ;  /* 0x000000199c06723e */ /* 0x000fe400000000ff */
[----:B--2---:R-:W-:Y:S02]  /*4fd0*/  F2FP.PACK_AB R7, R40, R87 ;  /* 0x000000572807723e */ /* 0x004fe400000000ff */
[----:B------:R-:W-:Y:S01]  /*4fe0*/  MOV R41, R47 ;  /* 0x0000002f00297202 */ /* 0x000fe20000000f00 */
[----:B------:R-:W-:Y:S01]  /*4ff0*/  IMAD.MOV.U32 R47, RZ, RZ, R55 ;  /* 0x000000ffff2f7224 */ /* 0x000fe200078e0037 */
[----:B------:R-:W-:-:S03]  /*5000*/  MOV R46, R54 ;  /* 0x00000036002e7202 */ /* 0x000fc60000000f00 */
[C---:B-1----:R-:W-:Y:S08]  /*5010*/  HMMA.16816.F32 R60, R4.reuse, R8, R28 ;  /* 0x00000008043c723c */ /* 0x042ff0000000181c */
[----:B------:R-:W-:Y:S01]  /*5020*/  HMMA.16816.F32 R32, R4, R10, R216 ;  /* 0x0000000a0420723c */ /* 0x000fe200000018d8 */
[----:B------:R-:W1:Y:S06]  /*5030*/  LDSM.16.MT88.4 R8, [R228+0x1000] ;  /* 0x00100000e408783b */ /* 0x000e6c0000004200 */
[----:B------:R-:W-:Y:S01]  /*5040*/  IMAD.MOV.U32 R219, RZ, RZ, R21 ;  /* 0x000000ffffdb7224 */ /* 0x000fe200078e0015 */
[----:B------:R-:W-:Y:S01]  /*5050*/  MOV R218, R68 ;  /* 0x0000004400da7202 */ /* 0x000fe20000000f00 */
[----:B------:R-:W-:-:S02]  /*5060*/  IMAD.MOV.U32 R216, RZ, RZ, R46 ;  /* 0x000000ffffd87224 */ /* 0x000fc400078e002e */
[----:B------:R-:W-:Y:S01]  /*5070*/  IMAD.MOV.U32 R217, RZ, RZ, R47 ;  /* 0x000000ffffd97224 */ /* 0x000fe200078e002f */
[C---:B-1----:R-:W-:Y:S07]  /*5080*/  HMMA.16816.F32 R56, R4.reuse, R8, R220 ;  /* 0x000000080438723c */ /* 0x042fee00000018dc */
[----:B------:R-:W-:Y:S01]  /*5090*/  MOV R221, R40 ;  /* 0x0000002800dd7202 */ /* 0x000fe20000000f00 */
[----:B------:R-:W-:Y:S01]  /*50a0*/  HMMA.16816.F32 R28, R4, R10, R152 ;  /* 0x0000000a041c723c */ /* 0x000fe20000001898 */
[----:B------:R-:W1:Y:S01]  /*50b0*/  LDSM.16.MT88.4 R8, [R227+0x1000] ;  /* 0x00100000e308783b */ /* 0x000e620000004200 */
[----:B------:R-:W-:-:S02]  /*50c0*/  IMAD.MOV.U32 R220, RZ, RZ, R41 ;  /* 0x000000ffffdc7224 */ /* 0x000fc400078e0029 */
[----:B------:R-:W-:Y:S02]  /*50d0*/  IMAD.MOV.U32 R222, RZ, RZ, R64 ;  /* 0x000000ffffde7224 */ /* 0x000fe400078e0040 */
[----:B------:R-:W-:Y:S02]  /*50e0*/  IMAD.MOV.U32 R223, RZ, RZ, R87 ;  /* 0x000000ffffdf7224 */ /* 0x000fe400078e0057 */
[----:B------:R-:W-:Y:S02]  /*50f0*/  IMAD.MOV.U32 R152, RZ, RZ, R22 ;  /* 0x000000ffff987224 */ /* 0x000fe400078e0016 */
[----:B------:R-:W-:Y:S01]  /*5100*/  IMAD.MOV.U32 R22, RZ, RZ, R20 ;  /* 0x000000ffff167224 */ /* 0x000fe200078e0014 */
[----:B------:R-:W-:Y:S01]  /*5110*/  MOV R20, R42 ;  /* 0x0000002a00147202 */ /* 0x000fe20000000f00 */
[----:B------:R-:W-:Y:S02]  /*5120*/  IMAD.MOV.U32 R42, RZ, RZ, R67 ;  /* 0x000000ffff2a7224 */ /* 0x000fe400078e0043 */
[----:B------:R-:W-:Y:S01]  /*5130*/  IMAD.MOV.U32 R67, RZ, RZ, R45 ;  /* 0x000000ffff437224 */ /* 0x000fe200078e002d */
[----:B------:R-:W-:Y:S01]  /*5140*/  MOV R45, R53 ;  /* 0x00000035002d7202 */ /* 0x000fe20000000f00 */
[----:B------:R-:W-:-:S03]  /*5150*/  IMAD.MOV.U32 R154, RZ, RZ, R66 ;  /* 0x000000ffff9a7224 */ /* 0x000fc600078e0042 */
[----:B------:R-:W-:Y:S01]  /*5160*/  MOV R155, R67 ;  /* 0x00000043009b7202 */ /* 0x000fe20000000f00 */
[----:B------:R-:W-:Y:S01]  /*5170*/  IMAD.MOV.U32 R153, RZ, RZ, R45 ;  /* 0x000000ffff997224 */ /* 0x000fe200078e002d */
[----:B-1----:R-:W-:Y:S07]  /*5180*/  HMMA.16816.F32 R52, R4, R8, R208 ;  /* 0x000000080434723c */ /* 0x002fee00000018d0 */
[----:B------:R-:W-:Y:S01]  /*5190*/  IMAD.MOV.U32 R211, RZ, RZ, R26 ;  /* 0x000000ffffd37224 */ /* 0x000fe200078e001a */
[----:B------:R-:W-:Y:S01]  /*51a0*/  MOV R209, R24 ;  /* 0x0000001800d17202 */ /* 0x000fe20000000f00 */
[----:B------:R-:W-:-:S02]  /*51b0*/  IMAD.MOV.U32 R210, RZ, RZ, R27 ;  /* 0x000000ffffd27224 */ /* 0x000fc400078e001b */
[----:B------:R-:W-:Y:S02]  /*51c0*/  IMAD.MOV.U32 R208, RZ, RZ, R25 ;  /* 0x000000ffffd07224 */ /* 0x000fe400078e0019 */
[----:B------:R-:W-:Y:S01]  /*51d0*/  HMMA.16816.F32 R24, R4, R10, R144 ;  /* 0x0000000a0418723c */ /* 0x000fe20000001890 */
[----:B------:R-:W1:Y:S06]  /*51e0*/  LDSM.16.MT88.4 R8, [R230+0x1000] ;  /* 0x00100000e608783b */ /* 0x000e6c0000004200 */
[----:B------:R-:W-:Y:S01]  /*51f0*/  IMAD.MOV.U32 R147, RZ, RZ, R50 ;  /* 0x000000ffff937224 */ /* 0x000fe200078e0032 */
[----:B------:R-:W-:Y:S01]  /*5200*/  MOV R146, R51 ;  /* 0x0000003300927202 */ /* 0x000fe20000000f00 */
[----:B------:R-:W-:-:S02]  /*5210*/  IMAD.MOV.U32 R145, RZ, RZ, R48 ;  /* 0x000000ffff917224 */ /* 0x000fc400078e0030 */
[----:B------:R-:W-:Y:S02]  /*5220*/  IMAD.MOV.U32 R144, RZ, RZ, R49 ;  /* 0x000000ffff907224 */ /* 0x000fe400078e0031 */
[C---:B-1----:R-:W-:Y:S07]  /*5230*/  HMMA.16816.F32 R48, R4.reuse, R8, R164 ;  /* 0x000000080430723c */ /* 0x042fee00000018a4 */
[----:B------:R-:W-:Y:S01]  /*5240*/  IMAD.MOV.U32 R166, RZ, RZ, R22 ;  /* 0x000000ffffa67224 */ /* 0x000fe200078e0016 */
[----:B------:R-:W-:Y:S01]  /*5250*/  MOV R164, R20 ;  /* 0x0000001400a47202 */ /* 0x000fe20000000f00 */
[----:B------:R-:W-:Y:S01]  /*5260*/  IMAD.MOV.U32 R165, RZ, RZ, R42 ;  /* 0x000000ffffa57224 */ /* 0x000fe200078e002a */
[----:B------:R-:W-:Y:S01]  /*5270*/  HMMA.16816.F32 R20, R4, R10, R140 ;  /* 0x0000000a0414723c */ /* 0x000fe2000000188c */
[----:B------:R-:W1:Y:S01]  /*5280*/  LDSM.16.MT88.4 R8, [R224+0x4000] ;  /* 0x00400000e008783b */ /* 0x000e620000004200 */
[----:B------:R-:W-:-:S05]  /*5290*/  MOV R167, R18 ;  /* 0x0000001200a77202 */ /* 0x000fca0000000f00 */
[----:B------:R-:W-:Y:S01]  /*52a0*/  IMAD.MOV.U32 R143, RZ, RZ, R19 ;  /* 0x000000ffff8f7224 */ /* 0x000fe200078e0013 */
[----:B------:R-:W-:Y:S01]  /*52b0*/  MOV R140, R65 ;  /* 0x00000041008c7202 */ /* 0x000fe20000000f00 */
[----:B------:R-:W-:Y:S02]  /*52c0*/  IMAD.MOV.U32 R142, RZ, RZ, R43 ;  /* 0x000000ffff8e7224 */ /* 0x000fe400078e002b */
[----:B------:R-:W-:Y:S01]  /*52d0*/  IMAD.MOV.U32 R141, RZ, RZ, R86 ;  /* 0x000000ffff8d7224 */ /* 0x000fe200078e0056 */
[C---:B-1----:R-:W-:Y:S07]  /*52e0*/  HMMA.16816.F32 R40, R4.reuse, R8, R136 ;  /* 0x000000080428723c */ /* 0x042fee0000001888 */
[----:B------:R-:W-:Y:S01]  /*52f0*/  MOV R139, R85 ;  /* 0x00000055008b7202 */ /* 0x000fe20000000f00 */
[----:B------:R-:W-:Y:S01]  /*5300*/  HMMA.16816.F32 R16, R4, R10, R120 ;  /* 0x0000000a0410723c */ /* 0x000fe20000001878 */
[----:B------:R-:W1:Y:S03]  /*5310*/  LDSM.16.MT88.4 R8, [R228+0x4000] ;  /* 0x00400000e408783b */ /* 0x000e660000004200 */
[----:B------:R-:W-:-:S02]  /*5320*/  IMAD.MOV.U32 R138, RZ, RZ, R139 ;  /* 0x000000ffff8a7224 */ /* 0x000fc400078e008b */
[----:B------:R-:W-:Y:S01]  /*5330*/  IMAD.MOV.U32 R139, RZ, RZ, R140 ;  /* 0x000000ffff8b7224 */ /* 0x000fe200078e008c */
[----:B------:R-:W-:Y:S01]  /*5340*/  MOV R140, R141 ;  /* 0x0000008d008c7202 */ /* 0x000fe20000000f00 */
[----:B------:R-:W-:Y:S02]  /*5350*/  IMAD.MOV.U32 R141, RZ, RZ, R142 ;  /* 0x000000ffff8d7224 */ /* 0x000fe400078e008e */
[----:B------:R-:W-:Y:S01]  /*5360*/  IMAD.MOV.U32 R142, RZ, RZ, R143 ;  /* 0x000000ffff8e7224 */ /* 0x000fe200078e008f */
[----:B------:R-:W-:Y:S01]  /*5370*/  MOV R143, R164 ;  /* 0x000000a4008f7202 */ /* 0x000fe20000000f00 */
[----:B------:R-:W-:Y:S02]  /*5380*/  IMAD.MOV.U32 R164, RZ, RZ, R166 ;  /* 0x000000ffffa47224 */ /* 0x000fe400078e00a6 */
[----:B------:R-:W-:Y:S01]  /*5390*/  IMAD.MOV.U32 R166, RZ, RZ, R167 ;  /* 0x000000ffffa67224 */ /* 0x000fe200078e00a7 */
[----:B------:R-:W-:Y:S01]  /*53a0*/  MOV R167, R144 ;  /* 0x0000009000a77202 */ /* 0x000fe20000000f00 */
        /* <DEDUP_REMOVED lines=9> */
[--C-:B------:R-:W-:Y:S01]  /*5440*/  FFMA.FTZ R79, R79, c[0x0][0x2d0], -R0.reuse ;  /* 0x0000b4004f4f7a23 */ /* 0x100fe20000010800 */
[----:B------:R2:W5:Y:S01]  /*5450*/  LDL.LU R159, [R1+0x80] ;  /* 0x00008000019f7983 */ /* 0x0005620000300800 */
[C---:B-1----:R-:W-:Y:S08]  /*5460*/  HMMA.16816.F32 R44, R4.reuse, R8, R124 ;  /* 0x00000008042c723c */ /* 0x042ff0000000187c */
[C---:B------:R-:W-:Y:S01]  /*5470*/  HMMA.16816.F32 R64, R4.reuse, R10, R116 ;  /* 0x0000000a0440723c */ /* 0x040fe20000001874 */
[----:B------:R-:W1:Y:S07]  /*5480*/  LDSM.16.MT88.4 R8, [R227+0x4000] ;  /* 0x00400000e308783b */ /* 0x000e6e0000004200 */
        /* <DEDUP_REMOVED lines=13> */
[----:B------:R-:W-:Y:S01]  /*5560*/  HMMA.16816.F32 R104, R4, R10, R72 ;  /* 0x0000000a0468723c */ /* 0x000fe20000001848 */
[----:B------:R-:W1:Y:S01]  /*5570*/  LDSM.16.MT88.4 R8, [R230+0x7000] ;  /* 0x00700000e608783b */ /* 0x000e620000004200 */
[----:B------:R3:W-:Y:S02]  /*5580*/  MUFU.EX2 R82, R3 ;  /* 0x0000000300527308 */ /* 0x0007e40000000800 */
[----:B---3--:R-:W-:-:S02]  /*5590*/  FFMA.FTZ R3, R138, c[0x0][0x2d0], -R0 ;  /* 0x0000b4008a037a23 */ /* 0x008fc40000010800 */
[----:B------:R-:W-:Y:S02]  /*55a0*/  IMAD.MOV.U32 R138, RZ, RZ, R139 ;  /* 0x000000ffff8a7224 */ /* 0x000fe400078e008b */
[----:B------:R-:W-:Y:S02]  /*55b0*/  IMAD.MOV.U32 R139, RZ, RZ, R140 ;  /* 0x000000ffff8b7224 */ /* 0x000fe400078e008c */
[----:B------:R3:W4:Y:S01]  /*55c0*/  MUFU.EX2 R81, R3 ;  /* 0x0000000300517308 */ /* 0x0007220000000800 */
[----:B------:R-:W-:Y:S01]  /*55d0*/  MOV R140, R141 ;  /* 0x0000008d008c7202 */ /* 0x000fe20000000f00 */
[----:B------:R-:W-:Y:S02]  /*55e0*/  IMAD.MOV.U32 R141, RZ, RZ, R142 ;  /* 0x000000ffff8d7224 */ /* 0x000fe400078e008e */
[----:B------:R-:W-:Y:S01]  /*55f0*/  IMAD.MOV.U32 R142, RZ, RZ, R143 ;  /* 0x000000ffff8e7224 */ /* 0x000fe200078e008f */
[----:B------:R-:W-:Y:S01]  /*5600*/  MOV R143, R164 ;  /* 0x000000a4008f7202 */ /* 0x000fe20000000f00 */
[----:B------:R-:W-:-:S02]  /*5610*/  IMAD.MOV.U32 R164, RZ, RZ, R166 ;  /* 0x000000ffffa47224 */ /* 0x000fc400078e00a6 */
[----:B------:R-:W-:Y:S01]  /*5620*/  IMAD.MOV.U32 R166, RZ, RZ, R167 ;  /* 0x000000ffffa67224 */ /* 0x000fe200078e00a7 */
[----:B------:R-:W-:Y:S01]  /*5630*/  MOV R167, R144 ;  /* 0x0000009000a77202 */ /* 0x000fe20000000f00 */
[----:B---3--:R-:W-:Y:S02]  /*5640*/  FFMA.FTZ R3, R138, c[0x0][0x2d0], -R0 ;  /* 0x0000b4008a037a23 */ /* 0x008fe40000010800 */
[----:B------:R-:W-:Y:S01]  /*5650*/  IMAD.MOV.U32 R138, RZ, RZ, R139 ;  /* 0x000000ffff8a7224 */ /* 0x000fe200078e008b */
[----:B------:R-:W-:Y:S01]  /*5660*/  MOV R139, R140 ;  /* 0x0000008c008b7202 */ /* 0x000fe20000000f00 */
[----:B------:R3:W-:Y:S01]  /*5670*/  MUFU.EX2 R89, R3 ;  /* 0x0000000300597308 */ /* 0x0007e20000000800 */
[----:B------:R-:W-:Y:S01]  /*5680*/  IMAD.MOV.U32 R140, RZ, RZ, R141 ;  /* 0x000000ffff8c7224 */ /* 0x000fe200078e008d */
[----:B-1----:R-:W-:Y:S01]  /*5690*/  HMMA.16816.F32 R36, R4, R8, R36 ;  /* 0x000000080424723c */ /* 0x002fe20000001824 */
[----:B------:R-:W-:Y:S01]  /*56a0*/  IMAD.MOV.U32 R141, RZ, RZ, R142 ;  /* 0x000000ffff8d7224 */ /* 0x000fe200078e008e */
[----:B------:R-:W-:Y:S01]  /*56b0*/  MOV R142, R143 ;  /* 0x0000008f008e7202 */ /* 0x000fe20000000f00 */
[----:B------:R-:W-:-:S02]  /*56c0*/  IMAD.MOV.U32 R144, RZ, RZ, R145 ;  /* 0x000000ffff907224 */ /* 0x000fc400078e0091 */
[----:B------:R-:W-:Y:S02]  /*56d0*/  IMAD.MOV.U32 R143, RZ, RZ, R164 ;  /* 0x000000ffff8f7224 */ /* 0x000fe400078e00a4 */
[----:B------:R-:W-:Y:S01]  /*56e0*/  IMAD.MOV.U32 R164, RZ, RZ, R166 ;  /* 0x000000ffffa47224 */ /* 0x000fe200078e00a6 */
[----:B------:R-:W-:Y:S01]  /*56f0*/  MOV R166, R167 ;  /* 0x000000a700a67202 */ /* 0x000fe20000000f00 */
[----:B------:R-:W-:Y:S01]  /*5700*/  HMMA.16816.F32 R92, R4, R10, R12 ;  /* 0x0000000a045c723c */ /* 0x000fe2000000180c */
[----:B---3--:R-:W-:Y:S01]  /*5710*/  FFMA.FTZ R3, R138, c[0x0][0x2d0], -R0 ;  /* 0x0000b4008a037a23 */ /* 0x008fe20000010800 */
[----:B------:R-:W1:Y:S01]  /*5720*/  LDSM.16.MT88.4 R8, [R224+0x1800] ;  /* 0x00180000e008783b */ /* 0x000e620000004200 */
[----:B------:R-:W-:Y:S02]  /*5730*/  IMAD.MOV.U32 R138, RZ, RZ, R139 ;  /* 0x000000ffff8a7224 */ /* 0x000fe400078e008b */
[----:B------:R3:W-:Y:S01]  /*5740*/  MUFU.EX2 R75, R3 ;  /* 0x00000003004b7308 */ /* 0x0007e20000000800 */
[----:B------:R-:W-:Y:S01]  /*5750*/  IMAD.MOV.U32 R139, RZ, RZ, R140 ;  /* 0x000000ffff8b7224 */ /* 0x000fe200078e008c */
[----:B------:R-:W-:Y:S01]  /*5760*/  MOV R140, R141 ;  /* 0x0000008d008c7202 */ /* 0x000fe20000000f00 */
[----:B------:R-:W-:-:S02]  /*5770*/  IMAD.MOV.U32 R167, RZ, RZ, R144 ;  /* 0x000000ffffa77224 */ /* 0x000fc400078e0090 */
[----:B------:R-:W-:Y:S02]  /*5780*/  IMAD.MOV.U32 R141, RZ, RZ, R142 ;  /* 0x000000ffff8d7224 */ /* 0x000fe400078e008e */
[----:B------:R-:W-:Y:S01]  /*5790*/  IMAD.MOV.U32 R142, RZ, RZ, R143 ;  /* 0x000000ffff8e7224 */ /* 0x000fe200078e008f */
[----:B------:R-:W-:Y:S01]  /*57a0*/  MOV R143, R164 ;  /* 0x000000a4008f7202 */ /* 0x000fe20000000f00 */
[----:B------:R-:W-:Y:S02]  /*57b0*/  IMAD.MOV.U32 R164, RZ, RZ, R166 ;  /* 0x000000ffffa47224 */ /* 0x000fe400078e00a6 */
[----:B---3--:R-:W-:-:S04]  /*57c0*/  FADD.FTZ R3, R102, R213 ;  /* 0x000000d566037221 */ /* 0x008fc80000010000 */
[----:B------:R-:W-:Y:S02]  /*57d0*/  FADD.FTZ R6, R103, R3 ;  /* 0x0000000367067221 */ /* 0x000fe40000010000 */
[----:B------:R-:W-:Y:S01]  /*57e0*/  FFMA.FTZ R3, R138, c[0x0][0x2d0], -R2 ;  /* 0x0000b4008a037a23 */ /* 0x000fe20000010802 */
[----:B------:R-:W-:Y:S01]  /*57f0*/  MOV R138, R139 ;  /* 0x0000008b008a7202 */ /* 0x000fe20000000f00 */
[----:B------:R-:W-:Y:S02]  /*5800*/  IMAD.MOV.U32 R145, RZ, RZ, R146 ;  /* 0x000000ffff917224 */ /* 0x000fe400078e0092 */
[----:B------:R-:W-:Y:S02]  /*5810*/  IMAD.MOV.U32 R166, RZ, RZ, R167 ;  /* 0x000000ffffa67224 */ /* 0x000fe400078e00a7 */
[----:B------:R-:W-:Y:S02]  /*5820*/  IMAD.MOV.U32 R139, RZ, RZ, R140 ;  /* 0x000000ffff8b7224 */ /* 0x000fe400078e008c */
[----:B------:R-:W-:Y:S01]  /*5830*/  IMAD.MOV.U32 R140, RZ, RZ, R141 ;  /* 0x000000ffff8c7224 */ /* 0x000fe200078e008d */
[----:B------:R-:W-:Y:S01]  /*5840*/  MOV R141, R142 ;  /* 0x0000008e008d7202 */ /* 0x000fe20000000f00 */
[----:B------:R-:W-:-:S02]  /*5850*/  IMAD.MOV.U32 R142, RZ, RZ, R143 ;  /* 0x000000ffff8e7224 */ /* 0x000fc400078e008f */
[----:B------:R-:W-:Y:S02]  /*5860*/  IMAD.MOV.U32 R144, RZ, RZ, R145 ;  /* 0x000000ffff907224 */ /* 0x000fe400078e0091 */
[----:B------:R-:W-:Y:S01]  /*5870*/  IMAD.MOV.U32 R143, RZ, RZ, R164 ;  /* 0x000000ffff8f7224 */ /* 0x000fe200078e00a4 */
[----:B------:R-:W-:Y:S01]  /*5880*/  MOV R164, R166 ;  /* 0x000000a600a47202 */ /* 0x000fe20000000f00 */
[----:B------:R-:W-:Y:S01]  /*5890*/  FFMA.FTZ R4, R215, c[0x0][0x2d0], -R2 ;  /* 0x0000b400d7047a23 */ /* 0x000fe20000010802 */
[----:B------:R3:W-:Y:S01]  /*58a0*/  MUFU.EX2 R166, R3 ;  /* 0x0000000300a67308 */ /* 0x0007e20000000800 */
[----:B------:R-:W-:Y:S02]  /*58b0*/  MOV R167, R144 ;  /* 0x0000009000a77202 */ /* 0x000fe40000000f00 */
[----:B------:R-:W-:Y:S01]  /*58c0*/  MOV R146, R147 ;  /* 0x0000009300927202 */ /* 0x000fe20000000f00 */
[----:B------:R-:W-:-:S04]  /*58d0*/  IMAD.MOV.U32 R147, RZ, RZ, R208 ;  /* 0x000000ffff937224 */ /* 0x000fc800078e00d0 */
[----:B------:R1:W-:Y:S01]  /*58e0*/  MUFU.EX2 R80, R4 ;  /* 0x0000000400507308 */ /* 0x0003e20000000800 */
[----:B------:R-:W-:Y:S02]  /*58f0*/  IMAD.MOV.U32 R208, RZ, RZ, R209 ;  /* 0x000000ffffd07224 */ /* 0x000fe400078e00d1 */
[----:B---3--:R-:W-:Y:S02]  /*5900*/  FFMA.FTZ R3, R138, c[0x0][0x2d0], -R2 ;  /* 0x0000b4008a037a23 */ /* 0x008fe40000010802 */
[----:B------:R-:W-:Y:S02]  /*5910*/  IMAD.MOV.U32 R138, RZ, RZ, R139 ;  /* 0x000000ffff8a7224 */ /* 0x000fe400078e008b */
[----:B------:R-:W-:Y:S01]  /*5920*/  IMAD.MOV.U32 R139, RZ, RZ, R140 ;  /* 0x000000ffff8b7224 */ /* 0x000fe200078e008c */
[----:B------:R-:W-:Y:S01]  /*5930*/  MOV R140, R141 ;  /* 0x0000008d008c7202 */ /* 0x000fe20000000f00 */
[----:B------:R-:W-:Y:S02]  /*5940*/  IMAD.MOV.U32 R141, RZ, RZ, R142 ;  /* 0x000000ffff8d7224 */ /* 0x000fe400078e008e */
[----:B-1----:R-:W-:-:S02]  /*5950*/  FFMA.FTZ R4, R165, c[0x0][0x2d0], -R2 ;  /* 0x0000b400a5047a23 */ /* 0x002fc40000010802 */
[----:B------:R-:W-:Y:S01]  /*5960*/  IMAD.MOV.U32 R142, RZ, RZ, R143 ;  /* 0x000000ffff8e7224 */ /* 0x000fe200078e008f */
[----:B------:R-:W-:Y:S01]  /*5970*/  MOV R143, R164 ;  /* 0x000000a4008f7202 */ /* 0x000fe20000000f00 */
[----:B------:R-:W-:Y:S01]  /*5980*/  IMAD.MOV.U32 R164, RZ, RZ, R167 ;  /* 0x000000ffffa47224 */ /* 0x000fe200078e00a7 */
[----:B------:R-:W-:Y:S01]  /*5990*/  MOV R209, R210 ;  /* 0x000000d200d17202 */ /* 0x000fe20000000f00 */
[----:B------:R-:W-:Y:S01]  /*59a0*/  MUFU.EX2 R167, R3 ;  /* 0x0000000300a77308 */ /* 0x000fe20000000800 */
[----:B------:R-:W-:Y:S01]  /*59b0*/  IMAD.MOV.U32 R210, RZ, RZ, R211 ;  /* 0x000000ffffd27224 */ /* 0x000fe200078e00d3 */
[----:B------:R-:W-:Y:S01]  /*59c0*/  MOV R145, R146 ;  /* 0x0000009200917202 */ /* 0x000fe20000000f00 */
[----:B------:R-:W-:Y:S01]  /*59d0*/  IMAD.MOV.U32 R211, RZ, RZ, R152 ;  /* 0x000000ffffd37224 */ /* 0x000fe200078e0098 */
[----:B------:R-:W-:Y:S01]  /*59e0*/  MOV R152, R153 ;  /* 0x0000009900987202 */ /* 0x000fe20000000f00 */
[----:B------:R-:W-:-:S03]  /*59f0*/  IMAD.MOV.U32 R146, RZ, RZ, R147 ;  /* 0x000000ffff927224 */ /* 0x000fc600078e0093 */
[----:B------:R4:W1:Y:S01]  /*5a00*/  MUFU.EX2 R165, R4 ;  /* 0x0000000400a57308 */ /* 0x0008620000000800 */
[----:B------:R-:W-:Y:S01]  /*5a10*/  IMAD.MOV.U32 R147, RZ, RZ, R208 ;  /* 0x000000ffff937224 */ /* 0x000fe200078e00d0 */
[----:B------:R-:W-:Y:S01]  /*5a20*/  MOV R208, R209 ;  /* 0x000000d100d07202 */ /* 0x000fe20000000f00 */
[----:B------:R-:W-:Y:S02]  /*5a30*/  IMAD.MOV.U32 R153, RZ, RZ, R158 ;  /* 0x000000ffff997224 */ /* 0x000fe400078e009e */
[----:B------:R-:W-:Y:S01]  /*5a40*/  IMAD.MOV.U32 R209, RZ, RZ, R210 ;  /* 0x000000ffffd17224 */ /* 0x000fe200078e00d2 */
[----:B------:R2:W5:Y:S01]  /*5a50*/  LDL.LU R158, [R1+0x7c] ;  /* 0x00007c00019e7983 */ /* 0x0005620000300800 */
[----:B------:R-:W-:Y:S01]  /*5a60*/  IMAD.MOV.U32 R210, RZ, RZ, R211 ;  /* 0x000000ffffd27224 */ /* 0x000fe200078e00d3 */
[----:B------:R-:W-:Y:S01]  /*5a70*/  MOV R211, R152 ;  /* 0x0000009800d37202 */ /* 0x000fe20000000f00 */
[----:B------:R-:W-:Y:S02]  /*5a80*/  IMAD.MOV.U32 R144, RZ, RZ, R145 ;  /* 0x000000ffff907224 */ /* 0x000fe400078e0091 */
[----:B------:R-:W-:Y:S01]  /*5a90*/  IMAD.MOV.U32 R145, RZ, RZ, R146 ;  /* 0x000000ffff917224 */ /* 0x000fe200078e0092 */
[----:B------:R-:W-:Y:S01]  /*5aa0*/  MOV R146, R147 ;  /* 0x0000009300927202 */ /* 0x000fe20000000f00 */
[----:B------:R-:W-:-:S02]  /*5ab0*/  FADD.FTZ R5, R150, R212 ;  /* 0x000000d496057221 */ /* 0x000fc40000010000 */
[----:B------:R-:W-:Y:S02]  /*5ac0*/  IMAD.MOV.U32 R152, RZ, RZ, R153 ;  /* 0x000000ffff987224 */ /* 0x000fe400078e0099 */
[----:B------:R-:W-:Y:S02]  /*5ad0*/  IMAD.MOV.U32 R153, RZ, RZ, R222 ;  /* 0x000000ffff997224 */ /* 0x000fe400078e00de */
[----:B------:R-:W-:Y:S01]  /*5ae0*/  IMAD.MOV.U32 R147, RZ, RZ, R208 ;  /* 0x000000ffff937224 */ /* 0x000fe200078e00d0 */
[----:B------:R-:W-:Y:S01]  /*5af0*/  MOV R222, R157 ;  /* 0x0000009d00de7202 */ /* 0x000fe20000000f00 */
[----:B------:R-:W-:Y:S01]  /*5b00*/  IMAD.MOV.U32 R208, RZ, RZ, R209 ;  /* 0x000000ffffd07224 */ /* 0x000fe200078e00d1 */
[----:B------:R-:W-:Y:S01]  /*5b10*/  MOV R209, R210 ;  /* 0x000000d200d17202 */ /* 0x000fe20000000f00 */
[----:B------:R-:W-:Y:S01]  /*5b20*/  FADD.FTZ R5, R151, R5 ;  /* 0x0000000597057221 */ /* 0x000fe20000010000 */
[----:B----4-:R-:W-:Y:S01]  /*5b30*/  F2FP.PACK_AB R4, R81, R82 ;  /* 0x000000525104723e */ /* 0x010fe200000000ff */
[----:B------:R-:W-:Y:S01]  /*5b40*/  IMAD.MOV.U32 R210, RZ, RZ, R211 ;  /* 0x000000ffffd27224 */ /* 0x000fe200078e00d3 */
[----:B-1----:R-:W-:Y:S01]  /*5b50*/  F2FP.PACK_AB R7, R165, R167 ;  /* 0x000000a7a507723e */ /* 0x002fe200000000ff */
[----:B------:R-:W-:Y:S01]  /*5b60*/  IMAD.MOV.U32 R211, RZ, RZ, R152 ;  /* 0x000000ffffd37224 */ /* 0x000fe200078e0098 */
[----:B------:R-:W-:Y:S01]  /*5b70*/  MOV R152, R153 ;  /* 0x0000009900987202 */ /* 0x000fe20000000f00 */
[----:B------:R-:W-:Y:S01]  /*5b80*/  FADD.FTZ R3, R148, R6 ;  /* 0x0000000694037221 */ /* 0x000fe20000010000 */
[----:B------:R-:W-:Y:S01]  /*5b90*/  F2FP.PACK_AB R6, R75, R89 ;  /* 0x000000594b06723e */ /* 0x000fe200000000ff */
[----:B------:R-:W-:Y:S01]  /*5ba0*/  FADD.FTZ R12, R214, R5 ;  /* 0x00000005d60c7221 */ /* 0x000fe20000010000 */
[----:B------:R-:W-:Y:S01]  /*5bb0*/  F2FP.PACK_AB R5, R166, R80 ;  /* 0x00000050a605723e */ /* 0x000fe200000000ff */
[----:B------:R-:W-:Y:S01]  /*5bc0*/  IMAD.MOV.U32 R153, RZ, RZ, R222 ;  /* 0x000000ffff997224 */ /* 0x000fe200078e00de */
[----:B------:R2:W5:Y:S01]  /*5bd0*/  LDL.LU R157, [R1+0x78] ;  /* 0x00007800019d7983 */ /* 0x0005620000300800 */
[--C-:B------:R-:W-:Y:S01]  /*5be0*/  FFMA.FTZ R83, R138, c[0x0][0x2d0], -R0.reuse ;  /* 0x0000b4008a537a23 */ /* 0x100fe20000010800 */
[----:B------:R-:W-:Y:S01]  /*5bf0*/  MOV R138, R144 ;  /* 0x00000090008a7202 */ /* 0x000fe20000000f00 */
[----:B------:R-:W-:-:S02]  /*5c00*/  FFMA.FTZ R14, R140, c[0x0][0x2d0], -R0 ;  /* 0x0000b4008c0e7a23 */ /* 0x000fc40000010800 */
[----:B------:R-:W-:Y:S02]  /*5c10*/  IMAD.MOV.U32 R144, RZ, RZ, R152 ;  /* 0x000000ffff907224 */ /* 0x000fe400078e0098 */
[--C-:B------:R-:W-:Y:S02]  /*5c20*/  FFMA.FTZ R15, R139, c[0x0][0x2d0], -R0.reuse ;  /* 0x0000b4008b0f7a23 */ /* 0x100fe40000010800 */
[----:B------:R-:W-:Y:S02]  /*5c30*/  IMAD.MOV.U32 R140, RZ, RZ, R147 ;  /* 0x000000ffff8c7224 */ /* 0x000fe400078e0093 */
[----:B------:R-:W-:Y:S01]  /*5c40*/  IMAD.MOV.U32 R152, RZ, RZ, R153 ;  /* 0x000000ffff987224 */ /* 0x000fe200078e0099 */
[----:B------:R-:W-:Y:S01]  /*5c50*/  MOV R153, R154 ;  /* 0x0000009a00997202 */ /* 0x000fe20000000f00 */
[----:B------:R-:W-:Y:S02]  /*5c60*/  IMAD.MOV.U32 R139, RZ, RZ, R145 ;  /* 0x000000ffff8b7224 */ /* 0x000fe400078e0091 */
[----:B------:R-:W-:-:S02]  /*5c70*/  FFMA.FTZ R88, R146, c[0x0][0x2d0], -R0 ;  /* 0x0000b40092587a23 */ /* 0x000fc40000010800 */
[----:B------:R-:W-:Y:S01]  /*5c80*/  IMAD.MOV.U32 R147, RZ, RZ, R155 ;  /* 0x000000ffff937224 */ /* 0x000fe200078e009b */
[----:B------:R-:W-:Y:S01]  /*5c90*/  MOV R155, R217 ;  /* 0x000000d9009b7202 */ /* 0x000fe20000000f00 */
[----:B------:R-:W-:Y:S01]  /*5ca0*/  IMAD.MOV.U32 R154, RZ, RZ, R216 ;  /* 0x000000ffff9a7224 */ /* 0x000fe200078e00d8 */
[----:B------:R-:W-:Y:S01]  /*5cb0*/  HMMA.16816.F32 R212, R4, R10, R32 ;  /* 0x0000000a04d4723c */ /* 0x000fe20000001820 */
[----:B------:R-:W-:Y:S02]  /*5cc0*/  IMAD.MOV.U32 R146, RZ, RZ, R218 ;  /* 0x000000ffff927224 */ /* 0x000fe400078e00da */
[----:B------:R-:W-:-:S05]  /*5cd0*/  IMAD.MOV.U32 R145, RZ, RZ, R219 ;  /* 0x000000ffff917224 */ /* 0x000fca00078e00db */
[----:B------:R-:W-:Y:S01]  /*5ce0*/  HMMA.16816.F32 R216, R4, R8, R60 ;  /* 0x0000000804d8723c */ /* 0x000fe2000000183c */
[----:B------:R-:W1:Y:S01]  /*5cf0*/  LDSM.16.MT88.4 R8, [R228+0x1800] ;  /* 0x00180000e408783b */ /* 0x000e620000004200 */
[----:B------:R-:W-:Y:S01]  /*5d00*/  IMAD.MOV.U32 R137, RZ, RZ, R164 ;  /* 0x000000ffff897224 */ /* 0x000fe200078e00a4 */
[----:B------:R-:W-:Y:S01]  /*5d10*/  MOV R164, R211 ;  /* 0x000000d300a47202 */ /* 0x000fe20000000f00 */
[--C-:B------:R-:W-:Y:S01]  /*5d20*/  FFMA.FTZ R74, R141, c[0x0][0x2d0], -R0.reuse ;  /* 0x0000b4008d4a7a23 */ /* 0x100fe20000010800 */
[----:B------:R-:W-:Y:S01]  /*5d30*/  MOV R141, R208 ;  /* 0x000000d0008d7202 */ /* 0x000fe20000000f00 */
[--C-:B------:R-:W-:Y:S02]  /*5d40*/  FFMA.FTZ R73, R142, c[0x0][0x2d0], -R0.reuse ;  /* 0x0000b4008e497a23 */ /* 0x100fe40000010800 */
[----:B------:R-:W-:Y:S02]  /*5d50*/  FFMA.FTZ R72, R143, c[0x0][0x2d0], -R0 ;  /* 0x0000b4008f487a23 */ /* 0x000fe40000010800 */
[----:B------:R-:W-:-:S02]  /*5d60*/  IMAD.MOV.U32 R61, RZ, RZ, R164 ;  /* 0x000000ffff3d7224 */ /* 0x000fc400078e00a4 */
[----:B------:R-:W-:Y:S02]  /*5d70*/  IMAD.MOV.U32 R142, RZ, RZ, R209 ;  /* 0x000000ffff8e7224 */ /* 0x000fe400078e00d1 */
[----:B------:R-:W-:Y:S02]  /*5d80*/  IMAD.MOV.U32 R143, RZ, RZ, R210 ;  /* 0x000000ffff8f7224 */ /* 0x000fe400078e00d2 */
[----:B------:R-:W-:Y:S02]  /*5d90*/  IMAD.MOV.U32 R164, RZ, RZ, R152 ;  /* 0x000000ffffa47224 */ /* 0x000fe400078e0098 */
[----:B------:R-:W-:Y:S02]  /*5da0*/  IMAD.MOV.U32 R62, RZ, RZ, R153 ;  /* 0x000000ffff3e7224 */ /* 0x000fe400078e0099 */
[----:B------:R-:W-:Y:S02]  /*5db0*/  IMAD.MOV.U32 R103, RZ, RZ, R154 ;  /* 0x000000ffff677224 */ /* 0x000fe400078e009a */
[----:B------:R-:W-:Y:S01]  /*5dc0*/  IMAD.MOV.U32 R0, RZ, RZ, R155 ;  /* 0x000000ffff007224 */ /* 0x000fe200078e009b */
[C---:B-1----:R-:W-:Y:S08]  /*5dd0*/  HMMA.16816.F32 R208, R4.reuse, R8, R56 ;  /* 0x0000000804d0723c */ /* 0x042ff00000001838 */
[----:B------:R-:W-:Y:S01]  /*5de0*/  HMMA.16816.F32 R152, R4, R10, R28 ;  /* 0x0000000a0498723c */ /* 0x000fe2000000181c */
[----:B------:R-:W1:Y:S01]  /*5df0*/  LDSM.16.MT88.4 R8, [R227+0x1800] ;  /* 0x00180000e308783b */ /* 0x000e620000004200 */
[----:B------:R-:W-:Y:S01]  /*5e00*/  FADD.FTZ R13, R149, R3 ;  /* 0x00000003950d7221 */ /* 0x000fe20000010000 */
[----:B------:R-:W-:Y:S01]  /*5e10*/  MOV R102, R142 ;  /* 0x0000008e00667202 */ /* 0x000fe20000000f00 */
[----:B------:R-:W-:-:S02]  /*5e20*/  IMAD.MOV.U32 R35, RZ, RZ, R140 ;  /* 0x000000ffff237224 */ /* 0x000fc400078e008c */
[----:B------:R-:W-:Y:S02]  /*5e30*/  IMAD.MOV.U32 R60, RZ, RZ, R141 ;  /* 0x000000ffff3c7224 */ /* 0x000fe400078e008d */
[----:B------:R-:W-:Y:S01]  /*5e40*/  IMAD.MOV.U32 R3, RZ, RZ, R143 ;  /* 0x000000ffff037224 */ /* 0x000fe200078e008f */
[C---:B-1----:R-:W-:Y:S08]  /*5e50*/  HMMA.16816.F32 R148, R4.reuse, R8, R52 ;  /* 0x000000080494723c */ /* 0x042ff00000001834 */
[----:B------:R-:W-:Y:S01]  /*5e60*/  HMMA.16816.F32 R140, R4, R10, R24 ;  /* 0x0000000a048c723c */ /* 0x000fe20000001818 */
[----:B------:R-:W1:Y:S01]  /*5e70*/  LDSM.16.MT88.4 R8, [R230+0x1800] ;  /* 0x00180000e608783b */ /* 0x000e620000004200 */
[----:B------:R-:W-:Y:S01]  /*5e80*/  MOV R34, R75 ;  /* 0x0000004b00227202 */ /* 0x000fe20000000f00 */
[----:B------:R-:W-:Y:S01]  /*5e90*/  IMAD.MOV.U32 R57, RZ, RZ, R138 ;  /* 0x000000ffff397224 */ /* 0x000fe200078e008a */
[----:B------:R-:W-:Y:S01]  /*5ea0*/  MOV R58, R137 ;  /* 0x00000089003a7202 */ /* 0x000fe20000000f00 */
[----:B------:R-:W-:Y:S01]  /*5eb0*/  IMAD.MOV.U32 R33, RZ, RZ, R139 ;  /* 0x000000ffff217224 */ /* 0x000fe200078e008b */
[----:B------:R-:W-:Y:S01]  /*5ec0*/  MOV R75, R144 ;  /* 0x00000090004b7202 */ /* 0x000fe20000000f00 */
[----:B------:R-:W-:Y:S01]  /*5ed0*/  IMAD.MOV.U32 R31, RZ, RZ, R145 ;  /* 0x000000ffff1f7224 */ /* 0x000fe200078e0091 */
[----:B------:R-:W-:Y:S01]  /*5ee0*/  MOV R29, R147 ;  /* 0x00000093001d7202 */ /* 0x000fe20000000f00 */
[----:B------:R-:W-:-:S02]  /*5ef0*/  IMAD.MOV.U32 R30, RZ, RZ, R146 ;  /* 0x000000ffff1e7224 */ /* 0x000fc400078e0092 */
[C---:B-1----:R-:W-:Y:S08]  /*5f00*/  HMMA.16816.F32 R144, R4.reuse, R8, R48 ;  /* 0x000000080490723c */ /* 0x042ff00000001830 */
[----:B------:R-:W-:Y:S01]  /*5f10*/  HMMA.16816.F32 R136, R4, R10, R20 ;  /* 0x0000000a0488723c */ /* 0x000fe20000001814 */
[----:B------:R-:W1:Y:S01]  /*5f20*/  LDSM.16.MT88.4 R8, [R224+0x4800] ;  /* 0x00480000e008783b */ /* 0x000e620000004200 */
[----:B------:R-:W-:-:S02]  /*5f30*/  MOV R63, R89 ;  /* 0x00000059003f7202 */ /* 0x000fc40000000f00 */
[----:B------:R-:W-:-:S04]  /*5f40*/  MOV R56, R88 ;  /* 0x0000005800387202 */ /* 0x000fc80000000f00 */
[C---:B-1----:R-:W-:Y:S08]  /*5f50*/  HMMA.16816.F32 R96, R4.reuse, R8, R40 ;  /* 0x000000080460723c */ /* 0x042ff00000001828 */
[----:B------:R-:W-:Y:S01]  /*5f60*/  HMMA.16816.F32 R88, R4, R10, R16 ;  /* 0x0000000a0458723c */ /* 0x000fe20000001810 */
[----:B------:R-:W1:Y:S01]  /*5f70*/  LDSM.16.MT88.4 R8, [R228+0x4800] ;  /* 0x00480000e408783b */ /* 0x000e620000004200 */
[----:B------:R-:W-:-:S05]  /*5f80*/  IMAD.MOV.U32 R59, RZ, RZ, R34 ;  /* 0x000000ffff3b7224 */ /* 0x000fca00078e0022 */
[----:B------:R-:W-:Y:S01]  /*5f90*/  IMAD.MOV.U32 R19, RZ, RZ, R33 ;  /* 0x000000ffff137224 */ /* 0x000fe200078e0021 */
[----:B------:R-:W-:Y:S01]  /*5fa0*/  MOV R18, R35 ;  /* 0x0000002300127202 */ /* 0x000fe20000000f00 */
[C---:B-1----:R-:W-:Y:S08]  /*5fb0*/  HMMA.16816.F32 R44, R4.reuse, R8, R44 ;  /* 0x00000008042c723c */ /* 0x042ff0000000182c */
[C---:B------:R-:W-:Y:S01]  /*5fc0*/  HMMA.16816.F32 R32, R4.reuse, R10, R64 ;  /* 0x0000000a0420723c */ /* 0x040fe20000001840 */
[----:B------:R-:W1:Y:S07]  /*5fd0*/  LDSM.16.MT88.4 R8, [R227+0x4800] ;  /* 0x00480000e308783b */ /* 0x000e6e0000004200 */
[C---:B-1----:R-:W-:Y:S08]  /*5fe0*/  HMMA.16816.F32 R132, R4.reuse, R8, R132 ;  /* 0x000000080484723c */ /* 0x042ff00000001884 */
[----:B------:R-:W-:Y:S01]  /*5ff0*/  HMMA.16816.F32 R68, R4, R10, R68 ;  /* 0x0000000a0444723c */ /* 0x000fe20000001844 */
[----:B------:R-:W1:Y:S01]  /*6000*/  LDSM.16.MT88.4 R8, [R230+0x4800] ;  /* 0x00480000e608783b */ /* 0x000e620000004200 */
[----:B------:R-:W-:Y:S01]  /*6010*/  IMAD.MOV.U32 R17, RZ, RZ, R60 ;  /* 0x000000ffff117224 */ /* 0x000fe200078e003c */
[----:B------:R-:W-:Y:S01]  /*6020*/  MOV R22, R62 ;  /* 0x0000003e00167202 */ /* 0x000fe20000000f00 */
[----:B------:R-:W-:-:S02]  /*6030*/  IMAD.MOV.U32 R23, RZ, RZ, R61 ;  /* 0x000000ffff177224 */ /* 0x000fc400078e003d */
[----:B------:R-:W-:Y:S02]  /*6040*/  IMAD.MOV.U32 R16, RZ, RZ, R63 ;  /* 0x000000ffff107224 */ /* 0x000fe400078e003f */
[C---:B-1----:R-:W-:Y:S08]  /*6050*/  HMMA.16816.F32 R60, R4.reuse, R8, R128 ;  /* 0x00000008043c723c */ /* 0x042ff00000001880 */
[----:B------:R-:W-:Y:S01]  /*6060*/  HMMA.16816.F32 R52, R4, R10, R84 ;  /* 0x0000000a0434723c */ /* 0x000fe20000001854 */
[----:B------:R-:W1:Y:S01]  /*6070*/  LDSM.16.MT88.4 R8, [R224+0x7800] ;  /* 0x00780000e008783b */ /* 0x000e620000004200 */
[----:B------:R-:W-:Y:S01]  /*6080*/  IMAD.MOV.U32 R131, RZ, RZ, R29 ;  /* 0x000000ffff837224 */ /* 0x000fe200078e001d */
[----:B------:R-:W-:Y:S01]  /*6090*/  MOV R21, R30 ;  /* 0x0000001e00157202 */ /* 0x000fe20000000f00 */
[----:B------:R-:W-:-:S04]  /*60a0*/  IMAD.MOV.U32 R20, RZ, RZ, R31 ;  /* 0x000000ffff147224 */ /* 0x000fc800078e001f */
[C---:B-1----:R-:W-:Y:S08]  /*60b0*/  HMMA.16816.F32 R40, R4.reuse, R8, R124 ;  /* 0x000000080428723c */ /* 0x042ff0000000187c */
[----:B------:R-:W-:Y:S01]  /*60c0*/  HMMA.16816.F32 R28, R4, R10, R112 ;  /* 0x0000000a041c723c */ /* 0x000fe20000001870 */
[----:B------:R-:W1:Y:S01]  /*60d0*/  LDSM.16.MT88.4 R8, [R228+0x7800] ;  /* 0x00780000e408783b */ /* 0x000e620000004200 */
[----:B------:R-:W-:Y:S01]  /*60e0*/  MOV R85, R74 ;  /* 0x0000004a00557202 */ /* 0x000fe20000000f00 */
[----:B------:R-:W-:Y:S01]  /*60f0*/  IMAD.MOV.U32 R86, RZ, RZ, R73 ;  /* 0x000000ffff567224 */ /* 0x000fe200078e0049 */
[----:B------:R-:W-:Y:S01]  /*6100*/  MOV R126, R75 ;  /* 0x0000004b007e7202 */ /* 0x000fe20000000f00 */
[----:B------:R-:W-:-:S03]  /*6110*/  IMAD.MOV.U32 R87, RZ, RZ, R72 ;  /* 0x000000ffff577224 */ /* 0x000fc600078e0048 */
[C---:B-1----:R-:W-:Y:S08]  /*6120*/  HMMA.16816.F32 R72, R4.reuse, R8, R120 ;  /* 0x000000080448723c */ /* 0x042ff00000001878 */
[----:B------:R-:W-:Y:S01]  /*6130*/  HMMA.16816.F32 R64, R4, R10, R108 ;  /* 0x0000000a0440723c */ /* 0x000fe2000000186c */
[----:B------:R-:W1:Y:S01]  /*6140*/  LDSM.16.MT88.4 R8, [R227+0x7800] ;  /* 0x00780000e308783b */ /* 0x000e620000004200 */
[----:B------:R-:W-:Y:S01]  /*6150*/  IMAD.MOV.U32 R128, RZ, RZ, R56 ;  /* 0x000000ffff807224 */ /* 0x000fe200078e0038 */
[----:B------:R-:W-:Y:S01]  /*6160*/  MOV R129, R57 ;  /* 0x0000003900817202 */ /* 0x000fe20000000f00 */
[----:B------:R-:W-:-:S02]  /*6170*/  IMAD.MOV.U32 R130, RZ, RZ, R58 ;  /* 0x000000ffff827224 */ /* 0x000fc400078e003a */
[----:B------:R-:W-:Y:S02]  /*6180*/  IMAD.MOV.U32 R84, RZ, RZ, R59 ;  /* 0x000000ffff547224 */ /* 0x000fe400078e003b */
[----:B------:R-:W-:Y:S01]  /*6190*/  FFMA.FTZ R0, R0, c[0x0][0x2d0], -R2 ;  /* 0x0000b40000007a23 */ /* 0x000fe20000010802 */
[C---:B-1----:R-:W-:Y:S08]  /*61a0*/  HMMA.16816.F32 R56, R4.reuse, R8, R116 ;  /* 0x000000080438723c */ /* 0x042ff00000001874 */
[----:B------:R-:W-:Y:S01]  /*61b0*/  HMMA.16816.F32 R48, R4, R10, R104 ;  /* 0x0000000a0430723c */ /* 0x000fe20000001868 */
[----:B------:R-:W1:Y:S01]  /*61c0*/  LDSM.16.MT88.4 R8, [R230+0x7800] ;  /* 0x00780000e608783b */ /* 0x000e620000004200 */
[----:B------:R-:W-:-:S02]  /*61d0*/  IMAD.MOV.U32 R127, RZ, RZ, R164 ;  /* 0x000000ffff7f7224 */ /* 0x000fc400078e00a4 */
[----:B------:R-:W-:Y:S02]  /*61e0*/  IMAD.MOV.U32 R125, RZ, RZ, R103 ;  /* 0x000000ffff7d7224 */ /* 0x000fe400078e0067 */
[----:B------:R3:W-:Y:S01]  /*61f0*/  MUFU.EX2 R103, R0 ;  /* 0x0000000000677308 */ /* 0x0007e20000000800 */
[----:B------:R-:W-:Y:S02]  /*6200*/  FFMA.FTZ R3, R3, c[0x0][0x2d0], -R2 ;  /* 0x0000b40003037a23 */ /* 0x000fe40000010802 */
[----:B---3--:R-:W-:Y:S01]  /*6210*/  FADD.FTZ R0, R126, R12 ;  /* 0x0000000c7e007221 */ /* 0x008fe20000010000 */
        /* <DEDUP_REMOVED lines=10> */
[C---:B-1----:R-:W-:Y:S01]  /*62c0*/  HMMA.16816.F32 R36, R4.reuse, R8, R36 ;  /* 0x000000080424723c */ /* 0x042fe20000001824 */
[----:B------:R-:W-:Y:S07]  /*62d0*/  MUFU.EX2 R107, R15 ;  /* 0x0000000f006b7308 */ /* 0x000fee0000000800 */
[----:B------:R-:W-:Y:S01]  /*62e0*/  HMMA.16816.F32 R24, R4, R10, R92 ;  /* 0x0000000a0418723c */ /* 0x000fe2000000185c */
[----:B------:R1:W-:Y:S01]  /*62f0*/  MUFU.EX2 R164, R14 ;  /* 0x0000000e00a47308 */ /* 0x0003e20000000800 */
[----:B------:R-:W-:Y:S05]  /*6300*/  LDSM.16.MT88.4 R8, [R227+0x2000] ;  /* 0x00200000e308783b */ /* 0x000fea0000004200 */
[----:B------:R-:W-:-:S02]  /*6310*/  FADD.FTZ R4, R102, R13 ;  /* 0x0000000d66047221 */ /* 0x000fc40000010000 */
[----:B------:R3:W4:Y:S02]  /*6320*/  MUFU.EX2 R102, R3 ;  /* 0x0000000300667308 */ /* 0x0007240000000800 */
[----:B------:R-:W-:Y:S01]  /*6330*/  FADD.FTZ R4, R19, R4 ;  /* 0x0000000413047221 */ /* 0x000fe20000010000 */
[----:B-1----:R-:W-:Y:S01]  /*6340*/  LDSM.16.MT88.4 R12, [R228+0x2000] ;  /* 0x00200000e40c783b */ /* 0x002fe20000004200 */
[----:B---3--:R-:W-:Y:S02]  /*6350*/  FADD.FTZ R3, R17, R0 ;  /* 0x0000000011037221 */ /* 0x008fe40000010000 */
[--C-:B------:R-:W-:Y:S02]  /*6360*/  FFMA.FTZ R0, R18, c[0x0][0x2d0], -R2.reuse ;  /* 0x0000b40012007a23 */ /* 0x100fe40000010802 */
[----:B------:R-:W1:Y:S02]  /*6370*/  LDSM.16.MT88.4 R16, [R224+0x2000] ;  /* 0x00200000e010783b */ /* 0x000e640000004200 */
[----:B------:R3:W-:Y:S08]  /*6380*/  MUFU.EX2 R104, R0 ;  /* 0x0000000000687308 */ /* 0x0007f00000000800 */
[----:B------:R-:W-:Y:S01]  /*6390*/  MUFU.EX2 R92, R83 ;  /* 0x00000053005c7308 */ /* 0x000fe20000000800 */
[----:B---3--:R-:W-:-:S07]  /*63a0*/  FFMA.FTZ R0, R125, c[0x0][0x2d0], -R2 ;  /* 0x0000b4007d007a23 */ /* 0x008fce0000010802 */
[----:B------:R-:W3:Y:S08]  /*63b0*/  MUFU.EX2 R106, R79 ;  /* 0x0000004f006a7308 */ /* 0x000ef00000000800 */
[----:B------:R-:W1:Y:S01]  /*63c0*/  MUFU.EX2 R105, R0 ;  /* 0x0000000000697308 */ /* 0x000e620000000800 */
[----:B------:R-:W-:Y:S01]  /*63d0*/  MOV R122, R128 ;  /* 0x00000080007a7202 */ /* 0x000fe20000000f00 */
[----:B------:R-:W-:-:S02]  /*63e0*/  IMAD.MOV.U32 R128, RZ, RZ, R129 ;  /* 0x000000ffff807224 */ /* 0x000fc400078e0081 */
[----:B------:R-:W-:Y:S01]  /*63f0*/  IMAD.MOV.U32 R129, RZ, RZ, R130 ;  /* 0x000000ffff817224 */ /* 0x000fe200078e0082 */
[----:B------:R-:W-:Y:S01]  /*6400*/  MOV R130, R131 ;  /* 0x0000008300827202 */ /* 0x000fe20000000f00 */
[----:B------:R-:W-:Y:S01]  /*6410*/  IMAD.MOV.U32 R131, RZ, RZ, R22 ;  /* 0x000000ffff837224 */ /* 0x000fe200078e0016 */
[----:B----4-:R-:W-:Y:S01]  /*6420*/  F2FP.PACK_AB R5, R102, R103 ;  /* 0x000000676605723e */ /* 0x010fe200000000ff */
[----:B------:R-:W-:Y:S01]  /*6430*/  FADD.FTZ R22, R77, R4 ;  /* 0x000000044d167221 */ /* 0x000fe20000010000 */
[----:B---3--:R-:W-:Y:S02]  /*6440*/  F2FP.PACK_AB R4, R106, R92 ;  /* 0x0000005c6a04723e */ /* 0x008fe400000000ff */
[----:B------:R-:W-:Y:S02]  /*6450*/  F2FP.PACK_AB R6, R164, R107 ;  /* 0x0000006ba406723e */ /* 0x000fe400000000ff */
[----:B-1----:R-:W-:Y:S01]  /*6460*/  F2FP.PACK_AB R7, R105, R104 ;  /* 0x000000686907723e */ /* 0x002fe200000000ff */
[----:B------:R-:W-:-:S02]  /*6470*/  FADD.FTZ R0, R76, R3 ;  /* 0x000000034c007221 */ /* 0x000fc40000010000 */
[--C-:B------:R-:W-:Y:S02]  /*6480*/  FFMA.FTZ R21, R21, c[0x0][0x2d0], -R2.reuse ;  /* 0x0000b40015157a23 */ /* 0x100fe40000010802 */
[--C-:B------:R-:W-:Y:S02]  /*6490*/  FFMA.FTZ R20, R20, c[0x0][0x2d0], -R2.reuse ;  /* 0x0000b40014147a23 */ /* 0x100fe40000010802 */
[--C-:B------:R-:W-:Y:S02]  /*64a0*/  FFMA.FTZ R3, R126, c[0x0][0x2d0], -R2.reuse ;  /* 0x0000b4007e037a23 */ /* 0x100fe40000010802 */
[----:B------:R-:W-:Y:S01]  /*64b0*/  FFMA.FTZ R23, R23, c[0x0][0x2d0], -R2 ;  /* 0x0000b40017177a23 */ /* 0x000fe20000010802 */
[----:B------:R-:W-:Y:S01]  /*64c0*/  MOV R113, R85 ;  /* 0x0000005500717202 */ /* 0x000fe20000000f00 */
[----:B------:R-:W-:Y:S01]  /*64d0*/  FADD.FTZ R2, R78, R0 ;  /* 0x000000004e027221 */ /* 0x000fe20000010000 */
[----:B------:R-:W-:Y:S01]  /*64e0*/  HMMA.16816.F32 R108, R4, R16, R216 ;  /* 0x00000010046c723c */ /* 0x000fe200000018d8 */
[----:B------:R-:W-:-:S02]  /*64f0*/  IMAD.MOV.U32 R112, RZ, RZ, R84 ;  /* 0x000000ffff707224 */ /* 0x000fc400078e0054 */
[----:B------:R-:W-:Y:S02]  /*6500*/  IMAD.MOV.U32 R114, RZ, RZ, R86 ;  /* 0x000000ffff727224 */ /* 0x000fe400078e0056 */
[----:B------:R-:W-:-:S03]  /*6510*/  IMAD.MOV.U32 R115, RZ, RZ, R87 ;  /* 0x000000ffff737224 */ /* 0x000fc600078e0057 */
[C---:B------:R-:W-:Y:S01]  /*6520*/  HMMA.16816.F32 R76, R4.reuse, R18, R212 ;  /* 0x00000012044c723c */ /* 0x040fe200000018d4 */
[----:B------:R-:W1:Y:S07]  /*6530*/  LDSM.16.MT88.4 R16, [R230+0x2000] ;  /* 0x00200000e610783b */ /* 0x000e6e0000004200 */
[C---:B------:R-:W-:Y:S08]  /*6540*/  HMMA.16816.F32 R116, R4.reuse, R12, R208 ;  /* 0x0000000c0474723c */ /* 0x040ff000000018d0 */
[C---:B------:R-:W-:Y:S01]  /*6550*/  HMMA.16816.F32 R84, R4.reuse, R14, R152 ;  /* 0x0000000e0454723c */ /* 0x040fe20000001898 */
[----:B------:R-:W3:Y:S07]  /*6560*/  LDSM.16.MT88.4 R12, [R224+0x5000] ;  /* 0x00500000e00c783b */ /* 0x000eee0000004200 */
[----:B------:R-:W-:Y:S01]  /*6570*/  HMMA.16816.F32 R140, R4, R10, R140 ;  /* 0x0000000a048c723c */ /* 0x000fe2000000188c */
[----:B------:R-:W-:-:S07]  /*6580*/  IMAD.MOV.U32 R123, RZ, RZ, R127 ;  /* 0x000000ffff7b7224 */ /* 0x000fce00078e007f */
[C---:B------:R-:W-:Y:S01]  /*6590*/  HMMA.16816.F32 R124, R4.reuse, R8, R148 ;  /* 0x00000008047c723c */ /* 0x040fe20000001894 */
[----:B------:R-:W4:Y:S01]  /*65a0*/  LDSM.16.MT88.4 R8, [R228+0x5000] ;  /* 0x00500000e408783b */ /* 0x000f220000004200 */
[----:B------:R-:W-:Y:S02]  /*65b0*/  IMAD.MOV.U32 R222, RZ, RZ, R156 ;  /* 0x000000ffffde7224 */ /* 0x000fe400078e009c */
[----:B------:R-:W-:Y:S01]  /*65c0*/  IMAD.MOV.U32 R95, RZ, RZ, R128 ;  /* 0x000000ffff5f7224 */ /* 0x000fe200078e0080 */
[----:B------:R-:W-:Y:S01]  /*65d0*/  MOV R128, R129 ;  /* 0x0000008100807202 */ /* 0x000fe20000000f00 */
[----:B------:R-:W-:Y:S01]  /*65e0*/  IMAD.MOV.U32 R129, RZ, RZ, R130 ;  /* 0x000000ffff817224 */ /* 0x000fe200078e0082 */
[----:B------:R-:W-:Y:S01]  /*65f0*/  MOV R0, R122 ;  /* 0x0000007a00007202 */ /* 0x000fe20000000f00 */
[----:B------:R-:W-:Y:S01]  /*6600*/  IMAD.MOV.U32 R121, RZ, RZ, R222 ;  /* 0x000000ffff797224 */ /* 0x000fe200078e00de */
[----:B------:R-:W-:Y:S01]  /*6610*/  MOV R130, R131 ;  /* 0x0000008300827202 */ /* 0x000fe20000000f00 */
[----:B------:R-:W-:Y:S01]  /*6620*/  IMAD.MOV.U32 R131, RZ, RZ, R220 ;  /* 0x000000ffff837224 */ /* 0x000fe200078e00dc */
[----:B------:R-:W-:Y:S01]  /*6630*/  MOV R122, R221 ;  /* 0x000000dd007a7202 */ /* 0x000fe20000000f00 */
[C---:B-1----:R-:W-:Y:S01]  /*6640*/  HMMA.16816.F32 R216, R4.reuse, R18, R136 ;  /* 0x0000001204d8723c */ /* 0x042fe20000001888 */
[----:B------:R-:W-:Y:S01]  /*6650*/  MOV R120, R223 ;  /* 0x000000df00787202 */ /* 0x000fe20000000f00 */
[----:B------:R-:W-:Y:S02]  /*6660*/  LDSM.16.MT88.4 R136, [R230+0x2800] ;  /* 0x00280000e688783b */ /* 0x000fe40000004200 */
[----:B------:R-:W-:Y:S01]  /*6670*/  MOV R153, R140 ;  /* 0x0000008c00997202 */ /* 0x000fe20000000f00 */
[----:B------:R-:W-:Y:S01]  /*6680*/  IMAD.MOV.U32 R152, RZ, RZ, R141 ;  /* 0x000000ffff987224 */ /* 0x000fe200078e008d */
[----:B------:R-:W-:Y:S01]  /*6690*/  MOV R94, R142 ;  /* 0x0000008e005e7202 */ /* 0x000fe20000000f00 */
[----:B------:R-:W-:Y:S01]  /*66a0*/  IMAD.MOV.U32 R93, RZ, RZ, R143 ;  /* 0x000000ffff5d7224 */ /* 0x000fe200078e008f */
[C---:B------:R-:W-:Y:S01]  /*66b0*/  HMMA.16816.F32 R220, R4.reuse, R16, R144 ;  /* 0x0000001004dc723c */ /* 0x040fe20000001890 */
[----:B------:R-:W1:Y:S04]  /*66c0*/  LDSM.16.MT88.4 R16, [R227+0x5000] ;  /* 0x00500000e310783b */ /* 0x000e680000004200 */
[----:B------:R2:W5:Y:S03]  /*66d0*/  LDL.LU R156, [R1+0x74] ;  /* 0x00007400019c7983 */ /* 0x0005660000300800 */
[C---:B---3--:R-:W-:Y:S08]  /*66e0*/  HMMA.16816.F32 R140, R4.reuse, R12, R96 ;  /* 0x0000000c048c723c */ /* 0x048ff00000001860 */
[C---:B------:R-:W-:Y:S01]  /*66f0*/  HMMA.16816.F32 R88, R4.reuse, R14, R88 ;  /* 0x0000000e0458723c */ /* 0x040fe20000001858 */
[----:B------:R-:W3:Y:S07]  /*6700*/  LDSM.16.MT88.4 R12, [R230+0x5000] ;  /* 0x00500000e60c783b */ /* 0x000eee0000004200 */
[C---:B----4-:R-:W-:Y:S08]  /*6710*/  HMMA.16816.F32 R148, R4.reuse, R8, R44 ;  /* 0x000000080494723c */ /* 0x050ff0000000182c */
[C---:B------:R-:W-:Y:S01]  /*6720*/  HMMA.16816.F32 R32, R4.reuse, R10, R32 ;  /* 0x0000000a0420723c */ /* 0x040fe20000001820 */
[----:B------:R-:W4:Y:S07]  /*6730*/  LDSM.16.MT88.4 R8, [R224+0x8000] ;  /* 0x00800000e008783b */ /* 0x000f2e0000004200 */
[C---:B-1----:R-:W-:Y:S08]  /*6740*/  HMMA.16816.F32 R44, R4.reuse, R16, R132 ;  /* 0x00000010042c723c */ /* 0x042ff00000001884 */
[C---:B------:R-:W-:Y:S08]  /*6750*/  HMMA.16816.F32 R68, R4.reuse, R18, R68 ;  /* 0x000000120444723c */ /* 0x040ff00000001844 */
[C---:B---3--:R-:W-:Y:S08]  /*6760*/  HMMA.16816.F32 R16, R4.reuse, R14, R52 ;  /* 0x0000000e0410723c */ /* 0x048ff00000001834 */
[C---:B------:R-:W-:Y:S01]  /*6770*/  HMMA.16816.F32 R60, R4.reuse, R12, R60 ;  /* 0x0000000c043c723c */ /* 0x040fe2000000183c */
[----:B------:R-:W1:Y:S07]  /*6780*/  LDSM.16.MT88.4 R12, [R227+0x8000] ;  /* 0x00800000e30c783b */ /* 0x000e6e0000004200 */
[----:B------:R-:W-:Y:S01]  /*6790*/  IMAD.MOV.U32 R98, RZ, RZ, R68 ;  /* 0x000000ffff627224 */ /* 0x000fe200078e0044 */
[----:B------:R-:W-:Y:S01]  /*67a0*/  MOV R97, R69 ;  /* 0x0000004500617202 */ /* 0x000fe20000000f00 */
[----:B------:R-:W-:Y:S01]  /*67b0*/  IMAD.MOV.U32 R96, RZ, RZ, R70 ;  /* 0x000000ffff607224 */ /* 0x000fe200078e0046 */
[----:B------:R-:W-:Y:S01]  /*67c0*/  MOV R83, R71 ;  /* 0x0000004700537202 */ /* 0x000fe20000000f00 */
[C---:B----4-:R-:W-:Y:S04]  /*67d0*/  HMMA.16816.F32 R212, R4.reuse, R10, R28 ;  /* 0x0000000a04d4723c */ /* 0x050fe8000000181c */
[----:B------:R-:W-:Y:S01]  /*67e0*/  IMAD.MOV.U32 R55, RZ, RZ, R16 ;  /* 0x000000ffff377224 */ /* 0x000fe200078e0010 */
[----:B------:R-:W-:Y:S01]  /*67f0*/  MOV R54, R17 ;  /* 0x0000001100367202 */ /* 0x000fe20000000f00 */
[----:B------:R-:W-:Y:S01]  /*6800*/  IMAD.MOV.U32 R53, RZ, RZ, R18 ;  /* 0x000000ffff357224 */ /* 0x000fe200078e0012 */
[----:B------:R-:W-:Y:S01]  /*6810*/  MOV R52, R19 ;  /* 0x0000001300347202 */ /* 0x000fe20000000f00 */
[----:B------:R-:W-:Y:S01]  /*6820*/  HMMA.16816.F32 R68, R4, R8, R40 ;  /* 0x000000080444723c */ /* 0x000fe20000001828 */
[----:B------:R-:W3:Y:S04]  /*6830*/  LDSM.16.MT88.4 R16, [R228+0x8000] ;  /* 0x00800000e410783b */ /* 0x000ee80000004200 */
[----:B------:R-:W4:Y:S01]  /*6840*/  LDSM.16.MT88.4 R8, [R230+0x8000] ;  /* 0x00800000e608783b */ /* 0x000f220000004200 */
[----:B------:R-:W-:Y:S01]  /*6850*/  IMAD.MOV.U32 R146, RZ, RZ, R0 ;  /* 0x000000ffff927224 */ /* 0x000fe200078e0000 */
[----:B------:R-:W-:Y:S01]  /*6860*/  MOV R0, R95 ;  /* 0x0000005f00007202 */ /* 0x000fe20000000f00 */
[----:B------:R-:W-:-:S04]  /*6870*/  IMAD.MOV.U32 R147, RZ, RZ, R120 ;  /* 0x000000ffff937224 */ /* 0x000fc800078e0078 */
[----:B------:R-:W-:-:S04]  /*6880*/  FADD.FTZ R0, R0, R22 ;  /* 0x0000001600007221 */ /* 0x000fc80000010000 */
[----:B------:R-:W-:Y:S01]  /*6890*/  FADD.FTZ R0, R147, R0 ;  /* 0x0000000093007221 */ /* 0x000fe20000010000 */
[C---:B-1----:R-:W-:Y:S01]  /*68a0*/  HMMA.16816.F32 R28, R4.reuse, R12, R56 ;  /* 0x0000000c041c723c */ /* 0x042fe20000001838 */
[----:B------:R-:W-:Y:S07]  /*68b0*/  LDSM.16.MT88.4 R56, [R227+0x5800] ;  /* 0x00580000e338783b */ /* 0x000fee0000004200 */
[C---:B------:R-:W-:Y:S08]  /*68c0*/  HMMA.16816.F32 R48, R4.reuse, R14, R48 ;  /* 0x0000000e0430723c */ /* 0x040ff00000001830 */
[C---:B---3--:R-:W-:Y:S08]  /*68d0*/  HMMA.16816.F32 R208, R4.reuse, R16, R72 ;  /* 0x0000001004d0723c */ /* 0x048ff00000001848 */
[C---:B------:R-:W-:Y:S08]  /*68e0*/  HMMA.16816.F32 R40, R4.reuse, R18, R64 ;  /* 0x000000120428723c */ /* 0x040ff00000001840 */
[C---:B----4-:R-:W-:Y:S08]  /*68f0*/  HMMA.16816.F32 R36, R4.reuse, R8, R36 ;  /* 0x000000080424723c */ /* 0x050ff00000001824 */
[----:B------:R-:W-:Y:S01]  /*6900*/  HMMA.16816.F32 R24, R4, R10, R24 ;  /* 0x0000000a0418723c */ /* 0x000fe20000001818 */
[----:B------:R1:W-:Y:S01]  /*6910*/  MUFU.EX2 R4, R3 ;  /* 0x0000000300047308 */ /* 0x0003e20000000800 */
[----:B------:R-:W-:Y:S01]  /*6920*/  MOV R154, R121 ;  /* 0x00000079009a7202 */ /* 0x000fe20000000f00 */
        /* <DEDUP_REMOVED lines=13> */
[----:B------:R-:W-:Y:S01]  /*6a00*/  LDSM.16.MT88.4 R64, [R230+0x5800] ;  /* 0x00580000e640783b */ /* 0x000fe20000004200 */
[----:B-1----:R-:W-:-:S03]  /*6a10*/  FADD.FTZ R3, R146, R2 ;  /* 0x0000000292037221 */ /* 0x002fc60000010000 */
[----:B------:R-:W1:Y:S01]  /*6a20*/  LDSM.16.MT88.4 R144, [R224+0x5800] ;  /* 0x00580000e090783b */ /* 0x000e620000004200 */
[----:B------:R-:W-:Y:S02]  /*6a30*/  FADD.FTZ R2, R155, R0 ;  /* 0x000000009b027221 */ /* 0x000fe40000010000 */
[----:B------:R-:W-:Y:S01]  /*6a40*/  FADD.FTZ R3, R154, R3 ;  /* 0x000000039a037221 */ /* 0x000fe20000010000 */
[----:B------:R-:W-:Y:S01]  /*6a50*/  MUFU.EX2 R8, R112 ;  /* 0x0000007000087308 */ /* 0x000fe20000000800 */
[----:B------:R-:W-:Y:S01]  /*6a60*/  FADD.FTZ R2, R80, R2 ;  /* 0x0000000250027221 */ /* 0x000fe20000010000 */
[----:B------:R-:W-:Y:S01]  /*6a70*/  MOV R93, R129 ;  /* 0x00000081005d7202 */ /* 0x000fe20000000f00 */
[----:B------:R-:W-:Y:S01]  /*6a80*/  FADD.FTZ R0, R82, R3 ;  /* 0x0000000352007221 */ /* 0x000fe20000010000 */
[----:B------:R-:W-:Y:S04]  /*6a90*/  LDSM.16.MT88.4 R72, [R224+0x8800] ;  /* 0x00880000e048783b */ /* 0x000fe80000004200 */
[----:B------:R-:W3:Y:S01]  /*6aa0*/  MUFU.EX2 R11, R113 ;  /* 0x00000071000b7308 */ /* 0x000ee20000000800 */
[----:B------:R-:W-:-:S07]  /*6ab0*/  FADD.FTZ R2, R166, R2 ;  /* 0x00000002a6027221 */ /* 0x000fce0000010000 */
[----:B------:R-:W-:Y:S01]  /*6ac0*/  MUFU.EX2 R10, R114 ;  /* 0x00000072000a7308 */ /* 0x000fe20000000800 */
[----:B------:R-:W-:-:S07]  /*6ad0*/  IMAD.MOV.U32 R94, RZ, RZ, R128 ;  /* 0x000000ffff5e7224 */ /* 0x000fce00078e0080 */
[----:B------:R-:W4:Y:S01]  /*6ae0*/  MUFU.EX2 R9, R115 ;  /* 0x0000007300097308 */ /* 0x000f220000000800 */
[----:B------:R-:W-:-:S07]  /*6af0*/  FADD.FTZ R0, R81, R0 ;  /* 0x0000000051007221 */ /* 0x000fce0000010000 */
[----:B------:R-:W-:Y:S08]  /*6b00*/  MUFU.EX2 R7, R21 ;  /* 0x0000001500077308 */ /* 0x000ff00000000800 */
[----:B------:R-:W1:Y:S08]  /*6b10*/  MUFU.EX2 R6, R20 ;  /* 0x0000001400067308 */ /* 0x000e700000000800 */
[----:B------:R-:W1:Y:S01]  /*6b20*/  MUFU.EX2 R5, R23 ;  /* 0x0000001700057308 */ /* 0x000e620000000800 */
[----:B------:R-:W-:Y:S01]  /*6b30*/  IMAD.MOV.U32 R15, RZ, RZ, R12 ;  /* 0x000000ffff0f7224 */ /* 0x000fe200078e000c */
[----:B------:R-:W-:Y:S01]  /*6b40*/  MOV R14, R13 ;  /* 0x0000000d000e7202 */ /* 0x000fe20000000f00 */
[----:B------:R-:W-:Y:S01]  /*6b50*/  FADD.FTZ R3, R167, R2 ;  /* 0x00000002a7037221 */ /* 0x000fe20000010000 */
[----:B---3--:R-:W-:Y:S01]  /*6b60*/  F2FP.PACK_AB R96, R11, R8 ;  /* 0x000000080b60723e */ /* 0x008fe200000000ff */
[----:B------:R-:W-:Y:S01]  /*6b70*/  FADD.FTZ R12, R93, R0 ;  /* 0x000000005d0c7221 */ /* 0x000fe20000010000 */
[----:B----4-:R-:W-:Y:S01]  /*6b80*/  F2FP.PACK_AB R98, R9, R10 ;  /* 0x0000000a0962723e */ /* 0x010fe200000000ff */
[----:B------:R-:W-:Y:S01]  /*6b90*/  @P1 IMAD.HI.U32 R13, R94, c[0x0][0x2c8], RZ ;  /* 0x0000b2005e0d1a27 */ /* 0x000fe200078e00ff */
[----:B------:R-:W3:Y:S03]  /*6ba0*/  LDSM.16.MT88.4 R112, [R224+0x2800] ;  /* 0x00280000e070783b */ /* 0x000ee60000004200 */
[----:B------:R-:W-:Y:S01]  /*6bb0*/  FADD.FTZ R3, R165, R3 ;  /* 0x00000003a5037221 */ /* 0x000fe20000010000 */
[----:B------:R-:W4:Y:S01]  /*6bc0*/  LDSM.16.MT88.4 R120, [R228+0x2800] ;  /* 0x00280000e478783b */ /* 0x000f220000004200 */
[----:B------:R-:W-:Y:S01]  /*6bd0*/  IMAD.MOV.U32 R0, RZ, RZ, R94 ;  /* 0x000000ffff007224 */ /* 0x000fe200078e005e */
[----:B------:R-:W-:Y:S01]  /*6be0*/  @P1 SHF.R.U32.HI R0, RZ, c[0x0][0x2cc], R13 ;  /* 0x0000b300ff001a19 */ /* 0x000fe2000001160d */
[----:B------:R-:W-:Y:S01]  /*6bf0*/  FADD.FTZ R2, R95, R12 ;  /* 0x0000000c5f027221 */ /* 0x000fe20000010000 */
[----:B------:R-:W-:Y:S01]  /*6c00*/  MOV R95, c[0x0][0x168] ;  /* 0x00005a00005f7a02 */ /* 0x000fe20000000f00 */
[----:B------:R-:W-:Y:S01]  /*6c10*/  FADD.FTZ R3, R103, R3 ;  /* 0x0000000367037221 */ /* 0x000fe20000010000 */
[----:B-1----:R-:W-:Y:S01]  /*6c20*/  F2FP.PACK_AB R97, R6, R7 ;  /* 0x000000070661723e */ /* 0x002fe200000000ff */
[----:B------:R-:W-:Y:S01]  /*6c30*/  FADD.FTZ R2, R92, R2 ;  /* 0x000000025c027221 */ /* 0x000fe20000010000 */
[----:B------:R-:W-:Y:S01]  /*6c40*/  F2FP.PACK_AB R99, R5, R4 ;  /* 0x000000040563723e */ /* 0x000fe200000000ff */
[----:B------:R-:W1:Y:S01]  /*6c50*/  LDSM.16.MT88.4 R128, [R227+0x2800] ;  /* 0x00280000e380783b */ /* 0x000e620000004200 */
[----:B------:R-:W-:Y:S01]  /*6c60*/  IADD3 R0, R0, c[0x0][0x1d0], -R95 ;  /* 0x0000740000007a10 */ /* 0x000fe20007ffe85f */
[----:B------:R-:W-:-:S02]  /*6c70*/  FADD.FTZ R3, R102, R3 ;  /* 0x0000000366037221 */ /* 0x000fc40000010000 */
[----:B------:R-:W-:Y:S01]  /*6c80*/  FADD.FTZ R2, R106, R2 ;  /* 0x000000026a027221 */ /* 0x000fe20000010000 */
[----:B------:R-:W-:Y:S01]  /*6c90*/  MOV R21, R54 ;  /* 0x0000003600157202 */ /* 0x000fe20000000f00 */
[----:B------:R-:W-:Y:S01]  /*6ca0*/  IMAD.MOV.U32 R20, RZ, RZ, R55 ;  /* 0x000000ffff147224 */ /* 0x000fe200078e0037 */
[----:B------:R-:W-:Y:S01]  /*6cb0*/  MOV R23, R52 ;  /* 0x0000003400177202 */ /* 0x000fe20000000f00 */
[C---:B------:R-:W-:Y:S01]  /*6cc0*/  HMMA.16816.F32 R140, R96.reuse, R144, R140 ;  /* 0x00000090608c723c */ /* 0x040fe2000000188c */
[----:B------:R-:W-:Y:S01]  /*6cd0*/  IMAD.HI R12, R0, 0x2aaaaaab, RZ ;  /* 0x2aaaaaab000c7827 */ /* 0x000fe200078e02ff */
[----:B------:R-:W1:Y:S03]  /*6ce0*/  LDSM.16.MT88.4 R152, [R228+0x5800] ;  /* 0x00580000e498783b */ /* 0x000e660000004200 */
[----:B------:R-:W-:Y:S01]  /*6cf0*/  FADD.FTZ R0, R104, R3 ;  /* 0x0000000368007221 */ /* 0x000fe20000010000 */
[----:B------:R-:W1:Y:S01]  /*6d00*/  LDSM.16.MT88.4 R80, [R228+0x8800] ;  /* 0x00880000e450783b */ /* 0x000e620000004200 */
[----:B------:R-:W-:Y:S01]  /*6d10*/  FADD.FTZ R2, R107, R2 ;  /* 0x000000026b027221 */ /* 0x000fe20000010000 */
[----:B------:R-:W-:Y:S02]  /*6d20*/  HMMA.16816.F32 R144, R96, R146, R88 ;  /* 0x000000926090723c */ /* 0x000fe40000001858 */
[----:B------:R-:W1:Y:S01]  /*6d30*/  LDSM.16.MT88.4 R88, [R227+0x8800] ;  /* 0x00880000e358783b */ /* 0x000e620000004200 */
[----:B------:R-:W-:-:S05]  /*6d40*/  FADD.FTZ R0, R105, R0 ;  /* 0x0000000069007221 */ /* 0x000fca0000010000 */
[----:B------:R-:W-:Y:S01]  /*6d50*/  HMMA.16816.F32 R52, R96, R56, R44 ;  /* 0x000000386034723c */ /* 0x000fe2000000182c */
[----:B------:R-:W-:Y:S01]  /*6d60*/  FADD.FTZ R2, R164, R2 ;  /* 0x00000002a4027221 */ /* 0x000fe20000010000 */
[----:B------:R-:W-:-:S06]  /*6d70*/  SHF.R.U32.HI R3, RZ, 0x1f, R12 ;  /* 0x0000001fff037819 */ /* 0x000fcc000001160c */
[----:B------:R-:W-:Y:S01]  /*6d80*/  HMMA.16816.F32 R56, R96, R58, R16 ;  /* 0x0000003a6038723c */ /* 0x000fe20000001810 */
[----:B------:R-:W1:Y:S01]  /*6d90*/  LDSM.16.MT88.4 R16, [R230+0x8800] ;  /* 0x00880000e610783b */ /* 0x000e620000004200 */
[----:B------:R-:W-:Y:S01]  /*6da0*/  FADD.FTZ R7, R7, R0 ;  /* 0x0000000007077221 */ /* 0x000fe20000010000 */
[----:B------:R-:W-:Y:S01]  /*6db0*/  LEA.HI.SX32 R3, R12, R3, 0x1c ;  /* 0x000000030c037211 */ /* 0x000fe200078fe2ff */
[----:B------:R-:W-:Y:S01]  /*6dc0*/  FADD.FTZ R8, R8, R2 ;  /* 0x0000000208087221 */ /* 0x000fe20000010000 */
[----:B------:R-:W-:Y:S01]  /*6dd0*/  IADD3 R13, R14, -0x2, RZ ;  /* 0xfffffffe0e0d7810 */ /* 0x000fe20007ffe0ff */
[----:B------:R-:W-:Y:S01]  /*6de0*/  FADD.FTZ R6, R6, R7 ;  /* 0x0000000706067221 */ /* 0x000fe20000010000 */
[----:B------:R-:W-:Y:S01]  /*6df0*/  IMNMX R0, R15, R3, !PT ;  /* 0x000000030f007217 */ /* 0x000fe20007800200 */
[----:B------:R-:W-:Y:S02]  /*6e00*/  FADD.FTZ R11, R11, R8 ;  /* 0x000000080b0b7221 */ /* 0x000fe40000010000 */
[----:B------:R-:W-:Y:S01]  /*6e10*/  FADD.FTZ R4, R4, R6 ;  /* 0x0000000604047221 */ /* 0x000fe20000010000 */
[----:B------:R-:W-:Y:S01]  /*6e20*/  STL [R1+0x8], R13 ;  /* 0x0000080d01007387 */ /* 0x000fe20000100800 */
[----:B------:R-:W-:Y:S01]  /*6e30*/  FADD.FTZ R10, R10, R11 ;  /* 0x0000000b0a0a7221 */ /* 0x000fe20000010000 */
[----:B------:R-:W-:-:S02]  /*6e40*/  ISETP.GE.AND P0, PT, R13, R0, PT ;  /* 0x000000000d00720c */ /* 0x000fc40003f06270 */
[----:B------:R2:W-:Y:S01]  /*6e50*/  STL [R1+0xc], R0 ;  /* 0x00000c0001007387 */ /* 0x0005e20000100800 */
[----:B------:R-:W-:Y:S01]  /*6e60*/  FADD.FTZ R2, R9, R10 ;  /* 0x0000000a09027221 */ /* 0x000fe20000010000 */
[----:B---3--:R-:W-:Y:S01]  /*6e70*/  HMMA.16816.F32 R108, R96, R112, R108 ;  /* 0x00000070606c723c */ /* 0x008fe2000000186c */
[----:B--2---:R-:W-:-:S05]  /*6e80*/  FADD.FTZ R0, R5, R4 ;  /* 0x0000000405007221 */ /* 0x004fca0000010000 */
[----:B------:R2:W-:Y:S04]  /*6e90*/  STL [R1+0x1c], R0 ;  /* 0x00001c0001007387 */ /* 0x0005e80000100800 */
[----:B------:R2:W-:Y:S01]  /*6ea0*/  STL [R1+0x18], R2 ;  /* 0x0000180201007387 */ /* 0x0005e20000100800 */
[C---:B----4-:R-:W-:Y:S08]  /*6eb0*/  HMMA.16816.F32 R116, R96.reuse, R120, R116 ;  /* 0x000000786074723c */ /* 0x050ff00000001874 */
[C---:B-1----:R-:W-:Y:S08]  /*6ec0*/  HMMA.16816.F32 R124, R96.reuse, R128, R124 ;  /* 0x00000080607c723c */ /* 0x042ff0000000187c */
        /* <DEDUP_REMOVED lines=18> */
[----:B--2---:R-:W2:Y:S01]  /*6ff0*/  LDL R15, [R1+0x14] ;  /* 0x00001400010f7983 */ /* 0x004ea20000100800 */
[----:B------:R-:W-:-:S02]  /*7000*/  MOV R104, R100 ;  /* 0x0000006400687202 */ /* 0x000fc40000000f00 */
[----:B------:R-:W-:Y:S02]  /*7010*/  MOV R103, R101 ;  /* 0x0000006500677202 */ /* 0x000fe40000000f00 */
[----:B------:R-:W-:Y:S01]  /*7020*/  MOV R218, R13 ;  /* 0x0000000d00da7202 */ /* 0x000fe20000000f00 */
[----:B--2---:R-:W-:-:S05]  /*7030*/  @P1 IMAD.HI.U32 R0, R15, c[0x0][0x2c8], RZ ;  /* 0x0000b2000f001a27 */ /* 0x004fca00078e00ff */
[----:B------:R-:W-:-:S05]  /*7040*/  @P1 SHF.R.U32.HI R0, RZ, c[0x0][0x2cc], R0 ;  /* 0x0000b300ff001a19 */ /* 0x000fca0000011600 */
[----:B------:R1:W-:Y:S02]  /*7050*/  @P1 STL [R1+0x10], R0 ;  /* 0x0000100001001387 */ /* 0x0003e40000100800 */
.L_x_840:
[----:B------:R-:W-:Y:S04]  /*7060*/  DEPBAR.LE SB0, 0x0 ;  /* 0x000080000000791a */ /* 0x000fe80000000000 */
[----:B------:R-:W-:Y:S01]  /*7070*/  WARPSYNC 0xffffffff ;  /* 0xffffffff00007948 */ /* 0x000fe20003800000 */
[----:B------:R-:W-:Y:S08]  /*7080*/  BAR.SYNC.DEFER_BLOCKING 0x0 ;  /* 0x0000000000007b1d */ /* 0x000ff00000010000 */
[----:B------:R-:W2:Y:S08]  /*7090*/  LDSM.16.M88.4 R8, [R225] ;  /* 0x00000000e108783b */ /* 0x000eb00000000200 */
[----:B------:R-:W3:Y:S04]  /*70a0*/  LDL R208, [R1+0x20] ;  /* 0x0000200001d07983 */ /* 0x000ee80000100800 */
[----:B------:R-:W4:Y:S08]  /*70b0*/  LDSM.16.M88.4 R16, [R225+0x800] ;  /* 0x00080000e110783b */ /* 0x000f300000000200 */
[----:B------:R-:W3:Y:S06]  /*70c0*/  LDL.64 R2, [R1+0x38] ;  /* 0x0000380001027983 */ /* 0x000eec0000100a00 */
[----:B------:R-:W3:Y:S04]  /*70d0*/  LDL R102, [R1+0x40] ;  /* 0x0000400001667983 */ /* 0x000ee80000100800 */
[----:B------:R-:W1:Y:S08]  /*70e0*/  LDSM.16.M88.4 R24, [R225+0x1000] ;  /* 0x00100000e118783b */ /* 0x000e700000000200 */
[----:B------:R-:W3:Y:S01]  /*70f0*/  LDL R209, [R1+0x4] ;  /* 0x0000040001d17983 */ /* 0x000ee20000100800 */
[C---:B--2--5:R-:W-:Y:S03]  /*7100*/  HMMA.16816.F32 R4, R156.reuse, R8, RZ ;  /* 0x000000089c04723c */ /* 0x064fe600000018ff */
[----:B------:R-:W2:Y:S05]  /*7110*/  LDSM.16.M88.4 R32, [R225+0x1800] ;  /* 0x00180000e120783b */ /* 0x000eaa0000000200 */
[C---:B------:R-:W-:Y:S03]  /*7120*/  HMMA.16816.F32 R8, R156.reuse, R10, RZ ;  /* 0x0000000a9c08723c */ /* 0x040fe600000018ff */
[----:B------:R-:W2:Y:S05]  /*7130*/  LDSM.16.M88.4 R40, [R225+0x2000] ;  /* 0x00200000e128783b */ /* 0x000eaa0000000200 */
[C---:B----4-:R-:W-:Y:S03]  /*7140*/  HMMA.16816.F32 R12, R156.reuse, R16, RZ ;  /* 0x000000109c0c723c */ /* 0x050fe600000018ff */
[----:B------:R-:W4:Y:S05]  /*7150*/  LDSM.16.M88.4 R48, [R225+0x2800] ;  /* 0x00280000e130783b */ /* 0x000f2a0000000200 */
[C---:B------:R-:W-:Y:S03]  /*7160*/  HMMA.16816.F32 R16, R156.reuse, R18, RZ ;  /* 0x000000129c10723c */ /* 0x040fe600000018ff */
[----:B------:R-:W4:Y:S05]  /*7170*/  LDSM.16.M88.4 R164, [R231] ;  /* 0x00000000e7a4783b */ /* 0x000f2a0000000200 */
[C---:B-1----:R-:W-:Y:S03]  /*7180*/  HMMA.16816.F32 R20, R156.reuse, R24, RZ ;  /* 0x000000189c14723c */ /* 0x042fe600000018ff */
[----:B------:R-:W3:Y:S04]  /*7190*/  LDL R213, [R1+0x10] ;  /* 0x0000100001d57983 */ /* 0x000ee80000100800 */
[----:B------:R-:W3:Y:S01]  /*71a0*/  LDL R212, [R1+0x24] ;  /* 0x0000240001d47983 */ /* 0x000ee20000100800 */
[C---:B------:R-:W-:Y:S08]  /*71b0*/  HMMA.16816.F32 R24, R156.reuse, R26, RZ ;  /* 0x0000001a9c18723c */ /* 0x040ff000000018ff */
[C---:B--2---:R-:W-:Y:S08]  /*71c0*/  HMMA.16816.F32 R28, R156.reuse, R32, RZ ;  /* 0x000000209c1c723c */ /* 0x044ff000000018ff */
[C---:B------:R-:W-:Y:S08]  /*71d0*/  HMMA.16816.F32 R32, R156.reuse, R34, RZ ;  /* 0x000000229c20723c */ /* 0x040ff000000018ff */
[C---:B------:R-:W-:Y:S08]  /*71e0*/  HMMA.16816.F32 R36, R156.reuse, R40, RZ ;  /* 0x000000289c24723c */ /* 0x040ff000000018ff */
[C---:B------:R-:W-:Y:S08]  /*71f0*/  HMMA.16816.F32 R40, R156.reuse, R42, RZ ;  /* 0x0000002a9c28723c */ /* 0x040ff000000018ff */
[C---:B----4-:R-:W-:Y:S08]  /*7200*/  HMMA.16816.F32 R44, R156.reuse, R48, RZ ;  /* 0x000000309c2c723c */ /* 0x050ff000000018ff */
[----:B------:R-:W-:Y:S08]  /*7210*/  HMMA.16816.F32 R48, R156, R50, RZ ;  /* 0x000000329c30723c */ /* 0x000ff000000018ff */
[C---:B------:R-:W-:Y:S08]  /*7220*/  HMMA.16816.F32 R4, R160.reuse, R164, R4 ;  /* 0x000000a4a004723c */ /* 0x040ff00000001804 */
[C---:B------:R-:W-:Y:S01]  /*7230*/  HMMA.16816.F32 R8, R160.reuse, R166, R8 ;  /* 0x000000a6a008723c */ /* 0x040fe20000001808 */
[----:B------:R-:W1:Y:S07]  /*7240*/  LDSM.16.M88.4 R164, [R248] ;  /* 0x00000000f8a4783b */ /* 0x000e6e0000000200 */
[C---:B-1----:R-:W-:Y:S08]  /*7250*/  HMMA.16816.F32 R12, R160.reuse, R164, R12 ;  /* 0x000000a4a00c723c */ /* 0x042ff0000000180c */
[C---:B------:R-:W-:Y:S01]  /*7260*/  HMMA.16816.F32 R16, R160.reuse, R166, R16 ;  /* 0x000000a6a010723c */ /* 0x040fe20000001810 */
[----:B------:R-:W1:Y:S07]  /*7270*/  LDSM.16.M88.4 R164, [R247] ;  /* 0x00000000f7a4783b */ /* 0x000e6e0000000200 */
[C---:B-1----:R-:W-:Y:S08]  /*7280*/  HMMA.16816.F32 R20, R160.reuse, R164, R20 ;  /* 0x000000a4a014723c */ /* 0x042ff00000001814 */
[C---:B------:R-:W-:Y:S01]  /*7290*/  HMMA.16816.F32 R24, R160.reuse, R166, R24 ;  /* 0x000000a6a018723c */ /* 0x040fe20000001818 */
[----:B------:R-:W1:Y:S07]  /*72a0*/  LDSM.16.M88.4 R164, [R246] ;  /* 0x00000000f6a4783b */ /* 0x000e6e0000000200 */
[C---:B-1----:R-:W-:Y:S08]  /*72b0*/  HMMA.16816.F32 R28, R160.reuse, R164, R28 ;  /* 0x000000a4a01c723c */ /* 0x042ff0000000181c */
[C---:B------:R-:W-:Y:S01]  /*72c0*/  HMMA.16816.F32 R32, R160.reuse, R166, R32 ;  /* 0x000000a6a020723c */ /* 0x040fe20000001820 */
[----:B------:R-:W1:Y:S02]  /*72d0*/  LDSM.16.M88.4 R164, [R245] ;  /* 0x00000000f5a4783b */ /* 0x000e640000000200 */
[----:B---3--:R-:W-:Y:S11]  /*72e0*/  ISETP.GT.AND P6, PT, R208, R218, PT ;  /* 0x000000dad000720c */ /* 0x008ff60003fc4270 */
[----:B------:R-:W-:Y:S02]  /*72f0*/  @!UPT UIADD3 URZ, URZ, URZ, URZ ;  /* 0x0000003f3f3ff290 */ /* 0x000fe4000fffe03f */
[----:B------:R-:W-:Y:S01]  /*7300*/  @!P6 SHF.R.S32.HI R0, RZ, 0x1f, R218 ;  /* 0x0000001fff00e819 */ /* 0x000fe200000114da */
[----:B------:R-:W-:Y:S04]  /*7310*/  @!P6 IMAD.WIDE.U32 R100, R218, c[0x0][0x208], RZ ;  /* 0x00008200da64ea25 */ /* 0x000fe800078e00ff */
[----:B------:R-:W-:Y:S02]  /*7320*/  @!P6 IMAD R0, R0, c[0x0][0x208], RZ ;  /* 0x000082000000ea24 */ /* 0x000fe400078e02ff */
[----:B------:R-:W-:Y:S02]  /*7330*/  @!P6 IMAD.MOV.U32 R3, RZ, RZ, R102 ;  /* 0x000000ffff03e224 */ /* 0x000fe400078e0066 */
[----:B------:R-:W-:Y:S01]  /*7340*/  @!P6 IMAD R0, R218, c[0x0][0x20c], R0 ;  /* 0x00008300da00ea24 */ /* 0x000fe200078e0200 */
[C---:B-1----:R-:W-:Y:S04]  /*7350*/  HMMA.16816.F32 R36, R160.reuse, R164, R36 ;  /* 0x000000a4a024723c */ /* 0x042fe80000001824 */
[----:B------:R-:W-:Y:S01]  /*7360*/  @!P6 IADD3 R0, R101, R0, RZ ;  /* 0x000000006500e210 */ /* 0x000fe20007ffe0ff */
[----:B------:R-:W-:Y:S03]  /*7370*/  @!P6 IMAD.WIDE.U32 R2, R100, 0x60, R2 ;  /* 0x000000606402e825 */ /* 0x000fe600078e0002 */
[C---:B------:R-:W-:Y:S01]  /*7380*/  HMMA.16816.F32 R40, R160.reuse, R166, R40 ;  /* 0x000000a6a028723c */ /* 0x040fe20000001828 */
[----:B------:R-:W1:Y:S03]  /*7390*/  LDSM.16.M88.4 R164, [R244] ;  /* 0x00000000f4a4783b */ /* 0x000e660000000200 */
[----:B------:R-:W-:Y:S05]  /*73a0*/  @!P6 IMAD R0, R0, 0x60, RZ ;  /* 0x000000600000e824 */ /* 0x000fea00078e02ff */
[----:B------:R-:W-:Y:S04]  /*73b0*/  @!P6 IADD3 R0, R3, R0, RZ ;  /* 0x000000000300e210 */ /* 0x000fe80007ffe0ff */
[C---:B------:R-:W-:Y:S01]  /*73c0*/  @!P6 SHF.L.U64.HI R100, R2.reuse, 0x1, R0 ;  /* 0x000000010264e819 */ /* 0x040fe20000010200 */
[----:B------:R-:W-:Y:S05]  /*73d0*/  @!P6 IMAD.SHL.U32 R0, R2, 0x2, RZ ;  /* 0x000000020200e824 */ /* 0x000fea00078e00ff */
[C---:B------:R-:W-:Y:S02]  /*73e0*/  @!P6 IADD3 R2, P0, R0.reuse, c[0x0][0x1f8], RZ ;  /* 0x00007e000002ea10 */ /* 0x040fe40007f1e0ff */
[----:B------:R-:W-:Y:S02]  /*73f0*/  @!P6 IADD3 R106, P5, R0, 0x80, RZ ;  /* 0x00000080006ae810 */ /* 0x000fe40007fbe0ff */
[----:B------:R-:W-:Y:S02]  /*7400*/  @!P6 IADD3.X R3, R100, c[0x0][0x1fc], RZ, P0, !PT ;  /* 0x00007f006403ea10 */ /* 0x000fe400007fe4ff */
[----:B------:R-:W-:Y:S03]  /*7410*/  @!P6 IADD3 R106, P0, R106, c[0x0][0x1f8], RZ ;  /* 0x00007e006a6aea10 */ /* 0x000fe60007f1e0ff */
[----:B------:R-:W-:Y:S01]  /*7420*/  @!PT LDS RZ, [RZ] ;  /* 0x00000000fffff984 */ /* 0x000fe20000000800 */
[----:B------:R-:W-:Y:S01]  /*7430*/  @!PT LDS RZ, [RZ] ;  /* 0x00000000fffff984 */ /* 0x000fe20000000800 */
[----:B------:R-:W-:Y:S01]  /*7440*/  @!PT LDS RZ, [RZ] ;  /* 0x00000000fffff984 */ /* 0x000fe20000000800 */
[----:B------:R2:W-:Y:S01]  /*7450*/  @!P6 LDGSTS.E.BYPASS.LTC128B.128 [R209+0x100], [R2.64], !P4 ;  /* 0x0010000002d1efae */ /* 0x0005e2000e101d48 */
[--C-:B------:R-:W-:Y:S02]  /*7460*/  @!P6 IADD3.X R107, RZ, c[0x0][0x1fc], R100.reuse, P0, P5 ;  /* 0x00007f00ff6bea10 */ /* 0x100fe400007ea464 */
[----:B------:R-:W-:Y:S05]  /*7470*/  @!P6 IADD3 R0, P5, R0, 0x100, RZ ;  /* 0x000001000000e810 */ /* 0x000fea0007fbe0ff */
[----:B------:R3:W-:Y:S01]  /*7480*/  @!P6 LDGSTS.E.BYPASS.LTC128B.128 [R209+0x3100], [R106.64], !P3 ;  /* 0x031000006ad1efae */ /* 0x0007e2000d901d48 */
[C---:B-1----:R-:W-:Y:S08]  /*7490*/  HMMA.16816.F32 R44, R160.reuse, R164, R44 ;  /* 0x000000a4a02c723c */ /* 0x042ff0000000182c */
[----:B------:R-:W-:Y:S04]  /*74a0*/  HMMA.16816.F32 R48, R160, R166, R48 ;  /* 0x000000a6a030723c */ /* 0x000fe80000001830 */
[----:B---3--:R-:W-:Y:S01]  /*74b0*/  @!P6 IADD3 R106, P0, R0, c[0x0][0x1f8], RZ ;  /* 0x00007e00006aea10 */ /* 0x008fe20007f1e0ff */
[----:B------:R-:W-:Y:S03]  /*74c0*/  @!P6 IMAD.MOV.U32 R0, RZ, RZ, 0x6 ;  /* 0x00000006ff00e424 */ /* 0x000fe600078e00ff */
[----:B------:R-:W-:Y:S04]  /*74d0*/  @!P6 IADD3.X R107, RZ, c[0x0][0x1fc], R100, P0, P5 ;  /* 0x00007f00ff6bea10 */ /* 0x000fe800007ea464 */
[----:B------:R-:W-:Y:S01]  /*74e0*/  @!P6 MOV R100, c[0x0][0x208] ;  /* 0x000082000064ea02 */ /* 0x000fe20000000f00 */
[----:B------:R1:W-:Y:S03]  /*74f0*/  @!P6 LDGSTS.E.BYPASS.LTC128B.128 [R209+0x6100], [R106.64], !P2 ;  /* 0x061000006ad1efae */ /* 0x0003e6000d101d48 */
[C---:B------:R-:W-:Y:S02]  /*7500*/  @!P6 SHF.L.U64.HI R0, R100.reuse, R0, c[0x0][0x20c] ;  /* 0x000083006400e619 */ /* 0x040fe40000010200 */
[----:B------:R-:W-:Y:S04]  /*7510*/  @!P6 SHF.L.U32 R100, R100, 0x6, RZ ;  /* 0x000000066464e819 */ /* 0x000fe800000006ff */
[----:B--2---:R-:W-:Y:S04]  /*7520*/  @!P6 IADD3 R2, P0, R2, R100, RZ ;  /* 0x000000640202e210 */ /* 0x004fe80007f1e0ff */
[----:B------:R-:W-:Y:S02]  /*7530*/  @!P6 IADD3.X R3, R3, R0, RZ, P0, !PT ;  /* 0x000000000303e210 */ /* 0x000fe400007fe4ff */
[----:B------:R-:W-:Y:S03]  /*7540*/  @!P6 IADD3 R100, P0, R100, R2, RZ ;  /* 0x000000026464e210 */ /* 0x000fe60007f1e0ff */
[----:B------:R2:W-:Y:S02]  /*7550*/  @!P6 LDGSTS.E.BYPASS.LTC128B.128 [R209+0x1100], [R2.64], !P4 ;  /* 0x0110000002d1efae */ /* 0x0005e4000e101d48 */
[----:B------:R-:W-:Y:S06]  /*7560*/  @!P6 IMAD.X R101, R0, 0x1, R3, P0 ;  /* 0x000000010065e824 */ /* 0x000fec00000e0603 */
[----:B------:R2:W-:Y:S08]  /*7570*/  @!P6 LDGSTS.E.BYPASS.LTC128B.128 [R209+0x4100], [R2.64+0x80], !P3 ;  /* 0x0410008002d1efae */ /* 0x0005f0000d901d48 */
[----:B------:R2:W-:Y:S08]  /*7580*/  @!P6 LDGSTS.E.BYPASS.LTC128B.128 [R209+0x7100], [R2.64+0x100], !P2 ;  /* 0x0710010002d1efae */ /* 0x0005f0000d101d48 */
[----:B------:R3:W-:Y:S08]  /*7590*/  @!P6 LDGSTS.E.BYPASS.LTC128B.128 [R209+0x2100], [R100.64], !P4 ;  /* 0x0210000064d1efae */ /* 0x0007f0000e101d48 */
[----:B------:R3:W-:Y:S08]  /*75a0*/  @!P6 LDGSTS.E.BYPASS.LTC128B.128 [R209+0x5100], [R100.64+0x80], !P3 ;  /* 0x0510008064d1efae */ /* 0x0007f0000d901d48 */
[----:B------:R3:W-:Y:S01]  /*75b0*/  @!P6 LDGSTS.E.BYPASS.LTC128B.128 [R209+0x8100], [R100.64+0x100], !P2 ;  /* 0x0810010064d1efae */ /* 0x0007e2000d101d48 */
[----:B--2---:R-:W-:Y:S07]  /*75c0*/  IMAD R3, R218, -0x60, RZ ;  /* 0xffffffa0da037824 */ /* 0x004fee00078e02ff */
[----:B------:R-:W2:Y:S01]  /*75d0*/  LDSM.16.M88.4 R164, [R229] ;  /* 0x00000000e5a4783b */ /* 0x000ea20000000200 */
[----:B------:R-:W-:Y:S04]  /*75e0*/  IADD3 R3, -R212, 0x1, R3 ;  /* 0x00000001d4037810 */ /* 0x000fe80007ffe103 */
[----:B------:R-:W-:Y:S03]  /*75f0*/  IADD3 R3, R3, c[0x0][0x1d0], RZ ;  /* 0x0000740003037a10 */ /* 0x000fe60007ffe0ff */
[----:B------:R-:W0:Y:S01]  /*7600*/  LDGDEPBAR ;  /* 0x00000000000079af */ /* 0x000e220000000000 */
[----:B------:R-:W-:Y:S07]  /*7610*/  IADD3 R3, R3, -c[0x0][0x168], RZ ;  /* 0x80005a0003037a10 */ /* 0x000fee0007ffe0ff */
[----:B------:R4:W3:Y:S01]  /*7620*/  LDL R2, [R1+0x14] ;  /* 0x0000140001027983 */ /* 0x0008e20000100800 */
[C---:B--2---:R-:W-:Y:S08]  /*7630*/  HMMA.16816.F32 R4, R168.reuse, R164, R4 ;  /* 0x000000a4a804723c */ /* 0x044ff00000001804 */
[C---:B------:R-:W-:Y:S01]  /*7640*/  HMMA.16816.F32 R8, R168.reuse, R166, R8 ;  /* 0x000000a6a808723c */ /* 0x040fe20000001808 */
[----:B------:R-:W2:Y:S07]  /*7650*/  LDSM.16.M88.4 R164, [R229+0x800] ;  /* 0x00080000e5a4783b */ /* 0x000eae0000000200 */
        /* <DEDUP_REMOVED lines=13> */
[----:B------:R-:W-:Y:S01]  /*7730*/  HMMA.16816.F32 R48, R168, R166, R48 ;  /* 0x000000a6a830723c */ /* 0x000fe20000001830 */
[----:B------:R-:W2:Y:S03]  /*7740*/  LDSM.16.M88.4 R164, [R226] ;  /* 0x00000000e2a4783b */ /* 0x000ea60000000200 */
[----:B---3--:R-:W-:Y:S05]  /*7750*/  @P1 MOV R2, R213 ;  /* 0x000000d500021202 */ /* 0x008fea0000000f00 */
[----:B------:R-:W3:Y:S04]  /*7760*/  LDL.LU R213, [R1+0x18] ;  /* 0x0000180001d57983 */ /* 0x000ee80000300800 */
[----:B------:R-:W1:Y:S01]  /*7770*/  SHFL.IDX PT, R0, R2, RZ, 0x1c1f ;  /* 0x001c1fff02007589 */ /* 0x000e6200000e0000 */
[C---:B--2---:R-:W-:Y:S08]  /*7780*/  HMMA.16816.F32 R4, R172.reuse, R164, R4 ;  /* 0x000000a4ac04723c */ /* 0x044ff00000001804 */
[C---:B------:R-:W-:Y:S01]  /*7790*/  HMMA.16816.F32 R8, R172.reuse, R166, R8 ;  /* 0x000000a6ac08723c */ /* 0x040fe20000001808 */
[----:B------:R-:W2:Y:S03]  /*77a0*/  LDSM.16.M88.4 R164, [R226+0x800] ;  /* 0x00080000e2a4783b */ /* 0x000ea60000000200 */
[----:B-1----:R-:W-:Y:S04]  /*77b0*/  IADD3 R0, R3, R0, RZ ;  /* 0x0000000003007210 */ /* 0x002fe80007ffe0ff */
[C---:B------:R-:W-:Y:S02]  /*77c0*/  ISETP.GT.AND P0, PT, R0.reuse, 0x8, PT ;  /* 0x000000080000780c */ /* 0x040fe40003f04270 */
[C---:B------:R-:W-:Y:S02]  /*77d0*/  ISETP.GT.AND P6, PT, R0.reuse, RZ, PT ;  /* 0x000000ff0000720c */ /* 0x040fe40003fc4270 */
[----:B------:R-:W-:Y:S01]  /*77e0*/  ISETP.GT.AND P5, PT, R0, 0x1, PT ;  /* 0x000000010000780c */ /* 0x000fe20003fa4270 */
[C---:B--2---:R-:W-:Y:S08]  /*77f0*/  HMMA.16816.F32 R12, R172.reuse, R164, R12 ;  /* 0x000000a4ac0c723c */ /* 0x044ff0000000180c */
[C---:B------:R-:W-:Y:S01]  /*7800*/  HMMA.16816.F32 R16, R172.reuse, R166, R16 ;  /* 0x000000a6ac10723c */ /* 0x040fe20000001810 */
[----:B------:R-:W1:Y:S07]  /*7810*/  LDSM.16.M88.4 R164, [R226+0x1000] ;  /* 0x00100000e2a4783b */ /* 0x000e6e0000000200 */
[C---:B-1----:R-:W-:Y:S08]  /*7820*/  HMMA.16816.F32 R20, R172.reuse, R164, R20 ;  /* 0x000000a4ac14723c */ /* 0x042ff00000001814 */
        /* <DEDUP_REMOVED lines=9> */
[----:B------:R-:W-:Y:S01]  /*78c0*/  HMMA.16816.F32 R48, R172, R166, R48 ;  /* 0x000000a6ac30723c */ /* 0x000fe20000001830 */
        /* <DEDUP_REMOVED lines=129> */
[----:B------:R-:W1:Y:S11]  /*80e0*/  LDSM.16.M88.4 R164, [R226+0x6800] ;  /* 0x00680000e2a4783b */ /* 0x000e760000000200 */
[----:B------:R-:W-:Y:S04]  /*80f0*/  @!UPT UIADD3 URZ, URZ, URZ, URZ ;  /* 0x0000003f3f3ff290 */ /* 0x000fe8000fffe03f */
        /* <DEDUP_REMOVED lines=9> */
[----:B------:R-:W2:Y:S01]  /*8190*/  MUFU.TANH R210, R5 ;  /* 0x0000000500d27308 */ /* 0x000ea20000002400 */
[C---:B-1----:R-:W-:Y:S09]  /*81a0*/  HMMA.16816.F32 R12, R204.reuse, R164, R12 ;  /* 0x000000a4cc0c723c */ /* 0x042ff2000000180c */
[----:B------:R-:W-:Y:S01]  /*81b0*/  MUFU.TANH R105, R6 ;  /* 0x0000000600697308 */ /* 0x000fe20000002400 */
[C---:B------:R-:W-:Y:S01]  /*81c0*/  HMMA.16816.F32 R16, R204.reuse, R166, R16 ;  /* 0x000000a6cc10723c */ /* 0x040fe20000001810 */
[----:B------:R-:W1:Y:S08]  /*81d0*/  LDSM.16.M88.4 R164, [R226+0x7000] ;  /* 0x00700000e2a4783b */ /* 0x000e700000000200 */
[----:B------:R3:W-:Y:S03]  /*81e0*/  MUFU.TANH R102, R7 ;  /* 0x0000000700667308 */ /* 0x0007e60000002400 */
[----:B--2---:R-:W-:Y:S02]  /*81f0*/  FSEL R210, R210, -INF , P5 ;  /* 0xff800000d2d27808 */ /* 0x004fe40002800000 */
[----:B------:R-:W-:Y:S05]  /*8200*/  ISETP.GT.AND P5, PT, R0, 0x10, PT ;  /* 0x000000100000780c */ /* 0x000fea0003fa4270 */
[----:B------:R-:W-:Y:S01]  /*8210*/  MUFU.TANH R11, R11 ;  /* 0x0000000b000b7308 */ /* 0x000fe20000002400 */
[----:B------:R-:W-:Y:S02]  /*8220*/  FMUL.FTZ R12, R12, c[0x0][0x320] ;  /* 0x0000c8000c0c7a20 */ /* 0x000fe40000410000 */
[----:B------:R-:W-:Y:S02]  /*8230*/  FMUL.FTZ R14, R14, c[0x0][0x320] ;  /* 0x0000c8000e0e7a20 */ /* 0x000fe40000410000 */
[----:B------:R-:W-:Y:S02]  /*8240*/  FMUL.FTZ R15, R15, c[0x0][0x320] ;  /* 0x0000c8000f0f7a20 */ /* 0x000fe40000410000 */
[----:B------:R-:W-:Y:S03]  /*8250*/  FMUL.FTZ R13, R13, c[0x0][0x320] ;  /* 0x0000c8000d0d7a20 */ /* 0x000fe60000410000 */
[----:B------:R-:W2:Y:S01]  /*8260*/  MUFU.TANH R211, R8 ;  /* 0x0000000800d37308 */ /* 0x000ea20000002400 */
[----:B------:R-:W-:Y:S02]  /*8270*/  FMUL.FTZ R16, R16, c[0x0][0x320] ;  /* 0x0000c80010107a20 */ /* 0x000fe40000410000 */
[----:B------:R-:W-:Y:S01]  /*8280*/  FMUL.FTZ R17, R17, c[0x0][0x320] ;  /* 0x0000c80011117a20 */ /* 0x000fe20000410000 */
[----:B---3--:R-:W-:Y:S01]  /*8290*/  LDSM.16.M88.4 R4, [R226+0x8800] ;  /* 0x00880000e204783b */ /* 0x008fe20000000200 */
[----:B------:R-:W-:Y:S02]  /*82a0*/  FMUL.FTZ R18, R18, c[0x0][0x320] ;  /* 0x0000c80012127a20 */ /* 0x000fe40000410000 */
[----:B------:R-:W-:Y:S03]  /*82b0*/  FMUL.FTZ R19, R19, c[0x0][0x320] ;  /* 0x0000c80013137a20 */ /* 0x000fe60000410000 */
[----:B------:R-:W3:Y:S01]  /*82c0*/  MUFU.TANH R12, R12 ;  /* 0x0000000c000c7308 */ /* 0x000ee20000002400 */
[C---:B-1----:R-:W-:Y:S09]  /*82d0*/  HMMA.16816.F32 R20, R204.reuse, R164, R20 ;  /* 0x000000a4cc14723c */ /* 0x042ff20000001814 */
[----:B------:R-:W-:Y:S03]  /*82e0*/  MUFU.TANH R16, R16 ;  /* 0x0000001000107308 */ /* 0x000fe60000002400 */
[----:B--2---:R-:W-:Y:S01]  /*82f0*/  FSEL R211, R211, -INF , P0 ;  /* 0xff800000d3d37808 */ /* 0x004fe20000000000 */
[C---:B------:R-:W-:Y:S01]  /*8300*/  HMMA.16816.F32 R24, R204.reuse, R166, R24 ;  /* 0x000000a6cc18723c */ /* 0x040fe20000001818 */
[----:B------:R-:W1:Y:S02]  /*8310*/  LDSM.16.M88.4 R164, [R226+0x7800] ;  /* 0x00780000e2a4783b */ /* 0x000e640000000200 */
[----:B------:R-:W-:Y:S03]  /*8320*/  ISETP.GT.AND P0, PT, R0, 0x11, PT ;  /* 0x000000110000780c */ /* 0x000fe60003f04270 */
[----:B------:R-:W2:Y:S01]  /*8330*/  MUFU.TANH R17, R17 ;  /* 0x0000001100117308 */ /* 0x000ea20000002400 */
[----:B---3--:R-:W-:Y:S02]  /*8340*/  FSEL R219, R12, -INF , P5 ;  /* 0xff8000000cdb7808 */ /* 0x008fe40002800000 */
[----:B------:R-:W-:Y:S07]  /*8350*/  ISETP.GT.AND P5, PT, R0, 0x19, PT ;  /* 0x000000190000780c */ /* 0x000fee0003fa4270 */
[----:B------:R-:W-:Y:S01]  /*8360*/  MUFU.TANH R10, R10 ;  /* 0x0000000a000a7308 */ /* 0x000fe20000002400 */
[----:B------:R-:W-:Y:S02]  /*8370*/  FMUL.FTZ R22, R22, c[0x0][0x320] ;  /* 0x0000c80016167a20 */ /* 0x000fe40000410000 */
[----:B------:R-:W-:Y:S02]  /*8380*/  FMUL.FTZ R23, R23, c[0x0][0x320] ;  /* 0x0000c80017177a20 */ /* 0x000fe40000410000 */
[----:B------:R-:W-:Y:S02]  /*8390*/  FMUL.FTZ R20, R20, c[0x0][0x320] ;  /* 0x0000c80014147a20 */ /* 0x000fe40000410000 */
[----:B------:R-:W-:Y:S03]  /*83a0*/  FMUL.FTZ R21, R21, c[0x0][0x320] ;  /* 0x0000c80015157a20 */ /* 0x000fe60000410000 */
[----:B------:R-:W-:Y:S01]  /*83b0*/  MUFU.TANH R22, R22 ;  /* 0x0000001600167308 */ /* 0x000fe20000002400 */
[----:B------:R-:W-:Y:S02]  /*83c0*/  FMUL.FTZ R27, R27, c[0x0][0x320] ;  /* 0x0000c8001b1b7a20 */ /* 0x000fe40000410000 */
[----:B------:R-:W-:Y:S01]  /*83d0*/  FMUL.FTZ R26, R26, c[0x0][0x320] ;  /* 0x0000c8001a1a7a20 */ /* 0x000fe20000410000 */
[----:B--2---:R-:W-:Y:S01]  /*83e0*/  FSEL R222, R17, -INF , P5 ;  /* 0xff80000011de7808 */ /* 0x004fe20002800000 */
[----:B------:R-:W-:Y:S01]  /*83f0*/  FMUL.FTZ R24, R24, c[0x0][0x320] ;  /* 0x0000c80018187a20 */ /* 0x000fe20000410000 */
[----:B------:R-:W-:Y:S01]  /*8400*/  ISETP.GT.AND P5, PT, R0, 0x28, PT ;  /* 0x000000280000780c */ /* 0x000fe20003fa4270 */
[----:B------:R-:W-:Y:S03]  /*8410*/  FMUL.FTZ R25, R25, c[0x0][0x320] ;  /* 0x0000c80019197a20 */ /* 0x000fe60000410000 */
[----:B------:R-:W-:Y:S01]  /*8420*/  MUFU.TANH R23, R23 ;  /* 0x0000001700177308 */ /* 0x000fe20000002400 */
[C---:B-1----:R-:W-:Y:S09]  /*8430*/  HMMA.16816.F32 R28, R204.reuse, R164, R28 ;  /* 0x000000a4cc1c723c */ /* 0x042ff2000000181c */
[----:B------:R-:W-:Y:S01]  /*8440*/  MUFU.TANH R27, R27 ;  /* 0x0000001b001b7308 */ /* 0x000fe20000002400 */
[C---:B------:R-:W-:Y:S01]  /*8450*/  HMMA.16816.F32 R32, R204.reuse, R166, R32 ;  /* 0x000000a6cc20723c */ /* 0x040fe20000001820 */
[----:B------:R-:W1:Y:S01]  /*8460*/  LDSM.16.M88.4 R164, [R226+0x8000] ;  /* 0x00800000e2a4783b */ /* 0x000e620000000200 */
[----:B------:R-:W-:Y:S07]  /*8470*/  DEPBAR.LE SB0, 0x0 ;  /* 0x000080000000791a */ /* 0x000fee0000000000 */
[----:B------:R-:W-:Y:S01]  /*8480*/  MUFU.TANH R14, R14 ;  /* 0x0000000e000e7308 */ /* 0x000fe20000002400 */
[----:B------:R-:W-:Y:S04]  /*8490*/  BAR.SYNC.DEFER_BLOCKING 0x0 ;  /* 0x0000000000007b1d */ /* 0x000fe80000010000 */
[----:B------:R-:W-:Y:S02]  /*84a0*/  FMUL.FTZ R30, R30, c[0x0][0x320] ;  /* 0x0000c8001e1e7a20 */ /* 0x000fe40000410000 */
[----:B------:R-:W-:Y:S02]  /*84b0*/  FMUL.FTZ R28, R28, c[0x0][0x320] ;  /* 0x0000c8001c1c7a20 */ /* 0x000fe40000410000 */
[----:B------:R-:W-:Y:S02]  /*84c0*/  FMUL.FTZ R29, R29, c[0x0][0x320] ;  /* 0x0000c8001d1d7a20 */ /* 0x000fe40000410000 */
[----:B------:R-:W-:Y:S04]  /*84d0*/  FMUL.FTZ R31, R31, c[0x0][0x320] ;  /* 0x0000c8001f1f7a20 */ /* 0x000fe80000410000 */
[----:B------:R-:W-:Y:S02]  /*84e0*/  FMUL.FTZ R35, R35, c[0x0][0x320] ;  /* 0x0000c80023237a20 */ /* 0x000fe40000410000 */
[----:B------:R-:W-:Y:S02]  /*84f0*/  FMUL.FTZ R32, R32, c[0x0][0x320] ;  /* 0x0000c80020207a20 */ /* 0x000fe40000410000 */
[----:B------:R-:W-:Y:S02]  /*8500*/  FMUL.FTZ R33, R33, c[0x0][0x320] ;  /* 0x0000c80021217a20 */ /* 0x000fe40000410000 */
[----:B------:R-:W-:Y:S04]  /*8510*/  FMUL.FTZ R34, R34, c[0x0][0x320] ;  /* 0x0000c80022227a20 */ /* 0x000fe80000410000 */
[----:B------:R-:W-:Y:S01]  /*8520*/  MUFU.TANH R33, R33 ;  /* 0x0000002100217308 */ /* 0x000fe20000002400 */
[C---:B-1----:R-:W-:Y:S09]  /*8530*/  HMMA.16816.F32 R36, R204.reuse, R164, R36 ;  /* 0x000000a4cc24723c */ /* 0x042ff20000001824 */
[----:B------:R-:W-:Y:S01]  /*8540*/  MUFU.TANH R35, R35 ;  /* 0x0000002300237308 */ /* 0x000fe20000002400 */
[C---:B------:R-:W-:Y:S09]  /*8550*/  HMMA.16816.F32 R40, R204.reuse, R166, R40 ;  /* 0x000000a6cc28723c */ /* 0x040ff20000001828 */
[----:B------:R-:W1:Y:S01]  /*8560*/  MUFU.TANH R9, R9 ;  /* 0x0000000900097308 */ /* 0x000e620000002400 */
[C---:B------:R-:W-:Y:S09]  /*8570*/  HMMA.16816.F32 R44, R204.reuse, R4, R44 ;  /* 0x00000004cc2c723c */ /* 0x040ff2000000182c */
[----:B------:R-:W2:Y:S01]  /*8580*/  MUFU.TANH R13, R13 ;  /* 0x0000000d000d7308 */ /* 0x000ea20000002400 */
[----:B------:R-:W-:Y:S03]  /*8590*/  HMMA.16816.F32 R48, R204, R6, R48 ;  /* 0x00000006cc30723c */ /* 0x000fe60000001830 */
[----:B------:R-:W-:Y:S01]  /*85a0*/  FSEL R5, R100, -INF , P6 ;  /* 0xff80000064057808 */ /* 0x000fe20003000000 */
[----:B------:R-:W-:Y:S01]  /*85b0*/  FMUL.FTZ R8, R37, c[0x0][0x320] ;  /* 0x0000c80025087a20 */ /* 0x000fe20000410000 */
[----:B------:R-:W-:Y:S01]  /*85c0*/  ISETP.GT.AND P6, PT, R0, 0x9, PT ;  /* 0x000000090000780c */ /* 0x000fe20003fc4270 */
[----:B------:R-:W-:Y:S01]  /*85d0*/  FMUL.FTZ R36, R36, c[0x0][0x320] ;  /* 0x0000c80024247a20 */ /* 0x000fe20000410000 */
[----:B------:R-:W-:Y:S02]  /*85e0*/  FMNMX.FTZ R101, R5, R103, !PT ;  /* 0x0000006705657209 */ /* 0x000fe40007810000 */
[----:B------:R-:W3:Y:S03]  /*85f0*/  MUFU.TANH R20, R20 ;  /* 0x0000001400147308 */ /* 0x000ee60000002400 */
[----:B------:R-:W-:Y:S01]  /*8600*/  FMNMX.FTZ R101, R210, R101, !PT ;  /* 0x00000065d2657209 */ /* 0x000fe20007810000 */
[----:B------:R-:W-:Y:S01]  /*8610*/  FMUL.FTZ R7, R40, c[0x0][0x320] ;  /* 0x0000c80028077a20 */ /* 0x000fe20000410000 */
[----:B-1----:R-:W-:Y:S01]  /*8620*/  FSEL R212, R9, -INF , P6 ;  /* 0xff80000009d47808 */ /* 0x002fe20003000000 */
[----:B------:R-:W-:Y:S01]  /*8630*/  FMUL.FTZ R6, R41, c[0x0][0x320] ;  /* 0x0000c80029067a20 */ /* 0x000fe20000410000 */
[----:B------:R-:W-:Y:S01]  /*8640*/  FMNMX.FTZ R101, R211, R101, !PT ;  /* 0x00000065d3657209 */ /* 0x000fe20007810000 */
[----:B------:R-:W-:Y:S01]  /*8650*/  FMUL.FTZ R4, R44, c[0x0][0x320] ;  /* 0x0000c8002c047a20 */ /* 0x000fe20000410000 */
[----:B------:R-:W-:Y:S01]  /*8660*/  ISETP.GT.AND P6, PT, R0, 0x18, PT ;  /* 0x000000180000780c */ /* 0x000fe20003fc4270 */
[----:B------:R-:W1:Y:S01]  /*8670*/  MUFU.TANH R21, R21 ;  /* 0x0000001500157308 */ /* 0x000e620000002400 */
[----:B------:R-:W-:Y:S01]  /*8680*/  FMNMX.FTZ R101, R212, R101, !PT ;  /* 0x00000065d4657209 */ /* 0x000fe20007810000 */
[----:B------:R-:W-:Y:S01]  /*8690*/  FMUL.FTZ R45, R45, c[0x0][0x320] ;  /* 0x0000c8002d2d7a20 */ /* 0x000fe20000410000 */
[----:B------:R-:W-:Y:S01]  /*86a0*/  FSEL R221, R16, -INF , P6 ;  /* 0xff80000010dd7808 */ /* 0x000fe20003000000 */
[----:B------:R-:W-:Y:S01]  /*86b0*/  FMUL.FTZ R42, R42, c[0x0][0x320] ;  /* 0x0000c8002a2a7a20 */ /* 0x000fe20000410000 */
[----:B--2---:R-:W-:Y:S01]  /*86c0*/  FSEL R220, R13, -INF , P0 ;  /* 0xff8000000ddc7808 */ /* 0x004fe20000000000 */
[----:B------:R-:W-:Y:S01]  /*86d0*/  FMUL.FTZ R48, R48, c[0x0][0x320] ;  /* 0x0000c80030307a20 */ /* 0x000fe20000410000 */
[----:B------:R-:W-:Y:S01]  /*86e0*/  FMNMX.FTZ R101, R219, R101, !PT ;  /* 0x00000065db657209 */ /* 0x000fe20007810000 */
[----:B------:R-:W-:Y:S01]  /*86f0*/  IMAD.MOV.U32 R40, RZ, RZ, R209 ;  /* 0x000000ffff287224 */ /* 0x000fe200078e00d1 */
[----:B------:R-:W-:Y:S01]  /*8700*/  ISETP.GT.AND P0, PT, R0, 0x20, PT ;  /* 0x000000200000780c */ /* 0x000fe20003f04270 */
[----:B------:R-:W2:Y:S01]  /*8710*/  MUFU.TANH R24, R24 ;  /* 0x0000001800187308 */ /* 0x000ea20000002400 */
[----:B------:R-:W-:Y:S01]  /*8720*/  FMNMX.FTZ R101, R220, R101, !PT ;  /* 0x00000065dc657209 */ /* 0x000fe20007810000 */
[----:B------:R-:W-:Y:S01]  /*8730*/  FMUL.FTZ R38, R38, c[0x0][0x320] ;  /* 0x0000c80026267a20 */ /* 0x000fe20000410000 */
[----:B------:R-:W-:Y:S01]  /*8740*/  ISETP.GT.AND P6, PT, R0, 0x21, PT ;  /* 0x000000210000780c */ /* 0x000fe20003fc4270 */
[----:B------:R-:W-:Y:S01]  /*8750*/  FMUL.FTZ R39, R39, c[0x0][0x320] ;  /* 0x0000c80027277a20 */ /* 0x000fe20000410000 */
[----:B------:R-:W-:Y:S01]  /*8760*/  FMNMX.FTZ R101, R221, R101, !PT ;  /* 0x00000065dd657209 */ /* 0x000fe20007810000 */
[----:B------:R-:W-:Y:S01]  /*8770*/  FMUL.FTZ R43, R43, c[0x0][0x320] ;  /* 0x0000c8002b2b7a20 */ /* 0x000fe20000410000 */
[----:B---3--:R-:W-:Y:S01]  /*8780*/  FSEL R20, R20, -INF , P0 ;  /* 0xff80000014147808 */ /* 0x008fe20000000000 */
[----:B------:R-:W-:Y:S01]  /*8790*/  FMUL.FTZ R51, R51, c[0x0][0x320] ;  /* 0x0000c80033337a20 */ /* 0x000fe20000410000 */
[----:B------:R-:W-:Y:S01]  /*87a0*/  FMNMX.FTZ R101, R222, R101, !PT ;  /* 0x00000065de657209 */ /* 0x000fe20007810000 */
[----:B------:R-:W3:Y:S01]  /*87b0*/  MUFU.TANH R25, R25 ;  /* 0x0000001900197308 */ /* 0x000ee20000002400 */
[----:B------:R-:W-:Y:S02]  /*87c0*/  ISETP.GT.AND P0, PT, R0, 0x29, PT ;  /* 0x000000290000780c */ /* 0x000fe40003f04270 */
[----:B------:R-:W-:Y:S02]  /*87d0*/  FMNMX.FTZ R101, R20, R101, !PT ;  /* 0x0000006514657209 */ /* 0x000fe40007810000 */
[----:B-1----:R-:W-:Y:S02]  /*87e0*/  FSEL R21, R21, -INF , P6 ;  /* 0xff80000015157808 */ /* 0x002fe40003000000 */
[----:B------:R-:W-:Y:S02]  /*87f0*/  ISETP.GT.AND P6, PT, R0, 0x30, PT ;  /* 0x000000300000780c */ /* 0x000fe40003fc4270 */
[----:B------:R-:W-:Y:S01]  /*8800*/  FMNMX.FTZ R101, R21, R101, !PT ;  /* 0x0000006515657209 */ /* 0x000fe20007810000 */
[----:B------:R-:W1:Y:S01]  /*8810*/  MUFU.TANH R28, R28 ;  /* 0x0000001c001c7308 */ /* 0x000e620000002400 */
[----:B--2---:R-:W-:Y:S02]  /*8820*/  FSEL R24, R24, -INF , P5 ;  /* 0xff80000018187808 */ /* 0x004fe40002800000 */
[----:B------:R-:W-:Y:S02]  /*8830*/  ISETP.GT.AND P5, PT, R0, 0x31, PT ;  /* 0x000000310000780c */ /* 0x000fe40003fa4270 */
[----:B------:R-:W-:Y:S05]  /*8840*/  FMNMX.FTZ R101, R24, R101, !PT ;  /* 0x0000006518657209 */ /* 0x000fea0007810000 */
[----:B------:R-:W2:Y:S01]  /*8850*/  MUFU.TANH R29, R29 ;  /* 0x0000001d001d7308 */ /* 0x000ea20000002400 */
[----:B---3--:R-:W-:Y:S02]  /*8860*/  FSEL R25, R25, -INF , P0 ;  /* 0xff80000019197808 */ /* 0x008fe40000000000 */
[----:B------:R-:W-:Y:S02]  /*8870*/  ISETP.GT.AND P0, PT, R0, 0x38, PT ;  /* 0x000000380000780c */ /* 0x000fe40003f04270 */
[----:B------:R-:W-:Y:S05]  /*8880*/  FMNMX.FTZ R101, R25, R101, !PT ;  /* 0x0000006519657209 */ /* 0x000fea0007810000 */
[----:B------:R-:W3:Y:S01]  /*8890*/  MUFU.TANH R32, R32 ;  /* 0x0000002000207308 */ /* 0x000ee20000002400 */
[----:B-1----:R-:W-:Y:S02]  /*88a0*/  FSEL R28, R28, -INF , P6 ;  /* 0xff8000001c1c7808 */ /* 0x002fe40003000000 */
[----:B------:R-:W-:Y:S02]  /*88b0*/  ISETP.GT.AND P6, PT, R0, 0x39, PT ;  /* 0x000000390000780c */ /* 0x000fe40003fc4270 */
[----:B------:R-:W-:Y:S05]  /*88c0*/  FMNMX.FTZ R101, R28, R101, !PT ;  /* 0x000000651c657209 */ /* 0x000fea0007810000 */
[----:B------:R-:W1:Y:S01]  /*88d0*/  MUFU.TANH R8, R8 ;  /* 0x0000000800087308 */ /* 0x000e620000002400 */
[----:B------:R-:W-:Y:S02]  /*88e0*/  FSEL R33, R33, -INF , P6 ;  /* 0xff80000021217808 */ /* 0x000fe40003000000 */
[C---:B------:R-:W-:Y:S02]  /*88f0*/  ISETP.GT.AND P6, PT, R0.reuse, 0x48, PT ;  /* 0x000000480000780c */ /* 0x040fe40003fc4270 */
[----:B--2---:R-:W-:Y:S02]  /*8900*/  FSEL R29, R29, -INF , P5 ;  /* 0xff8000001d1d7808 */ /* 0x004fe40002800000 */
[----:B------:R-:W-:Y:S02]  /*8910*/  ISETP.GT.AND P5, PT, R0, 0x40, PT ;  /* 0x000000400000780c */ /* 0x000fe40003fa4270 */
[----:B------:R-:W-:Y:S01]  /*8920*/  FMNMX.FTZ R101, R29, R101, !PT ;  /* 0x000000651d657209 */ /* 0x000fe20007810000 */
[----:B------:R-:W2:Y:S01]  /*8930*/  MUFU.TANH R36, R36 ;  /* 0x0000002400247308 */ /* 0x000ea20000002400 */
[----:B---3--:R-:W-:Y:S02]  /*8940*/  FSEL R32, R32, -INF , P0 ;  /* 0xff80000020207808 */ /* 0x008fe40000000000 */
[----:B------:R-:W-:Y:S02]  /*8950*/  ISETP.GT.AND P0, PT, R0, 0x41, PT ;  /* 0x000000410000780c */ /* 0x000fe40003f04270 */
[----:B------:R-:W-:Y:S05]  /*8960*/  FMNMX.FTZ R101, R32, R101, !PT ;  /* 0x0000006520657209 */ /* 0x000fea0007810000 */
[----:B------:R-:W3:Y:S01]  /*8970*/  MUFU.TANH R4, R4 ;  /* 0x0000000400047308 */ /* 0x000ee20000002400 */
[----:B------:R-:W-:Y:S02]  /*8980*/  FMNMX.FTZ R101, R33, R101, !PT ;  /* 0x0000006521657209 */ /* 0x000fe40007810000 */
[----:B-1----:R-:W-:Y:S02]  /*8990*/  FSEL R8, R8, -INF , P0 ;  /* 0xff80000008087808 */ /* 0x002fe40000000000 */
[----:B------:R-:W-:Y:S05]  /*89a0*/  ISETP.GT.AND P0, PT, R0, 0x50, PT ;  /* 0x000000500000780c */ /* 0x000fea0003f04270 */
[----:B------:R-:W1:Y:S01]  /*89b0*/  MUFU.TANH R7, R7 ;  /* 0x0000000700077308 */ /* 0x000e620000002400 */
[----:B--2---:R-:W-:Y:S02]  /*89c0*/  FSEL R36, R36, -INF , P5 ;  /* 0xff80000024247808 */ /* 0x004fe40002800000 */
[----:B------:R-:W-:Y:S02]  /*89d0*/  ISETP.GT.AND P5, PT, R0, 0x49, PT ;  /* 0x000000490000780c */ /* 0x000fe40003fa4270 */
[----:B------:R-:W-:Y:S05]  /*89e0*/  FMNMX.FTZ R101, R36, R101, !PT ;  /* 0x0000006524657209 */ /* 0x000fea0007810000 */
[----:B------:R-:W2:Y:S01]  /*89f0*/  MUFU.TANH R6, R6 ;  /* 0x0000000600067308 */ /* 0x000ea20000002400 */
[----:B------:R-:W-:Y:S02]  /*8a00*/  FMNMX.FTZ R101, R8, R101, !PT ;  /* 0x0000006508657209 */ /* 0x000fe40007810000 */
[----:B---3--:R-:W-:Y:S01]  /*8a10*/  FSEL R37, R4, -INF , P0 ;  /* 0xff80000004257808 */ /* 0x008fe20000000000 */
[----:B------:R-:W-:Y:S01]  /*8a20*/  FMUL.FTZ R4, R49, c[0x0][0x320] ;  /* 0x0000c80031047a20 */ /* 0x000fe20000410000 */
[----:B------:R-:W-:Y:S02]  /*8a30*/  ISETP.GT.AND P0, PT, R0, 0x59, PT ;  /* 0x000000590000780c */ /* 0x000fe40003f04270 */
[----:B------:R-:W-:Y:S03]  /*8a40*/  MOV R49, R37 ;  /* 0x0000002500317202 */ /* 0x000fe60000000f00 */
[----:B------:R-:W3:Y:S01]  /*8a50*/  MUFU.TANH R45, R45 ;  /* 0x0000002d002d7308 */ /* 0x000ee20000002400 */
[----:B------:R-:W-:Y:S02]  /*8a60*/  MOV R37, R208 ;  /* 0x000000d000257202 */ /* 0x000fe40000000f00 */
[----:B-1----:R-:W-:Y:S01]  /*8a70*/  FSEL R44, R7, -INF , P6 ;  /* 0xff800000072c7808 */ /* 0x002fe20003000000 */
[----:B------:R-:W-:Y:S01]  /*8a80*/  FMUL.FTZ R7, R46, c[0x0][0x320] ;  /* 0x0000c8002e077a20 */ /* 0x000fe20000410000 */
[----:B------:R-:W-:Y:S02]  /*8a90*/  ISETP.GT.AND P6, PT, R0, 0x51, PT ;  /* 0x000000510000780c */ /* 0x000fe40003fc4270 */
[----:B------:R-:W-:Y:S03]  /*8aa0*/  FMNMX.FTZ R101, R44, R101, !PT ;  /* 0x000000652c657209 */ /* 0x000fe60007810000 */
[----:B------:R-:W1:Y:S01]  /*8ab0*/  MUFU.TANH R48, R48 ;  /* 0x0000003000307308 */ /* 0x000e620000002400 */
[----:B--2---:R-:W-:Y:S02]  /*8ac0*/  FSEL R17, R6, -INF , P5 ;  /* 0xff80000006117808 */ /* 0x004fe40002800000 */
[----:B------:R-:W-:Y:S02]  /*8ad0*/  ISETP.GT.AND P5, PT, R0, 0x58, PT ;  /* 0x000000580000780c */ /* 0x000fe40003fa4270 */
[----:B------:R-:W2:Y:S01]  /*8ae0*/  SHFL.IDX PT, R0, R2, 0x1, 0x1c1f ;  /* 0x003c1f0002007f89 */ /* 0x000ea200000e0000 */
[----:B------:R-:W-:Y:S04]  /*8af0*/  FMNMX.FTZ R101, R17, R101, !PT ;  /* 0x0000006511657209 */ /* 0x000fe80007810000 */
[----:B------:R-:W4:Y:S01]  /*8b00*/  MUFU.TANH R4, R4 ;  /* 0x0000000400047308 */ /* 0x000f220000002400 */
[----:B------:R-:W-:Y:S02]  /*8b10*/  FMNMX.FTZ R101, R49, R101, !PT ;  /* 0x0000006531657209 */ /* 0x000fe40007810000 */
[----:B---3--:R-:W-:Y:S04]  /*8b20*/  FSEL R45, R45, -INF , P6 ;  /* 0xff8000002d2d7808 */ /* 0x008fe80003000000 */
[----:B------:R-:W-:Y:S03]  /*8b30*/  FMNMX.FTZ R101, R45, R101, !PT ;  /* 0x000000652d657209 */ /* 0x000fe60007810000 */
[----:B------:R-:W-:Y:S01]  /*8b40*/  MUFU.TANH R18, R18 ;  /* 0x0000001200127308 */ /* 0x000fe20000002400 */
[----:B-1----:R-:W-:Y:S04]  /*8b50*/  FSEL R48, R48, -INF , P5 ;  /* 0xff80000030307808 */ /* 0x002fe80002800000 */
[----:B------:R-:W-:Y:S05]  /*8b60*/  FMNMX.FTZ R101, R48, R101, !PT ;  /* 0x0000006530657209 */ /* 0x000fea0007810000 */
[----:B------:R-:W1:Y:S01]  /*8b70*/  MUFU.TANH R42, R42 ;  /* 0x0000002a002a7308 */ /* 0x000e620000002400 */
[----:B--2---:R-:W-:Y:S01]  /*8b80*/  IADD3 R0, R3, R0, RZ ;  /* 0x0000000003007210 */ /* 0x004fe20007ffe0ff */
[----:B------:R-:W-:Y:S01]  /*8b90*/  FMUL.FTZ R3, R50, c[0x0][0x320] ;  /* 0x0000c80032037a20 */ /* 0x000fe20000410000 */
[----:B----4-:R-:W-:Y:S02]  /*8ba0*/  FSEL R6, R4, -INF , P0 ;  /* 0xff80000004067808 */ /* 0x010fe40000000000 */
[----:B------:R-:W-:Y:S02]  /*8bb0*/  ISETP.GT.AND P0, PT, R0, RZ, PT ;  /* 0x000000ff0000720c */ /* 0x000fe40003f04270 */
[----:B------:R-:W-:Y:S02]  /*8bc0*/  FMNMX.FTZ R101, R6, R101, !PT ;  /* 0x0000006506657209 */ /* 0x000fe40007810000 */
[----:B------:R-:W-:Y:S01]  /*8bd0*/  FSEL R4, R105, -INF , P0 ;  /* 0xff80000069047808 */ /* 0x000fe20000000000 */
[----:B------:R-:W-:Y:S01]  /*8be0*/  IMAD.MOV.U32 R105, RZ, RZ, R6 ;  /* 0x000000ffff697224 */ /* 0x000fe200078e0006 */
[C---:B------:R-:W-:Y:S01]  /*8bf0*/  ISETP.GT.AND P6, PT, R0.reuse, 0x29, PT ;  /* 0x000000290000780c */ /* 0x040fe20003fc4270 */
[----:B------:R-:W-:Y:S01]  /*8c00*/  FMUL.FTZ R6, R47, c[0x0][0x320] ;  /* 0x0000c8002f067a20 */ /* 0x000fe20000410000 */
[----:B------:R-:W-:Y:S01]  /*8c10*/  ISETP.GT.AND P0, PT, R0, 0x8, PT ;  /* 0x000000080000780c */ /* 0x000fe20003f04270 */
[----:B------:R-:W2:Y:S01]  /*8c20*/  SHFL.BFLY PT, R2, R101, 0x2, 0x1f ;  /* 0x0c401f0065027f89 */ /* 0x000ea200000e0000 */
[----:B------:R-:W-:Y:S01]  /*8c30*/  FSEL R16, R27, -INF , P6 ;  /* 0xff8000001b107808 */ /* 0x000fe20003000000 */
[----:B------:R-:W-:Y:S01]  /*8c40*/  MUFU.TANH R15, R15 ;  /* 0x0000000f000f7308 */ /* 0x000fe20000002400 */
[----:B------:R-:W-:Y:S02]  /*8c50*/  FSEL R208, R10, -INF , P0 ;  /* 0xff8000000ad07808 */ /* 0x000fe40000000000 */
[C---:B------:R-:W-:Y:S02]  /*8c60*/  ISETP.GT.AND P6, PT, R0.reuse, 0x39, PT ;  /* 0x000000390000780c */ /* 0x040fe40003fc4270 */
[----:B------:R-:W-:Y:S02]  /*8c70*/  ISETP.GT.AND P0, PT, R0, 0x10, PT ;  /* 0x000000100000780c */ /* 0x000fe40003f04270 */
[----:B------:R-:W-:Y:S02]  /*8c80*/  FSEL R107, R35, -INF , P6 ;  /* 0xff800000236b7808 */ /* 0x000fe40003000000 */
[----:B------:R-:W-:Y:S01]  /*8c90*/  FSEL R215, R14, -INF , P0 ;  /* 0xff8000000ed77808 */ /* 0x000fe20000000000 */
[----:B------:R-:W3:Y:S01]  /*8ca0*/  MUFU.TANH R6, R6 ;  /* 0x0000000600067308 */ /* 0x000ee20000002400 */
[C---:B------:R-:W-:Y:S02]  /*8cb0*/  ISETP.GT.AND P6, PT, R0.reuse, 0x48, PT ;  /* 0x000000480000780c */ /* 0x040fe40003fc4270 */
[----:B------:R-:W-:Y:S02]  /*8cc0*/  ISETP.GT.AND P0, PT, R0, 0x18, PT ;  /* 0x000000180000780c */ /* 0x000fe40003f04270 */
[----:B-1----:R-:W-:Y:S02]  /*8cd0*/  FSEL R42, R42, -INF , P6 ;  /* 0xff8000002a2a7808 */ /* 0x002fe40003000000 */
[----:B------:R-:W-:Y:S02]  /*8ce0*/  ISETP.GT.AND P6, PT, R0, 0x51, PT ;  /* 0x000000510000780c */ /* 0x000fe40003fc4270 */
[----:B------:R-:W-:Y:S01]  /*8cf0*/  FSEL R216, R18, -INF , P0 ;  /* 0xff80000012d87808 */ /* 0x000fe20000000000 */
[----:B------:R-:W1:Y:S01]  /*8d00*/  MUFU.TANH R19, R19 ;  /* 0x0000001300137308 */ /* 0x000e620000002400 */
[C---:B------:R-:W-:Y:S02]  /*8d10*/  ISETP.GT.AND P0, PT, R0.reuse, 0x20, PT ;  /* 0x000000200000780c */ /* 0x040fe40003f04270 */
[----:B------:R-:W-:Y:S02]  /*8d20*/  ISETP.GT.AND P5, PT, R0, 0x1, PT ;  /* 0x000000010000780c */ /* 0x000fe40003fa4270 */
[----:B------:R-:W-:Y:S02]  /*8d30*/  FSEL R12, R22, -INF , P0 ;  /* 0xff800000160c7808 */ /* 0x000fe40000000000 */
[----:B------:R-:W-:Y:S02]  /*8d40*/  FSEL R167, R102, -INF , P5 ;  /* 0xff80000066a77808 */ /* 0x000fe40002800000 */
[----:B--2---:R-:W-:Y:S01]  /*8d50*/  FMNMX.FTZ R101, R101, R2, !PT ;  /* 0x0000000265657209 */ /* 0x004fe20007810000 */
[----:B------:R-:W2:Y:S01]  /*8d60*/  MUFU.TANH R26, R26 ;  /* 0x0000001a001a7308 */ /* 0x000ea20000002400 */
[----:B------:R-:W-:Y:S02]  /*8d70*/  FMNMX.FTZ R2, R4, R104, !PT ;  /* 0x0000006804027209 */ /* 0x000fe40007810000 */
[----:B------:R-:W-:Y:S02]  /*8d80*/  ISETP.GT.AND P5, PT, R0, 0x9, PT ;  /* 0x000000090000780c */ /* 0x000fe40003fa4270 */
[----:B---3--:R-:W-:Y:S02]  /*8d90*/  FSEL R22, R6, -INF , P6 ;  /* 0xff80000006167808 */ /* 0x008fe40003000000 */
[----:B------:R-:W3:Y:S01]  /*8da0*/  LDL.LU R6, [R1+0x1c] ;  /* 0x00001c0001067983 */ /* 0x000ee20000300800 */
[----:B------:R-:W-:Y:S02]  /*8db0*/  FMNMX.FTZ R2, R167, R2, !PT ;  /* 0x00000002a7027209 */ /* 0x000fe40007810000 */
[----:B------:R-:W-:Y:S01]  /*8dc0*/  FSEL R209, R11, -INF , P5 ;  /* 0xff8000000bd17808 */ /* 0x000fe20002800000 */
[----:B------:R-:W4:Y:S01]  /*8dd0*/  MUFU.TANH R30, R30 ;  /* 0x0000001e001e7308 */ /* 0x000f220000002400 */
[----:B------:R-:W-:Y:S01]  /*8de0*/  FMNMX.FTZ R2, R208, R2, !PT ;  /* 0x00000002d0027209 */ /* 0x000fe20007810000 */
[----:B------:R-:W-:Y:S01]  /*8df0*/  IMAD.MOV.U32 R11, RZ, RZ, R37 ;  /* 0x000000ffff0b7224 */ /* 0x000fe200078e0025 */
[C---:B------:R-:W-:Y:S02]  /*8e00*/  ISETP.GT.AND P5, PT, R0.reuse, 0x11, PT ;  /* 0x000000110000780c */ /* 0x040fe40003fa4270 */
[----:B------:R-:W-:Y:S02]  /*8e10*/  FMNMX.FTZ R2, R209, R2, !PT ;  /* 0x00000002d1027209 */ /* 0x000fe40007810000 */
[----:B------:R-:W-:Y:S02]  /*8e20*/  FSEL R214, R15, -INF , P5 ;  /* 0xff8000000fd67808 */ /* 0x000fe40002800000 */
[----:B------:R-:W-:Y:S01]  /*8e30*/  FMNMX.FTZ R2, R215, R2, !PT ;  /* 0x00000002d7027209 */ /* 0x000fe20007810000 */
[----:B------:R-:W4:Y:S01]  /*8e40*/  MUFU.TANH R31, R31 ;  /* 0x0000001f001f7308 */ /* 0x000f220000002400 */
[----:B------:R-:W-:Y:S02]  /*8e50*/  ISETP.GT.AND P5, PT, R0, 0x19, PT ;  /* 0x000000190000780c */ /* 0x000fe40003fa4270 */
[----:B------:R-:W-:Y:S02]  /*8e60*/  FMNMX.FTZ R2, R214, R2, !PT ;  /* 0x00000002d6027209 */ /* 0x000fe40007810000 */
[----:B-1----:R-:W-:Y:S02]  /*8e70*/  FSEL R217, R19, -INF , P5 ;  /* 0xff80000013d97808 */ /* 0x002fe40002800000 */
[----:B------:R-:W-:Y:S02]  /*8e80*/  FMNMX.FTZ R2, R216, R2, !PT ;  /* 0x00000002d8027209 */ /* 0x000fe40007810000 */
[----:B------:R-:W-:Y:S01]  /*8e90*/  ISETP.GT.AND P5, PT, R0, 0x21, PT ;  /* 0x000000210000780c */ /* 0x000fe20003fa4270 */
[----:B------:R-:W1:Y:S01]  /*8ea0*/  MUFU.TANH R34, R34 ;  /* 0x0000002200227308 */ /* 0x000e620000002400 */
[----:B------:R-:W-:Y:S02]  /*8eb0*/  FMNMX.FTZ R2, R217, R2, !PT ;  /* 0x00000002d9027209 */ /* 0x000fe40007810000 */
[----:B------:R-:W-:Y:S01]  /*8ec0*/  FSEL R223, R23, -INF , P5 ;  /* 0xff80000017df7808 */ /* 0x000fe20002800000 */
[----:B------:R-:W-:Y:S01]  /*8ed0*/  IMAD.MOV.U32 R23, RZ, RZ, R48 ;  /* 0x000000ffff177224 */ /* 0x000fe200078e0030 */
[----:B------:R-:W-:Y:S02]  /*8ee0*/  FMNMX.FTZ R2, R12, R2, !PT ;  /* 0x000000020c027209 */ /* 0x000fe40007810000 */
[----:B------:R-:W-:Y:S02]  /*8ef0*/  ISETP.GT.AND P0, PT, R0, 0x28, PT ;  /* 0x000000280000780c */ /* 0x000fe40003f04270 */
[----:B------:R-:W-:Y:S01]  /*8f00*/  FMNMX.FTZ R2, R223, R2, !PT ;  /* 0x00000002df027209 */ /* 0x000fe20007810000 */
[----:B------:R-:W1:Y:S01]  /*8f10*/  MUFU.TANH R38, R38 ;  /* 0x0000002600267308 */ /* 0x000e620000002400 */
[----:B--2---:R-:W-:Y:S02]  /*8f20*/  FSEL R9, R26, -INF , P0 ;  /* 0xff8000001a097808 */ /* 0x004fe40000000000 */
[----:B------:R-:W-:Y:S02]  /*8f30*/  ISETP.GT.AND P0, PT, R0, 0x30, PT ;  /* 0x000000300000780c */ /* 0x000fe40003f04270 */
[----:B------:R-:W-:Y:S02]  /*8f40*/  FMNMX.FTZ R2, R9, R2, !PT ;  /* 0x0000000209027209 */ /* 0x000fe40007810000 */
[----:B----4-:R-:W-:Y:S01]  /*8f50*/  FSEL R106, R30, -INF , P0 ;  /* 0xff8000001e6a7808 */ /* 0x010fe20000000000 */
[----:B------:R-:W-:Y:S01]  /*8f60*/  IMAD.MOV.U32 R30, RZ, RZ, R17 ;  /* 0x000000ffff1e7224 */ /* 0x000fe200078e0011 */
[----:B------:R-:W-:Y:S01]  /*8f70*/  FMNMX.FTZ R2, R16, R2, !PT ;  /* 0x0000000210027209 */ /* 0x000fe20007810000 */
[----:B------:R-:W2:Y:S01]  /*8f80*/  MUFU.TANH R39, R39 ;  /* 0x0000002700277308 */ /* 0x000ea20000002400 */
[----:B------:R-:W-:Y:S02]  /*8f90*/  ISETP.GT.AND P5, PT, R0, 0x31, PT ;  /* 0x000000310000780c */ /* 0x000fe40003fa4270 */
[----:B------:R-:W-:Y:S02]  /*8fa0*/  FMNMX.FTZ R2, R106, R2, !PT ;  /* 0x000000026a027209 */ /* 0x000fe40007810000 */
[----:B------:R-:W-:Y:S02]  /*8fb0*/  FSEL R13, R31, -INF , P5 ;  /* 0xff8000001f0d7808 */ /* 0x000fe40002800000 */
[----:B------:R-:W-:Y:S02]  /*8fc0*/  ISETP.GT.AND P0, PT, R0, 0x38, PT ;  /* 0x000000380000780c */ /* 0x000fe40003f04270 */
[----:B------:R-:W-:Y:S01]  /*8fd0*/  FMNMX.FTZ R2, R13, R2, !PT ;  /* 0x000000020d027209 */ /* 0x000fe20007810000 */
[----:B------:R-:W4:Y:S01]  /*8fe0*/  MUFU.TANH R43, R43 ;  /* 0x0000002b002b7308 */ /* 0x000f220000002400 */
[----:B-1----:R-:W-:Y:S01]  /*8ff0*/  FSEL R41, R34, -INF , P0 ;  /* 0xff80000022297808 */ /* 0x002fe20000000000 */
[----:B------:R-:W-:Y:S01]  /*9000*/  IMAD.MOV.U32 R34, RZ, RZ, R36 ;  /* 0x000000ffff227224 */ /* 0x000fe200078e0024 */
[----:B------:R-:W-:Y:S02]  /*9010*/  ISETP.GT.AND P5, PT, R0, 0x40, PT ;  /* 0x000000400000780c */ /* 0x000fe40003fa4270 */
[----:B------:R-:W-:Y:S02]  /*9020*/  FMNMX.FTZ R2, R41, R2, !PT ;  /* 0x0000000229027209 */ /* 0x000fe40007810000 */
[----:B------:R-:W-:Y:S02]  /*9030*/  FSEL R38, R38, -INF , P5 ;  /* 0xff80000026267808 */ /* 0x000fe40002800000 */
[----:B------:R-:W-:Y:S01]  /*9040*/  FMNMX.FTZ R2, R107, R2, !PT ;  /* 0x000000026b027209 */ /* 0x000fe20007810000 */
[----:B------:R-:W1:Y:S01]  /*9050*/  MUFU.TANH R7, R7 ;  /* 0x0000000700077308 */ /* 0x000e620000002400 */
[----:B------:R-:W-:Y:S02]  /*9060*/  ISETP.GT.AND P0, PT, R0, 0x41, PT ;  /* 0x000000410000780c */ /* 0x000fe40003f04270 */
[----:B------:R-:W-:Y:S02]  /*9070*/  FMNMX.FTZ R2, R38, R2, !PT ;  /* 0x0000000226027209 */ /* 0x000fe40007810000 */
[----:B--2---:R-:W-:Y:S02]  /*9080*/  FSEL R39, R39, -INF , P0 ;  /* 0xff80000027277808 */ /* 0x004fe40000000000 */
[C---:B------:R-:W-:Y:S02]  /*9090*/  ISETP.GT.AND P5, PT, R0.reuse, 0x49, PT ;  /* 0x000000490000780c */ /* 0x040fe40003fa4270 */
[----:B------:R-:W-:Y:S01]  /*90a0*/  ISETP.GT.AND P0, PT, R0, 0x50, PT ;  /* 0x000000500000780c */ /* 0x000fe20003f04270 */
[----:B------:R-:W2:Y:S01]  /*90b0*/  MUFU.TANH R3, R3 ;  /* 0x0000000300037308 */ /* 0x000ea20000002400 */
[----:B------:R-:W-:Y:S02]  /*90c0*/  FMNMX.FTZ R2, R39, R2, !PT ;  /* 0x0000000227027209 */ /* 0x000fe40007810000 */
[----:B------:R-:W-:Y:S02]  /*90d0*/  ISETP.GT.AND P6, PT, R218, R11, PT ;  /* 0x0000000bda00720c */ /* 0x000fe40003fc4270 */
[----:B----4-:R-:W-:Y:S01]  /*90e0*/  FSEL R18, R43, -INF , P5 ;  /* 0xff8000002b127808 */ /* 0x010fe20002800000 */
[----:B------:R-:W-:Y:S01]  /*90f0*/  IMAD.MOV.U32 R43, RZ, RZ, R12 ;  /* 0x000000ffff2b7224 */ /* 0x000fe200078e000c */
[C---:B------:R-:W-:Y:S02]  /*9100*/  ISETP.GT.AND P5, PT, R0.reuse, 0x58, PT ;  /* 0x000000580000780c */ /* 0x040fe40003fa4270 */
[----:B------:R-:W-:Y:S01]  /*9110*/  MOV R47, R105 ;  /* 0x00000069002f7202 */ /* 0x000fe20000000f00 */
[----:B------:R-:W4:Y:S01]  /*9120*/  MUFU.TANH R102, R51 ;  /* 0x0000003300667308 */ /* 0x000f220000002400 */
[----:B------:R-:W-:Y:S02]  /*9130*/  MOV R27, R49 ;  /* 0x00000031001b7202 */ /* 0x000fe40000000f00 */
[----:B------:R-:W-:Y:S02]  /*9140*/  MOV R31, R8 ;  /* 0x00000008001f7202 */ /* 0x000fe40000000f00 */
[----:B-1----:R-:W-:Y:S02]  /*9150*/  FSEL R19, R7, -INF , P0 ;  /* 0xff80000007137808 */ /* 0x002fe40000000000 */
[----:B------:R-:W-:Y:S02]  /*9160*/  ISETP.GT.AND P0, PT, R0, 0x59, PT ;  /* 0x000000590000780c */ /* 0x000fe40003f04270 */
[----:B------:R-:W-:Y:S02]  /*9170*/  FMNMX.FTZ R0, R42, R2, !PT ;  /* 0x000000022a007209 */ /* 0x000fe40007810000 */
[----:B------:R-:W1:Y:S01]  /*9180*/  SHFL.BFLY PT, R2, R101, 0x1, 0x1f ;  /* 0x0c201f0065027f89 */ /* 0x000e6200000e0000 */
[----:B------:R-:W-:Y:S02]  /*9190*/  MOV R35, R13 ;  /* 0x0000000d00237202 */ /* 0x000fe40000000f00 */
[----:B------:R-:W-:Y:S02]  /*91a0*/  FMNMX.FTZ R0, R18, R0, !PT ;  /* 0x0000000012007209 */ /* 0x000fe40007810000 */
[----:B--2---:R-:W-:Y:S02]  /*91b0*/  FSEL R46, R3, -INF , P5 ;  /* 0xff800000032e7808 */ /* 0x004fe40002800000 */
[----:B------:R-:W-:Y:S02]  /*91c0*/  FMNMX.FTZ R0, R19, R0, !PT ;  /* 0x0000000013007209 */ /* 0x000fe40007810000 */
[----:B------:R-:W-:Y:S02]  /*91d0*/  MOV R26, R45 ;  /* 0x0000002d001a7202 */ /* 0x000fe40000000f00 */
[----:B------:R-:W-:Y:S02]  /*91e0*/  FMNMX.FTZ R0, R22, R0, !PT ;  /* 0x0000000016007209 */ /* 0x000fe40007810000 */
[----:B----4-:R-:W-:Y:S02]  /*91f0*/  FSEL R102, R102, -INF , P0 ;  /* 0xff80000066667808 */ /* 0x010fe40000000000 */
[----:B------:R-:W-:Y:S02]  /*9200*/  FMNMX.FTZ R0, R46, R0, !PT ;  /* 0x000000002e007209 */ /* 0x000fe40007810000 */
[----:B------:R-:W-:Y:S02]  /*9210*/  MOV R51, R20 ;  /* 0x0000001400337202 */ /* 0x000fe40000000f00 */
[----:B------:R-:W-:Y:S02]  /*9220*/  FMNMX.FTZ R0, R102, R0, !PT ;  /* 0x0000000066007209 */ /* 0x000fe40007810000 */
[----:B------:R-:W-:Y:S02]  /*9230*/  MOV R50, R44 ;  /* 0x0000002c00327202 */ /* 0x000fe40000000f00 */
[----:B------:R-:W-:Y:S02]  /*9240*/  MOV R10, R33 ;  /* 0x00000021000a7202 */ /* 0x000fe40000000f00 */
[----:B-1----:R-:W-:Y:S02]  /*9250*/  FMNMX.FTZ R101, R101, R2, !PT ;  /* 0x0000000265657209 */ /* 0x002fe40007810000 */
[----:B------:R-:W1:Y:S01]  /*9260*/  SHFL.BFLY PT, R2, R0, 0x2, 0x1f ;  /* 0x0c401f0000027f89 */ /* 0x000e6200000e0000 */
[----:B------:R-:W-:Y:S02]  /*9270*/  MOV R105, R32 ;  /* 0x0000002000697202 */ /* 0x000fe40000000f00 */
[C---:B------:R-:W-:Y:S04]  /*9280*/  FSETP.NEU.FTZ.AND P0, PT, R101.reuse, -INF , PT ;  /* 0xff8000006500780b */ /* 0x040fe80003f1d000 */
[----:B------:R-:W-:Y:S02]  /*9290*/  FSEL R3, R101, RZ, P0 ;  /* 0x000000ff65037208 */ /* 0x000fe40000000000 */
[----:B-1----:R-:W-:Y:S03]  /*92a0*/  FMNMX.FTZ R0, R0, R2, !PT ;  /* 0x0000000200007209 */ /* 0x002fe60007810000 */
[----:B------:R-:W-:Y:S02]  /*92b0*/  FADD.FTZ R2, -R3, R103 ;  /* 0x0000006703027221 */ /* 0x000fe40000010100 */
[----:B------:R-:W-:Y:S01]  /*92c0*/  FMUL.FTZ R103, R101, c[0x0][0x2d0] ;  /* 0x0000b40065677a20 */ /* 0x000fe20000410000 */
[----:B------:R-:W1:Y:S04]  /*92d0*/  SHFL.BFLY PT, R3, R0, 0x1, 0x1f ;  /* 0x0c201f0000037f89 */ /* 0x000e6800000e0000 */
[----:B------:R-:W-:Y:S05]  /*92e0*/  FSEL R103, R103, RZ, P0 ;  /* 0x000000ff67677208 */ /* 0x000fea0000000000 */
[----:B------:R-:W-:Y:S04]  /*92f0*/  FFMA.FTZ R5, R5, c[0x0][0x2d0], -R103 ;  /* 0x0000b40005057a23 */ /* 0x000fe80000010867 */
[----:B------:R-:W-:Y:S01]  /*9300*/  MUFU.EX2 R166, R5 ;  /* 0x0000000500a67308 */ /* 0x000fe20000000800 */
[----:B-1----:R-:W-:Y:S01]  /*9310*/  FMNMX.FTZ R100, R0, R3, !PT ;  /* 0x0000000300647209 */ /* 0x002fe20007810000 */
[----:B------:R-:W-:Y:S03]  /*9320*/  FMUL.FTZ R0, R2, c[0x0][0x2d0] ;  /* 0x0000b40002007a20 */ /* 0x000fe60000410000 */
[C---:B------:R-:W-:Y:S05]  /*9330*/  FSETP.NEU.FTZ.AND P0, PT, R100.reuse, -INF , PT ;  /* 0xff8000006400780b */ /* 0x040fea0003f1d000 */
[----:B------:R1:W2:Y:S01]  /*9340*/  MUFU.EX2 R2, R0 ;  /* 0x0000000000027308 */ /* 0x0002a20000000800 */
[C---:B------:R-:W-:Y:S01]  /*9350*/  FMUL.FTZ R164, R100.reuse, c[0x0][0x2d0] ;  /* 0x0000b40064a47a20 */ /* 0x040fe20000410000 */
[----:B------:R-:W-:Y:S04]  /*9360*/  FSEL R3, R100, RZ, P0 ;  /* 0x000000ff64037208 */ /* 0x000fe80000000000 */
[----:B------:R-:W-:Y:S05]  /*9370*/  FSEL R164, R164, RZ, P0 ;  /* 0x000000ffa4a47208 */ /* 0x000fea0000000000 */
[----:B------:R-:W-:Y:S04]  /*9380*/  FFMA.FTZ R4, R4, c[0x0][0x2d0], -R164 ;  /* 0x0000b40004047a23 */ /* 0x000fe800000108a4 */
[----:B------:R4:W-:Y:S01]  /*9390*/  MUFU.EX2 R165, R4 ;  /* 0x0000000400a57308 */ /* 0x0009e20000000800 */
[----:B-1----:R-:W-:Y:S01]  /*93a0*/  FADD.FTZ R0, -R3, R104 ;  /* 0x0000006803007221 */ /* 0x002fe20000010100 */
[----:B------:R-:W-:Y:S01]  /*93b0*/  MOV R3, R16 ;  /* 0x0000001000037202 */ /* 0x000fe20000000f00 */
[----:B--2---:R-:W-:Y:S01]  /*93c0*/  FMUL.FTZ R5, R2, R109 ;  /* 0x0000006d02057220 */ /* 0x004fe20000410000 */
[----:B------:R-:W-:Y:S01]  /*93d0*/  MOV R109, R9 ;  /* 0x00000009006d7202 */ /* 0x000fe20000000f00 */
[----:B------:R-:W-:Y:S01]  /*93e0*/  FMUL.FTZ R0, R0, c[0x0][0x2d0] ;  /* 0x0000b40000007a20 */ /* 0x000fe20000410000 */
[----:B------:R-:W-:Y:S01]  /*93f0*/  MOV R104, R25 ;  /* 0x0000001900687202 */ /* 0x000fe20000000f00 */
[C---:B------:R-:W-:Y:S02]  /*9400*/  FMUL.FTZ R8, R2.reuse, R112 ;  /* 0x0000007002087220 */ /* 0x040fe40000410000 */
[C---:B------:R-:W-:Y:S01]  /*9410*/  FMUL.FTZ R9, R2.reuse, R113 ;  /* 0x0000007102097220 */ /* 0x040fe20000410000 */
[----:B------:R-:W-:Y:S01]  /*9420*/  MOV R113, R29 ;  /* 0x0000001d00717202 */ /* 0x000fe20000000f00 */
[----:B------:R-:W1:Y:S01]  /*9430*/  MUFU.EX2 R0, R0 ;  /* 0x0000000000007308 */ /* 0x000e620000000800 */
[C---:B------:R-:W-:Y:S02]  /*9440*/  FMUL.FTZ R13, R2.reuse, R117 ;  /* 0x00000075020d7220 */ /* 0x040fe40000410000 */
[C---:B------:R-:W-:Y:S01]  /*9450*/  FMUL.FTZ R16, R2.reuse, R120 ;  /* 0x0000007802107220 */ /* 0x040fe20000410000 */
[----:B------:R-:W-:Y:S01]  /*9460*/  MOV R120, R41 ;  /* 0x0000002900787202 */ /* 0x000fe20000000f00 */
[C---:B------:R-:W-:Y:S02]  /*9470*/  FMUL.FTZ R17, R2.reuse, R121 ;  /* 0x0000007902117220 */ /* 0x040fe40000410000 */
[----:B------:R-:W-:Y:S02]  /*9480*/  IMAD.MOV.U32 R121, RZ, RZ, R40 ;  /* 0x000000ffff797224 */ /* 0x000fe400078e0028 */
[----:B------:R-:W-:Y:S02]  /*9490*/  IMAD.MOV.U32 R112, RZ, RZ, R21 ;  /* 0x000000ffff707224 */ /* 0x000fe400078e0015 */
[----:B------:R-:W-:Y:S02]  /*94a0*/  IMAD.MOV.U32 R117, RZ, RZ, R28 ;  /* 0x000000ffff757224 */ /* 0x000fe400078e001c */
[C---:B------:R-:W-:Y:S02]  /*94b0*/  FFMA.FTZ R213, R2.reuse, R213, R166 ;  /* 0x000000d502d57223 */ /* 0x040fe400000100a6 */
[C---:B----4-:R-:W-:Y:S02]  /*94c0*/  FMUL.FTZ R4, R2.reuse, R108 ;  /* 0x0000006c02047220 */ /* 0x050fe40000410000 */
[C---:B------:R-:W-:Y:S01]  /*94d0*/  FMUL.FTZ R12, R2.reuse, R116 ;  /* 0x00000074020c7220 */ /* 0x040fe20000410000 */
[----:B------:R-:W-:Y:S01]  /*94e0*/  MOV R116, R24 ;  /* 0x0000001800747202 */ /* 0x000fe20000000f00 */
[C---:B------:R-:W-:Y:S02]  /*94f0*/  FMUL.FTZ R20, R2.reuse, R124 ;  /* 0x0000007c02147220 */ /* 0x040fe40000410000 */
[C---:B------:R-:W-:Y:S01]  /*9500*/  FMUL.FTZ R21, R2.reuse, R125 ;  /* 0x0000007d02157220 */ /* 0x040fe20000410000 */
[----:B------:R-:W-:Y:S01]  /*9510*/  MOV R125, R117 ;  /* 0x00000075007d7202 */ /* 0x000fe20000000f00 */
[----:B------:R-:W-:Y:S01]  /*9520*/  FMUL.FTZ R24, R2, R128 ;  /* 0x0000008002187220 */ /* 0x000fe20000410000 */
[----:B------:R-:W-:Y:S01]  /*9530*/  MOV R117, R109 ;  /* 0x0000006d00757202 */ /* 0x000fe20000000f00 */
[----:B-1----:R-:W-:Y:S01]  /*9540*/  FMUL.FTZ R11, R0, R115 ;  /* 0x00000073000b7220 */ /* 0x002fe20000410000 */
[----:B------:R-:W-:Y:S01]  /*9550*/  IADD3 R115, R218, -0x1, RZ ;  /* 0xffffffffda737810 */ /* 0x000fe20007ffe0ff */
[C---:B------:R-:W-:Y:S01]  /*9560*/  FMUL.FTZ R25, R2.reuse, R129 ;  /* 0x0000008102197220 */ /* 0x040fe20000410000 */
[----:B------:R-:W-:Y:S01]  /*9570*/  MOV R109, R51 ;  /* 0x00000033006d7202 */ /* 0x000fe20000000f00 */
        /* <DEDUP_REMOVED lines=8> */
[----:B------:R-:W-:Y:S01]  /*9600*/  IMAD.MOV.U32 R137, RZ, RZ, R19 ;  /* 0x000000ffff897224 */ /* 0x000fe200078e0013 */
[----:B------:R-:W-:Y:S01]  /*9610*/  MOV R124, R116 ;  /* 0x00000074007c7202 */ /* 0x000fe20000000f00 */
[C---:B------:R-:W-:Y:S02]  /*9620*/  FMUL.FTZ R36, R2.reuse, R140 ;  /* 0x0000008c02247220 */ /* 0x040fe40000410000 */
[C---:B------:R-:W-:Y:S01]  /*9630*/  FMUL.FTZ R37, R2.reuse, R141 ;  /* 0x0000008d02257220 */ /* 0x040fe20000410000 */
[----:B------:R-:W-:Y:S01]  /*9640*/  MOV R141, R10 ;  /* 0x0000000a008d7202 */ /* 0x000fe20000000f00 */
[----:B------:R-:W-:Y:S01]  /*9650*/  FMUL.FTZ R40, R2, R144 ;  /* 0x0000009002287220 */ /* 0x000fe20000410000 */
[----:B------:R-:W-:Y:S01]  /*9660*/  MOV R144, R18 ;  /* 0x0000001200907202 */ /* 0x000fe20000000f00 */
[----:B------:R-:W-:Y:S02]  /*9670*/  FMUL.FTZ R18, R0, R122 ;  /* 0x0000007a00127220 */ /* 0x000fe40000410000 */
[C---:B------:R-:W-:Y:S01]  /*9680*/  FMUL.FTZ R41, R2.reuse, R145 ;  /* 0x0000009102297220 */ /* 0x040fe20000410000 */
[----:B------:R-:W-:Y:S01]  /*9690*/  MOV R145, R42 ;  /* 0x0000002a00917202 */ /* 0x000fe20000000f00 */
[C---:B------:R-:W-:Y:S01]  /*96a0*/  FMUL.FTZ R44, R2.reuse, R148 ;  /* 0x00000094022c7220 */ /* 0x040fe20000410000 */
[----:B------:R-:W2:Y:S01]  /*96b0*/  LDL R122, [R1+0x28] ;  /* 0x00002800017a7983 */ /* 0x000ea20000100800 */
[C---:B------:R-:W-:Y:S01]  /*96c0*/  FMUL.FTZ R45, R2.reuse, R149 ;  /* 0x00000095022d7220 */ /* 0x040fe20000410000 */
[----:B------:R-:W-:Y:S01]  /*96d0*/  MOV R149, R50 ;  /* 0x0000003200957202 */ /* 0x000fe20000000f00 */
[C---:B------:R-:W-:Y:S02]  /*96e0*/  FMUL.FTZ R48, R2.reuse, R152 ;  /* 0x0000009802307220 */ /* 0x040fe40000410000 */
[----:B------:R-:W-:Y:S02]  /*96f0*/  IMAD.MOV.U32 R152, RZ, RZ, R47 ;  /* 0x000000ffff987224 */ /* 0x000fe400078e002f */
[----:B------:R-:W-:Y:S01]  /*9700*/  FMUL.FTZ R49, R2, R153 ;  /* 0x0000009902317220 */ /* 0x000fe20000410000 */
[----:B------:R-:W-:Y:S01]  /*9710*/  MOV R153, R23 ;  /* 0x0000001700997202 */ /* 0x000fe20000000f00 */
[----:B------:R-:W-:Y:S02]  /*9720*/  FMUL.FTZ R23, R0, R127 ;  /* 0x0000007f00177220 */ /* 0x000fe40000410000 */
        /* <DEDUP_REMOVED lines=12> */
[----:B------:R-:W-:Y:S02]  /*97f0*/  FMUL.FTZ R76, R2, R76 ;  /* 0x0000004c024c7220 */ /* 0x000fe40000410000 */
[----:B---3--:R-:W-:Y:S02]  /*9800*/  FFMA.FTZ R108, R0, R6, R165 ;  /* 0x00000006006c7223 */ /* 0x008fe400000100a5 */
        /* <DEDUP_REMOVED lines=11> */
[----:B------:R-:W-:Y:S01]  /*98c0*/  MOV R2, R30 ;  /* 0x0000001e00027202 */ /* 0x000fe20000000f00 */
[C---:B------:R-:W-:Y:S01]  /*98d0*/  FMUL.FTZ R6, R0.reuse, R110 ;  /* 0x0000006e00067220 */ /* 0x040fe20000410000 */
[----:B------:R-:W-:Y:S01]  /*98e0*/  MOV R110, R105 ;  /* 0x00000069006e7202 */ /* 0x000fe20000000f00 */
[C---:B------:R-:W-:Y:S01]  /*98f0*/  FMUL.FTZ R7, R0.reuse, R111 ;  /* 0x0000006f00077220 */ /* 0x040fe20000410000 */
[----:B------:R-:W-:Y:S01]  /*9900*/  MOV R111, R26 ;  /* 0x0000001a006f7202 */ /* 0x000fe20000000f00 */
[C---:B------:R-:W-:Y:S02]  /*9910*/  FMUL.FTZ R10, R0.reuse, R114 ;  /* 0x00000072000a7220 */ /* 0x040fe40000410000 */
[C---:B------:R-:W-:Y:S02]  /*9920*/  FMUL.FTZ R14, R0.reuse, R118 ;  /* 0x00000076000e7220 */ /* 0x040fe40000410000 */
[C---:B------:R-:W-:Y:S01]  /*9930*/  FMUL.FTZ R15, R0.reuse, R119 ;  /* 0x00000077000f7220 */ /* 0x040fe20000410000 */
[----:B------:R-:W-:Y:S01]  /*9940*/  MOV R119, R121 ;  /* 0x0000007900777202 */ /* 0x000fe20000000f00 */
[----:B------:R-:W-:Y:S01]  /*9950*/  IMAD.MOV.U32 R121, RZ, RZ, R113 ;  /* 0x000000ffff797224 */ /* 0x000fe200078e0071 */
[----:B------:R-:W-:Y:S01]  /*9960*/  MOV R113, R43 ;  /* 0x0000002b00717202 */ /* 0x000fe20000000f00 */
[----:B------:R-:W-:Y:S02]  /*9970*/  IMAD.MOV.U32 R133, RZ, RZ, R31 ;  /* 0x000000ffff857224 */ /* 0x000fe400078e001f */
        /* <DEDUP_REMOVED lines=8> */
[----:B------:R-:W-:Y:S01]  /*9a00*/  MOV R146, R141 ;  /* 0x0000008d00927202 */ /* 0x000fe20000000f00 */
        /* <DEDUP_REMOVED lines=29> */
[----:B------:R-:W-:Y:S01]  /*9be0*/  IMAD.MOV.U32 R140, RZ, RZ, R120 ;  /* 0x000000ffff8c7224 */ /* 0x000fe200078e0078 */
[----:B------:R-:W-:Y:S01]  /*9bf0*/  MOV R120, R112 ;  /* 0x0000007000787202 */ /* 0x000fe20000000f00 */
[----:B------:R-:W-:Y:S02]  /*9c00*/  IMAD.MOV.U32 R112, RZ, RZ, R35 ;  /* 0x000000ffff707224 */ /* 0x000fe400078e0023 */
[C---:B------:R-:W-:Y:S01]  /*9c10*/  FMUL.FTZ R35, R0.reuse, R139 ;  /* 0x0000008b00237220 */ /* 0x040fe20000410000 */
[----:B------:R-:W-:Y:S01]  /*9c20*/  MOV R154, R120 ;  /* 0x00000078009a7202 */ /* 0x000fe20000000f00 */
[----:B------:R-:W-:Y:S01]  /*9c30*/  IMAD.MOV.U32 R114, RZ, RZ, R27 ;  /* 0x000000ffff727224 */ /* 0x000fe200078e001b */
[----:B------:R-:W-:Y:S01]  /*9c40*/  MOV R126, R112 ;  /* 0x00000070007e7202 */ /* 0x000fe20000000f00 */
[C---:B------:R-:W-:Y:S02]  /*9c50*/  FMUL.FTZ R27, R0.reuse, R131 ;  /* 0x00000083001b7220 */ /* 0x040fe40000410000 */
[----:B------:R-:W-:Y:S02]  /*9c60*/  IMAD.MOV.U32 R148, RZ, RZ, R39 ;  /* 0x000000ffff947224 */ /* 0x000fe400078e0027 */
[----:B------:R-:W-:Y:S01]  /*9c70*/  FMUL.FTZ R39, R0, R143 ;  /* 0x0000008f00277220 */ /* 0x000fe20000410000 */
[----:B------:R-:W-:Y:S01]  /*9c80*/  @P6 SHF.R.S32.HI R0, RZ, 0x1f, R115 ;  /* 0x0000001fff006819 */ /* 0x000fe20000011473 */
[----:B------:R-:W-:Y:S01]  /*9c90*/  IMAD.MOV.U32 R118, RZ, RZ, R2 ;  /* 0x000000ffff767224 */ /* 0x000fe200078e0002 */
[----:B------:R-:W-:Y:S01]  /*9ca0*/  MOV R143, R110 ;  /* 0x0000006e008f7202 */ /* 0x000fe20000000f00 */
[----:B------:R-:W-:Y:S02]  /*9cb0*/  IMAD.MOV.U32 R116, RZ, RZ, R104 ;  /* 0x000000ffff747224 */ /* 0x000fe400078e0068 */
[----:B------:R-:W-:Y:S01]  /*9cc0*/  @P6 IMAD R0, R0, c[0x0][0x1e0], RZ ;  /* 0x0000780000006a24 */ /* 0x000fe200078e02ff */
[----:B------:R-:W-:Y:S01]  /*9cd0*/  MOV R139, R118 ;  /* 0x00000076008b7202 */ /* 0x000fe20000000f00 */
[C---:B------:R-:W-:Y:S01]  /*9ce0*/  @P6 IMAD.WIDE.U32 R104, R115.reuse, c[0x0][0x1e0], RZ ;  /* 0x0000780073686a25 */ /* 0x040fe200078e00ff */
[----:B------:R-:W-:Y:S03]  /*9cf0*/  MOV R141, R116 ;  /* 0x00000074008d7202 */ /* 0x000fe60000000f00 */
[----:B------:R-:W-:Y:S01]  /*9d00*/  @P6 IMAD R0, R115, c[0x0][0x1e4], R0 ;  /* 0x0000790073006a24 */ /* 0x000fe200078e0200 */
[----:B------:R-:W-:Y:S01]  /*9d10*/  MOV R115, R114 ;  /* 0x0000007200737202 */ /* 0x000fe20000000f00 */
[----:B------:R-:W-:Y:S01]  /*9d20*/  IMAD.MOV.U32 R127, RZ, RZ, R119 ;  /* 0x000000ffff7f7224 */ /* 0x000fe200078e0077 */
[----:B------:R-:W-:Y:S01]  /*9d30*/  MOV R114, R149 ;  /* 0x0000009500727202 */ /* 0x000fe20000000f00 */
[----:B------:R-:W-:Y:S01]  /*9d40*/  IMAD.MOV.U32 R123, RZ, RZ, R132 ;  /* 0x000000ffff7b7224 */ /* 0x000fe200078e0084 */
[----:B------:R-:W-:Y:S01]  /*9d50*/  MOV R149, R133 ;  /* 0x0000008500957202 */ /* 0x000fe20000000f00 */
[----:B------:R-:W-:Y:S01]  /*9d60*/  IMAD.MOV.U32 R133, RZ, RZ, R3 ;  /* 0x000000ffff857224 */ /* 0x000fe200078e0003 */
[----:B------:R-:W-:Y:S01]  /*9d70*/  @P6 IADD3 R0, R105, R0, RZ ;  /* 0x0000000069006210 */ /* 0x000fe20007ffe0ff */
[----:B------:R-:W2:Y:S01]  /*9d80*/  LDL.64 R2, [R1+0x30] ;  /* 0x0000300001027983 */ /* 0x000ea20000100a00 */
[----:B------:R-:W-:Y:S01]  /*9d90*/  IMAD.MOV.U32 R132, RZ, RZ, R107 ;  /* 0x000000ffff847224 */ /* 0x000fe200078e006b */
[----:B------:R-:W-:Y:S01]  /*9da0*/  MOV R119, R114 ;  /* 0x0000007200777202 */ /* 0x000fe20000000f00 */
[----:B------:R-:W-:Y:S01]  /*9db0*/  IMAD.MOV.U32 R134, RZ, RZ, R111 ;  /* 0x000000ffff867224 */ /* 0x000fe200078e006f */
[----:B------:R-:W-:Y:S01]  /*9dc0*/  MOV R131, R123 ;  /* 0x0000007b00837202 */ /* 0x000fe20000000f00 */
[----:B------:R-:W-:Y:S01]  /*9dd0*/  @P6 IMAD R0, R0, 0x60, RZ ;  /* 0x0000006000006824 */ /* 0x000fe200078e02ff */
[----:B------:R-:W-:Y:S01]  /*9de0*/  MOV R123, R113 ;  /* 0x00000071007b7202 */ /* 0x000fe20000000f00 */
[----:B------:R-:W-:Y:S01]  /*9df0*/  IMAD.MOV.U32 R130, RZ, RZ, R126 ;  /* 0x000000ffff827224 */ /* 0x000fe200078e007e */
[----:B------:R-:W-:Y:S01]  /*9e00*/  MOV R138, R115 ;  /* 0x00000073008a7202 */ /* 0x000fe20000000f00 */
[----:B------:R-:W-:Y:S01]  /*9e10*/  IMAD.MOV.U32 R126, RZ, RZ, R109 ;  /* 0x000000ffff7e7224 */ /* 0x000fe200078e006d */
[----:B------:R-:W-:Y:S01]  /*9e20*/  MOV R150, R133 ;  /* 0x0000008500967202 */ /* 0x000fe20000000f00 */
[----:B------:R-:W-:Y:S01]  /*9e30*/  IMAD.MOV.U32 R147, RZ, RZ, R140 ;  /* 0x000000ffff937224 */ /* 0x000fe200078e008c */
[----:B------:R-:W-:Y:S01]  /*9e40*/  MOV R140, R121 ;  /* 0x00000079008c7202 */ /* 0x000fe20000000f00 */
[----:B------:R-:W-:Y:S01]  /*9e50*/  FFMA.FTZ R112, R211, c[0x0][0x2d0], -R103 ;  /* 0x0000b400d3707a23 */ /* 0x000fe20000010867 */
[----:B------:R-:W-:Y:S01]  /*9e60*/  MOV R133, R125 ;  /* 0x0000007d00857202 */ /* 0x000fe20000000f00 */
[----:B------:R-:W-:Y:S02]  /*9e70*/  IMAD.MOV.U32 R142, RZ, RZ, R119 ;  /* 0x000000ffff8e7224 */ /* 0x000fe400078e0077 */
[----:B------:R-:W-:Y:S02]  /*9e80*/  IMAD.MOV.U32 R125, RZ, RZ, R117 ;  /* 0x000000ffff7d7224 */ /* 0x000fe400078e0075 */
[----:B------:R-:W-:Y:S01]  /*9e90*/  MUFU.EX2 R112, R112 ;  /* 0x0000007000707308 */ /* 0x000fe20000000800 */
[----:B------:R-:W-:Y:S02]  /*9ea0*/  IMAD.MOV.U32 R151, RZ, RZ, R124 ;  /* 0x000000ffff977224 */ /* 0x000fe400078e007c */
[----:B------:R-:W-:Y:S03]  /*9eb0*/  FFMA.FTZ R128, R128, c[0x0][0x2d0], -R164 ;  /* 0x0000b40080807a23 */ /* 0x000fe600000108a4 */
[----:B------:R-:W-:Y:S02]  /*9ec0*/  MOV R155, R151 ;  /* 0x00000097009b7202 */ /* 0x000fe40000000f00 */
[----:B------:R-:W-:Y:S01]  /*9ed0*/  MOV R151, R147 ;  /* 0x0000009300977202 */ /* 0x000fe20000000f00 */
[----:B------:R-:W-:Y:S01]  /*9ee0*/  IMAD.MOV.U32 R147, RZ, RZ, R143 ;  /* 0x000000ffff937224 */ /* 0x000fe200078e008f */
[----:B--2---:R-:W-:Y:S02]  /*9ef0*/  @P6 MOV R3, R122 ;  /* 0x0000007a00036202 */ /* 0x004fe40000000f00 */
[----:B------:R-:W-:Y:S02]  /*9f00*/  MOV R122, R149 ;  /* 0x00000095007a7202 */ /* 0x000fe40000000f00 */
[----:B------:R-:W-:Y:S01]  /*9f10*/  MOV R149, R129 ;  /* 0x0000008100957202 */ /* 0x000fe20000000f00 */
[----:B------:R-:W-:Y:S01]  /*9f20*/  @P6 IMAD.WIDE.U32 R2, R104, 0x60, R2 ;  /* 0x0000006068026825 */ /* 0x000fe200078e0002 */
[----:B------:R-:W-:Y:S02]  /*9f30*/  MOV R129, R106 ;  /* 0x0000006a00817202 */ /* 0x000fe40000000f00 */
[----:B------:R-:W-:Y:S02]  /*9f40*/  MOV R135, R122 ;  /* 0x0000007a00877202 */ /* 0x000fe40000000f00 */
[----:B------:R-:W-:Y:S02]  /*9f50*/  @P6 IADD3 R0, R3, R0, RZ ;  /* 0x0000000003006210 */ /* 0x000fe40007ffe0ff */
[----:B------:R-:W-:Y:S01]  /*9f60*/  MOV R143, R135 ;  /* 0x00000087008f7202 */ /* 0x000fe20000000f00 */
[----:B------:R-:W-:Y:S01]  /*9f70*/  IMAD.MOV.U32 R135, RZ, RZ, R130 ;  /* 0x000000ffff877224 */ /* 0x000fe200078e0082 */
[C---:B------:R-:W-:Y:S01]  /*9f80*/  @P6 SHF.L.U64.HI R104, R2.reuse, 0x1, R0 ;  /* 0x0000000102686819 */ /* 0x040fe20000010200 */
[----:B------:R-:W-:Y:S01]  /*9f90*/  @P6 IMAD.SHL.U32 R0, R2, 0x2, RZ ;  /* 0x0000000202006824 */ /* 0x000fe200078e00ff */
[----:B------:R-:W-:Y:S04]  /*9fa0*/  MOV R130, R125 ;  /* 0x0000007d00827202 */ /* 0x000fe80000000f00 */
[C---:B------:R-:W-:Y:S02]  /*9fb0*/  @P6 IADD3 R2, P0, R0.reuse, c[0x0][0x1c8], RZ ;  /* 0x0000720000026a10 */ /* 0x040fe40007f1e0ff */
[----:B------:R-:W-:Y:S02]  /*9fc0*/  @P6 IADD3 R106, P5, R0, 0x80, RZ ;  /* 0x00000080006a6810 */ /* 0x000fe40007fbe0ff */
[----:B------:R-:W-:Y:S02]  /*9fd0*/  @P6 IADD3.X R3, R104, c[0x0][0x1cc], RZ, P0, !PT ;  /* 0x0000730068036a10 */ /* 0x000fe400007fe4ff */
[----:B------:R-:W-:Y:S03]  /*9fe0*/  @P6 IADD3 R106, P0, R106, c[0x0][0x1c8], RZ ;  /* 0x000072006a6a6a10 */ /* 0x000fe60007f1e0ff */
[----:B------:R1:W-:Y:S01]  /*9ff0*/  @P6 LDGSTS.E.BYPASS.LTC128B.128 [R127+0xc100], [R2.64], !P4 ;  /* 0x0c100000027f6fae */ /* 0x0003e2000e101d48 */
[--C-:B------:R-:W-:Y:S02]  /*a000*/  @P6 IADD3.X R107, RZ, c[0x0][0x1cc], R104.reuse, P0, P5 ;  /* 0x00007300ff6b6a10 */ /* 0x100fe400007ea468 */
[----:B------:R-:W-:Y:S05]  /*a010*/  @P6 IADD3 R0, P5, R0, 0x100, RZ ;  /* 0x0000010000006810 */ /* 0x000fea0007fbe0ff */
[----:B------:R2:W-:Y:S02]  /*a020*/  @P6 LDGSTS.E.BYPASS.LTC128B.128 [R127+0xf100], [R106.64], !P3 ;  /* 0x0f1000006a7f6fae */ /* 0x0005e4000d901d48 */
[----:B--2---:R-:W-:Y:S01]  /*a030*/  @P6 IADD3 R106, P0, R0, c[0x0][0x1c8], RZ ;  /* 0x00007200006a6a10 */ /* 0x004fe20007f1e0ff */
[--C-:B------:R-:W-:Y:S03]  /*a040*/  FFMA.FTZ R0, R210, c[0x0][0x2d0], -R103.reuse ;  /* 0x0000b400d2007a23 */ /* 0x100fe60000010867 */
[----:B------:R-:W-:Y:S02]  /*a050*/  @P6 IADD3.X R107, RZ, c[0x0][0x1cc], R104, P0, P5 ;  /* 0x00007300ff6b6a10 */ /* 0x000fe400007ea468 */
[----:B------:R-:W-:Y:S01]  /*a060*/  @P6 MOV R104, 0x6 ;  /* 0x0000000600686802 */ /* 0x000fe20000000f00 */
[----:B------:R-:W2:Y:S02]  /*a070*/  MUFU.EX2 R0, R0 ;  /* 0x0000000000007308 */ /* 0x000ea40000000800 */
[----:B------:R3:W-:Y:S02]  /*a080*/  @P6 LDGSTS.E.BYPASS.LTC128B.128 [R127+0x12100], [R106.64], !P2 ;  /* 0x121000006a7f6fae */ /* 0x0007e4000d101d48 */
[----:B---3--:R-:W-:Y:S04]  /*a090*/  @P6 MOV R106, c[0x0][0x1e0] ;  /* 0x00007800006a6a02 */ /* 0x008fe80000000f00 */
[C---:B------:R-:W-:Y:S01]  /*a0a0*/  @P6 SHF.L.U64.HI R104, R106.reuse, R104, c[0x0][0x1e4] ;  /* 0x000079006a686619 */ /* 0x040fe20000010268 */
[----:B------:R-:W-:Y:S05]  /*a0b0*/  @P6 IMAD.SHL.U32 R106, R106, 0x40, RZ ;  /* 0x000000406a6a6824 */ /* 0x000fea00078e00ff */
[----:B-1----:R-:W-:Y:S04]  /*a0c0*/  @P6 IADD3 R2, P0, R2, R106, RZ ;  /* 0x0000006a02026210 */ /* 0x002fe80007f1e0ff */
[----:B------:R-:W-:Y:S02]  /*a0d0*/  @P6 IADD3.X R3, R104, R3, RZ, P0, !PT ;  /* 0x0000000368036210 */ /* 0x000fe400007fe4ff */
[----:B------:R-:W-:Y:S03]  /*a0e0*/  @P6 IADD3 R106, P0, R106, R2, RZ ;  /* 0x000000026a6a6210 */ /* 0x000fe60007f1e0ff */
[----:B------:R1:W-:Y:S01]  /*a0f0*/  @P6 LDGSTS.E.BYPASS.LTC128B.128 [R127+0xd100], [R2.64], !P4 ;  /* 0x0d100000027f6fae */ /* 0x0003e2000e101d48 */
[----:B------:R-:W-:Y:S02]  /*a100*/  @P6 IADD3.X R107, R104, R3, RZ, P0, !PT ;  /* 0x00000003686b6210 */ /* 0x000fe400007fe4ff */
[----:B--2---:R-:W-:Y:S01]  /*a110*/  F2FP.PACK_AB R104, R0, R166 ;  /* 0x000000a60068723e */ /* 0x004fe200000000ff */
[--C-:B------:R-:W-:Y:S04]  /*a120*/  FFMA.FTZ R166, R136, c[0x0][0x2d0], -R164.reuse ;  /* 0x0000b40088a67a23 */ /* 0x100fe800000108a4 */
[----:B------:R1:W-:Y:S02]  /*a130*/  @P6 LDGSTS.E.BYPASS.LTC128B.128 [R127+0x10100], [R2.64+0x80], !P3 ;  /* 0x10100080027f6fae */ /* 0x0003e4000d901d48 */
[----:B------:R-:W-:Y:S06]  /*a140*/  MUFU.EX2 R166, R166 ;  /* 0x000000a600a67308 */ /* 0x000fec0000000800 */
[----:B------:R1:W-:Y:S08]  /*a150*/  @P6 LDGSTS.E.BYPASS.LTC128B.128 [R127+0x13100], [R2.64+0x100], !P2 ;  /* 0x13100100027f6fae */ /* 0x0003f0000d101d48 */
[----:B------:R2:W-:Y:S08]  /*a160*/  @P6 LDGSTS.E.BYPASS.LTC128B.128 [R127+0xe100], [R106.64], !P4 ;  /* 0x0e1000006a7f6fae */ /* 0x0005f0000e101d48 */
[----:B------:R2:W-:Y:S08]  /*a170*/  @P6 LDGSTS.E.BYPASS.LTC128B.128 [R127+0x11100], [R106.64+0x80], !P3 ;  /* 0x111000806a7f6fae */ /* 0x0005f0000d901d48 */
[----:B------:R2:W-:Y:S01]  /*a180*/  @P6 LDGSTS.E.BYPASS.LTC128B.128 [R127+0x14100], [R106.64+0x100], !P2 ;  /* 0x141001006a7f6fae */ /* 0x0005e2000d101d48 */
[--C-:B-1----:R-:W-:Y:S02]  /*a190*/  FFMA.FTZ R2, R167, c[0x0][0x2d0], -R164.reuse ;  /* 0x0000b400a7027a23 */ /* 0x102fe400000108a4 */
[----:B------:R-:W-:Y:S05]  /*a1a0*/  FFMA.FTZ R3, R212, c[0x0][0x2d0], -R103 ;  /* 0x0000b400d4037a23 */ /* 0x000fea0000010867 */
[----:B------:R-:W0:Y:S01]  /*a1b0*/  LDGDEPBAR ;  /* 0x00000000000079af */ /* 0x000e220000000000 */
[----:B------:R-:W1:Y:S10]  /*a1c0*/  MUFU.EX2 R2, R2 ;  /* 0x0000000200027308 */ /* 0x000e740000000800 */
[----:B------:R3:W4:Y:S01]  /*a1d0*/  MUFU.EX2 R114, R3 ;  /* 0x0000000300727308 */ /* 0x0007220000000800 */
[----:B--2---:R-:W-:Y:S02]  /*a1e0*/  FADD.FTZ R106, R0, R213 ;  /* 0x000000d5006a7221 */ /* 0x004fe40000010000 */
[----:B------:R-:W-:Y:S02]  /*a1f0*/  FFMA.FTZ R0, R209, c[0x0][0x2d0], -R164 ;  /* 0x0000b400d1007a23 */ /* 0x000fe400000108a4 */
[----:B------:R-:W-:Y:S02]  /*a200*/  FADD.FTZ R115, R112, R106 ;  /* 0x0000006a70737221 */ /* 0x000fe40000010000 */
[C---:B-1----:R-:W-:Y:S03]  /*a210*/  FADD.FTZ R121, R2.reuse, R108 ;  /* 0x0000006c02797221 */ /* 0x042fe60000010000 */
[----:B------:R1:W-:Y:S01]  /*a220*/  MUFU.EX2 R113, R0 ;  /* 0x0000000000717308 */ /* 0x0003e20000000800 */
[----:B------:R-:W2:Y:S01]  /*a230*/  LDSM.16.MT88.4 R108, [R224] ;  /* 0x00000000e06c783b */ /* 0x000ea20000004200 */
[----:B------:R-:W-:Y:S01]  /*a240*/  F2FP.PACK_AB R105, R2, R165 ;  /* 0x000000a50269723e */ /* 0x000fe200000000ff */
[--C-:B------:R-:W-:Y:S02]  /*a250*/  FFMA.FTZ R2, R220, c[0x0][0x2d0], -R103.reuse ;  /* 0x0000b400dc027a23 */ /* 0x100fe40000010867 */
[--C-:B------:R-:W-:Y:S02]  /*a260*/  FFMA.FTZ R165, R153, c[0x0][0x2d0], -R103.reuse ;  /* 0x0000b40099a57a23 */ /* 0x100fe40000010867 */
[--C-:B---3--:R-:W-:Y:S01]  /*a270*/  FFMA.FTZ R3, R208, c[0x0][0x2d0], -R164.reuse ;  /* 0x0000b400d0037a23 */ /* 0x108fe200000108a4 */
[----:B----4-:R-:W-:Y:S02]  /*a280*/  F2FP.PACK_AB R106, R114, R112 ;  /* 0x00000070726a723e */ /* 0x010fe400000000ff */
[----:B------:R3:W-:Y:S01]  /*a290*/  MUFU.EX2 R119, R2 ;  /* 0x0000000200777308 */ /* 0x0007e20000000800 */
[--C-:B------:R-:W-:Y:S09]  /*a2a0*/  FFMA.FTZ R112, R216, c[0x0][0x2d0], -R164.reuse ;  /* 0x0000b400d8707a23 */ /* 0x100ff200000108a4 */
[----:B------:R-:W4:Y:S01]  /*a2b0*/  MUFU.EX2 R3, R3 ;  /* 0x0000000300037308 */ /* 0x000f220000000800 */
[----:B-1----:R-:W-:Y:S09]  /*a2c0*/  FFMA.FTZ R0, R219, c[0x0][0x2d0], -R103 ;  /* 0x0000b400db007a23 */ /* 0x002ff20000010867 */
[----:B------:R-:W-:Y:S01]  /*a2d0*/  MUFU.EX2 R120, R112 ;  /* 0x0000007000787308 */ /* 0x000fe20000000800 */
[--C-:B---3--:R-:W-:Y:S09]  /*a2e0*/  FFMA.FTZ R2, R215, c[0x0][0x2d0], -R164.reuse ;  /* 0x0000b400d7027a23 */ /* 0x108ff200000108a4 */
[----:B------:R1:W-:Y:S01]  /*a2f0*/  MUFU.EX2 R116, R2 ;  /* 0x0000000200747308 */ /* 0x0003e20000000800 */
[----:B----4-:R-:W-:Y:S01]  /*a300*/  F2FP.PACK_AB R107, R113, R3 ;  /* 0x00000003716b723e */ /* 0x010fe200000000ff */
[----:B------:R-:W-:Y:S04]  /*a310*/  FADD.FTZ R3, R3, R121 ;  /* 0x0000007903037221 */ /* 0x000fe80000010000 */
[----:B------:R-:W-:Y:S04]  /*a320*/  FADD.FTZ R122, R113, R3 ;  /* 0x00000003717a7221 */ /* 0x000fe80000010000 */
[----:B------:R-:W3:Y:S01]  /*a330*/  MUFU.EX2 R0, R0 ;  /* 0x0000000000007308 */ /* 0x000ee20000000800 */
[C---:B--2---:R-:W-:Y:S05]  /*a340*/  HMMA.16816.F32 R4, R104.reuse, R108, R4 ;  /* 0x0000006c6804723c */ /* 0x044fea0000001804 */
[--C-:B------:R-:W-:Y:S03]  /*a350*/  FFMA.FTZ R3, R130, c[0x0][0x2d0], -R164.reuse ;  /* 0x0000b40082037a23 */ /* 0x100fe600000108a4 */
[C---:B------:R-:W-:Y:S01]  /*a360*/  HMMA.16816.F32 R8, R104.reuse, R110, R8 ;  /* 0x0000006e6808723c */ /* 0x040fe20000001808 */
[----:B------:R-:W2:Y:S01]  /*a370*/  LDSM.16.MT88.4 R108, [R228] ;  /* 0x00000000e46c783b */ /* 0x000ea20000004200 */
[----:B------:R-:W-:Y:S02]  /*a380*/  MUFU.EX2 R130, R3 ;  /* 0x0000000300827308 */ /* 0x000fe40000000800 */
[--C-:B-1----:R-:W-:Y:S08]  /*a390*/  FFMA.FTZ R2, R214, c[0x0][0x2d0], -R164.reuse ;  /* 0x0000b400d6027a23 */ /* 0x102ff000000108a4 */
[----:B------:R1:W4:Y:S10]  /*a3a0*/  MUFU.EX2 R118, R2 ;  /* 0x0000000200767308 */ /* 0x0003340000000800 */
[----:B------:R-:W-:Y:S01]  /*a3b0*/  MUFU.EX2 R165, R165 ;  /* 0x000000a500a57308 */ /* 0x000fe20000000800 */
[--C-:B-1----:R-:W-:Y:S09]  /*a3c0*/  FFMA.FTZ R2, R221, c[0x0][0x2d0], -R103.reuse ;  /* 0x0000b400dd027a23 */ /* 0x102ff20000010867 */
[----:B------:R1:W-:Y:S01]  /*a3d0*/  MUFU.EX2 R117, R2 ;  /* 0x0000000200757308 */ /* 0x0003e20000000800 */
[C---:B--2---:R-:W-:Y:S08]  /*a3e0*/  HMMA.16816.F32 R12, R104.reuse, R108, R12 ;  /* 0x0000006c680c723c */ /* 0x044ff0000000180c */
[C---:B------:R-:W-:Y:S01]  /*a3f0*/  HMMA.16816.F32 R16, R104.reuse, R110, R16 ;  /* 0x0000006e6810723c */ /* 0x040fe20000001810 */
[----:B------:R-:W2:Y:S03]  /*a400*/  LDSM.16.MT88.4 R108, [R227] ;  /* 0x00000000e36c783b */ /* 0x000ea60000004200 */
[----:B-1----:R-:W-:Y:S01]  /*a410*/  FFMA.FTZ R2, R222, c[0x0][0x2d0], -R103 ;  /* 0x0000b400de027a23 */ /* 0x002fe20000010867 */
[----:B------:R-:W-:Y:S03]  /*a420*/  IADD3 R222, R218, -0x1, RZ ;  /* 0xffffffffdade7810 */ /* 0x000fe60007ffe0ff */
[----:B------:R1:W1:Y:S01]  /*a430*/  MUFU.EX2 R127, R2 ;  /* 0x00000002007f7308 */ /* 0x0002620000000800 */
[C---:B--2---:R-:W-:Y:S03]  /*a440*/  HMMA.16816.F32 R20, R104.reuse, R108, R20 ;  /* 0x0000006c6814723c */ /* 0x044fe60000001814 */
[----:B-1----:R-:W-:Y:S06]  /*a450*/  FFMA.FTZ R2, R217, c[0x0][0x2d0], -R164 ;  /* 0x0000b400d9027a23 */ /* 0x002fec00000108a4 */
[----:B------:R1:W2:Y:S01]  /*a460*/  MUFU.EX2 R124, R2 ;  /* 0x00000002007c7308 */ /* 0x0002a20000000800 */
[C---:B------:R-:W-:Y:S01]  /*a470*/  HMMA.16816.F32 R24, R104.reuse, R110, R24 ;  /* 0x0000006e6818723c */ /* 0x040fe20000001818 */
[----:B------:R-:W2:Y:S02]  /*a480*/  LDSM.16.MT88.4 R108, [R249] ;  /* 0x00000000f96c783b */ /* 0x000ea40000004200 */
[----:B-1----:R-:W-:Y:S06]  /*a490*/  FADD.FTZ R2, R114, R115 ;  /* 0x0000007372027221 */ /* 0x002fec0000010000 */
[----:B------:R-:W-:Y:S03]  /*a4a0*/  LDSM.16.MT88.4 R112, [R228+0x1000] ;  /* 0x00100000e470783b */ /* 0x000fe60000004200 */
[----:B---3--:R-:W-:Y:S02]  /*a4b0*/  FADD.FTZ R121, R0, R2 ;  /* 0x0000000200797221 */ /* 0x008fe40000010000 */
[----:B------:R-:W-:Y:S04]  /*a4c0*/  FADD.FTZ R2, R116, R122 ;  /* 0x0000007a74027221 */ /* 0x000fe80000010000 */
[----:B----4-:R-:W-:Y:S04]  /*a4d0*/  FADD.FTZ R2, R118, R2 ;  /* 0x0000000276027221 */ /* 0x010fe80000010000 */
[----:B------:R-:W-:Y:S01]  /*a4e0*/  FADD.FTZ R2, R120, R2 ;  /* 0x0000000278027221 */ /* 0x000fe20000010000 */
[C---:B--2---:R-:W-:Y:S08]  /*a4f0*/  HMMA.16816.F32 R28, R104.reuse, R108, R28 ;  /* 0x0000006c681c723c */ /* 0x044ff0000000181c */
        /* <DEDUP_REMOVED lines=25> */
[----:B------:R-:W1:Y:S06]  /*a690*/  LDSM.16.MT88.4 R108, [R224+0x800] ;  /* 0x00080000e06c783b */ /* 0x000e6c0000004200 */
[----:B------:R-:W-:Y:S01]  /*a6a0*/  F2FP.PACK_AB R104, R119, R0 ;  /* 0x000000007768723e */ /* 0x000fe200000000ff */
[--C-:B------:R-:W-:Y:S01]  /*a6b0*/  FFMA.FTZ R0, R126, c[0x0][0x2d0], -R103.reuse ;  /* 0x0000b4007e007a23 */ /* 0x100fe20000010867 */
[----:B------:R-:W-:Y:S03]  /*a6c0*/  F2FP.PACK_AB R105, R118, R116 ;  /* 0x000000747669723e */ /* 0x000fe600000000ff */
[----:B------:R-:W-:Y:S02]  /*a6d0*/  F2FP.PACK_AB R106, R127, R117 ;  /* 0x000000757f6a723e */ /* 0x000fe400000000ff */
[C---:B------:R-:W-:Y:S01]  /*a6e0*/  F2FP.PACK_AB R107, R124.reuse, R120 ;  /* 0x000000787c6b723e */ /* 0x040fe200000000ff */
[----:B------:R-:W-:Y:S01]  /*a6f0*/  FADD.FTZ R124, R124, R2 ;  /* 0x000000027c7c7221 */ /* 0x000fe20000010000 */
[----:B------:R-:W-:Y:S02]  /*a700*/  MOV R126, R123 ;  /* 0x0000007b007e7202 */ /* 0x000fe40000000f00 */
[----:B------:R2:W3:Y:S03]  /*a710*/  MUFU.EX2 R123, R0 ;  /* 0x00000000007b7308 */ /* 0x0004e60000000800 */
[C---:B-1----:R-:W-:Y:S03]  /*a720*/  HMMA.16816.F32 R4, R104.reuse, R108, R4 ;  /* 0x0000006c6804723c */ /* 0x042fe60000001804 */
[--C-:B--2---:R-:W-:Y:S02]  /*a730*/  FFMA.FTZ R0, R154, c[0x0][0x2d0], -R103.reuse ;  /* 0x0000b4009a007a23 */ /* 0x104fe40000010867 */
[----:B------:R-:W-:Y:S01]  /*a740*/  IMAD.MOV.U32 R154, RZ, RZ, R150 ;  /* 0x000000ffff9a7224 */ /* 0x000fe200078e0096 */
[----:B------:R-:W-:Y:S02]  /*a750*/  MOV R150, R146 ;  /* 0x0000009200967202 */ /* 0x000fe40000000f00 */
[C---:B------:R-:W-:Y:S01]  /*a760*/  HMMA.16816.F32 R8, R104.reuse, R110, R8 ;  /* 0x0000006e6808723c */ /* 0x040fe20000001808 */
[----:B------:R-:W1:Y:S03]  /*a770*/  LDSM.16.MT88.4 R108, [R228+0x800] ;  /* 0x00080000e46c783b */ /* 0x000e660000004200 */
[----:B------:R-:W-:Y:S02]  /*a780*/  MOV R146, R131 ;  /* 0x0000008300927202 */ /* 0x000fe40000000f00 */
[----:B------:R-:W-:Y:S02]  /*a790*/  MOV R131, R129 ;  /* 0x0000008100837202 */ /* 0x000fe40000000f00 */
[----:B------:R2:W4:Y:S04]  /*a7a0*/  MUFU.EX2 R129, R0 ;  /* 0x0000000000817308 */ /* 0x0005280000000800 */
[--C-:B--2---:R-:W-:Y:S06]  /*a7b0*/  FFMA.FTZ R0, R126, c[0x0][0x2d0], -R164.reuse ;  /* 0x0000b4007e007a23 */ /* 0x104fec00000108a4 */
[----:B------:R2:W-:Y:S01]  /*a7c0*/  MUFU.EX2 R125, R0 ;  /* 0x00000000007d7308 */ /* 0x0005e20000000800 */
[C---:B-1----:R-:W-:Y:S08]  /*a7d0*/  HMMA.16816.F32 R12, R104.reuse, R108, R12 ;  /* 0x0000006c680c723c */ /* 0x042ff0000000180c */
[C---:B------:R-:W-:Y:S01]  /*a7e0*/  HMMA.16816.F32 R16, R104.reuse, R110, R16 ;  /* 0x0000006e6810723c */ /* 0x040fe20000001810 */
[----:B------:R-:W1:Y:S03]  /*a7f0*/  LDSM.16.MT88.4 R108, [R227+0x800] ;  /* 0x00080000e36c783b */ /* 0x000e660000004200 */
[----:B--2---:R-:W-:Y:S05]  /*a800*/  FFMA.FTZ R0, R223, c[0x0][0x2d0], -R164 ;  /* 0x0000b400df007a23 */ /* 0x004fea00000108a4 */
[----:B------:R-:W2:Y:S01]  /*a810*/  LDL R223, [R1+0xc] ;  /* 0x00000c0001df7983 */ /* 0x000ea20000100800 */
[----:B------:R3:W-:Y:S02]  /*a820*/  MUFU.EX2 R126, R0 ;  /* 0x00000000007e7308 */ /* 0x0007e40000000800 */
[----:B---3--:R-:W-:Y:S01]  /*a830*/  FFMA.FTZ R0, R155, c[0x0][0x2d0], -R103 ;  /* 0x0000b4009b007a23 */ /* 0x008fe20000010867 */
[C---:B-1----:R-:W-:Y:S03]  /*a840*/  HMMA.16816.F32 R20, R104.reuse, R108, R20 ;  /* 0x0000006c6814723c */ /* 0x042fe60000001814 */
[----:B------:R-:W-:Y:S01]  /*a850*/  IMAD.MOV.U32 R155, RZ, RZ, R154 ;  /* 0x000000ffff9b7224 */ /* 0x000fe200078e009a */
[----:B------:R-:W-:Y:S02]  /*a860*/  MOV R154, R150 ;  /* 0x00000096009a7202 */ /* 0x000fe40000000f00 */
[----:B------:R-:W-:Y:S01]  /*a870*/  MOV R150, R147 ;  /* 0x0000009300967202 */ /* 0x000fe20000000f00 */
[----:B------:R-:W-:Y:S01]  /*a880*/  IMAD.MOV.U32 R147, RZ, RZ, R135 ;  /* 0x000000ffff937224 */ /* 0x000fe200078e0087 */
[C---:B------:R-:W-:Y:S01]  /*a890*/  HMMA.16816.F32 R24, R104.reuse, R110, R24 ;  /* 0x0000006e6818723c */ /* 0x040fe20000001818 */
[----:B------:R-:W1:Y:S03]  /*a8a0*/  LDSM.16.MT88.4 R108, [R230+0x800] ;  /* 0x00080000e66c783b */ /* 0x000e660000004200 */
[----:B------:R-:W-:Y:S02]  /*a8b0*/  MOV R135, R131 ;  /* 0x0000008300877202 */ /* 0x000fe40000000f00 */
[----:B------:R3:W1:Y:S02]  /*a8c0*/  MUFU.EX2 R131, R0 ;  /* 0x0000000000837308 */ /* 0x0006640000000800 */
[----:B---3--:R-:W-:Y:S08]  /*a8d0*/  FFMA.FTZ R0, R141, c[0x0][0x2d0], -R103 ;  /* 0x0000b4008d007a23 */ /* 0x008ff00000010867 */
[----:B------:R3:W3:Y:S01]  /*a8e0*/  MUFU.EX2 R141, R0 ;  /* 0x00000000008d7308 */ /* 0x0006e20000000800 */
[C---:B-1----:R-:W-:Y:S08]  /*a8f0*/  HMMA.16816.F32 R28, R104.reuse, R108, R28 ;  /* 0x0000006c681c723c */ /* 0x042ff0000000181c */
[C---:B------:R-:W-:Y:S01]  /*a900*/  HMMA.16816.F32 R32, R104.reuse, R110, R32 ;  /* 0x0000006e6820723c */ /* 0x040fe20000001820 */
[----:B------:R-:W1:Y:S03]  /*a910*/  LDSM.16.MT88.4 R108, [R224+0x3800] ;  /* 0x00380000e06c783b */ /* 0x000e660000004200 */
[----:B---3--:R-:W-:Y:S01]  /*a920*/  FFMA.FTZ R0, R155, c[0x0][0x2d0], -R164 ;  /* 0x0000b4009b007a23 */ /* 0x008fe200000108a4 */
[----:B------:R-:W-:Y:S01]  /*a930*/  MOV R155, R150 ;  /* 0x00000096009b7202 */ /* 0x000fe20000000f00 */
[----:B------:R-:W-:Y:S01]  /*a940*/  IMAD.MOV.U32 R150, RZ, RZ, R135 ;  /* 0x000000ffff967224 */ /* 0x000fe200078e0087 */
[----:B------:R-:W-:Y:S02]  /*a950*/  MOV R135, R140 ;  /* 0x0000008c00877202 */ /* 0x000fe40000000f00 */
[----:B------:R3:W-:Y:S03]  /*a960*/  MUFU.EX2 R140, R0 ;  /* 0x00000000008c7308 */ /* 0x0007e60000000800 */
[----:B---3--:R-:W-:Y:S01]  /*a970*/  FADD.FTZ R0, R119, R121 ;  /* 0x0000007977007221 */ /* 0x008fe20000010000 */
[C---:B-1----:R-:W-:Y:S03]  /*a980*/  HMMA.16816.F32 R36, R104.reuse, R108, R36 ;  /* 0x0000006c6824723c */ /* 0x042fe60000001824 */
[----:B------:R-:W-:Y:S02]  /*a990*/  FADD.FTZ R122, R117, R0 ;  /* 0x00000000757a7221 */ /* 0x000fe40000010000 */
[----:B------:R-:W-:Y:S01]  /*a9a0*/  LDSM.16.MT88.4 R116, [R228+0x1800] ;  /* 0x00180000e474783b */ /* 0x000fe20000004200 */
[--C-:B------:R-:W-:Y:S02]  /*a9b0*/  FFMA.FTZ R0, R133, c[0x0][0x2d0], -R103.reuse ;  /* 0x0000b40085007a23 */ /* 0x100fe40000010867 */
[C---:B------:R-:W-:Y:S02]  /*a9c0*/  HMMA.16816.F32 R40, R104.reuse, R110, R40 ;  /* 0x0000006e6828723c */ /* 0x040fe40000001828 */
[----:B------:R1:W3:Y:S02]  /*a9d0*/  MUFU.EX2 R133, R0 ;  /* 0x0000000000857308 */ /* 0x0002e40000000800 */
[----:B------:R-:W-:Y:S01]  /*a9e0*/  FADD.FTZ R122, R127, R122 ;  /* 0x0000007a7f7a7221 */ /* 0x000fe20000010000 */
[----:B------:R-:W3:Y:S03]  /*a9f0*/  LDSM.16.MT88.4 R108, [R228+0x3800] ;  /* 0x00380000e46c783b */ /* 0x000ee60000004200 */
[----:B------:R-:W-:Y:S04]  /*aa00*/  FADD.FTZ R2, R123, R122 ;  /* 0x0000007a7b027221 */ /* 0x000fe80000010000 */
[----:B----4-:R-:W-:Y:S04]  /*aa10*/  FADD.FTZ R2, R129, R2 ;  /* 0x0000000281027221 */ /* 0x010fe80000010000 */
[----:B------:R-:W-:Y:S04]  /*aa20*/  FADD.FTZ R2, R131, R2 ;  /* 0x0000000283027221 */ /* 0x000fe80000010000 */
[----:B------:R-:W-:Y:S02]  /*aa30*/  FADD.FTZ R2, R141, R2 ;  /* 0x000000028d027221 */ /* 0x000fe40000010000 */
[----:B-1----:R-:W-:Y:S02]  /*aa40*/  FFMA.FTZ R0, R135, c[0x0][0x2d0], -R103 ;  /* 0x0000b40087007a23 */ /* 0x002fe40000010867 */
[----:B---3--:R-:W-:Y:S02]  /*aa50*/  FADD.FTZ R2, R133, R2 ;  /* 0x0000000285027221 */ /* 0x008fe40000010000 */
[----:B------:R1:W3:Y:S01]  /*aa60*/  MUFU.EX2 R135, R0 ;  /* 0x0000000000877308 */ /* 0x0002e20000000800 */
[C---:B------:R-:W-:Y:S08]  /*aa70*/  HMMA.16816.F32 R44, R104.reuse, R108, R44 ;  /* 0x0000006c682c723c */ /* 0x040ff0000000182c */
[C---:B------:R-:W-:Y:S01]  /*aa80*/  HMMA.16816.F32 R48, R104.reuse, R110, R48 ;  /* 0x0000006e6830723c */ /* 0x040fe20000001830 */
[----:B------:R-:W4:Y:S03]  /*aa90*/  LDSM.16.MT88.4 R108, [R227+0x3800] ;  /* 0x00380000e36c783b */ /* 0x000f260000004200 */
[----:B-1----:R-:W-:Y:S01]  /*aaa0*/  FFMA.FTZ R0, R150, c[0x0][0x2d0], -R164 ;  /* 0x0000b40096007a23 */ /* 0x002fe200000108a4 */
[----:B------:R-:W-:Y:S01]  /*aab0*/  MOV R150, R132 ;  /* 0x0000008400967202 */ /* 0x000fe20000000f00 */
[----:B---3--:R-:W-:Y:S02]  /*aac0*/  FADD.FTZ R2, R135, R2 ;  /* 0x0000000287027221 */ /* 0x008fe40000010000 */
[----:B------:R1:W-:Y:S04]  /*aad0*/  MUFU.EX2 R132, R0 ;  /* 0x0000000000847308 */ /* 0x0003e80000000800 */
[----:B-1----:R-:W-:Y:S02]  /*aae0*/  FFMA.FTZ R0, R147, c[0x0][0x2d0], -R164 ;  /* 0x0000b40093007a23 */ /* 0x002fe400000108a4 */
[----:B------:R-:W-:Y:S01]  /*aaf0*/  IMAD.MOV.U32 R147, RZ, RZ, R146 ;  /* 0x000000ffff937224 */ /* 0x000fe200078e0092 */
[----:B------:R-:W-:Y:S02]  /*ab00*/  MOV R146, R143 ;  /* 0x0000008f00927202 */ /* 0x000fe40000000f00 */
[----:B------:R-:W-:Y:S01]  /*ab10*/  MOV R143, R142 ;  /* 0x0000008e008f7202 */ /* 0x000fe20000000f00 */
[----:B------:R-:W-:Y:S01]  /*ab20*/  IMAD.MOV.U32 R142, RZ, RZ, R139 ;  /* 0x000000ffff8e7224 */ /* 0x000fe200078e008b */
[----:B------:R-:W-:Y:S01]  /*ab30*/  MOV R139, R138 ;  /* 0x0000008a008b7202 */ /* 0x000fe20000000f00 */
[--C-:B------:R-:W-:Y:S01]  /*ab40*/  FFMA.FTZ R3, R146, c[0x0][0x2d0], -R103.reuse ;  /* 0x0000b40092037a23 */ /* 0x100fe20000010867 */
[C---:B----4-:R-:W-:Y:S03]  /*ab50*/  HMMA.16816.F32 R52, R104.reuse, R108, R52 ;  /* 0x0000006c6834723c */ /* 0x050fe60000001834 */
[----:B------:R-:W-:Y:S01]  /*ab60*/  MOV R138, R134 ;  /* 0x00000086008a7202 */ /* 0x000fe20000000f00 */
[--C-:B------:R-:W-:Y:S01]  /*ab70*/  FFMA.FTZ R120, R143, c[0x0][0x2d0], -R103.reuse ;  /* 0x0000b4008f787a23 */ /* 0x100fe20000010867 */
[----:B------:R1:W-:Y:S01]  /*ab80*/  MUFU.EX2 R134, R0 ;  /* 0x0000000000867308 */ /* 0x0003e20000000800 */
[--C-:B------:R-:W-:Y:S02]  /*ab90*/  FFMA.FTZ R121, R142, c[0x0][0x2d0], -R103.reuse ;  /* 0x0000b4008e797a23 */ /* 0x100fe40000010867 */
[C---:B------:R-:W-:Y:S01]  /*aba0*/  HMMA.16816.F32 R56, R104.reuse, R110, R56 ;  /* 0x0000006e6838723c */ /* 0x040fe20000001838 */
[----:B------:R-:W3:Y:S03]  /*abb0*/  LDSM.16.MT88.4 R108, [R230+0x3800] ;  /* 0x00380000e66c783b */ /* 0x000ee60000004200 */
[--C-:B------:R-:W-:Y:S02]  /*abc0*/  FFMA.FTZ R167, R139, c[0x0][0x2d0], -R103.reuse ;  /* 0x0000b4008ba77a23 */ /* 0x100fe40000010867 */
[--C-:B------:R-:W-:Y:S01]  /*abd0*/  FFMA.FTZ R208, R138, c[0x0][0x2d0], -R103.reuse ;  /* 0x0000b4008ad07a23 */ /* 0x100fe20000010867 */
[----:B------:R-:W-:Y:S10]  /*abe0*/  MUFU.EX2 R214, R120 ;  /* 0x0000007800d67308 */ /* 0x000ff40000000800 */
[----:B------:R-:W-:Y:S01]  /*abf0*/  MUFU.EX2 R211, R121 ;  /* 0x0000007900d37308 */ /* 0x000fe20000000800 */
[--C-:B-1----:R-:W-:Y:S09]  /*ac00*/  FFMA.FTZ R0, R155, c[0x0][0x2d0], -R103.reuse ;  /* 0x0000b4009b007a23 */ /* 0x102ff20000010867 */
[----:B------:R1:W4:Y:S10]  /*ac10*/  MUFU.EX2 R221, R0 ;  /* 0x0000000000dd7308 */ /* 0x0003340000000800 */
[----:B------:R2:W-:Y:S01]  /*ac20*/  MUFU.EX2 R215, R3 ;  /* 0x0000000300d77308 */ /* 0x0005e20000000800 */
[C---:B---3--:R-:W-:Y:S09]  /*ac30*/  HMMA.16816.F32 R60, R104.reuse, R108, R60 ;  /* 0x0000006c683c723c */ /* 0x048ff2000000183c */
[----:B------:R-:W-:Y:S01]  /*ac40*/  MUFU.EX2 R167, R167 ;  /* 0x000000a700a77308 */ /* 0x000fe20000000800 */
[C---:B------:R-:W-:Y:S01]  /*ac50*/  HMMA.16816.F32 R64, R104.reuse, R110, R64 ;  /* 0x0000006e6840723c */ /* 0x040fe20000001840 */
[----:B------:R-:W3:Y:S02]  /*ac60*/  LDSM.16.MT88.4 R108, [R224+0x6800] ;  /* 0x00680000e06c783b */ /* 0x000ee40000004200 */
[--C-:B-1----:R-:W-:Y:S02]  /*ac70*/  FFMA.FTZ R0, R154, c[0x0][0x2d0], -R103.reuse ;  /* 0x0000b4009a007a23 */ /* 0x102fe40000010867 */
[----:B----4-:R-:W-:Y:S04]  /*ac80*/  FADD.FTZ R2, R221, R2 ;  /* 0x00000002dd027221 */ /* 0x010fe80000010000 */
[----:B------:R1:W4:Y:S03]  /*ac90*/  MUFU.EX2 R220, R0 ;  /* 0x0000000000dc7308 */ /* 0x0003260000000800 */
[----:B--2---:R-:W-:Y:S02]  /*aca0*/  FFMA.FTZ R3, R137, c[0x0][0x2d0], -R164 ;  /* 0x0000b40089037a23 */ /* 0x004fe400000108a4 */
[----:B------:R-:W-:Y:S01]  /*acb0*/  LDSM.16.MT88.4 R136, [R230+0x2800] ;  /* 0x00280000e688783b */ /* 0x000fe20000004200 */
[----:B------:R-:W-:Y:S01]  /*acc0*/  ISETP.GT.AND P0, PT, R218, R223, PT ;  /* 0x000000dfda00720c */ /* 0x000fe20003f04270 */
[----:B------:R-:W-:Y:S03]  /*acd0*/  IMAD.MOV.U32 R218, RZ, RZ, R222 ;  /* 0x000000ffffda7224 */ /* 0x000fe600078e00de */
[----:B------:R-:W-:Y:S10]  /*ace0*/  MUFU.EX2 R208, R208 ;  /* 0x000000d000d07308 */ /* 0x000ff40000000800 */
[----:B------:R-:W-:Y:S01]  /*acf0*/  MUFU.EX2 R3, R3 ;  /* 0x0000000300037308 */ /* 0x000fe20000000800 */
[----:B-1----:R-:W-:Y:S02]  /*ad00*/  FFMA.FTZ R0, R151, c[0x0][0x2d0], -R164 ;  /* 0x0000b40097007a23 */ /* 0x002fe400000108a4 */
[----:B----4-:R-:W-:Y:S07]  /*ad10*/  FADD.FTZ R2, R220, R2 ;  /* 0x00000002dc027221 */ /* 0x010fee0000010000 */
[----:B------:R1:W-:Y:S01]  /*ad20*/  MUFU.EX2 R219, R0 ;  /* 0x0000000000db7308 */ /* 0x0003e20000000800 */
[C---:B---3--:R-:W-:Y:S08]  /*ad30*/  HMMA.16816.F32 R68, R104.reuse, R108, R68 ;  /* 0x0000006c6844723c */ /* 0x048ff00000001844 */
[C---:B------:R-:W-:Y:S01]  /*ad40*/  HMMA.16816.F32 R72, R104.reuse, R110, R72 ;  /* 0x0000006e6848723c */ /* 0x040fe20000001848 */
[----:B------:R-:W2:Y:S03]  /*ad50*/  LDSM.16.MT88.4 R108, [R228+0x6800] ;  /* 0x00680000e46c783b */ /* 0x000ea60000004200 */
[--C-:B-1----:R-:W-:Y:S04]  /*ad60*/  FFMA.FTZ R0, R150, c[0x0][0x2d0], -R164.reuse ;  /* 0x0000b40096007a23 */ /* 0x102fe800000108a4 */
[----:B------:R1:W-:Y:S01]  /*ad70*/  MUFU.EX2 R217, R0 ;  /* 0x0000000000d97308 */ /* 0x0003e20000000800 */
[C---:B--2---:R-:W-:Y:S03]  /*ad80*/  HMMA.16816.F32 R76, R104.reuse, R108, R76 ;  /* 0x0000006c684c723c */ /* 0x044fe6000000184c */
[--C-:B-1----:R-:W-:Y:S02]  /*ad90*/  FFMA.FTZ R0, R147, c[0x0][0x2d0], -R103.reuse ;  /* 0x0000b40093007a23 */ /* 0x102fe40000010867 */
[----:B------:R-:W-:Y:S02]  /*ada0*/  FFMA.FTZ R103, R152, c[0x0][0x2d0], -R103 ;  /* 0x0000b40098677a23 */ /* 0x000fe40000010867 */
[----:B------:R-:W-:Y:S01]  /*adb0*/  LDSM.16.MT88.4 R152, [R228+0x5800] ;  /* 0x00580000e498783b */ /* 0x000fe20000004200 */
[C---:B------:R-:W-:Y:S01]  /*adc0*/  HMMA.16816.F32 R80, R104.reuse, R110, R80 ;  /* 0x0000006e6850723c */ /* 0x040fe20000001850 */
[----:B------:R1:W2:Y:S06]  /*add0*/  MUFU.EX2 R216, R0 ;  /* 0x0000000000d87308 */ /* 0x0002ac0000000800 */
[----:B------:R-:W3:Y:S04]  /*ade0*/  LDSM.16.MT88.4 R108, [R227+0x6800] ;  /* 0x00680000e36c783b */ /* 0x000ee80000004200 */
[----:B------:R-:W-:Y:S01]  /*adf0*/  MUFU.EX2 R103, R103 ;  /* 0x0000006700677308 */ /* 0x000fe20000000800 */
[----:B-1----:R-:W-:Y:S02]  /*ae00*/  FFMA.FTZ R0, R149, c[0x0][0x2d0], -R164 ;  /* 0x0000b40095007a23 */ /* 0x002fe400000108a4 */
[----:B--2---:R-:W-:Y:S07]  /*ae10*/  FADD.FTZ R2, R216, R2 ;  /* 0x00000002d8027221 */ /* 0x004fee0000010000 */
[----:B------:R1:W2:Y:S01]  /*ae20*/  MUFU.EX2 R212, R0 ;  /* 0x0000000000d47308 */ /* 0x0002a20000000800 */
[----:B------:R-:W-:Y:S04]  /*ae30*/  FADD.FTZ R2, R215, R2 ;  /* 0x00000002d7027221 */ /* 0x000fe80000010000 */
[----:B------:R-:W-:Y:S04]  /*ae40*/  FADD.FTZ R2, R214, R2 ;  /* 0x00000002d6027221 */ /* 0x000fe80000010000 */
[----:B------:R-:W-:Y:S04]  /*ae50*/  FADD.FTZ R2, R211, R2 ;  /* 0x00000002d3027221 */ /* 0x000fe80000010000 */
[----:B------:R-:W-:Y:S01]  /*ae60*/  FADD.FTZ R2, R167, R2 ;  /* 0x00000002a7027221 */ /* 0x000fe20000010000 */
[C---:B---3--:R-:W-:Y:S03]  /*ae70*/  HMMA.16816.F32 R84, R104.reuse, R108, R84 ;  /* 0x0000006c6854723c */ /* 0x048fe60000001854 */
[--C-:B-1----:R-:W-:Y:S05]  /*ae80*/  FFMA.FTZ R0, R148, c[0x0][0x2d0], -R164.reuse ;  /* 0x0000b40094007a23 */ /* 0x102fea00000108a4 */
[C---:B------:R-:W-:Y:S01]  /*ae90*/  HMMA.16816.F32 R88, R104.reuse, R110, R88 ;  /* 0x0000006e6858723c */ /* 0x040fe20000001858 */
[----:B------:R-:W1:Y:S01]  /*aea0*/  LDSM.16.MT88.4 R108, [R230+0x6800] ;  /* 0x00680000e66c783b */ /* 0x000e620000004200 */
[----:B------:R3:W4:Y:S02]  /*aeb0*/  MUFU.EX2 R213, R0 ;  /* 0x0000000000d57308 */ /* 0x0007240000000800 */
[--C-:B---3--:R-:W-:Y:S08]  /*aec0*/  FFMA.FTZ R0, R145, c[0x0][0x2d0], -R164.reuse ;  /* 0x0000b40091007a23 */ /* 0x108ff000000108a4 */
[----:B------:R3:W2:Y:S01]  /*aed0*/  MUFU.EX2 R210, R0 ;  /* 0x0000000000d27308 */ /* 0x0006a20000000800 */
[C---:B-1----:R-:W-:Y:S08]  /*aee0*/  HMMA.16816.F32 R92, R104.reuse, R108, R92 ;  /* 0x0000006c685c723c */ /* 0x042ff0000000185c */
[----:B------:R-:W-:Y:S01]  /*aef0*/  HMMA.16816.F32 R96, R104, R110, R96 ;  /* 0x0000006e6860723c */ /* 0x000fe20000001860 */
[----:B------:R-:W1:Y:S03]  /*af00*/  LDSM.16.MT88.4 R108, [R224+0x1000] ;  /* 0x00100000e06c783b */ /* 0x000e660000004200 */
[--C-:B---3--:R-:W-:Y:S03]  /*af10*/  FFMA.FTZ R0, R144, c[0x0][0x2d0], -R164.reuse ;  /* 0x0000b40090007a23 */ /* 0x108fe600000108a4 */
[----:B------:R-:W-:Y:S01]  /*af20*/  F2FP.PACK_AB R104, R129, R123 ;  /* 0x0000007b8168723e */ /* 0x000fe200000000ff */
[----:B------:R-:W-:Y:S01]  /*af30*/  FFMA.FTZ R164, R102, c[0x0][0x2d0], -R164 ;  /* 0x0000b40066a47a23 */ /* 0x000fe200000108a4 */
[----:B------:R-:W-:Y:S01]  /*af40*/  F2FP.PACK_AB R105, R126, R125 ;  /* 0x0000007d7e69723e */ /* 0x000fe200000000ff */
[----:B------:R-:W-:Y:S01]  /*af50*/  LDSM.16.MT88.4 R120, [R227+0x2000] ;  /* 0x00200000e378783b */ /* 0x000fe20000004200 */
[----:B------:R-:W-:Y:S01]  /*af60*/  MUFU.EX2 R102, R128 ;  /* 0x0000008000667308 */ /* 0x000fe20000000800 */
[----:B------:R-:W-:Y:S02]  /*af70*/  F2FP.PACK_AB R106, R141, R131 ;  /* 0x000000838d6a723e */ /* 0x000fe400000000ff */
[----:B------:R-:W-:Y:S04]  /*af80*/  F2FP.PACK_AB R107, R140, R130 ;  /* 0x000000828c6b723e */ /* 0x000fe800000000ff */
[----:B------:R-:W-:Y:S03]  /*af90*/  LDSM.16.MT88.4 R144, [R224+0x5800] ;  /* 0x00580000e090783b */ /* 0x000fe60000004200 */
[----:B------:R3:W2:Y:S10]  /*afa0*/  MUFU.EX2 R209, R0 ;  /* 0x0000000000d17308 */ /* 0x0006b40000000800 */
[----:B------:R-:W2:Y:S01]  /*afb0*/  MUFU.EX2 R164, R164 ;  /* 0x000000a400a47308 */ /* 0x000ea20000000800 */
[C---:B-1----:R-:W-:Y:S03]  /*afc0*/  HMMA.16816.F32 R4, R104.reuse, R108, R4 ;  /* 0x0000006c6804723c */ /* 0x042fe60000001804 */
[----:B---3--:R-:W-:Y:S05]  /*afd0*/  FADD.FTZ R0, R125, R124 ;  /* 0x0000007c7d007221 */ /* 0x008fea0000010000 */
[C---:B------:R-:W-:Y:S01]  /*afe0*/  HMMA.16816.F32 R8, R104.reuse, R110, R8 ;  /* 0x0000006e6808723c */ /* 0x040fe20000001808 */
[----:B------:R-:W1:Y:S03]  /*aff0*/  LDSM.16.MT88.4 R108, [R227+0x1000] ;  /* 0x00100000e36c783b */ /* 0x000e660000004200 */
[----:B------:R-:W-:Y:S04]  /*b000*/  FADD.FTZ R0, R126, R0 ;  /* 0x000000007e007221 */ /* 0x000fe80000010000 */
[C---:B------:R-:W-:Y:S01]  /*b010*/  HMMA.16816.F32 R12, R104.reuse, R112, R12 ;  /* 0x00000070680c723c */ /* 0x040fe2000000180c */
[----:B------:R-:W-:Y:S03]  /*b020*/  LDSM.16.MT88.4 R124, [R228+0x5000] ;  /* 0x00500000e47c783b */ /* 0x000fe60000004200 */
[----:B------:R-:W-:Y:S04]  /*b030*/  FADD.FTZ R0, R130, R0 ;  /* 0x0000000082007221 */ /* 0x000fe80000010000 */
[C---:B------:R-:W-:Y:S01]  /*b040*/  HMMA.16816.F32 R16, R104.reuse, R114, R16 ;  /* 0x000000726810723c */ /* 0x040fe20000001810 */
[----:B------:R-:W3:Y:S03]  /*b050*/  LDSM.16.MT88.4 R112, [R230+0x1000] ;  /* 0x00100000e670783b */ /* 0x000ee60000004200 */
[----:B------:R-:W-:Y:S04]  /*b060*/  FADD.FTZ R0, R140, R0 ;  /* 0x000000008c007221 */ /* 0x000fe80000010000 */
[----:B------:R-:W-:Y:S01]  /*b070*/  FADD.FTZ R0, R132, R0 ;  /* 0x0000000084007221 */ /* 0x000fe20000010000 */
[----:B------:R-:W-:Y:S03]  /*b080*/  LDSM.16.MT88.4 R128, [R227+0x2800] ;  /* 0x00280000e380783b */ /* 0x000fe60000004200 */
[----:B------:R-:W-:Y:S04]  /*b090*/  FADD.FTZ R0, R134, R0 ;  /* 0x0000000086007221 */ /* 0x000fe80000010000 */
[----:B------:R-:W-:Y:S04]  /*b0a0*/  FADD.FTZ R0, R219, R0 ;  /* 0x00000000db007221 */ /* 0x000fe80000010000 */
[----:B------:R-:W-:Y:S04]  /*b0b0*/  FADD.FTZ R0, R217, R0 ;  /* 0x00000000d9007221 */ /* 0x000fe80000010000 */
[----:B--2---:R-:W-:Y:S01]  /*b0c0*/  FADD.FTZ R0, R212, R0 ;  /* 0x00000000d4007221 */ /* 0x004fe20000010000 */
[C---:B-1----:R-:W-:Y:S03]  /*b0d0*/  HMMA.16816.F32 R20, R104.reuse, R108, R20 ;  /* 0x0000006c6814723c */ /* 0x042fe60000001814 */
[----:B----4-:R-:W-:Y:S04]  /*b0e0*/  FADD.FTZ R0, R213, R0 ;  /* 0x00000000d5007221 */ /* 0x010fe80000010000 */
[----:B------:R-:W-:Y:S01]  /*b0f0*/  FADD.FTZ R0, R210, R0 ;  /* 0x00000000d2007221 */ /* 0x000fe20000010000 */
[C---:B------:R-:W-:Y:S01]  /*b100*/  HMMA.16816.F32 R24, R104.reuse, R110, R24 ;  /* 0x0000006e6818723c */ /* 0x040fe20000001818 */
[----:B------:R-:W1:Y:S03]  /*b110*/  LDSM.16.MT88.4 R108, [R224+0x4000] ;  /* 0x00400000e06c783b */ /* 0x000e660000004200 */
[----:B------:R-:W-:Y:S04]  /*b120*/  FADD.FTZ R0, R209, R0 ;  /* 0x00000000d1007221 */ /* 0x000fe80000010000 */
[C---:B---3--:R-:W-:Y:S08]  /*b130*/  HMMA.16816.F32 R28, R104.reuse, R112, R28 ;  /* 0x00000070681c723c */ /* 0x048ff0000000181c */
[C---:B------:R-:W-:Y:S01]  /*b140*/  HMMA.16816.F32 R32, R104.reuse, R114, R32 ;  /* 0x000000726820723c */ /* 0x040fe20000001820 */
[----:B------:R-:W2:Y:S07]  /*b150*/  LDSM.16.MT88.4 R112, [R228+0x4000] ;  /* 0x00400000e470783b */ /* 0x000eae0000004200 */
[C---:B-1----:R-:W-:Y:S08]  /*b160*/  HMMA.16816.F32 R36, R104.reuse, R108, R36 ;  /* 0x0000006c6824723c */ /* 0x042ff00000001824 */
[C---:B------:R-:W-:Y:S01]  /*b170*/  HMMA.16816.F32 R40, R104.reuse, R110, R40 ;  /* 0x0000006e6828723c */ /* 0x040fe20000001828 */
[----:B------:R-:W1:Y:S07]  /*b180*/  LDSM.16.MT88.4 R108, [R227+0x4000] ;  /* 0x00400000e36c783b */ /* 0x000e6e0000004200 */
[C---:B--2---:R-:W-:Y:S08]  /*b190*/  HMMA.16816.F32 R44, R104.reuse, R112, R44 ;  /* 0x00000070682c723c */ /* 0x044ff0000000182c */
        /* <DEDUP_REMOVED lines=18> */
[----:B------:R-:W-:Y:S01]  /*b2c0*/  HMMA.16816.F32 R96, R104, R114, R96 ;  /* 0x000000726860723c */ /* 0x000fe20000001860 */
[----:B------:R-:W2:Y:S06]  /*b2d0*/  LDSM.16.MT88.4 R112, [R227+0x1800] ;  /* 0x00180000e370783b */ /* 0x000eac0000004200 */
[----:B------:R-:W-:Y:S02]  /*b2e0*/  F2FP.PACK_AB R104, R135, R133 ;  /* 0x000000858768723e */ /* 0x000fe400000000ff */
[----:B------:R-:W-:Y:S03]  /*b2f0*/  F2FP.PACK_AB R105, R134, R132 ;  /* 0x000000848669723e */ /* 0x000fe600000000ff */
[----:B------:R-:W-:Y:S02]  /*b300*/  F2FP.PACK_AB R106, R220, R221 ;  /* 0x000000dddc6a723e */ /* 0x000fe400000000ff */
[----:B------:R-:W-:Y:S07]  /*b310*/  F2FP.PACK_AB R107, R217, R219 ;  /* 0x000000dbd96b723e */ /* 0x000fee00000000ff */
[C---:B-1----:R-:W-:Y:S08]  /*b320*/  HMMA.16816.F32 R4, R104.reuse, R108, R4 ;  /* 0x0000006c6804723c */ /* 0x042ff00000001804 */
[C---:B------:R-:W-:Y:S01]  /*b330*/  HMMA.16816.F32 R8, R104.reuse, R110, R8 ;  /* 0x0000006e6808723c */ /* 0x040fe20000001808 */
[----:B------:R-:W1:Y:S07]  /*b340*/  LDSM.16.MT88.4 R108, [R230+0x1800] ;  /* 0x00180000e66c783b */ /* 0x000e6e0000004200 */
[C---:B------:R-:W-:Y:S08]  /*b350*/  HMMA.16816.F32 R12, R104.reuse, R116, R12 ;  /* 0x00000074680c723c */ /* 0x040ff0000000180c */
[C---:B------:R-:W-:Y:S01]  /*b360*/  HMMA.16816.F32 R16, R104.reuse, R118, R16 ;  /* 0x000000766810723c */ /* 0x040fe20000001810 */
[----:B------:R-:W3:Y:S07]  /*b370*/  LDSM.16.MT88.4 R116, [R224+0x4800] ;  /* 0x00480000e074783b */ /* 0x000eee0000004200 */
[C---:B--2---:R-:W-:Y:S08]  /*b380*/  HMMA.16816.F32 R20, R104.reuse, R112, R20 ;  /* 0x000000706814723c */ /* 0x044ff00000001814 */
[C---:B------:R-:W-:Y:S01]  /*b390*/  HMMA.16816.F32 R24, R104.reuse, R114, R24 ;  /* 0x000000726818723c */ /* 0x040fe20000001818 */
[----:B------:R-:W2:Y:S07]  /*b3a0*/  LDSM.16.MT88.4 R112, [R228+0x4800] ;  /* 0x00480000e470783b */ /* 0x000eae0000004200 */
[C---:B-1----:R-:W-:Y:S08]  /*b3b0*/  HMMA.16816.F32 R28, R104.reuse, R108, R28 ;  /* 0x0000006c681c723c */ /* 0x042ff0000000181c */
[C---:B------:R-:W-:Y:S01]  /*b3c0*/  HMMA.16816.F32 R32, R104.reuse, R110, R32 ;  /* 0x0000006e6820723c */ /* 0x040fe20000001820 */
[----:B------:R-:W1:Y:S07]  /*b3d0*/  LDSM.16.MT88.4 R108, [R227+0x4800] ;  /* 0x00480000e36c783b */ /* 0x000e6e0000004200 */
[C---:B---3--:R-:W-:Y:S08]  /*b3e0*/  HMMA.16816.F32 R36, R104.reuse, R116, R36 ;  /* 0x000000746824723c */ /* 0x048ff00000001824 */
        /* <DEDUP_REMOVED lines=30> */
[C---:B---3--:R-:W-:Y:S08]  /*b5d0*/  HMMA.16816.F32 R12, R104.reuse, R116, R12 ;  /* 0x00000074680c723c */ /* 0x048ff0000000180c */
[C---:B------:R-:W-:Y:S01]  /*b5e0*/  HMMA.16816.F32 R16, R104.reuse, R118, R16 ;  /* 0x000000766810723c */ /* 0x040fe20000001810 */
[----:B------:R-:W3:Y:S07]  /*b5f0*/  LDSM.16.MT88.4 R116, [R227+0x5000] ;  /* 0x00500000e374783b */ /* 0x000eee0000004200 */
[C---:B------:R-:W-:Y:S08]  /*b600*/  HMMA.16816.F32 R20, R104.reuse, R120, R20 ;  /* 0x000000786814723c */ /* 0x040ff00000001814 */
[C---:B------:R-:W-:Y:S01]  /*b610*/  HMMA.16816.F32 R24, R104.reuse, R122, R24 ;  /* 0x0000007a6818723c */ /* 0x040fe20000001818 */
[----:B------:R-:W4:Y:S07]  /*b620*/  LDSM.16.MT88.4 R120, [R230+0x5000] ;  /* 0x00500000e678783b */ /* 0x000f2e0000004200 */
[C---:B--2---:R-:W-:Y:S08]  /*b630*/  HMMA.16816.F32 R28, R104.reuse, R112, R28 ;  /* 0x00000070681c723c */ /* 0x044ff0000000181c */
[C---:B------:R-:W-:Y:S01]  /*b640*/  HMMA.16816.F32 R32, R104.reuse, R114, R32 ;  /* 0x000000726820723c */ /* 0x040fe20000001820 */
[----:B------:R-:W-:Y:S07]  /*b650*/  LDSM.16.MT88.4 R112, [R228+0x8000] ;  /* 0x00800000e470783b */ /* 0x000fee0000004200 */
[C---:B-1----:R-:W-:Y:S08]  /*b660*/  HMMA.16816.F32 R36, R104.reuse, R108, R36 ;  /* 0x0000006c6824723c */ /* 0x042ff00000001824 */
        /* <DEDUP_REMOVED lines=9> */
[C---:B------:R-:W-:Y:S01]  /*b700*/  HMMA.16816.F32 R64, R104.reuse, R122, R64 ;  /* 0x0000007a6840723c */ /* 0x040fe20000001840 */
[----:B------:R-:W-:Y:S07]  /*b710*/  LDSM.16.MT88.4 R120, [R228+0x2800] ;  /* 0x00280000e478783b */ /* 0x000fee0000004200 */
[C---:B-1----:R-:W-:Y:S08]  /*b720*/  HMMA.16816.F32 R68, R104.reuse, R108, R68 ;  /* 0x0000006c6844723c */ /* 0x042ff00000001844 */
[C---:B------:R-:W-:Y:S08]  /*b730*/  HMMA.16816.F32 R72, R104.reuse, R110, R72 ;  /* 0x0000006e6848723c */ /* 0x040ff00000001848 */
[C---:B------:R-:W-:Y:S08]  /*b740*/  HMMA.16816.F32 R76, R104.reuse, R112, R76 ;  /* 0x00000070684c723c */ /* 0x040ff0000000184c */
[C---:B------:R-:W-:Y:S01]  /*b750*/  HMMA.16816.F32 R80, R104.reuse, R114, R80 ;  /* 0x000000726850723c */ /* 0x040fe20000001850 */
[----:B------:R-:W1:Y:S07]  /*b760*/  LDSM.16.MT88.4 R112, [R224+0x2800] ;  /* 0x00280000e070783b */ /* 0x000e6e0000004200 */
[C---:B--2---:R-:W-:Y:S08]  /*b770*/  HMMA.16816.F32 R84, R104.reuse, R124, R84 ;  /* 0x0000007c6854723c */ /* 0x044ff00000001854 */
[C---:B------:R-:W-:Y:S08]  /*b780*/  HMMA.16816.F32 R88, R104.reuse, R126, R88 ;  /* 0x0000007e6858723c */ /* 0x040ff00000001858 */
[C---:B---3--:R-:W-:Y:S08]  /*b790*/  HMMA.16816.F32 R92, R104.reuse, R116, R92 ;  /* 0x00000074685c723c */ /* 0x048ff0000000185c */
[----:B------:R-:W-:Y:S07]  /*b7a0*/  HMMA.16816.F32 R96, R104, R118, R96 ;  /* 0x000000766860723c */ /* 0x000fee0000001860 */
[----:B------:R-:W-:Y:S02]  /*b7b0*/  F2FP.PACK_AB R104, R208, R167 ;  /* 0x000000a7d068723e */ /* 0x000fe400000000ff */
[----:B------:R-:W-:Y:S03]  /*b7c0*/  F2FP.PACK_AB R105, R166, R3 ;  /* 0x00000003a669723e */ /* 0x000fe600000000ff */
[----:B------:R-:W-:Y:S01]  /*b7d0*/  F2FP.PACK_AB R106, R103, R165 ;  /* 0x000000a5676a723e */ /* 0x000fe200000000ff */
[----:B------:R-:W-:Y:S01]  /*b7e0*/  FADD.FTZ R3, R3, R0 ;  /* 0x0000000003037221 */ /* 0x000fe20000010000 */
[----:B------:R-:W-:Y:S01]  /*b7f0*/  F2FP.PACK_AB R107, R164, R102 ;  /* 0x00000066a46b723e */ /* 0x000fe200000000ff */
[----:B------:R-:W-:Y:S02]  /*b800*/  FADD.FTZ R0, R208, R2 ;  /* 0x00000002d0007221 */ /* 0x000fe40000010000 */
[----:B------:R-:W-:Y:S02]  /*b810*/  FADD.FTZ R3, R166, R3 ;  /* 0x00000003a6037221 */ /* 0x000fe40000010000 */
[----:B------:R-:W-:Y:S02]  /*b820*/  FADD.FTZ R2, R165, R0 ;  /* 0x00000000a5027221 */ /* 0x000fe40000010000 */
[C---:B-1----:R-:W-:Y:S01]  /*b830*/  HMMA.16816.F32 R108, R104.reuse, R112, R4 ;  /* 0x00000070686c723c */ /* 0x042fe20000001804 */
[----:B------:R-:W1:Y:S02]  /*b840*/  LDSM.16.MT88.4 R4, [R227+0x5800] ;  /* 0x00580000e304783b */ /* 0x000e640000004200 */
[----:B------:R-:W-:Y:S01]  /*b850*/  FADD.FTZ R2, R103, R2 ;  /* 0x0000000267027221 */ /* 0x000fe20000010000 */
[----:B------:R-:W-:Y:S01]  /*b860*/  MOV R103, R101 ;  /* 0x0000006500677202 */ /* 0x000fe20000000f00 */
[----:B------:R-:W-:Y:S03]  /*b870*/  FADD.FTZ R0, R102, R3 ;  /* 0x0000000366007221 */ /* 0x000fe60000010000 */
[C---:B------:R-:W-:Y:S01]  /*b880*/  HMMA.16816.F32 R112, R104.reuse, R114, R8 ;  /* 0x000000726870723c */ /* 0x040fe20000001808 */
[----:B------:R-:W2:Y:S03]  /*b890*/  LDSM.16.MT88.4 R8, [R230+0x5800] ;  /* 0x00580000e608783b */ /* 0x000ea60000004200 */
[----:B------:R-:W-:Y:S04]  /*b8a0*/  FADD.FTZ R0, R164, R0 ;  /* 0x00000000a4007221 */ /* 0x000fe80000010000 */
[C---:B------:R-:W-:Y:S01]  /*b8b0*/  HMMA.16816.F32 R116, R104.reuse, R120, R12 ;  /* 0x000000786874723c */ /* 0x040fe2000000180c */
[----:B------:R-:W3:Y:S07]  /*b8c0*/  LDSM.16.MT88.4 R12, [R224+0x8800] ;  /* 0x00880000e00c783b */ /* 0x000eee0000004200 */
[C---:B------:R-:W-:Y:S01]  /*b8d0*/  HMMA.16816.F32 R120, R104.reuse, R122, R16 ;  /* 0x0000007a6878723c */ /* 0x040fe20000001810 */
[----:B------:R-:W4:Y:S07]  /*b8e0*/  LDSM.16.MT88.4 R16, [R228+0x8800] ;  /* 0x00880000e410783b */ /* 0x000f2e0000004200 */
[C---:B------:R-:W-:Y:S01]  /*b8f0*/  HMMA.16816.F32 R124, R104.reuse, R128, R20 ;  /* 0x00000080687c723c */ /* 0x040fe20000001814 */
[----:B------:R-:W1:Y:S07]  /*b900*/  LDSM.16.MT88.4 R20, [R227+0x8800] ;  /* 0x00880000e314783b */ /* 0x000e6e0000004200 */
[C---:B------:R-:W-:Y:S01]  /*b910*/  HMMA.16816.F32 R128, R104.reuse, R130, R24 ;  /* 0x000000826880723c */ /* 0x040fe20000001818 */
[----:B------:R-:W1:Y:S07]  /*b920*/  LDSM.16.MT88.4 R24, [R230+0x8800] ;  /* 0x00880000e618783b */ /* 0x000e6e0000004200 */
[C---:B------:R-:W-:Y:S01]  /*b930*/  HMMA.16816.F32 R132, R104.reuse, R136, R28 ;  /* 0x000000886884723c */ /* 0x040fe2000000181c */
[----:B------:R1:W-:Y:S04]  /*b940*/  STL [R1+0x18], R2 ;  /* 0x0000180201007387 */ /* 0x0003e80000100800 */
[----:B------:R1:W-:Y:S03]  /*b950*/  STL [R1+0x8], R222 ;  /* 0x000008de01007387 */ /* 0x0003e60000100800 */
[C---:B------:R-:W-:Y:S01]  /*b960*/  HMMA.16816.F32 R136, R104.reuse, R138, R32 ;  /* 0x0000008a6888723c */ /* 0x040fe20000001820 */
[----:B------:R1:W-:Y:S07]  /*b970*/  STL [R1+0x1c], R0 ;  /* 0x00001c0001007387 */ /* 0x0003ee0000100800 */
[C---:B------:R-:W-:Y:S08]  /*b980*/  HMMA.16816.F32 R140, R104.reuse, R144, R36 ;  /* 0x00000090688c723c */ /* 0x040ff00000001824 */
[C---:B------:R-:W-:Y:S08]  /*b990*/  HMMA.16816.F32 R144, R104.reuse, R146, R40 ;  /* 0x000000926890723c */ /* 0x040ff00000001828 */
[C---:B------:R-:W-:Y:S08]  /*b9a0*/  HMMA.16816.F32 R148, R104.reuse, R152, R44 ;  /* 0x000000986894723c */ /* 0x040ff0000000182c */
[C---:B------:R-:W-:Y:S08]  /*b9b0*/  HMMA.16816.F32 R152, R104.reuse, R154, R48 ;  /* 0x0000009a6898723c */ /* 0x040ff00000001830 */
[C---:B-1----:R-:W-:Y:S08]  /*b9c0*/  HMMA.16816.F32 R52, R104.reuse, R4, R52 ;  /* 0x000000046834723c */ /* 0x042ff00000001834 */
[C---:B------:R-:W-:Y:S08]  /*b9d0*/  HMMA.16816.F32 R56, R104.reuse, R6, R56 ;  /* 0x000000066838723c */ /* 0x040ff00000001838 */
[C---:B--2---:R-:W-:Y:S08]  /*b9e0*/  HMMA.16816.F32 R60, R104.reuse, R8, R60 ;  /* 0x00000008683c723c */ /* 0x044ff0000000183c */
[C---:B------:R-:W-:Y:S08]  /*b9f0*/  HMMA.16816.F32 R64, R104.reuse, R10, R64 ;  /* 0x0000000a6840723c */ /* 0x040ff00000001840 */
[C---:B---3--:R-:W-:Y:S08]  /*ba00*/  HMMA.16816.F32 R68, R104.reuse, R12, R68 ;  /* 0x0000000c6844723c */ /* 0x048ff00000001844 */
[C---:B------:R-:W-:Y:S08]  /*ba10*/  HMMA.16816.F32 R72, R104.reuse, R14, R72 ;  /* 0x0000000e6848723c */ /* 0x040ff00000001848 */
[C---:B----4-:R-:W-:Y:S08]  /*ba20*/  HMMA.16816.F32 R76, R104.reuse, R16, R76 ;  /* 0x00000010684c723c */ /* 0x050ff0000000184c */
[C---:B------:R-:W-:Y:S08]  /*ba30*/  HMMA.16816.F32 R80, R104.reuse, R18, R80 ;  /* 0x000000126850723c */ /* 0x040ff00000001850 */
[C---:B------:R-:W-:Y:S08]  /*ba40*/  HMMA.16816.F32 R84, R104.reuse, R20, R84 ;  /* 0x000000146854723c */ /* 0x040ff00000001854 */
[C---:B------:R-:W-:Y:S08]  /*ba50*/  HMMA.16816.F32 R88, R104.reuse, R22, R88 ;  /* 0x000000166858723c */ /* 0x040ff00000001858 */
[C---:B------:R-:W-:Y:S08]  /*ba60*/  HMMA.16816.F32 R92, R104.reuse, R24, R92 ;  /* 0x00000018685c723c */ /* 0x040ff0000000185c */
[----:B------:R-:W-:Y:S07]  /*ba70*/  HMMA.16816.F32 R96, R104, R26, R96 ;  /* 0x0000001a6860723c */ /* 0x000fee0000001860 */
[----:B------:R-:W-:Y:S01]  /*ba80*/  MOV R104, R100 ;  /* 0x0000006400687202 */ /* 0x000fe20000000f00 */
[----:B------:R-:W-:-:S05]  /*ba90*/  @P0 BRA `(.L_x_840) ;  /* 0xffffb5c000000947 */ /* 0x000fca000383ffff */
.L_x_839:
[----:B--2---:R-:W2:Y:S04]  /*baa0*/  LDL R2, [R1+0x20] ;  /* 0x0000200001027983 */ /* 0x004ea80000100800 */
[----:B------:R-:W2:Y:S02]  /*bab0*/  LDL R0, [R1+0x8] ;  /* 0x0000080001007983 */ /* 0x000ea40000100800 */
[----:B--2---:R-:W-:-:S13]  /*bac0*/  ISETP.GE.AND P0, PT, R0, R2, PT ;  /* 0x000000020000720c */ /* 0x004fda0003f06270 */
[----:B------:R-:W-:Y:S05]  /*bad0*/  @!P0 BRA `(.L_x_841) ;  /* 0x000041b000008947 */ /* 0x000fea0003800000 */
[----:B------:R-:W-:Y:S02]  /*bae0*/  MOV R103, R100 ;  /* 0x0000006400677202 */ /* 0x000fe40000000f00 */
[----:B------:R-:W-:Y:S02]  /*baf0*/  MOV R102, R101 ;  /* 0x0000006500667202 */ /* 0x000fe40000000f00 */
.L_x_842:
[----:B-1----:R-:W2:Y:S01]  /*bb00*/  LDL.64 R2, [R1+0x38] ;  /* 0x0000380001027983 */ /* 0x002ea20000100a00 */
[----:B------:R-:W-:Y:S04]  /*bb10*/  DEPBAR.LE SB0, 0x0 ;  /* 0x000080000000791a */ /* 0x000fe80000000000 */
[----:B------:R-:W-:Y:S01]  /*bb20*/  WARPSYNC 0xffffffff ;  /* 0xffffffff00007948 */ /* 0x000fe20003800000 */
[----:B------:R-:W2:Y:S04]  /*bb30*/  LDL R22, [R1+0x40] ;  /* 0x0000400001167983 */ /* 0x000ea80000100800 */
[----:B------:R1:W-:Y:S04]  /*bb40*/  STL [R1+0xa4], R98 ;  /* 0x0000a46201007387 */ /* 0x0003e80000100800 */
[----:B------:R-:W-:Y:S08]  /*bb50*/  BAR.SYNC.DEFER_BLOCKING 0x0 ;  /* 0x0000000000007b1d */ /* 0x000ff00000010000 */
[----:B------:R-:W3:Y:S08]  /*bb60*/  LDSM.16.M88.4 R8, [R225] ;  /* 0x00000000e108783b */ /* 0x000ef00000000200 */
[----:B-1----:R-:W4:Y:S04]  /*bb70*/  LDL.LU R98, [R1+0x8] ;  /* 0x0000080001627983 */ /* 0x002f280000300800 */
[----:B------:R1:W-:Y:S04]  /*bb80*/  STL [R1+0xa0], R99 ;  /* 0x0000a06301007387 */ /* 0x0003e80000100800 */
[----:B-----5:R-:W-:Y:S04]  /*bb90*/  STL [R1+0x7c], R252 ;  /* 0x00007cfc01007387 */ /* 0x020fe80000100800 */
[----:B------:R1:W-:Y:S04]  /*bba0*/  STL [R1+0x78], R251 ;  /* 0x000078fb01007387 */ /* 0x0003e80000100800 */
[----:B------:R-:W-:Y:S04]  /*bbb0*/  STL [R1+0x74], R250 ;  /* 0x000074fa01007387 */ /* 0x000fe80000100800 */
[----:B------:R-:W1:Y:S08]  /*bbc0*/  LDSM.16.M88.4 R16, [R225+0x800] ;  /* 0x00080000e110783b */ /* 0x000e700000000200 */
[----:B------:R-:W2:Y:S01]  /*bbd0*/  LDSM.16.M88.4 R24, [R225+0x1000] ;  /* 0x00100000e118783b */ /* 0x000ea20000000200 */
[C---:B---3-5:R-:W-:Y:S07]  /*bbe0*/  HMMA.16816.F32 R4, R156.reuse, R8, RZ ;  /* 0x000000089c04723c */ /* 0x068fee00000018ff */
[----:B-1----:R-:W3:Y:S01]  /*bbf0*/  LDL R99, [R1+0x4] ;  /* 0x0000040001637983 */ /* 0x002ee20000100800 */
[----:B------:R-:W-:Y:S01]  /*bc00*/  MOV R251, 0x6 ;  /* 0x0000000600fb7802 */ /* 0x000fe20000000f00 */
[C---:B------:R-:W-:Y:S02]  /*bc10*/  HMMA.16816.F32 R8, R156.reuse, R10, RZ ;  /* 0x0000000a9c08723c */ /* 0x040fe400000018ff */
[----:B------:R-:W1:Y:S08]  /*bc20*/  LDSM.16.M88.4 R32, [R225+0x1800] ;  /* 0x00180000e120783b */ /* 0x000e700000000200 */
[----:B------:R-:W1:Y:S08]  /*bc30*/  LDSM.16.M88.4 R40, [R225+0x2000] ;  /* 0x00200000e128783b */ /* 0x000e700000000200 */
[----:B------:R-:W1:Y:S01]  /*bc40*/  LDSM.16.M88.4 R48, [R225+0x2800] ;  /* 0x00280000e130783b */ /* 0x000e620000000200 */
[C---:B------:R-:W-:Y:S07]  /*bc50*/  HMMA.16816.F32 R12, R156.reuse, R16, RZ ;  /* 0x000000109c0c723c */ /* 0x040fee00000018ff */
[----:B------:R-:W1:Y:S01]  /*bc60*/  LDSM.16.M88.4 R104, [R231] ;  /* 0x00000000e768783b */ /* 0x000e620000000200 */
[C---:B------:R-:W-:Y:S07]  /*bc70*/  HMMA.16816.F32 R16, R156.reuse, R18, RZ ;  /* 0x000000129c10723c */ /* 0x040fee00000018ff */
[----:B------:R-:W1:Y:S08]  /*bc80*/  LDSM.16.M88.4 R164, [R248] ;  /* 0x00000000f8a4783b */ /* 0x000e700000000200 */
[----:B------:R-:W1:Y:S08]  /*bc90*/  LDSM.16.M88.4 R208, [R247] ;  /* 0x00000000f7d0783b */ /* 0x000e700000000200 */
[----:B------:R-:W1:Y:S08]  /*bca0*/  LDSM.16.M88.4 R212, [R246] ;  /* 0x00000000f6d4783b */ /* 0x000e700000000200 */
[----:B------:R-:W1:Y:S08]  /*bcb0*/  LDSM.16.M88.4 R216, [R245] ;  /* 0x00000000f5d8783b */ /* 0x000e700000000200 */
[----:B------:R-:W1:Y:S08]  /*bcc0*/  LDSM.16.M88.4 R220, [R244] ;  /* 0x00000000f4dc783b */ /* 0x000e700000000200 */
[----:B------:R-:W-:Y:S04]  /*bcd0*/  STL [R1+0x80], R231 ;  /* 0x000080e701007387 */ /* 0x000fe80000100800 */
[----:B------:R-:W-:Y:S04]  /*bce0*/  STL [R1+0x84], R248 ;  /* 0x000084f801007387 */ /* 0x000fe80000100800 */
[----:B------:R-:W-:Y:S04]  /*bcf0*/  STL [R1+0x88], R247 ;  /* 0x000088f701007387 */ /* 0x000fe80000100800 */
[----:B------:R-:W-:Y:S04]  /*bd00*/  STL [R1+0x8c], R246 ;  /* 0x00008cf601007387 */ /* 0x000fe80000100800 */
[----:B------:R-:W-:Y:S04]  /*bd10*/  STL [R1+0x90], R245 ;  /* 0x000090f501007387 */ /* 0x000fe80000100800 */
[----:B------:R-:W-:Y:S04]  /*bd20*/  STL [R1+0x94], R244 ;  /* 0x000094f401007387 */ /* 0x000fe80000100800 */
[----:B------:R-:W-:Y:S04]  /*bd30*/  STL [R1+0x9c], R158 ;  /* 0x00009c9e01007387 */ /* 0x000fe80000100800 */
[----:B------:R-:W-:Y:S01]  /*bd40*/  STL [R1+0x98], R159 ;  /* 0x0000989f01007387 */ /* 0x000fe20000100800 */
[----:B--2---:R-:W-:Y:S02]  /*bd50*/  MOV R3, R22 ;  /* 0x0000001600037202 */ /* 0x004fe40000000f00 */
[----:B----4-:R-:W-:Y:S01]  /*bd60*/  SHF.R.S32.HI R0, RZ, 0x1f, R98 ;  /* 0x0000001fff007819 */ /* 0x010fe20000011462 */
[----:B------:R-:W-:Y:S04]  /*bd70*/  IMAD.WIDE.U32 R20, R98, c[0x0][0x208], RZ ;  /* 0x0000820062147a25 */ /* 0x000fe800078e00ff */
[----:B------:R-:W-:Y:S02]  /*bd80*/  IMAD R0, R0, c[0x0][0x208], RZ ;  /* 0x0000820000007a24 */ /* 0x000fe400078e02ff */
[----:B------:R-:W-:Y:S04]  /*bd90*/  IMAD.WIDE.U32 R2, R20, 0x60, R2 ;  /* 0x0000006014027825 */ /* 0x000fe800078e0002 */
[----:B------:R-:W-:Y:S05]  /*bda0*/  IMAD R0, R98, c[0x0][0x20c], R0 ;  /* 0x0000830062007a24 */ /* 0x000fea00078e0200 */
[----:B------:R-:W-:Y:S02]  /*bdb0*/  IADD3 R0, R21, R0, RZ ;  /* 0x0000000015007210 */ /* 0x000fe40007ffe0ff */
[C---:B------:R-:W-:Y:S03]  /*bdc0*/  HMMA.16816.F32 R20, R156.reuse, R24, RZ ;  /* 0x000000189c14723c */ /* 0x040fe600000018ff */
[----:B------:R-:W-:Y:S05]  /*bdd0*/  IMAD R0, R0, 0x60, RZ ;  /* 0x0000006000007824 */ /* 0x000fea00078e02ff */
[C---:B------:R-:W-:Y:S01]  /*bde0*/  HMMA.16816.F32 R24, R156.reuse, R26, RZ ;  /* 0x0000001a9c18723c */ /* 0x040fe200000018ff */
[----:B------:R-:W-:Y:S03]  /*bdf0*/  IADD3 R44, R3, R0, RZ ;  /* 0x00000000032c7210 */ /* 0x000fe60007ffe0ff */
[C---:B------:R-:W-:Y:S02]  /*be00*/  SHF.L.U32 R0, R2.reuse, 0x1, RZ ;  /* 0x0000000102007819 */ /* 0x040fe400000006ff */
[----:B------:R-:W-:Y:S02]  /*be10*/  SHF.L.U64.HI R44, R2, 0x1, R44 ;  /* 0x00000001022c7819 */ /* 0x000fe4000001022c */
[C---:B-1----:R-:W-:Y:S01]  /*be20*/  HMMA.16816.F32 R28, R156.reuse, R32, RZ ;  /* 0x000000209c1c723c */ /* 0x042fe200000018ff */
[C---:B------:R-:W-:Y:S03]  /*be30*/  IADD3 R2, P0, R0.reuse, c[0x0][0x1f8], RZ ;  /* 0x00007e0000027a10 */ /* 0x040fe60007f1e0ff */
[----:B------:R-:W-:Y:S02]  /*be40*/  IADD3 R36, P5, R0, 0x80, RZ ;  /* 0x0000008000247810 */ /* 0x000fe40007fbe0ff */
[----:B------:R-:W-:Y:S02]  /*be50*/  IADD3.X R3, R44, c[0x0][0x1fc], RZ, P0, !PT ;  /* 0x00007f002c037a10 */ /* 0x000fe400007fe4ff */
[C---:B------:R-:W-:Y:S01]  /*be60*/  HMMA.16816.F32 R32, R156.reuse, R34, RZ ;  /* 0x000000229c20723c */ /* 0x040fe200000018ff */
[----:B------:R-:W-:Y:S02]  /*be70*/  IADD3 R36, P1, R36, c[0x0][0x1f8], RZ ;  /* 0x00007e0024247a10 */ /* 0x000fe40007f3e0ff */
[----:B------:R-:W-:Y:S01]  /*be80*/  @!PT LDS RZ, [RZ] ;  /* 0x00000000fffff984 */ /* 0x000fe20000000800 */
[----:B------:R-:W-:Y:S01]  /*be90*/  @!PT LDS RZ, [RZ] ;  /* 0x00000000fffff984 */ /* 0x000fe20000000800 */
[----:B------:R-:W-:Y:S01]  /*bea0*/  @!PT LDS RZ, [RZ] ;  /* 0x00000000fffff984 */ /* 0x000fe20000000800 */
[----:B---3--:R1:W-:Y:S01]  /*beb0*/  LDGSTS.E.BYPASS.LTC128B.128 [R99+0x100], [R2.64], !P4 ;  /* 0x0010000002637fae */ /* 0x0083e2000e101d48 */
[----:B------:R-:W-:Y:S02]  /*bec0*/  IADD3 R0, P0, R0, 0x100, RZ ;  /* 0x0000010000007810 */ /* 0x000fe40007f1e0ff */
[--C-:B------:R-:W-:Y:S02]  /*bed0*/  IADD3.X R37, RZ, c[0x0][0x1fc], R44.reuse, P1, P5 ;  /* 0x00007f00ff257a10 */ /* 0x100fe40000fea42c */
[----:B------:R-:W-:Y:S03]  /*bee0*/  IADD3 R46, P1, R0, c[0x0][0x1f8], RZ ;  /* 0x00007e00002e7a10 */ /* 0x000fe60007f3e0ff */
[----:B------:R2:W-:Y:S01]  /*bef0*/  LDGSTS.E.BYPASS.LTC128B.128 [R99+0x3100], [R36.64], !P3 ;  /* 0x0310000024637fae */ /* 0x0005e2000d901d48 */
[----:B------:R-:W-:Y:S02]  /*bf00*/  IADD3.X R47, RZ, c[0x0][0x1fc], R44, P1, P0 ;  /* 0x00007f00ff2f7a10 */ /* 0x000fe40000fe042c */
[----:B------:R-:W-:Y:S04]  /*bf10*/  MOV R0, c[0x0][0x208] ;  /* 0x0000820000007a02 */ /* 0x000fe80000000f00 */
[C---:B------:R-:W-:Y:S01]  /*bf20*/  SHF.L.U32 R100, R0.reuse, 0x6, RZ ;  /* 0x0000000600647819 */ /* 0x040fe200000006ff */
[----:B------:R3:W-:Y:S01]  /*bf30*/  LDGSTS.E.BYPASS.LTC128B.128 [R99+0x6100], [R46.64], !P2 ;  /* 0x061000002e637fae */ /* 0x0007e2000d101d48 */
[----:B------:R-:W-:Y:S02]  /*bf40*/  SHF.L.U64.HI R0, R0, R251, c[0x0][0x20c] ;  /* 0x0000830000007619 */ /* 0x000fe400000102fb */
[----:B-1----:R-:W-:Y:S04]  /*bf50*/  IADD3 R2, P1, R2, R100, RZ ;  /* 0x0000006402027210 */ /* 0x002fe80007f3e0ff */
[----:B------:R-:W-:Y:S02]  /*bf60*/  IADD3.X R3, R3, R0, RZ, P1, !PT ;  /* 0x0000000003037210 */ /* 0x000fe40000ffe4ff */
[----:B------:R-:W-:Y:S01]  /*bf70*/  IADD3 R100, P0, R100, R2, RZ ;  /* 0x0000000264647210 */ /* 0x000fe20007f1e0ff */
[C---:B--2---:R-:W-:Y:S02]  /*bf80*/  HMMA.16816.F32 R36, R156.reuse, R40, RZ ;  /* 0x000000289c24723c */ /* 0x044fe400000018ff */
[----:B------:R1:W-:Y:S01]  /*bf90*/  LDGSTS.E.BYPASS.LTC128B.128 [R99+0x1100], [R2.64], !P4 ;  /* 0x0110000002637fae */ /* 0x0003e2000e101d48 */
[----:B------:R-:W-:Y:S05]  /*bfa0*/  IADD3.X R101, R0, R3, RZ, P0, !PT ;  /* 0x0000000300657210 */ /* 0x000fea00007fe4ff */
[C---:B------:R-:W-:Y:S02]  /*bfb0*/  HMMA.16816.F32 R40, R156.reuse, R42, RZ ;  /* 0x0000002a9c28723c */ /* 0x040fe400000018ff */
[----:B------:R1:W-:Y:S06]  /*bfc0*/  LDGSTS.E.BYPASS.LTC128B.128 [R99+0x4100], [R2.64+0x80], !P3 ;  /* 0x0410008002637fae */ /* 0x0003ec000d901d48 */
[C---:B---3--:R-:W-:Y:S02]  /*bfd0*/  HMMA.16816.F32 R44, R156.reuse, R48, RZ ;  /* 0x000000309c2c723c */ /* 0x048fe400000018ff */
[----:B------:R1:W-:Y:S06]  /*bfe0*/  LDGSTS.E.BYPASS.LTC128B.128 [R99+0x7100], [R2.64+0x100], !P2 ;  /* 0x0710010002637fae */ /* 0x0003ec000d101d48 */
[----:B------:R-:W-:Y:S02]  /*bff0*/  HMMA.16816.F32 R48, R156, R50, RZ ;  /* 0x000000329c30723c */ /* 0x000fe400000018ff */
[----:B------:R2:W-:Y:S06]  /*c000*/  LDGSTS.E.BYPASS.LTC128B.128 [R99+0x2100], [R100.64], !P4 ;  /* 0x0210000064637fae */ /* 0x0005ec000e101d48 */
[C---:B------:R-:W-:Y:S02]  /*c010*/  HMMA.16816.F32 R4, R160.reuse, R104, R4 ;  /* 0x00000068a004723c */ /* 0x040fe40000001804 */
[----:B------:R2:W-:Y:S06]  /*c020*/  LDGSTS.E.BYPASS.LTC128B.128 [R99+0x5100], [R100.64+0x80], !P3 ;  /* 0x0510008064637fae */ /* 0x0005ec000d901d48 */
[C---:B------:R-:W-:Y:S02]  /*c030*/  HMMA.16816.F32 R8, R160.reuse, R106, R8 ;  /* 0x0000006aa008723c */ /* 0x040fe40000001808 */
[----:B------:R2:W-:Y:S06]  /*c040*/  LDGSTS.E.BYPASS.LTC128B.128 [R99+0x8100], [R100.64+0x100], !P2 ;  /* 0x0810010064637fae */ /* 0x0005ec000d101d48 */
[C---:B------:R-:W-:Y:S02]  /*c050*/  HMMA.16816.F32 R12, R160.reuse, R164, R12 ;  /* 0x000000a4a00c723c */ /* 0x040fe4000000180c */
[----:B------:R-:W3:Y:S06]  /*c060*/  LDSM.16.M88.4 R104, [R229] ;  /* 0x00000000e568783b */ /* 0x000eec0000000200 */
[C---:B------:R-:W-:Y:S02]  /*c070*/  HMMA.16816.F32 R16, R160.reuse, R166, R16 ;  /* 0x000000a6a010723c */ /* 0x040fe40000001810 */
[----:B------:R-:W0:Y:S06]  /*c080*/  LDGDEPBAR ;  /* 0x00000000000079af */ /* 0x000e2c0000000000 */
[C---:B------:R-:W-:Y:S02]  /*c090*/  HMMA.16816.F32 R20, R160.reuse, R208, R20 ;  /* 0x000000d0a014723c */ /* 0x040fe40000001814 */
[----:B------:R-:W4:Y:S06]  /*c0a0*/  LDSM.16.M88.4 R164, [R229+0x800] ;  /* 0x00080000e5a4783b */ /* 0x000f2c0000000200 */
[C---:B------:R-:W-:Y:S02]  /*c0b0*/  HMMA.16816.F32 R24, R160.reuse, R210, R24 ;  /* 0x000000d2a018723c */ /* 0x040fe40000001818 */
[----:B------:R-:W1:Y:S06]  /*c0c0*/  LDSM.16.M88.4 R208, [R229+0x1000] ;  /* 0x00100000e5d0783b */ /* 0x000e6c0000000200 */
[C---:B------:R-:W-:Y:S08]  /*c0d0*/  HMMA.16816.F32 R28, R160.reuse, R212, R28 ;  /* 0x000000d4a01c723c */ /* 0x040ff0000000181c */
[C---:B------:R-:W-:Y:S01]  /*c0e0*/  HMMA.16816.F32 R32, R160.reuse, R214, R32 ;  /* 0x000000d6a020723c */ /* 0x040fe20000001820 */
[----:B------:R-:W1:Y:S07]  /*c0f0*/  LDSM.16.M88.4 R212, [R229+0x1800] ;  /* 0x00180000e5d4783b */ /* 0x000e6e0000000200 */
[C---:B------:R-:W-:Y:S08]  /*c100*/  HMMA.16816.F32 R36, R160.reuse, R216, R36 ;  /* 0x000000d8a024723c */ /* 0x040ff00000001824 */
[C---:B------:R-:W-:Y:S01]  /*c110*/  HMMA.16816.F32 R40, R160.reuse, R218, R40 ;  /* 0x000000daa028723c */ /* 0x040fe20000001828 */
[----:B------:R-:W1:Y:S07]  /*c120*/  LDSM.16.M88.4 R216, [R229+0x2000] ;  /* 0x00200000e5d8783b */ /* 0x000e6e0000000200 */
[C---:B------:R-:W-:Y:S08]  /*c130*/  HMMA.16816.F32 R44, R160.reuse, R220, R44 ;  /* 0x000000dca02c723c */ /* 0x040ff0000000182c */
[----:B------:R-:W-:Y:S01]  /*c140*/  HMMA.16816.F32 R48, R160, R222, R48 ;  /* 0x000000dea030723c */ /* 0x000fe20000001830 */
[----:B------:R-:W-:Y:S07]  /*c150*/  LDSM.16.M88.4 R220, [R226+0x800] ;  /* 0x00080000e2dc783b */ /* 0x000fee0000000200 */
[C---:B---3--:R-:W-:Y:S08]  /*c160*/  HMMA.16816.F32 R4, R168.reuse, R104, R4 ;  /* 0x00000068a804723c */ /* 0x048ff00000001804 */
[C---:B------:R-:W-:Y:S01]  /*c170*/  HMMA.16816.F32 R8, R168.reuse, R106, R8 ;  /* 0x0000006aa808723c */ /* 0x040fe20000001808 */
[----:B------:R-:W3:Y:S07]  /*c180*/  LDSM.16.M88.4 R104, [R229+0x2800] ;  /* 0x00280000e568783b */ /* 0x000eee0000000200 */
[C---:B----4-:R-:W-:Y:S08]  /*c190*/  HMMA.16816.F32 R12, R168.reuse, R164, R12 ;  /* 0x000000a4a80c723c */ /* 0x050ff0000000180c */
[C---:B------:R-:W-:Y:S01]  /*c1a0*/  HMMA.16816.F32 R16, R168.reuse, R166, R16 ;  /* 0x000000a6a810723c */ /* 0x040fe20000001810 */
[----:B------:R-:W4:Y:S07]  /*c1b0*/  LDSM.16.M88.4 R164, [R226] ;  /* 0x00000000e2a4783b */ /* 0x000f2e0000000200 */
[C---:B-1----:R-:W-:Y:S08]  /*c1c0*/  HMMA.16816.F32 R20, R168.reuse, R208, R20 ;  /* 0x000000d0a814723c */ /* 0x042ff00000001814 */
[C---:B------:R-:W-:Y:S01]  /*c1d0*/  HMMA.16816.F32 R24, R168.reuse, R210, R24 ;  /* 0x000000d2a818723c */ /* 0x040fe20000001818 */
[----:B------:R-:W1:Y:S07]  /*c1e0*/  LDSM.16.M88.4 R208, [R226+0x1000] ;  /* 0x00100000e2d0783b */ /* 0x000e6e0000000200 */
[C---:B------:R-:W-:Y:S08]  /*c1f0*/  HMMA.16816.F32 R28, R168.reuse, R212, R28 ;  /* 0x000000d4a81c723c */ /* 0x040ff0000000181c */
[C---:B------:R-:W-:Y:S01]  /*c200*/  HMMA.16816.F32 R32, R168.reuse, R214, R32 ;  /* 0x000000d6a820723c */ /* 0x040fe20000001820 */
[----:B------:R-:W1:Y:S07]  /*c210*/  LDSM.16.M88.4 R212, [R226+0x1800] ;  /* 0x00180000e2d4783b */ /* 0x000e6e0000000200 */
[C---:B------:R-:W-:Y:S08]  /*c220*/  HMMA.16816.F32 R36, R168.reuse, R216, R36 ;  /* 0x000000d8a824723c */ /* 0x040ff00000001824 */
[C---:B------:R-:W-:Y:S01]  /*c230*/  HMMA.16816.F32 R40, R168.reuse, R218, R40 ;  /* 0x000000daa828723c */ /* 0x040fe20000001828 */
[----:B------:R-:W1:Y:S07]  /*c240*/  LDSM.16.M88.4 R216, [R226+0x2000] ;  /* 0x00200000e2d8783b */ /* 0x000e6e0000000200 */
[C---:B---3--:R-:W-:Y:S08]  /*c250*/  HMMA.16816.F32 R44, R168.reuse, R104, R44 ;  /* 0x00000068a82c723c */ /* 0x048ff0000000182c */
[----:B------:R-:W-:Y:S01]  /*c260*/  HMMA.16816.F32 R48, R168, R106, R48 ;  /* 0x0000006aa830723c */ /* 0x000fe20000001830 */
[----:B------:R-:W3:Y:S07]  /*c270*/  LDSM.16.M88.4 R104, [R226+0x2800] ;  /* 0x00280000e268783b */ /* 0x000eee0000000200 */
[C---:B----4-:R-:W-:Y:S08]  /*c280*/  HMMA.16816.F32 R4, R172.reuse, R164, R4 ;  /* 0x000000a4ac04723c */ /* 0x050ff00000001804 */
[C---:B------:R-:W-:Y:S01]  /*c290*/  HMMA.16816.F32 R8, R172.reuse, R166, R8 ;  /* 0x000000a6ac08723c */ /* 0x040fe20000001808 */
[----:B------:R-:W4:Y:S07]  /*c2a0*/  LDSM.16.M88.4 R164, [R225+0x3000] ;  /* 0x00300000e1a4783b */ /* 0x000f2e0000000200 */
        /* <DEDUP_REMOVED lines=11> */
[----:B------:R-:W2:Y:S07]  /*c360*/  LDSM.16.M88.4 R216, [R225+0x4800] ;  /* 0x00480000e1d8783b */ /* 0x000eae0000000200 */
[C---:B---3--:R-:W-:Y:S08]  /*c370*/  HMMA.16816.F32 R44, R172.reuse, R104, R44 ;  /* 0x00000068ac2c723c */ /* 0x048ff0000000182c */
[----:B------:R-:W-:Y:S01]  /*c380*/  HMMA.16816.F32 R48, R172, R106, R48 ;  /* 0x0000006aac30723c */ /* 0x000fe20000001830 */
[----:B------:R-:W3:Y:S07]  /*c390*/  LDSM.16.M88.4 R104, [R225+0x5000] ;  /* 0x00500000e168783b */ /* 0x000eee0000000200 */
[C---:B----4-:R-:W-:Y:S08]  /*c3a0*/  HMMA.16816.F32 R4, R176.reuse, R164, R4 ;  /* 0x000000a4b004723c */ /* 0x050ff00000001804 */
        /* <DEDUP_REMOVED lines=8> */
[C---:B--2---:R-:W-:Y:S08]  /*c430*/  HMMA.16816.F32 R28, R176.reuse, R216, R28 ;  /* 0x000000d8b01c723c */ /* 0x044ff0000000181c */
[C---:B------:R-:W-:Y:S01]  /*c440*/  HMMA.16816.F32 R32, R176.reuse, R218, R32 ;  /* 0x000000dab020723c */ /* 0x040fe20000001820 */
[----:B------:R-:W-:Y:S07]  /*c450*/  LDSM.16.M88.4 R216, [R239] ;  /* 0x00000000efd8783b */ /* 0x000fee0000000200 */
[C---:B---3--:R-:W-:Y:S08]  /*c460*/  HMMA.16816.F32 R36, R176.reuse, R104, R36 ;  /* 0x00000068b024723c */ /* 0x048ff00000001824 */
[C---:B------:R-:W-:Y:S01]  /*c470*/  HMMA.16816.F32 R40, R176.reuse, R106, R40 ;  /* 0x0000006ab028723c */ /* 0x040fe20000001828 */
[----:B------:R-:W2:Y:S07]  /*c480*/  LDSM.16.M88.4 R104, [R240] ;  /* 0x00000000f068783b */ /* 0x000eae0000000200 */
[C---:B------:R-:W-:Y:S08]  /*c490*/  HMMA.16816.F32 R44, R176.reuse, R220, R44 ;  /* 0x000000dcb02c723c */ /* 0x040ff0000000182c */
[----:B------:R-:W-:Y:S01]  /*c4a0*/  HMMA.16816.F32 R48, R176, R222, R48 ;  /* 0x000000deb030723c */ /* 0x000fe20000001830 */
[----:B------:R-:W3:Y:S07]  /*c4b0*/  LDSM.16.M88.4 R220, [R238] ;  /* 0x00000000eedc783b */ /* 0x000eee0000000200 */
[C---:B----4-:R-:W-:Y:S08]  /*c4c0*/  HMMA.16816.F32 R4, R180.reuse, R164, R4 ;  /* 0x000000a4b404723c */ /* 0x050ff00000001804 */
[C---:B------:R-:W-:Y:S01]  /*c4d0*/  HMMA.16816.F32 R8, R180.reuse, R166, R8 ;  /* 0x000000a6b408723c */ /* 0x040fe20000001808 */
[----:B------:R-:W4:Y:S07]  /*c4e0*/  LDSM.16.M88.4 R164, [R229+0x3000] ;  /* 0x00300000e5a4783b */ /* 0x000f2e0000000200 */
        /* <DEDUP_REMOVED lines=11> */
[----:B------:R-:W2:Y:S07]  /*c5a0*/  LDSM.16.M88.4 R216, [R229+0x5000] ;  /* 0x00500000e5d8783b */ /* 0x000eae0000000200 */
[C---:B---3--:R-:W-:Y:S08]  /*c5b0*/  HMMA.16816.F32 R44, R180.reuse, R220, R44 ;  /* 0x000000dcb42c723c */ /* 0x048ff0000000182c */
[----:B------:R-:W-:Y:S01]  /*c5c0*/  HMMA.16816.F32 R48, R180, R222, R48 ;  /* 0x000000deb430723c */ /* 0x000fe20000001830 */
[----:B------:R-:W-:Y:S07]  /*c5d0*/  LDSM.16.M88.4 R220, [R226+0x4000] ;  /* 0x00400000e2dc783b */ /* 0x000fee0000000200 */
[C---:B----4-:R-:W-:Y:S08]  /*c5e0*/  HMMA.16816.F32 R4, R184.reuse, R164, R4 ;  /* 0x000000a4b804723c */ /* 0x050ff00000001804 */
[C---:B------:R-:W-:Y:S01]  /*c5f0*/  HMMA.16816.F32 R8, R184.reuse, R166, R8 ;  /* 0x000000a6b808723c */ /* 0x040fe20000001808 */
[----:B------:R-:W3:Y:S07]  /*c600*/  LDSM.16.M88.4 R164, [R229+0x5800] ;  /* 0x00580000e5a4783b */ /* 0x000eee0000000200 */
[C---:B-1----:R-:W-:Y:S08]  /*c610*/  HMMA.16816.F32 R12, R184.reuse, R208, R12 ;  /* 0x000000d0b80c723c */ /* 0x042ff0000000180c */
[C---:B------:R-:W-:Y:S01]  /*c620*/  HMMA.16816.F32 R16, R184.reuse, R210, R16 ;  /* 0x000000d2b810723c */ /* 0x040fe20000001810 */
        /* <DEDUP_REMOVED lines=18> */
[----:B------:R-:W3:Y:S07]  /*c750*/  LDSM.16.M88.4 R208, [R225+0x6800] ;  /* 0x00680000e1d0783b */ /* 0x000eee0000000200 */
[C---:B------:R-:W-:Y:S08]  /*c760*/  HMMA.16816.F32 R20, R188.reuse, R220, R20 ;  /* 0x000000dcbc14723c */ /* 0x040ff00000001814 */
[C---:B------:R-:W-:Y:S01]  /*c770*/  HMMA.16816.F32 R24, R188.reuse, R222, R24 ;  /* 0x000000debc18723c */ /* 0x040fe20000001818 */
[----:B------:R-:W3:Y:S07]  /*c780*/  LDSM.16.M88.4 R220, [R225+0x7000] ;  /* 0x00700000e1dc783b */ /* 0x000eee0000000200 */
[C---:B--2---:R-:W-:Y:S08]  /*c790*/  HMMA.16816.F32 R28, R188.reuse, R212, R28 ;  /* 0x000000d4bc1c723c */ /* 0x044ff0000000181c */
[C---:B------:R-:W-:Y:S01]  /*c7a0*/  HMMA.16816.F32 R32, R188.reuse, R214, R32 ;  /* 0x000000d6bc20723c */ /* 0x040fe20000001820 */
[----:B------:R-:W2:Y:S07]  /*c7b0*/  LDSM.16.M88.4 R212, [R225+0x7800] ;  /* 0x00780000e1d4783b */ /* 0x000eae0000000200 */
        /* <DEDUP_REMOVED lines=9> */
[C---:B---3--:R-:W-:Y:S08]  /*c850*/  HMMA.16816.F32 R12, R192.reuse, R208, R12 ;  /* 0x000000d0c00c723c */ /* 0x048ff0000000180c */
[C---:B------:R-:W-:Y:S01]  /*c860*/  HMMA.16816.F32 R16, R192.reuse, R210, R16 ;  /* 0x000000d2c010723c */ /* 0x040fe20000001810 */
[----:B------:R-:W3:Y:S07]  /*c870*/  LDSM.16.M88.4 R208, [R237] ;  /* 0x00000000edd0783b */ /* 0x000eee0000000200 */
[C---:B------:R-:W-:Y:S08]  /*c880*/  HMMA.16816.F32 R20, R192.reuse, R220, R20 ;  /* 0x000000dcc014723c */ /* 0x040ff00000001814 */
[C---:B------:R-:W-:Y:S01]  /*c890*/  HMMA.16816.F32 R24, R192.reuse, R222, R24 ;  /* 0x000000dec018723c */ /* 0x040fe20000001818 */
[----:B------:R-:W3:Y:S07]  /*c8a0*/  LDSM.16.M88.4 R220, [R235] ;  /* 0x00000000ebdc783b */ /* 0x000eee0000000200 */
[C---:B--2---:R-:W-:Y:S08]  /*c8b0*/  HMMA.16816.F32 R28, R192.reuse, R212, R28 ;  /* 0x000000d4c01c723c */ /* 0x044ff0000000181c */
[C---:B------:R-:W-:Y:S01]  /*c8c0*/  HMMA.16816.F32 R32, R192.reuse, R214, R32 ;  /* 0x000000d6c020723c */ /* 0x040fe20000001820 */
[----:B------:R-:W-:Y:S07]  /*c8d0*/  LDSM.16.M88.4 R212, [R229+0x6000] ;  /* 0x00600000e5d4783b */ /* 0x000fee0000000200 */
[C---:B-1----:R-:W-:Y:S08]  /*c8e0*/  HMMA.16816.F32 R36, R192.reuse, R104, R36 ;  /* 0x00000068c024723c */ /* 0x042ff00000001824 */
[C---:B------:R-:W-:Y:S01]  /*c8f0*/  HMMA.16816.F32 R40, R192.reuse, R106, R40 ;  /* 0x0000006ac028723c */ /* 0x040fe20000001828 */
[----:B------:R-:W1:Y:S07]  /*c900*/  LDSM.16.M88.4 R104, [R234] ;  /* 0x00000000ea68783b */ /* 0x000e6e0000000200 */
[C---:B----4-:R-:W-:Y:S08]  /*c910*/  HMMA.16816.F32 R44, R192.reuse, R164, R44 ;  /* 0x000000a4c02c723c */ /* 0x050ff0000000182c */
[----:B------:R-:W-:Y:S01]  /*c920*/  HMMA.16816.F32 R48, R192, R166, R48 ;  /* 0x000000a6c030723c */ /* 0x000fe20000001830 */
[----:B------:R-:W2:Y:S07]  /*c930*/  LDSM.16.M88.4 R164, [R233] ;  /* 0x00000000e9a4783b */ /* 0x000eae0000000200 */
[C---:B---3--:R-:W-:Y:S08]  /*c940*/  HMMA.16816.F32 R4, R196.reuse, R208, R4 ;  /* 0x000000d0c404723c */ /* 0x048ff00000001804 */
[C---:B------:R-:W-:Y:S01]  /*c950*/  HMMA.16816.F32 R8, R196.reuse, R210, R8 ;  /* 0x000000d2c408723c */ /* 0x040fe20000001808 */
[----:B------:R-:W3:Y:S07]  /*c960*/  LDSM.16.M88.4 R208, [R232] ;  /* 0x00000000e8d0783b */ /* 0x000eee0000000200 */
[C---:B------:R-:W-:Y:S08]  /*c970*/  HMMA.16816.F32 R12, R196.reuse, R216, R12 ;  /* 0x000000d8c40c723c */ /* 0x040ff0000000180c */
        /* <DEDUP_REMOVED lines=8> */
[C---:B--2---:R-:W-:Y:S08]  /*ca00*/  HMMA.16816.F32 R36, R196.reuse, R164, R36 ;  /* 0x000000a4c424723c */ /* 0x044ff00000001824 */
[C---:B------:R-:W-:Y:S01]  /*ca10*/  HMMA.16816.F32 R40, R196.reuse, R166, R40 ;  /* 0x000000a6c428723c */ /* 0x040fe20000001828 */
[----:B------:R-:W2:Y:S07]  /*ca20*/  LDSM.16.M88.4 R164, [R229+0x7800] ;  /* 0x00780000e5a4783b */ /* 0x000eae0000000200 */
[C---:B---3--:R-:W-:Y:S08]  /*ca30*/  HMMA.16816.F32 R44, R196.reuse, R208, R44 ;  /* 0x000000d0c42c723c */ /* 0x048ff0000000182c */
[----:B------:R-:W-:Y:S01]  /*ca40*/  HMMA.16816.F32 R48, R196, R210, R48 ;  /* 0x000000d2c430723c */ /* 0x000fe20000001830 */
[----:B------:R-:W3:Y:S07]  /*ca50*/  LDSM.16.M88.4 R208, [R229+0x8000] ;  /* 0x00800000e5d0783b */ /* 0x000eee0000000200 */
[C---:B------:R-:W-:Y:S08]  /*ca60*/  HMMA.16816.F32 R4, R200.reuse, R212, R4 ;  /* 0x000000d4c804723c */ /* 0x040ff00000001804 */
[C---:B------:R-:W-:Y:S01]  /*ca70*/  HMMA.16816.F32 R8, R200.reuse, R214, R8 ;  /* 0x000000d6c808723c */ /* 0x040fe20000001808 */
[----:B------:R-:W3:Y:S07]  /*ca80*/  LDSM.16.M88.4 R212, [R229+0x8800] ;  /* 0x00880000e5d4783b */ /* 0x000eee0000000200 */
[C---:B----4-:R-:W-:Y:S08]  /*ca90*/  HMMA.16816.F32 R12, R200.reuse, R216, R12 ;  /* 0x000000d8c80c723c */ /* 0x050ff0000000180c */
[C---:B------:R-:W-:Y:S08]  /*caa0*/  HMMA.16816.F32 R16, R200.reuse, R218, R16 ;  /* 0x000000dac810723c */ /* 0x040ff00000001810 */
[C---:B-1----:R-:W-:Y:S08]  /*cab0*/  HMMA.16816.F32 R20, R200.reuse, R104, R20 ;  /* 0x00000068c814723c */ /* 0x042ff00000001814 */
[C---:B------:R-:W-:Y:S01]  /*cac0*/  HMMA.16816.F32 R24, R200.reuse, R106, R24 ;  /* 0x0000006ac818723c */ /* 0x040fe20000001818 */
[----:B------:R-:W1:Y:S07]  /*cad0*/  LDSM.16.M88.4 R104, [R226+0x6800] ;  /* 0x00680000e268783b */ /* 0x000e6e0000000200 */
[C---:B--2---:R-:W-:Y:S08]  /*cae0*/  HMMA.16816.F32 R28, R200.reuse, R164, R28 ;  /* 0x000000a4c81c723c */ /* 0x044ff0000000181c */
[C---:B------:R-:W-:Y:S08]  /*caf0*/  HMMA.16816.F32 R32, R200.reuse, R166, R32 ;  /* 0x000000a6c820723c */ /* 0x040ff00000001820 */
[C---:B---3--:R-:W-:Y:S08]  /*cb00*/  HMMA.16816.F32 R36, R200.reuse, R208, R36 ;  /* 0x000000d0c824723c */ /* 0x048ff00000001824 */
[C---:B------:R-:W-:Y:S08]  /*cb10*/  HMMA.16816.F32 R40, R200.reuse, R210, R40 ;  /* 0x000000d2c828723c */ /* 0x040ff00000001828 */
[C---:B------:R-:W-:Y:S08]  /*cb20*/  HMMA.16816.F32 R44, R200.reuse, R212, R44 ;  /* 0x000000d4c82c723c */ /* 0x040ff0000000182c */
        /* <DEDUP_REMOVED lines=8> */
[----:B------:R-:W1:Y:S03]  /*cbb0*/  MUFU.TANH R164, R4 ;  /* 0x0000000400a47308 */ /* 0x000e660000002400 */
[----:B------:R-:W-:Y:S02]  /*cbc0*/  FMUL.FTZ R7, R7, c[0x0][0x320] ;  /* 0x0000c80007077a20 */ /* 0x000fe40000410000 */
[----:B------:R-:W-:Y:S02]  /*cbd0*/  FMUL.FTZ R8, R8, c[0x0][0x320] ;  /* 0x0000c80008087a20 */ /* 0x000fe40000410000 */
[----:B------:R-:W-:Y:S02]  /*cbe0*/  FMUL.FTZ R9, R9, c[0x0][0x320] ;  /* 0x0000c80009097a20 */ /* 0x000fe40000410000 */
[----:B------:R-:W-:Y:S01]  /*cbf0*/  FMUL.FTZ R10, R10, c[0x0][0x320] ;  /* 0x0000c8000a0a7a20 */ /* 0x000fe20000410000 */
[----:B------:R-:W2:Y:S01]  /*cc00*/  MUFU.TANH R167, R5 ;  /* 0x0000000500a77308 */ /* 0x000ea20000002400 */
[----:B------:R-:W-:Y:S02]  /*cc10*/  FMUL.FTZ R11, R11, c[0x0][0x320] ;  /* 0x0000c8000b0b7a20 */ /* 0x000fe40000410000 */
[----:B------:R-:W-:Y:S02]  /*cc20*/  FMUL.FTZ R12, R12, c[0x0][0x320] ;  /* 0x0000c8000c0c7a20 */ /* 0x000fe40000410000 */
[----:B------:R-:W-:Y:S02]  /*cc30*/  FMUL.FTZ R13, R13, c[0x0][0x320] ;  /* 0x0000c8000d0d7a20 */ /* 0x000fe40000410000 */
[----:B------:R-:W-:Y:S02]  /*cc40*/  FMUL.FTZ R14, R14, c[0x0][0x320] ;  /* 0x0000c8000e0e7a20 */ /* 0x000fe40000410000 */
[----:B------:R-:W-:Y:S01]  /*cc50*/  FMUL.FTZ R16, R16, c[0x0][0x320] ;  /* 0x0000c80010107a20 */ /* 0x000fe20000410000 */
[----:B------:R-:W3:Y:S01]  /*cc60*/  MUFU.TANH R210, R6 ;  /* 0x0000000600d27308 */ /* 0x000ee20000002400 */
[----:B------:R-:W-:Y:S02]  /*cc70*/  FMUL.FTZ R15, R15, c[0x0][0x320] ;  /* 0x0000c8000f0f7a20 */ /* 0x000fe40000410000 */
[----:B------:R-:W-:Y:S01]  /*cc80*/  FMUL.FTZ R17, R17, c[0x0][0x320] ;  /* 0x0000c80011117a20 */ /* 0x000fe20000410000 */
[----:B-1----:R-:W-:Y:S01]  /*cc90*/  FMNMX.FTZ R0, R164, R102, !PT ;  /* 0x00000066a4007209 */ /* 0x002fe20007810000 */
[----:B------:R-:W-:Y:S02]  /*cca0*/  FMUL.FTZ R18, R18, c[0x0][0x320] ;  /* 0x0000c80012127a20 */ /* 0x000fe40000410000 */
[----:B------:R-:W-:Y:S03]  /*ccb0*/  FMUL.FTZ R19, R19, c[0x0][0x320] ;  /* 0x0000c80013137a20 */ /* 0x000fe60000410000 */
[----:B------:R1:W4:Y:S01]  /*ccc0*/  MUFU.TANH R211, R7 ;  /* 0x0000000700d37308 */ /* 0x0003220000002400 */
[----:B--2---:R-:W-:Y:S09]  /*ccd0*/  FMNMX.FTZ R0, R167, R0, !PT ;  /* 0x00000000a7007209 */ /* 0x004ff20007810000 */
[----:B------:R-:W2:Y:S01]  /*cce0*/  MUFU.TANH R165, R8 ;  /* 0x0000000800a57308 */ /* 0x000ea20000002400 */
[----:B---3--:R-:W-:Y:S09]  /*ccf0*/  FMNMX.FTZ R2, R210, R103, !PT ;  /* 0x00000067d2027209 */ /* 0x008ff20007810000 */
[----:B------:R-:W3:Y:S01]  /*cd00*/  MUFU.TANH R166, R9 ;  /* 0x0000000900a67308 */ /* 0x000ee20000002400 */
[----:B-1----:R-:W1:Y:S01]  /*cd10*/  LDSM.16.M88.4 R4, [R226+0x7000] ;  /* 0x00700000e204783b */ /* 0x002e620000000200 */
[----:B----4-:R-:W-:Y:S08]  /*cd20*/  FMNMX.FTZ R2, R211, R2, !PT ;  /* 0x00000002d3027209 */ /* 0x010ff00007810000 */
[----:B------:R-:W4:Y:S01]  /*cd30*/  MUFU.TANH R208, R10 ;  /* 0x0000000a00d07308 */ /* 0x000f220000002400 */
[----:B--2---:R-:W-:Y:S09]  /*cd40*/  FMNMX.FTZ R0, R165, R0, !PT ;  /* 0x00000000a5007209 */ /* 0x004ff20007810000 */
[----:B------:R2:W1:Y:S01]  /*cd50*/  MUFU.TANH R209, R11 ;  /* 0x0000000b00d17308 */ /* 0x0004620000002400 */
[----:B---3--:R-:W-:Y:S09]  /*cd60*/  FMNMX.FTZ R0, R166, R0, !PT ;  /* 0x00000000a6007209 */ /* 0x008ff20007810000 */
[----:B------:R-:W3:Y:S01]  /*cd70*/  MUFU.TANH R106, R12 ;  /* 0x0000000c006a7308 */ /* 0x000ee20000002400 */
[----:B----4-:R-:W-:Y:S09]  /*cd80*/  FMNMX.FTZ R2, R208, R2, !PT ;  /* 0x00000002d0027209 */ /* 0x010ff20007810000 */
[----:B------:R-:W4:Y:S01]  /*cd90*/  MUFU.TANH R107, R13 ;  /* 0x0000000d006b7308 */ /* 0x000f220000002400 */
[C---:B-1----:R-:W-:Y:S01]  /*cda0*/  HMMA.16816.F32 R20, R204.reuse, R4, R20 ;  /* 0x00000004cc14723c */ /* 0x042fe20000001814 */
[----:B--2---:R-:W1:Y:S02]  /*cdb0*/  LDSM.16.M88.4 R8, [R226+0x7800] ;  /* 0x00780000e208783b */ /* 0x004e640000000200 */
[----:B------:R-:W-:Y:S06]  /*cdc0*/  FMNMX.FTZ R2, R209, R2, !PT ;  /* 0x00000002d1027209 */ /* 0x000fec0007810000 */
[----:B------:R-:W2:Y:S01]  /*cdd0*/  MUFU.TANH R212, R14 ;  /* 0x0000000e00d47308 */ /* 0x000ea20000002400 */
[C---:B------:R-:W-:Y:S01]  /*cde0*/  HMMA.16816.F32 R24, R204.reuse, R6, R24 ;  /* 0x00000006cc18723c */ /* 0x040fe20000001818 */
[----:B------:R-:W1:Y:S02]  /*cdf0*/  LDSM.16.M88.4 R4, [R226+0x8000] ;  /* 0x00800000e204783b */ /* 0x000e640000000200 */
[----:B---3--:R-:W-:Y:S06]  /*ce00*/  FMNMX.FTZ R0, R106, R0, !PT ;  /* 0x000000006a007209 */ /* 0x008fec0007810000 */
[----:B------:R-:W3:Y:S03]  /*ce10*/  MUFU.TANH R214, R16 ;  /* 0x0000001000d67308 */ /* 0x000ee60000002400 */
[----:B----4-:R-:W-:Y:S02]  /*ce20*/  FMNMX.FTZ R0, R107, R0, !PT ;  /* 0x000000006b007209 */ /* 0x010fe40007810000 */
[----:B------:R-:W-:Y:S05]  /*ce30*/  FMUL.FTZ R23, R23, c[0x0][0x320] ;  /* 0x0000c80017177a20 */ /* 0x000fea0000410000 */
[----:B------:R-:W4:Y:S01]  /*ce40*/  MUFU.TANH R213, R15 ;  /* 0x0000000f00d57308 */ /* 0x000f220000002400 */
[----:B------:R-:W-:Y:S02]  /*ce50*/  FMUL.FTZ R20, R20, c[0x0][0x320] ;  /* 0x0000c80014147a20 */ /* 0x000fe40000410000 */
[----:B------:R-:W-:Y:S01]  /*ce60*/  FMUL.FTZ R21, R21, c[0x0][0x320] ;  /* 0x0000c80015157a20 */ /* 0x000fe20000410000 */
[----:B--2---:R-:W-:Y:S01]  /*ce70*/  FMNMX.FTZ R2, R212, R2, !PT ;  /* 0x00000002d4027209 */ /* 0x004fe20007810000 */
[----:B------:R-:W-:Y:S02]  /*ce80*/  FMUL.FTZ R22, R22, c[0x0][0x320] ;  /* 0x0000c80016167a20 */ /* 0x000fe40000410000 */
[----:B------:R-:W-:Y:S02]  /*ce90*/  FMUL.FTZ R26, R26, c[0x0][0x320] ;  /* 0x0000c8001a1a7a20 */ /* 0x000fe40000410000 */
[----:B------:R-:W-:Y:S01]  /*cea0*/  FMUL.FTZ R24, R24, c[0x0][0x320] ;  /* 0x0000c80018187a20 */ /* 0x000fe20000410000 */
[----:B------:R-:W-:Y:S01]  /*ceb0*/  MUFU.TANH R222, R23 ;  /* 0x0000001700de7308 */ /* 0x000fe20000002400 */
[----:B------:R-:W-:Y:S02]  /*cec0*/  FMUL.FTZ R25, R25, c[0x0][0x320] ;  /* 0x0000c80019197a20 */ /* 0x000fe40000410000 */
[----:B------:R-:W-:Y:S01]  /*ced0*/  FMUL.FTZ R27, R27, c[0x0][0x320] ;  /* 0x0000c8001b1b7a20 */ /* 0x000fe20000410000 */
[----:B---3--:R-:W-:Y:S01]  /*cee0*/  FMNMX.FTZ R0, R214, R0, !PT ;  /* 0x00000000d6007209 */ /* 0x008fe20007810000 */
[C---:B-1----:R-:W-:Y:S05]  /*cef0*/  HMMA.16816.F32 R28, R204.reuse, R8, R28 ;  /* 0x00000008cc1c723c */ /* 0x042fea000000181c */
[----:B------:R-:W-:Y:S03]  /*cf00*/  MUFU.TANH R231, R27 ;  /* 0x0000001b00e77308 */ /* 0x000fe60000002400 */
[C---:B------:R-:W-:Y:S01]  /*cf10*/  HMMA.16816.F32 R32, R204.reuse, R10, R32 ;  /* 0x0000000acc20723c */ /* 0x040fe20000001820 */
[----:B------:R-:W1:Y:S01]  /*cf20*/  LDSM.16.M88.4 R8, [R226+0x8800] ;  /* 0x00880000e208783b */ /* 0x000e620000000200 */
[----:B------:R-:W-:Y:S04]  /*cf30*/  DEPBAR.LE SB0, 0x0 ;  /* 0x000080000000791a */ /* 0x000fe80000000000 */
[----:B----4-:R-:W-:Y:S01]  /*cf40*/  FMNMX.FTZ R2, R213, R2, !PT ;  /* 0x00000002d5027209 */ /* 0x010fe20007810000 */
[----:B------:R-:W2:Y:S01]  /*cf50*/  MUFU.TANH R216, R18 ;  /* 0x0000001200d87308 */ /* 0x000ea20000002400 */
[C---:B------:R-:W-:Y:S01]  /*cf60*/  HMMA.16816.F32 R36, R204.reuse, R4, R36 ;  /* 0x00000004cc24723c */ /* 0x040fe20000001824 */
[----:B------:R-:W3:Y:S08]  /*cf70*/  LDL R5, [R1+0x28] ;  /* 0x0000280001057983 */ /* 0x000ef00000100800 */
[----:B------:R-:W-:Y:S01]  /*cf80*/  MUFU.TANH R218, R20 ;  /* 0x0000001400da7308 */ /* 0x000fe20000002400 */
[C---:B------:R-:W-:Y:S01]  /*cf90*/  HMMA.16816.F32 R40, R204.reuse, R6, R40 ;  /* 0x00000006cc28723c */ /* 0x040fe20000001828 */
[----:B------:R-:W4:Y:S02]  /*cfa0*/  LDL R6, [R1+0x20] ;  /* 0x0000200001067983 */ /* 0x000f240000100800 */
[----:B------:R-:W-:Y:S02]  /*cfb0*/  FMUL.FTZ R28, R28, c[0x0][0x320] ;  /* 0x0000c8001c1c7a20 */ /* 0x000fe40000410000 */
[----:B------:R-:W-:Y:S02]  /*cfc0*/  FMUL.FTZ R29, R29, c[0x0][0x320] ;  /* 0x0000c8001d1d7a20 */ /* 0x000fe40000410000 */
[----:B------:R-:W-:Y:S02]  /*cfd0*/  FMUL.FTZ R30, R30, c[0x0][0x320] ;  /* 0x0000c8001e1e7a20 */ /* 0x000fe40000410000 */
[----:B------:R-:W-:Y:S01]  /*cfe0*/  MUFU.TANH R246, R28 ;  /* 0x0000001c00f67308 */ /* 0x000fe20000002400 */
[----:B------:R-:W-:Y:S02]  /*cff0*/  BAR.SYNC.DEFER_BLOCKING 0x0 ;  /* 0x0000000000007b1d */ /* 0x000fe40000010000 */
[----:B------:R-:W-:Y:S01]  /*d000*/  FMUL.FTZ R31, R31, c[0x0][0x320] ;  /* 0x0000c8001f1f7a20 */ /* 0x000fe20000410000 */
[----:B--2---:R-:W-:Y:S01]  /*d010*/  FMNMX.FTZ R2, R216, R2, !PT ;  /* 0x00000002d8027209 */ /* 0x004fe20007810000 */
[----:B------:R-:W-:Y:S02]  /*d020*/  FMUL.FTZ R36, R36, c[0x0][0x320] ;  /* 0x0000c80024247a20 */ /* 0x000fe40000410000 */
[----:B------:R-:W-:Y:S02]  /*d030*/  FMUL.FTZ R37, R37, c[0x0][0x320] ;  /* 0x0000c80025257a20 */ /* 0x000fe40000410000 */
[----:B------:R-:W-:Y:S02]  /*d040*/  FMUL.FTZ R38, R38, c[0x0][0x320] ;  /* 0x0000c80026267a20 */ /* 0x000fe40000410000 */
[----:B------:R-:W-:Y:S02]  /*d050*/  FMUL.FTZ R39, R39, c[0x0][0x320] ;  /* 0x0000c80027277a20 */ /* 0x000fe40000410000 */
[----:B------:R-:W-:Y:S01]  /*d060*/  FMUL.FTZ R33, R33, c[0x0][0x320] ;  /* 0x0000c80021217a20 */ /* 0x000fe20000410000 */
[C---:B-1----:R-:W-:Y:S03]  /*d070*/  HMMA.16816.F32 R44, R204.reuse, R8, R44 ;  /* 0x00000008cc2c723c */ /* 0x042fe6000000182c */
[----:B------:R-:W-:Y:S02]  /*d080*/  FMUL.FTZ R43, R43, c[0x0][0x320] ;  /* 0x0000c8002b2b7a20 */ /* 0x000fe40000410000 */
[----:B------:R-:W-:Y:S02]  /*d090*/  FMUL.FTZ R42, R42, c[0x0][0x320] ;  /* 0x0000c8002a2a7a20 */ /* 0x000fe40000410000 */
[----:B------:R-:W-:Y:S01]  /*d0a0*/  FMUL.FTZ R40, R40, c[0x0][0x320] ;  /* 0x0000c80028287a20 */ /* 0x000fe20000410000 */
[----:B------:R-:W-:Y:S04]  /*d0b0*/  HMMA.16816.F32 R48, R204, R10, R48 ;  /* 0x0000000acc30723c */ /* 0x000fe80000001830 */
[----:B------:R-:W-:Y:S01]  /*d0c0*/  FMUL.FTZ R35, R35, c[0x0][0x320] ;  /* 0x0000c80023237a20 */ /* 0x000fe20000410000 */
[----:B------:R-:W2:Y:S01]  /*d0d0*/  LDL.64 R8, [R1+0x30] ;  /* 0x0000300001087983 */ /* 0x000ea20000100a00 */
[----:B------:R-:W1:Y:S01]  /*d0e0*/  MUFU.TANH R215, R17 ;  /* 0x0000001100d77308 */ /* 0x000e620000002400 */
[----:B------:R-:W-:Y:S02]  /*d0f0*/  FMUL.FTZ R32, R32, c[0x0][0x320] ;  /* 0x0000c80020207a20 */ /* 0x000fe40000410000 */
[----:B------:R-:W-:Y:S03]  /*d100*/  FMUL.FTZ R34, R34, c[0x0][0x320] ;  /* 0x0000c80022227a20 */ /* 0x000fe60000410000 */
[----:B------:R-:W-:Y:S04]  /*d110*/  FMUL.FTZ R41, R41, c[0x0][0x320] ;  /* 0x0000c80029297a20 */ /* 0x000fe80000410000 */
[----:B------:R-:W1:Y:S01]  /*d120*/  MUFU.TANH R219, R21 ;  /* 0x0000001500db7308 */ /* 0x000e620000002400 */
[----:B------:R-:W-:Y:S02]  /*d130*/  FMUL.FTZ R44, R44, c[0x0][0x320] ;  /* 0x0000c8002c2c7a20 */ /* 0x000fe40000410000 */
[----:B------:R-:W-:Y:S02]  /*d140*/  FMUL.FTZ R45, R45, c[0x0][0x320] ;  /* 0x0000c8002d2d7a20 */ /* 0x000fe40000410000 */
[----:B------:R-:W-:Y:S02]  /*d150*/  FMUL.FTZ R46, R46, c[0x0][0x320] ;  /* 0x0000c8002e2e7a20 */ /* 0x000fe40000410000 */
[----:B------:R-:W-:Y:S02]  /*d160*/  FMUL.FTZ R47, R47, c[0x0][0x320] ;  /* 0x0000c8002f2f7a20 */ /* 0x000fe40000410000 */
[----:B------:R-:W-:Y:S01]  /*d170*/  FMUL.FTZ R48, R48, c[0x0][0x320] ;  /* 0x0000c80030307a20 */ /* 0x000fe20000410000 */
[----:B------:R-:W1:Y:S01]  /*d180*/  MUFU.TANH R217, R19 ;  /* 0x0000001300d97308 */ /* 0x000e620000002400 */
[----:B------:R-:W-:Y:S02]  /*d190*/  FMUL.FTZ R49, R49, c[0x0][0x320] ;  /* 0x0000c80031317a20 */ /* 0x000fe40000410000 */
[----:B------:R-:W-:Y:S01]  /*d1a0*/  FMUL.FTZ R50, R50, c[0x0][0x320] ;  /* 0x0000c80032327a20 */ /* 0x000fe20000410000 */
[----:B-1----:R-:W-:Y:S04]  /*d1b0*/  FMNMX.FTZ R0, R215, R0, !PT ;  /* 0x00000000d7007209 */ /* 0x002fe80007810000 */
[----:B------:R-:W-:Y:S02]  /*d1c0*/  FMNMX.FTZ R0, R218, R0, !PT ;  /* 0x00000000da007209 */ /* 0x000fe40007810000 */
[----:B------:R-:W1:Y:S02]  /*d1d0*/  MUFU.TANH R220, R22 ;  /* 0x0000001600dc7308 */ /* 0x000e640000002400 */
[----:B------:R-:W-:Y:S08]  /*d1e0*/  FMNMX.FTZ R0, R219, R0, !PT ;  /* 0x00000000db007209 */ /* 0x000ff00007810000 */
[----:B------:R-:W1:Y:S01]  /*d1f0*/  MUFU.TANH R221, R24 ;  /* 0x0000001800dd7308 */ /* 0x000e620000002400 */
[----:B------:R-:W-:Y:S09]  /*d200*/  FMNMX.FTZ R2, R217, R2, !PT ;  /* 0x00000002d9027209 */ /* 0x000ff20007810000 */
[----:B------:R1:W-:Y:S02]  /*d210*/  MUFU.TANH R244, R33 ;  /* 0x0000002100f47308 */ /* 0x0003e40000002400 */
[----:B-1----:R-:W-:Y:S04]  /*d220*/  FMNMX.FTZ R2, R220, R2, !PT ;  /* 0x00000002dc027209 */ /* 0x002fe80007810000 */
[----:B------:R-:W-:Y:S04]  /*d230*/  FMNMX.FTZ R2, R222, R2, !PT ;  /* 0x00000002de027209 */ /* 0x000fe80007810000 */
[----:B------:R-:W1:Y:S01]  /*d240*/  MUFU.TANH R223, R25 ;  /* 0x0000001900df7308 */ /* 0x000e620000002400 */
[----:B------:R-:W-:Y:S09]  /*d250*/  FMNMX.FTZ R0, R221, R0, !PT ;  /* 0x00000000dd007209 */ /* 0x000ff20007810000 */
[----:B------:R-:W1:Y:S01]  /*d260*/  MUFU.TANH R21, R26 ;  /* 0x0000001a00157308 */ /* 0x000e620000002400 */
[----:B------:R-:W-:Y:S09]  /*d270*/  MOV R33, R246 ;  /* 0x000000f600217202 */ /* 0x000ff20000000f00 */
[----:B------:R-:W-:Y:S01]  /*d280*/  MUFU.TANH R252, R35 ;  /* 0x0000002300fc7308 */ /* 0x000fe20000002400 */
[----:B-1----:R-:W-:Y:S04]  /*d290*/  FMNMX.FTZ R0, R223, R0, !PT ;  /* 0x00000000df007209 */ /* 0x002fe80007810000 */
[----:B------:R-:W-:Y:S05]  /*d2a0*/  FMNMX.FTZ R0, R33, R0, !PT ;  /* 0x0000000021007209 */ /* 0x000fea0007810000 */
[----:B------:R1:W-:Y:S01]  /*d2b0*/  MUFU.TANH R35, R48 ;  /* 0x0000003000237308 */ /* 0x0003e20000002400 */
[----:B------:R-:W-:Y:S09]  /*d2c0*/  FMNMX.FTZ R2, R21, R2, !PT ;  /* 0x0000000215027209 */ /* 0x000ff20007810000 */
[----:B------:R-:W1:Y:S10]  /*d2d0*/  MUFU.TANH R16, R29 ;  /* 0x0000001d00107308 */ /* 0x000e740000002400 */
[----:B------:R-:W1:Y:S02]  /*d2e0*/  MUFU.TANH R247, R30 ;  /* 0x0000001e00f77308 */ /* 0x000e640000002400 */
[----:B-1----:R-:W-:Y:S04]  /*d2f0*/  MOV R48, R231 ;  /* 0x000000e700307202 */ /* 0x002fe80000000f00 */
[----:B------:R-:W-:Y:S04]  /*d300*/  FMNMX.FTZ R2, R48, R2, !PT ;  /* 0x0000000230027209 */ /* 0x000fe80007810000 */
[----:B------:R1:W1:Y:S01]  /*d310*/  MUFU.TANH R17, R32 ;  /* 0x0000002000117308 */ /* 0x0002620000002400 */
[----:B------:R-:W-:Y:S09]  /*d320*/  FMNMX.FTZ R0, R16, R0, !PT ;  /* 0x0000000010007209 */ /* 0x000ff20007810000 */
[----:B------:R-:W1:Y:S10]  /*d330*/  MUFU.TANH R248, R31 ;  /* 0x0000001f00f87308 */ /* 0x000e740000002400 */
[----:B------:R1:W-:Y:S02]  /*d340*/  MUFU.TANH R13, R43 ;  /* 0x0000002b000d7308 */ /* 0x0003e40000002400 */
[----:B-1----:R-:W-:Y:S02]  /*d350*/  MOV R32, R247 ;  /* 0x000000f700207202 */ /* 0x002fe40000000f00 */
[----:B------:R-:W-:Y:S02]  /*d360*/  FMNMX.FTZ R0, R17, R0, !PT ;  /* 0x0000000011007209 */ /* 0x000fe40007810000 */
[----:B------:R-:W-:Y:S04]  /*d370*/  FMNMX.FTZ R2, R32, R2, !PT ;  /* 0x0000000220027209 */ /* 0x000fe80007810000 */
[----:B------:R1:W1:Y:S10]  /*d380*/  MUFU.TANH R250, R34 ;  /* 0x0000002200fa7308 */ /* 0x0002740000002400 */
[----:B------:R-:W1:Y:S01]  /*d390*/  MUFU.TANH R18, R36 ;  /* 0x0000002400127308 */ /* 0x000e620000002400 */
[----:B------:R-:W-:Y:S04]  /*d3a0*/  MOV R43, R244 ;  /* 0x000000f4002b7202 */ /* 0x000fe80000000f00 */
[----:B------:R-:W-:Y:S05]  /*d3b0*/  FMNMX.FTZ R0, R43, R0, !PT ;  /* 0x000000002b007209 */ /* 0x000fea0007810000 */
[----:B------:R-:W1:Y:S02]  /*d3c0*/  MUFU.TANH R245, R37 ;  /* 0x0000002500f57308 */ /* 0x000e640000002400 */
[----:B-1----:R-:W-:Y:S04]  /*d3d0*/  MOV R34, R248 ;  /* 0x000000f800227202 */ /* 0x002fe80000000f00 */
[----:B------:R-:W-:Y:S04]  /*d3e0*/  FMNMX.FTZ R2, R34, R2, !PT ;  /* 0x0000000222027209 */ /* 0x000fe80007810000 */
[----:B------:R1:W-:Y:S01]  /*d3f0*/  MUFU.TANH R14, R42 ;  /* 0x0000002a000e7308 */ /* 0x0003e20000002400 */
[----:B------:R-:W-:Y:S02]  /*d400*/  FMNMX.FTZ R2, R250, R2, !PT ;  /* 0x00000002fa027209 */ /* 0x000fe40007810000 */
[----:B------:R-:W-:Y:S02]  /*d410*/  FMNMX.FTZ R0, R18, R0, !PT ;  /* 0x0000000012007209 */ /* 0x000fe40007810000 */
[----:B------:R-:W-:Y:S05]  /*d420*/  FMNMX.FTZ R3, R252, R2, !PT ;  /* 0x00000002fc037209 */ /* 0x000fea0007810000 */
[----:B------:R-:W1:Y:S10]  /*d430*/  MUFU.TANH R19, R40 ;  /* 0x0000002800137308 */ /* 0x000e740000002400 */
[----:B------:R-:W1:Y:S02]  /*d440*/  MUFU.TANH R22, R38 ;  /* 0x0000002600167308 */ /* 0x000e640000002400 */
[----:B-1----:R-:W-:Y:S04]  /*d450*/  MOV R42, R245 ;  /* 0x000000f5002a7202 */ /* 0x002fe80000000f00 */
[----:B------:R-:W-:Y:S01]  /*d460*/  FMNMX.FTZ R2, R42, R0, !PT ;  /* 0x000000002a027209 */ /* 0x000fe20007810000 */
[----:B------:R-:W-:Y:S03]  /*d470*/  FMUL.FTZ R0, R51, c[0x0][0x320] ;  /* 0x0000c80033007a20 */ /* 0x000fe60000410000 */
[----:B------:R-:W1:Y:S01]  /*d480*/  MUFU.TANH R15, R41 ;  /* 0x00000029000f7308 */ /* 0x000e620000002400 */
[----:B------:R-:W-:Y:S02]  /*d490*/  MOV R51, R250 ;  /* 0x000000fa00337202 */ /* 0x000fe40000000f00 */
[----:B------:R-:W-:Y:S07]  /*d4a0*/  FMNMX.FTZ R2, R19, R2, !PT ;  /* 0x0000000213027209 */ /* 0x000fee0007810000 */
[----:B------:R1:W-:Y:S01]  /*d4b0*/  MUFU.TANH R104, R0 ;  /* 0x0000000000687308 */ /* 0x0003e20000002400 */
[----:B------:R-:W-:Y:S09]  /*d4c0*/  FMNMX.FTZ R3, R22, R3, !PT ;  /* 0x0000000316037209 */ /* 0x000ff20007810000 */
[----:B------:R-:W3:Y:S10]  /*d4d0*/  MUFU.TANH R20, R39 ;  /* 0x0000002700147308 */ /* 0x000ef40000002400 */
[----:B------:R-:W4:Y:S01]  /*d4e0*/  MUFU.TANH R41, R44 ;  /* 0x0000002c00297308 */ /* 0x000f220000002400 */
[----:B-1----:R-:W-:Y:S09]  /*d4f0*/  FMNMX.FTZ R0, R15, R2, !PT ;  /* 0x000000020f007209 */ /* 0x002ff20007810000 */
[----:B------:R-:W1:Y:S01]  /*d500*/  MUFU.TANH R40, R45 ;  /* 0x0000002d00287308 */ /* 0x000e620000002400 */
[----:B---3--:R-:W-:Y:S04]  /*d510*/  FMNMX.FTZ R3, R20, R3, !PT ;  /* 0x0000000314037209 */ /* 0x008fe80007810000 */
[----:B------:R-:W-:Y:S05]  /*d520*/  FMNMX.FTZ R2, R14, R3, !PT ;  /* 0x000000030e027209 */ /* 0x000fea0007810000 */
[----:B------:R-:W3:Y:S01]  /*d530*/  MUFU.TANH R159, R46 ;  /* 0x0000002e009f7308 */ /* 0x000ee20000002400 */
[----:B------:R-:W-:Y:S02]  /*d540*/  FMNMX.FTZ R2, R13, R2, !PT ;  /* 0x000000020d027209 */ /* 0x000fe40007810000 */
[----:B----4-:R-:W-:Y:S02]  /*d550*/  FMNMX.FTZ R0, R41, R0, !PT ;  /* 0x0000000029007209 */ /* 0x010fe40007810000 */
[C---:B------:R-:W-:Y:S02]  /*d560*/  ISETP.GT.AND P0, PT, R98.reuse, R6, PT ;  /* 0x000000066200720c */ /* 0x040fe40003f04270 */
[----:B------:R-:W-:Y:S03]  /*d570*/  IADD3 R98, R98, -0x1, RZ ;  /* 0xffffffff62627810 */ /* 0x000fe60007ffe0ff */
[----:B------:R-:W4:Y:S02]  /*d580*/  MUFU.TANH R158, R49 ;  /* 0x00000031009e7308 */ /* 0x000f240000002400 */
[----:B------:R-:W-:Y:S01]  /*d590*/  STL [R1+0x8], R98 ;  /* 0x0000086201007387 */ /* 0x000fe20000100800 */
[----:B-1----:R-:W-:Y:S04]  /*d5a0*/  FMNMX.FTZ R0, R40, R0, !PT ;  /* 0x0000000028007209 */ /* 0x002fe80007810000 */
[----:B------:R-:W-:Y:S01]  /*d5b0*/  FMNMX.FTZ R101, R35, R0, !PT ;  /* 0x0000000023657209 */ /* 0x000fe20007810000 */
[----:B------:R-:W-:Y:S02]  /*d5c0*/  @P0 IMAD.WIDE.U32 R6, R98, c[0x0][0x1e0], RZ ;  /* 0x0000780062060a25 */ /* 0x000fe400078e00ff */
[----:B------:R-:W1:Y:S01]  /*d5d0*/  MUFU.TANH R244, R47 ;  /* 0x0000002f00f47308 */ /* 0x000e620000002400 */
[----:B---3--:R-:W-:Y:S09]  /*d5e0*/  FMNMX.FTZ R2, R159, R2, !PT ;  /* 0x000000029f027209 */ /* 0x008ff20007810000 */
[----:B------:R-:W3:Y:S01]  /*d5f0*/  MUFU.TANH R105, R50 ;  /* 0x0000003200697308 */ /* 0x000ee20000002400 */
[----:B----4-:R-:W-:Y:S02]  /*d600*/  FMNMX.FTZ R101, R158, R101, !PT ;  /* 0x000000659e657209 */ /* 0x010fe40007810000 */
[----:B------:R-:W-:Y:S03]  /*d610*/  MOV R49, R21 ;  /* 0x0000001500317202 */ /* 0x000fe60000000f00 */
[----:B------:R-:W4:Y:S01]  /*d620*/  SHFL.BFLY PT, R3, R101, 0x2, 0x1f ;  /* 0x0c401f0065037f89 */ /* 0x000f2200000e0000 */
[----:B-1----:R-:W-:Y:S04]  /*d630*/  FMNMX.FTZ R0, R244, R2, !PT ;  /* 0x00000002f4007209 */ /* 0x002fe80007810000 */
[----:B---3--:R-:W-:Y:S02]  /*d640*/  FMNMX.FTZ R0, R105, R0, !PT ;  /* 0x0000000069007209 */ /* 0x008fe40007810000 */
[----:B------:R-:W-:Y:S02]  /*d650*/  MOV R50, R17 ;  /* 0x0000001100327202 */ /* 0x000fe40000000f00 */
[----:B------:R-:W-:Y:S05]  /*d660*/  FMNMX.FTZ R0, R104, R0, !PT ;  /* 0x0000000068007209 */ /* 0x000fea0007810000 */
[----:B------:R-:W1:Y:S01]  /*d670*/  SHFL.BFLY PT, R2, R0, 0x2, 0x1f ;  /* 0x0c401f0000027f89 */ /* 0x000e6200000e0000 */
[----:B----4-:R-:W-:Y:S07]  /*d680*/  FMNMX.FTZ R101, R101, R3, !PT ;  /* 0x0000000365657209 */ /* 0x010fee0007810000 */
[----:B------:R-:W3:Y:S01]  /*d690*/  SHFL.BFLY PT, R4, R101, 0x1, 0x1f ;  /* 0x0c201f0065047f89 */ /* 0x000ee200000e0000 */
[----:B-1----:R-:W-:Y:S07]  /*d6a0*/  FMNMX.FTZ R0, R0, R2, !PT ;  /* 0x0000000200007209 */ /* 0x002fee0007810000 */
[----:B------:R-:W1:Y:S01]  /*d6b0*/  SHFL.BFLY PT, R3, R0, 0x1, 0x1f ;  /* 0x0c201f0000037f89 */ /* 0x000e6200000e0000 */
[----:B---3--:R-:W-:Y:S05]  /*d6c0*/  FMNMX.FTZ R101, R101, R4, !PT ;  /* 0x0000000465657209 */ /* 0x008fea0007810000 */
[----:B------:R-:W-:Y:S01]  /*d6d0*/  FADD.FTZ R2, -R101, R102 ;  /* 0x0000006665027221 */ /* 0x000fe20000010100 */
[----:B------:R-:W-:Y:S02]  /*d6e0*/  MOV R102, R32 ;  /* 0x0000002000667202 */ /* 0x000fe40000000f00 */
[----:B-1----:R-:W-:Y:S01]  /*d6f0*/  FMNMX.FTZ R100, R0, R3, !PT ;  /* 0x0000000300647209 */ /* 0x002fe20007810000 */
[----:B------:R-:W-:Y:S01]  /*d700*/  FMUL.FTZ R0, R2, c[0x0][0x2d0] ;  /* 0x0000b40002007a20 */ /* 0x000fe20000410000 */
[----:B------:R-:W-:Y:S03]  /*d710*/  @P0 SHF.R.S32.HI R3, RZ, 0x1f, R98 ;  /* 0x0000001fff030819 */ /* 0x000fe60000011462 */
[----:B------:R1:W3:Y:S02]  /*d720*/  MUFU.EX2 R2, R0 ;  /* 0x0000000000027308 */ /* 0x0002e40000000800 */
[----:B------:R-:W-:Y:S04]  /*d730*/  @P0 IMAD R3, R3, c[0x0][0x1e0], RZ ;  /* 0x0000780003030a24 */ /* 0x000fe800078e02ff */
[----:B------:R-:W-:Y:S02]  /*d740*/  @P0 IMAD R3, R98, c[0x0][0x1e4], R3 ;  /* 0x0000790062030a24 */ /* 0x000fe400078e0203 */
[----:B------:R-:W3:Y:S03]  /*d750*/  LDL.LU R98, [R1+0xa4] ;  /* 0x0000a40001627983 */ /* 0x000ee60000300800 */
[----:B------:R-:W-:Y:S05]  /*d760*/  @P0 IADD3 R3, R7, R3, RZ ;  /* 0x0000000307030210 */ /* 0x000fea0007ffe0ff */
[----:B------:R-:W-:Y:S02]  /*d770*/  @P0 IMAD R3, R3, 0x60, RZ ;  /* 0x0000006003030824 */ /* 0x000fe400078e02ff */
[----:B-1----:R-:W-:Y:S02]  /*d780*/  FADD.FTZ R0, -R100, R103 ;  /* 0x0000006764007221 */ /* 0x002fe40000010100 */
[----:B------:R-:W-:Y:S02]  /*d790*/  FMUL.FTZ R103, R101, c[0x0][0x2d0] ;  /* 0x0000b40065677a20 */ /* 0x000fe40000410000 */
[----:B------:R-:W-:Y:S02]  /*d7a0*/  FMUL.FTZ R0, R0, c[0x0][0x2d0] ;  /* 0x0000b40000007a20 */ /* 0x000fe40000410000 */
[--C-:B------:R-:W-:Y:S01]  /*d7b0*/  FFMA.FTZ R4, R164, c[0x0][0x2d0], -R103.reuse ;  /* 0x0000b400a4047a23 */ /* 0x100fe20000010867 */
[----:B------:R-:W-:Y:S01]  /*d7c0*/  MOV R164, R22 ;  /* 0x0000001600a47202 */ /* 0x000fe20000000f00 */
[--C-:B------:R-:W-:Y:S01]  /*d7d0*/  FFMA.FTZ R7, R167, c[0x0][0x2d0], -R103.reuse ;  /* 0x0000b400a7077a23 */ /* 0x100fe20000010867 */
[----:B------:R-:W-:Y:S01]  /*d7e0*/  MOV R167, R14 ;  /* 0x0000000e00a77202 */ /* 0x000fe20000000f00 */
[----:B------:R1:W-:Y:S01]  /*d7f0*/  MUFU.EX2 R245, R4 ;  /* 0x0000000400f57308 */ /* 0x0003e20000000800 */
[----:B--2---:R-:W-:Y:S01]  /*d800*/  FFMA.FTZ R9, R166, c[0x0][0x2d0], -R103 ;  /* 0x0000b400a6097a23 */ /* 0x004fe20000010867 */
[----:B------:R-:W-:Y:S01]  /*d810*/  MOV R166, R13 ;  /* 0x0000000d00a67202 */ /* 0x000fe20000000f00 */
[C---:B---3--:R-:W-:Y:S02]  /*d820*/  FMUL.FTZ R17, R2.reuse, R121 ;  /* 0x0000007902117220 */ /* 0x048fe40000410000 */
[C---:B------:R-:W-:Y:S02]  /*d830*/  FMUL.FTZ R24, R2.reuse, R128 ;  /* 0x0000008002187220 */ /* 0x040fe40000410000 */
[C---:B------:R-:W-:Y:S01]  /*d840*/  FMUL.FTZ R25, R2.reuse, R129 ;  /* 0x0000008102197220 */ /* 0x040fe20000410000 */
[----:B------:R-:W-:Y:S01]  /*d850*/  MOV R129, R42 ;  /* 0x0000002a00817202 */ /* 0x000fe20000000f00 */
[C---:B------:R-:W-:Y:S01]  /*d860*/  FMUL.FTZ R32, R2.reuse, R136 ;  /* 0x0000008802207220 */ /* 0x040fe20000410000 */
[----:B------:R2:W-:Y:S01]  /*d870*/  MUFU.EX2 R247, R7 ;  /* 0x0000000700f77308 */ /* 0x0005e20000000800 */
[----:B------:R-:W-:Y:S01]  /*d880*/  MOV R136, R33 ;  /* 0x0000002100887202 */ /* 0x000fe20000000f00 */
[C---:B------:R-:W-:Y:S01]  /*d890*/  FMUL.FTZ R33, R2.reuse, R137 ;  /* 0x0000008902217220 */ /* 0x040fe20000410000 */
[----:B------:R-:W-:Y:S01]  /*d8a0*/  MOV R137, R43 ;  /* 0x0000002b00897202 */ /* 0x000fe20000000f00 */
[C---:B------:R-:W-:Y:S02]  /*d8b0*/  FMUL.FTZ R52, R2.reuse, R52 ;  /* 0x0000003402347220 */ /* 0x040fe40000410000 */
[C---:B------:R-:W-:Y:S02]  /*d8c0*/  FMUL.FTZ R53, R2.reuse, R53 ;  /* 0x0000003502357220 */ /* 0x040fe40000410000 */
[C---:B------:R-:W-:Y:S02]  /*d8d0*/  FMUL.FTZ R56, R2.reuse, R56 ;  /* 0x0000003802387220 */ /* 0x040fe40000410000 */
[----:B------:R-:W3:Y:S01]  /*d8e0*/  MUFU.EX2 R0, R0 ;  /* 0x0000000000007308 */ /* 0x000ee20000000800 */
[C---:B------:R-:W-:Y:S02]  /*d8f0*/  FMUL.FTZ R57, R2.reuse, R57 ;  /* 0x0000003902397220 */ /* 0x040fe40000410000 */
[C---:B------:R-:W-:Y:S01]  /*d900*/  FMUL.FTZ R60, R2.reuse, R60 ;  /* 0x0000003c023c7220 */ /* 0x040fe20000410000 */
[----:B-1----:R-:W-:Y:S01]  /*d910*/  @P0 MOV R4, R8 ;  /* 0x0000000800040202 */ /* 0x002fe20000000f00 */
[C---:B------:R-:W-:Y:S02]  /*d920*/  FMUL.FTZ R61, R2.reuse, R61 ;  /* 0x0000003d023d7220 */ /* 0x040fe40000410000 */
[----:B------:R-:W-:Y:S02]  /*d930*/  FMUL.FTZ R64, R2, R64 ;  /* 0x0000004002407220 */ /* 0x000fe40000410000 */
[----:B------:R-:W-:Y:S04]  /*d940*/  @P0 IMAD.WIDE.U32 R4, R6, 0x60, R4 ;  /* 0x0000006006040825 */ /* 0x000fe800078e0004 */
[C---:B------:R-:W-:Y:S01]  /*d950*/  FMUL.FTZ R65, R2.reuse, R65 ;  /* 0x0000004102417220 */ /* 0x040fe20000410000 */
[----:B------:R-:W-:Y:S01]  /*d960*/  @P0 IADD3 R6, R5, R3, RZ ;  /* 0x0000000305060210 */ /* 0x000fe20007ffe0ff */
[--C-:B------:R-:W-:Y:S01]  /*d970*/  FFMA.FTZ R5, R165, c[0x0][0x2d0], -R103.reuse ;  /* 0x0000b400a5057a23 */ /* 0x100fe20000010867 */
[----:B--2---:R-:W-:Y:S01]  /*d980*/  @P0 MOV R7, c[0x0][0x1e0] ;  /* 0x0000780000070a02 */ /* 0x004fe20000000f00 */
[----:B------:R-:W-:Y:S01]  /*d990*/  FMUL.FTZ R68, R2, R68 ;  /* 0x0000004402447220 */ /* 0x000fe20000410000 */
[----:B------:R-:W-:Y:S01]  /*d9a0*/  @P0 SHF.L.U32 R3, R4, 0x1, RZ ;  /* 0x0000000104030819 */ /* 0x000fe200000006ff */
[----:B------:R1:W-:Y:S01]  /*d9b0*/  MUFU.EX2 R231, R5 ;  /* 0x0000000500e77308 */ /* 0x0003e20000000800 */
[----:B------:R-:W-:Y:S01]  /*d9c0*/  @P0 SHF.L.U64.HI R12, R7, R251, c[0x0][0x1e4] ;  /* 0x00007900070c0619 */ /* 0x000fe200000102fb */
[----:B------:R-:W-:Y:S01]  /*d9d0*/  FMUL.FTZ R69, R2, R69 ;  /* 0x0000004502457220 */ /* 0x000fe20000410000 */
[----:B------:R-:W-:Y:S01]  /*d9e0*/  @P0 SHF.L.U64.HI R6, R4, 0x1, R6 ;  /* 0x0000000104060819 */ /* 0x000fe20000010206 */
[----:B------:R-:W-:Y:S01]  /*d9f0*/  FMUL.FTZ R72, R2, R72 ;  /* 0x0000004802487220 */ /* 0x000fe20000410000 */
[C---:B------:R-:W-:Y:S01]  /*da00*/  @P0 IADD3 R4, P6, R3.reuse, c[0x0][0x1c8], RZ ;  /* 0x0000720003040a10 */ /* 0x040fe20007fde0ff */
[C---:B---3--:R-:W-:Y:S01]  /*da10*/  FMUL.FTZ R26, R0.reuse, R130 ;  /* 0x00000082001a7220 */ /* 0x048fe20000410000 */
[----:B------:R-:W-:Y:S01]  /*da20*/  @P0 IADD3 R10, P5, R3, 0x80, RZ ;  /* 0x00000080030a0810 */ /* 0x000fe20007fbe0ff */
[----:B------:R-:W-:Y:S01]  /*da30*/  FMUL.FTZ R27, R0, R131 ;  /* 0x00000083001b7220 */ /* 0x000fe20000410000 */
[----:B------:R-:W-:Y:S01]  /*da40*/  @P0 SHF.L.U32 R7, R7, 0x6, RZ ;  /* 0x0000000607070819 */ /* 0x000fe200000006ff */
[----:B------:R2:W-:Y:S01]  /*da50*/  MUFU.EX2 R251, R9 ;  /* 0x0000000900fb7308 */ /* 0x0005e20000000800 */
[----:B------:R-:W-:Y:S01]  /*da60*/  @P0 IADD3 R10, P1, R10, c[0x0][0x1c8], RZ ;  /* 0x000072000a0a0a10 */ /* 0x000fe20007f3e0ff */
[C---:B------:R-:W-:Y:S01]  /*da70*/  FMUL.FTZ R42, R0.reuse, R146 ;  /* 0x00000092002a7220 */ /* 0x040fe20000410000 */
[----:B------:R-:W-:Y:S01]  /*da80*/  MOV R165, R20 ;  /* 0x0000001400a57202 */ /* 0x000fe20000000f00 */
[C---:B------:R-:W-:Y:S01]  /*da90*/  FMUL.FTZ R43, R0.reuse, R147 ;  /* 0x00000093002b7220 */ /* 0x040fe20000410000 */
[--C-:B------:R-:W-:Y:S01]  /*daa0*/  @P0 IADD3.X R11, RZ, c[0x0][0x1cc], R6.reuse, P1, P5 ;  /* 0x00007300ff0b0a10 */ /* 0x100fe20000fea406 */
[----:B------:R-:W-:Y:S01]  /*dab0*/  FMUL.FTZ R54, R0, R54 ;  /* 0x0000003600367220 */ /* 0x000fe20000410000 */
[----:B------:R-:W-:Y:S01]  /*dac0*/  MOV R146, R102 ;  /* 0x0000006600927202 */ /* 0x000fe20000000f00 */
[----:B------:R-:W-:Y:S01]  /*dad0*/  FFMA.FTZ R102, R106, c[0x0][0x2d0], -R103 ;  /* 0x0000b4006a667a23 */ /* 0x000fe20000010867 */
[----:B------:R-:W-:Y:S01]  /*dae0*/  MOV R147, R48 ;  /* 0x0000003000937202 */ /* 0x000fe20000000f00 */
[C---:B------:R-:W-:Y:S01]  /*daf0*/  FMUL.FTZ R48, R2.reuse, R152 ;  /* 0x0000009802307220 */ /* 0x040fe20000410000 */
[----:B------:R-:W-:Y:S01]  /*db00*/  MOV R152, R49 ;  /* 0x0000003100987202 */ /* 0x000fe20000000f00 */
[----:B------:R-:W-:Y:S01]  /*db10*/  FMUL.FTZ R49, R2, R153 ;  /* 0x0000009902317220 */ /* 0x000fe20000410000 */
[----:B-1----:R-:W-:Y:S01]  /*db20*/  @P0 IADD3.X R5, R6, c[0x0][0x1cc], RZ, P6, !PT ;  /* 0x0000730006050a10 */ /* 0x002fe200037fe4ff */
[C---:B------:R-:W-:Y:S01]  /*db30*/  FMUL.FTZ R55, R0.reuse, R55 ;  /* 0x0000003700377220 */ /* 0x040fe20000410000 */
[----:B------:R-:W-:Y:S01]  /*db40*/  @P0 IADD3 R3, P6, R3, 0x100, RZ ;  /* 0x0000010003030810 */ /* 0x000fe20007fde0ff */
[----:B------:R-:W-:Y:S02]  /*db50*/  FMUL.FTZ R58, R0, R58 ;  /* 0x0000003a003a7220 */ /* 0x000fe40000410000 */
[----:B------:R1:W-:Y:S01]  /*db60*/  @P0 LDGSTS.E.BYPASS.LTC128B.128 [R99+0xc100], [R4.64], !P4 ;  /* 0x0c10000004630fae */ /* 0x0003e2000e101d48 */
[----:B------:R-:W-:Y:S01]  /*db70*/  @P0 IADD3 R8, P5, R3, c[0x0][0x1c8], RZ ;  /* 0x0000720003080a10 */ /* 0x000fe20007fbe0ff */
[----:B------:R-:W-:Y:S02]  /*db80*/  FMUL.FTZ R3, R100, c[0x0][0x2d0] ;  /* 0x0000b40064037a20 */ /* 0x000fe40000410000 */
[----:B------:R-:W-:Y:S02]  /*db90*/  FMUL.FTZ R59, R0, R59 ;  /* 0x0000003b003b7220 */ /* 0x000fe40000410000 */
[--C-:B--2---:R-:W-:Y:S01]  /*dba0*/  FFMA.FTZ R9, R210, c[0x0][0x2d0], -R3.reuse ;  /* 0x0000b400d2097a23 */ /* 0x104fe20000010803 */
[----:B------:R-:W-:Y:S01]  /*dbb0*/  MOV R210, R19 ;  /* 0x0000001300d27202 */ /* 0x000fe20000000f00 */
[----:B------:R2:W-:Y:S01]  /*dbc0*/  @P0 LDGSTS.E.BYPASS.LTC128B.128 [R99+0xf100], [R10.64], !P3 ;  /* 0x0f1000000a630fae */ /* 0x0005e2000d901d48 */
[C---:B------:R-:W-:Y:S01]  /*dbd0*/  FMUL.FTZ R19, R0.reuse, R123 ;  /* 0x0000007b00137220 */ /* 0x040fe20000410000 */
[----:B------:R3:W-:Y:S01]  /*dbe0*/  MUFU.EX2 R246, R9 ;  /* 0x0000000900f67308 */ /* 0x0007e20000000800 */
[----:B------:R-:W-:Y:S01]  /*dbf0*/  MOV R128, R210 ;  /* 0x000000d200807202 */ /* 0x000fe20000000f00 */
[----:B------:R-:W-:Y:S01]  /*dc00*/  FMUL.FTZ R62, R0, R62 ;  /* 0x0000003e003e7220 */ /* 0x000fe20000410000 */
[----:B------:R-:W-:Y:S01]  /*dc10*/  MOV R210, R41 ;  /* 0x0000002900d27202 */ /* 0x000fe20000000f00 */
[----:B------:R-:W-:Y:S02]  /*dc20*/  FMUL.FTZ R41, R2, R145 ;  /* 0x0000009102297220 */ /* 0x000fe40000410000 */
[C---:B------:R-:W-:Y:S02]  /*dc30*/  FMUL.FTZ R63, R0.reuse, R63 ;  /* 0x0000003f003f7220 */ /* 0x040fe40000410000 */
[C---:B------:R-:W-:Y:S02]  /*dc40*/  FMUL.FTZ R66, R0.reuse, R66 ;  /* 0x0000004200427220 */ /* 0x040fe40000410000 */
[C---:B------:R-:W-:Y:S02]  /*dc50*/  FMUL.FTZ R67, R0.reuse, R67 ;  /* 0x0000004300437220 */ /* 0x040fe40000410000 */
[C---:B------:R-:W-:Y:S02]  /*dc60*/  FMUL.FTZ R70, R0.reuse, R70 ;  /* 0x0000004600467220 */ /* 0x040fe40000410000 */
[----:B------:R-:W-:Y:S02]  /*dc70*/  FMUL.FTZ R71, R0, R71 ;  /* 0x0000004700477220 */ /* 0x000fe40000410000 */
[----:B------:R-:W-:Y:S01]  /*dc80*/  FMUL.FTZ R73, R2, R73 ;  /* 0x0000004902497220 */ /* 0x000fe20000410000 */
[----:B-1----:R-:W-:Y:S01]  /*dc90*/  @P0 IADD3 R4, P1, R4, R7, RZ ;  /* 0x0000000704040210 */ /* 0x002fe20007f3e0ff */
[C---:B------:R-:W-:Y:S02]  /*dca0*/  FMUL.FTZ R74, R0.reuse, R74 ;  /* 0x0000004a004a7220 */ /* 0x040fe40000410000 */
[----:B------:R-:W-:Y:S01]  /*dcb0*/  FMUL.FTZ R75, R0, R75 ;  /* 0x0000004b004b7220 */ /* 0x000fe20000410000 */
[----:B------:R-:W-:Y:S01]  /*dcc0*/  @P0 IADD3.X R5, R5, R12, RZ, P1, !PT ;  /* 0x0000000c05050210 */ /* 0x000fe20000ffe4ff */
[----:B------:R-:W-:Y:S01]  /*dcd0*/  FMUL.FTZ R76, R2, R76 ;  /* 0x0000004c024c7220 */ /* 0x000fe20000410000 */
[----:B---3--:R-:W-:Y:S01]  /*dce0*/  @P0 IADD3.X R9, RZ, c[0x0][0x1cc], R6, P5, P6 ;  /* 0x00007300ff090a10 */ /* 0x008fe20002fec406 */
[--C-:B--2---:R-:W-:Y:S01]  /*dcf0*/  FFMA.FTZ R10, R211, c[0x0][0x2d0], -R3.reuse ;  /* 0x0000b400d30a7a23 */ /* 0x104fe20000010803 */
[----:B------:R-:W-:Y:S01]  /*dd00*/  @P0 IADD3 R6, P5, R7, R4, RZ ;  /* 0x0000000407060210 */ /* 0x000fe20007fbe0ff */
[----:B------:R-:W-:Y:S01]  /*dd10*/  FMUL.FTZ R11, R0, R115 ;  /* 0x00000073000b7220 */ /* 0x000fe20000410000 */
[----:B------:R-:W-:Y:S01]  /*dd20*/  MOV R211, R15 ;  /* 0x0000000f00d37202 */ /* 0x000fe20000000f00 */
[----:B------:R1:W-:Y:S01]  /*dd30*/  @P0 LDGSTS.E.BYPASS.LTC128B.128 [R99+0x12100], [R8.64], !P2 ;  /* 0x1210000008630fae */ /* 0x0003e2000d101d48 */
[----:B------:R-:W-:Y:S01]  /*dd40*/  @P0 IADD3.X R7, R12, R5, RZ, P5, !PT ;  /* 0x000000050c070210 */ /* 0x000fe20002ffe4ff */
[----:B------:R2:W3:Y:S01]  /*dd50*/  MUFU.EX2 R248, R10 ;  /* 0x0000000a00f87308 */ /* 0x0004e20000000800 */
[----:B------:R-:W-:Y:S02]  /*dd60*/  FMUL.FTZ R77, R2, R77 ;  /* 0x0000004d024d7220 */ /* 0x000fe40000410000 */
[C---:B------:R-:W-:Y:S02]  /*dd70*/  FMUL.FTZ R78, R0.reuse, R78 ;  /* 0x0000004e004e7220 */ /* 0x040fe40000410000 */
[----:B------:R-:W-:Y:S01]  /*dd80*/  FMUL.FTZ R79, R0, R79 ;  /* 0x0000004f004f7220 */ /* 0x000fe20000410000 */
[----:B------:R3:W-:Y:S01]  /*dd90*/  @P0 LDGSTS.E.BYPASS.LTC128B.128 [R99+0xd100], [R4.64], !P4 ;  /* 0x0d10000004630fae */ /* 0x0007e2000e101d48 */
        /* <DEDUP_REMOVED lines=9> */
[----:B------:R3:W-:Y:S01]  /*de30*/  @P0 LDGSTS.E.BYPASS.LTC128B.128 [R99+0x13100], [R4.64+0x100], !P2 ;  /* 0x1310010004630fae */ /* 0x0007e2000d101d48 */
[C---:B------:R-:W-:Y:S02]  /*de40*/  FMUL.FTZ R88, R2.reuse, R88 ;  /* 0x0000005802587220 */ /* 0x040fe40000410000 */
[C---:B-1----:R-:W-:Y:S02]  /*de50*/  FMUL.FTZ R8, R2.reuse, R112 ;  /* 0x0000007002087220 */ /* 0x042fe40000410000 */
[----:B------:R-:W-:Y:S02]  /*de60*/  FMUL.FTZ R9, R2, R113 ;  /* 0x0000007102097220 */ /* 0x000fe40000410000 */
[----:B--2---:R-:W-:Y:S01]  /*de70*/  FMUL.FTZ R10, R0, R114 ;  /* 0x00000072000a7220 */ /* 0x004fe20000410000 */
[----:B------:R1:W-:Y:S01]  /*de80*/  @P0 LDGSTS.E.BYPASS.LTC128B.128 [R99+0xe100], [R6.64], !P4 ;  /* 0x0e10000006630fae */ /* 0x0003e2000e101d48 */
[----:B------:R-:W-:Y:S02]  /*de90*/  FMUL.FTZ R89, R2, R89 ;  /* 0x0000005902597220 */ /* 0x000fe40000410000 */
[C---:B------:R-:W-:Y:S02]  /*dea0*/  FMUL.FTZ R90, R0.reuse, R90 ;  /* 0x0000005a005a7220 */ /* 0x040fe40000410000 */
[----:B------:R-:W-:Y:S02]  /*deb0*/  FMUL.FTZ R91, R0, R91 ;  /* 0x0000005b005b7220 */ /* 0x000fe40000410000 */
[C---:B------:R-:W-:Y:S01]  /*dec0*/  FMUL.FTZ R92, R2.reuse, R92 ;  /* 0x0000005c025c7220 */ /* 0x040fe20000410000 */
[----:B------:R1:W-:Y:S01]  /*ded0*/  @P0 LDGSTS.E.BYPASS.LTC128B.128 [R99+0x11100], [R6.64+0x80], !P3 ;  /* 0x1110008006630fae */ /* 0x0003e2000d901d48 */
[----:B------:R-:W-:Y:S02]  /*dee0*/  FMUL.FTZ R93, R2, R93 ;  /* 0x0000005d025d7220 */ /* 0x000fe40000410000 */
[C---:B------:R-:W-:Y:S02]  /*def0*/  FMUL.FTZ R94, R0.reuse, R94 ;  /* 0x0000005e005e7220 */ /* 0x040fe40000410000 */
[----:B------:R-:W-:Y:S02]  /*df00*/  FMUL.FTZ R95, R0, R95 ;  /* 0x0000005f005f7220 */ /* 0x000fe40000410000 */
[C---:B------:R-:W-:Y:S01]  /*df10*/  FMUL.FTZ R96, R2.reuse, R96 ;  /* 0x0000006002607220 */ /* 0x040fe20000410000 */
[----:B------:R1:W-:Y:S01]  /*df20*/  @P0 LDGSTS.E.BYPASS.LTC128B.128 [R99+0x14100], [R6.64+0x100], !P2 ;  /* 0x1410010006630fae */ /* 0x0003e2000d101d48 */
[----:B------:R-:W-:Y:S02]  /*df30*/  FMUL.FTZ R97, R2, R97 ;  /* 0x0000006102617220 */ /* 0x000fe40000410000 */
[--C-:B---3--:R-:W-:Y:S01]  /*df40*/  FFMA.FTZ R4, R208, c[0x0][0x2d0], -R3.reuse ;  /* 0x0000b400d0047a23 */ /* 0x108fe20000010803 */
[----:B------:R-:W-:Y:S01]  /*df50*/  MOV R208, R252 ;  /* 0x000000fc00d07202 */ /* 0x000fe20000000f00 */
[----:B------:R-:W-:Y:S01]  /*df60*/  FMUL.FTZ R5, R2, R109 ;  /* 0x0000006d02057220 */ /* 0x000fe20000410000 */
[----:B------:R-:W-:Y:S01]  /*df70*/  F2FP.PACK_AB R109, R248, R246 ;  /* 0x000000f6f86d723e */ /* 0x000fe200000000ff */
[----:B------:R2:W-:Y:S01]  /*df80*/  MUFU.EX2 R252, R4 ;  /* 0x0000000400fc7308 */ /* 0x0005e20000000800 */
[----:B------:R-:W3:Y:S01]  /*df90*/  LDSM.16.MT88.4 R12, [R224] ;  /* 0x00000000e00c783b */ /* 0x000ee20000004200 */
[----:B------:R-:W-:Y:S02]  /*dfa0*/  MOV R131, R208 ;  /* 0x000000d000837202 */ /* 0x000fe40000000f00 */
[----:B------:R-:W-:Y:S02]  /*dfb0*/  MOV R208, R165 ;  /* 0x000000a500d07202 */ /* 0x000fe40000000f00 */
[----:B------:R-:W-:Y:S01]  /*dfc0*/  MOV R165, R40 ;  /* 0x0000002800a57202 */ /* 0x000fe20000000f00 */
[----:B------:R-:W-:Y:S02]  /*dfd0*/  FMUL.FTZ R40, R2, R144 ;  /* 0x0000009002287220 */ /* 0x000fe40000410000 */
[----:B------:R-:W3:Y:S08]  /*dfe0*/  LDSM.16.MT88.4 R20, [R228] ;  /* 0x00000000e414783b */ /* 0x000ef00000004200 */
[----:B------:R-:W3:Y:S01]  /*dff0*/  LDSM.16.MT88.4 R28, [R227] ;  /* 0x00000000e31c783b */ /* 0x000ee20000004200 */
[C---:B-1----:R-:W-:Y:S01]  /*e000*/  FMUL.FTZ R6, R0.reuse, R110 ;  /* 0x0000006e00067220 */ /* 0x042fe20000410000 */
[----:B------:R-:W-:Y:S01]  /*e010*/  F2FP.PACK_AB R110, R251, R231 ;  /* 0x000000e7fb6e723e */ /* 0x000fe200000000ff */
[C---:B------:R-:W-:Y:S02]  /*e020*/  FMUL.FTZ R7, R0.reuse, R111 ;  /* 0x0000006f00077220 */ /* 0x040fe40000410000 */
[----:B--2---:R-:W-:Y:S01]  /*e030*/  FFMA.FTZ R4, R209, c[0x0][0x2d0], -R3 ;  /* 0x0000b400d1047a23 */ /* 0x004fe20000010803 */
[----:B------:R-:W-:Y:S01]  /*e040*/  MOV R209, R18 ;  /* 0x0000001200d17202 */ /* 0x000fe20000000f00 */
[C---:B------:R-:W-:Y:S01]  /*e050*/  FMUL.FTZ R18, R0.reuse, R122 ;  /* 0x0000007a00127220 */ /* 0x040fe20000410000 */
[----:B------:R-:W1:Y:S01]  /*e060*/  LDSM.16.MT88.4 R36, [R249] ;  /* 0x00000000f924783b */ /* 0x000e620000004200 */
[----:B------:R-:W2:Y:S01]  /*e070*/  MUFU.EX2 R250, R4 ;  /* 0x0000000400fa7308 */ /* 0x000ea20000000800 */
[----:B------:R-:W-:Y:S02]  /*e080*/  MOV R130, R209 ;  /* 0x000000d100827202 */ /* 0x000fe40000000f00 */
[----:B------:R-:W-:Y:S02]  /*e090*/  MOV R209, R164 ;  /* 0x000000a400d17202 */ /* 0x000fe40000000f00 */
[----:B------:R-:W-:Y:S01]  /*e0a0*/  MOV R164, R35 ;  /* 0x0000002300a47202 */ /* 0x000fe20000000f00 */
[C---:B------:R-:W-:Y:S01]  /*e0b0*/  FMUL.FTZ R35, R0.reuse, R139 ;  /* 0x0000008b00237220 */ /* 0x040fe20000410000 */
[----:B------:R-:W1:Y:S01]  /*e0c0*/  LDSM.16.MT88.4 R44, [R224+0x3000] ;  /* 0x00300000e02c783b */ /* 0x000e620000004200 */
[----:B------:R-:W-:Y:S01]  /*e0d0*/  MOV R139, R50 ;  /* 0x00000032008b7202 */ /* 0x000fe20000000f00 */
[----:B------:R-:W-:Y:S06]  /*e0e0*/  FMUL.FTZ R50, R0, R154 ;  /* 0x0000009a00327220 */ /* 0x000fec0000410000 */
[----:B------:R-:W4:Y:S04]  /*e0f0*/  LDL.LU R99, [R1+0xa0] ;  /* 0x0000a00001637983 */ /* 0x000f280000300800 */
[----:B------:R-:W1:Y:S01]  /*e100*/  LDSM.16.MT88.4 R112, [R228+0x3000] ;  /* 0x00300000e470783b */ /* 0x000e620000004200 */
[----:B--2---:R-:W-:Y:S01]  /*e110*/  F2FP.PACK_AB R111, R250, R252 ;  /* 0x000000fcfa6f723e */ /* 0x004fe200000000ff */
[C---:B------:R-:W-:Y:S01]  /*e120*/  FMUL.FTZ R4, R2.reuse, R108 ;  /* 0x0000006c02047220 */ /* 0x040fe20000410000 */
[----:B------:R-:W-:Y:S05]  /*e130*/  F2FP.PACK_AB R108, R247, R245 ;  /* 0x000000f5f76c723e */ /* 0x000fea00000000ff */
[----:B------:R-:W2:Y:S04]  /*e140*/  LDL.LU R106, [R1+0x18] ;  /* 0x00001800016a7983 */ /* 0x000ea80000300800 */
[----:B------:R-:W0:Y:S01]  /*e150*/  LDGDEPBAR ;  /* 0x00000000000079af */ /* 0x000e220000000000 */
[C---:B---3--:R-:W-:Y:S07]  /*e160*/  HMMA.16816.F32 R4, R108.reuse, R12, R4 ;  /* 0x0000000c6c04723c */ /* 0x048fee0000001804 */
[C---:B------:R-:W-:Y:S01]  /*e170*/  FMUL.FTZ R13, R2.reuse, R117 ;  /* 0x00000075020d7220 */ /* 0x040fe20000410000 */
[C---:B------:R-:W-:Y:S04]  /*e180*/  HMMA.16816.F32 R8, R108.reuse, R14, R8 ;  /* 0x0000000e6c08723c */ /* 0x040fe80000001808 */
[C---:B------:R-:W-:Y:S01]  /*e190*/  FMUL.FTZ R12, R2.reuse, R116 ;  /* 0x00000074020c7220 */ /* 0x040fe20000410000 */
[----:B------:R-:W-:Y:S01]  /*e1a0*/  MOV R116, R16 ;  /* 0x0000001000747202 */ /* 0x000fe20000000f00 */
[----:B------:R-:W-:Y:S02]  /*e1b0*/  FMUL.FTZ R16, R2, R120 ;  /* 0x0000007802107220 */ /* 0x000fe40000410000 */
[C---:B------:R-:W-:Y:S01]  /*e1c0*/  FMUL.FTZ R14, R0.reuse, R118 ;  /* 0x00000076000e7220 */ /* 0x040fe20000410000 */
[----:B------:R-:W-:Y:S03]  /*e1d0*/  LDSM.16.MT88.4 R120, [R230+0x3000] ;  /* 0x00300000e678783b */ /* 0x000fe60000004200 */
[----:B------:R-:W-:Y:S07]  /*e1e0*/  FMUL.FTZ R15, R0, R119 ;  /* 0x00000077000f7220 */ /* 0x000fee0000410000 */
[C---:B------:R-:W-:Y:S07]  /*e1f0*/  HMMA.16816.F32 R12, R108.reuse, R20, R12 ;  /* 0x000000146c0c723c */ /* 0x040fee000000180c */
[C---:B------:R-:W-:Y:S01]  /*e200*/  FMUL.FTZ R20, R2.reuse, R124 ;  /* 0x0000007c02147220 */ /* 0x040fe20000410000 */
[C---:B------:R-:W-:Y:S04]  /*e210*/  HMMA.16816.F32 R16, R108.reuse, R22, R16 ;  /* 0x000000166c10723c */ /* 0x040fe80000001810 */
[----:B------:R-:W-:Y:S03]  /*e220*/  FMUL.FTZ R21, R2, R125 ;  /* 0x0000007d02157220 */ /* 0x000fe60000410000 */
[C---:B------:R-:W-:Y:S02]  /*e230*/  FMUL.FTZ R22, R0.reuse, R126 ;  /* 0x0000007e00167220 */ /* 0x040fe40000410000 */
[C---:B------:R-:W-:Y:S02]  /*e240*/  FMUL.FTZ R23, R0.reuse, R127 ;  /* 0x0000007f00177220 */ /* 0x040fe40000410000 */
[----:B------:R-:W-:Y:S05]  /*e250*/  LDSM.16.MT88.4 R124, [R227+0x800] ;  /* 0x00080000e37c783b */ /* 0x000fea0000004200 */
[C---:B------:R-:W-:Y:S03]  /*e260*/  HMMA.16816.F32 R20, R108.reuse, R28, R20 ;  /* 0x0000001c6c14723c */ /* 0x040fe60000001814 */
[----:B------:R-:W-:Y:S04]  /*e270*/  FMUL.FTZ R98, R0, R98 ;  /* 0x0000006200627220 */ /* 0x000fe80000410000 */
[C---:B------:R-:W-:Y:S01]  /*e280*/  FMUL.FTZ R28, R2.reuse, R132 ;  /* 0x00000084021c7220 */ /* 0x040fe20000410000 */
[C---:B------:R-:W-:Y:S04]  /*e290*/  HMMA.16816.F32 R24, R108.reuse, R30, R24 ;  /* 0x0000001e6c18723c */ /* 0x040fe80000001818 */
[----:B------:R-:W-:Y:S01]  /*e2a0*/  FMUL.FTZ R29, R2, R133 ;  /* 0x00000085021d7220 */ /* 0x000fe20000410000 */
[----:B------:R-:W-:Y:S02]  /*e2b0*/  MOV R132, R221 ;  /* 0x000000dd00847202 */ /* 0x000fe40000000f00 */
[C---:B------:R-:W-:Y:S01]  /*e2c0*/  FMUL.FTZ R30, R0.reuse, R134 ;  /* 0x00000086001e7220 */ /* 0x040fe20000410000 */
[----:B------:R-:W-:Y:S01]  /*e2d0*/  MOV R134, R51 ;  /* 0x0000003300867202 */ /* 0x000fe20000000f00 */
[C---:B------:R-:W-:Y:S03]  /*e2e0*/  FMUL.FTZ R31, R0.reuse, R135 ;  /* 0x00000087001f7220 */ /* 0x040fe60000410000 */
[----:B------:R-:W-:Y:S01]  /*e2f0*/  MOV R51, R34 ;  /* 0x0000002200337202 */ /* 0x000fe20000000f00 */
[C---:B------:R-:W-:Y:S01]  /*e300*/  FMUL.FTZ R34, R0.reuse, R138 ;  /* 0x0000008a00227220 */ /* 0x040fe20000410000 */
[----:B------:R-:W-:Y:S02]  /*e310*/  MOV R138, R116 ;  /* 0x00000074008a7202 */ /* 0x000fe40000000f00 */
[C---:B-1----:R-:W-:Y:S01]  /*e320*/  HMMA.16816.F32 R28, R108.reuse, R36, R28 ;  /* 0x000000246c1c723c */ /* 0x042fe2000000181c */
[----:B------:R-:W1:Y:S02]  /*e330*/  LDSM.16.MT88.4 R116, [R227+0x3000] ;  /* 0x00300000e374783b */ /* 0x000e640000004200 */
[----:B------:R-:W-:Y:S01]  /*e340*/  MOV R145, R51 ;  /* 0x0000003300917202 */ /* 0x000fe20000000f00 */
[----:B------:R-:W-:Y:S03]  /*e350*/  FMUL.FTZ R51, R0, R155 ;  /* 0x0000009b00337220 */ /* 0x000fe60000410000 */
[C---:B------:R-:W-:Y:S01]  /*e360*/  FMUL.FTZ R36, R2.reuse, R140 ;  /* 0x0000008c02247220 */ /* 0x040fe20000410000 */
[C---:B------:R-:W-:Y:S04]  /*e370*/  HMMA.16816.F32 R32, R108.reuse, R38, R32 ;  /* 0x000000266c20723c */ /* 0x040fe80000001820 */
[----:B------:R-:W-:Y:S03]  /*e380*/  FMUL.FTZ R37, R2, R141 ;  /* 0x0000008d02257220 */ /* 0x000fe60000410000 */
[C---:B------:R-:W-:Y:S02]  /*e390*/  FMUL.FTZ R38, R0.reuse, R142 ;  /* 0x0000008e00267220 */ /* 0x040fe40000410000 */
[----:B------:R-:W-:Y:S07]  /*e3a0*/  FMUL.FTZ R39, R0, R143 ;  /* 0x0000008f00277220 */ /* 0x000fee0000410000 */
[C---:B------:R-:W-:Y:S07]  /*e3b0*/  HMMA.16816.F32 R36, R108.reuse, R44, R36 ;  /* 0x0000002c6c24723c */ /* 0x040fee0000001824 */
[C---:B------:R-:W-:Y:S01]  /*e3c0*/  FMUL.FTZ R44, R2.reuse, R148 ;  /* 0x00000094022c7220 */ /* 0x040fe20000410000 */
[C---:B------:R-:W-:Y:S01]  /*e3d0*/  HMMA.16816.F32 R40, R108.reuse, R46, R40 ;  /* 0x0000002e6c28723c */ /* 0x040fe20000001828 */
[----:B------:R3:W-:Y:S03]  /*e3e0*/  MUFU.EX2 R148, R102 ;  /* 0x0000006600947308 */ /* 0x0007e60000000800 */
[----:B------:R-:W-:Y:S03]  /*e3f0*/  FMUL.FTZ R45, R2, R149 ;  /* 0x00000095022d7220 */ /* 0x000fe60000410000 */
[C---:B------:R-:W-:Y:S02]  /*e400*/  FMUL.FTZ R47, R0.reuse, R151 ;  /* 0x00000097002f7220 */ /* 0x040fe40000410000 */
[----:B------:R-:W-:Y:S07]  /*e410*/  FMUL.FTZ R46, R0, R150 ;  /* 0x00000096002e7220 */ /* 0x000fee0000410000 */
[C---:B------:R-:W-:Y:S08]  /*e420*/  HMMA.16816.F32 R44, R108.reuse, R112, R44 ;  /* 0x000000706c2c723c */ /* 0x040ff0000000182c */
[C---:B------:R-:W-:Y:S01]  /*e430*/  HMMA.16816.F32 R48, R108.reuse, R114, R48 ;  /* 0x000000726c30723c */ /* 0x040fe20000001830 */
[----:B------:R-:W1:Y:S03]  /*e440*/  LDSM.16.MT88.4 R112, [R224+0x6000] ;  /* 0x00600000e070783b */ /* 0x000e660000004200 */
[----:B---3--:R-:W-:Y:S04]  /*e450*/  FFMA.FTZ R102, R107, c[0x0][0x2d0], -R103 ;  /* 0x0000b4006b667a23 */ /* 0x008fe80000010867 */
[C---:B-1----:R-:W-:Y:S01]  /*e460*/  HMMA.16816.F32 R52, R108.reuse, R116, R52 ;  /* 0x000000746c34723c */ /* 0x042fe20000001834 */
[----:B------:R1:W3:Y:S07]  /*e470*/  MUFU.EX2 R142, R102 ;  /* 0x00000066008e7308 */ /* 0x0002ee0000000800 */
[C---:B------:R-:W-:Y:S01]  /*e480*/  HMMA.16816.F32 R56, R108.reuse, R118, R56 ;  /* 0x000000766c38723c */ /* 0x040fe20000001838 */
[----:B------:R-:W3:Y:S07]  /*e490*/  LDSM.16.MT88.4 R116, [R228+0x6000] ;  /* 0x00600000e474783b */ /* 0x000eee0000004200 */
[C---:B------:R-:W-:Y:S08]  /*e4a0*/  HMMA.16816.F32 R60, R108.reuse, R120, R60 ;  /* 0x000000786c3c723c */ /* 0x040ff0000000183c */
[C---:B------:R-:W-:Y:S01]  /*e4b0*/  HMMA.16816.F32 R64, R108.reuse, R122, R64 ;  /* 0x0000007a6c40723c */ /* 0x040fe20000001840 */
[----:B------:R-:W3:Y:S03]  /*e4c0*/  LDSM.16.MT88.4 R120, [R227+0x6000] ;  /* 0x00600000e378783b */ /* 0x000ee60000004200 */
[--C-:B-1----:R-:W-:Y:S04]  /*e4d0*/  FFMA.FTZ R102, R212, c[0x0][0x2d0], -R3.reuse ;  /* 0x0000b400d4667a23 */ /* 0x102fe80000010803 */
[----:B------:R1:W-:Y:S01]  /*e4e0*/  MUFU.EX2 R143, R102 ;  /* 0x00000066008f7308 */ /* 0x0003e20000000800 */
[C---:B------:R-:W-:Y:S08]  /*e4f0*/  HMMA.16816.F32 R68, R108.reuse, R112, R68 ;  /* 0x000000706c44723c */ /* 0x040ff00000001844 */
[C---:B------:R-:W-:Y:S01]  /*e500*/  HMMA.16816.F32 R72, R108.reuse, R114, R72 ;  /* 0x000000726c48723c */ /* 0x040fe20000001848 */
[----:B------:R-:W3:Y:S07]  /*e510*/  LDSM.16.MT88.4 R112, [R230+0x6000] ;  /* 0x00600000e670783b */ /* 0x000eee0000004200 */
[C---:B---3--:R-:W-:Y:S04]  /*e520*/  HMMA.16816.F32 R76, R108.reuse, R116, R76 ;  /* 0x000000746c4c723c */ /* 0x048fe8000000184c */
[----:B-1----:R-:W-:Y:S04]  /*e530*/  FFMA.FTZ R102, R213, c[0x0][0x2d0], -R3 ;  /* 0x0000b400d5667a23 */ /* 0x002fe80000010803 */
[C---:B------:R-:W-:Y:S01]  /*e540*/  HMMA.16816.F32 R80, R108.reuse, R118, R80 ;  /* 0x000000766c50723c */ /* 0x040fe20000001850 */
[----:B------:R-:W1:Y:S01]  /*e550*/  LDSM.16.MT88.4 R116, [R224+0x800] ;  /* 0x00080000e074783b */ /* 0x000e620000004200 */
[----:B------:R3:W1:Y:S06]  /*e560*/  MUFU.EX2 R141, R102 ;  /* 0x00000066008d7308 */ /* 0x00066c0000000800 */
[C---:B------:R-:W-:Y:S08]  /*e570*/  HMMA.16816.F32 R84, R108.reuse, R120, R84 ;  /* 0x000000786c54723c */ /* 0x040ff00000001854 */
[C---:B------:R-:W-:Y:S01]  /*e580*/  HMMA.16816.F32 R88, R108.reuse, R122, R88 ;  /* 0x0000007a6c58723c */ /* 0x040fe20000001858 */
[----:B------:R-:W1:Y:S07]  /*e590*/  LDSM.16.MT88.4 R120, [R228+0x800] ;  /* 0x00080000e478783b */ /* 0x000e6e0000004200 */
[C---:B------:R-:W-:Y:S04]  /*e5a0*/  HMMA.16816.F32 R92, R108.reuse, R112, R92 ;  /* 0x000000706c5c723c */ /* 0x040fe8000000185c */
[--C-:B---3--:R-:W-:Y:S04]  /*e5b0*/  FFMA.FTZ R102, R214, c[0x0][0x2d0], -R103.reuse ;  /* 0x0000b400d6667a23 */ /* 0x108fe80000010867 */
[----:B------:R3:W-:Y:S04]  /*e5c0*/  MUFU.EX2 R140, R102 ;  /* 0x00000066008c7308 */ /* 0x0007e80000000800 */
[----:B---3--:R-:W-:Y:S06]  /*e5d0*/  FFMA.FTZ R102, R215, c[0x0][0x2d0], -R103 ;  /* 0x0000b400d7667a23 */ /* 0x008fec0000010867 */
[----:B------:R3:W1:Y:S02]  /*e5e0*/  MUFU.EX2 R151, R102 ;  /* 0x0000006600977308 */ /* 0x0006640000000800 */
[----:B---3--:R-:W-:Y:S02]  /*e5f0*/  FFMA.FTZ R102, R216, c[0x0][0x2d0], -R3 ;  /* 0x0000b400d8667a23 */ /* 0x008fe40000010803 */
[----:B----4-:R-:W-:Y:S06]  /*e600*/  FMUL.FTZ R99, R0, R99 ;  /* 0x0000006300637220 */ /* 0x010fec0000410000 */
[----:B------:R3:W-:Y:S01]  /*e610*/  MUFU.EX2 R144, R102 ;  /* 0x0000006600907308 */ /* 0x0007e20000000800 */
[----:B------:R-:W-:Y:S01]  /*e620*/  HMMA.16816.F32 R96, R108, R114, R96 ;  /* 0x000000726c60723c */ /* 0x000fe20000001860 */
[----:B------:R-:W4:Y:S02]  /*e630*/  LDSM.16.MT88.4 R112, [R230+0x800] ;  /* 0x00080000e670783b */ /* 0x000f240000004200 */
[----:B--2---:R-:W-:Y:S04]  /*e640*/  FFMA.FTZ R2, R2, R106, R245 ;  /* 0x0000006a02027223 */ /* 0x004fe800000100f5 */
[----:B------:R-:W-:Y:S02]  /*e650*/  F2FP.PACK_AB R108, R142, R148 ;  /* 0x000000948e6c723e */ /* 0x000fe400000000ff */
[----:B-1----:R-:W-:Y:S03]  /*e660*/  F2FP.PACK_AB R109, R141, R143 ;  /* 0x0000008f8d6d723e */ /* 0x002fe600000000ff */
[----:B------:R-:W-:Y:S01]  /*e670*/  F2FP.PACK_AB R110, R151, R140 ;  /* 0x0000008c976e723e */ /* 0x000fe200000000ff */
[----:B------:R-:W-:Y:S04]  /*e680*/  FADD.FTZ R2, R247, R2 ;  /* 0x00000002f7027221 */ /* 0x000fe80000010000 */
[----:B------:R-:W-:Y:S02]  /*e690*/  FADD.FTZ R2, R231, R2 ;  /* 0x00000002e7027221 */ /* 0x000fe40000010000 */
[----:B---3--:R-:W-:Y:S02]  /*e6a0*/  FFMA.FTZ R102, R217, c[0x0][0x2d0], -R3 ;  /* 0x0000b400d9667a23 */ /* 0x008fe40000010803 */
[----:B------:R-:W-:Y:S02]  /*e6b0*/  FADD.FTZ R2, R251, R2 ;  /* 0x00000002fb027221 */ /* 0x000fe40000010000 */
[----:B------:R1:W2:Y:S02]  /*e6c0*/  MUFU.EX2 R150, R102 ;  /* 0x0000006600967308 */ /* 0x0002a40000000800 */
[--C-:B-1----:R-:W-:Y:S01]  /*e6d0*/  FFMA.FTZ R102, R218, c[0x0][0x2d0], -R103.reuse ;  /* 0x0000b400da667a23 */ /* 0x102fe20000010867 */
[----:B--2---:R-:W-:Y:S07]  /*e6e0*/  F2FP.PACK_AB R111, R150, R144 ;  /* 0x00000090966f723e */ /* 0x004fee00000000ff */
[----:B------:R1:W-:Y:S01]  /*e6f0*/  MUFU.EX2 R149, R102 ;  /* 0x0000006600957308 */ /* 0x0003e20000000800 */
[C---:B------:R-:W-:Y:S08]  /*e700*/  HMMA.16816.F32 R4, R108.reuse, R116, R4 ;  /* 0x000000746c04723c */ /* 0x040ff00000001804 */
[C---:B------:R-:W-:Y:S01]  /*e710*/  HMMA.16816.F32 R8, R108.reuse, R118, R8 ;  /* 0x000000766c08723c */ /* 0x040fe20000001808 */
[----:B------:R-:W2:Y:S07]  /*e720*/  LDSM.16.MT88.4 R116, [R224+0x3800] ;  /* 0x00380000e074783b */ /* 0x000eae0000004200 */
[C---:B------:R-:W-:Y:S04]  /*e730*/  HMMA.16816.F32 R12, R108.reuse, R120, R12 ;  /* 0x000000786c0c723c */ /* 0x040fe8000000180c */
[----:B-1----:R-:W-:Y:S04]  /*e740*/  FFMA.FTZ R102, R219, c[0x0][0x2d0], -R103 ;  /* 0x0000b400db667a23 */ /* 0x002fe80000010867 */
[C---:B------:R-:W-:Y:S01]  /*e750*/  HMMA.16816.F32 R16, R108.reuse, R122, R16 ;  /* 0x0000007a6c10723c */ /* 0x040fe20000001810 */
[----:B------:R1:W3:Y:S01]  /*e760*/  MUFU.EX2 R135, R102 ;  /* 0x0000006600877308 */ /* 0x0002e20000000800 */
[----:B------:R-:W3:Y:S06]  /*e770*/  LDSM.16.MT88.4 R120, [R228+0x3800] ;  /* 0x00380000e478783b */ /* 0x000eec0000004200 */
[C---:B------:R-:W-:Y:S08]  /*e780*/  HMMA.16816.F32 R20, R108.reuse, R124, R20 ;  /* 0x0000007c6c14723c */ /* 0x040ff00000001814 */
[C---:B------:R-:W-:Y:S01]  /*e790*/  HMMA.16816.F32 R24, R108.reuse, R126, R24 ;  /* 0x0000007e6c18723c */ /* 0x040fe20000001818 */
[----:B------:R-:W3:Y:S07]  /*e7a0*/  LDSM.16.MT88.4 R124, [R227+0x3800] ;  /* 0x00380000e37c783b */ /* 0x000eee0000004200 */
[C---:B----4-:R-:W-:Y:S04]  /*e7b0*/  HMMA.16816.F32 R28, R108.reuse, R112, R28 ;  /* 0x000000706c1c723c */ /* 0x050fe8000000181c */
[--C-:B-1----:R-:W-:Y:S04]  /*e7c0*/  FFMA.FTZ R102, R220, c[0x0][0x2d0], -R3.reuse ;  /* 0x0000b400dc667a23 */ /* 0x102fe80000010803 */
[C---:B------:R-:W-:Y:S01]  /*e7d0*/  HMMA.16816.F32 R32, R108.reuse, R114, R32 ;  /* 0x000000726c20723c */ /* 0x040fe20000001820 */
[----:B------:R1:W-:Y:S01]  /*e7e0*/  MUFU.EX2 R221, R102 ;  /* 0x0000006600dd7308 */ /* 0x0003e20000000800 */
[----:B------:R-:W4:Y:S06]  /*e7f0*/  LDSM.16.MT88.4 R112, [R230+0x3800] ;  /* 0x00380000e670783b */ /* 0x000f2c0000004200 */
[C---:B--2---:R-:W-:Y:S08]  /*e800*/  HMMA.16816.F32 R36, R108.reuse, R116, R36 ;  /* 0x000000746c24723c */ /* 0x044ff00000001824 */
[C---:B------:R-:W-:Y:S01]  /*e810*/  HMMA.16816.F32 R40, R108.reuse, R118, R40 ;  /* 0x000000766c28723c */ /* 0x040fe20000001828 */
[----:B------:R-:W2:Y:S07]  /*e820*/  LDSM.16.MT88.4 R116, [R224+0x6800] ;  /* 0x00680000e074783b */ /* 0x000eae0000004200 */
[C---:B---3--:R-:W-:Y:S04]  /*e830*/  HMMA.16816.F32 R44, R108.reuse, R120, R44 ;  /* 0x000000786c2c723c */ /* 0x048fe8000000182c */
        /* <DEDUP_REMOVED lines=19> */
[----:B------:R-:W2:Y:S06]  /*e970*/  LDSM.16.MT88.4 R120, [R228+0x1000] ;  /* 0x00100000e478783b */ /* 0x000eac0000004200 */
[C---:B------:R-:W-:Y:S08]  /*e980*/  HMMA.16816.F32 R84, R108.reuse, R124, R84 ;  /* 0x0000007c6c54723c */ /* 0x040ff00000001854 */
[C---:B------:R-:W-:Y:S01]  /*e990*/  HMMA.16816.F32 R88, R108.reuse, R126, R88 ;  /* 0x0000007e6c58723c */ /* 0x040fe20000001858 */
[----:B------:R-:W2:Y:S07]  /*e9a0*/  LDSM.16.MT88.4 R124, [R227+0x1000] ;  /* 0x00100000e37c783b */ /* 0x000eae0000004200 */
[C---:B----4-:R-:W-:Y:S04]  /*e9b0*/  HMMA.16816.F32 R92, R108.reuse, R112, R92 ;  /* 0x000000706c5c723c */ /* 0x050fe8000000185c */
[--C-:B-1----:R-:W-:Y:S02]  /*e9c0*/  FFMA.FTZ R102, R152, c[0x0][0x2d0], -R3.reuse ;  /* 0x0000b40098667a23 */ /* 0x102fe40000010803 */
[----:B------:R-:W-:Y:S02]  /*e9d0*/  LDSM.16.MT88.4 R152, [R228+0x5800] ;  /* 0x00580000e498783b */ /* 0x000fe40000004200 */
[----:B------:R-:W-:Y:S01]  /*e9e0*/  HMMA.16816.F32 R96, R108, R114, R96 ;  /* 0x000000726c60723c */ /* 0x000fe20000001860 */
[----:B------:R1:W-:Y:S05]  /*e9f0*/  MUFU.EX2 R219, R102 ;  /* 0x0000006600db7308 */ /* 0x0003ea0000000800 */
[----:B------:R-:W4:Y:S01]  /*ea00*/  LDSM.16.MT88.4 R112, [R230+0x1000] ;  /* 0x00100000e670783b */ /* 0x000f220000004200 */
[----:B------:R-:W-:Y:S02]  /*ea10*/  F2FP.PACK_AB R108, R135, R149 ;  /* 0x00000095876c723e */ /* 0x000fe400000000ff */
[----:B------:R-:W-:Y:S03]  /*ea20*/  F2FP.PACK_AB R109, R220, R221 ;  /* 0x000000dddc6d723e */ /* 0x000fe600000000ff */
[----:B---3--:R-:W-:Y:S01]  /*ea30*/  F2FP.PACK_AB R110, R133, R132 ;  /* 0x00000084856e723e */ /* 0x008fe200000000ff */
[----:B-1----:R-:W-:Y:S04]  /*ea40*/  FFMA.FTZ R102, R147, c[0x0][0x2d0], -R3 ;  /* 0x0000b40093667a23 */ /* 0x002fe80000010803 */
[----:B------:R1:W3:Y:S02]  /*ea50*/  MUFU.EX2 R218, R102 ;  /* 0x0000006600da7308 */ /* 0x0002e40000000800 */
[--C-:B-1----:R-:W-:Y:S01]  /*ea60*/  FFMA.FTZ R102, R136, c[0x0][0x2d0], -R103.reuse ;  /* 0x0000b40088667a23 */ /* 0x102fe20000010867 */
[----:B------:R-:W-:Y:S02]  /*ea70*/  MOV R136, R134 ;  /* 0x0000008600887202 */ /* 0x000fe40000000f00 */
[----:B---3--:R-:W-:Y:S05]  /*ea80*/  F2FP.PACK_AB R111, R218, R219 ;  /* 0x000000dbda6f723e */ /* 0x008fea00000000ff */
[----:B------:R1:W-:Y:S02]  /*ea90*/  MUFU.EX2 R134, R102 ;  /* 0x0000006600867308 */ /* 0x0003e40000000800 */
[C---:B--2---:R-:W-:Y:S08]  /*eaa0*/  HMMA.16816.F32 R4, R108.reuse, R116, R4 ;  /* 0x000000746c04723c */ /* 0x044ff00000001804 */
        /* <DEDUP_REMOVED lines=43> */
[--C-:B-1----:R-:W-:Y:S04]  /*ed60*/  FFMA.FTZ R102, R136, c[0x0][0x2d0], -R3.reuse ;  /* 0x0000b40088667a23 */ /* 0x102fe80000010803 */
[----:B------:R-:W-:Y:S01]  /*ed70*/  HMMA.16816.F32 R96, R108, R114, R96 ;  /* 0x000000726c60723c */ /* 0x000fe20000001860 */
[----:B------:R1:W-:Y:S01]  /*ed80*/  MUFU.EX2 R214, R102 ;  /* 0x0000006600d67308 */ /* 0x0003e20000000800 */
[----:B------:R-:W4:Y:S05]  /*ed90*/  LDSM.16.MT88.4 R112, [R230+0x1800] ;  /* 0x00180000e670783b */ /* 0x000f2a0000004200 */
[----:B------:R-:W-:Y:S02]  /*eda0*/  F2FP.PACK_AB R108, R138, R134 ;  /* 0x000000868a6c723e */ /* 0x000fe400000000ff */
[----:B------:R-:W-:Y:S03]  /*edb0*/  F2FP.PACK_AB R109, R216, R217 ;  /* 0x000000d9d86d723e */ /* 0x000fe600000000ff */
[----:B---3--:R-:W-:Y:S01]  /*edc0*/  F2FP.PACK_AB R110, R137, R139 ;  /* 0x0000008b896e723e */ /* 0x008fe200000000ff */
[----:B-1----:R-:W-:Y:S04]  /*edd0*/  FFMA.FTZ R102, R131, c[0x0][0x2d0], -R3 ;  /* 0x0000b40083667a23 */ /* 0x002fe80000010803 */
[----:B------:R1:W3:Y:S02]  /*ede0*/  MUFU.EX2 R213, R102 ;  /* 0x0000006600d57308 */ /* 0x0002e40000000800 */
[--C-:B-1----:R-:W-:Y:S01]  /*edf0*/  FFMA.FTZ R102, R130, c[0x0][0x2d0], -R103.reuse ;  /* 0x0000b40082667a23 */ /* 0x102fe20000010867 */
[----:B---3--:R-:W-:Y:S07]  /*ee00*/  F2FP.PACK_AB R111, R213, R214 ;  /* 0x000000d6d56f723e */ /* 0x008fee00000000ff */
[----:B------:R1:W-:Y:S01]  /*ee10*/  MUFU.EX2 R136, R102 ;  /* 0x0000006600887308 */ /* 0x0003e20000000800 */
[C---:B--2---:R-:W-:Y:S08]  /*ee20*/  HMMA.16816.F32 R4, R108.reuse, R116, R4 ;  /* 0x000000746c04723c */ /* 0x044ff00000001804 */
[C---:B------:R-:W-:Y:S01]  /*ee30*/  HMMA.16816.F32 R8, R108.reuse, R118, R8 ;  /* 0x000000766c08723c */ /* 0x040fe20000001808 */
[----:B------:R-:W2:Y:S07]  /*ee40*/  LDSM.16.MT88.4 R116, [R224+0x4800] ;  /* 0x00480000e074783b */ /* 0x000eae0000004200 */
[C---:B------:R-:W-:Y:S04]  /*ee50*/  HMMA.16816.F32 R12, R108.reuse, R120, R12 ;  /* 0x000000786c0c723c */ /* 0x040fe8000000180c */
[----:B-1----:R-:W-:Y:S04]  /*ee60*/  FFMA.FTZ R102, R129, c[0x0][0x2d0], -R103 ;  /* 0x0000b40081667a23 */ /* 0x002fe80000010867 */
[C---:B------:R-:W-:Y:S01]  /*ee70*/  HMMA.16816.F32 R16, R108.reuse, R122, R16 ;  /* 0x0000007a6c10723c */ /* 0x040fe20000001810 */
[----:B------:R1:W-:Y:S01]  /*ee80*/  MUFU.EX2 R130, R102 ;  /* 0x0000006600827308 */ /* 0x0003e20000000800 */
        /* <DEDUP_REMOVED lines=21> */
[--C-:B-1----:R-:W-:Y:S02]  /*efe0*/  FFMA.FTZ R102, R128, c[0x0][0x2d0], -R103.reuse ;  /* 0x0000b40080667a23 */ /* 0x102fe40000010867 */
[----:B------:R-:W-:Y:S02]  /*eff0*/  FFMA.FTZ R128, R165, c[0x0][0x2d0], -R103 ;  /* 0x0000b400a5807a23 */ /* 0x000fe40000010867 */
[C---:B------:R-:W-:Y:S01]  /*f000*/  HMMA.16816.F32 R64, R108.reuse, R114, R64 ;  /* 0x000000726c40723c */ /* 0x040fe20000001840 */
[----:B------:R1:W-:Y:S01]  /*f010*/  MUFU.EX2 R223, R102 ;  /* 0x0000006600df7308 */ /* 0x0003e20000000800 */
[----:B------:R-:W4:Y:S02]  /*f020*/  LDSM.16.MT88.4 R112, [R230+0x7800] ;  /* 0x00780000e670783b */ /* 0x000f240000004200 */
[----:B------:R-:W-:Y:S04]  /*f030*/  FFMA.FTZ R165, R244, c[0x0][0x2d0], -R3 ;  /* 0x0000b400f4a57a23 */ /* 0x000fe80000010803 */
[C---:B--2---:R-:W-:Y:S03]  /*f040*/  HMMA.16816.F32 R68, R108.reuse, R116, R68 ;  /* 0x000000746c44723c */ /* 0x044fe60000001844 */
[----:B------:R-:W-:Y:S05]  /*f050*/  MUFU.EX2 R212, R128 ;  /* 0x0000008000d47308 */ /* 0x000fea0000000800 */
[C---:B------:R-:W-:Y:S01]  /*f060*/  HMMA.16816.F32 R72, R108.reuse, R118, R72 ;  /* 0x000000766c48723c */ /* 0x040fe20000001848 */
[----:B------:R-:W2:Y:S04]  /*f070*/  LDSM.16.MT88.4 R116, [R224+0x2000] ;  /* 0x00200000e074783b */ /* 0x000ea80000004200 */
[----:B------:R-:W-:Y:S03]  /*f080*/  MUFU.EX2 R165, R165 ;  /* 0x000000a500a57308 */ /* 0x000fe60000000800 */
[C---:B---3--:R-:W-:Y:S04]  /*f090*/  HMMA.16816.F32 R76, R108.reuse, R120, R76 ;  /* 0x000000786c4c723c */ /* 0x048fe8000000184c */
[--C-:B-1----:R-:W-:Y:S02]  /*f0a0*/  FFMA.FTZ R102, R211, c[0x0][0x2d0], -R103.reuse ;  /* 0x0000b400d3667a23 */ /* 0x102fe40000010867 */
[----:B------:R-:W-:Y:S02]  /*f0b0*/  FFMA.FTZ R211, R164, c[0x0][0x2d0], -R103 ;  /* 0x0000b400a4d37a23 */ /* 0x000fe40000010867 */
[C---:B------:R-:W-:Y:S01]  /*f0c0*/  HMMA.16816.F32 R80, R108.reuse, R122, R80 ;  /* 0x0000007a6c50723c */ /* 0x040fe20000001850 */
[----:B------:R1:W3:Y:S01]  /*f0d0*/  MUFU.EX2 R222, R102 ;  /* 0x0000006600de7308 */ /* 0x0002e20000000800 */
[----:B------:R-:W2:Y:S02]  /*f0e0*/  LDSM.16.MT88.4 R120, [R228+0x2000] ;  /* 0x00200000e478783b */ /* 0x000ea40000004200 */
[--C-:B------:R-:W-:Y:S04]  /*f0f0*/  FFMA.FTZ R164, R159, c[0x0][0x2d0], -R3.reuse ;  /* 0x0000b4009fa47a23 */ /* 0x100fe80000010803 */
[C---:B------:R-:W-:Y:S03]  /*f100*/  HMMA.16816.F32 R84, R108.reuse, R124, R84 ;  /* 0x0000007c6c54723c */ /* 0x040fe60000001854 */
[----:B------:R-:W-:Y:S05]  /*f110*/  MUFU.EX2 R164, R164 ;  /* 0x000000a400a47308 */ /* 0x000fea0000000800 */
[C---:B------:R-:W-:Y:S01]  /*f120*/  HMMA.16816.F32 R88, R108.reuse, R126, R88 ;  /* 0x0000007e6c58723c */ /* 0x040fe20000001858 */
[----:B------:R-:W2:Y:S04]  /*f130*/  LDSM.16.MT88.4 R124, [R227+0x2000] ;  /* 0x00200000e37c783b */ /* 0x000ea80000004200 */
[----:B------:R-:W-:Y:S03]  /*f140*/  MUFU.EX2 R211, R211 ;  /* 0x000000d300d37308 */ /* 0x000fe60000000800 */
[C---:B----4-:R-:W-:Y:S04]  /*f150*/  HMMA.16816.F32 R92, R108.reuse, R112, R92 ;  /* 0x000000706c5c723c */ /* 0x050fe8000000185c */
[--C-:B-1----:R-:W-:Y:S01]  /*f160*/  FFMA.FTZ R102, R167, c[0x0][0x2d0], -R3.reuse ;  /* 0x0000b400a7667a23 */ /* 0x102fe20000010803 */
[----:B---3--:R-:W-:Y:S03]  /*f170*/  F2FP.PACK_AB R106, R222, R223 ;  /* 0x000000dfde6a723e */ /* 0x008fe600000000ff */
[----:B------:R-:W-:Y:S01]  /*f180*/  HMMA.16816.F32 R96, R108, R114, R96 ;  /* 0x000000726c60723c */ /* 0x000fe20000001860 */
[----:B------:R1:W-:Y:S01]  /*f190*/  MUFU.EX2 R167, R102 ;  /* 0x0000006600a77308 */ /* 0x0003e20000000800 */
[----:B------:R-:W3:Y:S08]  /*f1a0*/  LDSM.16.MT88.4 R108, [R230+0x2000] ;  /* 0x00200000e66c783b */ /* 0x000ef00000004200 */
[----:B------:R-:W4:Y:S02]  /*f1b0*/  LDSM.16.MT88.4 R112, [R224+0x5000] ;  /* 0x00500000e070783b */ /* 0x000f240000004200 */
[----:B-1----:R-:W-:Y:S04]  /*f1c0*/  FFMA.FTZ R102, R166, c[0x0][0x2d0], -R3 ;  /* 0x0000b400a6667a23 */ /* 0x002fe80000010803 */
[----:B------:R1:W1:Y:S02]  /*f1d0*/  MUFU.EX2 R166, R102 ;  /* 0x0000006600a67308 */ /* 0x0002640000000800 */
[--C-:B-1----:R-:W-:Y:S01]  /*f1e0*/  FFMA.FTZ R102, R210, c[0x0][0x2d0], -R103.reuse ;  /* 0x0000b400d2667a23 */ /* 0x102fe20000010867 */
[----:B------:R-:W-:Y:S01]  /*f1f0*/  F2FP.PACK_AB R107, R166, R167 ;  /* 0x000000a7a66b723e */ /* 0x000fe200000000ff */
[----:B------:R-:W-:Y:S02]  /*f200*/  FFMA.FTZ R210, R158, c[0x0][0x2d0], -R103 ;  /* 0x0000b4009ed27a23 */ /* 0x000fe40000010867 */
[----:B------:R1:W5:Y:S01]  /*f210*/  LDL.LU R158, [R1+0x9c] ;  /* 0x00009c00019e7983 */ /* 0x0003620000300800 */
[--C-:B------:R-:W-:Y:S01]  /*f220*/  FFMA.FTZ R103, R105, c[0x0][0x2d0], -R3.reuse ;  /* 0x0000b40069677a23 */ /* 0x100fe20000010803 */
[----:B------:R-:W-:Y:S01]  /*f230*/  F2FP.PACK_AB R105, R208, R209 ;  /* 0x000000d1d069723e */ /* 0x000fe200000000ff */
[----:B------:R-:W-:Y:S01]  /*f240*/  FFMA.FTZ R3, R104, c[0x0][0x2d0], -R3 ;  /* 0x0000b40068037a23 */ /* 0x000fe20000010803 */
[----:B------:R1:W5:Y:S01]  /*f250*/  LDL.LU R159, [R1+0x98] ;  /* 0x00009800019f7983 */ /* 0x0003620000300800 */
[----:B------:R-:W-:Y:S01]  /*f260*/  F2FP.PACK_AB R104, R130, R136 ;  /* 0x000000888268723e */ /* 0x000fe200000000ff */
[----:B------:R-:W-:Y:S02]  /*f270*/  MUFU.EX2 R210, R210 ;  /* 0x000000d200d27308 */ /* 0x000fe40000000800 */
[----:B------:R1:W5:Y:S04]  /*f280*/  LDL.LU R244, [R1+0x94] ;  /* 0x0000940001f47983 */ /* 0x0003680000300800 */
[C---:B--2---:R-:W-:Y:S01]  /*f290*/  HMMA.16816.F32 R4, R104.reuse, R116, R4 ;  /* 0x000000746804723c */ /* 0x044fe20000001804 */
[----:B------:R1:W5:Y:S03]  /*f2a0*/  LDL.LU R245, [R1+0x90] ;  /* 0x0000900001f57983 */ /* 0x0003660000300800 */
[----:B------:R-:W3:Y:S01]  /*f2b0*/  MUFU.EX2 R215, R102 ;  /* 0x0000006600d77308 */ /* 0x000ee20000000800 */
[----:B------:R-:W2:Y:S03]  /*f2c0*/  LDL.LU R129, [R1+0x1c] ;  /* 0x00001c0001817983 */ /* 0x000ea60000300800 */
[C---:B------:R-:W-:Y:S01]  /*f2d0*/  HMMA.16816.F32 R8, R104.reuse, R118, R8 ;  /* 0x000000766808723c */ /* 0x040fe20000001808 */
[----:B------:R-:W1:Y:S05]  /*f2e0*/  LDSM.16.MT88.4 R116, [R228+0x5000] ;  /* 0x00500000e474783b */ /* 0x000e6a0000004200 */
[----:B------:R3:W-:Y:S02]  /*f2f0*/  MUFU.EX2 R102, R3 ;  /* 0x0000000300667308 */ /* 0x0007e40000000800 */
[C---:B------:R-:W-:Y:S08]  /*f300*/  HMMA.16816.F32 R12, R104.reuse, R120, R12 ;  /* 0x00000078680c723c */ /* 0x040ff0000000180c */
[C---:B------:R-:W-:Y:S01]  /*f310*/  HMMA.16816.F32 R16, R104.reuse, R122, R16 ;  /* 0x0000007a6810723c */ /* 0x040fe20000001810 */
[----:B------:R-:W1:Y:S01]  /*f320*/  LDSM.16.MT88.4 R120, [R227+0x5000] ;  /* 0x00500000e378783b */ /* 0x000e620000004200 */
[----:B------:R-:W1:Y:S06]  /*f330*/  MUFU.EX2 R103, R103 ;  /* 0x0000006700677308 */ /* 0x000e6c0000000800 */
[C---:B------:R-:W-:Y:S04]  /*f340*/  HMMA.16816.F32 R20, R104.reuse, R124, R20 ;  /* 0x0000007c6814723c */ /* 0x040fe80000001814 */
[----:B---3--:R-:W-:Y:S04]  /*f350*/  MOV R3, R130 ;  /* 0x0000008200037202 */ /* 0x008fe80000000f00 */
[C---:B------:R-:W-:Y:S01]  /*f360*/  HMMA.16816.F32 R24, R104.reuse, R126, R24 ;  /* 0x0000007e6818723c */ /* 0x040fe20000001818 */
[----:B------:R-:W3:Y:S07]  /*f370*/  LDSM.16.MT88.4 R124, [R230+0x5000] ;  /* 0x00500000e67c783b */ /* 0x000eee0000004200 */
[C---:B------:R-:W-:Y:S08]  /*f380*/  HMMA.16816.F32 R28, R104.reuse, R108, R28 ;  /* 0x0000006c681c723c */ /* 0x040ff0000000181c */
[C---:B------:R-:W-:Y:S01]  /*f390*/  HMMA.16816.F32 R32, R104.reuse, R110, R32 ;  /* 0x0000006e6820723c */ /* 0x040fe20000001820 */
[----:B------:R-:W3:Y:S07]  /*f3a0*/  LDSM.16.MT88.4 R108, [R224+0x8000] ;  /* 0x00800000e06c783b */ /* 0x000eee0000004200 */
[C---:B----4-:R-:W-:Y:S08]  /*f3b0*/  HMMA.16816.F32 R36, R104.reuse, R112, R36 ;  /* 0x000000706824723c */ /* 0x050ff00000001824 */
[C---:B------:R-:W-:Y:S01]  /*f3c0*/  HMMA.16816.F32 R40, R104.reuse, R114, R40 ;  /* 0x000000726828723c */ /* 0x040fe20000001828 */
[----:B------:R-:W4:Y:S07]  /*f3d0*/  LDSM.16.MT88.4 R112, [R228+0x8000] ;  /* 0x00800000e470783b */ /* 0x000f2e0000004200 */
[C---:B-1----:R-:W-:Y:S08]  /*f3e0*/  HMMA.16816.F32 R44, R104.reuse, R116, R44 ;  /* 0x00000074682c723c */ /* 0x042ff0000000182c */
[C---:B------:R-:W-:Y:S01]  /*f3f0*/  HMMA.16816.F32 R48, R104.reuse, R118, R48 ;  /* 0x000000766830723c */ /* 0x040fe20000001830 */
[----:B------:R-:W1:Y:S07]  /*f400*/  LDSM.16.MT88.4 R116, [R227+0x8000] ;  /* 0x00800000e374783b */ /* 0x000e6e0000004200 */
[C---:B------:R-:W-:Y:S08]  /*f410*/  HMMA.16816.F32 R52, R104.reuse, R120, R52 ;  /* 0x000000786834723c */ /* 0x040ff00000001834 */
[C---:B------:R-:W-:Y:S01]  /*f420*/  HMMA.16816.F32 R56, R104.reuse, R122, R56 ;  /* 0x0000007a6838723c */ /* 0x040fe20000001838 */
[----:B------:R-:W1:Y:S07]  /*f430*/  LDSM.16.MT88.4 R120, [R230+0x8000] ;  /* 0x00800000e678783b */ /* 0x000e6e0000004200 */
[C---:B---3--:R-:W-:Y:S08]  /*f440*/  HMMA.16816.F32 R60, R104.reuse, R124, R60 ;  /* 0x0000007c683c723c */ /* 0x048ff0000000183c */
[C---:B------:R-:W-:Y:S01]  /*f450*/  HMMA.16816.F32 R64, R104.reuse, R126, R64 ;  /* 0x0000007e6840723c */ /* 0x040fe20000001840 */
[----:B------:R-:W-:Y:S07]  /*f460*/  LDSM.16.MT88.4 R124, [R228+0x2800] ;  /* 0x00280000e47c783b */ /* 0x000fee0000004200 */
[C---:B------:R-:W-:Y:S08]  /*f470*/  HMMA.16816.F32 R68, R104.reuse, R108, R68 ;  /* 0x0000006c6844723c */ /* 0x040ff00000001844 */
[C---:B------:R-:W-:Y:S08]  /*f480*/  HMMA.16816.F32 R72, R104.reuse, R110, R72 ;  /* 0x0000006e6848723c */ /* 0x040ff00000001848 */
[C---:B----4-:R-:W-:Y:S08]  /*f490*/  HMMA.16816.F32 R76, R104.reuse, R112, R76 ;  /* 0x00000070684c723c */ /* 0x050ff0000000184c */
[C---:B------:R-:W-:Y:S01]  /*f4a0*/  HMMA.16816.F32 R80, R104.reuse, R114, R80 ;  /* 0x000000726850723c */ /* 0x040fe20000001850 */
[----:B------:R-:W3:Y:S07]  /*f4b0*/  LDSM.16.MT88.4 R112, [R224+0x2800] ;  /* 0x00280000e070783b */ /* 0x000eee0000004200 */
[C---:B-1----:R-:W-:Y:S08]  /*f4c0*/  HMMA.16816.F32 R84, R104.reuse, R116, R84 ;  /* 0x000000746854723c */ /* 0x042ff00000001854 */
[C---:B------:R-:W-:Y:S08]  /*f4d0*/  HMMA.16816.F32 R88, R104.reuse, R118, R88 ;  /* 0x000000766858723c */ /* 0x040ff00000001858 */
[C---:B------:R-:W-:Y:S07]  /*f4e0*/  HMMA.16816.F32 R92, R104.reuse, R120, R92 ;  /* 0x00000078685c723c */ /* 0x040fee000000185c */
[----:B------:R-:W-:Y:S01]  /*f4f0*/  MOV R120, R139 ;  /* 0x0000008b00787202 */ /* 0x000fe20000000f00 */
[----:B------:R-:W-:Y:S04]  /*f500*/  HMMA.16816.F32 R96, R104, R122, R96 ;  /* 0x0000007a6860723c */ /* 0x000fe80000001860 */
[----:B------:R-:W-:Y:S03]  /*f510*/  MOV R121, R138 ;  /* 0x0000008a00797202 */ /* 0x000fe60000000f00 */
[----:B------:R-:W-:Y:S02]  /*f520*/  F2FP.PACK_AB R104, R212, R215 ;  /* 0x000000d7d468723e */ /* 0x000fe400000000ff */
[----:B------:R-:W-:Y:S03]  /*f530*/  F2FP.PACK_AB R105, R165, R164 ;  /* 0x000000a4a569723e */ /* 0x000fe600000000ff */
[----:B------:R-:W-:Y:S02]  /*f540*/  F2FP.PACK_AB R106, R210, R211 ;  /* 0x000000d3d26a723e */ /* 0x000fe400000000ff */
[----:B------:R-:W-:Y:S02]  /*f550*/  F2FP.PACK_AB R107, R102, R103 ;  /* 0x00000067666b723e */ /* 0x000fe400000000ff */
[----:B------:R-:W-:Y:S02]  /*f560*/  MOV R122, R137 ;  /* 0x00000089007a7202 */ /* 0x000fe40000000f00 */
[----:B------:R-:W-:Y:S02]  /*f570*/  MOV R123, R136 ;  /* 0x00000088007b7202 */ /* 0x000fe40000000f00 */
[----:B------:R-:W-:Y:S01]  /*f580*/  LDSM.16.MT88.4 R136, [R230+0x2800] ;  /* 0x00280000e688783b */ /* 0x000fe20000004200 */
[C---:B---3--:R-:W-:Y:S07]  /*f590*/  HMMA.16816.F32 R108, R104.reuse, R112, R4 ;  /* 0x00000070686c723c */ /* 0x048fee0000001804 */
[----:B------:R-:W-:Y:S01]  /*f5a0*/  LDSM.16.MT88.4 R4, [R227+0x5800] ;  /* 0x00580000e304783b */ /* 0x000fe20000004200 */
[C---:B------:R-:W-:Y:S07]  /*f5b0*/  HMMA.16816.F32 R112, R104.reuse, R114, R8 ;  /* 0x000000726870723c */ /* 0x040fee0000001808 */
[----:B------:R-:W-:Y:S01]  /*f5c0*/  MOV R11, R144 ;  /* 0x00000090000b7202 */ /* 0x000fe20000000f00 */
[C---:B------:R-:W-:Y:S01]  /*f5d0*/  HMMA.16816.F32 R116, R104.reuse, R124, R12 ;  /* 0x0000007c6874723c */ /* 0x040fe2000000180c */
[----:B------:R-:W-:Y:S06]  /*f5e0*/  LDSM.16.MT88.4 R144, [R224+0x5800] ;  /* 0x00580000e090783b */ /* 0x000fec0000004200 */
[----:B------:R-:W-:Y:S02]  /*f5f0*/  MOV R12, R122 ;  /* 0x0000007a000c7202 */ /* 0x000fe40000000f00 */
[----:B------:R-:W-:Y:S03]  /*f600*/  MOV R13, R123 ;  /* 0x0000007b000d7202 */ /* 0x000fe60000000f00 */
[----:B------:R-:W-:Y:S02]  /*f610*/  MOV R14, R120 ;  /* 0x00000078000e7202 */ /* 0x000fe40000000f00 */
[----:B------:R-:W-:Y:S02]  /*f620*/  MOV R15, R121 ;  /* 0x00000079000f7202 */ /* 0x000fe40000000f00 */
[C---:B------:R-:W-:Y:S03]  /*f630*/  HMMA.16816.F32 R120, R104.reuse, R126, R16 ;  /* 0x0000007e6878723c */ /* 0x040fe60000001810 */
[----:B------:R-:W-:Y:S02]  /*f640*/  MOV R125, R11 ;  /* 0x0000000b007d7202 */ /* 0x000fe40000000f00 */
[----:B------:R-:W-:Y:S02]  /*f650*/  LDSM.16.MT88.4 R8, [R230+0x5800] ;  /* 0x00580000e608783b */ /* 0x000fe40000004200 */
[----:B------:R-:W-:Y:S01]  /*f660*/  MOV R19, R125 ;  /* 0x0000007d00137202 */ /* 0x000fe20000000f00 */
[----:B--2---:R-:W-:Y:S05]  /*f670*/  FFMA.FTZ R0, R0, R129, R246 ;  /* 0x0000008100007223 */ /* 0x004fea00000100f6 */
[----:B------:R1:W5:Y:S01]  /*f680*/  LDL.LU R246, [R1+0x8c] ;  /* 0x00008c0001f67983 */ /* 0x0003620000300800 */
[----:B------:R-:W-:Y:S03]  /*f690*/  FADD.FTZ R0, R248, R0 ;  /* 0x00000000f8007221 */ /* 0x000fe60000010000 */
[----:B------:R1:W5:Y:S01]  /*f6a0*/  LDL.LU R247, [R1+0x88] ;  /* 0x0000880001f77983 */ /* 0x0003620000300800 */
[----:B------:R-:W-:Y:S03]  /*f6b0*/  FADD.FTZ R0, R252, R0 ;  /* 0x00000000fc007221 */ /* 0x000fe60000010000 */
[----:B------:R1:W5:Y:S01]  /*f6c0*/  LDL.LU R248, [R1+0x84] ;  /* 0x0000840001f87983 */ /* 0x0003620000300800 */
[----:B------:R-:W-:Y:S03]  /*f6d0*/  FADD.FTZ R0, R250, R0 ;  /* 0x00000000fa007221 */ /* 0x000fe60000010000 */
[----:B------:R1:W5:Y:S04]  /*f6e0*/  LDL.LU R231, [R1+0x80] ;  /* 0x0000800001e77983 */ /* 0x0003680000300800 */
[----:B------:R1:W5:Y:S04]  /*f6f0*/  LDL.LU R252, [R1+0x7c] ;  /* 0x00007c0001fc7983 */ /* 0x0003680000300800 */
[----:B------:R1:W5:Y:S04]  /*f700*/  LDL.LU R251, [R1+0x78] ;  /* 0x0000780001fb7983 */ /* 0x0003680000300800 */
[----:B------:R1:W5:Y:S04]  /*f710*/  LDL.LU R250, [R1+0x74] ;  /* 0x0000740001fa7983 */ /* 0x0003680000300800 */
[----:B------:R-:W2:Y:S02]  /*f720*/  LDSM.16.MT88.4 R128, [R227+0x2800] ;  /* 0x00280000e380783b */ /* 0x000ea40000004200 */
[C---:B--2---:R-:W-:Y:S07]  /*f730*/  HMMA.16816.F32 R124, R104.reuse, R128, R20 ;  /* 0x00000080687c723c */ /* 0x044fee0000001814 */
[----:B------:R-:W-:Y:S01]  /*f740*/  MOV R22, R12 ;  /* 0x0000000c00167202 */ /* 0x000fe20000000f00 */
[C---:B------:R-:W-:Y:S04]  /*f750*/  HMMA.16816.F32 R128, R104.reuse, R130, R24 ;  /* 0x000000826880723c */ /* 0x040fe80000001818 */
[----:B------:R-:W-:Y:S02]  /*f760*/  MOV R23, R13 ;  /* 0x0000000d00177202 */ /* 0x000fe40000000f00 */
[----:B------:R-:W-:Y:S02]  /*f770*/  MOV R21, R14 ;  /* 0x0000000e00157202 */ /* 0x000fe40000000f00 */
[----:B------:R-:W-:Y:S04]  /*f780*/  MOV R24, R135 ;  /* 0x0000008700187202 */ /* 0x000fe80000000f00 */
[----:B------:R-:W-:Y:S02]  /*f790*/  MOV R27, R134 ;  /* 0x00000086001b7202 */ /* 0x000fe40000000f00 */
[----:B------:R-:W-:Y:S02]  /*f7a0*/  MOV R26, R133 ;  /* 0x00000085001a7202 */ /* 0x000fe40000000f00 */
[----:B------:R-:W-:Y:S02]  /*f7b0*/  MOV R25, R132 ;  /* 0x0000008400197202 */ /* 0x000fe40000000f00 */
[C---:B------:R-:W-:Y:S03]  /*f7c0*/  HMMA.16816.F32 R132, R104.reuse, R136, R28 ;  /* 0x000000886884723c */ /* 0x040fe6000000181c */
[----:B------:R-:W-:Y:S02]  /*f7d0*/  MOV R20, R15 ;  /* 0x0000000f00147202 */ /* 0x000fe40000000f00 */
[----:B------:R-:W2:Y:S02]  /*f7e0*/  LDSM.16.MT88.4 R12, [R224+0x8800] ;  /* 0x00880000e00c783b */ /* 0x000ea40000004200 */
[----:B------:R-:W-:Y:S01]  /*f7f0*/  MOV R28, R19 ;  /* 0x00000013001c7202 */ /* 0x000fe20000000f00 */
[C---:B------:R-:W-:Y:S04]  /*f800*/  HMMA.16816.F32 R136, R104.reuse, R138, R32 ;  /* 0x0000008a6888723c */ /* 0x040fe80000001820 */
[----:B------:R-:W-:Y:S01]  /*f810*/  MOV R29, R151 ;  /* 0x00000097001d7202 */ /* 0x000fe20000000f00 */
[----:B------:R-:W3:Y:S01]  /*f820*/  LDSM.16.MT88.4 R16, [R228+0x8800] ;  /* 0x00880000e410783b */ /* 0x000ee20000004200 */
[----:B------:R-:W-:Y:S02]  /*f830*/  MOV R30, R150 ;  /* 0x00000096001e7202 */ /* 0x000fe40000000f00 */
[----:B------:R-:W-:Y:S04]  /*f840*/  MOV R32, R143 ;  /* 0x0000008f00207202 */ /* 0x000fe80000000f00 */
[----:B------:R-:W-:Y:S01]  /*f850*/  MOV R33, R142 ;  /* 0x0000008e00217202 */ /* 0x000fe20000000f00 */
[----:B------:R-:W-:Y:S01]  /*f860*/  FADD.FTZ R0, R32, R0 ;  /* 0x0000000020007221 */ /* 0x000fe20000010000 */
[----:B------:R-:W-:Y:S02]  /*f870*/  MOV R34, R141 ;  /* 0x0000008d00227202 */ /* 0x000fe40000000f00 */
[----:B------:R-:W-:Y:S02]  /*f880*/  MOV R35, R140 ;  /* 0x0000008c00237202 */ /* 0x000fe40000000f00 */
[C---:B------:R-:W-:Y:S03]  /*f890*/  HMMA.16816.F32 R140, R104.reuse, R144, R36 ;  /* 0x00000090688c723c */ /* 0x040fe60000001824 */
[----:B------:R-:W-:Y:S01]  /*f8a0*/  MOV R31, R149 ;  /* 0x00000095001f7202 */ /* 0x000fe20000000f00 */
[----:B------:R-:W-:Y:S03]  /*f8b0*/  FADD.FTZ R0, R34, R0 ;  /* 0x0000000022007221 */ /* 0x000fe60000010000 */
        /* <DEDUP_REMOVED lines=13> */
[C---:B------:R-:W-:Y:S01]  /*f990*/  HMMA.16816.F32 R56, R104.reuse, R6, R56 ;  /* 0x000000066838723c */ /* 0x040fe20000001838 */
[----:B------:R-:W4:Y:S03]  /*f9a0*/  LDSM.16.MT88.4 R4, [R227+0x8800] ;  /* 0x00880000e304783b */ /* 0x000f260000004200 */
[----:B------:R-:W-:Y:S02]  /*f9b0*/  FADD.FTZ R0, R219, R0 ;  /* 0x00000000db007221 */ /* 0x000fe40000010000 */
[----:B------:R-:W-:Y:S02]  /*f9c0*/  FADD.FTZ R2, R31, R2 ;  /* 0x000000021f027221 */ /* 0x000fe40000010000 */
[C---:B------:R-:W-:Y:S04]  /*f9d0*/  HMMA.16816.F32 R60, R104.reuse, R8, R60 ;  /* 0x00000008683c723c */ /* 0x040fe8000000183c */
[----:B------:R-:W-:Y:S02]  /*f9e0*/  FADD.FTZ R2, R24, R2 ;  /* 0x0000000218027221 */ /* 0x000fe40000010000 */
[----:B------:R-:W-:Y:S02]  /*f9f0*/  FADD.FTZ R0, R218, R0 ;  /* 0x00000000da007221 */ /* 0x000fe40000010000 */
[C---:B------:R-:W-:Y:S01]  /*fa00*/  HMMA.16816.F32 R64, R104.reuse, R10, R64 ;  /* 0x0000000a6840723c */ /* 0x040fe20000001840 */
[----:B------:R-:W1:Y:S03]  /*fa10*/  LDSM.16.MT88.4 R8, [R230+0x8800] ;  /* 0x00880000e608783b */ /* 0x000e660000004200 */
[----:B------:R-:W-:Y:S02]  /*fa20*/  FADD.FTZ R2, R25, R2 ;  /* 0x0000000219027221 */ /* 0x000fe40000010000 */
[----:B------:R-:W-:Y:S02]  /*fa30*/  FADD.FTZ R0, R217, R0 ;  /* 0x00000000d9007221 */ /* 0x000fe40000010000 */
[C---:B--2---:R-:W-:Y:S04]  /*fa40*/  HMMA.16816.F32 R68, R104.reuse, R12, R68 ;  /* 0x0000000c6844723c */ /* 0x044fe80000001844 */
[----:B------:R-:W-:Y:S02]  /*fa50*/  FADD.FTZ R2, R26, R2 ;  /* 0x000000021a027221 */ /* 0x000fe40000010000 */
[----:B------:R-:W-:Y:S02]  /*fa60*/  FADD.FTZ R0, R216, R0 ;  /* 0x00000000d8007221 */ /* 0x000fe40000010000 */
[C---:B------:R-:W-:Y:S04]  /*fa70*/  HMMA.16816.F32 R72, R104.reuse, R14, R72 ;  /* 0x0000000e6848723c */ /* 0x040fe80000001848 */
[----:B------:R-:W-:Y:S02]  /*fa80*/  FADD.FTZ R2, R27, R2 ;  /* 0x000000021b027221 */ /* 0x000fe40000010000 */
[----:B------:R-:W-:Y:S02]  /*fa90*/  FADD.FTZ R0, R214, R0 ;  /* 0x00000000d6007221 */ /* 0x000fe40000010000 */
[C---:B---3--:R-:W-:Y:S04]  /*faa0*/  HMMA.16816.F32 R76, R104.reuse, R16, R76 ;  /* 0x00000010684c723c */ /* 0x048fe8000000184c */
[----:B------:R-:W-:Y:S02]  /*fab0*/  FADD.FTZ R2, R20, R2 ;  /* 0x0000000214027221 */ /* 0x000fe40000010000 */
[----:B------:R-:W-:Y:S02]  /*fac0*/  FADD.FTZ R0, R213, R0 ;  /* 0x00000000d5007221 */ /* 0x000fe40000010000 */
[C---:B------:R-:W-:Y:S04]  /*fad0*/  HMMA.16816.F32 R80, R104.reuse, R18, R80 ;  /* 0x000000126850723c */ /* 0x040fe80000001850 */
[----:B------:R-:W-:Y:S02]  /*fae0*/  FADD.FTZ R2, R21, R2 ;  /* 0x0000000215027221 */ /* 0x000fe40000010000 */
[----:B------:R-:W-:Y:S02]  /*faf0*/  FADD.FTZ R0, R209, R0 ;  /* 0x00000000d1007221 */ /* 0x000fe40000010000 */
[C---:B----4-:R-:W-:Y:S04]  /*fb00*/  HMMA.16816.F32 R84, R104.reuse, R4, R84 ;  /* 0x000000046854723c */ /* 0x050fe80000001854 */
[----:B------:R-:W-:Y:S02]  /*fb10*/  FADD.FTZ R2, R22, R2 ;  /* 0x0000000216027221 */ /* 0x000fe40000010000 */
[----:B------:R-:W-:Y:S02]  /*fb20*/  FADD.FTZ R0, R208, R0 ;  /* 0x00000000d0007221 */ /* 0x000fe40000010000 */
[----:B------:R-:W-:Y:S01]  /*fb30*/  FADD.FTZ R2, R23, R2 ;  /* 0x0000000217027221 */ /* 0x000fe20000010000 */
[C---:B------:R-:W-:Y:S03]  /*fb40*/  HMMA.16816.F32 R88, R104.reuse, R6, R88 ;  /* 0x000000066858723c */ /* 0x040fe60000001858 */
[----:B------:R-:W-:Y:S02]  /*fb50*/  FADD.FTZ R2, R3, R2 ;  /* 0x0000000203027221 */ /* 0x000fe40000010000 */
[----:B------:R-:W-:Y:S02]  /*fb60*/  FADD.FTZ R0, R167, R0 ;  /* 0x00000000a7007221 */ /* 0x000fe40000010000 */
[----:B------:R-:W-:Y:S01]  /*fb70*/  FADD.FTZ R2, R223, R2 ;  /* 0x00000002df027221 */ /* 0x000fe20000010000 */
[C---:B-1----:R-:W-:Y:S04]  /*fb80*/  HMMA.16816.F32 R92, R104.reuse, R8, R92 ;  /* 0x00000008685c723c */ /* 0x042fe8000000185c */
        /* <DEDUP_REMOVED lines=16> */
.L_x_841:
[----:B------:R-:W-:Y:S02]  /*fc90*/  MOV R7, 0x1f ;  /* 0x0000001f00077802 */ /* 0x000fe40000000f00 */
[----:B------:R-:W-:Y:S01]  /*fca0*/  MOV R6, 0xffffffff ;  /* 0xffffffff00067802 */ /* 0x000fe20000000f00 */
[----:B------:R-:W-:Y:S05]  /*fcb0*/  BRA.DIV ~URZ, `(.L_x_843) ;  /* 0x000023327f007947 */ /* 0x000fea000b800000 */
[----:B-1----:R-:W2:Y:S04]  /*fcc0*/  LDL R2, [R1+0x18] ;  /* 0x0000180001027983 */ /* 0x002ea80000100800 */
[----:B--2---:R1:W2:Y:S02]  /*fcd0*/  SHFL.BFLY PT, R0, R2, 0x2, 0x1f ;  /* 0x0c401f0002007f89 */ /* 0x0042a400000e0000 */
.L_x_857:
[----:B-1----:R-:W3:Y:S02]  /*fce0*/  LDL.LU R2, [R1+0x18] ;  /* 0x0000180001027983 */ /* 0x002ee40000300800 */
[----:B--23--:R-:W-:Y:S01]  /*fcf0*/  FADD.FTZ R0, R0, R2 ;  /* 0x0000000200007221 */ /* 0x00cfe20000010000 */
[----:B------:R-:W-:Y:S05]  /*fd00*/  BRA.DIV ~URZ, `(.L_x_844) ;  /* 0x000023427f007947 */ /* 0x000fea000b800000 */
[----:B------:R-:W2:Y:S04]  /*fd10*/  LDL.LU R5, [R1+0x1c] ;  /* 0x00001c0001057983 */ /* 0x000ea80000300800 */
[----:B------:R-:W1:Y:S02]  /*fd20*/  SHFL.BFLY PT, R2, R0, 0x1, 0x1f ;  /* 0x0c201f0000027f89 */ /* 0x000e6400000e0000 */
[----:B-1----:R-:W-:-:S02]  /*fd30*/  FADD.FTZ R0, R0, R2 ;  /* 0x0000000200007221 */ /* 0x002fc40000010000 */
[----:B--2---:R-:W1:Y:S02]  /*fd40*/  SHFL.BFLY PT, R4, R5, 0x2, 0x1f ;  /* 0x0c401f0005047f89 */ /* 0x004e6400000e0000 */
[----:B-1----:R-:W-:-:S05]  /*fd50*/  FADD.FTZ R4, R4, R5 ;  /* 0x0000000504047221 */ /* 0x002fca0000010000 */
[----:B------:R1:W2:Y:S02]  /*fd60*/  SHFL.BFLY PT, R3, R4, 0x1, 0x1f ;  /* 0x0c201f0004037f89 */ /* 0x0002a400000e0000 */
.L_x_858:
[----:B------:R-:W-:Y:S01]  /*fd70*/  FSETP.NE.FTZ.AND P1, PT, R0, RZ, PT ;  /* 0x000000ff0000720b */ /* 0x000fe20003f35000 */
[----:B--2---:R-:W-:Y:S01]  /*fd80*/  FADD.FTZ R3, R3, R4 ;  /* 0x0000000403037221 */ /* 0x004fe20000010000 */
[----:B------:R-:W-:Y:S02]  /*fd90*/  MOV R2, RZ ;  /* 0x000000ff00027202 */ /* 0x000fe40000000f00 */
[----:B------:R-:W-:Y:S02]  /*fda0*/  MOV R16, 0xff800000 ;  /* 0xff80000000107802 */ /* 0x000fe40000000f00 */
[----:B------:R-:W-:Y:S02]  /*fdb0*/  FSETP.NE.FTZ.AND P0, PT, R3, RZ, PT ;  /* 0x000000ff0300720b */ /* 0x000fe40003f15000 */
[----:B------:R-:W-:-:S05]  /*fdc0*/  MOV R15, 0xff800000 ;  /* 0xff800000000f7802 */ /* 0x000fca0000000f00 */
[----:B------:R-:W2:Y:S01]  /*fdd0*/  @P1 MUFU.RCP R2, R0 ;  /* 0x0000000000021308 */ /* 0x000ea20000001000 */
[----:B-1----:R-:W-:-:S05]  /*fde0*/  @P1 MOV R4, 0x3f317218 ;  /* 0x3f31721800041802 */ /* 0x002fca0000000f00 */
[----:B------:R-:W-:Y:S02]  /*fdf0*/  @P1 FMUL.FTZ R4, R4, c[0x0][0x2d0] ;  /* 0x0000b40004041a20 */ /* 0x000fe40000410000 */
[----:B------:R1:W3:Y:S01]  /*fe00*/  @P1 MUFU.LG2 R5, R0 ;  /* 0x0000000000051308 */ /* 0x0002e20000000c00 */
[C---:B--2---:R-:W-:Y:S02]  /*fe10*/  FMUL.FTZ R108, R2.reuse, R108 ;  /* 0x0000006c026c7220 */ /* 0x044fe40000410000 */
[C---:B------:R-:W-:Y:S02]  /*fe20*/  FMUL.FTZ R109, R2.reuse, R109 ;  /* 0x0000006d026d7220 */ /* 0x040fe40000410000 */
[C---:B------:R-:W-:Y:S02]  /*fe30*/  FMUL.FTZ R112, R2.reuse, R112 ;  /* 0x0000007002707220 */ /* 0x040fe40000410000 */
[C---:B------:R-:W-:Y:S01]  /*fe40*/  FMUL.FTZ R113, R2.reuse, R113 ;  /* 0x0000007102717220 */ /* 0x040fe20000410000 */
[----:B-1----:R-:W-:Y:S01]  /*fe50*/  MOV R0, RZ ;  /* 0x000000ff00007202 */ /* 0x002fe20000000f00 */
[----:B------:R-:W-:-:S02]  /*fe60*/  FMUL.FTZ R116, R2, R116 ;  /* 0x0000007402747220 */ /* 0x000fc40000410000 */
[C---:B------:R-:W-:Y:S02]  /*fe70*/  FMUL.FTZ R117, R2.reuse, R117 ;  /* 0x0000007502757220 */ /* 0x040fe40000410000 */
[C---:B------:R-:W-:Y:S01]  /*fe80*/  FMUL.FTZ R120, R2.reuse, R120 ;  /* 0x0000007802787220 */ /* 0x040fe20000410000 */
[----:B------:R-:W1:Y:S01]  /*fe90*/  @P0 MUFU.RCP R0, R3 ;  /* 0x0000000300000308 */ /* 0x000e620000001000 */
        /* <DEDUP_REMOVED lines=40> */
[----:B------:R-:W-:Y:S02]  /*10120*/  FMUL.FTZ R97, R2, R97 ;  /* 0x0000006102617220 */ /* 0x000fe40000410000 */
[----:B------:R2:W4:Y:S01]  /*10130*/  @P0 MUFU.LG2 R2, R3 ;  /* 0x0000000300020308 */ /* 0x0005220000000c00 */
[----:B---3--:R-:W-:Y:S02]  /*10140*/  @P1 FMUL.FTZ R5, R5, 0.69314718246459960938 ;  /* 0x3f31721805051820 */ /* 0x008fe40000410000 */
[----:B-1----:R-:W-:Y:S02]  /*10150*/  FMUL.FTZ R110, R0, R110 ;  /* 0x0000006e006e7220 */ /* 0x002fe40000410000 */
[----:B------:R-:W-:Y:S01]  /*10160*/  @P1 FFMA.FTZ R16, R4, R101, R5 ;  /* 0x0000006504101223 */ /* 0x000fe20000010005 */
[----:B------:R-:W-:Y:S01]  /*10170*/  MOV R4, 0x1 ;  /* 0x0000000100047802 */ /* 0x000fe20000000f00 */
[C---:B------:R-:W-:Y:S02]  /*10180*/  FMUL.FTZ R111, R0.reuse, R111 ;  /* 0x0000006f006f7220 */ /* 0x040fe40000410000 */
[----:B------:R-:W-:-:S02]  /*10190*/  FMUL.FTZ R114, R0, R114 ;  /* 0x0000007200727220 */ /* 0x000fc40000410000 */
[C---:B------:R-:W-:Y:S02]  /*101a0*/  FMUL.FTZ R115, R0.reuse, R115 ;  /* 0x0000007300737220 */ /* 0x040fe40000410000 */
[C---:B------:R-:W-:Y:S02]  /*101b0*/  FMUL.FTZ R118, R0.reuse, R118 ;  /* 0x0000007600767220 */ /* 0x040fe40000410000 */
[----:B------:R-:W-:Y:S01]  /*101c0*/  FMUL.FTZ R119, R0, R119 ;  /* 0x0000007700777220 */ /* 0x000fe20000410000 */
[----:B--2---:R-:W-:Y:S01]  /*101d0*/  @P0 MOV R3, 0x3f317218 ;  /* 0x3f31721800030802 */ /* 0x004fe20000000f00 */
[----:B----4-:R-:W-:Y:S02]  /*101e0*/  @P0 FMUL.FTZ R2, R2, 0.69314718246459960938 ;  /* 0x3f31721802020820 */ /* 0x010fe40000410000 */
[----:B------:R-:W-:Y:S02]  /*101f0*/  FMUL.FTZ R122, R0, R122 ;  /* 0x0000007a007a7220 */ /* 0x000fe40000410000 */
[----:B------:R-:W-:-:S02]  /*10200*/  @P0 FMUL.FTZ R3, R3, c[0x0][0x2d0] ;  /* 0x0000b40003030a20 */ /* 0x000fc40000410000 */
        /* <DEDUP_REMOVED lines=41> */
[----:B------:R-:W-:Y:S01]  /*104a0*/  PRMT R0, R4, 0x7610, R0 ;  /* 0x0000761004007816 */ /* 0x000fe20000000000 */
[----:B------:R-:W-:-:S02]  /*104b0*/  @P0 FFMA.FTZ R15, R3, R100, R2 ;  /* 0x00000064030f0223 */ /* 0x000fc40000010002 */
.L_x_836:
[----:B--2---:R2:W5:Y:S01]  /*104c0*/  LDL R7, [R1+0x5c] ;  /* 0x00005c0001077983 */ /* 0x0045620000100800 */
        /* <DEDUP_REMOVED lines=17> */
[----:B------:R2:W-:Y:S02]  /*105e0*/  STL [R1+0x5c], R7 ;  /* 0x00005c0701007387 */ /* 0x0005e40000100800 */
.L_x_846:
[----:B--2---:R-:W-:Y:S05]  /*105f0*/  BSYNC B0 ;  /* 0x0000000000007941 */ /* 0x004fea0003800000 */
.L_x_845:
[----:B------:R-:W-:Y:S01]  /*10600*/  PRMT R0, R0, 0x9910, RZ ;  /* 0x0000991000007816 */ /* 0x000fe200000000ff */
[----:B------:R-:W-:Y:S01]  /*10610*/  BSSY B1, `(.L_x_847) ;  /* 0x000018a000017945 */ /* 0x000fe20003800000 */
[----:B-----5:R-:W-:Y:S01]  /*10620*/  IMAD.MOV.U32 R57, RZ, RZ, R7 ;  /* 0x000000ffff397224 */ /* 0x020fe200078e0007 */
[----:B------:R-:W-:Y:S01]  /*10630*/  MOV R101, 0x1f ;  /* 0x0000001f00657802 */ /* 0x000fe20000000f00 */
[----:B------:R-:W-:Y:S01]  /*10640*/  IMAD.MOV.U32 R106, RZ, RZ, RZ ;  /* 0x000000ffff6a7224 */ /* 0x000fe200078e00ff */
[----:B------:R-:W-:Y:S01]  /*10650*/  ISETP.NE.AND P0, PT, R0, RZ, PT ;  /* 0x000000ff0000720c */ /* 0x000fe20003f05270 */
[----:B------:R-:W-:-:S12]  /*10660*/  IMAD.MOV.U32 R100, RZ, RZ, -0x1 ;  /* 0xffffffffff647424 */ /* 0x000fd800078e00ff */
[----:B------:R-:W-:Y:S05]  /*10670*/  @!P0 BRA `(.L_x_848) ;  /* 0x0000157000008947 */ /* 0x000fea0003800000 */
[----:B------:R-:W-:Y:S01]  /*10680*/  WARPSYNC 0xffffffff ;  /* 0xffffffff00007948 */ /* 0x000fe20003800000 */
[----:B------:R-:W-:Y:S06]  /*10690*/  BAR.SYNC.DEFER_BLOCKING 0x1, 0x100 ;  /* 0x0044000000007b1d */ /* 0x000fec0000010000 */
[----:B------:R-:W-:Y:S05]  /*106a0*/  BRA.CONV ~URZ, `(.L_x_849) ;  /* 0x000000537f007947 */ /* 0x000fea000b800000 */
[----:B------:R-:W-:Y:S02]  /*106b0*/  SHF.R.S32.HI R0, RZ, 0x1f, R6 ;  /* 0x0000001fff007819 */ /* 0x000fe40000011406 */
[----:B------:R-:W-:Y:S02]  /*106c0*/  MOV R2, 0x10700 ;  /* 0x0001070000027802 */ /* 0x000fe40000000f00 */
[----:B------:R-:W-:-:S04]  /*106d0*/  LEA.HI R0, R0, R6, RZ, 0x7 ;  /* 0x0000000600007211 */ /* 0x000fc800078f38ff */
[----:B------:R-:W-:Y:S02]  /*106e0*/  SHF.R.S32.HI R0, RZ, 0x7, R0 ;  /* 0x00000007ff007819 */ /* 0x000fe40000011400 */
[----:B-1----:R-:W-:Y:S05]  /*106f0*/  CALL.REL.NOINC `($__internal_17_$__cuda_sm70_shflsync_idx_p) ;  /* 0x00001af000007944 */ /* 0x002fea0003c00000 */
.L_x_849:
[----:B------:R-:W3:Y:S04]  /*10700*/  LDL R8, [R1+0x68] ;  /* 0x0000680001087983 */ /* 0x000ee80000100800 */
[----:B------:R-:W4:Y:S04]  /*10710*/  LDL.LU R5, [R1+0x44] ;  /* 0x0000440001057983 */ /* 0x000f280000300800 */
[----:B-1----:R-:W5:Y:S04]  /*10720*/  LDL.LU R11, [R1+0x48] ;  /* 0x00004800010b7983 */ /* 0x002f680000300800 */
[----:B--2---:R-:W2:Y:S04]  /*10730*/  LDL.LU R17, [R1+0x4c] ;  /* 0x00004c0001117983 */ /* 0x004ea80000300800 */
[----:B------:R-:W3:Y:S01]  /*10740*/  LDL.LU R19, [R1+0x58] ;  /* 0x0000580001137983 */ /* 0x000ee20000300800 */
[----:B------:R-:W-:-:S03]  /*10750*/  IMAD.MOV.U32 R3, RZ, RZ, 0x1 ;  /* 0x00000001ff037424 */ /* 0x000fc600078e00ff */
[----:B------:R-:W2:Y:S02]  /*10760*/  LDL R18, [R1+0x6c] ;  /* 0x00006c0001127983 */ /* 0x000ea40000100800 */
[----:B------:R-:W-:Y:S02]  /*10770*/  ISETP.NE.AND P1, PT, R3, c[0x0][0x4e8], PT ;  /* 0x00013a0003007a0c */ /* 0x000fe40003f25270 */
[----:B------:R-:W2:Y:S04]  /*10780*/  LDL R107, [R1+0x24] ;  /* 0x00002400016b7983 */ /* 0x000ea80000100800 */
[----:B------:R-:W1:Y:S01]  /*10790*/  S2R R20, SR_TID.X ;  /* 0x0000000000147919 */ /* 0x000e620000002100 */
[----:B------:R-:W-:Y:S02]  /*107a0*/  ULDC UR5, c[0x0][0x4e8] ;  /* 0x00013a0000057ab9 */ /* 0x000fe40000000800 */
[----:B------:R-:W-:-:S02]  /*107b0*/  ULDC UR4, c[0x0][0x388] ;  /* 0x0000e20000047ab9 */ /* 0x000fc40000000800 */
[----:B------:R-:W-:Y:S01]  /*107c0*/  UIMAD UR4, UR5, UR4, URZ ;  /* 0x00000004050472a4 */ /* 0x000fe2000f8e023f */
[----:B------:R-:W-:Y:S01]  /*107d0*/  BSSY B0, `(.L_x_850) ;  /* 0x00000dd000007945 */ /* 0x000fe20003800000 */
[----:B----4-:R-:W-:Y:S01]  /*107e0*/  SHF.R.S32.HI R0, RZ, 0x1f, R5 ;  /* 0x0000001fff007819 */ /* 0x010fe20000011405 */
[----:B------:R-:W-:-:S04]  /*107f0*/  IMAD.WIDE.U32 R6, R5, c[0x0][0x4d0], RZ ;  /* 0x0001340005067a25 */ /* 0x000fc800078e00ff */
[C---:B------:R-:W-:Y:S02]  /*10800*/  IMAD R2, R0.reuse, c[0x0][0x4d0], RZ ;  /* 0x0001340000027a24 */ /* 0x040fe400078e02ff */
[----:B------:R-:W-:Y:S02]  /*10810*/  IMAD R4, R0, c[0x0][0x438], RZ ;  /* 0x00010e0000047a24 */ /* 0x000fe400078e02ff */
[----:B------:R-:W-:Y:S01]  /*10820*/  IMAD R3, R5, c[0x0][0x4d4], R2 ;  /* 0x0001350005037a24 */ /* 0x000fe200078e0202 */
[----:B-----5:R-:W-:Y:S01]  /*10830*/  SHF.R.S32.HI R2, RZ, 0x1f, R11 ;  /* 0x0000001fff027819 */ /* 0x020fe2000001140b */
[----:B---3--:R-:W-:Y:S02]  /*10840*/  IMAD.IADD R0, R8, 0x1, R19 ;  /* 0x0000000108007824 */ /* 0x008fe400078e0213 */
[----:B------:R-:W-:Y:S02]  /*10850*/  IMAD.IADD R7, R7, 0x1, R3 ;  /* 0x0000000107077824 */ /* 0x000fe400078e0203 */
[----:B------:R-:W-:-:S02]  /*10860*/  IMAD R9, R2, c[0x0][0x4d8], RZ ;  /* 0x0001360002097a24 */ /* 0x000fc400078e02ff */
[----:B------:R-:W-:-:S04]  /*10870*/  @P1 IMAD.HI.U32 R10, R0, c[0x0][0x4ec], RZ ;  /* 0x00013b00000a1a27 */ /* 0x000fc800078e00ff */
[----:B------:R-:W-:Y:S02]  /*10880*/  IMAD R8, R5, c[0x0][0x43c], R4 ;  /* 0x00010f0005087a24 */ /* 0x000fe400078e0204 */
[----:B------:R-:W-:Y:S01]  /*10890*/  IMAD.MOV.U32 R3, RZ, RZ, R0 ;  /* 0x000000ffff037224 */ /* 0x000fe200078e0000 */
[----:B------:R-:W-:Y:S01]  /*108a0*/  @P1 SHF.R.U32.HI R3, RZ, c[0x0][0x4f0], R10 ;  /* 0x00013c00ff031a19 */ /* 0x000fe2000001160a */
[C---:B------:R-:W-:Y:S02]  /*108b0*/  IMAD R9, R11.reuse, c[0x0][0x4dc], R9 ;  /* 0x000137000b097a24 */ /* 0x040fe400078e0209 */
[----:B------:R-:W-:-:S04]  /*108c0*/  IMAD.WIDE.U32 R6, R11, c[0x0][0x4d8], R6 ;  /* 0x000136000b067a25 */ /* 0x000fc800078e0006 */
[----:B------:R-:W-:-:S04]  /*108d0*/  IMAD.WIDE.U32 R4, R5, c[0x0][0x438], RZ ;  /* 0x00010e0005047a25 */ /* 0x000fc800078e00ff */
[----:B------:R-:W-:Y:S01]  /*108e0*/  IMAD.IADD R7, R7, 0x1, R9 ;  /* 0x0000000107077824 */ /* 0x000fe200078e0209 */
[----:B--2---:R-:W-:Y:S01]  /*108f0*/  SHF.R.S32.HI R9, RZ, 0x1f, R17 ;  /* 0x0000001fff097819 */ /* 0x004fe20000011411 */
[----:B------:R-:W-:Y:S02]  /*10900*/  IMAD.IADD R5, R5, 0x1, R8 ;  /* 0x0000000105057824 */ /* 0x000fe400078e0208 */
[----:B------:R-:W-:Y:S02]  /*10910*/  IMAD.MOV R8, RZ, RZ, -R3 ;  /* 0x000000ffff087224 */ /* 0x000fe400078e0a03 */
[----:B------:R-:W-:Y:S02]  /*10920*/  IMAD R2, R2, c[0x0][0x440], RZ ;  /* 0x0001100002027a24 */ /* 0x000fe400078e02ff */
[----:B------:R-:W-:Y:S02]  /*10930*/  IMAD R10, R9, c[0x0][0x4e0], RZ ;  /* 0x00013800090a7a24 */ /* 0x000fe400078e02ff */
[----:B------:R-:W-:-:S02]  /*10940*/  IMAD R8, R8, c[0x0][0x4e8], R0 ;  /* 0x00013a0008087a24 */ /* 0x000fc400078e0200 */
[----:B------:R-:W-:Y:S01]  /*10950*/  IMAD.WIDE.U32 R6, R17, c[0x0][0x4e0], R6 ;  /* 0x0001380011067a25 */ /* 0x000fe200078e0006 */
[----:B------:R-:W-:-:S03]  /*10960*/  SHF.R.S32.HI R12, RZ, 0x1f, R3 ;  /* 0x0000001fff0c7819 */ /* 0x000fc60000011403 */
[C---:B------:R-:W-:Y:S02]  /*10970*/  IMAD R14, R11.reuse, c[0x0][0x444], R2 ;  /* 0x000111000b0e7a24 */ /* 0x040fe400078e0202 */
[----:B------:R-:W-:Y:S01]  /*10980*/  IMAD.WIDE.U32 R4, R11, c[0x0][0x440], R4 ;  /* 0x000110000b047a25 */ /* 0x000fe200078e0004 */
[----:B------:R-:W-:Y:S02]  /*10990*/  SHF.R.S32.HI R13, RZ, 0x1f, R8 ;  /* 0x0000001fff0d7819 */ /* 0x000fe40000011408 */
[----:B------:R-:W-:Y:S01]  /*109a0*/  IADD3 R6, P0, R3, R6, RZ ;  /* 0x0000000603067210 */ /* 0x000fe20007f1e0ff */
[----:B------:R-:W-:Y:S02]  /*109b0*/  IMAD R11, R17, c[0x0][0x4e4], R10 ;  /* 0x00013900110b7a24 */ /* 0x000fe400078e020a */
[----:B------:R-:W-:-:S03]  /*109c0*/  @P1 IMAD.HI.U32 R10, R0, c[0x0][0x4ec], RZ ;  /* 0x00013b00000a1a27 */ /* 0x000fc600078e00ff */
[----:B------:R-:W-:Y:S01]  /*109d0*/  IADD3.X R7, R12, R7, R11, P0, !PT ;  /* 0x000000070c077210 */ /* 0x000fe200007fe40b */
[----:B------:R-:W-:Y:S02]  /*109e0*/  IMAD R9, R9, c[0x0][0x448], RZ ;  /* 0x0001120009097a24 */ /* 0x000fe400078e02ff */
[----:B------:R-:W-:Y:S01]  /*109f0*/  IMAD.MOV.U32 R2, RZ, RZ, R0 ;  /* 0x000000ffff027224 */ /* 0x000fe200078e0000 */
[----:B------:R-:W-:Y:S01]  /*10a00*/  @P1 SHF.R.U32.HI R2, RZ, c[0x0][0x4f0], R10 ;  /* 0x00013c00ff021a19 */ /* 0x000fe2000001160a */
[----:B------:R-:W-:Y:S02]  /*10a10*/  IMAD.IADD R5, R5, 0x1, R14 ;  /* 0x0000000105057824 */ /* 0x000fe400078e020e */
[----:B------:R-:W-:Y:S02]  /*10a20*/  IMAD R3, R13, c[0x0][0x4c8], RZ ;  /* 0x000132000d037a24 */ /* 0x000fe400078e02ff */
[C---:B------:R-:W-:Y:S02]  /*10a30*/  IMAD R10, R17.reuse, c[0x0][0x44c], R9 ;  /* 0x00011300110a7a24 */ /* 0x040fe400078e0209 */
[----:B------:R-:W-:Y:S01]  /*10a40*/  IMAD.WIDE.U32 R4, R17, c[0x0][0x448], R4 ;  /* 0x0001120011047a25 */ /* 0x000fe200078e0004 */
[----:B-1----:R-:W-:-:S03]  /*10a50*/  SHF.R.S32.HI R17, RZ, 0x1f, R20 ;  /* 0x0000001fff117819 */ /* 0x002fc60000011414 */
[C---:B------:R-:W-:Y:S02]  /*10a60*/  IMAD R9, R8.reuse, c[0x0][0x4cc], R3 ;  /* 0x0001330008097a24 */ /* 0x040fe400078e0203 */
[----:B------:R-:W-:Y:S01]  /*10a70*/  IMAD.WIDE.U32 R6, R8, c[0x0][0x4c8], R6 ;  /* 0x0001320008067a25 */ /* 0x000fe200078e0006 */
[----:B------:R-:W-:-:S03]  /*10a80*/  SHF.R.S32.HI R8, RZ, 0x1f, R2 ;  /* 0x0000001fff087819 */ /* 0x000fc60000011402 */
[----:B------:R-:W-:Y:S02]  /*10a90*/  IMAD.MOV R3, RZ, RZ, -R2 ;  /* 0x000000ffff037224 */ /* 0x000fe400078e0a02 */
[----:B------:R-:W-:Y:S01]  /*10aa0*/  IMAD.IADD R5, R5, 0x1, R10 ;  /* 0x0000000105057824 */ /* 0x000fe200078e020a */
[----:B------:R-:W-:Y:S01]  /*10ab0*/  LEA R10, P0, R6, c[0x0][0x4a8], 0x2 ;  /* 0x00012a00060a7a11 */ /* 0x000fe200078010ff */
[----:B------:R-:W-:Y:S01]  /*10ac0*/  IMAD.IADD R9, R7, 0x1, R9 ;  /* 0x0000000107097824 */ /* 0x000fe200078e0209 */
[----:B------:R-:W-:Y:S01]  /*10ad0*/  LEA.HI R17, R17, R20, RZ, 0x5 ;  /* 0x0000001411117211 */ /* 0x000fe200078f28ff */
[----:B------:R-:W-:Y:S02]  /*10ae0*/  IMAD R7, R3, c[0x0][0x4e8], R0 ;  /* 0x00013a0003077a24 */ /* 0x000fe400078e0200 */
[----:B------:R-:W-:Y:S01]  /*10af0*/  IMAD R0, R8, c[0x0][0x430], RZ ;  /* 0x00010c0008007a24 */ /* 0x000fe200078e02ff */
[----:B------:R-:W-:Y:S02]  /*10b00*/  LEA.HI.X R6, R6, c[0x0][0x4ac], R9, 0x2, P0 ;  /* 0x00012b0006067a11 */ /* 0x000fe400000f1409 */
[----:B------:R-:W-:Y:S01]  /*10b10*/  LOP3.LUT R17, R17, 0xffffffe0, RZ, 0xc0, !PT ;  /* 0xffffffe011117812 */ /* 0x000fe200078ec0ff */
[----:B------:R-:W-:-:S02]  /*10b20*/  IMAD R0, R2, c[0x0][0x434], R0 ;  /* 0x00010d0002007a24 */ /* 0x000fc400078e0200 */
[----:B------:R-:W-:Y:S01]  /*10b30*/  IMAD.WIDE.U32 R2, R2, c[0x0][0x430], R4 ;  /* 0x00010c0002027a25 */ /* 0x000fe200078e0004 */
[----:B------:R-:W-:Y:S04]  /*10b40*/  SHFL.IDX PT, R8, R10, RZ, 0x1c1f ;  /* 0x001c1fff0a087589 */ /* 0x000fe800000e0000 */
[----:B------:R-:W1:Y:S01]  /*10b50*/  SHFL.IDX PT, R9, R6, RZ, 0x1c1f ;  /* 0x001c1fff06097589 */ /* 0x000e6200000e0000 */
[----:B------:R-:W-:Y:S02]  /*10b60*/  IMAD.IADD R17, R20, 0x1, -R17 ;  /* 0x0000000114117824 */ /* 0x000fe400078e0a11 */
[----:B------:R-:W-:Y:S01]  /*10b70*/  IMAD.IADD R3, R3, 0x1, R0 ;  /* 0x0000000103037824 */ /* 0x000fe200078e0200 */
[----:B------:R-:W-:Y:S01]  /*10b80*/  SHFL.IDX PT, R4, R10, 0x1, 0x1c1f ;  /* 0x003c1f000a047f89 */ /* 0x000fe200000e0000 */
[----:B------:R-:W-:-:S03]  /*10b90*/  IMAD.IADD R0, R18, 0x1, R19 ;  /* 0x0000000112007824 */ /* 0x000fc600078e0213 */
[----:B------:R2:W3:Y:S01]  /*10ba0*/  SHFL.IDX PT, R5, R6, 0x1, 0x1c1f ;  /* 0x003c1f0006057f89 */ /* 0x0004e200000e0000 */
[----:B------:R-:W-:Y:S01]  /*10bb0*/  LOP3.LUT P3, RZ, R17, 0x3, RZ, 0xc0, !PT ;  /* 0x0000000311ff7812 */ /* 0x000fe2000786c0ff */
[----:B------:R-:W-:-:S03]  /*10bc0*/  IMAD.WIDE.U32 R2, R7, c[0x0][0x428], R2 ;  /* 0x00010a0007027a25 */ /* 0x000fc600078e0002 */
[C---:B------:R-:W-:Y:S02]  /*10bd0*/  ISETP.GE.OR P4, PT, R0.reuse, UR4, P3 ;  /* 0x0000000400007c0c */ /* 0x040fe40009f86670 */
[----:B------:R-:W-:Y:S02]  /*10be0*/  ISETP.GE.AND P1, PT, R0, UR4, PT ;  /* 0x0000000400007c0c */ /* 0x000fe4000bf26270 */
[----:B--2---:R-:W-:-:S05]  /*10bf0*/  SHF.R.S32.HI R6, RZ, 0x1f, R7 ;  /* 0x0000001fff067819 */ /* 0x004fca0000011407 */
[----:B------:R-:W-:Y:S01]  /*10c00*/  IMAD R10, R6, c[0x0][0x428], RZ ;  /* 0x00010a00060a7a24 */ /* 0x000fe200078e02ff */
[----:B------:R-:W-:-:S03]  /*10c10*/  IADD3 R6, R0, 0x8, RZ ;  /* 0x0000000800067810 */ /* 0x000fc60007ffe0ff */
[----:B------:R-:W-:Y:S01]  /*10c20*/  IMAD R10, R7, c[0x0][0x42c], R10 ;  /* 0x00010b00070a7a24 */ /* 0x000fe200078e020a */
[----:B------:R-:W-:Y:S02]  /*10c30*/  ISETP.GE.OR P3, PT, R6, UR4, P3 ;  /* 0x0000000406007c0c */ /* 0x000fe40009f66670 */
[----:B------:R-:W-:Y:S01]  /*10c40*/  LEA R37, P2, R2, c[0x0][0x400], 0x2 ;  /* 0x0001000002257a11 */ /* 0x000fe200078410ff */
[----:B------:R-:W-:Y:S01]  /*10c50*/  IMAD.IADD R3, R3, 0x1, R10 ;  /* 0x0000000103037824 */ /* 0x000fe200078e020a */
[----:B-1----:R1:W-:Y:S01]  /*10c60*/  @!P4 ST.E [R8.64], R16 ;  /* 0x000000100800c985 */ /* 0x0023e2000c101908 */
[----:B------:R-:W-:-:S03]  /*10c70*/  ISETP.GE.AND P0, PT, R6, UR4, PT ;  /* 0x0000000406007c0c */ /* 0x000fc6000bf06270 */
[----:B------:R-:W-:Y:S02]  /*10c80*/  LEA.HI.X R32, R2, c[0x0][0x404], R3, 0x2, P2 ;  /* 0x0001010002207a11 */ /* 0x000fe400010f1403 */
[C---:B------:R-:W-:Y:S01]  /*10c90*/  IADD3 R25, R107.reuse, 0x8, RZ ;  /* 0x000000086b197810 */ /* 0x040fe20007ffe0ff */
[----:B------:R-:W2:Y:S01]  /*10ca0*/  SHFL.IDX PT, R2, R37, RZ, 0x1c1f ;  /* 0x001c1fff25027589 */ /* 0x000ea200000e0000 */
[C---:B------:R-:W-:Y:S02]  /*10cb0*/  IADD3 R24, R107.reuse, 0x10, RZ ;  /* 0x000000106b187810 */ /* 0x040fe40007ffe0ff */
[C---:B------:R-:W-:Y:S01]  /*10cc0*/  IADD3 R23, R107.reuse, 0x18, RZ ;  /* 0x000000186b177810 */ /* 0x040fe20007ffe0ff */
[----:B---3--:R3:W-:Y:S01]  /*10cd0*/  @!P3 ST.E [R4.64], R15 ;  /* 0x0000000f0400b985 */ /* 0x0087e2000c101908 */
[C---:B------:R-:W-:Y:S02]  /*10ce0*/  IADD3 R22, R107.reuse, 0x20, RZ ;  /* 0x000000206b167810 */ /* 0x040fe40007ffe0ff */
[C---:B------:R-:W-:Y:S01]  /*10cf0*/  IADD3 R21, R107.reuse, 0x28, RZ ;  /* 0x000000286b157810 */ /* 0x040fe20007ffe0ff */
[----:B------:R4:W2:Y:S01]  /*10d00*/  SHFL.IDX PT, R3, R32, RZ, 0x1c1f ;  /* 0x001c1fff20037589 */ /* 0x0008a200000e0000 */
[----:B------:R-:W-:-:S02]  /*10d10*/  IADD3 R20, R107, 0x30, RZ ;  /* 0x000000306b147810 */ /* 0x000fc40007ffe0ff */
[C---:B------:R-:W-:Y:S02]  /*10d20*/  IADD3 R19, R107.reuse, 0x38, RZ ;  /* 0x000000386b137810 */ /* 0x040fe40007ffe0ff */
        /* <DEDUP_REMOVED lines=9> */
[C---:B---3--:R-:W-:Y:S02]  /*10dc0*/  IADD3 R15, R107.reuse, 0x58, RZ ;  /* 0x000000586b0f7810 */ /* 0x048fe40007ffe0ff */
        /* <DEDUP_REMOVED lines=30> */
[----:B--2-4-:R-:W-:Y:S02]  /*10fb0*/  ISETP.GE.AND P5, PT, R107, c[0x0][0x3c8], PT ;  /* 0x0000f2006b007a0c */ /* 0x014fe40003fa6270 */
[----:B------:R-:W-:Y:S02]  /*10fc0*/  ISETP.GE.AND P1, PT, R25, c[0x0][0x3c8], PT ;  /* 0x0000f20019007a0c */ /* 0x000fe40003f26270 */
[----:B------:R-:W-:-:S02]  /*10fd0*/  ISETP.GE.AND P4, PT, R24, c[0x0][0x3c8], PT ;  /* 0x0000f20018007a0c */ /* 0x000fc40003f86270 */
[----:B------:R-:W-:-:S07]  /*10fe0*/  ISETP.GE.AND P2, PT, R23, c[0x0][0x3c8], PT ;  /* 0x0000f20017007a0c */ /* 0x000fce0003f46270 */
[----:B------:R-:W-:Y:S02]  /*10ff0*/  @!P5 IMAD.WIDE R28, R107, 0x4, R2 ;  /* 0x000000046b1cd825 */ /* 0x000fe400078e0202 */
[----:B------:R-:W-:-:S03]  /*11000*/  @!P1 LEA R26, P3, R25, R2, 0x2 ;  /* 0x00000002191a9211 */ /* 0x000fc600078610ff */
[----:B------:R1:W-:Y:S01]  /*11010*/  @!P5 ST.E.64 [R28.64], R108 ;  /* 0x0000006c1c00d985 */ /* 0x0003e2000c101b08 */
[----:B------:R-:W-:Y:S02]  /*11020*/  @!P1 LEA.HI.X R27, R25, R3, R33, 0x2, P3 ;  /* 0x00000003191b9211 */ /* 0x000fe400018f1421 */
[----:B------:R-:W-:-:S03]  /*11030*/  ISETP.GE.AND P5, PT, R22, c[0x0][0x3c8], PT ;  /* 0x0000f20016007a0c */ /* 0x000fc60003fa6270 */
[----:B------:R2:W-:Y:S01]  /*11040*/  @!P1 ST.E.64 [R26.64], R112 ;  /* 0x000000701a009985 */ /* 0x0005e2000c101b08 */
[----:B------:R-:W-:Y:S02]  /*11050*/  ISETP.GE.AND P1, PT, R21, c[0x0][0x3c8], PT ;  /* 0x0000f20015007a0c */ /* 0x000fe40003f26270 */
[----:B-1----:R-:W-:-:S04]  /*11060*/  @!P4 LEA R28, P3, R24, R2, 0x2 ;  /* 0x00000002181cc211 */ /* 0x002fc800078610ff */
[----:B------:R-:W-:Y:S02]  /*11070*/  @!P4 LEA.HI.X R29, R24, R3, R34, 0x2, P3 ;  /* 0x00000003181dc211 */ /* 0x000fe400018f1422 */
[----:B--2---:R-:W-:-:S03]  /*11080*/  @!P2 LEA R26, P3, R23, R2, 0x2 ;  /* 0x00000002171aa211 */ /* 0x004fc600078610ff */
        /* <DEDUP_REMOVED lines=60> */
[----:B-1----:R-:W-:-:S04]  /*11450*/  @!P3 LEA R28, P4, R8, R2, 0x2 ;  /* 0x00000002081cb211 */ /* 0x002fc800078810ff */
[-C--:B------:R-:W-:Y:S02]  /*11460*/  @!P3 LEA.HI.X R29, R8, R3.reuse, R52, 0x2, P4 ;  /* 0x00000003081db211 */ /* 0x080fe400020f1434 */
[-C--:B--2---:R-:W-:Y:S02]  /*11470*/  @!P2 LEA R26, P1, R7, R2.reuse, 0x2 ;  /* 0x00000002071aa211 */ /* 0x084fe400078210ff */
[----:B------:R-:W-:Y:S01]  /*11480*/  ISETP.GE.AND P4, PT, R5, c[0x0][0x3c8], PT ;  /* 0x0000f20005007a0c */ /* 0x000fe20003f86270 */
[----:B------:R1:W-:Y:S01]  /*11490*/  @!P3 ST.E.64 [R28.64], R76 ;  /* 0x0000004c1c00b985 */ /* 0x0003e2000c101b08 */
[----:B------:R-:W-:Y:S02]  /*114a0*/  @!P2 LEA.HI.X R27, R7, R3, R51, 0x2, P1 ;  /* 0x00000003071ba211 */ /* 0x000fe400008f1433 */
[----:B------:R-:W-:Y:S02]  /*114b0*/  ISETP.GE.AND P3, PT, R4, c[0x0][0x3c8], PT ;  /* 0x0000f20004007a0c */ /* 0x000fe40003f66270 */
[----:B------:R-:W-:Y:S01]  /*114c0*/  @!P5 LEA R30, P1, R6, R2, 0x2 ;  /* 0x00000002061ed211 */ /* 0x000fe200078210ff */
[----:B------:R2:W-:Y:S01]  /*114d0*/  @!P2 ST.E.64 [R26.64], R80 ;  /* 0x000000501a00a985 */ /* 0x0005e2000c101b08 */
[----:B------:R-:W-:-:S02]  /*114e0*/  ISETP.GE.AND P2, PT, R0, c[0x0][0x3c8], PT ;  /* 0x0000f20000007a0c */ /* 0x000fc40003f46270 */
[----:B------:R-:W-:-:S05]  /*114f0*/  @!P5 LEA.HI.X R31, R6, R3, R53, 0x2, P1 ;  /* 0x00000003061fd211 */ /* 0x000fca00008f1435 */
[----:B------:R3:W-:Y:S01]  /*11500*/  @!P5 ST.E.64 [R30.64], R84 ;  /* 0x000000541e00d985 */ /* 0x0007e2000c101b08 */
[----:B-1----:R-:W-:-:S04]  /*11510*/  @!P4 LEA R28, P1, R5, R2, 0x2 ;  /* 0x00000002051cc211 */ /* 0x002fc800078210ff */
[----:B------:R-:W-:Y:S02]  /*11520*/  @!P4 LEA.HI.X R29, R5, R3, R54, 0x2, P1 ;  /* 0x00000003051dc211 */ /* 0x000fe400008f1436 */
[----:B--2---:R-:W-:-:S03]  /*11530*/  @!P3 LEA R26, P1, R4, R2, 0x2 ;  /* 0x00000002041ab211 */ /* 0x004fc600078210ff */
[----:B------:R3:W-:Y:S01]  /*11540*/  @!P4 ST.E.64 [R28.64], R88 ;  /* 0x000000581c00c985 */ /* 0x0007e2000c101b08 */
[----:B------:R-:W-:Y:S02]  /*11550*/  @!P3 LEA.HI.X R27, R4, R3, R55, 0x2, P1 ;  /* 0x00000003041bb211 */ /* 0x000fe400008f1437 */
[----:B------:R-:W-:-:S03]  /*11560*/  @!P2 LEA R2, P1, R0, R2, 0x2 ;  /* 0x000000020002a211 */ /* 0x000fc600078210ff */
[----:B------:R3:W-:Y:S01]  /*11570*/  @!P3 ST.E.64 [R26.64], R92 ;  /* 0x0000005c1a00b985 */ /* 0x0007e2000c101b08 */
[----:B------:R-:W-:-:S05]  /*11580*/  @!P2 LEA.HI.X R3, R0, R3, R56, 0x2, P1 ;  /* 0x000000030003a211 */ /* 0x000fca00008f1438 */
[----:B------:R3:W-:Y:S04]  /*11590*/  @!P2 ST.E.64 [R2.64], R96 ;  /* 0x000000600200a985 */ /* 0x0007e8000c101b08 */
.L_x_851:
[----:B--2-4-:R-:W-:Y:S05]  /*115a0*/  BSYNC B0 ;  /* 0x0000000000007941 */ /* 0x014fea0003800000 */
.L_x_850:
[----:B---3--:R1:W2:Y:S04]  /*115b0*/  SHFL.IDX PT, R3, R32, 0x1, 0x1c1f ;  /* 0x003c1f0020037f89 */ /* 0x0082a800000e0000 */
[----:B------:R1:W3:Y:S01]  /*115c0*/  SHFL.IDX PT, R2, R37, 0x1, 0x1c1f ;  /* 0x003c1f0025027f89 */ /* 0x0002e200000e0000 */
[----:B------:R-:W-:Y:S05]  /*115d0*/  @P0 BRA `(.L_x_852) ;  /* 0x000008d000000947 */ /* 0x000fea0003800000 */
[----:B------:R-:W-:Y:S02]  /*115e0*/  ISETP.GE.AND P1, PT, R25, c[0x0][0x3c8], PT ;  /* 0x0000f20019007a0c */ /* 0x000fe40003f26270 */
[----:B------:R-:W-:Y:S02]  /*115f0*/  ISETP.GE.AND P4, PT, R107, c[0x0][0x3c8], PT ;  /* 0x0000f2006b007a0c */ /* 0x000fe40003f86270 */
[----:B------:R-:W-:Y:S02]  /*11600*/  ISETP.GE.AND P0, PT, R24, c[0x0][0x3c8], PT ;  /* 0x0000f20018007a0c */ /* 0x000fe40003f06270 */
[----:B------:R-:W-:-:S02]  /*11610*/  ISETP.GE.AND P3, PT, R23, c[0x0][0x3c8], PT ;  /* 0x0000f20017007a0c */ /* 0x000fc40003f66270 */
[----:B------:R-:W-:-:S05]  /*11620*/  ISETP.GE.AND P2, PT, R22, c[0x0][0x3c8], PT ;  /* 0x0000f20016007a0c */ /* 0x000fca0003f46270 */
[----:B---3--:R-:W-:Y:S02]  /*11630*/  @!P1 LEA R28, P5, R25, R2, 0x2 ;  /* 0x00000002191c9211 */ /* 0x008fe400078a10ff */
[----:B--2---:R-:W-:Y:S02]  /*11640*/  @!P4 IMAD.WIDE R26, R107, 0x4, R2 ;  /* 0x000000046b1ac825 */ /* 0x004fe400078e0202 */
[----:B------:R-:W-:-:S03]  /*11650*/  @!P1 LEA.HI.X R29, R25, R3, R33, 0x2, P5 ;  /* 0x00000003191d9211 */ /* 0x000fc600028f1421 */
[----:B------:R2:W-:Y:S01]  /*11660*/  @!P4 ST.E.64 [R26.64], R110 ;  /* 0x0000006e1a00c985 */ /* 0x0005e2000c101b08 */
[----:B------:R-:W-:-:S03]  /*11670*/  ISETP.GE.AND P4, PT, R21, c[0x0][0x3c8], PT ;  /* 0x0000f20015007a0c */ /* 0x000fc60003f86270 */
[----:B------:R3:W-:Y:S01]  /*11680*/  @!P1 ST.E.64 [R28.64], R114 ;  /* 0x000000721c009985 */ /* 0x0007e2000c101b08 */
[CC--:B--2---:R-:W-:Y:S02]  /*11690*/  @!P0 LEA R26, P5, R24.reuse, R2.reuse, 0x2 ;  /* 0x00000002181a8211 */ /* 0x0c4fe400078a10ff */
[CC--:B---3--:R-:W-:Y:S02]  /*116a0*/  @!P3 LEA R28, P1, R23.reuse, R2.reuse, 0x2 ;  /* 0x00000002171cb211 */ /* 0x0c8fe400078210ff */
[-C--:B------:R-:W-:Y:S02]  /*116b0*/  @!P0 LEA.HI.X R27, R24, R3.reuse, R34, 0x2, P5 ;  /* 0x00000003181b8211 */ /* 0x080fe400028f1422 */
[----:B------:R-:W-:Y:S02]  /*116c0*/  @!P3 LEA.HI.X R29, R23, R3, R36, 0x2, P1 ;  /* 0x00000003171db211 */ /* 0x000fe400008f1424 */
[----:B------:R-:W-:Y:S01]  /*116d0*/  ISETP.GE.AND P1, PT, R20, c[0x0][0x3c8], PT ;  /* 0x0000f20014007a0c */ /* 0x000fe20003f26270 */
[----:B------:R2:W-:Y:S01]  /*116e0*/  @!P0 ST.E.64 [R26.64], R118 ;  /* 0x000000761a008985 */ /* 0x0005e2000c101b08 */
[----:B------:R-:W-:-:S02]  /*116f0*/  @!P2 LEA R30, P5, R22, R2, 0x2 ;  /* 0x00000002161ea211 */ /* 0x000fc400078a10ff */
[----:B------:R-:W-:Y:S01]  /*11700*/  ISETP.GE.AND P0, PT, R19, c[0x0][0x3c8], PT ;  /* 0x0000f20013007a0c */ /* 0x000fe20003f06270 */
[----:B------:R-:W-:Y:S01]  /*11710*/  @!P3 ST.E.64 [R28.64], R122 ;  /* 0x0000007a1c00b985 */ /* 0x000fe2000c101b08 */
[----:B------:R-:W-:Y:S02]  /*11720*/  @!P2 LEA.HI.X R31, R22, R3, R35, 0x2, P5 ;  /* 0x00000003161fa211 */ /* 0x000fe400028f1423 */
[----:B------:R-:W-:-:S03]  /*11730*/  ISETP.GE.AND P3, PT, R18, c[0x0][0x3c8], PT ;  /* 0x0000f20012007a0c */ /* 0x000fc60003f66270 */
[----:B------:R-:W-:Y:S01]  /*11740*/  @!P2 ST.E.64 [R30.64], R126 ;  /* 0x0000007e1e00a985 */ /* 0x000fe2000c101b08 */
[----:B------:R-:W-:Y:S02]  /*11750*/  ISETP.GE.AND P2, PT, R17, c[0x0][0x3c8], PT ;  /* 0x0000f20011007a0c */ /* 0x000fe40003f46270 */
[----:B--2---:R-:W-:-:S04]  /*11760*/  @!P4 LEA R26, P5, R21, R2, 0x2 ;  /* 0x00000002151ac211 */ /* 0x004fc800078a10ff */
[----:B------:R-:W-:Y:S02]  /*11770*/  @!P4 LEA.HI.X R27, R21, R3, R38, 0x2, P5 ;  /* 0x00000003151bc211 */ /* 0x000fe400028f1426 */
[----:B------:R-:W-:-:S03]  /*11780*/  @!P1 LEA R24, P5, R20, R2, 0x2 ;  /* 0x0000000214189211 */ /* 0x000fc600078a10ff */
[----:B------:R-:W-:Y:S01]  /*11790*/  @!P4 ST.E.64 [R26.64], R130 ;  /* 0x000000821a00c985 */ /* 0x000fe2000c101b08 */
[-C--:B------:R-:W-:Y:S02]  /*117a0*/  @!P1 LEA.HI.X R25, R20, R3.reuse, R39, 0x2, P5 ;  /* 0x0000000314199211 */ /* 0x080fe400028f1427 */
[CC--:B------:R-:W-:Y:S02]  /*117b0*/  @!P0 LEA R20, P5, R19.reuse, R2.reuse, 0x2 ;  /* 0x0000000213148211 */ /* 0x0c0fe400078a10ff */
[----:B------:R-:W-:Y:S01]  /*117c0*/  ISETP.GE.AND P4, PT, R14, c[0x0][0x3c8], PT ;  /* 0x0000f2000e007a0c */ /* 0x000fe20003f86270 */
[----:B------:R-:W-:Y:S01]  /*117d0*/  @!P1 ST.E.64 [R24.64], R134 ;  /* 0x0000008618009985 */ /* 0x000fe2000c101b08 */
[----:B------:R-:W-:Y:S02]  /*117e0*/  @!P0 LEA.HI.X R21, R19, R3, R40, 0x2, P5 ;  /* 0x0000000313158211 */ /* 0x000fe400028f1428 */
[----:B------:R-:W-:Y:S02]  /*117f0*/  @!P3 LEA R22, P5, R18, R2, 0x2 ;  /* 0x000000021216b211 */ /* 0x000fe400078a10ff */
[----:B------:R-:W-:Y:S01]  /*11800*/  ISETP.GE.AND P1, PT, R16, c[0x0][0x3c8], PT ;  /* 0x0000f20010007a0c */ /* 0x000fe20003f26270 */
[----:B------:R2:W-:Y:S01]  /*11810*/  @!P0 ST.E.64 [R20.64], R138 ;  /* 0x0000008a14008985 */ /* 0x0005e2000c101b08 */
[----:B------:R-:W-:-:S02]  /*11820*/  ISETP.GE.AND P0, PT, R15, c[0x0][0x3c8], PT ;  /* 0x0000f2000f007a0c */ /* 0x000fc40003f06270 */
[----:B------:R-:W-:-:S05]  /*11830*/  @!P3 LEA.HI.X R23, R18, R3, R41, 0x2, P5 ;  /* 0x000000031217b211 */ /* 0x000fca00028f1429 */
[----:B------:R3:W-:Y:S01]  /*11840*/  @!P3 ST.E.64 [R22.64], R142 ;  /* 0x0000008e1600b985 */ /* 0x0007e2000c101b08 */
[----:B------:R-:W-:Y:S02]  /*11850*/  ISETP.GE.AND P3, PT, R13, c[0x0][0x3c8], PT ;  /* 0x0000f2000d007a0c */ /* 0x000fe40003f66270 */
[----:B--2---:R-:W-:-:S04]  /*11860*/  @!P2 LEA R20, P5, R17, R2, 0x2 ;  /* 0x000000021114a211 */ /* 0x004fc800078a10ff */
[----:B------:R-:W-:Y:S02]  /*11870*/  @!P2 LEA.HI.X R21, R17, R3, R42, 0x2, P5 ;  /* 0x000000031115a211 */ /* 0x000fe400028f142a */
[----:B------:R-:W-:-:S03]  /*11880*/  @!P1 LEA R18, P5, R16, R2, 0x2 ;  /* 0x0000000210129211 */ /* 0x000fc600078a10ff */
[----:B------:R2:W-:Y:S01]  /*11890*/  @!P2 ST.E.64 [R20.64], R146 ;  /* 0x000000921400a985 */ /* 0x0005e2000c101b08 */
[----:B------:R-:W-:Y:S02]  /*118a0*/  @!P1 LEA.HI.X R19, R16, R3, R43, 0x2, P5 ;  /* 0x0000000310139211 */ /* 0x000fe400028f142b */
[----:B---3--:R-:W-:-:S03]  /*118b0*/  @!P4 LEA R22, P5, R14, R2, 0x2 ;  /* 0x000000020e16c211 */ /* 0x008fc600078a10ff */
[----:B------:R3:W-:Y:S01]  /*118c0*/  @!P1 ST.E.64 [R18.64], R150 ;  /* 0x0000009612009985 */ /* 0x0007e2000c101b08 */
[----:B------:R-:W-:Y:S02]  /*118d0*/  ISETP.GE.AND P1, PT, R11, c[0x0][0x3c8], PT ;  /* 0x0000f2000b007a0c */ /* 0x000fe40003f26270 */
[----:B------:R-:W-:Y:S02]  /*118e0*/  @!P4 LEA.HI.X R23, R14, R3, R44, 0x2, P5 ;  /* 0x000000030e17c211 */ /* 0x000fe400028f142c */
[----:B--2---:R-:W-:-:S04]  /*118f0*/  @!P0 LEA R20, P2, R15, R2, 0x2 ;  /* 0x000000020f148211 */ /* 0x004fc800078410ff */
[-C--:B------:R-:W-:Y:S02]  /*11900*/  @!P0 LEA.HI.X R21, R15, R3.reuse, R45, 0x2, P2 ;  /* 0x000000030f158211 */ /* 0x080fe400010f142d */
[----:B------:R-:W-:Y:S02]  /*11910*/  ISETP.GE.AND P2, PT, R12, c[0x0][0x3c8], PT ;  /* 0x0000f2000c007a0c */ /* 0x000fe40003f46270 */
[C---:B---3--:R-:W-:Y:S01]  /*11920*/  @!P3 LEA R18, P5, R13.reuse, R2, 0x2 ;  /* 0x000000020d12b211 */ /* 0x048fe200078a10ff */
[----:B------:R-:W-:Y:S01]  /*11930*/  @!P0 ST.E.64 [R20.64], R154 ;  /* 0x0000009a14008985 */ /* 0x000fe2000c101b08 */
[----:B------:R-:W-:Y:S02]  /*11940*/  ISETP.GE.AND P0, PT, R10, c[0x0][0x3c8], PT ;  /* 0x0000f2000a007a0c */ /* 0x000fe40003f06270 */
[----:B------:R-:W-:Y:S01]  /*11950*/  @!P3 LEA.HI.X R19, R13, R3, R46, 0x2, P5 ;  /* 0x000000030d13b211 */ /* 0x000fe200028f142e */
[----:B------:R-:W-:Y:S04]  /*11960*/  @!P4 ST.E.64 [R22.64], R104 ;  /* 0x000000681600c985 */ /* 0x000fe8000c101b08 */
[----:B------:R-:W-:Y:S01]  /*11970*/  @!P3 ST.E.64 [R18.64], R58 ;  /* 0x0000003a1200b985 */ /* 0x000fe2000c101b08 */
[----:B------:R-:W-:-:S02]  /*11980*/  ISETP.GE.AND P3, PT, R7, c[0x0][0x3c8], PT ;  /* 0x0000f20007007a0c */ /* 0x000fc40003f66270 */
[----:B------:R-:W-:-:S04]  /*11990*/  @!P2 LEA R16, P5, R12, R2, 0x2 ;  /* 0x000000020c10a211 */ /* 0x000fc800078a10ff */
[-C--:B------:R-:W-:Y:S02]  /*119a0*/  @!P2 LEA.HI.X R17, R12, R3.reuse, R47, 0x2, P5 ;  /* 0x000000030c11a211 */ /* 0x080fe400028f142f */
[CC--:B------:R-:W-:Y:S02]  /*119b0*/  @!P1 LEA R14, P5, R11.reuse, R2.reuse, 0x2 ;  /* 0x000000020b0e9211 */ /* 0x0c0fe400078a10ff */
[C---:B------:R-:W-:Y:S01]  /*119c0*/  @!P0 LEA R12, P4, R10.reuse, R2, 0x2 ;  /* 0x000000020a0c8211 */ /* 0x040fe200078810ff */
[----:B------:R-:W-:Y:S01]  /*119d0*/  @!P2 ST.E.64 [R16.64], R62 ;  /* 0x0000003e1000a985 */ /* 0x000fe2000c101b08 */
[-C--:B------:R-:W-:Y:S02]  /*119e0*/  @!P1 LEA.HI.X R15, R11, R3.reuse, R48, 0x2, P5 ;  /* 0x000000030b0f9211 */ /* 0x080fe400028f1430 */
[----:B------:R-:W-:Y:S02]  /*119f0*/  ISETP.GE.AND P5, PT, R9, c[0x0][0x3c8], PT ;  /* 0x0000f20009007a0c */ /* 0x000fe40003fa6270 */
[----:B------:R-:W-:Y:S01]  /*11a00*/  @!P0 LEA.HI.X R13, R10, R3, R49, 0x2, P4 ;  /* 0x000000030a0d8211 */ /* 0x000fe200020f1431 */
[----:B------:R2:W-:Y:S01]  /*11a10*/  @!P1 ST.E.64 [R14.64], R66 ;  /* 0x000000420e009985 */ /* 0x0005e2000c101b08 */
[----:B------:R-:W-:-:S02]  /*11a20*/  ISETP.GE.AND P4, PT, R8, c[0x0][0x3c8], PT ;  /* 0x0000f20008007a0c */ /* 0x000fc40003f86270 */
[----:B------:R-:W-:Y:S01]  /*11a30*/  ISETP.GE.AND P2, PT, R6, c[0x0][0x3c8], PT ;  /* 0x0000f20006007a0c */ /* 0x000fe20003f46270 */
[----:B------:R3:W-:Y:S06]  /*11a40*/  @!P0 ST.E.64 [R12.64], R70 ;  /* 0x000000460c008985 */ /* 0x0007ec000c101b08 */
[----:B------:R-:W-:-:S04]  /*11a50*/  @!P5 LEA R10, P1, R9, R2, 0x2 ;  /* 0x00000002090ad211 */ /* 0x000fc800078210ff */
[----:B------:R-:W-:Y:S02]  /*11a60*/  @!P5 LEA.HI.X R11, R9, R3, R50, 0x2, P1 ;  /* 0x00000003090bd211 */ /* 0x000fe400008f1432 */
[----:B------:R-:W-:-:S03]  /*11a70*/  ISETP.GE.AND P1, PT, R5, c[0x0][0x3c8], PT ;  /* 0x0000f20005007a0c */ /* 0x000fc60003f26270 */
[----:B------:R4:W-:Y:S01]  /*11a80*/  @!P5 ST.E.64 [R10.64], R74 ;  /* 0x0000004a0a00d985 */ /* 0x0009e2000c101b08 */
[CC--:B--2---:R-:W-:Y:S02]  /*11a90*/  @!P4 LEA R14, P0, R8.reuse, R2.reuse, 0x2 ;  /* 0x00000002080ec211 */ /* 0x0c4fe400078010ff */
[CC--:B---3--:R-:W-:Y:S02]  /*11aa0*/  @!P3 LEA R12, P5, R7.reuse, R2.reuse, 0x2 ;  /* 0x00000002070cb211 */ /* 0x0c8fe400078a10ff */
[-C--:B------:R-:W-:Y:S02]  /*11ab0*/  @!P4 LEA.HI.X R15, R8, R3.reuse, R52, 0x2, P0 ;  /* 0x00000003080fc211 */ /* 0x080fe400000f1434 */
[----:B------:R-:W-:Y:S02]  /*11ac0*/  ISETP.GE.AND P0, PT, R4, c[0x0][0x3c8], PT ;  /* 0x0000f20004007a0c */ /* 0x000fe40003f06270 */
[----:B------:R-:W-:Y:S01]  /*11ad0*/  @!P3 LEA.HI.X R13, R7, R3, R51, 0x2, P5 ;  /* 0x00000003070db211 */ /* 0x000fe200028f1433 */
[----:B------:R2:W-:Y:S04]  /*11ae0*/  @!P4 ST.E.64 [R14.64], R78 ;  /* 0x0000004e0e00c985 */ /* 0x0005e8000c101b08 */
[----:B------:R2:W-:Y:S01]  /*11af0*/  @!P3 ST.E.64 [R12.64], R82 ;  /* 0x000000520c00b985 */ /* 0x0005e2000c101b08 */
[----:B----4-:R-:W-:-:S04]  /*11b00*/  @!P2 LEA R10, P5, R6, R2, 0x2 ;  /* 0x00000002060aa211 */ /* 0x010fc800078a10ff */
[----:B------:R-:W-:Y:S02]  /*11b10*/  @!P2 LEA.HI.X R11, R6, R3, R53, 0x2, P5 ;  /* 0x00000003060ba211 */ /* 0x000fe400028f1435 */
[----:B------:R-:W-:-:S03]  /*11b20*/  @!P1 LEA R8, P5, R5, R2, 0x2 ;  /* 0x0000000205089211 */ /* 0x000fc600078a10ff */
[----:B------:R2:W-:Y:S01]  /*11b30*/  @!P2 ST.E.64 [R10.64], R86 ;  /* 0x000000560a00a985 */ /* 0x0005e2000c101b08 */
[----:B------:R-:W-:Y:S02]  /*11b40*/  @!P1 LEA.HI.X R9, R5, R3, R54, 0x2, P5 ;  /* 0x0000000305099211 */ /* 0x000fe400028f1436 */
[----:B------:R-:W-:-:S03]  /*11b50*/  @!P0 LEA R6, P5, R4, R2, 0x2 ;  /* 0x0000000204068211 */ /* 0x000fc600078a10ff */
[----:B------:R2:W-:Y:S01]  /*11b60*/  @!P1 ST.E.64 [R8.64], R90 ;  /* 0x0000005a08009985 */ /* 0x0005e2000c101b08 */
[----:B------:R-:W-:-:S05]  /*11b70*/  @!P0 LEA.HI.X R7, R4, R3, R55, 0x2, P5 ;  /* 0x0000000304078211 */ /* 0x000fca00028f1437 */
[----:B------:R2:W-:Y:S01]  /*11b80*/  @!P0 ST.E.64 [R6.64], R94 ;  /* 0x0000005e06008985 */ /* 0x0005e2000c101b08 */
[----:B------:R-:W-:-:S13]  /*11b90*/  ISETP.GE.AND P0, PT, R0, c[0x0][0x3c8], PT ;  /* 0x0000f20000007a0c */ /* 0x000fda0003f06270 */
[----:B------:R-:W-:Y:S05]  /*11ba0*/  @P0 BRA `(.L_x_852) ;  /* 0x0000030000000947 */ /* 0x000fea0003800000 */
[----:B------:R-:W-:-:S04]  /*11bb0*/  LEA R2, P0, R0, R2, 0x2 ;  /* 0x0000000200027211 */ /* 0x000fc800078010ff */
[----:B------:R-:W-:-:S05]  /*11bc0*/  LEA.HI.X R3, R0, R3, R56, 0x2, P0 ;  /* 0x0000000300037211 */ /* 0x000fca00000f1438 */
[----:B------:R3:W-:Y:S01]  /*11bd0*/  ST.E.64 [R2.64], R98 ;  /* 0x0000006202007985 */ /* 0x0007e2000c101b08 */
[----:B------:R-:W-:Y:S05]  /*11be0*/  BRA `(.L_x_852) ;  /* 0x000002c000007947 */ /* 0x000fea0003800000 */
.L_x_848:
[----:B------:R-:W2:Y:S02]  /*11bf0*/  S2R R4, SR_TID.X ;  /* 0x0000000000047919 */ /* 0x000ea40000002100 */
[----:B--2---:R-:W-:-:S13]  /*11c00*/  ISETP.GT.AND P0, PT, R4, 0x7f, PT ;  /* 0x0000007f0400780c */ /* 0x004fda0003f04270 */
[----:B------:R-:W-:Y:S05]  /*11c10*/  @P0 BRA `(.L_x_852) ;  /* 0x0000029000000947 */ /* 0x000fea0003800000 */
[----:B------:R-:W2:Y:S01]  /*11c20*/  LDL.LU R3, [R1+0x58] ;  /* 0x0000580001037983 */ /* 0x000ea20000300800 */
[----:B------:R-:W-:-:S05]  /*11c30*/  MOV R2, c[0x0][0x4e8] ;  /* 0x00013a0000027a02 */ /* 0x000fca0000000f00 */
[----:B------:R-:W-:Y:S01]  /*11c40*/  IMAD R0, R2, c[0x0][0x388], RZ ;  /* 0x0000e20002007a24 */ /* 0x000fe200078e02ff */
[----:B--2---:R-:W-:-:S04]  /*11c50*/  IADD3 R4, R3, R4, RZ ;  /* 0x0000000403047210 */ /* 0x004fc80007ffe0ff */
[----:B------:R-:W-:-:S13]  /*11c60*/  ISETP.GE.AND P0, PT, R4, R0, PT ;  /* 0x000000000400720c */ /* 0x000fda0003f06270 */
[----:B------:R-:W-:Y:S05]  /*11c70*/  @P0 BRA `(.L_x_852) ;  /* 0x0000023000000947 */ /* 0x000fea0003800000 */
[----:B------:R-:W2:Y:S04]  /*11c80*/  LDL.LU R3, [R1+0x44] ;  /* 0x0000440001037983 */ /* 0x000ea80000300800 */
[----:B------:R-:W3:Y:S04]  /*11c90*/  LDL.LU R9, [R1+0x48] ;  /* 0x0000480001097983 */ /* 0x000ee80000300800 */
[----:B------:R-:W4:Y:S01]  /*11ca0*/  LDL.LU R8, [R1+0x4c] ;  /* 0x00004c0001087983 */ /* 0x000f220000300800 */
[----:B------:R-:W-:-:S13]  /*11cb0*/  ISETP.NE.AND P0, PT, R2, 0x1, PT ;  /* 0x000000010200780c */ /* 0x000fda0003f05270 */
[----:B------:R-:W-:Y:S01]  /*11cc0*/  @P0 IMAD.HI.U32 R7, R4, c[0x0][0x4ec], RZ ;  /* 0x00013b0004070a27 */ /* 0x000fe200078e00ff */
[----:B--2---:R-:W-:Y:S02]  /*11cd0*/  SHF.R.S32.HI R0, RZ, 0x1f, R3 ;  /* 0x0000001fff007819 */ /* 0x004fe40000011403 */
[----:B---3--:R-:W-:-:S03]  /*11ce0*/  SHF.R.S32.HI R6, RZ, 0x1f, R9 ;  /* 0x0000001fff067819 */ /* 0x008fc60000011409 */
[----:B------:R-:W-:-:S04]  /*11cf0*/  IMAD R0, R0, c[0x0][0x4d0], RZ ;  /* 0x0001340000007a24 */ /* 0x000fc800078e02ff */
[C---:B------:R-:W-:Y:S01]  /*11d00*/  IMAD R5, R3.reuse, c[0x0][0x4d4], R0 ;  /* 0x0001350003057a24 */ /* 0x040fe200078e0200 */
[----:B------:R-:W-:Y:S01]  /*11d10*/  MOV R0, R4 ;  /* 0x0000000400007202 */ /* 0x000fe20000000f00 */
[----:B------:R-:W-:Y:S01]  /*11d20*/  IMAD.WIDE.U32 R2, R3, c[0x0][0x4d0], RZ ;  /* 0x0001340003027a25 */ /* 0x000fe200078e00ff */
[----:B------:R-:W-:-:S03]  /*11d30*/  @P0 SHF.R.U32.HI R0, RZ, c[0x0][0x4f0], R7 ;  /* 0x00013c00ff000a19 */ /* 0x000fc60000011607 */
[----:B------:R-:W-:Y:S01]  /*11d40*/  IMAD R6, R6, c[0x0][0x4d8], RZ ;  /* 0x0001360006067a24 */ /* 0x000fe200078e02ff */
[----:B------:R-:W-:Y:S02]  /*11d50*/  IADD3 R3, R3, R5, RZ ;  /* 0x0000000503037210 */ /* 0x000fe40007ffe0ff */
[----:B----4-:R-:W-:Y:S01]  /*11d60*/  SHF.R.S32.HI R5, RZ, 0x1f, R8 ;  /* 0x0000001fff057819 */ /* 0x010fe20000011408 */
[C---:B------:R-:W-:Y:S01]  /*11d70*/  IMAD R7, R9.reuse, c[0x0][0x4dc], R6 ;  /* 0x0001370009077a24 */ /* 0x040fe200078e0206 */
[----:B------:R-:W-:Y:S01]  /*11d80*/  IADD3 R6, -R0, RZ, RZ ;  /* 0x000000ff00067210 */ /* 0x000fe20007ffe1ff */
[----:B------:R-:W-:-:S04]  /*11d90*/  IMAD.WIDE.U32 R2, R9, c[0x0][0x4d8], R2 ;  /* 0x0001360009027a25 */ /* 0x000fc800078e0002 */
[----:B------:R-:W-:Y:S01]  /*11da0*/  IMAD R5, R5, c[0x0][0x4e0], RZ ;  /* 0x0001380005057a24 */ /* 0x000fe200078e02ff */
[----:B------:R-:W-:Y:S01]  /*11db0*/  IADD3 R3, R3, R7, RZ ;  /* 0x0000000703037210 */ /* 0x000fe20007ffe0ff */
[----:B------:R-:W-:Y:S01]  /*11dc0*/  IMAD R4, R6, c[0x0][0x4e8], R4 ;  /* 0x00013a0006047a24 */ /* 0x000fe200078e0204 */
[----:B------:R-:W-:Y:S01]  /*11dd0*/  SHF.R.S32.HI R7, RZ, 0x1f, R0 ;  /* 0x0000001fff077819 */ /* 0x000fe20000011400 */
[C---:B------:R-:W-:Y:S02]  /*11de0*/  IMAD R6, R8.reuse, c[0x0][0x4e4], R5 ;  /* 0x0001390008067a24 */ /* 0x040fe400078e0205 */
[----:B------:R-:W-:Y:S01]  /*11df0*/  IMAD.WIDE.U32 R2, R8, c[0x0][0x4e0], R2 ;  /* 0x0001380008027a25 */ /* 0x000fe200078e0002 */
[----:B------:R-:W-:-:S04]  /*11e00*/  SHF.R.S32.HI R5, RZ, 0x1f, R4 ;  /* 0x0000001fff057819 */ /* 0x000fc80000011404 */
[----:B------:R-:W-:Y:S01]  /*11e10*/  IADD3 R2, P0, R0, R2, RZ ;  /* 0x0000000200027210 */ /* 0x000fe20007f1e0ff */
[----:B------:R-:W-:-:S03]  /*11e20*/  IMAD R0, R5, c[0x0][0x4c8], RZ ;  /* 0x0001320005007a24 */ /* 0x000fc600078e02ff */
[----:B------:R-:W-:Y:S01]  /*11e30*/  IADD3.X R3, R7, R3, R6, P0, !PT ;  /* 0x0000000307037210 */ /* 0x000fe200007fe406 */
[----:B------:R-:W-:-:S04]  /*11e40*/  IMAD R0, R4, c[0x0][0x4cc], R0 ;  /* 0x0001330004007a24 */ /* 0x000fc800078e0200 */
[----:B------:R-:W-:-:S05]  /*11e50*/  IMAD.WIDE.U32 R2, R4, c[0x0][0x4c8], R2 ;  /* 0x0001320004027a25 */ /* 0x000fca00078e0002 */
[----:B------:R-:W-:Y:S02]  /*11e60*/  IADD3 R0, R3, R0, RZ ;  /* 0x0000000003007210 */ /* 0x000fe40007ffe0ff */
[----:B------:R-:W-:-:S04]  /*11e70*/  LEA R4, P0, R2, c[0x0][0x4a8], 0x2 ;  /* 0x00012a0002047a11 */ /* 0x000fc800078010ff */
[----:B------:R-:W-:Y:S02]  /*11e80*/  LEA.HI.X R5, R2, c[0x0][0x4ac], R0, 0x2, P0 ;  /* 0x00012b0002057a11 */ /* 0x000fe400000f1400 */
[----:B------:R-:W-:-:S05]  /*11e90*/  MOV R0, 0xff800000 ;  /* 0xff80000000007802 */ /* 0x000fca0000000f00 */
[----:B------:R2:W-:Y:S02]  /*11ea0*/  STG.E [R4.64], R0 ;  /* 0x0000000004007986 */ /* 0x0005e4000c101908 */
.L_x_852:
[----:B------:R-:W-:Y:S05]  /*11eb0*/  BSYNC B1 ;  /* 0x0000000000017941 */ /* 0x000fea0003800000 */
.L_x_847:
[----:B------:R-:W-:-:S13]  /*11ec0*/  ISETP.NE.AND P0, PT, RZ, UR6, PT ;  /* 0x00000006ff007c0c */ /* 0x000fda000bf05270 */
[----:B------:R-:W-:Y:S01]  /*11ed0*/  @P0 WARPSYNC 0xffffffff ;  /* 0xffffffff00000948 */ /* 0x000fe20003800000 */
[----:B------:R-:W-:Y:S06]  /*11ee0*/  @P0 BAR.SYNC.DEFER_BLOCKING 0x5, 0x100 ;  /* 0x0144000000000b1d */ /* 0x000fec0000010000 */
[----:B--2---:R-:W2:Y:S04]  /*11ef0*/  @P0 LDS R0, [0x15100] ;  /* 0x01510000ff000984 */ /* 0x004ea80000000800 */
[----:B--2---:R2:W-:Y:S04]  /*11f00*/  @P0 STL [R1+0x5c], R0 ;  /* 0x00005c0001000387 */ /* 0x0045e80000100800 */
[----:B------:R-:W-:Y:S06]  /*11f10*/  @P0 BAR.ARV 0x4, 0x100 ;  /* 0x0104000000000b1d */ /* 0x000fec0000002000 */
[----:B------:R-:W-:Y:S05]  /*11f20*/  @P0 BRA `(.L_x_853) ;  /* 0x0000007000000947 */ /* 0x000fea0003800000 */
[----:B------:R-:W-:Y:S05]  /*11f30*/  BRA.DIV ~URZ, `(.L_x_854) ;  /* 0x000002227f007947 */ /* 0x000fea000b800000 */
[----:B--2---:R2:W4:Y:S02]  /*11f40*/  SHFL.IDX PT, R0, R57, RZ, 0x1f ;  /* 0x00001fff39007589 */ /* 0x00452400000e0000 */
.L_x_859:
[----:B------:R-:W-:Y:S01]  /*11f50*/  WARPSYNC 0xffffffff ;  /* 0xffffffff00007948 */ /* 0x000fe20003800000 */
[----:B------:R-:W-:Y:S06]  /*11f60*/  BAR.SYNC.DEFER_BLOCKING 0x4, 0x100 ;  /* 0x0104000000007b1d */ /* 0x000fec0000010000 */
[----:B----4-:R4:W-:Y:S04]  /*11f70*/  STL [R1+0x5c], R0 ;  /* 0x00005c0001007387 */ /* 0x0109e80000100800 */
[----:B------:R4:W-:Y:S04]  /*11f80*/  @!P6 STS [0x15100], R57 ;  /* 0x01510039ff00e388 */ /* 0x0009e80000000800 */
[----:B------:R-:W-:Y:S06]  /*11f90*/  BAR.ARV 0x5, 0x100 ;  /* 0x0144000000007b1d */ /* 0x000fec0000002000 */
.L_x_853:
[----:B--2-4-:R-:W2:Y:S02]  /*11fa0*/  LDL R0, [R1+0x5c] ;  /* 0x00005c0001007983 */ /* 0x014ea40000100800 */
[----:B--2---:R-:W-:-:S13]  /*11fb0*/  ISETP.GE.AND P0, PT, R0, c[0x0][0x538], PT ;  /* 0x00014e0000007a0c */ /* 0x004fda0003f06270 */
[----:B-1-3--:R-:W-:Y:S01]  /*11fc0*/  @P0 CALL.REL.NOINC `(.L_x_855) ;  /* 0x0000001000000944 */ /* 0x00afe20003c00000 */
[----:B------:R-:W-:Y:S05]  /*11fd0*/  BRA `(.L_x_856) ;  /* 0xfffee87000007947 */ /* 0x000fea000383ffff */
.L_x_855:
[----:B------:R-:W-:Y:S05]  /*11fe0*/  EXIT ;  /* 0x000000000000794d */ /* 0x000fea0003800000 */
.L_x_843:
[----:B-1----:R1:W5:Y:S01]  /*11ff0*/  LDL R2, [R1+0x18] ;  /* 0x0000180001027983 */ /* 0x0023620000100800 */
[----:B------:R-:W-:Y:S02]  /*12000*/  MOV R5, 0x2 ;  /* 0x0000000200057802 */ /* 0x000fe40000000f00 */
[----:B------:R-:W-:Y:S02]  /*12010*/  MOV R3, 0x12030 ;  /* 0x0001203000037802 */ /* 0x000fe40000000f00 */
[----:B-1---5:R-:W-:Y:S05]  /*12020*/  CALL.REL.NOINC `($__internal_16_$__cuda_sm70_shflsync_bfly_p) ;  /* 0x0000017000007944 */ /* 0x022fea0003c00000 */
[----:B------:R-:W-:Y:S01]  /*12030*/  MOV R0, R5 ;  /* 0x0000000500007202 */ /* 0x000fe20000000f00 */
[----:B------:R-:W-:Y:S05]  /*12040*/  BRA `(.L_x_857) ;  /* 0xffffdc9000007947 */ /* 0x000fea000383ffff */
.L_x_844:
[----:B------:R-:W-:Y:S01]  /*12050*/  IMAD.MOV.U32 R2, RZ, RZ, R0 ;  /* 0x000000ffff027224 */ /* 0x000fe200078e0000 */
[----:B------:R-:W-:Y:S02]  /*12060*/  MOV R5, 0x1 ;  /* 0x0000000100057802 */ /* 0x000fe40000000f00 */
[----:B------:R-:W-:Y:S02]  /*12070*/  MOV R3, 0x12090 ;  /* 0x0001209000037802 */ /* 0x000fe40000000f00 */
[----:B-----5:R-:W-:Y:S05]  /*12080*/  CALL.REL.NOINC `($__internal_16_$__cuda_sm70_shflsync_bfly_p) ;  /* 0x0000011000007944 */ /* 0x020fea0003c00000 */
[----:B------:R1:W5:Y:S01]  /*12090*/  LDL R2, [R1+0x1c] ;  /* 0x00001c0001027983 */ /* 0x0003620000100800 */
[----:B------:R-:W-:Y:S01]  /*120a0*/  FADD.FTZ R0, R0, R5 ;  /* 0x0000000500007221 */ /* 0x000fe20000010000 */
[----:B------:R-:W-:Y:S02]  /*120b0*/  MOV R5, 0x2 ;  /* 0x0000000200057802 */ /* 0x000fe40000000f00 */
[----:B------:R-:W-:-:S02]  /*120c0*/  MOV R3, 0x120e0 ;  /* 0x000120e000037802 */ /* 0x000fc40000000f00 */
[----:B-1---5:R-:W-:Y:S05]  /*120d0*/  CALL.REL.NOINC `($__internal_16_$__cuda_sm70_shflsync_bfly_p) ;  /* 0x000000c000007944 */ /* 0x022fea0003c00000 */
[----:B------:R-:W2:Y:S01]  /*120e0*/  LDL.LU R2, [R1+0x1c] ;  /* 0x00001c0001027983 */ /* 0x000ea20000300800 */
[----:B------:R-:W-:Y:S01]  /*120f0*/  MOV R3, 0x12140 ;  /* 0x0001214000037802 */ /* 0x000fe20000000f00 */
[----:B--2---:R-:W-:Y:S01]  /*12100*/  FADD.FTZ R4, R2, R5 ;  /* 0x0000000502047221 */ /* 0x004fe20000010000 */
[----:B------:R-:W-:-:S04]  /*12110*/  MOV R5, 0x1 ;  /* 0x0000000100057802 */ /* 0x000fc80000000f00 */
[----:B------:R-:W-:Y:S02]  /*12120*/  MOV R2, R4 ;  /* 0x0000000400027202 */ /* 0x000fe40000000f00 */
[----:B------:R-:W-:Y:S05]  /*12130*/  CALL.REL.NOINC `($__internal_16_$__cuda_sm70_shflsync_bfly_p) ;  /* 0x0000006000007944 */ /* 0x000fea0003c00000 */
[----:B------:R-:W-:Y:S01]  /*12140*/  MOV R3, R5 ;  /* 0x0000000500037202 */ /* 0x000fe20000000f00 */
[----:B------:R-:W-:Y:S05]  /*12150*/  BRA `(.L_x_858) ;  /* 0xffffdc1000007947 */ /* 0x000fea000383ffff */
.L_x_854:
[----:B--2---:R-:W-:Y:S02]  /*12160*/  MOV R0, R57 ;  /* 0x0000003900007202 */ /* 0x004fe40000000f00 */
[----:B---3--:R-:W-:Y:S02]  /*12170*/  MOV R2, 0x12190 ;  /* 0x0001219000027802 */ /* 0x008fe40000000f00 */
[----:B-1----:R-:W-:Y:S05]  /*12180*/  CALL.REL.NOINC `($__internal_17_$__cuda_sm70_shflsync_idx_p) ;  /* 0x0000006000007944 */ /* 0x002fea0003c00000 */
[----:B-12---:R-:W-:Y:S05]  /*12190*/  BRA `(.L_x_859) ;  /* 0xfffffdb000007947 */ /* 0x006fea000383ffff */
        .weak           $__internal_16_$__cuda_sm70_shflsync_bfly_p
        .type           $__internal_16_$__cuda_sm70_shflsync_bfly_p,@function
        .size           $__internal_16_$__cuda_sm70_shflsync_bfly_p,($__internal_17_$__cuda_sm70_shflsync_idx_p - $__internal_16_$__cuda_sm70_shflsync_bfly_p)
$__internal_16_$__cuda_sm70_shflsync_bfly_p:
[----:B------:R-:W-:Y:S04]  /*121a0*/  WARPSYNC R6 ;  /* 0x0000000600007348 */ /* 0x000fe80003800000 */
[----:B------:R1:W2:Y:S02]  /*121b0*/  SHFL.BFLY PT, R5, R2, R5, R7 ;  /* 0x0c00000502057389 */ /* 0x0002a400000e0007 */
[----:B-1----:R-:W-:Y:S02]  /*121c0*/  MOV R2, R3 ;  /* 0x0000000300027202 */ /* 0x002fe40000000f00 */
[----:B------:R-:W-:-:S04]  /*121d0*/  MOV R3, 0x0 ;  /* 0x0000000000037802 */ /* 0x000fc80000000f00 */
[----:B--2---:R-:W-:Y:S05]  /*121e0*/  RET.REL.NODEC R2 `(_ZN7cutlass13device_kernelIN5flash19enable_sm80_to_sm89INS1_16FlashAttnFwdSm80INS1_25CollectiveMainloopFwdSm80ILi8ELi1ELb1EN4cute5tupleIJNS5_1CILi128EEENS7_ILi96EEENS7_ILi192EEEEEELi192ENS_6half_tEfNS_4arch4Sm80ELb1ELb0ELb1ELb0ELb0ELb0ELb1ELb1EEENS1_21CollectiveEpilogueFwdINS6_IJS8_SA_S9_EEENS6_IJNS7_ILi1EEESI_SI_EEESC_SE_Li256ELb0ELb1ELb1ELb0EEENS1_30DynamicPersistentTileSchedulerILi256ELi256ELb1ELb1ELb0EEEEEEEEEvNT_6ParamsE) ;  /* 0xfffede1002007950 */ /* 0x004fea0003c3ffff */
        .weak           $__internal_17_$__cuda_sm70_shflsync_idx_p
        .type           $__internal_17_$__cuda_sm70_shflsync_idx_p,@function
        .size           $__internal_17_$__cuda_sm70_shflsync_idx_p,(.L_x_2474 - $__internal_17_$__cuda_sm70_shflsync_idx_p)
$__internal_17_$__cuda_sm70_shflsync_idx_p:
[----:B------:R-:W-:Y:S01]  /*121f0*/  MOV R3, 0x0 ;  /* 0x0000000000037802 */ /* 0x000fe20000000f00 */
[----:B------:R-:W-:Y:S04]  /*12200*/  WARPSYNC R100 ;  /* 0x0000006400007348 */ /* 0x000fe80003800000 */
[----:B------:R1:W2:Y:S01]  /*12210*/  SHFL.IDX PT, R0, R0, R106, R101 ;  /* 0x0000006a00007389 */ /* 0x0002a200000e0065 */
[----:B------:R-:W-:Y:S05]  /*12220*/  RET.REL.NODEC R2 `(_ZN7cutlass13device_kernelIN5flash19enable_sm80_to_sm89INS1_16FlashAttnFwdSm80INS1_25CollectiveMainloopFwdSm80ILi8ELi1ELb1EN4cute5tupleIJNS5_1CILi128EEENS7_ILi96EEENS7_ILi192EEEEEELi192ENS_6half_tEfNS_4arch4Sm80ELb1ELb0ELb1ELb0ELb0ELb0ELb1ELb1EEENS1_21CollectiveEpilogueFwdINS6_IJS8_SA_S9_EEENS6_IJNS7_ILi1EEESI_SI_EEESC_SE_Li256ELb0ELb1ELb1ELb0EEENS1_30DynamicPersistentTileSchedulerILi256ELi256ELb1ELb1ELb0EEEEEEEEEvNT_6ParamsE) ;  /* 0xfffeddd002007950 */ /* 0x000fea0003c3ffff */
.L_x_860:
        /* <DEDUP_REMOVED lines=13> */
.L_x_2474:


//--------------------- .text._ZN7cutlass13device_kernelIN5flash19enable_sm80_to_sm89INS1_16FlashAttnFwdSm80INS1_25CollectiveMainloopFwdSm80ILi8ELi1ELb0EN4cute5tupleIJNS5_1CILi128EEENS7_ILi64EEENS7_ILi192EEEEEELi192ENS_6half_tEfNS_4arch4Sm80ELb1ELb0ELb1ELb1ELb0ELb0ELb1ELb1EEENS1_21CollectiveEpilogueFwdINS6_IJS8_SA_S9_EEENS6_IJNS7_ILi1EEESI_SI_EEESC_SE_Li256ELb1ELb1ELb1ELb0EEENS1_36VarlenDynamicPersistentTileSchedulerILi128ELi64ELi256ELi256ELb1ELb1ELb0ELb1ELb1ELb1EEEEEEEEEvNT_6ParamsE --------------------------
	.section	.text._ZN7cutlass13device_kernelIN5flash19enable_sm80_to_sm89INS1_16FlashAttnFwdSm80INS1_25CollectiveMainloopFwdSm80ILi8ELi1ELb0EN4cute5tupleIJNS5_1CILi128EEENS7_ILi64EEENS7_ILi192EEEEEELi192ENS_6half_tEfNS_4arch4Sm80ELb1ELb0ELb1ELb1ELb0ELb0ELb1ELb1EEENS1_21CollectiveEpilogueFwdINS6_IJS8_SA_S9_EEENS6_IJNS7_ILi1EEESI_SI_EEESC_SE_Li256ELb1ELb1ELb1ELb0EEENS1_36VarlenDynamicPersistentTileSchedulerILi128ELi64ELi256ELi256ELb1ELb1ELb0ELb1ELb1ELb1EEEEEEEEEvNT_6ParamsE,"ax",@progbits
	.sectioninfo	@"SHI_REGISTERS=255"
	.align	128
.text._ZN7cutlass13device_kernelIN5flash19enable_sm80_to_sm89INS1_16FlashAttnFwdSm80INS1_25CollectiveMainloopFwdSm80ILi8ELi1ELb0EN4cute5tupleIJNS5_1CILi128EEENS7_ILi64EEENS7_ILi192EEEEEELi192ENS_6half_tEfNS_4arch4Sm80ELb1ELb0ELb1ELb1ELb0ELb0ELb1ELb1EEENS1_21CollectiveEpilogueFwdINS6_IJS8_SA_S9_EEENS6_IJNS7_ILi1EEESI_SI_EEESC_SE_Li256ELb1ELb1ELb1ELb0EEENS1_36VarlenDynamicPersistentTileSchedulerILi128ELi64ELi256ELi256ELb1ELb1ELb0ELb1ELb1ELb1EEEEEEEEEvNT_6ParamsE:
        .type           _ZN7cutlass13device_kernelIN5flash19enable_sm80_to_sm89INS1_16FlashAttnFwdSm80INS1_25CollectiveMainloopFwdSm80ILi8ELi1ELb0EN4cute5tupleIJNS5_1CILi128EEENS7_ILi64EEENS7_ILi192EEEEEELi192ENS_6half_tEfNS_4arch4Sm80ELb1ELb0ELb1ELb1ELb0ELb0ELb1ELb1EEENS1_21CollectiveEpilogueFwdINS6_IJS8_SA_S9_EEENS6_IJNS7_ILi1EEESI_SI_EEESC_SE_Li256ELb1ELb1ELb1ELb0EEENS1_36VarlenDynamicPersistentTileSchedulerILi128ELi64ELi256ELi256ELb1ELb1ELb0ELb1ELb1ELb1EEEEEEEEEvNT_6ParamsE,@function
        .size           _ZN7cutlass13device_kernelIN5flash19enable_sm80_to_sm89INS1_16FlashAttnFwdSm80INS1_25CollectiveMainloopFwdSm80ILi8ELi1ELb0EN4cute5tupleIJNS5_1CILi128EEENS7_ILi64EEENS7_ILi192EEEEEELi192ENS_6half_tEfNS_4arch4Sm80ELb1ELb0ELb1ELb1ELb0ELb0ELb1ELb1EEENS1_21CollectiveEpilogueFwdINS6_IJS8_SA_S9_EEENS6_IJNS7_ILi1EEESI_SI_EEESC_SE_Li256ELb1ELb1ELb1ELb0EEENS1_36VarlenDynamicPersistentTileSchedulerILi128ELi64ELi256ELi256ELb1ELb1ELb0ELb1ELb1ELb1EEEEEEEEEvNT_6ParamsE,(.L_x_2477 - _ZN7cutlass13device_kernelIN5flash19enable_sm80_to_sm89INS1_16FlashAttnFwdSm80INS1_25CollectiveMainloopFwdSm80ILi8ELi1ELb0EN4cute5tupleIJNS5_1CILi128EEENS7_ILi64EEENS7_ILi192EEEEEELi192ENS_6half_tEfNS_4arch4Sm80ELb1ELb0ELb1ELb1ELb0ELb0ELb1ELb1EEENS1_21CollectiveEpilogueFwdINS6_IJS8_SA_S9_EEENS6_IJNS7_ILi1EEESI_SI_EEESC_SE_Li256ELb1ELb1ELb1ELb0EEENS1_36VarlenDynamicPersistentTileSchedulerILi128ELi64ELi256ELi256ELb1ELb1ELb0ELb1ELb1ELb1EEEEEEEEEvNT_6ParamsE)
        .other          _ZN7cutlass13device_kernelIN5flash19enable_sm80_to_sm89INS1_16FlashAttnFwdSm80INS1_25CollectiveMainloopFwdSm80ILi8ELi1ELb0EN4cute5tupleIJNS5_1CILi128EEENS7_ILi64EEENS7_ILi192EEEEEELi192ENS_6half_tEfNS_4arch4Sm80ELb1ELb0ELb1ELb1ELb0ELb0ELb1ELb1EEENS1_21CollectiveEpilogueFwdINS6_IJS8_SA_S9_EEENS6_IJNS7_ILi1EEESI_SI_EEESC_SE_Li256ELb1ELb1ELb1ELb0EEENS1_36VarlenDynamicPersistentTileSchedulerILi128ELi64ELi256ELi256ELb1ELb1ELb0ELb1ELb1ELb1EEEEEEEEEvNT_6ParamsE,@"STO_CUDA_ENTRY STV_DEFAULT"
_ZN7cutlass13device_kernelIN5flash19enable_sm80_to_sm89INS1_16FlashAttnFwdSm80INS1_25CollectiveMainloopFwdSm80ILi8ELi1ELb0EN4cute5tupleIJNS5_1CILi128EEENS7_ILi64EEENS7_ILi192EEEEEELi192ENS_6half_tEfNS_4arch4Sm80ELb1ELb0ELb1ELb1ELb0ELb0ELb1ELb1EEENS1_21CollectiveEpilogueFwdINS6_IJS8_SA_S9_EEENS6_IJNS7_ILi1EEESI_SI_EEESC_SE_Li256ELb1ELb1ELb1ELb0EEENS1_36VarlenDynamicPersistentTileSchedulerILi128ELi64ELi256ELi256ELb1ELb1ELb0ELb1ELb1ELb1EEEEEEEEEvNT_6ParamsE:
        /* <DEDUP_REMOVED lines=52> */
.L_x_866:
        /* <DEDUP_REMOVED lines=16> */
.L_x_963:
        /* <DEDUP_REMOVED lines=16> */
.L_x_964:
[----:B---3--:R-:W-:-:S05]  /*0540*/  IMAD R0, R0, c[0x0][0x538], RZ ;  /* 0x00014e0000007a24 */ /* 0x008fca00078e02ff */
[----:B------:R-:W-:-:S04]  /*0550*/  IADD3 R7, R0, R7, RZ ;  /* 0x0000000700077210 */ /* 0x000fc80007ffe0ff */
[----:B------:R-:W-:-:S13]  /*0560*/  ISETP.GT.AND P0, PT, R7, UR4, PT ;  /* 0x0000000407007c0c */ /* 0x000fda000bf04270 */
[----:B-12---:R-:W-:Y:S05]  /*0570*/  @!P0 BRA `(.L_x_866) ;  /* 0xfffffdc000008947 */ /* 0x006fea000383ffff */
.L_x_862:
[----:B--2---:R-:W-:-:S05]  /*0580*/  IADD3 R232, -R0, R7, RZ ;  /* 0x0000000700e87210 */ /* 0x004fca0007ffe1ff */
[----:B------:R-:W-:-:S05]  /*0590*/  IMAD R0, R4, c[0x0][0x538], R232 ;  /* 0x00014e0004007a24 */ /* 0x000fca00078e02e8 */
[----:B------:R-:W-:Y:S01]  /*05a0*/  ISETP.GT.AND P0, PT, R0, UR4, PT ;  /* 0x0000000400007c0c */ /* 0x000fe2000bf04270 */
[----:B------:R-:W-:-:S12]  /*05b0*/  BRA.DIV ~URZ, `(.L_x_867) ;  /* 0x000107127f007947 */ /* 0x000fd8000b800000 */
[----:B------:R-:W-:-:S04]  /*05c0*/  VOTE.ANY R10, PT, !P0 ;  /* 0x00000000000a7806 */ /* 0x000fc800040e0100 */
.L_x_965:
[----:B------:R-:W1:Y:S02]  /*05d0*/  POPC R7, R10 ;  /* 0x0000000a00077309 */ /* 0x000e640000000000 */
[----:B-1----:R-:W-:Y:S01]  /*05e0*/  IADD3 R235, R7, R6, RZ ;  /* 0x0000000607eb7210 */ /* 0x002fe20007ffe0ff */
[----:B------:R-:W-:Y:S05]  /*05f0*/  BRA.DIV ~URZ, `(.L_x_868) ;  /* 0x000107227f007947 */ /* 0x000fea000b800000 */
[----:B------:R1:W2:Y:S01]  /*0600*/  SHFL.IDX PT, R233, R9, R7, 0x1f ;  /* 0x00001f0709e97589 */ /* 0x0002a200000e0000 */
[----:B------:R-:W-:-:S03]  /*0610*/  MOV R6, RZ ;  /* 0x000000ff00067202 */ /* 0x000fc60000000f00 */
[----:B------:R1:W3:Y:S04]  /*0620*/  SHFL.IDX PT, R9, R8, R7, 0x1f ;  /* 0x00001f0708097589 */ /* 0x0002e800000e0000 */
.L_x_966:
[----:B------:R-:W-:Y:S01]  /*0630*/  ISETP.NE.AND P0, PT, R10, RZ, PT ;  /* 0x000000ff0a00720c */ /* 0x000fe20003f05270 */
[----:B------:R-:W-:-:S12]  /*0640*/  BSSY B0, `(.L_x_869) ;  /* 0x0000005000007945 */ /* 0x000fd80003800000 */
[----:B------:R-:W-:Y:S05]  /*0650*/  @!P0 BRA `(.L_x_870) ;  /* 0x0000003000008947 */ /* 0x000fea0003800000 */
[----:B------:R-:W-:Y:S01]  /*0660*/  IADD3 R3, R7, -0x1, RZ ;  /* 0xffffffff07037810 */ /* 0x000fe20007ffe0ff */
[----:B------:R-:W-:Y:S05]  /*0670*/  BRA.DIV ~URZ, `(.L_x_871) ;  /* 0x000107827f007947 */ /* 0x000fea000b800000 */
[----:B------:R4:W1:Y:S02]  /*0680*/  SHFL.IDX PT, R6, R4, R3, 0x1f ;  /* 0x00001f0304067589 */ /* 0x00086400000e0000 */
.L_x_870:
[----:B------:R-:W-:Y:S05]  /*0690*/  BSYNC B0 ;  /* 0x0000000000007941 */ /* 0x000fea0003800000 */
.L_x_869:
        /* <DEDUP_REMOVED lines=67> */
.L_x_873:
        /* <DEDUP_REMOVED lines=68> */
.L_x_874:
[----:B------:R-:W-:Y:S05]  /*0f10*/  BSYNC B0 ;  /* 0x0000000000007941 */ /* 0x000fea0003800000 */
.L_x_872:
[----:B------:R-:W-:-:S04]  /*0f20*/  LOP3.LUT R0, RZ, R0, RZ, 0x33, !PT ;  /* 0x00000000ff007212 */ /* 0x000fc800078e33ff */
[----:B------:R-:W-:Y:S01]  /*0f30*/  IADD3 R233, R0, R233, RZ ;  /* 0x000000e900e97210 */ /* 0x000fe20007ffe0ff */
[----:B------:R-:W-:Y:S05]  /*0f40*/  BRA `(.L_x_875) ;  /* 0x0000004000007947 */ /* 0x000fea0003800000 */
.L_x_863:
[----:B--2---:R-:W-:Y:S01]  /*0f50*/  IMAD.MOV.U32 R233, RZ, RZ, RZ ;  /* 0x000000ffffe97224 */ /* 0x004fe200078e00ff */
[----:B------:R-:W-:Y:S01]  /*0f60*/  MOV R234, RZ ;  /* 0x000000ff00ea7202 */ /* 0x000fe20000000f00 */
[----:B------:R-:W-:Y:S01]  /*0f70*/  IMAD.U32 R232, RZ, RZ, UR4 ;  /* 0x00000004ffe87e24 */ /* 0x000fe2000f8e00ff */
[----:B------:R-:W-:Y:S02]  /*0f80*/  MOV R235, c[0x0][0x53c] ;  /* 0x00014f0000eb7a02 */ /* 0x000fe40000000f00 */
.L_x_875:
[----:B------:R-:W-:Y:S01]  /*0f90*/  ISETP.NE.AND P0, PT, R12, RZ, PT ;  /* 0x000000ff0c00720c */ /* 0x000fe20003f05270 */
[----:B------:R-:W-:-:S12]  /*0fa0*/  WARPSYNC 0xffffffff ;  /* 0xffffffff00007948 */ /* 0x000fd80003800000 */
[----:B------:R1:W-:Y:S04]  /*0fb0*/  @!P0 STS.128 [0x18100], R232 ;  /* 0x018100e8ff008388 */ /* 0x0003e80000000c00 */
[----:B------:R-:W-:Y:S06]  /*0fc0*/  BAR.ARV 0x5, 0x100 ;  /* 0x0144000000007b1d */ /* 0x000fec0000002000 */
.L_x_861:
        /* <DEDUP_REMOVED lines=70> */
[----:B------:R-:W-:Y:S01]  /*1430*/  IADD3 R238, R236, 0x40, RZ ;  /* 0x00000040ecee7810 */ /* 0x000fe20007ffe0ff */
[----:B------:R-:W-:Y:S01]  /*1440*/  IMAD.MOV.U32 R13, RZ, RZ, 0x20 ;  /* 0x00000020ff0d7424 */ /* 0x000fe200078e00ff */
[----:B------:R-:W-:Y:S01]  /*1450*/  LOP3.LUT R3, R3, 0xfffffe00, RZ, 0xc0, !PT ;  /* 0xfffffe0003037812 */ /* 0x000fe200078ec0ff */
[----:B------:R-:W-:Y:S01]  /*1460*/  IMAD.IADD R8, R5, 0x1, R2 ;  /* 0x0000000105087824 */ /* 0x000fe200078e0202 */
[----:B------:R-:W-:-:S02]  /*1470*/  LOP3.LUT R0, R0, 0x1ffffffe, RZ, 0xc0, !PT ;  /* 0x1ffffffe00007812 */ /* 0x000fc400078ec0ff */
        /* <DEDUP_REMOVED lines=9> */
[----:B------:R-:W-:Y:S01]  /*1510*/  IMAD R9, R9, 0x8, R16 ;  /* 0x0000000809097824 */ /* 0x000fe200078e0210 */
[----:B------:R-:W-:-:S02]  /*1520*/  SHF.R.S32.HI R7, RZ, 0x1f, R238 ;  /* 0x0000001fff077819 */ /* 0x000fc400000114ee */
[----:B------:R-:W-:Y:S02]  /*1530*/  SHF.R.S32.HI R6, RZ, 0x1f, R239 ;  /* 0x0000001fff067819 */ /* 0x000fe400000114ef */
[C---:B------:R-:W-:Y:S01]  /*1540*/  LOP3.LUT P6, RZ, R11.reuse, 0x2, RZ, 0xc0, !PT ;  /* 0x000000020bff7812 */ /* 0x040fe200078cc0ff */
[----:B------:R2:W-:Y:S01]  /*1550*/  STL [R1+0x14], R7 ;  /* 0x0000140701007387 */ /* 0x0005e20000100800 */
[----:B------:R-:W-:Y:S01]  /*1560*/  LOP3.LUT P5, RZ, R11, 0x4, RZ, 0xc0, !PT ;  /* 0x000000040bff7812 */ /* 0x000fe200078ac0ff */
[----:B------:R-:W-:Y:S01]  /*1570*/  IMAD.MOV.U32 R11, RZ, RZ, 0x40 ;  /* 0x00000040ff0b7424 */ /* 0x000fe200078e00ff */
[----:B------:R-:W-:Y:S01]  /*1580*/  LOP3.LUT P3, RZ, R10, 0x4, RZ, 0xc0, !PT ;  /* 0x000000040aff7812 */ /* 0x000fe2000786c0ff */
[----:B------:R3:W-:Y:S01]  /*1590*/  STL [R1+0x10], R6 ;  /* 0x0000100601007387 */ /* 0x0007e20000100800 */
[----:B------:R-:W-:Y:S02]  /*15a0*/  LEA R184, R0, 0x6100, 0x1 ;  /* 0x0000610000b87811 */ /* 0x000fe400078e08ff */
[C---:B------:R-:W-:Y:S01]  /*15b0*/  SEL R2, R11.reuse, 0xffffffc0, !P3 ;  /* 0xffffffc00b027807 */ /* 0x040fe20005800000 */
[----:B------:R4:W-:Y:S01]  /*15c0*/  STL [R1+0x4], R9 ;  /* 0x0000040901007387 */ /* 0x0009e20000100800 */
        /* <DEDUP_REMOVED lines=19> */
[----:B----4-:R-:W-:Y:S01]  /*1700*/  IADD3 R9, R229, 0xb8, RZ ;  /* 0x000000b8e5097810 */ /* 0x010fe20007ffe0ff */
        /* <DEDUP_REMOVED lines=33> */
.L_x_962:
        /* <DEDUP_REMOVED lines=12> */
[C---:B------:R-:W-:Y:S02]  /*19e0*/  @P2 LEA R2, P0, R243.reuse, c[0x0][0x370], 0x2 ;  /* 0x0000dc00f3022a11 */ /* 0x040fe400078010ff */
[C---:B------:R-:W-:Y:S01]  /*19f0*/  LEA R4, P4, R243.reuse, c[0x0][0x348], 0x2 ;  /* 0x0000d200f3047a11 */ /* 0x040fe200078810ff */
[----:B------:R1:W-:Y:S01]  /*1a00*/  STL [R1+0xc], R18 ;  /* 0x00000c1201007387 */ /* 0x0003e20000100800 */
[----:B------:R-:W-:Y:S02]  /*1a10*/  @P2 LEA.HI.X R3, R243, c[0x0][0x374], R18, 0x2, P0 ;  /* 0x0000dd00f3032a11 */ /* 0x000fe400000f1412 */
[----:B------:R-:W-:-:S03]  /*1a20*/  ISETP.NE.U32.AND P0, PT, RZ, c[0x0][0x350], PT ;  /* 0x0000d400ff007a0c */ /* 0x000fc60003f05070 */
[----:B------:R2:W5:Y:S01]  /*1a30*/  @P2 LDG.E R9, [R2.64] ;  /* 0x0000000602092981 */ /* 0x000562000c1e1900 */
[----:B------:R-:W-:Y:S02]  /*1a40*/  ISETP.NE.AND.EX P0, PT, RZ, c[0x0][0x354], PT, P0 ;  /* 0x0000d500ff007a0c */ /* 0x000fe40003f05300 */
[C---:B------:R-:W-:Y:S02]  /*1a50*/  @P5 LEA R6, P2, R243.reuse, c[0x0][0x360], 0x2 ;  /* 0x0000d800f3065a11 */ /* 0x040fe400078410ff */
[C-C-:B------:R-:W-:Y:S02]  /*1a60*/  LEA.HI.X R5, R243.reuse, c[0x0][0x34c], R18.reuse, 0x2, P4 ;  /* 0x0000d300f3057a11 */ /* 0x140fe400020f1412 */
[----:B------:R-:W-:-:S03]  /*1a70*/  @P5 LEA.HI.X R7, R243, c[0x0][0x364], R18, 0x2, P2 ;  /* 0x0000d900f3075a11 */ /* 0x000fc600010f1412 */
[----:B------:R1:W5:Y:S04]  /*1a80*/  @P1 LDG.E R8, [R4.64] ;  /* 0x0000000604081981 */ /* 0x000368000c1e1900 */
[----:B------:R1:W5:Y:S01]  /*1a90*/  @P5 LDG.E R231, [R6.64] ;  /* 0x0000000606e75981 */ /* 0x000362000c1e1900 */
[----:B--2---:R-:W-:-:S04]  /*1aa0*/  LEA R2, P3, R243, c[0x0][0x350], 0x2 ;  /* 0x0000d400f3027a11 */ /* 0x004fc800078610ff */
[----:B------:R-:W-:-:S05]  /*1ab0*/  LEA.HI.X R3, R243, c[0x0][0x354], R18, 0x2, P3 ;  /* 0x0000d500f3037a11 */ /* 0x000fca00018f1412 */
[----:B------:R1:W5:Y:S01]  /*1ac0*/  @P0 LDG.E R10, [R2.64] ;  /* 0x00000006020a0981 */ /* 0x000362000c1e1900 */
[----:B------:R-:W-:-:S05]  /*1ad0*/  LOP3.LUT R19, R234, 0xffff, RZ, 0xc0, !PT ;  /* 0x0000ffffea137812 */ /* 0x000fca00078ec0ff */
[----:B------:R1:W-:Y:S01]  /*1ae0*/  STL [R1], R19 ;  /* 0x0000001301007387 */ /* 0x0003e20000100800 */
[----:B------:R-:W-:Y:S01]  /*1af0*/  YIELD ;  /* 0x0000000000007946 */ /* 0x000fe20003800000 */
[----:B------:R-:W-:Y:S05]  /*1b00*/  @P5 BRA `(.L_x_876) ;  /* 0x0000005000005947 */ /* 0x000fea0003800000 */
[----:B-----5:R-:W-:Y:S01]  /*1b10*/  MOV R231, c[0x0][0x168] ;  /* 0x00005a0000e77a02 */ /* 0x020fe20000000f00 */
[----:B------:R-:W-:Y:S05]  /*1b20*/  @!P1 BRA `(.L_x_876) ;  /* 0x0000003000009947 */ /* 0x000fea0003800000 */
[----:B-1----:R-:W2:Y:S04]  /*1b30*/  LDG.E R6, [R4.64] ;  /* 0x0000000604067981 */ /* 0x002ea8000c1e1900 */
[----:B------:R-:W2:Y:S02]  /*1b40*/  LDG.E R0, [R4.64+0x4] ;  /* 0x0000040604007981 */ /* 0x000ea4000c1e1900 */
[----:B--2---:R-:W-:Y:S02]  /*1b50*/  IADD3 R231, -R6, R0, RZ ;  /* 0x0000000006e77210 */ /* 0x004fe40007ffe1ff */
.L_x_876:
[----:B------:R-:W-:-:S04]  /*1b60*/  ISETP.NE.U32.AND P2, PT, RZ, c[0x0][0x368], PT ;  /* 0x0000da00ff007a0c */ /* 0x000fc80003f45070 */
[----:B------:R-:W-:-:S13]  /*1b70*/  ISETP.NE.AND.EX P2, PT, RZ, c[0x0][0x36c], PT, P2 ;  /* 0x0000db00ff007a0c */ /* 0x000fda0003f45320 */
[----:B------:R-:W-:Y:S05]  /*1b80*/  @!P2 BRA `(.L_x_877) ;  /* 0x000000400000a947 */ /* 0x000fea0003800000 */
[----:B-1----:R-:W-:-:S04]  /*1b90*/  LEA R2, P2, R243, c[0x0][0x368], 0x2 ;  /* 0x0000da00f3027a11 */ /* 0x002fc800078410ff */
[----:B------:R-:W-:-:S05]  /*1ba0*/  LEA.HI.X R3, R243, c[0x0][0x36c], R18, 0x2, P2 ;  /* 0x0000db00f3037a11 */ /* 0x000fca00010f1412 */
[----:B------:R1:W5:Y:S01]  /*1bb0*/  LDG.E R0, [R2.64] ;  /* 0x0000000602007981 */ /* 0x000362000c1e1900 */
[----:B------:R-:W-:Y:S05]  /*1bc0*/  BRA `(.L_x_878) ;  /* 0x0000005000007947 */ /* 0x000fea0003800000 */
.L_x_877:
[----:B------:R-:W-:Y:S01]  /*1bd0*/  MOV R0, c[0x0][0x1d0] ;  /* 0x0000740000007a02 */ /* 0x000fe20000000f00 */
[----:B------:R-:W-:Y:S05]  /*1be0*/  @!P0 BRA `(.L_x_878) ;  /* 0x0000003000008947 */ /* 0x000fea0003800000 */
[----:B-1----:R-:W2:Y:S04]  /*1bf0*/  LDG.E R4, [R2.64] ;  /* 0x0000000602047981 */ /* 0x002ea8000c1e1900 */
[----:B------:R-:W2:Y:S02]  /*1c00*/  LDG.E R0, [R2.64+0x4] ;  /* 0x0000040602007981 */ /* 0x000ea4000c1e1900 */
[----:B--2---:R-:W-:Y:S02]  /*1c10*/  IADD3 R0, -R4, R0, RZ ;  /* 0x0000000004007210 */ /* 0x004fe40007ffe1ff */
.L_x_878:
[----:B-1----:R-:W-:Y:S01]  /*1c20*/  IMAD.MOV.U32 R2, RZ, RZ, c[0x0][0x2c4] ;  /* 0x0000b100ff027624 */ /* 0x002fe200078e00ff */
[----:B------:R-:W-:Y:S01]  /*1c30*/  BSSY B0, `(.L_x_879) ;  /* 0x000003c000007945 */ /* 0x000fe20003800000 */
[----:B------:R-:W-:-:S02]  /*1c40*/  IMAD.SHL.U32 R233, R233, 0x80, RZ ;  /* 0x00000080e9e97824 */ /* 0x000fc400078e00ff */
[--C-:B-----5:R-:W-:Y:S01]  /*1c50*/  IMAD.IADD R230, R0, 0x1, -R9.reuse ;  /* 0x0000000100e67824 */ /* 0x120fe200078e0a09 */
[----:B------:R-:W-:Y:S01]  /*1c60*/  ISETP.NE.AND P2, PT, R2, 0x1, PT ;  /* 0x000000010200780c */ /* 0x000fe20003f45270 */
[----:B------:R-:W-:Y:S01]  /*1c70*/  IMAD.IADD R12, R10, 0x1, R9 ;  /* 0x000000010a0c7824 */ /* 0x000fe200078e0209 */
[----:B------:R-:W-:Y:S02]  /*1c80*/  IADD3 R2, R233, 0x7f, RZ ;  /* 0x0000007fe9027810 */ /* 0x000fe40007ffe0ff */
[----:B------:R-:W-:-:S03]  /*1c90*/  IADD3 R3, R230, 0x40, -R231 ;  /* 0x00000040e6037810 */ /* 0x000fc60007ffe8e7 */
[----:B------:R-:W-:-:S06]  /*1ca0*/  IMAD.MOV.U32 R0, RZ, RZ, R2 ;  /* 0x000000ffff007224 */ /* 0x000fcc00078e0002 */
[----:B------:R-:W-:Y:S01]  /*1cb0*/  @P2 IMAD.HI.U32 R4, R2, c[0x0][0x2c8], RZ ;  /* 0x0000b20002042a27 */ /* 0x000fe200078e00ff */
[----:B------:R-:W-:-:S04]  /*1cc0*/  IADD3 R2, R230, 0x3f, RZ ;  /* 0x0000003fe6027810 */ /* 0x000fc80007ffe0ff */
[----:B------:R-:W-:-:S05]  /*1cd0*/  @P2 SHF.R.U32.HI R0, RZ, c[0x0][0x2cc], R4 ;  /* 0x0000b300ff002a19 */ /* 0x000fca0000011604 */
[----:B------:R-:W-:Y:S01]  /*1ce0*/  IMAD.IADD R0, R3, 0x1, R0 ;  /* 0x0000000103007824 */ /* 0x000fe200078e0200 */
[----:B------:R-:W-:-:S04]  /*1cf0*/  SHF.R.S32.HI R3, RZ, 0x1f, R2 ;  /* 0x0000001fff037819 */ /* 0x000fc80000011402 */
[----:B------:R-:W-:Y:S02]  /*1d00*/  SHF.R.S32.HI R4, RZ, 0x1f, R0 ;  /* 0x0000001fff047819 */ /* 0x000fe40000011400 */
[----:B------:R-:W-:Y:S02]  /*1d10*/  LEA.HI R2, R3, R2, RZ, 0x6 ;  /* 0x0000000203027211 */ /* 0x000fe400078f30ff */
[----:B------:R-:W-:Y:S02]  /*1d20*/  LEA.HI R0, R4, R0, RZ, 0x6 ;  /* 0x0000000004007211 */ /* 0x000fe400078f30ff */
[----:B------:R-:W-:Y:S02]  /*1d30*/  SHF.R.S32.HI R2, RZ, 0x6, R2 ;  /* 0x00000006ff027819 */ /* 0x000fe40000011402 */
[----:B------:R-:W-:Y:S02]  /*1d40*/  SHF.R.S32.HI R0, RZ, 0x6, R0 ;  /* 0x00000006ff007819 */ /* 0x000fe40000011400 */
[----:B------:R-:W-:-:S02]  /*1d50*/  LOP3.LUT R3, R234, 0xff000000, RZ, 0xc0, !PT ;  /* 0xff000000ea037812 */ /* 0x000fc400078ec0ff */
[----:B------:R-:W-:Y:S01]  /*1d60*/  IMNMX R6, R2, R0, PT ;  /* 0x0000000002067217 */ /* 0x000fe20003800200 */
[----:B------:R-:W-:Y:S01]  /*1d70*/  IMAD.MOV.U32 R2, RZ, RZ, RZ ;  /* 0x000000ffff027224 */ /* 0x000fe200078e00ff */
[----:B------:R-:W-:Y:S02]  /*1d80*/  LOP3.LUT R4, R234, 0xff0000, RZ, 0xc0, !PT ;  /* 0x00ff0000ea047812 */ /* 0x000fe400078ec0ff */
[----:B------:R-:W-:Y:S02]  /*1d90*/  SHF.R.U32.HI R0, RZ, 0x8, R3 ;  /* 0x00000008ff007819 */ /* 0x000fe40000011603 */
[----:B------:R-:W-:Y:S02]  /*1da0*/  ISETP.GE.AND P3, PT, R6, 0x1, PT ;  /* 0x000000010600780c */ /* 0x000fe40003f66270 */
[----:B------:R-:W-:-:S04]  /*1db0*/  LEA.HI R0, R4, R0, RZ, 0x10 ;  /* 0x0000000004007211 */ /* 0x000fc800078f80ff */
        /* <DEDUP_REMOVED lines=35> */
.L_x_880:
[----:B------:R-:W-:Y:S05]  /*1ff0*/  BSYNC B0 ;  /* 0x0000000000007941 */ /* 0x000fea0003800000 */
.L_x_879:
        /* <DEDUP_REMOVED lines=62> */
[----:B------:R-:W-:Y:S01]  /*23e0*/  SHF.R.S32.HI R6, RZ, 0x1f, R12 ;  /* 0x0000001fff067819 */ /* 0x000fe2000001140c */
[----:B------:R-:W5:Y:S01]  /*23f0*/  S2R R7, SR_TID.X ;  /* 0x0000000000077919 */ /* 0x000f620000002100 */
[----:B------:R-:W-:Y:S01]  /*2400*/  ISETP.GE.AND P5, PT, R236, c[0x0][0x1d4], PT ;  /* 0x00007500ec007a0c */ /* 0x000fe20003fa6270 */
[----:B------:R-:W-:Y:S01]  /*2410*/  IMAD R0, R0, c[0x0][0x178], RZ ;  /* 0x00005e0000007a24 */ /* 0x000fe200078e02ff */
[----:B------:R-:W-:Y:S02]  /*2420*/  ISETP.GE.AND P6, PT, R239, c[0x0][0x198], PT ;  /* 0x00006600ef007a0c */ /* 0x000fe40003fc6270 */
[----:B------:R-:W-:Y:S01]  /*2430*/  IADD3 R68, R17, -0x1, RZ ;  /* 0xffffffff11447810 */ /* 0x000fe20007ffe0ff */
[----:B------:R-:W-:-:S02]  /*2440*/  IMAD R0, R8, c[0x0][0x17c], R0 ;  /* 0x00005f0008007a24 */ /* 0x000fc400078e0200 */
[----:B---3--:R-:W-:Y:S01]  /*2450*/  IMAD.WIDE.U32 R2, R8, c[0x0][0x178], RZ ;  /* 0x00005e0008027a25 */ /* 0x008fe200078e00ff */
[----:B------:R-:W-:Y:S02]  /*2460*/  SEL R8, R18, RZ, !P1 ;  /* 0x000000ff12087207 */ /* 0x000fe40004800000 */
[----:B-----5:R-:W-:Y:S01]  /*2470*/  SHF.R.S32.HI R16, RZ, 0x1f, R7 ;  /* 0x0000001fff107819 */ /* 0x020fe20000011407 */
[----:B------:R-:W-:Y:S02]  /*2480*/  IMAD.IADD R3, R3, 0x1, R0 ;  /* 0x0000000103037824 */ /* 0x000fe400078e0200 */
[----:B------:R-:W-:Y:S01]  /*2490*/  IMAD R9, R8, c[0x0][0x1c0], RZ ;  /* 0x0000700008097a24 */ /* 0x000fe200078e02ff */
[----:B------:R-:W-:-:S04]  /*24a0*/  LEA.HI R16, R16, R7, RZ, 0x3 ;  /* 0x0000000710107211 */ /* 0x000fc800078f18ff */
[----:B------:R-:W-:Y:S01]  /*24b0*/  SHF.R.S32.HI R16, RZ, 0x3, R16 ;  /* 0x00000003ff107819 */ /* 0x000fe20000011410 */
[----:B--2---:R-:W-:Y:S02]  /*24c0*/  IMAD.IADD R10, R4, 0x1, R233 ;  /* 0x00000001040a7824 */ /* 0x004fe400078e02e9 */
[----:B-1----:R-:W-:Y:S01]  /*24d0*/  IMAD.WIDE.U32 R4, R19, c[0x0][0x1b8], R2 ;  /* 0x00006e0013047a25 */ /* 0x002fe200078e0002 */
[----:B------:R-:W-:Y:S02]  /*24e0*/  IADD3 R2, P4, R16, R12, RZ ;  /* 0x0000000c10027210 */ /* 0x000fe40007f9e0ff */
[----:B------:R-:W-:Y:S01]  /*24f0*/  MOV R0, R10 ;  /* 0x0000000a00007202 */ /* 0x000fe20000000f00 */
[----:B------:R-:W-:Y:S01]  /*2500*/  @P2 IMAD.HI.U32 R7, R10, c[0x0][0x2c8], RZ ;  /* 0x0000b2000a072a27 */ /* 0x000fe200078e00ff */
[----:B------:R-:W-:Y:S02]  /*2510*/  SEL R3, R243, RZ, !P1 ;  /* 0x000000fff3037207 */ /* 0x000fe40004800000 */
[----:B------:R-:W-:Y:S01]  /*2520*/  LEA.HI.X.SX32 R8, R16, R6, 0x1, P4 ;  /* 0x0000000610087211 */ /* 0x000fe200020f0eff */
[----:B------:R-:W-:Y:S01]  /*2530*/  IMAD R5, R19, c[0x0][0x1bc], R5 ;  /* 0x00006f0013057a24 */ /* 0x000fe200078e0205 */
[----:B------:R-:W-:Y:S01]  /*2540*/  @P2 SHF.R.U32.HI R0, RZ, c[0x0][0x2cc], R7 ;  /* 0x0000b300ff002a19 */ /* 0x000fe20000011607 */
[C---:B------:R-:W-:Y:S01]  /*2550*/  IMAD R12, R3.reuse, c[0x0][0x1c4], R9 ;  /* 0x00007100030c7a24 */ /* 0x040fe200078e0209 */
[----:B------:R-:W-:Y:S01]  /*2560*/  ISETP.GE.AND P4, PT, R238, c[0x0][0x1d4], PT ;  /* 0x00007500ee007a0c */ /* 0x000fe20003f86270 */
[----:B------:R-:W-:Y:S01]  /*2570*/  IMAD.WIDE.U32 R4, R3, c[0x0][0x1c0], R4 ;  /* 0x0000700003047a25 */ /* 0x000fe200078e0004 */
[----:B------:R-:W-:-:S03]  /*2580*/  SHF.R.S32.HI R11, RZ, 0x1f, R0 ;  /* 0x0000001fff0b7819 */ /* 0x000fc60000011400 */
[C---:B------:R-:W-:Y:S02]  /*2590*/  IMAD R15, R8.reuse, c[0x0][0x1e0], RZ ;  /* 0x00007800080f7a24 */ /* 0x040fe400078e02ff */
[----:B------:R-:W-:Y:S02]  /*25a0*/  IMAD R14, R8, c[0x0][0x208], RZ ;  /* 0x00008200080e7a24 */ /* 0x000fe400078e02ff */
[----:B------:R-:W-:Y:S02]  /*25b0*/  IMAD.IADD R3, R5, 0x1, R12 ;  /* 0x0000000105037824 */ /* 0x000fe400078e020c */
[----:B------:R-:W-:-:S04]  /*25c0*/  IMAD.WIDE.U32 R6, R2, c[0x0][0x1e0], R236 ;  /* 0x0000780002067a25 */ /* 0x000fc800078e00ec */
[----:B------:R-:W-:-:S04]  /*25d0*/  IMAD.WIDE.U32 R8, R2, c[0x0][0x208], R236 ;  /* 0x0000820002087a25 */ /* 0x000fc800078e00ec */
[C---:B------:R-:W-:Y:S02]  /*25e0*/  IMAD R12, R2.reuse, c[0x0][0x1e4], R15 ;  /* 0x00007900020c7a24 */ /* 0x040fe400078e020f */
[----:B------:R-:W-:Y:S02]  /*25f0*/  IMAD R14, R2, c[0x0][0x20c], R14 ;  /* 0x00008300020e7a24 */ /* 0x000fe400078e020e */
[----:B------:R-:W-:Y:S01]  /*2600*/  IMAD R5, R11, c[0x0][0x1b0], RZ ;  /* 0x00006c000b057a24 */ /* 0x000fe200078e02ff */
[C---:B------:R-:W-:Y:S01]  /*2610*/  IADD3 R11, -R0.reuse, RZ, RZ ;  /* 0x000000ff000b7210 */ /* 0x040fe20007ffe1ff */
[----:B------:R-:W-:Y:S01]  /*2620*/  IMAD.MOV.U32 R2, RZ, RZ, R4 ;  /* 0x000000ffff027224 */ /* 0x000fe200078e0004 */
[----:B------:R-:W-:Y:S01]  /*2630*/  IADD3 R7, R7, R12, RZ ;  /* 0x0000000c07077210 */ /* 0x000fe20007ffe0ff */
[C---:B------:R-:W-:Y:S01]  /*2640*/  IMAD R4, R0.reuse, c[0x0][0x1b4], R5 ;  /* 0x00006d0000047a24 */ /* 0x040fe200078e0205 */
[----:B------:R-:W-:Y:S01]  /*2650*/  SEL R12, RZ, 0x1, P5 ;  /* 0x00000001ff0c7807 */ /* 0x000fe20002800000 */
[----:B------:R-:W-:-:S04]  /*2660*/  IMAD.WIDE.U32 R2, R0, c[0x0][0x1b0], R2 ;  /* 0x00006c0000027a25 */ /* 0x000fc800078e0002 */
[----:B------:R-:W-:Y:S01]  /*2670*/  IMAD R0, R11, c[0x0][0x2c4], R10 ;  /* 0x0000b1000b007a24 */ /* 0x000fe200078e020a */
[----:B------:R-:W-:Y:S01]  /*2680*/  IADD3 R3, R3, R4, RZ ;  /* 0x0000000403037210 */ /* 0x000fe20007ffe0ff */
[----:B------:R-:W-:Y:S01]  /*2690*/  IMAD.MOV.U32 R4, RZ, RZ, R8 ;  /* 0x000000ffff047224 */ /* 0x000fe200078e0008 */
[----:B------:R-:W-:Y:S01]  /*26a0*/  SEL R8, RZ, 0xffffffff, P4 ;  /* 0xffffffffff087807 */ /* 0x000fe20002000000 */
[----:B------:R-:W-:Y:S01]  /*26b0*/  IMAD.IADD R5, R9, 0x1, R14 ;  /* 0x0000000109057824 */ /* 0x000fe200078e020e */
[----:B------:R-:W-:Y:S02]  /*26c0*/  SHF.R.S32.HI R10, RZ, 0x1f, R0 ;  /* 0x0000001fff0a7819 */ /* 0x000fe40000011400 */
[----:B------:R-:W-:Y:S01]  /*26d0*/  SHF.L.U32 R11, R8, 0x1, RZ ;  /* 0x00000001080b7819 */ /* 0x000fe200000006ff */
[----:B------:R-:W-:-:S03]  /*26e0*/  IMAD.WIDE.U32 R8, R19, c[0x0][0x1e8], R6 ;  /* 0x00007a0013087a25 */ /* 0x000fc600078e0006 */
[----:B------:R-:W-:Y:S01]  /*26f0*/  LOP3.LUT R15, R11, 0x2, R12, 0xe2, !PT ;  /* 0x000000020b0f7812 */ /* 0x000fe200078ee20c */
[----:B------:R-:W-:Y:S02]  /*2700*/  IMAD R10, R10, c[0x0][0x1a8], RZ ;  /* 0x00006a000a0a7a24 */ /* 0x000fe400078e02ff */
[----:B------:R-:W-:-:S04]  /*2710*/  IMAD.WIDE.U32 R6, R0, c[0x0][0x1a8], R2 ;  /* 0x00006a0000067a25 */ /* 0x000fc800078e0002 */
[----:B------:R-:W-:Y:S01]  /*2720*/  IMAD R10, R0, c[0x0][0x1ac], R10 ;  /* 0x00006b00000a7a24 */ /* 0x000fe200078e020a */
[----:B----4-:R-:W-:Y:S01]  /*2730*/  @P3 SHF.R.S32.HI R0, RZ, 0x1f, R13 ;  /* 0x0000001fff003819 */ /* 0x010fe2000001140d */
[----:B------:R-:W-:Y:S01]  /*2740*/  @!P3 IMAD.MOV.U32 R0, RZ, RZ, R18 ;  /* 0x000000ffff00b224 */ /* 0x000fe200078e0012 */
[C---:B------:R-:W-:Y:S01]  /*2750*/  LEA R14, P1, R6.reuse, c[0x0][0x160], 0x1 ;  /* 0x00005800060e7a11 */ /* 0x040fe200078208ff */
[----:B------:R-:W-:Y:S01]  /*2760*/  IMAD.IADD R7, R7, 0x1, R10 ;  /* 0x0000000107077824 */ /* 0x000fe200078e020a */
[----:B------:R-:W-:Y:S01]  /*2770*/  @!P3 MOV R13, R243 ;  /* 0x000000f3000db202 */ /* 0x000fe20000000f00 */
[C---:B------:R-:W-:Y:S01]  /*2780*/  IMAD.WIDE.U32 R2, R19.reuse, c[0x0][0x210], R4 ;  /* 0x0000840013027a25 */ /* 0x040fe200078e0004 */
[----:B------:R-:W-:Y:S02]  /*2790*/  MOV R4, R8 ;  /* 0x0000000800047202 */ /* 0x000fe40000000f00 */
[----:B------:R-:W-:Y:S01]  /*27a0*/  LEA.HI.X R11, R6, c[0x0][0x164], R7, 0x1, P1 ;  /* 0x00005900060b7a11 */ /* 0x000fe200008f0c07 */
[C---:B------:R-:W-:Y:S01]  /*27b0*/  IMAD R5, R19.reuse, c[0x0][0x1ec], R9 ;  /* 0x00007b0013057a24 */ /* 0x040fe200078e0209 */
[----:B------:R-:W-:Y:S01]  /*27c0*/  SEL R6, R0, RZ, !P0 ;  /* 0x000000ff00067207 */ /* 0x000fe20004000000 */
[----:B------:R-:W-:Y:S01]  /*27d0*/  IMAD R3, R19, c[0x0][0x214], R3 ;  /* 0x0000850013037a24 */ /* 0x000fe200078e0203 */
[----:B------:R-:W-:Y:S01]  /*27e0*/  SEL R0, R13, RZ, !P0 ;  /* 0x000000ff0d007207 */ /* 0x000fe20004000000 */
[----:B------:R-:W-:Y:S01]  /*27f0*/  IMAD.IADD R9, R16, 0x1, R233 ;  /* 0x0000000110097824 */ /* 0x000fe200078e02e9 */
[----:B------:R-:W-:Y:S01]  /*2800*/  ISETP.GE.AND P3, PT, R239, c[0x0][0x1d4], PT ;  /* 0x00007500ef007a0c */ /* 0x000fe20003f66270 */
[----:B------:R-:W-:Y:S01]  /*2810*/  IMAD R8, R6, c[0x0][0x1f0], RZ ;  /* 0x00007c0006087a24 */ /* 0x000fe200078e02ff */
[----:B------:R-:W-:Y:S01]  /*2820*/  ISETP.GE.AND P1, PT, R236, c[0x0][0x198], PT ;  /* 0x00006600ec007a0c */ /* 0x000fe20003f26270 */
[----:B------:R-:W-:Y:S01]  /*2830*/  IMAD R7, R6, c[0x0][0x218], RZ ;  /* 0x0000860006077a24 */ /* 0x000fe200078e02ff */
[----:B------:R-:W-:Y:S01]  /*2840*/  ISETP.GE.AND P0, PT, R238, c[0x0][0x198], PT ;  /* 0x00006600ee007a0c */ /* 0x000fe20003f06270 */
[C---:B------:R-:W-:Y:S01]  /*2850*/  IMAD R8, R0.reuse, c[0x0][0x1f4], R8 ;  /* 0x00007d0000087a24 */ /* 0x040fe200078e0208 */
[----:B------:R-:W-:Y:S01]  /*2860*/  SEL R6, RZ, 0x4, P3 ;  /* 0x00000004ff067807 */ /* 0x000fe20001800000 */
[C---:B------:R-:W-:Y:S01]  /*2870*/  IMAD R7, R0.reuse, c[0x0][0x21c], R7 ;  /* 0x0000870000077a24 */ /* 0x040fe200078e0207 */
[----:B------:R-:W-:Y:S01]  /*2880*/  P2R R13, PR, RZ, 0x2 ;  /* 0x00000002ff0d7803 */ /* 0x000fe20000000000 */
[----:B------:R-:W-:Y:S01]  /*2890*/  IMAD.WIDE.U32 R220, R0, c[0x0][0x1f0], R4 ;  /* 0x00007c0000dc7a25 */ /* 0x000fe200078e0004 */
[----:B------:R-:W-:-:S02]  /*28a0*/  P2R R12, PR, RZ, 0x1 ;  /* 0x00000001ff0c7803 */ /* 0x000fc40000000000 */
[----:B------:R-:W-:Y:S01]  /*28b0*/  LOP3.LUT R15, R15, R6, RZ, 0xfc, !PT ;  /* 0x000000060f0f7212 */ /* 0x000fe200078efcff */
[----:B------:R-:W-:Y:S01]  /*28c0*/  IMAD.WIDE.U32 R222, R0, c[0x0][0x218], R2 ;  /* 0x0000860000de7a25 */ /* 0x000fe200078e0002 */
[----:B------:R-:W-:-:S04]  /*28d0*/  IADD3 R219, R221, R8, RZ ;  /* 0x00000008dddb7210 */ /* 0x000fc80007ffe0ff */
[----:B------:R-:W-:Y:S01]  /*28e0*/  IADD3 R224, R223, R7, RZ ;  /* 0x00000007dfe07210 */ /* 0x000fe20007ffe0ff */
[----:B------:R-:W-:Y:S05]  /*28f0*/  BRA.DIV ~URZ, `(.L_x_882) ;  /* 0x0000e5627f007947 */ /* 0x000fea000b800000 */
[----:B------:R1:W2:Y:S02]  /*2900*/  SHFL.IDX PT, R8, R11, RZ, 0x181f ;  /* 0x00181fff0b087589 */ /* 0x0002a400000e0000 */
.L_x_967:
[----:B------:R-:W-:Y:S05]  /*2910*/  BRA.DIV ~URZ, `(.L_x_883) ;  /* 0x0000e5b27f007947 */ /* 0x000fea000b800000 */
[----:B------:R3:W4:Y:S02]  /*2920*/  SHFL.IDX PT, R0, R14, RZ, 0x181f ;  /* 0x00181fff0e007589 */ /* 0x00072400000e0000 */
.L_x_968:
[----:B------:R-:W-:Y:S01]  /*2930*/  IMAD R10, R231, c[0x0][0x2c4], RZ ;  /* 0x0000b100e70a7a24 */ /* 0x000fe200078e02ff */
[----:B------:R-:W-:Y:S04]  /*2940*/  BSSY B0, `(.L_x_884) ;  /* 0x0000013000007945 */ /* 0x000fe80003800000 */
[----:B------:R-:W-:-:S13]  /*2950*/  ISETP.GE.AND P0, PT, R9, R10, PT ;  /* 0x0000000a0900720c */ /* 0x000fda0003f06270 */
[----:B------:R-:W-:Y:S05]  /*2960*/  @P0 BRA `(.L_x_885) ;  /* 0x0000010000000947 */ /* 0x000fea0003800000 */
[----:B------:R-:W5:Y:S04]  /*2970*/  LDL R2, [R1+0x14] ;  /* 0x0000140001027983 */ /* 0x000f680000100800 */
[----:B---3--:R-:W3:Y:S01]  /*2980*/  LDL R16, [R1+0x10] ;  /* 0x0000100001107983 */ /* 0x008ee20000100800 */
[----:B----4-:R-:W-:Y:S02]  /*2990*/  LEA R6, P0, R236, R0, 0x1 ;  /* 0x00000000ec067211 */ /* 0x010fe400078008ff */
[----:B------:R-:W-:Y:S02]  /*29a0*/  ISETP.NE.AND P1, PT, R12, RZ, PT ;  /* 0x000000ff0c00720c */ /* 0x000fe40003f25270 */
[----:B--2---:R-:W-:Y:S02]  /*29b0*/  LEA.HI.X R7, R236, R8, R237, 0x1, P0 ;  /* 0x00000008ec077211 */ /* 0x004fe400000f0ced */
[----:B------:R-:W-:-:S04]  /*29c0*/  LEA R4, P0, R238, R0, 0x1 ;  /* 0x00000000ee047211 */ /* 0x000fc800078008ff */
[----:B-----5:R-:W-:Y:S02]  /*29d0*/  LEA.HI.X R5, R238, R8, R2, 0x1, P0 ;  /* 0x00000008ee057211 */ /* 0x020fe400000f0c02 */
[----:B------:R-:W-:-:S04]  /*29e0*/  LEA R2, P0, R239, R0, 0x1 ;  /* 0x00000000ef027211 */ /* 0x000fc800078008ff */
[----:B---3--:R-:W-:Y:S02]  /*29f0*/  LEA.HI.X R3, R239, R8, R16, 0x1, P0 ;  /* 0x00000008ef037211 */ /* 0x008fe400000f0c10 */
[----:B------:R-:W-:-:S13]  /*2a00*/  ISETP.NE.AND P0, PT, R13, RZ, PT ;  /* 0x000000ff0d00720c */ /* 0x000fda0003f05270 */
[----:B------:R-:W-:Y:S01]  /*2a10*/  @!PT LDS RZ, [RZ] ;  /* 0x00000000fffff984 */ /* 0x000fe20000000800 */
[----:B------:R-:W-:Y:S01]  /*2a20*/  @!PT LDS RZ, [RZ] ;  /* 0x00000000fffff984 */ /* 0x000fe20000000800 */
[----:B------:R-:W-:Y:S01]  /*2a30*/  @!PT LDS RZ, [RZ] ;  /* 0x00000000fffff984 */ /* 0x000fe20000000800 */
[----:B------:R2:W-:Y:S04]  /*2a40*/  LDGSTS.E.BYPASS.LTC128B.128 [R207+0xc100], [R6.64], !P0 ;  /* 0x0c10000006cf7fae */ /* 0x0005e8000c101d46 */
[----:B------:R2:W-:Y:S04]  /*2a50*/  LDGSTS.E.BYPASS.LTC128B.128 [R207+0x10100], [R4.64], !P1 ;  /* 0x1010000004cf7fae */ /* 0x0005e8000c901d46 */
[----:B------:R2:W-:Y:S02]  /*2a60*/  LDGSTS.E.BYPASS.LTC128B.128 [R207+0x14100], [R2.64], !P6 ;  /* 0x1410000002cf7fae */ /* 0x0005e4000f101d46 */
.L_x_885:
[----:B------:R-:W-:Y:S05]  /*2a70*/  BSYNC B0 ;  /* 0x0000000000007941 */ /* 0x000fea0003800000 */
.L_x_884:
[----:B------:R-:W-:Y:S05]  /*2a80*/  BRA.DIV ~URZ, `(.L_x_886) ;  /* 0x0000e4a27f007947 */ /* 0x000fea000b800000 */
[----:B--2---:R2:W1:Y:S04]  /*2a90*/  SHFL.IDX PT, R8, R11, 0x1, 0x181f ;  /* 0x00381f000b087f89 */ /* 0x00446800000e0000 */
[----:B----4-:R2:W4:Y:S02]  /*2aa0*/  SHFL.IDX PT, R0, R14, 0x1, 0x181f ;  /* 0x00381f000e007f89 */ /* 0x01052400000e0000 */
.L_x_969:
[----:B------:R-:W-:Y:S01]  /*2ab0*/  IADD3 R2, R9, 0x20, RZ ;  /* 0x0000002009027810 */ /* 0x000fe20007ffe0ff */
[----:B------:R-:W-:Y:S03]  /*2ac0*/  BSSY B0, `(.L_x_887) ;  /* 0x0000013000007945 */ /* 0x000fe60003800000 */
[----:B------:R-:W-:-:S13]  /*2ad0*/  ISETP.GE.AND P0, PT, R2, R10, PT ;  /* 0x0000000a0200720c */ /* 0x000fda0003f06270 */
[----:B------:R-:W-:Y:S05]  /*2ae0*/  @P0 BRA `(.L_x_888) ;  /* 0x0000010000000947 */ /* 0x000fea0003800000 */
[----:B------:R-:W5:Y:S04]  /*2af0*/  LDL R3, [R1+0x14] ;  /* 0x0000140001037983 */ /* 0x000f680000100800 */
[----:B--2---:R-:W2:Y:S01]  /*2b00*/  LDL R16, [R1+0x10] ;  /* 0x0000100001107983 */ /* 0x004ea20000100800 */
[----:B----4-:R-:W-:Y:S02]  /*2b10*/  LEA R6, P0, R236, R0, 0x1 ;  /* 0x00000000ec067211 */ /* 0x010fe400078008ff */
[----:B------:R-:W-:Y:S02]  /*2b20*/  ISETP.NE.AND P1, PT, R12, RZ, PT ;  /* 0x000000ff0c00720c */ /* 0x000fe40003f25270 */
[----:B-1----:R-:W-:Y:S02]  /*2b30*/  LEA.HI.X R7, R236, R8, R237, 0x1, P0 ;  /* 0x00000008ec077211 */ /* 0x002fe400000f0ced */
[----:B------:R-:W-:-:S04]  /*2b40*/  LEA R4, P0, R238, R0, 0x1 ;  /* 0x00000000ee047211 */ /* 0x000fc800078008ff */
[----:B-----5:R-:W-:Y:S02]  /*2b50*/  LEA.HI.X R5, R238, R8, R3, 0x1, P0 ;  /* 0x00000008ee057211 */ /* 0x020fe400000f0c03 */
[----:B------:R-:W-:-:S04]  /*2b60*/  LEA R2, P0, R239, R0, 0x1 ;  /* 0x00000000ef027211 */ /* 0x000fc800078008ff */
[----:B--2---:R-:W-:Y:S02]  /*2b70*/  LEA.HI.X R3, R239, R8, R16, 0x1, P0 ;  /* 0x00000008ef037211 */ /* 0x004fe400000f0c10 */
[----:B------:R-:W-:-:S13]  /*2b80*/  ISETP.NE.AND P0, PT, R13, RZ, PT ;  /* 0x000000ff0d00720c */ /* 0x000fda0003f05270 */
[----:B------:R-:W-:Y:S01]  /*2b90*/  @!PT LDS RZ, [RZ] ;  /* 0x00000000fffff984 */ /* 0x000fe20000000800 */
[----:B------:R-:W-:Y:S01]  /*2ba0*/  @!PT LDS RZ, [RZ] ;  /* 0x00000000fffff984 */ /* 0x000fe20000000800 */
[----:B------:R-:W-:Y:S01]  /*2bb0*/  @!PT LDS RZ, [RZ] ;  /* 0x00000000fffff984 */ /* 0x000fe20000000800 */
[----:B------:R1:W-:Y:S04]  /*2bc0*/  LDGSTS.E.BYPASS.LTC128B.128 [R207+0xd100], [R6.64], !P0 ;  /* 0x0d10000006cf7fae */ /* 0x0003e8000c101d46 */
[----:B------:R1:W-:Y:S04]  /*2bd0*/  LDGSTS.E.BYPASS.LTC128B.128 [R207+0x11100], [R4.64], !P1 ;  /* 0x1110000004cf7fae */ /* 0x0003e8000c901d46 */
[----:B------:R1:W-:Y:S02]  /*2be0*/  LDGSTS.E.BYPASS.LTC128B.128 [R207+0x15100], [R2.64], !P6 ;  /* 0x1510000002cf7fae */ /* 0x0003e4000f101d46 */
.L_x_888:
[----:B------:R-:W-:Y:S05]  /*2bf0*/  BSYNC B0 ;  /* 0x0000000000007941 */ /* 0x000fea0003800000 */
.L_x_887:
[----:B------:R-:W-:Y:S05]  /*2c00*/  BRA.DIV ~URZ, `(.L_x_889) ;  /* 0x0000e3e27f007947 */ /* 0x000fea000b800000 */
[----:B-1----:R1:W2:Y:S02]  /*2c10*/  SHFL.IDX PT, R8, R11, 0x2, 0x181f ;  /* 0x00581f000b087f89 */ /* 0x0022a400000e0000 */
.L_x_970:
[----:B------:R-:W-:Y:S05]  /*2c20*/  BRA.DIV ~URZ, `(.L_x_890) ;  /* 0x0000e4327f007947 */ /* 0x000fea000b800000 */
[----:B----4-:R4:W1:Y:S02]  /*2c30*/  SHFL.IDX PT, R0, R14, 0x2, 0x181f ;  /* 0x00581f000e007f89 */ /* 0x01086400000e0000 */
.L_x_971:
[----:B------:R-:W-:Y:S01]  /*2c40*/  IADD3 R2, R9, 0x40, RZ ;  /* 0x0000004009027810 */ /* 0x000fe20007ffe0ff */
[----:B------:R-:W-:Y:S03]  /*2c50*/  BSSY B0, `(.L_x_891) ;  /* 0x0000013000007945 */ /* 0x000fe60003800000 */
[----:B------:R-:W-:-:S13]  /*2c60*/  ISETP.GE.AND P0, PT, R2, R10, PT ;  /* 0x0000000a0200720c */ /* 0x000fda0003f06270 */
[----:B------:R-:W-:Y:S05]  /*2c70*/  @P0 BRA `(.L_x_892) ;  /* 0x0000010000000947 */ /* 0x000fea0003800000 */
[----:B------:R-:W5:Y:S04]  /*2c80*/  LDL R3, [R1+0x14] ;  /* 0x0000140001037983 */ /* 0x000f680000100800 */
[----:B---3--:R-:W3:Y:S01]  /*2c90*/  LDL R16, [R1+0x10] ;  /* 0x0000100001107983 */ /* 0x008ee20000100800 */
[----:B-1----:R-:W-:Y:S02]  /*2ca0*/  LEA R6, P0, R236, R0, 0x1 ;  /* 0x00000000ec067211 */ /* 0x002fe400078008ff */
        /* <DEDUP_REMOVED lines=13> */
.L_x_892:
[----:B------:R-:W-:Y:S05]  /*2d80*/  BSYNC B0 ;  /* 0x0000000000007941 */ /* 0x000fea0003800000 */
.L_x_891:
[----:B------:R-:W-:Y:S05]  /*2d90*/  BRA.DIV ~URZ, `(.L_x_893) ;  /* 0x0000e3227f007947 */ /* 0x000fea000b800000 */
[----:B-1----:R1:W3:Y:S04]  /*2da0*/  SHFL.IDX PT, R6, R11, 0x3, 0x181f ;  /* 0x00781f000b067f89 */ /* 0x0022e800000e0000 */
[----:B------:R1:W4:Y:S02]  /*2db0*/  SHFL.IDX PT, R0, R14, 0x3, 0x181f ;  /* 0x00781f000e007f89 */ /* 0x00032400000e0000 */
.L_x_972:
[----:B--2---:R-:W2:Y:S04]  /*2dc0*/  LDL R8, [R1+0x14] ;  /* 0x0000140001087983 */ /* 0x004ea80000100800 */
[----:B----4-:R-:W4:Y:S01]  /*2dd0*/  LDL R16, [R1+0x10] ;  /* 0x0000100001107983 */ /* 0x010f220000100800 */
[----:B------:R-:W-:Y:S01]  /*2de0*/  IADD3 R2, R9, 0x60, RZ ;  /* 0x0000006009027810 */ /* 0x000fe20007ffe0ff */
[----:B------:R-:W-:Y:S01]  /*2df0*/  IMAD R100, R68, -0x40, R230 ;  /* 0xffffffc044647824 */ /* 0x000fe200078e02e6 */
[----:B-1-3--:R-:W-:Y:S01]  /*2e00*/  P2R R14, PR, RZ, 0x4 ;  /* 0x00000004ff0e7803 */ /* 0x00afe20000000000 */
[----:B------:R-:W1:Y:S01]  /*2e10*/  S2R R7, SR_TID.X ;  /* 0x0000000000077919 */ /* 0x000e620000002100 */
[----:B------:R-:W-:-:S02]  /*2e20*/  ISETP.GE.AND P1, PT, R2, R10, PT ;  /* 0x0000000a0200720c */ /* 0x000fc40003f26270 */
[----:B------:R-:W-:Y:S01]  /*2e30*/  ISETP.NE.AND P2, PT, R12, RZ, PT ;  /* 0x000000ff0c00720c */ /* 0x000fe20003f45270 */
[----:B------:R3:W5:Y:S10]  /*2e40*/  LDL R208, [R1+0x8] ;  /* 0x0000080001d07983 */ /* 0x0007740000100800 */
[----:B------:R-:W-:-:S04]  /*2e50*/  @!P1 LEA R4, P0, R236, R0, 0x1 ;  /* 0x00000000ec049211 */ /* 0x000fc800078008ff */
[----:B------:R-:W-:Y:S02]  /*2e60*/  @!P1 LEA.HI.X R5, R236, R6, R237, 0x1, P0 ;  /* 0x00000006ec059211 */ /* 0x000fe400000f0ced */
[----:B------:R-:W-:Y:S02]  /*2e70*/  @!P1 LEA R2, P0, R238, R0, 0x1 ;  /* 0x00000000ee029211 */ /* 0x000fe400078008ff */
[----:B-1----:R-:W-:-:S04]  /*2e80*/  SHF.R.S32.HI R11, RZ, 0x1f, R7 ;  /* 0x0000001fff0b7819 */ /* 0x002fc80000011407 */
[----:B------:R-:W-:Y:S02]  /*2e90*/  LEA.HI R11, R11, R7, RZ, 0x3 ;  /* 0x000000070b0b7211 */ /* 0x000fe400078f18ff */
[----:B------:R-:W-:Y:S02]  /*2ea0*/  SHF.R.S32.HI R7, RZ, 0x1f, R68 ;  /* 0x0000001fff077819 */ /* 0x000fe40000011444 */
[----:B------:R-:W-:Y:S02]  /*2eb0*/  SHF.R.S32.HI R11, RZ, 0x3, R11 ;  /* 0x00000003ff0b7819 */ /* 0x000fe4000001140b */
[----:B--2---:R-:W-:Y:S01]  /*2ec0*/  @!P1 LEA.HI.X R3, R238, R6, R8, 0x1, P0 ;  /* 0x00000006ee039211 */ /* 0x004fe200000f0c08 */
[----:B------:R-:W-:Y:S01]  /*2ed0*/  IMAD R8, R7, c[0x0][0x1e0], RZ ;  /* 0x0000780007087a24 */ /* 0x000fe200078e02ff */
[----:B------:R-:W-:-:S13]  /*2ee0*/  ISETP.NE.AND P0, PT, R13, RZ, PT ;  /* 0x000000ff0d00720c */ /* 0x000fda0003f05270 */
[----:B------:R-:W-:Y:S01]  /*2ef0*/  @!PT LDS RZ, [RZ] ;  /* 0x00000000fffff984 */ /* 0x000fe20000000800 */
[----:B------:R-:W-:Y:S01]  /*2f00*/  @!PT LDS RZ, [RZ] ;  /* 0x00000000fffff984 */ /* 0x000fe20000000800 */
[----:B------:R-:W-:Y:S01]  /*2f10*/  @!PT LDS RZ, [RZ] ;  /* 0x00000000fffff984 */ /* 0x000fe20000000800 */
[----:B------:R1:W-:Y:S04]  /*2f20*/  @!P1 LDGSTS.E.BYPASS.LTC128B.128 [R207+0xf100], [R4.64], !P0 ;  /* 0x0f10000004cf9fae */ /* 0x0003e8000c101d46 */
[----:B------:R2:W-:Y:S01]  /*2f30*/  @!P1 LDGSTS.E.BYPASS.LTC128B.128 [R207+0x13100], [R2.64], !P2 ;  /* 0x1310000002cf9fae */ /* 0x0005e2000d101d46 */
[----:B-1----:R-:W-:Y:S01]  /*2f40*/  IMAD.IADD R4, R230, 0x1, -R11 ;  /* 0x00000001e6047824 */ /* 0x002fe200078e0a0b */
[----:B--2---:R-:W-:-:S03]  /*2f50*/  @!P1 LEA R2, P0, R239, R0, 0x1 ;  /* 0x00000000ef029211 */ /* 0x004fc600078008ff */
[C---:B------:R-:W-:Y:S02]  /*2f60*/  IMAD R0, R68.reuse, -0x40, R4 ;  /* 0xffffffc044007824 */ /* 0x040fe400078e0204 */
[----:B------:R-:W-:Y:S01]  /*2f70*/  IMAD.WIDE.U32 R4, R68, c[0x0][0x1e0], RZ ;  /* 0x0000780044047a25 */ /* 0x000fe200078e00ff */
[----:B----4-:R-:W-:Y:S02]  /*2f80*/  @!P1 LEA.HI.X R3, R239, R6, R16, 0x1, P0 ;  /* 0x00000006ef039211 */ /* 0x010fe400000f0c10 */
[----:B------:R-:W-:Y:S01]  /*2f90*/  ISETP.GE.AND P0, PT, R0, 0x1, PT ;  /* 0x000000010000780c */ /* 0x000fe20003f06270 */
[----:B------:R-:W-:Y:S02]  /*2fa0*/  IMAD R6, R68, c[0x0][0x1e4], R8 ;  /* 0x0000790044067a24 */ /* 0x000fe400078e0208 */
[----:B------:R1:W-:Y:S01]  /*2fb0*/  @!P1 LDGSTS.E.BYPASS.LTC128B.128 [R207+0x17100], [R2.64], !P6 ;  /* 0x1710000002cf9fae */ /* 0x0003e2000f101d46 */
[----:B------:R-:W-:Y:S02]  /*2fc0*/  ISETP.GE.AND P6, PT, R0, 0x21, PT ;  /* 0x000000210000780c */ /* 0x000fe40003fc6270 */
[----:B------:R-:W-:Y:S01]  /*2fd0*/  LEA R0, P1, R4, R220, 0x6 ;  /* 0x000000dc04007211 */ /* 0x000fe200078230ff */
[----:B------:R-:W0:Y:S01]  /*2fe0*/  LDGDEPBAR ;  /* 0x00000000000079af */ /* 0x000e220000000000 */
[----:B------:R-:W-:Y:S03]  /*2ff0*/  WARPSYNC 0xffffffff ;  /* 0xffffffff00007948 */ /* 0x000fe60003800000 */
[----:B------:R-:W-:Y:S01]  /*3000*/  BAR.SYNC.DEFER_BLOCKING 0x0 ;  /* 0x0000000000007b1d */ /* 0x000fe20000010000 */
[----:B-1----:R-:W-:Y:S01]  /*3010*/  IMAD.IADD R2, R5, 0x1, R6 ;  /* 0x0000000105027824 */ /* 0x002fe200078e0206 */
[----:B------:R-:W-:-:S04]  /*3020*/  MOV R3, 0x20 ;  /* 0x0000002000037802 */ /* 0x000fc80000000f00 */
[----:B------:R-:W-:Y:S01]  /*3030*/  LEA.HI.X R2, R4, R219, R2, 0x6, P1 ;  /* 0x000000db04027211 */ /* 0x000fe200008f3402 */
[----:B------:R-:W-:Y:S01]  /*3040*/  IMAD.WIDE.U32 R8, R3, c[0x0][0x1e0], RZ ;  /* 0x0000780003087a25 */ /* 0x000fe200078e00ff */
[----:B------:R-:W-:-:S03]  /*3050*/  @P0 LEA R4, P1, R0, c[0x0][0x1c8], 0x1 ;  /* 0x0000720000040a11 */ /* 0x000fc600078208ff */
[----:B------:R-:W-:Y:S01]  /*3060*/  IMAD R3, R3, c[0x0][0x1e4], RZ ;  /* 0x0000790003037a24 */ /* 0x000fe200078e02ff */
[C---:B------:R-:W-:Y:S02]  /*3070*/  @P0 LEA.HI.X R5, R0.reuse, c[0x0][0x1cc], R2, 0x1, P1 ;  /* 0x0000730000050a11 */ /* 0x040fe400008f0c02 */
[----:B------:R-:W-:-:S03]  /*3080*/  @P6 IADD3 R0, P1, R0, R8, RZ ;  /* 0x0000000800006210 */ /* 0x000fc60007f3e0ff */
[----:B------:R-:W-:Y:S01]  /*3090*/  @!PT LDS RZ, [RZ] ;  /* 0x00000000fffff984 */ /* 0x000fe20000000800 */
[----:B------:R-:W-:Y:S01]  /*30a0*/  @!PT LDS RZ, [RZ] ;  /* 0x00000000fffff984 */ /* 0x000fe20000000800 */
[----:B------:R-:W-:Y:S01]  /*30b0*/  @!PT LDS RZ, [RZ] ;  /* 0x00000000fffff984 */ /* 0x000fe20000000800 */
[----:B------:R1:W-:Y:S01]  /*30c0*/  @P0 LDGSTS.E.BYPASS.LTC128B.128 [R207+0x6100], [R4.64], !P5 ;  /* 0x0610000004cf0fae */ /* 0x0003e2000e901d46 */
[----:B------:R-:W-:Y:S02]  /*30d0*/  @P6 IADD3.X R3, R2, R9, R3, P1, !PT ;  /* 0x0000000902036210 */ /* 0x000fe40000ffe403 */
[C---:B------:R-:W-:Y:S01]  /*30e0*/  @P6 LEA R2, P1, R0.reuse, c[0x0][0x1c8], 0x1 ;  /* 0x0000720000026a11 */ /* 0x040fe200078208ff */
[----:B------:R1:W-:Y:S03]  /*30f0*/  @P0 LDGSTS.E.BYPASS.LTC128B.128 [R207+0x8100], [R4.64+0x80], !P4 ;  /* 0x0810008004cf0fae */ /* 0x0003e6000e101d46 */
[----:B------:R-:W-:Y:S01]  /*3100*/  @P6 LEA.HI.X R3, R0, c[0x0][0x1cc], R3, 0x1, P1 ;  /* 0x0000730000036a11 */ /* 0x000fe200008f0c03 */
[----:B------:R1:W-:Y:S01]  /*3110*/  @P0 LDGSTS.E.BYPASS.LTC128B.128 [R207+0xa100], [R4.64+0x100], !P3 ;  /* 0x0a10010004cf0fae */ /* 0x0003e2000d901d46 */
[----:B------:R-:W-:-:S03]  /*3120*/  IMAD R0, R7, c[0x0][0x208], RZ ;  /* 0x0000820007007a24 */ /* 0x000fc600078e02ff */
[----:B------:R2:W-:Y:S01]  /*3130*/  @P6 LDGSTS.E.BYPASS.LTC128B.128 [R207+0x7100], [R2.64], !P5 ;  /* 0x0710000002cf6fae */ /* 0x0005e2000e901d46 */
[----:B------:R-:W-:-:S03]  /*3140*/  IMAD R6, R68, c[0x0][0x20c], R0 ;  /* 0x0000830044067a24 */ /* 0x000fc600078e0200 */
[----:B------:R2:W-:Y:S04]  /*3150*/  @P6 LDGSTS.E.BYPASS.LTC128B.128 [R207+0x9100], [R2.64+0x80], !P4 ;  /* 0x0910008002cf6fae */ /* 0x0005e8000e101d46 */
[----:B------:R2:W-:Y:S04]  /*3160*/  @P6 LDGSTS.E.BYPASS.LTC128B.128 [R207+0xb100], [R2.64+0x100], !P3 ;  /* 0x0b10010002cf6fae */ /* 0x0005e8000d901d46 */
[----:B------:R-:W0:Y:S01]  /*3170*/  LDGDEPBAR ;  /* 0x00000000000079af */ /* 0x000e220000000000 */
[----:B-1----:R-:W-:-:S05]  /*3180*/  IMAD.WIDE.U32 R4, R68, c[0x0][0x208], RZ ;  /* 0x0000820044047a25 */ /* 0x002fca00078e00ff */
[----:B------:R-:W-:Y:S02]  /*3190*/  LEA R0, P1, R4, R222, 0x6 ;  /* 0x000000de04007211 */ /* 0x000fe400078230ff */
[----:B--2---:R-:W-:Y:S01]  /*31a0*/  IADD3 R3, R5, R6, RZ ;  /* 0x0000000605037210 */ /* 0x004fe20007ffe0ff */
[----:B------:R-:W-:-:S04]  /*31b0*/  DEPBAR.LE SB0, 0x1 ;  /* 0x000080400000791a */ /* 0x000fc80000000000 */
[----:B------:R-:W-:-:S04]  /*31c0*/  DEPBAR.LE SB0, 0x0 ;  /* 0x000080000000791a */ /* 0x000fc80000000000 */
[----:B------:R-:W-:Y:S01]  /*31d0*/  BAR.SYNC.DEFER_BLOCKING 0x0 ;  /* 0x0000000000007b1d */ /* 0x000fe20000010000 */
[----:B------:R-:W-:Y:S01]  /*31e0*/  LEA R2, P0, R0, c[0x0][0x1f8], 0x1 ;  /* 0x00007e0000027a11 */ /* 0x000fe200078008ff */
[----:B------:R-:W-:Y:S01]  /*31f0*/  IMAD.MOV.U32 R5, RZ, RZ, c[0x0][0x208] ;  /* 0x00008200ff057624 */ /* 0x000fe200078e00ff */
[----:B------:R-:W-:Y:S02]  /*3200*/  LEA.HI.X R3, R4, R224, R3, 0x6, P1 ;  /* 0x000000e004037211 */ /* 0x000fe400008f3403 */
[----:B------:R-:W-:Y:S02]  /*3210*/  LOP3.LUT R4, R15, 0x1, RZ, 0xc0, !PT ;  /* 0x000000010f047812 */ /* 0x000fe400078ec0ff */
[----:B------:R-:W-:Y:S01]  /*3220*/  LEA.HI.X R3, R0, c[0x0][0x1fc], R3, 0x1, P0 ;  /* 0x00007f0000037a11 */ /* 0x000fe200000f0c03 */
[----:B------:R-:W-:Y:S01]  /*3230*/  IMAD.IADD R0, R100, 0x1, -R11 ;  /* 0x0000000164007824 */ /* 0x000fe200078e0a0b */
[----:B------:R-:W-:Y:S02]  /*3240*/  MOV R6, c[0x0][0x20c] ;  /* 0x0000830000067a02 */ /* 0x000fe40000000f00 */
[----:B------:R-:W-:-:S02]  /*3250*/  LEA R12, P0, R5, R2, 0x6 ;  /* 0x00000002050c7211 */ /* 0x000fc400078030ff */
[----:B------:R-:W-:Y:S02]  /*3260*/  ISETP.NE.U32.AND P6, PT, R4, 0x1, PT ;  /* 0x000000010400780c */ /* 0x000fe40003fc5070 */
[----:B------:R-:W-:Y:S02]  /*3270*/  LEA.HI.X R13, R5, R3, R6, 0x6, P0 ;  /* 0x00000003050d7211 */ /* 0x000fe400000f3406 */
[----:B------:R-:W-:Y:S01]  /*3280*/  ISETP.LT.OR P0, PT, R0, 0x1, P6 ;  /* 0x000000010000780c */ /* 0x000fe20003701670 */
[----:B------:R-:W-:Y:S04]  /*3290*/  LDSM.16.M88.4 R8, [R191] ;  /* 0x00000000bf08783b */ /* 0x000fe80000000200 */
[----:B------:R-:W1:Y:S01]  /*32a0*/  LDSM.16.M88.4 R20, [R184] ;  /* 0x00000000b814783b */ /* 0x000e620000000200 */
[----:B------:R-:W-:-:S03]  /*32b0*/  LOP3.LUT P1, RZ, R15, 0x2, RZ, 0xc0, !PT ;  /* 0x000000020fff7812 */ /* 0x000fc6000782c0ff */
[----:B------:R-:W2:Y:S04]  /*32c0*/  LDSM.16.M88.4 R16, [R184+0x800] ;  /* 0x00080000b810783b */ /* 0x000ea80000000200 */
[----:B------:R-:W4:Y:S04]  /*32d0*/  LDSM.16.M88.4 R24, [R184+0x1000] ;  /* 0x00100000b818783b */ /* 0x000f280000000200 */
[----:B------:R-:W1:Y:S04]  /*32e0*/  LDSM.16.M88.4 R32, [R184+0x1800] ;  /* 0x00180000b820783b */ /* 0x000e680000000200 */
[----:B------:R-:W-:Y:S04]  /*32f0*/  LDSM.16.M88.4 R4, [R192] ;  /* 0x00000000c004783b */ /* 0x000fe80000000200 */
[----:B------:R-:W2:Y:S04]  /*3300*/  LDSM.16.M88.4 R48, [R195] ;  /* 0x00000000c330783b */ /* 0x000ea80000000200 */
[----:B------:R-:W2:Y:S04]  /*3310*/  LDSM.16.M88.4 R56, [R206] ;  /* 0x00000000ce38783b */ /* 0x000ea80000000200 */
[----:B------:R-:W2:Y:S04]  /*3320*/  LDSM.16.M88.4 R60, [R205] ;  /* 0x00000000cd3c783b */ /* 0x000ea80000000200 */
[----:B------:R-:W2:Y:S04]  /*3330*/  LDSM.16.M88.4 R76, [R204] ;  /* 0x00000000cc4c783b */ /* 0x000ea80000000200 */
        /* <DEDUP_REMOVED lines=11> */
[C---:B-1----:R-:W-:Y:S08]  /*33f0*/  HMMA.16816.F32 R28, R8.reuse, R20, RZ ;  /* 0x00000014081c723c */ /* 0x042ff000000018ff */
[C---:B------:R-:W-:Y:S02]  /*3400*/  HMMA.16816.F32 R36, R8.reuse, R22, RZ ;  /* 0x000000160824723c */ /* 0x040fe400000018ff */
[----:B------:R3:W-:Y:S04]  /*3410*/  LDGSTS.E.BYPASS.LTC128B.128 [R207+0x4100], [R2.64+0x100], !P2 ;  /* 0x0410010002cf7fae */ /* 0x0007e8000d101d46 */
[----:B------:R1:W-:Y:S02]  /*3420*/  LDGSTS.E.BYPASS.LTC128B.128 [R207+0x1100], [R12.64], !P6 ;  /* 0x011000000ccf7fae */ /* 0x0003e4000f101d46 */
[C---:B--2---:R-:W-:Y:S02]  /*3430*/  HMMA.16816.F32 R40, R8.reuse, R16, RZ ;  /* 0x000000100828723c */ /* 0x044fe400000018ff */
[----:B------:R1:W-:Y:S04]  /*3440*/  LDGSTS.E.BYPASS.LTC128B.128 [R207+0x3100], [R12.64+0x80], !P1 ;  /* 0x031000800ccf7fae */ /* 0x0003e8000c901d46 */
[----:B------:R1:W-:Y:S02]  /*3450*/  LDGSTS.E.BYPASS.LTC128B.128 [R207+0x5100], [R12.64+0x100], !P0 ;  /* 0x051001000ccf7fae */ /* 0x0003e4000c101d46 */
[C---:B------:R-:W-:Y:S02]  /*3460*/  HMMA.16816.F32 R16, R8.reuse, R18, RZ ;  /* 0x000000120810723c */ /* 0x040fe400000018ff */
[----:B------:R-:W-:Y:S04]  /*3470*/  LDSM.16.M88.4 R20, [R194] ;  /* 0x00000000c214783b */ /* 0x000fe80000000200 */
[----:B------:R-:W2:Y:S02]  /*3480*/  LDSM.16.M88.4 R64, [R190] ;  /* 0x00000000be40783b */ /* 0x000ea40000000200 */
[----:B----4-:R-:W-:Y:S02]  /*3490*/  HMMA.16816.F32 R44, R8, R24, RZ ;  /* 0x00000018082c723c */ /* 0x010fe400000018ff */
[----:B------:R-:W4:Y:S01]  /*34a0*/  LDSM.16.M88.4 R72, [R190+0x800] ;  /* 0x00080000be48783b */ /* 0x000f220000000200 */
[----:B------:R-:W-:-:S03]  /*34b0*/  ISETP.NE.AND P2, PT, R14, RZ, PT ;  /* 0x000000ff0e00720c */ /* 0x000fc60003f45270 */
[----:B------:R-:W2:Y:S02]  /*34c0*/  LDSM.16.M88.4 R84, [R190+0x1000] ;  /* 0x00100000be54783b */ /* 0x000ea40000000200 */
[C---:B------:R-:W-:Y:S02]  /*34d0*/  HMMA.16816.F32 R24, R8.reuse, R26, RZ ;  /* 0x0000001a0818723c */ /* 0x040fe400000018ff */
[----:B------:R-:W-:Y:S04]  /*34e0*/  LDSM.16.M88.4 R80, [R187+0x800] ;  /* 0x00080000bb50783b */ /* 0x000fe80000000200 */
[----:B------:R-:W-:Y:S02]  /*34f0*/  LDSM.16.M88.4 R92, [R187+0x1000] ;  /* 0x00100000bb5c783b */ /* 0x000fe40000000200 */
[C---:B------:R-:W-:Y:S02]  /*3500*/  HMMA.16816.F32 R52, R8.reuse, R32, RZ ;  /* 0x000000200834723c */ /* 0x040fe400000018ff */
[----:B------:R-:W-:Y:S04]  /*3510*/  LDSM.16.M88.4 R88, [R184+0x3000] ;  /* 0x00300000b858783b */ /* 0x000fe80000000200 */
[----:B------:R-:W0:Y:S02]  /*3520*/  LDGDEPBAR ;  /* 0x00000000000079af */ /* 0x000e240000000000 */
[----:B-1----:R-:W-:Y:S08]  /*3530*/  HMMA.16816.F32 R12, R8, R34, RZ ;  /* 0x00000022080c723c */ /* 0x002ff000000018ff */
[C---:B------:R-:W-:Y:S08]  /*3540*/  HMMA.16816.F32 R8, R4.reuse, R48, R28 ;  /* 0x000000300408723c */ /* 0x040ff0000000181c */
[C---:B------:R-:W-:Y:S01]  /*3550*/  HMMA.16816.F32 R28, R4.reuse, R50, R36 ;  /* 0x00000032041c723c */ /* 0x040fe20000001824 */
[----:B------:R-:W1:Y:S07]  /*3560*/  LDSM.16.M88.4 R48, [R190+0x1800] ;  /* 0x00180000be30783b */ /* 0x000e6e0000000200 */
[C---:B------:R-:W-:Y:S08]  /*3570*/  HMMA.16816.F32 R32, R4.reuse, R56, R40 ;  /* 0x000000380420723c */ /* 0x040ff00000001828 */
[C---:B------:R-:W-:Y:S01]  /*3580*/  HMMA.16816.F32 R36, R4.reuse, R58, R16 ;  /* 0x0000003a0424723c */ /* 0x040fe20000001810 */
[----:B------:R-:W-:Y:S04]  /*3590*/  LDSM.16.M88.4 R16, [R193] ;  /* 0x00000000c110783b */ /* 0x000fe80000000200 */
[----:B------:R-:W1:Y:S03]  /*35a0*/  LDSM.16.M88.4 R56, [R187] ;  /* 0x00000000bb38783b */ /* 0x000e660000000200 */
[C---:B------:R-:W-:Y:S08]  /*35b0*/  HMMA.16816.F32 R40, R4.reuse, R60, R44 ;  /* 0x0000003c0428723c */ /* 0x040ff0000000182c */
[C---:B------:R-:W-:Y:S01]  /*35c0*/  HMMA.16816.F32 R44, R4.reuse, R62, R24 ;  /* 0x0000003e042c723c */ /* 0x040fe20000001818 */
[----:B------:R-:W1:Y:S07]  /*35d0*/  LDSM.16.M88.4 R60, [R187+0x1800] ;  /* 0x00180000bb3c783b */ /* 0x000e6e0000000200 */
[C---:B------:R-:W-:Y:S08]  /*35e0*/  HMMA.16816.F32 R52, R4.reuse, R76, R52 ;  /* 0x0000004c0434723c */ /* 0x040ff00000001834 */
[----:B------:R-:W-:Y:S01]  /*35f0*/  HMMA.16816.F32 R24, R4, R78, R12 ;  /* 0x0000004e0418723c */ /* 0x000fe2000000180c */
[----:B------:R-:W-:Y:S04]  /*3600*/  LDSM.16.M88.4 R12, [R191+0x4000] ;  /* 0x00400000bf0c783b */ /* 0x000fe80000000200 */
[----:B------:R-:W-:Y:S03]  /*3610*/  LDSM.16.M88.4 R76, [R184+0x2800] ;  /* 0x00280000b84c783b */ /* 0x000fe60000000200 */
[C---:B--2---:R-:W-:Y:S08]  /*3620*/  HMMA.16816.F32 R8, R20.reuse, R64, R8 ;  /* 0x000000401408723c */ /* 0x044ff00000001808 */
[C---:B------:R-:W-:Y:S01]  /*3630*/  HMMA.16816.F32 R4, R20.reuse, R66, R28 ;  /* 0x000000421404723c */ /* 0x040fe2000000181c */
[----:B------:R-:W-:Y:S07]  /*3640*/  LDSM.16.M88.4 R64, [R203] ;  /* 0x00000000cb40783b */ /* 0x000fee0000000200 */
[C---:B----4-:R-:W-:Y:S08]  /*3650*/  HMMA.16816.F32 R32, R20.reuse, R72, R32 ;  /* 0x000000481420723c */ /* 0x050ff00000001820 */
[C---:B------:R-:W-:Y:S01]  /*3660*/  HMMA.16816.F32 R36, R20.reuse, R74, R36 ;  /* 0x0000004a1424723c */ /* 0x040fe20000001824 */
[----:B------:R-:W2:Y:S07]  /*3670*/  LDSM.16.M88.4 R72, [R184+0x2000] ;  /* 0x00200000b848783b */ /* 0x000eae0000000200 */
[C---:B------:R-:W-:Y:S08]  /*3680*/  HMMA.16816.F32 R40, R20.reuse, R84, R40 ;  /* 0x000000541428723c */ /* 0x040ff00000001828 */
[C---:B------:R-:W-:Y:S01]  /*3690*/  HMMA.16816.F32 R44, R20.reuse, R86, R44 ;  /* 0x00000056142c723c */ /* 0x040fe2000000182c */
[----:B------:R-:W-:Y:S07]  /*36a0*/  LDSM.16.M88.4 R84, [R190+0x2800] ;  /* 0x00280000be54783b */ /* 0x000fee0000000200 */
[C---:B-1----:R-:W-:Y:S08]  /*36b0*/  HMMA.16816.F32 R52, R20.reuse, R48, R52 ;  /* 0x000000301434723c */ /* 0x042ff00000001834 */
[----:B------:R-:W-:Y:S08]  /*36c0*/  HMMA.16816.F32 R28, R20, R50, R24 ;  /* 0x00000032141c723c */ /* 0x000ff00000001818 */
[C---:B------:R-:W-:Y:S01]  /*36d0*/  HMMA.16816.F32 R24, R16.reuse, R56, R8 ;  /* 0x000000381018723c */ /* 0x040fe20000001808 */
[----:B------:R-:W-:Y:S07]  /*36e0*/  LDSM.16.M88.4 R8, [R192+0x4000] ;  /* 0x00400000c008783b */ /* 0x000fee0000000200 */
[C---:B------:R-:W-:Y:S01]  /*36f0*/  HMMA.16816.F32 R20, R16.reuse, R58, R4 ;  /* 0x0000003a1014723c */ /* 0x040fe20000001804 */
[----:B------:R-:W1:Y:S07]  /*3700*/  LDSM.16.M88.4 R56, [R184+0x3800] ;  /* 0x00380000b838783b */ /* 0x000e6e0000000200 */
[C---:B------:R-:W-:Y:S08]  /*3710*/  HMMA.16816.F32 R4, R16.reuse, R80, R32 ;  /* 0x000000501004723c */ /* 0x040ff00000001820 */
[C---:B------:R-:W-:Y:S01]  /*3720*/  HMMA.16816.F32 R36, R16.reuse, R82, R36 ;  /* 0x000000521024723c */ /* 0x040fe20000001824 */
[----:B------:R-:W4:Y:S07]  /*3730*/  LDSM.16.M88.4 R80, [R202] ;  /* 0x00000000ca50783b */ /* 0x000f2e0000000200 */
[C---:B------:R-:W-:Y:S08]  /*3740*/  HMMA.16816.F32 R40, R16.reuse, R92, R40 ;  /* 0x0000005c1028723c */ /* 0x040ff00000001828 */
[C---:B------:R-:W-:Y:S01]  /*3750*/  HMMA.16816.F32 R44, R16.reuse, R94, R44 ;  /* 0x0000005e102c723c */ /* 0x040fe2000000182c */
[----:B------:R-:W1:Y:S07]  /*3760*/  LDSM.16.M88.4 R92, [R201] ;  /* 0x00000000c95c783b */ /* 0x000e6e0000000200 */
[C---:B------:R-:W-:Y:S08]  /*3770*/  HMMA.16816.F32 R52, R16.reuse, R60, R52 ;  /* 0x0000003c1034723c */ /* 0x040ff00000001834 */
[----:B------:R-:W-:Y:S01]  /*3780*/  HMMA.16816.F32 R32, R16, R62, R28 ;  /* 0x0000003e1020723c */ /* 0x000fe2000000181c */
[----:B------:R-:W1:Y:S07]  /*3790*/  LDSM.16.M88.4 R60, [R200] ;  /* 0x00000000c83c783b */ /* 0x000e6e0000000200 */
[C---:B--2---:R-:W-:Y:S08]  /*37a0*/  HMMA.16816.F32 R28, R12.reuse, R72, R24 ;  /* 0x000000480c1c723c */ /* 0x044ff00000001818 */
[C---:B------:R-:W-:Y:S01]  /*37b0*/  HMMA.16816.F32 R24, R12.reuse, R74, R20 ;  /* 0x0000004a0c18723c */ /* 0x040fe20000001814 */
[----:B------:R-:W-:Y:S07]  /*37c0*/  LDSM.16.M88.4 R72, [R187+0x2000] ;  /* 0x00200000bb48783b */ /* 0x000fee0000000200 */
[C---:B------:R-:W-:Y:S01]  /*37d0*/  HMMA.16816.F32 R20, R12.reuse, R76, R4 ;  /* 0x0000004c0c14723c */ /* 0x040fe20000001804 */
[----:B------:R-:W-:Y:S07]  /*37e0*/  LDSM.16.M88.4 R4, [R194+0x4000] ;  /* 0x00400000c204783b */ /* 0x000fee0000000200 */
[C---:B------:R-:W-:Y:S01]  /*37f0*/  HMMA.16816.F32 R16, R12.reuse, R78, R36 ;  /* 0x0000004e0c10723c */ /* 0x040fe20000001824 */
[----:B------:R-:W2:Y:S07]  /*3800*/  LDSM.16.M88.4 R76, [R190+0x2000] ;  /* 0x00200000be4c783b */ /* 0x000eae0000000200 */
[C---:B------:R-:W-:Y:S08]  /*3810*/  HMMA.16816.F32 R40, R12.reuse, R88, R40 ;  /* 0x000000580c28723c */ /* 0x040ff00000001828 */
[C---:B------:R-:W-:Y:S01]  /*3820*/  HMMA.16816.F32 R48, R12.reuse, R90, R44 ;  /* 0x0000005a0c30723c */ /* 0x040fe2000000182c */
[----:B------:R-:W2:Y:S07]  /*3830*/  LDSM.16.M88.4 R88, [R190+0x3000] ;  /* 0x00300000be58783b */ /* 0x000eae0000000200 */
[C---:B-1----:R-:W-:Y:S08]  /*3840*/  HMMA.16816.F32 R44, R12.reuse, R56, R52 ;  /* 0x000000380c2c723c */ /* 0x042ff00000001834 */
[----:B------:R-:W-:Y:S08]  /*3850*/  HMMA.16816.F32 R36, R12, R58, R32 ;  /* 0x0000003a0c24723c */ /* 0x000ff00000001820 */
[C---:B------:R-:W-:Y:S08]  /*3860*/  HMMA.16816.F32 R32, R8.reuse, R64, R28 ;  /* 0x000000400820723c */ /* 0x040ff0000000181c */
[C---:B------:R-:W-:Y:S01]  /*3870*/  HMMA.16816.F32 R28, R8.reuse, R66, R24 ;  /* 0x00000042081c723c */ /* 0x040fe20000001818 */
[----:B------:R-:W1:Y:S07]  /*3880*/  LDSM.16.M88.4 R64, [R190+0x3800] ;  /* 0x00380000be40783b */ /* 0x000e6e0000000200 */
[C---:B----4-:R-:W-:Y:S01]  /*3890*/  HMMA.16816.F32 R24, R8.reuse, R80, R20 ;  /* 0x000000500818723c */ /* 0x050fe20000001814 */
[----:B------:R-:W4:Y:S07]  /*38a0*/  LDSM.16.M88.4 R20, [R193+0x4000] ;  /* 0x00400000c114783b */ /* 0x000f2e0000000200 */
[C---:B------:R-:W-:Y:S01]  /*38b0*/  HMMA.16816.F32 R16, R8.reuse, R82, R16 ;  /* 0x000000520810723c */ /* 0x040fe20000001810 */
[----:B------:R-:W1:Y:S07]  /*38c0*/  LDSM.16.M88.4 R80, [R187+0x2800] ;  /* 0x00280000bb50783b */ /* 0x000e6e0000000200 */
[C---:B------:R-:W-:Y:S01]  /*38d0*/  HMMA.16816.F32 R12, R8.reuse, R92, R40 ;  /* 0x0000005c080c723c */ /* 0x040fe20000001828 */
[----:B------:R-:W-:Y:S07]  /*38e0*/  LDSM.16.M88.4 R40, [R187+0x3000] ;  /* 0x00300000bb28783b */ /* 0x000fee0000000200 */
[C---:B------:R-:W-:Y:S08]  /*38f0*/  HMMA.16816.F32 R56, R8.reuse, R94, R48 ;  /* 0x0000005e0838723c */ /* 0x040ff00000001830 */
[C---:B------:R-:W-:Y:S08]  /*3900*/  HMMA.16816.F32 R48, R8.reuse, R60, R44 ;  /* 0x0000003c0830723c */ /* 0x040ff0000000182c */
        /* <DEDUP_REMOVED lines=8> */
[C---:B------:R-:W-:Y:S01]  /*3990*/  HMMA.16816.F32 R8, R4.reuse, R90, R56 ;  /* 0x0000005a0408723c */ /* 0x040fe20000001838 */
[----:B------:R-:W2:Y:S04]  /*39a0*/  LDSM.16.M88.4 R88, [R187+0x3800] ;  /* 0x00380000bb58783b */ /* 0x000ea80000000200 */
[----:B------:R-:W-:Y:S03]  /*39b0*/  LDSM.16.M88.4 R56, [R187+0x4000] ;  /* 0x00400000bb38783b */ /* 0x000fe60000000200 */
[C---:B------:R-:W-:Y:S01]  /*39c0*/  HMMA.16816.F32 R28, R4.reuse, R78, R28 ;  /* 0x0000004e041c723c */ /* 0x040fe2000000181c */
[----:B------:R-:W-:Y:S07]  /*39d0*/  LDSM.16.M88.4 R76, [R184+0x5800] ;  /* 0x00580000b84c783b */ /* 0x000fee0000000200 */
[C---:B-1----:R-:W-:Y:S08]  /*39e0*/  HMMA.16816.F32 R48, R4.reuse, R64, R48 ;  /* 0x000000400430723c */ /* 0x042ff00000001830 */
[----:B------:R-:W-:Y:S01]  /*39f0*/  HMMA.16816.F32 R96, R4, R66, R44 ;  /* 0x000000420460723c */ /* 0x000fe2000000182c */
[----:B------:R-:W-:Y:S04]  /*3a00*/  LDSM.16.M88.4 R64, [R198] ;  /* 0x00000000c640783b */ /* 0x000fe80000000200 */
[----:B------:R-:W-:Y:S03]  /*3a10*/  LDSM.16.M88.4 R44, [R184+0x5000] ;  /* 0x00500000b82c783b */ /* 0x000fe60000000200 */
[C---:B----4-:R-:W-:Y:S01]  /*3a20*/  HMMA.16816.F32 R4, R20.reuse, R72, R36 ;  /* 0x000000481404723c */ /* 0x050fe20000001824 */
[----:B------:R-:W1:Y:S07]  /*3a30*/  LDSM.16.M88.4 R36, [R199] ;  /* 0x00000000c724783b */ /* 0x000e6e0000000200 */
[C---:B------:R-:W-:Y:S08]  /*3a40*/  HMMA.16816.F32 R28, R20.reuse, R74, R28 ;  /* 0x0000004a141c723c */ /* 0x040ff0000000181c */
[----:B------:R-:W-:Y:S01]  /*3a50*/  HMMA.16816.F32 R72, R20, R82, R52 ;  /* 0x000000521448723c */ /* 0x000fe20000001834 */
[----:B------:R-:W4:Y:S07]  /*3a60*/  LDSM.16.M88.4 R52, [R184+0x4800] ;  /* 0x00480000b834783b */ /* 0x000f2e0000000200 */
[----:B--2---:R-:W-:Y:S08]  /*3a70*/  HMMA.16816.F32 R4, R16, R60, R4 ;  /* 0x0000003c1004723c */ /* 0x004ff00000001804 */
[C---:B------:R-:W-:Y:S08]  /*3a80*/  HMMA.16816.F32 R32, R20.reuse, R80, R32 ;  /* 0x000000501420723c */ /* 0x040ff00000001820 */
[C---:B------:R-:W-:Y:S01]  /*3a90*/  HMMA.16816.F32 R80, R20.reuse, R42, R8 ;  /* 0x0000002a1450723c */ /* 0x040fe20000001808 */
[----:B------:R-:W-:Y:S07]  /*3aa0*/  LDSM.16.M88.4 R8, [R194+0x8000] ;  /* 0x00800000c208783b */ /* 0x000fee0000000200 */
[----:B------:R-:W-:Y:S01]  /*3ab0*/  HMMA.16816.F32 R92, R20, R88, R48 ;  /* 0x00000058145c723c */ /* 0x000fe20000001830 */
[----:B------:R-:W2:Y:S07]  /*3ac0*/  LDSM.16.M88.4 R48, [R190+0x4000] ;  /* 0x00400000be30783b */ /* 0x000eae0000000200 */
[----:B------:R-:W-:Y:S01]  /*3ad0*/  HMMA.16816.F32 R28, R16, R62, R28 ;  /* 0x0000003e101c723c */ /* 0x000fe2000000181c */
[----:B------:R-:W-:Y:S07]  /*3ae0*/  LDSM.16.M88.4 R60, [R190+0x4800] ;  /* 0x00480000be3c783b */ /* 0x000fee0000000200 */
[----:B------:R-:W-:Y:S08]  /*3af0*/  HMMA.16816.F32 R84, R20, R40, R24 ;  /* 0x000000281454723c */ /* 0x000ff00000001818 */
[C---:B-1----:R-:W-:Y:S01]  /*3b00*/  HMMA.16816.F32 R24, R12.reuse, R36, R4 ;  /* 0x000000240c18723c */ /* 0x042fe20000001804 */
[----:B------:R-:W1:Y:S07]  /*3b10*/  LDSM.16.M88.4 R4, [R193+0x8000] ;  /* 0x00800000c104783b */ /* 0x000e6e0000000200 */
[----:B------:R-:W-:Y:S08]  /*3b20*/  HMMA.16816.F32 R28, R12, R38, R28 ;  /* 0x000000260c1c723c */ /* 0x000ff0000000181c */
[----:B----4-:R-:W-:Y:S08]  /*3b30*/  HMMA.16816.F32 R32, R16, R52, R32 ;  /* 0x000000341020723c */ /* 0x010ff00000001820 */
[----:B--2---:R-:W-:Y:S08]  /*3b40*/  HMMA.16816.F32 R24, R8, R48, R24 ;  /* 0x000000300818723c */ /* 0x004ff00000001818 */
[----:B------:R-:W-:Y:S01]  /*3b50*/  HMMA.16816.F32 R40, R16, R54, R72 ;  /* 0x000000361028723c */ /* 0x000fe20000001848 */
[----:B------:R-:W2:Y:S04]  /*3b60*/  LDSM.16.M88.4 R72, [R197] ;  /* 0x00000000c548783b */ /* 0x000ea80000000200 */
[----:B------:R-:W4:Y:S03]  /*3b70*/  LDSM.16.M88.4 R52, [R187+0x4800] ;  /* 0x00480000bb34783b */ /* 0x000f260000000200 */
        /* <DEDUP_REMOVED lines=13> */
[----:B---3--:R-:W-:-:S07]  /*3c50*/  FMUL.FTZ R0, R49, c[0x0][0x320] ;  /* 0x0000c80031007a20 */ /* 0x008fce0000410000 */
[----:B------:R-:W-:Y:S01]  /*3c60*/  HMMA.16816.F32 R20, R8, R62, R32 ;  /* 0x0000003e0814723c */ /* 0x000fe20000001820 */
[----:B------:R-:W2:Y:S07]  /*3c70*/  LDSM.16.M88.4 R60, [R196] ;  /* 0x00000000c43c783b */ /* 0x000eae0000000200 */
[----:B------:R-:W-:Y:S01]  /*3c80*/  HMMA.16816.F32 R64, R16, R76, R92 ;  /* 0x0000004c1040723c */ /* 0x000fe2000000185c */
[----:B------:R3:W1:Y:S07]  /*3c90*/  MUFU.TANH R76, R0 ;  /* 0x00000000004c7308 */ /* 0x00066e0000002400 */
[----:B----4-:R-:W-:Y:S01]  /*3ca0*/  HMMA.16816.F32 R36, R4, R52, R36 ;  /* 0x000000340424723c */ /* 0x010fe20000001824 */
[----:B---3--:R-:W-:-:S04]  /*3cb0*/  FMUL.FTZ R0, R50, c[0x0][0x320] ;  /* 0x0000c80032007a20 */ /* 0x008fc80000410000 */
        /* <DEDUP_REMOVED lines=103> */
.L_x_895:
[----:B--234-:R-:W-:Y:S05]  /*4330*/  BSYNC B0 ;  /* 0x0000000000007941 */ /* 0x01cfea0003800000 */
.L_x_894:
[----:B-1----:R-:W2:Y:S01]  /*4340*/  LDL R0, [R1+0x4] ;  /* 0x0000040001007983 */ /* 0x002ea20000100800 */
[----:B------:R-:W-:-:S03]  /*4350*/  IMAD.IADD R3, R100, 0x1, -R229 ;  /* 0x0000000164037824 */ /* 0x000fc600078e0ae5 */
[----:B------:R-:W-:Y:S04]  /*4360*/  LDSM.16.MT88.4 R28, [R185] ;  /* 0x00000000b91c783b */ /* 0x000fe80000004200 */
[----:B------:R-:W-:Y:S04]  /*4370*/  LDSM.16.MT88.4 R32, [R189+0x2000] ;  /* 0x00200000bd20783b */ /* 0x000fe80000004200 */
[----:B------:R-:W0:Y:S01]  /*4380*/  LDGDEPBAR ;  /* 0x00000000000079af */ /* 0x000e220000000000 */
[----:B--2---:R-:W-:-:S04]  /*4390*/  IMAD.IADD R0, R0, 0x1, R233 ;  /* 0x0000000100007824 */ /* 0x004fc800078e02e9 */
[----:B------:R-:W-:-:S05]  /*43a0*/  @P2 IMAD.HI.U32 R2, R0, c[0x0][0x2c8], RZ ;  /* 0x0000b20000022a27 */ /* 0x000fca00078e00ff */
[----:B------:R-:W-:-:S05]  /*43b0*/  @P2 SHF.R.U32.HI R0, RZ, c[0x0][0x2cc], R2 ;  /* 0x0000b300ff002a19 */ /* 0x000fca0000011602 */
[----:B------:R-:W1:Y:S04]  /*43c0*/  SHFL.IDX PT, R2, R0, RZ, 0x1c1f ;  /* 0x001c1fff00027589 */ /* 0x000e6800000e0000 */
[----:B------:R2:W3:Y:S02]  /*43d0*/  SHFL.IDX PT, R4, R0, 0x1, 0x1c1f ;  /* 0x003c1f0000047f89 */ /* 0x0004e400000e0000 */
[----:B--2---:R-:W-:-:S04]  /*43e0*/  IMAD.MOV.U32 R0, RZ, RZ, -0x40 ;  /* 0xffffffc0ff007424 */ /* 0x004fc800078e00ff */
[----:B------:R-:W-:-:S05]  /*43f0*/  IMAD R0, R68, R0, 0x1 ;  /* 0x0000000144007424 */ /* 0x000fca00078e0200 */
[----:B------:R-:W-:-:S05]  /*4400*/  IADD3 R0, -R229, R0, R230 ;  /* 0x00000000e5007210 */ /* 0x000fca0007ffe1e6 */
[----:B------:R-:W-:-:S04]  /*4410*/  IMAD.IADD R0, R0, 0x1, -R231 ;  /* 0x0000000100007824 */ /* 0x000fc800078e0ae7 */
[C---:B-1----:R-:W-:Y:S02]  /*4420*/  IMAD.IADD R2, R0.reuse, 0x1, R2 ;  /* 0x0000000100027824 */ /* 0x042fe400078e0202 */
[----:B---3--:R-:W-:-:S03]  /*4430*/  IMAD.IADD R0, R0, 0x1, R4 ;  /* 0x0000000100007824 */ /* 0x008fc600078e0204 */
[C---:B------:R-:W-:Y:S02]  /*4440*/  IMNMX R2, R3.reuse, R2, PT ;  /* 0x0000000203027217 */ /* 0x040fe40003800200 */
[----:B------:R-:W-:Y:S02]  /*4450*/  IMNMX R0, R3, R0, PT ;  /* 0x0000000003007217 */ /* 0x000fe40003800200 */
[C---:B------:R-:W-:Y:S02]  /*4460*/  ISETP.GT.AND P0, PT, R2.reuse, RZ, PT ;  /* 0x000000ff0200720c */ /* 0x040fe40003f04270 */
[C---:B------:R-:W-:Y:S02]  /*4470*/  ISETP.GT.AND P6, PT, R2.reuse, 0x1, PT ;  /* 0x000000010200780c */ /* 0x040fe40003fc4270 */
[----:B------:R-:W-:Y:S02]  /*4480*/  ISETP.GT.AND P1, PT, R2, 0x8, PT ;  /* 0x000000080200780c */ /* 0x000fe40003f24270 */
[----:B------:R-:W-:-:S02]  /*4490*/  FSEL R6, R80, -INF , P0 ;  /* 0xff80000050067808 */ /* 0x000fc40000000000 */
[----:B------:R-:W-:Y:S02]  /*44a0*/  ISETP.GT.AND P0, PT, R2, 0x9, PT ;  /* 0x000000090200780c */ /* 0x000fe40003f04270 */
[----:B------:R-:W-:Y:S02]  /*44b0*/  FSEL R7, R76, -INF , P6 ;  /* 0xff8000004c077808 */ /* 0x000fe40003000000 */
[----:B------:R-:W-:Y:S02]  /*44c0*/  FSEL R11, R70, -INF , P1 ;  /* 0xff800000460b7808 */ /* 0x000fe40000800000 */
        /* <DEDUP_REMOVED lines=9> */
[----:B------:R-:W-:Y:S02]  /*4560*/  FMNMX.FTZ R3, R6, R7, !PT ;  /* 0x0000000706037209 */ /* 0x000fe40007810000 */
[C---:B------:R-:W-:Y:S02]  /*4570*/  ISETP.GT.AND P0, PT, R2.reuse, 0x21, PT ;  /* 0x000000210200780c */ /* 0x040fe40003f04270 */
[----:B------:R-:W-:Y:S02]  /*4580*/  FSEL R43, R43, -INF , P6 ;  /* 0xff8000002b2b7808 */ /* 0x000fe40003000000 */
[----:B------:R-:W-:Y:S02]  /*4590*/  FSEL R102, R25, -INF , P1 ;  /* 0xff80000019667808 */ /* 0x000fe40000800000 */
[C---:B------:R-:W-:Y:S02]  /*45a0*/  ISETP.GT.AND P6, PT, R2.reuse, 0x28, PT ;  /* 0x000000280200780c */ /* 0x040fe40003fc4270 */
[----:B------:R-:W-:-:S02]  /*45b0*/  ISETP.GT.AND P1, PT, R2, 0x29, PT ;  /* 0x000000290200780c */ /* 0x000fc40003f24270 */
[----:B------:R-:W-:Y:S02]  /*45c0*/  FMNMX.FTZ R3, R11, R3, !PT ;  /* 0x000000030b037209 */ /* 0x000fe40007810000 */
[----:B------:R-:W-:Y:S02]  /*45d0*/  FSEL R116, R24, -INF , P0 ;  /* 0xff80000018747808 */ /* 0x000fe40000000000 */
[----:B------:R-:W-:Y:S02]  /*45e0*/  ISETP.GT.AND P0, PT, R2, 0x30, PT ;  /* 0x000000300200780c */ /* 0x000fe40003f04270 */
[----:B------:R-:W-:Y:S02]  /*45f0*/  FSEL R124, R18, -INF , P6 ;  /* 0xff800000127c7808 */ /* 0x000fe40003000000 */
[----:B------:R-:W-:Y:S02]  /*4600*/  FSEL R125, R17, -INF , P1 ;  /* 0xff800000117d7808 */ /* 0x000fe40000800000 */
[----:B------:R-:W-:-:S02]  /*4610*/  ISETP.GT.AND P6, PT, R2, 0x31, PT ;  /* 0x000000310200780c */ /* 0x000fc40003fc4270 */
[----:B------:R-:W-:Y:S02]  /*4620*/  ISETP.GT.AND P1, PT, R2, 0x38, PT ;  /* 0x000000380200780c */ /* 0x000fe40003f24270 */
[----:B------:R-:W-:Y:S02]  /*4630*/  FMNMX.FTZ R3, R12, R3, !PT ;  /* 0x000000030c037209 */ /* 0x000fe40007810000 */
[----:B------:R-:W-:Y:S02]  /*4640*/  FSEL R127, R16, -INF , P0 ;  /* 0xff800000107f7808 */ /* 0x000fe40000000000 */
[----:B------:R-:W-:Y:S02]  /*4650*/  ISETP.GT.AND P0, PT, R2, 0x39, PT ;  /* 0x000000390200780c */ /* 0x000fe40003f04270 */
[----:B------:R-:W-:Y:S02]  /*4660*/  FSEL R228, R10, -INF , P6 ;  /* 0xff8000000ae47808 */ /* 0x000fe40003000000 */
[----:B------:R-:W-:-:S02]  /*4670*/  FSEL R240, R9, -INF , P1 ;  /* 0xff80000009f07808 */ /* 0x000fc40000800000 */
[C---:B------:R-:W-:Y:S02]  /*4680*/  ISETP.GT.AND P6, PT, R0.reuse, RZ, PT ;  /* 0x000000ff0000720c */ /* 0x040fe40003fc4270 */
[----:B------:R-:W-:Y:S02]  /*4690*/  ISETP.GT.AND P1, PT, R0, 0x1, PT ;  /* 0x000000010000780c */ /* 0x000fe40003f24270 */
[----:B------:R-:W-:Y:S02]  /*46a0*/  FMNMX.FTZ R3, R37, R3, !PT ;  /* 0x0000000325037209 */ /* 0x000fe40007810000 */
[----:B------:R-:W-:Y:S02]  /*46b0*/  FSEL R241, R8, -INF , P0 ;  /* 0xff80000008f17808 */ /* 0x000fe40000000000 */
[----:B------:R-:W-:Y:S02]  /*46c0*/  ISETP.GT.AND P0, PT, R0, 0x8, PT ;  /* 0x000000080000780c */ /* 0x000fe40003f04270 */
[----:B------:R-:W-:-:S02]  /*46d0*/  FSEL R8, R73, -INF , P6 ;  /* 0xff80000049087808 */ /* 0x000fc40003000000 */
[----:B------:R-:W-:Y:S02]  /*46e0*/  FSEL R10, R72, -INF , P1 ;  /* 0xff800000480a7808 */ /* 0x000fe40000800000 */
        /* <DEDUP_REMOVED lines=31> */
[----:B------:R-:W-:Y:S01]  /*48e0*/  FMNMX.FTZ R2, R103, R2, !PT ;  /* 0x0000000267027209 */ /* 0x000fe20007810000 */
[----:B------:R-:W-:Y:S01]  /*48f0*/  LDSM.16.MT88.4 R24, [R186] ;  /* 0x00000000ba18783b */ /* 0x000fe20000004200 */
        /* <DEDUP_REMOVED lines=10> */
[----:B------:R-:W-:Y:S01]  /*49a0*/  FSEL R126, R20, -INF , P0 ;  /* 0xff800000147e7808 */ /* 0x000fe20000000000 */
[----:B------:R-:W1:Y:S01]  /*49b0*/  SHFL.BFLY PT, R5, R3, 0x2, 0x1f ;  /* 0x0c401f0003057f89 */ /* 0x000e6200000e0000 */
[----:B------:R-:W-:Y:S02]  /*49c0*/  FMNMX.FTZ R2, R117, R2, !PT ;  /* 0x0000000275027209 */ /* 0x000fe40007810000 */
[----:B------:R-:W-:Y:S01]  /*49d0*/  ISETP.GT.AND P0, PT, R0, 0x38, PT ;  /* 0x000000380000780c */ /* 0x000fe20003f04270 */
[----:B------:R-:W-:Y:S01]  /*49e0*/  LDSM.16.MT88.4 R20, [R189] ;  /* 0x00000000bd14783b */ /* 0x000fe20000004200 */
[----:B------:R-:W-:Y:S02]  /*49f0*/  FSEL R227, R19, -INF , P1 ;  /* 0xff80000013e37808 */ /* 0x000fe40000800000 */
[----:B------:R-:W-:Y:S01]  /*4a00*/  FMNMX.FTZ R2, R126, R2, !PT ;  /* 0x000000027e027209 */ /* 0x000fe20007810000 */
[----:B------:R-:W-:Y:S01]  /*4a10*/  LDSM.16.MT88.4 R16, [R188] ;  /* 0x00000000bc10783b */ /* 0x000fe20000004200 */
[----:B------:R-:W-:-:S02]  /*4a20*/  ISETP.GT.AND P1, PT, R0, 0x39, PT ;  /* 0x000000390000780c */ /* 0x000fc40003f24270 */
[----:B------:R-:W-:Y:S02]  /*4a30*/  FSEL R226, R15, -INF , P0 ;  /* 0xff8000000fe27808 */ /* 0x000fe40000000000 */
[----:B------:R-:W-:Y:S02]  /*4a40*/  FMNMX.FTZ R2, R227, R2, !PT ;  /* 0x00000002e3027209 */ /* 0x000fe40007810000 */
[----:B------:R-:W-:Y:S02]  /*4a50*/  FSEL R234, R14, -INF , P1 ;  /* 0xff8000000eea7808 */ /* 0x000fe40000800000 */
[----:B------:R-:W-:-:S04]  /*4a60*/  FMNMX.FTZ R2, R226, R2, !PT ;  /* 0x00000002e2027209 */ /* 0x000fc80007810000 */
[----:B------:R-:W-:Y:S02]  /*4a70*/  FMNMX.FTZ R2, R234, R2, !PT ;  /* 0x00000002ea027209 */ /* 0x000fe40007810000 */
[----:B-1----:R-:W-:-:S03]  /*4a80*/  FMNMX.FTZ R0, R3, R5, !PT ;  /* 0x0000000503007209 */ /* 0x002fc60007810000 */
[----:B------:R-:W1:Y:S04]  /*4a90*/  SHFL.BFLY PT, R4, R2, 0x2, 0x1f ;  /* 0x0c401f0002047f89 */ /* 0x000e6800000e0000 */
[----:B------:R-:W2:Y:S01]  /*4aa0*/  SHFL.BFLY PT, R5, R0, 0x1, 0x1f ;  /* 0x0c201f0000057f89 */ /* 0x000ea200000e0000 */
[----:B-1----:R-:W-:Y:S02]  /*4ab0*/  FMNMX.FTZ R3, R2, R4, !PT ;  /* 0x0000000402037209 */ /* 0x002fe40007810000 */
[----:B--2---:R-:W-:-:S03]  /*4ac0*/  FMNMX.FTZ R101, R0, R5, !PT ;  /* 0x0000000500657209 */ /* 0x004fc60007810000 */
[----:B------:R-:W1:Y:S01]  /*4ad0*/  SHFL.BFLY PT, R4, R3, 0x1, 0x1f ;  /* 0x0c201f0003047f89 */ /* 0x000e6200000e0000 */
[C---:B------:R-:W-:Y:S01]  /*4ae0*/  FSETP.NEU.FTZ.AND P0, PT, R101.reuse, -INF , PT ;  /* 0xff8000006500780b */ /* 0x040fe20003f1d000 */
[----:B------:R-:W-:-:S05]  /*4af0*/  FMUL.FTZ R2, R101, c[0x0][0x2d0] ;  /* 0x0000b40065027a20 */ /* 0x000fca0000410000 */
[----:B------:R-:W-:-:S05]  /*4b00*/  FSEL R2, R2, RZ, P0 ;  /* 0x000000ff02027208 */ /* 0x000fca0000000000 */
[----:B------:R-:W-:-:S04]  /*4b10*/  FFMA.FTZ R0, R6, c[0x0][0x2d0], -R2 ;  /* 0x0000b40006007a23 */ /* 0x000fc80000010802 */
[----:B------:R2:W-:Y:S01]  /*4b20*/  MUFU.EX2 R213, R0 ;  /* 0x0000000000d57308 */ /* 0x0005e20000000800 */
[----:B-1----:R-:W-:Y:S01]  /*4b30*/  FMNMX.FTZ R100, R3, R4, !PT ;  /* 0x0000000403647209 */ /* 0x002fe20007810000 */
[----:B------:R-:W-:-:S03]  /*4b40*/  FFMA.FTZ R3, R11, c[0x0][0x2d0], -R2 ;  /* 0x0000b4000b037a23 */ /* 0x000fc60000010802 */
[----:B------:R-:W-:-:S03]  /*4b50*/  FSETP.NEU.FTZ.AND P0, PT, R100, -INF , PT ;  /* 0xff8000006400780b */ /* 0x000fc60003f1d000 */
[----:B------:R1:W-:Y:S01]  /*4b60*/  MUFU.EX2 R211, R3 ;  /* 0x0000000300d37308 */ /* 0x0003e20000000800 */
[----:B--2---:R-:W-:-:S07]  /*4b70*/  FFMA.FTZ R0, R7, c[0x0][0x2d0], -R2 ;  /* 0x0000b40007007a23 */ /* 0x004fce0000010802 */
[----:B------:R2:W3:Y:S01]  /*4b80*/  MUFU.EX2 R214, R0 ;  /* 0x0000000000d67308 */ /* 0x0004e20000000800 */
[----:B-1----:R-:W-:-:S07]  /*4b90*/  FFMA.FTZ R3, R12, c[0x0][0x2d0], -R2 ;  /* 0x0000b4000c037a23 */ /* 0x002fce0000010802 */
[----:B------:R1:W4:Y:S01]  /*4ba0*/  MUFU.EX2 R210, R3 ;  /* 0x0000000300d27308 */ /* 0x0003220000000800 */
[----:B--2---:R-:W-:Y:S01]  /*4bb0*/  FMUL.FTZ R0, R100, c[0x0][0x2d0] ;  /* 0x0000b40064007a20 */ /* 0x004fe20000410000 */
[----:B---3--:R-:W-:-:S04]  /*4bc0*/  F2FP.PACK_AB R4, R214, R213 ;  /* 0x000000d5d604723e */ /* 0x008fc800000000ff */
[----:B------:R-:W-:-:S05]  /*4bd0*/  FSEL R0, R0, RZ, P0 ;  /* 0x000000ff00007208 */ /* 0x000fca0000000000 */
[----:B-1----:R-:W-:Y:S01]  /*4be0*/  FFMA.FTZ R3, R8, c[0x0][0x2d0], -R0 ;  /* 0x0000b40008037a23 */ /* 0x002fe20000010800 */
[----:B----4-:R-:W-:-:S03]  /*4bf0*/  F2FP.PACK_AB R6, R210, R211 ;  /* 0x000000d3d206723e */ /* 0x010fc600000000ff */
[----:B------:R1:W-:Y:S02]  /*4c00*/  MUFU.EX2 R212, R3 ;  /* 0x0000000300d47308 */ /* 0x0003e40000000800 */
[----:B-1----:R-:W-:-:S06]  /*4c10*/  FFMA.FTZ R3, R10, c[0x0][0x2d0], -R0 ;  /* 0x0000b4000a037a23 */ /* 0x002fcc0000010800 */
[----:B------:R1:W2:Y:S02]  /*4c20*/  MUFU.EX2 R252, R3 ;  /* 0x0000000300fc7308 */ /* 0x0002a40000000800 */
[--C-:B-1----:R-:W-:Y:S01]  /*4c30*/  FFMA.FTZ R3, R9, c[0x0][0x2d0], -R0.reuse ;  /* 0x0000b40009037a23 */ /* 0x102fe20000010800 */
[----:B--2---:R-:W-:Y:S01]  /*4c40*/  F2FP.PACK_AB R5, R252, R212 ;  /* 0x000000d4fc05723e */ /* 0x004fe200000000ff */
[----:B------:R-:W-:Y:S04]  /*4c50*/  LDSM.16.MT88.4 R8, [R186+0x2000] ;  /* 0x00200000ba08783b */ /* 0x000fe80000004200 */
[----:B------:R1:W-:Y:S02]  /*4c60*/  MUFU.EX2 R251, R3 ;  /* 0x0000000300fb7308 */ /* 0x0003e40000000800 */
[----:B-1----:R-:W-:-:S02]  /*4c70*/  FFMA.FTZ R3, R13, c[0x0][0x2d0], -R0 ;  /* 0x0000b4000d037a23 */ /* 0x002fc40000010800 */
        /* <DEDUP_REMOVED lines=12> */
[----:B------:R-:W3:Y:S07]  /*4d40*/  LDSM.16.MT88.4 R16, [R186+0x4000] ;  /* 0x00400000ba10783b */ /* 0x000eee0000004200 */
[----:B------:R-:W-:Y:S01]  /*4d50*/  HMMA.16816.F32 R104, R4, R20, RZ ;  /* 0x000000140468723c */ /* 0x000fe200000018ff */
[----:B--2---:R-:W-:-:S04]  /*4d60*/  FFMA.FTZ R3, R40, c[0x0][0x2d0], -R2 ;  /* 0x0000b40028037a23 */ /* 0x004fc80000010802 */
[----:B------:R2:W-:Y:S03]  /*4d70*/  MUFU.EX2 R247, R3 ;  /* 0x0000000300f77308 */ /* 0x0005e60000000800 */
[C---:B------:R-:W-:Y:S01]  /*4d80*/  HMMA.16816.F32 R88, R4.reuse, R22, RZ ;  /* 0x000000160458723c */ /* 0x040fe200000018ff */
[----:B------:R-:W3:Y:S07]  /*4d90*/  LDSM.16.MT88.4 R20, [R185+0x4000] ;  /* 0x00400000b914783b */ /* 0x000eee0000004200 */
[----:B-1----:R-:W-:Y:S01]  /*4da0*/  HMMA.16816.F32 R68, R4, R12, RZ ;  /* 0x0000000c0444723c */ /* 0x002fe200000018ff */
[----:B--2---:R-:W-:-:S07]  /*4db0*/  FFMA.FTZ R3, R43, c[0x0][0x2d0], -R2 ;  /* 0x0000b4002b037a23 */ /* 0x004fce0000010802 */
[C---:B------:R-:W-:Y:S01]  /*4dc0*/  HMMA.16816.F32 R64, R4.reuse, R14, RZ ;  /* 0x0000000e0440723c */ /* 0x040fe200000018ff */
[----:B------:R-:W1:Y:S01]  /*4dd0*/  LDSM.16.MT88.4 R12, [R189+0x4000] ;  /* 0x00400000bd0c783b */ /* 0x000e620000004200 */
[----:B------:R2:W-:Y:S06]  /*4de0*/  MUFU.EX2 R250, R3 ;  /* 0x0000000300fa7308 */ /* 0x0005ec0000000800 */
[C---:B------:R-:W-:Y:S08]  /*4df0*/  HMMA.16816.F32 R60, R4.reuse, R8, RZ ;  /* 0x00000008043c723c */ /* 0x040ff000000018ff */
[----:B------:R-:W-:Y:S01]  /*4e00*/  HMMA.16816.F32 R52, R4, R10, RZ ;  /* 0x0000000a0434723c */ /* 0x000fe200000018ff */
[----:B------:R-:W1:Y:S01]  /*4e10*/  LDSM.16.MT88.4 R8, [R188+0x4000] ;  /* 0x00400000bc08783b */ /* 0x000e620000004200 */
[----:B--2---:R-:W-:-:S04]  /*4e20*/  FFMA.FTZ R3, R36, c[0x0][0x2d0], -R0 ;  /* 0x0000b40024037a23 */ /* 0x004fc80000010800 */
[----:B------:R2:W-:Y:S02]  /*4e30*/  MUFU.EX2 R242, R3 ;  /* 0x0000000300f27308 */ /* 0x0005e40000000800 */
[C---:B------:R-:W-:Y:S08]  /*4e40*/  HMMA.16816.F32 R76, R4.reuse, R24, RZ ;  /* 0x00000018044c723c */ /* 0x040ff000000018ff */
[----:B------:R-:W-:Y:S01]  /*4e50*/  HMMA.16816.F32 R92, R4, R26, RZ ;  /* 0x0000001a045c723c */ /* 0x000fe200000018ff */
[----:B------:R-:W1:Y:S01]  /*4e60*/  LDSM.16.MT88.4 R24, [R189+0x800] ;  /* 0x00080000bd18783b */ /* 0x000e620000004200 */
[----:B--2---:R-:W-:-:S06]  /*4e70*/  FFMA.FTZ R3, R41, c[0x0][0x2d0], -R0 ;  /* 0x0000b40029037a23 */ /* 0x004fcc0000010800 */
[C---:B---3--:R-:W-:Y:S01]  /*4e80*/  HMMA.16816.F32 R44, R4.reuse, R28, RZ ;  /* 0x0000001c042c723c */ /* 0x048fe200000018ff */
[----:B------:R2:W3:Y:S07]  /*4e90*/  MUFU.EX2 R245, R3 ;  /* 0x0000000300f57308 */ /* 0x0004ee0000000800 */
[C---:B------:R-:W-:Y:S01]  /*4ea0*/  HMMA.16816.F32 R108, R4.reuse, R30, RZ ;  /* 0x0000001e046c723c */ /* 0x040fe200000018ff */
[----:B------:R-:W1:Y:S07]  /*4eb0*/  LDSM.16.MT88.4 R28, [R186+0x800] ;  /* 0x00080000ba1c783b */ /* 0x000e6e0000004200 */
[----:B------:R-:W-:Y:S01]  /*4ec0*/  HMMA.16816.F32 R56, R4, R32, RZ ;  /* 0x000000200438723c */ /* 0x000fe200000018ff */
[----:B--2---:R-:W-:-:S04]  /*4ed0*/  FFMA.FTZ R3, R39, c[0x0][0x2d0], -R0 ;  /* 0x0000b40027037a23 */ /* 0x004fc80000010800 */
[----:B------:R2:W-:Y:S03]  /*4ee0*/  MUFU.EX2 R244, R3 ;  /* 0x0000000300f47308 */ /* 0x0005e60000000800 */
[C---:B------:R-:W-:Y:S01]  /*4ef0*/  HMMA.16816.F32 R48, R4.reuse, R34, RZ ;  /* 0x000000220430723c */ /* 0x040fe200000018ff */
[----:B------:R-:W3:Y:S07]  /*4f00*/  LDSM.16.MT88.4 R32, [R185+0x800] ;  /* 0x00080000b920783b */ /* 0x000eee0000004200 */
[----:B------:R-:W-:Y:S01]  /*4f10*/  HMMA.16816.F32 R36, R4, R16, RZ ;  /* 0x000000100424723c */ /* 0x000fe200000018ff */
[----:B--2---:R-:W-:-:S07]  /*4f20*/  FFMA.FTZ R3, R42, c[0x0][0x2d0], -R0 ;  /* 0x0000b4002a037a23 */ /* 0x004fce0000010800 */
[C---:B------:R-:W-:Y:S01]  /*4f30*/  HMMA.16816.F32 R128, R4.reuse, R18, RZ ;  /* 0x000000120480723c */ /* 0x040fe200000018ff */
[----:B------:R-:W2:Y:S01]  /*4f40*/  LDSM.16.MT88.4 R16, [R185+0x2800] ;  /* 0x00280000b910783b */ /* 0x000ea20000004200 */
[----:B------:R1:W1:Y:S06]  /*4f50*/  MUFU.EX2 R246, R3 ;  /* 0x0000000300f67308 */ /* 0x00026c0000000800 */
[C---:B------:R-:W-:Y:S08]  /*4f60*/  HMMA.16816.F32 R112, R4.reuse, R20, RZ ;  /* 0x000000140470723c */ /* 0x040ff000000018ff */
[----:B------:R-:W-:Y:S01]  /*4f70*/  HMMA.16816.F32 R120, R4, R22, RZ ;  /* 0x000000160478723c */ /* 0x000fe200000018ff */
[----:B------:R-:W2:Y:S01]  /*4f80*/  LDSM.16.MT88.4 R20, [R188+0x800] ;  /* 0x00080000bc14783b */ /* 0x000ea20000004200 */
[----:B-1----:R-:W-:-:S04]  /*4f90*/  FFMA.FTZ R3, R102, c[0x0][0x2d0], -R2 ;  /* 0x0000b40066037a23 */ /* 0x002fc80000010802 */
[----:B------:R1:W-:Y:S02]  /*4fa0*/  MUFU.EX2 R218, R3 ;  /* 0x0000000300da7308 */ /* 0x0003e40000000800 */
[C---:B------:R-:W-:Y:S08]  /*4fb0*/  HMMA.16816.F32 R132, R4.reuse, R12, RZ ;  /* 0x0000000c0484723c */ /* 0x040ff000000018ff */
[----:B------:R-:W-:Y:S01]  /*4fc0*/  HMMA.16816.F32 R144, R4, R14, RZ ;  /* 0x0000000e0490723c */ /* 0x000fe200000018ff */
[----:B------:R-:W2:Y:S01]  /*4fd0*/  LDSM.16.MT88.4 R12, [R186+0x2800] ;  /* 0x00280000ba0c783b */ /* 0x000ea20000004200 */
[----:B-1----:R-:W-:-:S06]  /*4fe0*/  FFMA.FTZ R3, R116, c[0x0][0x2d0], -R2 ;  /* 0x0000b40074037a23 */ /* 0x002fcc0000010802 */
[C---:B------:R-:W-:Y:S01]  /*4ff0*/  HMMA.16816.F32 R148, R4.reuse, R8, RZ ;  /* 0x000000080494723c */ /* 0x040fe200000018ff */
[----:B------:R-:W-:Y:S01]  /*5000*/  IMAD.MOV.U32 R116, RZ, RZ, R214 ;  /* 0x000000ffff747224 */ /* 0x000fe200078e00d6 */
[----:B------:R1:W1:Y:S06]  /*5010*/  MUFU.EX2 R217, R3 ;  /* 0x0000000300d97308 */ /* 0x00026c0000000800 */
[----:B------:R-:W-:Y:S01]  /*5020*/  HMMA.16816.F32 R140, R4, R10, RZ ;  /* 0x0000000a048c723c */ /* 0x000fe200000018ff */
[----:B------:R-:W2:Y:S06]  /*5030*/  LDSM.16.MT88.4 R8, [R189+0x2800] ;  /* 0x00280000bd08783b */ /* 0x000eac0000004200 */
[----:B----4-:R-:W-:-:S02]  /*5040*/  F2FP.PACK_AB R4, R249, R248 ;  /* 0x000000f8f904723e */ /* 0x010fc400000000ff */
[----:B---3--:R-:W-:Y:S01]  /*5050*/  F2FP.PACK_AB R5, R245, R242 ;  /* 0x000000f2f505723e */ /* 0x008fe200000000ff */
[--C-:B-1----:R-:W-:Y:S01]  /*5060*/  FFMA.FTZ R3, R124, c[0x0][0x2d0], -R2.reuse ;  /* 0x0000b4007c037a23 */ /* 0x102fe20000010802 */
[----:B------:R-:W-:Y:S01]  /*5070*/  F2FP.PACK_AB R6, R250, R247 ;  /* 0x000000f7fa06723e */ /* 0x000fe200000000ff */
[----:B------:R-:W-:Y:S01]  /*5080*/  IMAD.MOV.U32 R124, RZ, RZ, R209 ;  /* 0x000000ffff7c7224 */ /* 0x000fe200078e00d1 */
[----:B------:R-:W-:Y:S01]  /*5090*/  F2FP.PACK_AB R7, R246, R244 ;  /* 0x000000f4f607723e */ /* 0x000fe200000000ff */
[----:B------:R1:W-:Y:S06]  /*50a0*/  MUFU.EX2 R216, R3 ;  /* 0x0000000300d87308 */ /* 0x0003ec0000000800 */
[C---:B------:R-:W-:Y:S08]  /*50b0*/  HMMA.16816.F32 R172, R4.reuse, R24, R104 ;  /* 0x0000001804ac723c */ /* 0x040ff00000001868 */
[----:B------:R-:W-:Y:S01]  /*50c0*/  HMMA.16816.F32 R164, R4, R26, R88 ;  /* 0x0000001a04a4723c */ /* 0x000fe20000001858 */
[----:B------:R-:W3:Y:S01]  /*50d0*/  LDSM.16.MT88.4 R24, [R185+0x4800] ;  /* 0x00480000b918783b */ /* 0x000ee20000004200 */
[----:B-1----:R-:W-:-:S02]  /*50e0*/  FFMA.FTZ R3, R125, c[0x0][0x2d0], -R2 ;  /* 0x0000b4007d037a23 */ /* 0x002fc40000010802 */
[----:B-----5:R-:W-:Y:S02]  /*50f0*/  IMAD.MOV.U32 R125, RZ, RZ, R208 ;  /* 0x000000ffff7d7224 */ /* 0x020fe400078e00d0 */
[----:B------:R1:W-:Y:S02]  /*5100*/  MUFU.EX2 R215, R3 ;  /* 0x0000000300d77308 */ /* 0x0003e40000000800 */
[C---:B------:R-:W-:Y:S08]  /*5110*/  HMMA.16816.F32 R176, R4.reuse, R28, R76 ;  /* 0x0000001c04b0723c */ /* 0x040ff0000000184c */
[----:B------:R-:W-:Y:S01]  /*5120*/  HMMA.16816.F32 R180, R4, R30, R92 ;  /* 0x0000001e04b4723c */ /* 0x000fe2000000185c */
[----:B------:R-:W4:Y:S01]  /*5130*/  LDSM.16.MT88.4 R28, [R188+0x2800] ;  /* 0x00280000bc1c783b */ /* 0x000f220000004200 */
[----:B-1----:R-:W-:-:S06]  /*5140*/  FFMA.FTZ R3, R103, c[0x0][0x2d0], -R0 ;  /* 0x0000b40067037a23 */ /* 0x002fcc0000010800 */
[C---:B------:R-:W-:Y:S01]  /*5150*/  HMMA.16816.F32 R168, R4.reuse, R34, R96 ;  /* 0x0000002204a8723c */ /* 0x040fe20000001860 */
[----:B------:R1:W-:Y:S07]  /*5160*/  MUFU.EX2 R214, R3 ;  /* 0x0000000300d67308 */ /* 0x0003ee0000000800 */
[C---:B--2---:R-:W-:Y:S08]  /*5170*/  HMMA.16816.F32 R136, R4.reuse, R16, R68 ;  /* 0x000000100488723c */ /* 0x044ff00000001844 */
[----:B------:R-:W-:Y:S01]  /*5180*/  HMMA.16816.F32 R96, R4, R18, R64 ;  /* 0x000000120460723c */ /* 0x000fe20000001840 */
[----:B------:R-:W2:Y:S01]  /*5190*/  LDSM.16.MT88.4 R16, [R186+0x4800] ;  /* 0x00480000ba10783b */ /* 0x000ea20000004200 */
[----:B-1----:R-:W-:-:S06]  /*51a0*/  FFMA.FTZ R3, R118, c[0x0][0x2d0], -R0 ;  /* 0x0000b40076037a23 */ /* 0x002fcc0000010800 */
[C---:B------:R-:W-:Y:S08]  /*51b0*/  HMMA.16816.F32 R160, R4.reuse, R20, R72 ;  /* 0x0000001404a0723c */ /* 0x040ff00000001848 */
[C---:B------:R-:W-:Y:S08]  /*51c0*/  HMMA.16816.F32 R92, R4.reuse, R12, R60 ;  /* 0x0000000c045c723c */ /* 0x040ff0000000183c */
[C---:B------:R-:W-:Y:S01]  /*51d0*/  HMMA.16816.F32 R88, R4.reuse, R14, R52 ;  /* 0x0000000e0458723c */ /* 0x040fe20000001834 */
[----:B------:R-:W1:Y:S07]  /*51e0*/  LDSM.16.MT88.4 R12, [R189+0x4800] ;  /* 0x00480000bd0c783b */ /* 0x000e6e0000004200 */
[C---:B------:R-:W-:Y:S08]  /*51f0*/  HMMA.16816.F32 R76, R4.reuse, R8, R56 ;  /* 0x00000008044c723c */ /* 0x040ff00000001838 */
[C---:B------:R-:W-:Y:S01]  /*5200*/  HMMA.16816.F32 R72, R4.reuse, R10, R48 ;  /* 0x0000000a0448723c */ /* 0x040fe20000001830 */
[----:B------:R-:W1:Y:S07]  /*5210*/  LDSM.16.MT88.4 R8, [R188+0x4800] ;  /* 0x00480000bc08783b */ /* 0x000e6e0000004200 */
[C---:B---3--:R-:W-:Y:S08]  /*5220*/  HMMA.16816.F32 R56, R4.reuse, R24, R112 ;  /* 0x000000180438723c */ /* 0x048ff00000001870 */
[C---:B------:R-:W-:Y:S01]  /*5230*/  HMMA.16816.F32 R48, R4.reuse, R26, R120 ;  /* 0x0000001a0430723c */ /* 0x040fe20000001878 */
[----:B------:R-:W3:Y:S07]  /*5240*/  LDSM.16.MT88.4 R24, [R185+0x1000] ;  /* 0x00100000b918783b */ /* 0x000eee0000004200 */
[C---:B----4-:R-:W-:Y:S07]  /*5250*/  HMMA.16816.F32 R40, R4.reuse, R30, R108 ;  /* 0x0000001e0428723c */ /* 0x050fee000000186c */
[----:B------:R-:W-:Y:S01]  /*5260*/  IMAD.MOV.U32 R111, RZ, RZ, R213 ;  /* 0x000000ffff6f7224 */ /* 0x000fe200078e00d5 */
[----:B------:R-:W-:Y:S01]  /*5270*/  HMMA.16816.F32 R152, R4, R22, R84 ;  /* 0x000000160498723c */ /* 0x000fe20000001854 */
[----:B------:R4:W1:Y:S01]  /*5280*/  MUFU.EX2 R213, R3 ;  /* 0x0000000300d57308 */ /* 0x0008620000000800 */
[----:B------:R-:W-:Y:S01]  /*5290*/  IMAD.MOV.U32 R110, RZ, RZ, R212 ;  /* 0x000000ffff6e7224 */ /* 0x000fe200078e00d4 */
[----:B------:R-:W3:Y:S01]  /*52a0*/  LDSM.16.MT88.4 R20, [R189+0x1000] ;  /* 0x00100000bd14783b */ /* 0x000ee20000004200 */
[----:B------:R-:W-:-:S02]  /*52b0*/  IMAD.MOV.U32 R109, RZ, RZ, R211 ;  /* 0x000000ffff6d7224 */ /* 0x000fc400078e00d3 */
[----:B------:R-:W-:Y:S02]  /*52c0*/  IMAD.MOV.U32 R108, RZ, RZ, R210 ;  /* 0x000000ffff6c7224 */ /* 0x000fe400078e00d2 */
[C---:B------:R-:W-:Y:S01]  /*52d0*/  HMMA.16816.F32 R156, R4.reuse, R32, R80 ;  /* 0x00000020049c723c */ /* 0x040fe20000001850 */
[----:B------:R-:W3:Y:S07]  /*52e0*/  LDSM.16.MT88.4 R32, [R186+0x1000] ;  /* 0x00100000ba20783b */ /* 0x000eee0000004200 */
[----:B--2---:R-:W-:Y:S01]  /*52f0*/  HMMA.16816.F32 R68, R4, R16, R36 ;  /* 0x000000100444723c */ /* 0x004fe20000001824 */
[----:B----4-:R-:W-:-:S04]  /*5300*/  FFMA.FTZ R3, R119, c[0x0][0x2d0], -R0 ;  /* 0x0000b40077037a23 */ /* 0x010fc80000010800 */
[----:B------:R2:W-:Y:S03]  /*5310*/  MUFU.EX2 R212, R3 ;  /* 0x0000000300d47308 */ /* 0x0005e60000000800 */
[C---:B------:R-:W-:Y:S01]  /*5320*/  HMMA.16816.F32 R80, R4.reuse, R18, R128 ;  /* 0x000000120450723c */ /* 0x040fe20000001880 */
[----:B------:R-:W4:Y:S07]  /*5330*/  LDSM.16.MT88.4 R16, [R188+0x1000] ;  /* 0x00100000bc10783b */ /* 0x000f2e0000004200 */
[----:B------:R-:W-:Y:S01]  /*5340*/  HMMA.16816.F32 R44, R4, R28, R44 ;  /* 0x0000001c042c723c */ /* 0x000fe2000000182c */
[----:B------:R-:W-:Y:S01]  /*5350*/  LDSM.16.MT88.4 R28, [R188+0x3000] ;  /* 0x00300000bc1c783b */ /* 0x000fe20000004200 */
[----:B--2---:R-:W-:-:S06]  /*5360*/  FFMA.FTZ R3, R117, c[0x0][0x2d0], -R0 ;  /* 0x0000b40075037a23 */ /* 0x004fcc0000010800 */
[C---:B-1----:R-:W-:Y:S01]  /*5370*/  HMMA.16816.F32 R84, R4.reuse, R12, R132 ;  /* 0x0000000c0454723c */ /* 0x042fe20000001884 */
[----:B------:R1:W2:Y:S01]  /*5380*/  MUFU.EX2 R103, R3 ;  /* 0x0000000300677308 */ /* 0x0002a20000000800 */
[----:B------:R-:W-:Y:S06]  /*5390*/  LDSM.16.MT88.4 R132, [R188+0x1800] ;  /* 0x00180000bc84783b */ /* 0x000fec0000004200 */
[C---:B------:R-:W-:Y:S01]  /*53a0*/  HMMA.16816.F32 R64, R4.reuse, R14, R144 ;  /* 0x0000000e0440723c */ /* 0x040fe20000001890 */
[----:B------:R-:W4:Y:S07]  /*53b0*/  LDSM.16.MT88.4 R12, [R185+0x3000] ;  /* 0x00300000b90c783b */ /* 0x000f2e0000004200 */
[----:B------:R-:W-:Y:S01]  /*53c0*/  HMMA.16816.F32 R52, R4, R8, R148 ;  /* 0x000000080434723c */ /* 0x000fe20000001894 */
[----:B-1----:R-:W-:-:S04]  /*53d0*/  FFMA.FTZ R3, R127, c[0x0][0x2d0], -R2 ;  /* 0x0000b4007f037a23 */ /* 0x002fc80000010802 */
[----:B------:R1:W-:Y:S03]  /*53e0*/  MUFU.EX2 R102, R3 ;  /* 0x0000000300667308 */ /* 0x0003e60000000800 */
[----:B------:R-:W-:Y:S01]  /*53f0*/  HMMA.16816.F32 R36, R4, R10, R140 ;  /* 0x0000000a0424723c */ /* 0x000fe2000000188c */
[----:B------:R-:W-:Y:S06]  /*5400*/  LDSM.16.MT88.4 R8, [R186+0x3000] ;  /* 0x00300000ba08783b */ /* 0x000fec0000004200 */
[----:B------:R-:W-:-:S02]  /*5410*/  F2FP.PACK_AB R4, R217, R218 ;  /* 0x000000dad904723e */ /* 0x000fc400000000ff */
[----:B------:R-:W-:Y:S02]  /*5420*/  F2FP.PACK_AB R5, R213, R214 ;  /* 0x000000d6d505723e */ /* 0x000fe400000000ff */
[----:B------:R-:W-:Y:S02]  /*5430*/  F2FP.PACK_AB R6, R215, R216 ;  /* 0x000000d8d706723e */ /* 0x000fe400000000ff */
[----:B--2---:R-:W-:Y:S01]  /*5440*/  F2FP.PACK_AB R7, R103, R212 ;  /* 0x000000d46707723e */ /* 0x004fe200000000ff */
[----:B-1----:R-:W-:Y:S02]  /*5450*/  FFMA.FTZ R3, R228, c[0x0][0x2d0], -R2 ;  /* 0x0000b400e4037a23 */ /* 0x002fe40000010802 */
[----:B------:R-:W-:-:S04]  /*5460*/  IMAD.MOV.U32 R228, RZ, RZ, R124 ;  /* 0x000000ffffe47224 */ /* 0x000fc800078e007c */
[C---:B---3--:R-:W-:Y:S08]  /*5470*/  HMMA.16816.F32 R104, R4.reuse, R24, R156 ;  /* 0x000000180468723c */ /* 0x048ff0000000189c */
[C---:B------:R-:W-:Y:S01]  /*5480*/  HMMA.16816.F32 R60, R4.reuse, R26, R168 ;  /* 0x0000001a043c723c */ /* 0x040fe200000018a8 */
[----:B------:R-:W1:Y:S07]  /*5490*/  LDSM.16.MT88.4 R24, [R189+0x3000] ;  /* 0x00300000bd18783b */ /* 0x000e6e0000004200 */
[C---:B------:R-:W-:Y:S08]  /*54a0*/  HMMA.16816.F32 R120, R4.reuse, R20, R172 ;  /* 0x000000140478723c */ /* 0x040ff000000018ac */
[C---:B------:R-:W-:Y:S01]  /*54b0*/  HMMA.16816.F32 R128, R4.reuse, R22, R164 ;  /* 0x000000160480723c */ /* 0x040fe200000018a4 */
[----:B------:R-:W2:Y:S07]  /*54c0*/  LDSM.16.MT88.4 R20, [R185+0x5000] ;  /* 0x00500000b914783b */ /* 0x000eae0000004200 */
[C---:B------:R-:W-:Y:S08]  /*54d0*/  HMMA.16816.F32 R112, R4.reuse, R32, R176 ;  /* 0x000000200470723c */ /* 0x040ff000000018b0 */
[C---:B------:R-:W-:Y:S08]  /*54e0*/  HMMA.16816.F32 R32, R4.reuse, R34, R180 ;  /* 0x000000220420723c */ /* 0x040ff000000018b4 */
[C---:B----4-:R-:W-:Y:S08]  /*54f0*/  HMMA.16816.F32 R208, R4.reuse, R16, R160 ;  /* 0x0000001004d0723c */ /* 0x050ff000000018a0 */
[C---:B------:R-:W-:Y:S01]  /*5500*/  HMMA.16816.F32 R180, R4.reuse, R18, R152 ;  /* 0x0000001204b4723c */ /* 0x040fe20000001898 */
[----:B------:R-:W3:Y:S07]  /*5510*/  LDSM.16.MT88.4 R16, [R186+0x5000] ;  /* 0x00500000ba10783b */ /* 0x000eee0000004200 */
[C---:B------:R-:W-:Y:S08]  /*5520*/  HMMA.16816.F32 R172, R4.reuse, R12, R136 ;  /* 0x0000000c04ac723c */ /* 0x040ff00000001888 */
[C---:B------:R-:W-:Y:S01]  /*5530*/  HMMA.16816.F32 R176, R4.reuse, R14, R96 ;  /* 0x0000000e04b0723c */ /* 0x040fe20000001860 */
[----:B------:R-:W4:Y:S07]  /*5540*/  LDSM.16.MT88.4 R12, [R189+0x5000] ;  /* 0x00500000bd0c783b */ /* 0x000f2e0000004200 */
[C---:B-1----:R-:W-:Y:S01]  /*5550*/  HMMA.16816.F32 R156, R4.reuse, R26, R72 ;  /* 0x0000001a049c723c */ /* 0x042fe20000001848 */
[----:B------:R1:W1:Y:S01]  /*5560*/  MUFU.EX2 R26, R3 ;  /* 0x00000003001a7308 */ /* 0x0002620000000800 */
[----:B------:R-:W-:Y:S05]  /*5570*/  LDSM.16.MT88.4 R72, [R185+0x5800] ;  /* 0x00580000b948783b */ /* 0x000fea0000004200 */
[----:B------:R-:W-:Y:S01]  /*5580*/  IMAD.MOV.U32 R27, RZ, RZ, R125 ;  /* 0x000000ffff1b7224 */ /* 0x000fe200078e007d */
[C---:B------:R-:W-:Y:S08]  /*5590*/  HMMA.16816.F32 R168, R4.reuse, R8, R92 ;  /* 0x0000000804a8723c */ /* 0x040ff0000000185c */
[C---:B------:R-:W-:Y:S01]  /*55a0*/  HMMA.16816.F32 R164, R4.reuse, R10, R88 ;  /* 0x0000000a04a4723c */ /* 0x040fe20000001858 */
[--C-:B-1----:R-:W-:Y:S01]  /*55b0*/  FFMA.FTZ R3, R240, c[0x0][0x2d0], -R2.reuse ;  /* 0x0000b400f0037a23 */ /* 0x102fe20000010802 */
[----:B------:R-:W1:Y:S01]  /*55c0*/  LDSM.16.MT88.4 R8, [R188+0x5000] ;  /* 0x00500000bc08783b */ /* 0x000e620000004200 */
[----:B------:R-:W-:Y:S01]  /*55d0*/  FFMA.FTZ R2, R241, c[0x0][0x2d0], -R2 ;  /* 0x0000b400f1027a23 */ /* 0x000fe20000010802 */
[----:B------:R-:W-:Y:S01]  /*55e0*/  F2FP.PACK_AB R96, R26, R102 ;  /* 0x000000661a60723e */ /* 0x000fe200000000ff */
[----:B------:R-:W-:Y:S01]  /*55f0*/  IMAD.MOV.U32 R241, RZ, RZ, R110 ;  /* 0x000000fffff17224 */ /* 0x000fe200078e006e */
[----:B------:R-:W-:Y:S01]  /*5600*/  LDSM.16.MT88.4 R88, [R189+0x5800] ;  /* 0x00580000bd58783b */ /* 0x000fe20000004200 */
[----:B------:R-:W-:Y:S01]  /*5610*/  IMAD.MOV.U32 R240, RZ, RZ, R108 ;  /* 0x000000fffff07224 */ /* 0x000fe200078e006c */
[C---:B------:R-:W-:Y:S01]  /*5620*/  HMMA.16816.F32 R160, R4.reuse, R24, R76 ;  /* 0x0000001804a0723c */ /* 0x040fe2000000184c */
[----:B------:R3:W-:Y:S07]  /*5630*/  MUFU.EX2 R24, R2 ;  /* 0x0000000200187308 */ /* 0x0007ee0000000800 */
[C---:B--2---:R-:W-:Y:S01]  /*5640*/  HMMA.16816.F32 R136, R4.reuse, R20, R56 ;  /* 0x000000140488723c */ /* 0x044fe20000001838 */
[----:B------:R2:W2:Y:S01]  /*5650*/  MUFU.EX2 R25, R3 ;  /* 0x0000000300197308 */ /* 0x0004a20000000800 */
[----:B------:R-:W-:Y:S06]  /*5660*/  LDSM.16.MT88.4 R56, [R189+0x3800] ;  /* 0x00380000bd38783b */ /* 0x000fec0000004200 */
[----:B------:R-:W-:Y:S01]  /*5670*/  HMMA.16816.F32 R152, R4, R28, R44 ;  /* 0x0000001c0498723c */ /* 0x000fe2000000182c */
[----:B---3--:R-:W-:-:S02]  /*5680*/  FFMA.FTZ R2, R126, c[0x0][0x2d0], -R0 ;  /* 0x0000b4007e027a23 */ /* 0x008fc40000010800 */
[----:B------:R-:W3:Y:S02]  /*5690*/  LDSM.16.MT88.4 R124, [R189+0x1800] ;  /* 0x00180000bd7c783b */ /* 0x000ee40000004200 */
[----:B------:R1:W-:Y:S03]  /*56a0*/  MUFU.EX2 R21, R2 ;  /* 0x0000000200157308 */ /* 0x0003e60000000800 */
[----:B------:R-:W-:Y:S01]  /*56b0*/  HMMA.16816.F32 R140, R4, R30, R40 ;  /* 0x0000001e048c723c */ /* 0x000fe20000001828 */
[----:B--2---:R-:W-:Y:S01]  /*56c0*/  IMAD.MOV.U32 R3, RZ, RZ, R109 ;  /* 0x000000ffff037224 */ /* 0x004fe200078e006d */
[----:B------:R-:W-:Y:S01]  /*56d0*/  LDSM.16.MT88.4 R40, [R185+0x3800] ;  /* 0x00380000b928783b */ /* 0x000fe20000004200 */
[----:B------:R-:W-:-:S05]  /*56e0*/  F2FP.PACK_AB R98, R24, R25 ;  /* 0x000000191862723e */ /* 0x000fca00000000ff */
[----:B------:R-:W-:Y:S01]  /*56f0*/  HMMA.16816.F32 R28, R4, R22, R48 ;  /* 0x00000016041c723c */ /* 0x000fe20000001830 */
[----:B------:R-:W-:Y:S01]  /*5700*/  LDSM.16.MT88.4 R48, [R186+0x3800] ;  /* 0x00380000ba30783b */ /* 0x000fe20000004200 */
[----:B-1----:R-:W-:-:S05]  /*5710*/  FFMA.FTZ R2, R227, c[0x0][0x2d0], -R0 ;  /* 0x0000b400e3027a23 */ /* 0x002fca0000010800 */
[----:B------:R-:W-:Y:S01]  /*5720*/  IMAD.MOV.U32 R23, RZ, RZ, R111 ;  /* 0x000000ffff177224 */ /* 0x000fe200078e006f */
[C---:B------:R-:W-:Y:S01]  /*5730*/  HMMA.16816.F32 R76, R4.reuse, R16, R68 ;  /* 0x00000010044c723c */ /* 0x040fe20000001844 */
[----:B------:R1:W2:Y:S01]  /*5740*/  MUFU.EX2 R20, R2 ;  /* 0x0000000200147308 */ /* 0x0002a20000000800 */
[----:B------:R-:W-:Y:S01]  /*5750*/  IMAD.MOV.U32 R22, RZ, RZ, R116 ;  /* 0x000000ffff167224 */ /* 0x000fe200078e0074 */
[----:B------:R-:W3:Y:S04]  /*5760*/  LDSM.16.MT88.4 R108, [R185+0x1800] ;  /* 0x00180000b96c783b */ /* 0x000ee80000004200 */
[----:B------:R-:W-:Y:S01]  /*5770*/  LDSM.16.MT88.4 R116, [R186+0x1800] ;  /* 0x00180000ba74783b */ /* 0x000fe20000004200 */
[C---:B------:R-:W-:Y:S03]  /*5780*/  HMMA.16816.F32 R92, R4.reuse, R18, R80 ;  /* 0x00000012045c723c */ /* 0x040fe60000001850 */
[----:B------:R-:W3:Y:S05]  /*5790*/  LDSM.16.MT88.4 R80, [R186+0x5800] ;  /* 0x00580000ba50783b */ /* 0x000eea0000004200 */
[----:B----4-:R-:W-:Y:S01]  /*57a0*/  HMMA.16816.F32 R84, R4, R12, R84 ;  /* 0x0000000c0454723c */ /* 0x010fe20000001854 */
[--C-:B-1----:R-:W-:Y:S01]  /*57b0*/  FFMA.FTZ R2, R226, c[0x0][0x2d0], -R0.reuse ;  /* 0x0000b400e2027a23 */ /* 0x102fe20000010800 */
[----:B--2---:R-:W-:Y:S01]  /*57c0*/  F2FP.PACK_AB R97, R20, R21 ;  /* 0x000000151461723e */ /* 0x004fe200000000ff */
[----:B------:R-:W-:-:S02]  /*57d0*/  FFMA.FTZ R0, R234, c[0x0][0x2d0], -R0 ;  /* 0x0000b400ea007a23 */ /* 0x000fc40000010800 */
[----:B------:R1:W-:Y:S03]  /*57e0*/  MUFU.EX2 R17, R2 ;  /* 0x0000000200117308 */ /* 0x0003e60000000800 */
[C---:B------:R-:W-:Y:S01]  /*57f0*/  HMMA.16816.F32 R12, R4.reuse, R14, R64 ;  /* 0x0000000e040c723c */ /* 0x040fe20000001840 */
[----:B------:R-:W2:Y:S04]  /*5800*/  LDSM.16.MT88.4 R64, [R188+0x3800] ;  /* 0x00380000bc40783b */ /* 0x000ea80000004200 */
[----:B------:R4:W4:Y:S03]  /*5810*/  MUFU.EX2 R16, R0 ;  /* 0x0000000000107308 */ /* 0x0009260000000800 */
[----:B------:R-:W-:Y:S01]  /*5820*/  HMMA.16816.F32 R148, R4, R8, R52 ;  /* 0x000000080494723c */ /* 0x000fe20000001834 */
[----:B-1----:R-:W-:-:S07]  /*5830*/  FADD.FTZ R2, R23, R22 ;  /* 0x0000001617027221 */ /* 0x002fce0000010000 */
[----:B------:R-:W-:Y:S01]  /*5840*/  HMMA.16816.F32 R144, R4, R10, R36 ;  /* 0x0000000a0490723c */ /* 0x000fe20000001824 */
[----:B------:R-:W-:Y:S01]  /*5850*/  FADD.FTZ R2, R3, R2 ;  /* 0x0000000203027221 */ /* 0x000fe20000010000 */
[----:B------:R-:W1:Y:S01]  /*5860*/  LDSM.16.MT88.4 R8, [R188+0x5800] ;  /* 0x00580000bc08783b */ /* 0x000e620000004200 */
[----:B----4-:R-:W-:Y:S01]  /*5870*/  FADD.FTZ R0, R241, R252 ;  /* 0x000000fcf1007221 */ /* 0x010fe20000010000 */
[----:B------:R-:W-:Y:S01]  /*5880*/  F2FP.PACK_AB R99, R16, R17 ;  /* 0x000000111063723e */ /* 0x000fe200000000ff */
[----:B------:R-:W-:Y:S02]  /*5890*/  FADD.FTZ R2, R240, R2 ;  /* 0x00000002f0027221 */ /* 0x000fe40000010000 */
[----:B------:R-:W-:Y:S02]  /*58a0*/  FADD.FTZ R0, R251, R0 ;  /* 0x00000000fb007221 */ /* 0x000fe40000010000 */
[----:B------:R-:W-:Y:S02]  /*58b0*/  FADD.FTZ R2, R248, R2 ;  /* 0x00000002f8027221 */ /* 0x000fe40000010000 */
[----:B------:R-:W-:Y:S01]  /*58c0*/  FADD.FTZ R0, R228, R0 ;  /* 0x00000000e4007221 */ /* 0x000fe20000010000 */
[----:B---3--:R-:W-:Y:S01]  /*58d0*/  HMMA.16816.F32 R120, R96, R124, R120 ;  /* 0x0000007c6078723c */ /* 0x008fe20000001878 */
[----:B------:R-:W-:-:S02]  /*58e0*/  FADD.FTZ R3, R249, R2 ;  /* 0x00000002f9037221 */ /* 0x000fc40000010000 */
[----:B------:R-:W-:Y:S02]  /*58f0*/  FADD.FTZ R0, R242, R0 ;  /* 0x00000000f2007221 */ /* 0x000fe40000010000 */
[----:B------:R-:W-:Y:S02]  /*5900*/  FADD.FTZ R3, R247, R3 ;  /* 0x00000003f7037221 */ /* 0x000fe40000010000 */
[----:B------:R-:W-:Y:S01]  /*5910*/  FADD.FTZ R2, R245, R0 ;  /* 0x00000000f5027221 */ /* 0x000fe20000010000 */
[----:B------:R-:W-:Y:S01]  /*5920*/  HMMA.16816.F32 R124, R96, R126, R128 ;  /* 0x0000007e607c723c */ /* 0x000fe20000001880 */
[----:B------:R-:W-:-:S04]  /*5930*/  @P2 IMAD.HI.U32 R4, R233, c[0x0][0x2c8], RZ ;  /* 0x0000b200e9042a27 */ /* 0x000fc800078e00ff */
[----:B------:R-:W-:Y:S02]  /*5940*/  FADD.FTZ R2, R244, R2 ;  /* 0x00000002f4027221 */ /* 0x000fe40000010000 */
[----:B------:R-:W-:Y:S01]  /*5950*/  IMAD.MOV.U32 R0, RZ, RZ, R233 ;  /* 0x000000ffff007224 */ /* 0x000fe200078e00e9 */
[----:B------:R-:W-:Y:S01]  /*5960*/  @P2 SHF.R.U32.HI R0, RZ, c[0x0][0x2cc], R4 ;  /* 0x0000b300ff002a19 */ /* 0x000fe20000011604 */
[----:B------:R-:W-:Y:S01]  /*5970*/  FADD.FTZ R3, R250, R3 ;  /* 0x00000003fa037221 */ /* 0x000fe20000010000 */
[C---:B------:R-:W-:Y:S01]  /*5980*/  HMMA.16816.F32 R128, R96.reuse, R132, R208 ;  /* 0x000000846080723c */ /* 0x040fe200000018d0 */
[----:B------:R-:W-:Y:S01]  /*5990*/  FADD.FTZ R2, R246, R2 ;  /* 0x00000002f6027221 */ /* 0x000fe20000010000 */
[----:B------:R-:W-:Y:S01]  /*59a0*/  IADD3 R0, R0, R230, -R231 ;  /* 0x000000e600007210 */ /* 0x000fe20007ffe8e7 */
[----:B------:R-:W-:Y:S02]  /*59b0*/  FADD.FTZ R3, R218, R3 ;  /* 0x00000003da037221 */ /* 0x000fe40000010000 */
[----:B------:R-:W-:Y:S01]  /*59c0*/  FADD.FTZ R2, R214, R2 ;  /* 0x00000002d6027221 */ /* 0x000fe20000010000 */
[----:B------:R-:W-:Y:S01]  /*59d0*/  SHF.R.S32.HI R4, RZ, 0x1f, R0 ;  /* 0x0000001fff047819 */ /* 0x000fe20000011400 */
[----:B------:R-:W-:Y:S01]  /*59e0*/  FADD.FTZ R3, R217, R3 ;  /* 0x00000003d9037221 */ /* 0x000fe20000010000 */
[----:B------:R-:W-:Y:S01]  /*59f0*/  IADD3 R208, R27, -0x2, RZ ;  /* 0xfffffffe1bd07810 */ /* 0x000fe20007ffe0ff */
[----:B------:R-:W-:Y:S01]  /*5a00*/  FADD.FTZ R2, R213, R2 ;  /* 0x00000002d5027221 */ /* 0x000fe20000010000 */
[----:B------:R-:W-:Y:S01]  /*5a10*/  LEA.HI R4, R4, R0, RZ, 0x6 ;  /* 0x0000000004047211 */ /* 0x000fe200078f30ff */
[----:B------:R-:W-:Y:S01]  /*5a20*/  FADD.FTZ R3, R216, R3 ;  /* 0x00000003d8037221 */ /* 0x000fe20000010000 */
[----:B------:R-:W-:Y:S01]  /*5a30*/  HMMA.16816.F32 R104, R96, R108, R104 ;  /* 0x0000006c6068723c */ /* 0x000fe20000001868 */
[----:B------:R-:W-:-:S02]  /*5a40*/  FADD.FTZ R0, R212, R2 ;  /* 0x00000002d4007221 */ /* 0x000fc40000010000 */
[----:B------:R-:W-:Y:S01]  /*5a50*/  FADD.FTZ R2, R215, R3 ;  /* 0x00000003d7027221 */ /* 0x000fe20000010000 */
[----:B------:R-:W-:Y:S01]  /*5a60*/  SHF.R.S32.HI R3, RZ, 0x6, R4 ;  /* 0x00000006ff037819 */ /* 0x000fe20000011404 */
[----:B------:R-:W-:Y:S02]  /*5a70*/  FADD.FTZ R0, R103, R0 ;  /* 0x0000000067007221 */ /* 0x000fe40000010000 */
[----:B------:R-:W-:Y:S01]  /*5a80*/  FADD.FTZ R2, R102, R2 ;  /* 0x0000000266027221 */ /* 0x000fe20000010000 */
[----:B------:R-:W-:Y:S01]  /*5a90*/  IMNMX R228, R225, R3, !PT ;  /* 0x00000003e1e47217 */ /* 0x000fe20007800200 */
[----:B------:R-:W-:Y:S01]  /*5aa0*/  FADD.FTZ R0, R21, R0 ;  /* 0x0000000015007221 */ /* 0x000fe20000010000 */
[----:B------:R-:W-:Y:S01]  /*5ab0*/  HMMA.16816.F32 R108, R96, R110, R60 ;  /* 0x0000006e606c723c */ /* 0x000fe2000000183c */
[----:B------:R-:W-:Y:S01]  /*5ac0*/  FADD.FTZ R2, R26, R2 ;  /* 0x000000021a027221 */ /* 0x000fe20000010000 */
[----:B------:R-:W-:Y:S01]  /*5ad0*/  ISETP.GE.AND P0, PT, R208, R228, PT ;  /* 0x000000e4d000720c */ /* 0x000fe20003f06270 */
[----:B------:R-:W-:-:S02]  /*5ae0*/  FADD.FTZ R0, R20, R0 ;  /* 0x0000000014007221 */ /* 0x000fc40000010000 */
[----:B------:R-:W-:Y:S02]  /*5af0*/  FADD.FTZ R2, R25, R2 ;  /* 0x0000000219027221 */ /* 0x000fe40000010000 */
[----:B------:R-:W-:Y:S01]  /*5b00*/  FADD.FTZ R0, R17, R0 ;  /* 0x0000000011007221 */ /* 0x000fe20000010000 */
[----:B------:R-:W-:Y:S01]  /*5b10*/  HMMA.16816.F32 R76, R96, R80, R76 ;  /* 0x00000050604c723c */ /* 0x000fe2000000184c */
[----:B------:R-:W-:Y:S02]  /*5b20*/  FADD.FTZ R226, R24, R2 ;  /* 0x0000000218e27221 */ /* 0x000fe40000010000 */
[----:B------:R-:W-:-:S05]  /*5b30*/  FADD.FTZ R227, R16, R0 ;  /* 0x0000000010e37221 */ /* 0x000fca0000010000 */
[C---:B------:R-:W-:Y:S08]  /*5b40*/  HMMA.16816.F32 R112, R96.reuse, R116, R112 ;  /* 0x000000746070723c */ /* 0x040ff00000001870 */
[C---:B------:R-:W-:Y:S08]  /*5b50*/  HMMA.16816.F32 R36, R96.reuse, R40, R172 ;  /* 0x000000286024723c */ /* 0x040ff000000018ac */
[C---:B------:R-:W-:Y:S08]  /*5b60*/  HMMA.16816.F32 R44, R96.reuse, R48, R168 ;  /* 0x00000030602c723c */ /* 0x040ff000000018a8 */
[C---:B------:R-:W-:Y:S08]  /*5b70*/  HMMA.16816.F32 R52, R96.reuse, R56, R160 ;  /* 0x000000386034723c */ /* 0x040ff000000018a0 */
        /* <DEDUP_REMOVED lines=12> */
[C---:B-1----:R-:W-:Y:S08]  /*5c40*/  HMMA.16816.F32 R92, R96.reuse, R8, R148 ;  /* 0x00000008605c723c */ /* 0x042ff00000001894 */
[----:B------:R-:W-:Y:S01]  /*5c50*/  HMMA.16816.F32 R96, R96, R10, R144 ;  /* 0x0000000a6060723c */ /* 0x000fe20000001890 */
[----:B------:R-:W-:Y:S01]  /*5c60*/  @!UPT UIADD3 URZ, URZ, URZ, URZ ;  /* 0x0000003f3f3ff290 */ /* 0x000fe2000fffe03f */
[----:B------:R-:W-:Y:S11]  /*5c70*/  @!P0 BRA `(.L_x_896) ;  /* 0x000032d000008947 */ /* 0x000ff60003800000 */
[----:B------:R-:W-:Y:S02]  /*5c80*/  MOV R102, R100 ;  /* 0x0000006400667202 */ /* 0x000fe40000000f00 */
[----:B------:R-:W-:-:S02]  /*5c90*/  MOV R3, R101 ;  /* 0x0000006500037202 */ /* 0x000fc40000000f00 */
[----:B------:R-:W-:-:S07]  /*5ca0*/  MOV R180, R208 ;  /* 0x000000d000b47202 */ /* 0x000fce0000000f00 */
.L_x_897:
[----:B------:R-:W-:Y:S04]  /*5cb0*/  DEPBAR.LE SB0, 0x0 ;  /* 0x000080000000791a */ /* 0x000fe80000000000 */
[----:B------:R-:W-:Y:S01]  /*5cc0*/  WARPSYNC 0xffffffff ;  /* 0xffffffff00007948 */ /* 0x000fe20003800000 */
[----:B------:R-:W-:Y:S01]  /*5cd0*/  BAR.SYNC.DEFER_BLOCKING 0x0 ;  /* 0x0000000000007b1d */ /* 0x000fe20000010000 */
[----:B------:R-:W-:Y:S02]  /*5ce0*/  ISETP.GT.AND P6, PT, R225, R180, PT ;  /* 0x000000b4e100720c */ /* 0x000fe40003fc4270 */
[C---:B------:R-:W-:Y:S11]  /*5cf0*/  IADD3 R208, R180.reuse, -0x1, RZ ;  /* 0xffffffffb4d07810 */ /* 0x040ff60007ffe0ff */
[----:B------:R-:W-:Y:S01]  /*5d00*/  @!P6 SHF.R.S32.HI R0, RZ, 0x1f, R180 ;  /* 0x0000001fff00e819 */ /* 0x000fe200000114b4 */
[----:B------:R-:W-:Y:S01]  /*5d10*/  @!P6 IMAD.WIDE.U32 R4, R180, c[0x0][0x208], RZ ;  /* 0x00008200b404ea25 */ /* 0x000fe200078e00ff */
[----:B------:R-:W-:Y:S03]  /*5d20*/  @!P6 MOV R6, c[0x0][0x208] ;  /* 0x000082000006ea02 */ /* 0x000fe60000000f00 */
[----:B------:R-:W-:Y:S04]  /*5d30*/  @!P6 IMAD R0, R0, c[0x0][0x208], RZ ;  /* 0x000082000000ea24 */ /* 0x000fe800078e02ff */
[----:B------:R-:W-:Y:S01]  /*5d40*/  @!P6 IMAD R0, R180, c[0x0][0x20c], R0 ;  /* 0x00008300b400ea24 */ /* 0x000fe200078e0200 */
[----:B------:R-:W-:Y:S04]  /*5d50*/  LDSM.16.M88.4 R32, [R191] ;  /* 0x00000000bf20783b */ /* 0x000fe80000000200 */
[----:B------:R-:W-:Y:S02]  /*5d60*/  @!P6 IADD3 R2, R5, R0, RZ ;  /* 0x000000000502e210 */ /* 0x000fe40007ffe0ff */
[C---:B------:R-:W-:Y:S02]  /*5d70*/  @!P6 SHF.L.U32 R0, R4.reuse, 0x6, RZ ;  /* 0x000000060400e819 */ /* 0x040fe400000006ff */
[----:B------:R-:W1:Y:S01]  /*5d80*/  LDSM.16.M88.4 R8, [R184] ;  /* 0x00000000b808783b */ /* 0x000e620000000200 */
[----:B------:R-:W-:Y:S02]  /*5d90*/  @!P6 SHF.L.U64.HI R2, R4, 0x6, R2 ;  /* 0x000000060402e819 */ /* 0x000fe40000010202 */
[----:B------:R-:W-:Y:S02]  /*5da0*/  @!P6 IADD3 R4, P0, R0, R222, RZ ;  /* 0x000000de0004e210 */ /* 0x000fe40007f1e0ff */
[----:B------:R-:W-:Y:S02]  /*5db0*/  @!P6 MOV R5, c[0x0][0x20c] ;  /* 0x000083000005ea02 */ /* 0x000fe40000000f00 */
[C---:B------:R-:W-:Y:S01]  /*5dc0*/  @!P6 LEA R12, P1, R6.reuse, R0, 0x5 ;  /* 0x00000000060ce211 */ /* 0x040fe200078228ff */
[----:B------:R-:W2:Y:S03]  /*5dd0*/  LDSM.16.M88.4 R16, [R184+0x800] ;  /* 0x00080000b810783b */ /* 0x000ea60000000200 */
[----:B------:R-:W-:Y:S02]  /*5de0*/  @!P6 LEA.HI.X R13, R6, R2, R5, 0x5, P1 ;  /* 0x00000002060de211 */ /* 0x000fe400008f2c05 */
[-C--:B------:R-:W-:Y:S02]  /*5df0*/  @!P6 IADD3.X R5, R2, R224.reuse, RZ, P0, !PT ;  /* 0x000000e00205e210 */ /* 0x080fe400007fe4ff */
[----:B------:R-:W-:Y:S01]  /*5e00*/  @!P6 LEA R162, P0, R4, c[0x0][0x1f8], 0x1 ;  /* 0x00007e0004a2ea11 */ /* 0x000fe200078008ff */
[----:B------:R-:W3:Y:S01]  /*5e10*/  LDSM.16.M88.4 R24, [R184+0x1000] ;  /* 0x00100000b818783b */ /* 0x000ee20000000200 */
[----:B------:R-:W-:Y:S02]  /*5e20*/  @!P6 IADD3 R14, P1, R222, 0x40, RZ ;  /* 0x00000040de0ee810 */ /* 0x000fe40007f3e0ff */
[----:B------:R-:W-:Y:S02]  /*5e30*/  @!P6 LEA.HI.X R163, R4, c[0x0][0x1fc], R5, 0x1, P0 ;  /* 0x00007f0004a3ea11 */ /* 0x000fe400000f0c05 */
[----:B------:R-:W-:Y:S02]  /*5e40*/  @!P6 IADD3.X R21, RZ, R224, RZ, P1, !PT ;  /* 0x000000e0ff15e210 */ /* 0x000fe40000ffe4ff */
[----:B------:R-:W-:Y:S01]  /*5e50*/  @!P6 IADD3 R15, P1, R0, R14, RZ ;  /* 0x0000000e000fe210 */ /* 0x000fe20007f3e0ff */
[----:B------:R-:W4:Y:S01]  /*5e60*/  LDSM.16.M88.4 R136, [R184+0x1800] ;  /* 0x00180000b888783b */ /* 0x000f220000000200 */
[----:B------:R-:W-:Y:S02]  /*5e70*/  @!P6 IADD3 R20, P0, R222, 0x80, RZ ;  /* 0x00000080de14e810 */ /* 0x000fe40007f1e0ff */
[----:B------:R-:W-:Y:S02]  /*5e80*/  @!P6 IADD3.X R28, R2, R21, RZ, P1, !PT ;  /* 0x00000015021ce210 */ /* 0x000fe40000ffe4ff */
[C---:B------:R-:W-:Y:S02]  /*5e90*/  @!P6 LEA R164, P1, R15.reuse, c[0x0][0x1f8], 0x1 ;  /* 0x00007e000fa4ea11 */ /* 0x040fe400078208ff */
[----:B------:R-:W-:Y:S01]  /*5ea0*/  @!P6 IADD3.X R23, RZ, R224, RZ, P0, !PT ;  /* 0x000000e0ff17e210 */ /* 0x000fe200007fe4ff */
[----:B------:R-:W-:Y:S01]  /*5eb0*/  LDSM.16.M88.4 R140, [R192] ;  /* 0x00000000c08c783b */ /* 0x000fe20000000200 */
[----:B------:R-:W-:Y:S02]  /*5ec0*/  @!P6 IADD3 R22, P0, R0, R20, RZ ;  /* 0x000000140016e210 */ /* 0x000fe40007f1e0ff */
[----:B------:R-:W-:Y:S02]  /*5ed0*/  @!P6 LEA.HI.X R165, R15, c[0x0][0x1fc], R28, 0x1, P1 ;  /* 0x00007f000fa5ea11 */ /* 0x000fe400008f0c1c */
[----:B------:R-:W-:Y:S02]  /*5ee0*/  @!P6 IADD3 R29, P1, R12, R14, RZ ;  /* 0x0000000e0c1de210 */ /* 0x000fe40007f3e0ff */
[----:B------:R-:W-:Y:S01]  /*5ef0*/  @!P6 IADD3.X R14, R2, R23, RZ, P0, !PT ;  /* 0x00000017020ee210 */ /* 0x000fe200007fe4ff */
[C---:B-1----:R-:W-:Y:S01]  /*5f00*/  HMMA.16816.F32 R4, R32.reuse, R8, RZ ;  /* 0x000000082004723c */ /* 0x042fe200000018ff */
[----:B------:R-:W1:Y:S02]  /*5f10*/  LDSM.16.M88.4 R144, [R195] ;  /* 0x00000000c390783b */ /* 0x000e640000000200 */
[----:B------:R-:W-:Y:S02]  /*5f20*/  @!P6 IADD3 R2, P0, R12, R20, RZ ;  /* 0x000000140c02e210 */ /* 0x000fe40007f1e0ff */
[C---:B------:R-:W-:Y:S02]  /*5f30*/  @!P6 IADD3.X R21, R13.reuse, R21, RZ, P1, !PT ;  /* 0x000000150d15e210 */ /* 0x040fe40000ffe4ff */
[C---:B------:R-:W-:Y:S01]  /*5f40*/  @!P6 IADD3.X R23, R13.reuse, R23, RZ, P0, !PT ;  /* 0x000000170d17e210 */ /* 0x040fe200007fe4ff */
[C---:B------:R-:W-:Y:S01]  /*5f50*/  HMMA.16816.F32 R8, R32.reuse, R10, RZ ;  /* 0x0000000a2008723c */ /* 0x040fe200000018ff */
[----:B------:R-:W5:Y:S03]  /*5f60*/  LDSM.16.M88.4 R148, [R206] ;  /* 0x00000000ce94783b */ /* 0x000f660000000200 */
[----:B------:R-:W-:Y:S02]  /*5f70*/  @!P6 LEA R160, P0, R22, c[0x0][0x1f8], 0x1 ;  /* 0x00007e0016a0ea11 */ /* 0x000fe400078008ff */
[----:B------:R-:W-:Y:S02]  /*5f80*/  @!P6 IADD3 R0, P1, R12, R222, RZ ;  /* 0x000000de0c00e210 */ /* 0x000fe40007f3e0ff */
[----:B------:R-:W-:Y:S01]  /*5f90*/  @!P6 LEA.HI.X R161, R22, c[0x0][0x1fc], R14, 0x1, P0 ;  /* 0x00007f0016a1ea11 */ /* 0x000fe200000f0c0e */
[----:B------:R-:W1:Y:S03]  /*5fa0*/  LDSM.16.M88.4 R152, [R205] ;  /* 0x00000000cd98783b */ /* 0x000e660000000200 */
[----:B------:R-:W-:Y:S02]  /*5fb0*/  @!P6 IADD3.X R13, R13, R224, RZ, P1, !PT ;  /* 0x000000e00d0de210 */ /* 0x000fe40000ffe4ff */
[----:B------:R-:W-:Y:S02]  /*5fc0*/  @!P6 LEA R100, P1, R0, c[0x0][0x1f8], 0x1 ;  /* 0x00007e000064ea11 */ /* 0x000fe400078208ff */
[----:B------:R-:W-:Y:S01]  /*5fd0*/  @!P6 LEA R28, P0, R2, c[0x0][0x1f8], 0x1 ;  /* 0x00007e00021cea11 */ /* 0x000fe200078008ff */
[----:B------:R-:W1:Y:S01]  /*5fe0*/  LDSM.16.M88.4 R156, [R204] ;  /* 0x00000000cc9c783b */ /* 0x000e620000000200 */
[----:B------:R-:W-:Y:S02]  /*5ff0*/  @!P6 LEA.HI.X R101, R0, c[0x0][0x1fc], R13, 0x1, P1 ;  /* 0x00007f000065ea11 */ /* 0x000fe400008f0c0d */
[C---:B--2---:R-:W-:Y:S01]  /*6000*/  HMMA.16816.F32 R12, R32.reuse, R16, RZ ;  /* 0x00000010200c723c */ /* 0x044fe200000018ff */
[C---:B------:R-:W-:Y:S04]  /*6010*/  @!P6 LEA R30, P1, R29.reuse, c[0x0][0x1f8], 0x1 ;  /* 0x00007e001d1eea11 */ /* 0x040fe800078208ff */
[----:B------:R-:W-:Y:S01]  /*6020*/  @!PT LDS RZ, [RZ] ;  /* 0x00000000fffff984 */ /* 0x000fe20000000800 */
[----:B------:R-:W-:Y:S01]  /*6030*/  @!PT LDS RZ, [RZ] ;  /* 0x00000000fffff984 */ /* 0x000fe20000000800 */
[----:B------:R-:W-:Y:S01]  /*6040*/  @!PT LDS RZ, [RZ] ;  /* 0x00000000fffff984 */ /* 0x000fe20000000800 */
[----:B------:R2:W-:Y:S01]  /*6050*/  @!P6 LDGSTS.E.BYPASS.LTC128B.128 [R207+0x100], [R162.64], !P5 ;  /* 0x00100000a2cfefae */ /* 0x0005e2000e901d46 */
[----:B------:R-:W-:Y:S02]  /*6060*/  @!P6 LEA.HI.X R31, R29, c[0x0][0x1fc], R21, 0x1, P1 ;  /* 0x00007f001d1fea11 */ /* 0x000fe400008f0c15 */
[C---:B------:R-:W-:Y:S01]  /*6070*/  HMMA.16816.F32 R16, R32.reuse, R18, RZ ;  /* 0x000000122010723c */ /* 0x040fe200000018ff */
[----:B------:R-:W-:Y:S04]  /*6080*/  @!P6 LEA.HI.X R29, R2, c[0x0][0x1fc], R23, 0x1, P0 ;  /* 0x00007f00021dea11 */ /* 0x000fe800000f0c17 */
[----:B------:R1:W-:Y:S03]  /*6090*/  @!P6 LDGSTS.E.BYPASS.LTC128B.128 [R207+0x2100], [R164.64], !P4 ;  /* 0x02100000a4cfefae */ /* 0x0003e6000e101d46 */
[C---:B---3--:R-:W-:Y:S05]  /*60a0*/  HMMA.16816.F32 R20, R32.reuse, R24, RZ ;  /* 0x000000182014723c */ /* 0x048fea00000018ff */
[----:B------:R2:W-:Y:S03]  /*60b0*/  @!P6 LDGSTS.E.BYPASS.LTC128B.128 [R207+0x4100], [R160.64], !P3 ;  /* 0x04100000a0cfefae */ /* 0x0005e6000d901d46 */
[C---:B------:R-:W-:Y:S05]  /*60c0*/  HMMA.16816.F32 R24, R32.reuse, R26, RZ ;  /* 0x0000001a2018723c */ /* 0x040fea00000018ff */
[----:B------:R3:W-:Y:S08]  /*60d0*/  @!P6 LDGSTS.E.BYPASS.LTC128B.128 [R207+0x1100], [R100.64], !P5 ;  /* 0x0110000064cfefae */ /* 0x0007f0000e901d46 */
[----:B------:R4:W-:Y:S08]  /*60e0*/  @!P6 LDGSTS.E.BYPASS.LTC128B.128 [R207+0x3100], [R30.64], !P4 ;  /* 0x031000001ecfefae */ /* 0x0009f0000e101d46 */
[----:B------:R4:W-:Y:S08]  /*60f0*/  @!P6 LDGSTS.E.BYPASS.LTC128B.128 [R207+0x5100], [R28.64], !P3 ;  /* 0x051000001ccfefae */ /* 0x0009f0000d901d46 */
[----:B--2---:R-:W-:Y:S08]  /*6100*/  LDSM.16.M88.4 R160, [R194] ;  /* 0x00000000c2a0783b */ /* 0x004ff00000000200 */
[----:B------:R-:W0:Y:S08]  /*6110*/  LDGDEPBAR ;  /* 0x00000000000079af */ /* 0x000e300000000000 */
[----:B-1----:R-:W1:Y:S01]  /*6120*/  LDSM.16.M88.4 R164, [R190] ;  /* 0x00000000bea4783b */ /* 0x002e620000000200 */
[C---:B----4-:R-:W-:Y:S07]  /*6130*/  HMMA.16816.F32 R28, R32.reuse, R136, RZ ;  /* 0x00000088201c723c */ /* 0x050fee00000018ff */
[----:B------:R-:W2:Y:S01]  /*6140*/  LDSM.16.M88.4 R168, [R190+0x800] ;  /* 0x00080000bea8783b */ /* 0x000ea20000000200 */
[----:B------:R-:W-:Y:S07]  /*6150*/  HMMA.16816.F32 R32, R32, R138, RZ ;  /* 0x0000008a2020723c */ /* 0x000fee00000018ff */
[----:B------:R-:W4:Y:S01]  /*6160*/  LDSM.16.M88.4 R136, [R190+0x1000] ;  /* 0x00100000be88783b */ /* 0x000f220000000200 */
[C---:B------:R-:W-:Y:S07]  /*6170*/  HMMA.16816.F32 R4, R140.reuse, R144, R4 ;  /* 0x000000908c04723c */ /* 0x040fee0000001804 */
[----:B------:R-:W-:Y:S01]  /*6180*/  LDSM.16.M88.4 R172, [R191+0x4000] ;  /* 0x00400000bfac783b */ /* 0x000fe20000000200 */
[C---:B------:R-:W-:Y:S07]  /*6190*/  HMMA.16816.F32 R8, R140.reuse, R146, R8 ;  /* 0x000000928c08723c */ /* 0x040fee0000001808 */
[----:B------:R-:W1:Y:S01]  /*61a0*/  LDSM.16.M88.4 R144, [R190+0x1800] ;  /* 0x00180000be90783b */ /* 0x000e620000000200 */
[C---:B-----5:R-:W-:Y:S07]  /*61b0*/  HMMA.16816.F32 R12, R140.reuse, R148, R12 ;  /* 0x000000948c0c723c */ /* 0x060fee000000180c */
[----:B------:R-:W-:Y:S01]  /*61c0*/  LDSM.16.M88.4 R176, [R184+0x2000] ;  /* 0x00200000b8b0783b */ /* 0x000fe20000000200 */
[C---:B------:R-:W-:Y:S07]  /*61d0*/  HMMA.16816.F32 R16, R140.reuse, R150, R16 ;  /* 0x000000968c10723c */ /* 0x040fee0000001810 */
[----:B------:R-:W-:Y:S01]  /*61e0*/  LDSM.16.M88.4 R148, [R193] ;  /* 0x00000000c194783b */ /* 0x000fe20000000200 */
[C---:B------:R-:W-:Y:S07]  /*61f0*/  HMMA.16816.F32 R20, R140.reuse, R152, R20 ;  /* 0x000000988c14723c */ /* 0x040fee0000001814 */
[----:B------:R-:W5:Y:S01]  /*6200*/  LDL R181, [R1+0x4] ;  /* 0x0000040001b57983 */ /* 0x000f620000100800 */
[C---:B------:R-:W-:Y:S03]  /*6210*/  HMMA.16816.F32 R24, R140.reuse, R154, R24 ;  /* 0x0000009a8c18723c */ /* 0x040fe60000001818 */
[----:B------:R-:W3:Y:S05]  /*6220*/  LDSM.16.M88.4 R152, [R187] ;  /* 0x00000000bb98783b */ /* 0x000eea0000000200 */
[C---:B------:R-:W-:Y:S08]  /*6230*/  HMMA.16816.F32 R28, R140.reuse, R156, R28 ;  /* 0x0000009c8c1c723c */ /* 0x040ff0000000181c */
[----:B------:R-:W-:Y:S01]  /*6240*/  HMMA.16816.F32 R32, R140, R158, R32 ;  /* 0x0000009e8c20723c */ /* 0x000fe20000001820 */
[----:B------:R-:W3:Y:S07]  /*6250*/  LDSM.16.M88.4 R140, [R187+0x800] ;  /* 0x00080000bb8c783b */ /* 0x000eee0000000200 */
[C---:B-1----:R-:W-:Y:S01]  /*6260*/  HMMA.16816.F32 R4, R160.reuse, R164, R4 ;  /* 0x000000a4a004723c */ /* 0x042fe20000001804 */
[----:B------:R-:W1:Y:S07]  /*6270*/  LDSM.16.M88.4 R156, [R187+0x1000] ;  /* 0x00100000bb9c783b */ /* 0x000e6e0000000200 */
[C---:B------:R-:W-:Y:S01]  /*6280*/  HMMA.16816.F32 R8, R160.reuse, R166, R8 ;  /* 0x000000a6a008723c */ /* 0x040fe20000001808 */
[----:B------:R-:W1:Y:S07]  /*6290*/  LDSM.16.M88.4 R164, [R187+0x1800] ;  /* 0x00180000bba4783b */ /* 0x000e6e0000000200 */
[C---:B--2---:R-:W-:Y:S08]  /*62a0*/  HMMA.16816.F32 R12, R160.reuse, R168, R12 ;  /* 0x000000a8a00c723c */ /* 0x044ff0000000180c */
[C---:B------:R-:W-:Y:S01]  /*62b0*/  HMMA.16816.F32 R16, R160.reuse, R170, R16 ;  /* 0x000000aaa010723c */ /* 0x040fe20000001810 */
[----:B------:R-:W-:Y:S07]  /*62c0*/  LDSM.16.M88.4 R168, [R191+0x8000] ;  /* 0x00800000bfa8783b */ /* 0x000fee0000000200 */
[C---:B----4-:R-:W-:Y:S08]  /*62d0*/  HMMA.16816.F32 R20, R160.reuse, R136, R20 ;  /* 0x00000088a014723c */ /* 0x050ff00000001814 */
[C---:B------:R-:W-:Y:S01]  /*62e0*/  HMMA.16816.F32 R24, R160.reuse, R138, R24 ;  /* 0x0000008aa018723c */ /* 0x040fe20000001818 */
[----:B------:R-:W2:Y:S07]  /*62f0*/  LDSM.16.M88.4 R136, [R184+0x2800] ;  /* 0x00280000b888783b */ /* 0x000eae0000000200 */
[C---:B------:R-:W-:Y:S08]  /*6300*/  HMMA.16816.F32 R28, R160.reuse, R144, R28 ;  /* 0x00000090a01c723c */ /* 0x040ff0000000181c */
[----:B------:R-:W-:Y:S01]  /*6310*/  HMMA.16816.F32 R32, R160, R146, R32 ;  /* 0x00000092a020723c */ /* 0x000fe20000001820 */
[----:B------:R-:W4:Y:S07]  /*6320*/  LDSM.16.M88.4 R144, [R184+0x3000] ;  /* 0x00300000b890783b */ /* 0x000f2e0000000200 */
[C---:B---3--:R-:W-:Y:S01]  /*6330*/  HMMA.16816.F32 R4, R148.reuse, R152, R4 ;  /* 0x000000989404723c */ /* 0x048fe20000001804 */
[----:B------:R-:W-:Y:S07]  /*6340*/  LDSM.16.M88.4 R160, [R201] ;  /* 0x00000000c9a0783b */ /* 0x000fee0000000200 */
[C---:B------:R-:W-:Y:S01]  /*6350*/  HMMA.16816.F32 R8, R148.reuse, R154, R8 ;  /* 0x0000009a9408723c */ /* 0x040fe20000001808 */
[----:B------:R-:W-:Y:S07]  /*6360*/  LDSM.16.M88.4 R152, [R203] ;  /* 0x00000000cb98783b */ /* 0x000fee0000000200 */
[C---:B------:R-:W-:Y:S08]  /*6370*/  HMMA.16816.F32 R12, R148.reuse, R140, R12 ;  /* 0x0000008c940c723c */ /* 0x040ff0000000180c */
[C---:B------:R-:W-:Y:S01]  /*6380*/  HMMA.16816.F32 R16, R148.reuse, R142, R16 ;  /* 0x0000008e9410723c */ /* 0x040fe20000001810 */
[----:B------:R-:W3:Y:S07]  /*6390*/  LDSM.16.M88.4 R140, [R184+0x3800] ;  /* 0x00380000b88c783b */ /* 0x000eee0000000200 */
[C---:B-1----:R-:W-:Y:S08]  /*63a0*/  HMMA.16816.F32 R20, R148.reuse, R156, R20 ;  /* 0x0000009c9414723c */ /* 0x042ff00000001814 */
[C---:B------:R-:W-:Y:S01]  /*63b0*/  HMMA.16816.F32 R24, R148.reuse, R158, R24 ;  /* 0x0000009e9418723c */ /* 0x040fe20000001818 */
[----:B------:R-:W-:Y:S07]  /*63c0*/  LDSM.16.M88.4 R156, [R202] ;  /* 0x00000000ca9c783b */ /* 0x000fee0000000200 */
[C---:B------:R-:W-:Y:S08]  /*63d0*/  HMMA.16816.F32 R28, R148.reuse, R164, R28 ;  /* 0x000000a4941c723c */ /* 0x040ff0000000181c */
[----:B------:R-:W-:Y:S01]  /*63e0*/  HMMA.16816.F32 R32, R148, R166, R32 ;  /* 0x000000a69420723c */ /* 0x000fe20000001820 */
[----:B------:R-:W1:Y:S07]  /*63f0*/  LDSM.16.M88.4 R148, [R192+0x4000] ;  /* 0x00400000c094783b */ /* 0x000e6e0000000200 */
[C---:B------:R-:W-:Y:S01]  /*6400*/  HMMA.16816.F32 R4, R172.reuse, R176, R4 ;  /* 0x000000b0ac04723c */ /* 0x040fe20000001804 */
[----:B------:R-:W-:Y:S07]  /*6410*/  LDSM.16.M88.4 R164, [R190+0x2000] ;  /* 0x00200000bea4783b */ /* 0x000fee0000000200 */
[C---:B------:R-:W-:Y:S01]  /*6420*/  HMMA.16816.F32 R8, R172.reuse, R178, R8 ;  /* 0x000000b2ac08723c */ /* 0x040fe20000001808 */
[----:B------:R-:W-:Y:S07]  /*6430*/  LDSM.16.M88.4 R176, [R184+0x4800] ;  /* 0x00480000b8b0783b */ /* 0x000fee0000000200 */
[C---:B--2---:R-:W-:Y:S08]  /*6440*/  HMMA.16816.F32 R12, R172.reuse, R136, R12 ;  /* 0x00000088ac0c723c */ /* 0x044ff0000000180c */
[C---:B------:R-:W-:Y:S01]  /*6450*/  HMMA.16816.F32 R16, R172.reuse, R138, R16 ;  /* 0x0000008aac10723c */ /* 0x040fe20000001810 */
[----:B------:R-:W2:Y:S07]  /*6460*/  LDSM.16.M88.4 R136, [R200] ;  /* 0x00000000c888783b */ /* 0x000eae0000000200 */
[C---:B----4-:R-:W-:Y:S08]  /*6470*/  HMMA.16816.F32 R20, R172.reuse, R144, R20 ;  /* 0x00000090ac14723c */ /* 0x050ff00000001814 */
[C---:B------:R-:W-:Y:S01]  /*6480*/  HMMA.16816.F32 R24, R172.reuse, R146, R24 ;  /* 0x00000092ac18723c */ /* 0x040fe20000001818 */
[----:B------:R-:W4:Y:S07]  /*6490*/  LDSM.16.M88.4 R144, [R194+0x4000] ;  /* 0x00400000c290783b */ /* 0x000f2e0000000200 */
[C---:B---3--:R-:W-:Y:S08]  /*64a0*/  HMMA.16816.F32 R28, R172.reuse, R140, R28 ;  /* 0x0000008cac1c723c */ /* 0x048ff0000000181c */
[----:B------:R-:W-:Y:S01]  /*64b0*/  HMMA.16816.F32 R32, R172, R142, R32 ;  /* 0x0000008eac20723c */ /* 0x000fe20000001820 */
[----:B------:R-:W3:Y:S07]  /*64c0*/  LDSM.16.M88.4 R140, [R190+0x2800] ;  /* 0x00280000be8c783b */ /* 0x000eee0000000200 */
[C---:B-1----:R-:W-:Y:S01]  /*64d0*/  HMMA.16816.F32 R4, R148.reuse, R152, R4 ;  /* 0x000000989404723c */ /* 0x042fe20000001804 */
[----:B------:R-:W-:Y:S07]  /*64e0*/  LDSM.16.M88.4 R172, [R184+0x4000] ;  /* 0x00400000b8ac783b */ /* 0x000fee0000000200 */
[C---:B------:R-:W-:Y:S01]  /*64f0*/  HMMA.16816.F32 R8, R148.reuse, R154, R8 ;  /* 0x0000009a9408723c */ /* 0x040fe20000001808 */
[----:B------:R-:W1:Y:S07]  /*6500*/  LDSM.16.M88.4 R152, [R190+0x3000] ;  /* 0x00300000be98783b */ /* 0x000e6e0000000200 */
[C---:B------:R-:W-:Y:S08]  /*6510*/  HMMA.16816.F32 R12, R148.reuse, R156, R12 ;  /* 0x0000009c940c723c */ /* 0x040ff0000000180c */
[C---:B------:R-:W-:Y:S01]  /*6520*/  HMMA.16816.F32 R16, R148.reuse, R158, R16 ;  /* 0x0000009e9410723c */ /* 0x040fe20000001810 */
[----:B------:R-:W-:Y:S07]  /*6530*/  LDSM.16.M88.4 R156, [R187+0x2000] ;  /* 0x00200000bb9c783b */ /* 0x000fee0000000200 */
[C---:B------:R-:W-:Y:S08]  /*6540*/  HMMA.16816.F32 R20, R148.reuse, R160, R20 ;  /* 0x000000a09414723c */ /* 0x040ff00000001814 */
[C---:B------:R-:W-:Y:S01]  /*6550*/  HMMA.16816.F32 R24, R148.reuse, R162, R24 ;  /* 0x000000a29418723c */ /* 0x040fe20000001818 */
[----:B------:R-:W-:Y:S07]  /*6560*/  LDSM.16.M88.4 R160, [R187+0x2800] ;  /* 0x00280000bba0783b */ /* 0x000fee0000000200 */
[C---:B--2---:R-:W-:Y:S08]  /*6570*/  HMMA.16816.F32 R28, R148.reuse, R136, R28 ;  /* 0x00000088941c723c */ /* 0x044ff0000000181c */
[----:B------:R-:W-:Y:S01]  /*6580*/  HMMA.16816.F32 R32, R148, R138, R32 ;  /* 0x0000008a9420723c */ /* 0x000fe20000001820 */
[----:B------:R-:W2:Y:S07]  /*6590*/  LDSM.16.M88.4 R136, [R190+0x3800] ;  /* 0x00380000be88783b */ /* 0x000eae0000000200 */
[C---:B----4-:R-:W-:Y:S01]  /*65a0*/  HMMA.16816.F32 R4, R144.reuse, R164, R4 ;  /* 0x000000a49004723c */ /* 0x050fe20000001804 */
[----:B------:R-:W4:Y:S07]  /*65b0*/  LDSM.16.M88.4 R148, [R193+0x4000] ;  /* 0x00400000c194783b */ /* 0x000f2e0000000200 */
[C---:B------:R-:W-:Y:S01]  /*65c0*/  HMMA.16816.F32 R8, R144.reuse, R166, R8 ;  /* 0x000000a69008723c */ /* 0x040fe20000001808 */
[----:B------:R-:W4:Y:S07]  /*65d0*/  LDSM.16.M88.4 R164, [R187+0x3000] ;  /* 0x00300000bba4783b */ /* 0x000f2e0000000200 */
[C---:B---3--:R-:W-:Y:S08]  /*65e0*/  HMMA.16816.F32 R12, R144.reuse, R140, R12 ;  /* 0x0000008c900c723c */ /* 0x048ff0000000180c */
[C---:B------:R-:W-:Y:S01]  /*65f0*/  HMMA.16816.F32 R16, R144.reuse, R142, R16 ;  /* 0x0000008e9010723c */ /* 0x040fe20000001810 */
[----:B------:R-:W3:Y:S07]  /*6600*/  LDSM.16.M88.4 R140, [R187+0x3800] ;  /* 0x00380000bb8c783b */ /* 0x000eee0000000200 */
[C---:B-1----:R-:W-:Y:S08]  /*6610*/  HMMA.16816.F32 R20, R144.reuse, R152, R20 ;  /* 0x000000989014723c */ /* 0x042ff00000001814 */
[C---:B------:R-:W-:Y:S01]  /*6620*/  HMMA.16816.F32 R24, R144.reuse, R154, R24 ;  /* 0x0000009a9018723c */ /* 0x040fe20000001818 */
[----:B------:R-:W-:Y:S07]  /*6630*/  LDSM.16.M88.4 R152, [R192+0x8000] ;  /* 0x00800000c098783b */ /* 0x000fee0000000200 */
[C---:B--2---:R-:W-:Y:S08]  /*6640*/  HMMA.16816.F32 R28, R144.reuse, R136, R28 ;  /* 0x00000088901c723c */ /* 0x044ff0000000181c */
[----:B------:R-:W-:Y:S01]  /*6650*/  HMMA.16816.F32 R32, R144, R138, R32 ;  /* 0x0000008a9020723c */ /* 0x000fe20000001820 */
[----:B------:R-:W1:Y:S07]  /*6660*/  LDSM.16.M88.4 R136, [R184+0x5000] ;  /* 0x00500000b888783b */ /* 0x000e6e0000000200 */
[C---:B----4-:R-:W-:Y:S01]  /*6670*/  HMMA.16816.F32 R4, R148.reuse, R156, R4 ;  /* 0x0000009c9404723c */ /* 0x050fe20000001804 */
[----:B------:R-:W2:Y:S07]  /*6680*/  LDSM.16.M88.4 R144, [R184+0x5800] ;  /* 0x00580000b890783b */ /* 0x000eae0000000200 */
[C---:B------:R-:W-:Y:S01]  /*6690*/  HMMA.16816.F32 R8, R148.reuse, R158, R8 ;  /* 0x0000009e9408723c */ /* 0x040fe20000001808 */
[----:B------:R-:W4:Y:S07]  /*66a0*/  LDSM.16.M88.4 R156, [R199] ;  /* 0x00000000c79c783b */ /* 0x000f2e0000000200 */
[C---:B------:R-:W-:Y:S08]  /*66b0*/  HMMA.16816.F32 R12, R148.reuse, R160, R12 ;  /* 0x000000a0940c723c */ /* 0x040ff0000000180c */
[C---:B------:R-:W-:Y:S01]  /*66c0*/  HMMA.16816.F32 R16, R148.reuse, R162, R16 ;  /* 0x000000a29410723c */ /* 0x040fe20000001810 */
[----:B------:R-:W1:Y:S07]  /*66d0*/  LDSM.16.M88.4 R160, [R198] ;  /* 0x00000000c6a0783b */ /* 0x000e6e0000000200 */
[C---:B------:R-:W-:Y:S08]  /*66e0*/  HMMA.16816.F32 R20, R148.reuse, R164, R20 ;  /* 0x000000a49414723c */ /* 0x040ff00000001814 */
[C---:B------:R-:W-:Y:S01]  /*66f0*/  HMMA.16816.F32 R24, R148.reuse, R166, R24 ;  /* 0x000000a69418723c */ /* 0x040fe20000001818 */
[----:B------:R-:W-:Y:S07]  /*6700*/  LDSM.16.M88.4 R164, [R194+0x8000] ;  /* 0x00800000c2a4783b */ /* 0x000fee0000000200 */
[C---:B---3--:R-:W-:Y:S08]  /*6710*/  HMMA.16816.F32 R28, R148.reuse, R140, R28 ;  /* 0x0000008c941c723c */ /* 0x048ff0000000181c */
[----:B------:R-:W-:Y:S01]  /*6720*/  HMMA.16816.F32 R32, R148, R142, R32 ;  /* 0x0000008e9420723c */ /* 0x000fe20000001820 */
[----:B------:R-:W3:Y:S07]  /*6730*/  LDSM.16.M88.4 R140, [R197] ;  /* 0x00000000c58c783b */ /* 0x000eee0000000200 */
[C---:B------:R-:W-:Y:S01]  /*6740*/  HMMA.16816.F32 R4, R168.reuse, R172, R4 ;  /* 0x000000aca804723c */ /* 0x040fe20000001804 */
[----:B------:R-:W2:Y:S07]  /*6750*/  LDSM.16.M88.4 R148, [R196] ;  /* 0x00000000c494783b */ /* 0x000eae0000000200 */
[C---:B------:R-:W-:Y:S01]  /*6760*/  HMMA.16816.F32 R8, R168.reuse, R174, R8 ;  /* 0x000000aea808723c */ /* 0x040fe20000001808 */
[----:B------:R-:W3:Y:S07]  /*6770*/  LDSM.16.M88.4 R172, [R190+0x4000] ;  /* 0x00400000beac783b */ /* 0x000eee0000000200 */
[C---:B------:R-:W-:Y:S08]  /*6780*/  HMMA.16816.F32 R12, R168.reuse, R176, R12 ;  /* 0x000000b0a80c723c */ /* 0x040ff0000000180c */
[C---:B------:R-:W-:Y:S01]  /*6790*/  HMMA.16816.F32 R16, R168.reuse, R178, R16 ;  /* 0x000000b2a810723c */ /* 0x040fe20000001810 */
[----:B------:R-:W-:Y:S07]  /*67a0*/  LDSM.16.M88.4 R176, [R187+0x4000] ;  /* 0x00400000bbb0783b */ /* 0x000fee0000000200 */
[C---:B-1----:R-:W-:Y:S08]  /*67b0*/  HMMA.16816.F32 R20, R168.reuse, R136, R20 ;  /* 0x00000088a814723c */ /* 0x042ff00000001814 */
[C---:B------:R-:W-:Y:S01]  /*67c0*/  HMMA.16816.F32 R24, R168.reuse, R138, R24 ;  /* 0x0000008aa818723c */ /* 0x040fe20000001818 */
[----:B------:R-:W1:Y:S07]  /*67d0*/  LDSM.16.M88.4 R136, [R190+0x4800] ;  /* 0x00480000be88783b */ /* 0x000e6e0000000200 */
[C---:B--2---:R-:W-:Y:S08]  /*67e0*/  HMMA.16816.F32 R28, R168.reuse, R144, R28 ;  /* 0x00000090a81c723c */ /* 0x044ff0000000181c */
[----:B------:R-:W-:Y:S01]  /*67f0*/  HMMA.16816.F32 R32, R168, R146, R32 ;  /* 0x00000092a820723c */ /* 0x000fe20000001820 */
[----:B------:R-:W2:Y:S07]  /*6800*/  LDSM.16.M88.4 R144, [R190+0x5000] ;  /* 0x00500000be90783b */ /* 0x000eae0000000200 */
[C---:B----4-:R-:W-:Y:S01]  /*6810*/  HMMA.16816.F32 R4, R152.reuse, R156, R4 ;  /* 0x0000009c9804723c */ /* 0x050fe20000001804 */
[----:B------:R-:W-:Y:S07]  /*6820*/  LDSM.16.M88.4 R168, [R193+0x8000] ;  /* 0x00800000c1a8783b */ /* 0x000fee0000000200 */
[C---:B------:R-:W-:Y:S01]  /*6830*/  HMMA.16816.F32 R8, R152.reuse, R158, R8 ;  /* 0x0000009e9808723c */ /* 0x040fe20000001808 */
[----:B------:R-:W4:Y:S07]  /*6840*/  LDSM.16.M88.4 R156, [R190+0x5800] ;  /* 0x00580000be9c783b */ /* 0x000f2e0000000200 */
[C---:B------:R-:W-:Y:S08]  /*6850*/  HMMA.16816.F32 R12, R152.reuse, R160, R12 ;  /* 0x000000a0980c723c */ /* 0x040ff0000000180c */
        /* <DEDUP_REMOVED lines=8> */
[C---:B------:R-:W-:Y:S01]  /*68e0*/  HMMA.16816.F32 R16, R164.reuse, R138, R16 ;  /* 0x0000008aa410723c */ /* 0x040fe20000001810 */
[----:B------:R-:W1:Y:S07]  /*68f0*/  LDSM.16.M88.4 R136, [R187+0x4800] ;  /* 0x00480000bb88783b */ /* 0x000e6e0000000200 */
[C---:B--2---:R-:W-:Y:S08]  /*6900*/  HMMA.16816.F32 R20, R164.reuse, R144, R20 ;  /* 0x00000090a414723c */ /* 0x044ff00000001814 */
[C---:B------:R-:W-:Y:S08]  /*6910*/  HMMA.16816.F32 R24, R164.reuse, R146, R24 ;  /* 0x00000092a418723c */ /* 0x040ff00000001818 */
[C---:B----4-:R-:W-:Y:S08]  /*6920*/  HMMA.16816.F32 R28, R164.reuse, R156, R28 ;  /* 0x0000009ca41c723c */ /* 0x050ff0000000181c */
[----:B------:R-:W-:Y:S08]  /*6930*/  HMMA.16816.F32 R32, R164, R158, R32 ;  /* 0x0000009ea420723c */ /* 0x000ff00000001820 */
[C---:B------:R-:W-:Y:S08]  /*6940*/  HMMA.16816.F32 R4, R168.reuse, R176, R4 ;  /* 0x000000b0a804723c */ /* 0x040ff00000001804 */
[C---:B------:R-:W-:Y:S08]  /*6950*/  HMMA.16816.F32 R8, R168.reuse, R178, R8 ;  /* 0x000000b2a808723c */ /* 0x040ff00000001808 */
[C---:B-1----:R-:W-:Y:S08]  /*6960*/  HMMA.16816.F32 R12, R168.reuse, R136, R12 ;  /* 0x00000088a80c723c */ /* 0x042ff0000000180c */
[C---:B------:R-:W-:Y:S04]  /*6970*/  HMMA.16816.F32 R16, R168.reuse, R138, R16 ;  /* 0x0000008aa810723c */ /* 0x040fe80000001810 */
[----:B------:R-:W-:Y:S04]  /*6980*/  FMUL.FTZ R0, R4, c[0x0][0x320] ;  /* 0x0000c80004007a20 */ /* 0x000fe80000410000 */
[----:B------:R1:W2:Y:S01]  /*6990*/  MUFU.TANH R147, R0 ;  /* 0x0000000000937308 */ /* 0x0002a20000002400 */
[----:B------:R-:W-:Y:S09]  /*69a0*/  FMUL.FTZ R2, R11, c[0x0][0x320] ;  /* 0x0000c8000b027a20 */ /* 0x000ff20000410000 */
[----:B------:R-:W-:Y:S01]  /*69b0*/  MUFU.TANH R140, R2 ;  /* 0x00000002008c7308 */ /* 0x000fe20000002400 */
[----:B-1----:R-:W-:Y:S09]  /*69c0*/  FMUL.FTZ R0, R5, c[0x0][0x320] ;  /* 0x0000c80005007a20 */ /* 0x002ff20000410000 */
[----:B------:R1:W3:Y:S02]  /*69d0*/  MUFU.TANH R146, R0 ;  /* 0x0000000000927308 */ /* 0x0002e40000002400 */
[----:B-1----:R-:W-:Y:S08]  /*69e0*/  FMUL.FTZ R0, R6, c[0x0][0x320] ;  /* 0x0000c80006007a20 */ /* 0x002ff00000410000 */
[----:B------:R1:W-:Y:S02]  /*69f0*/  MUFU.TANH R145, R0 ;  /* 0x0000000000917308 */ /* 0x0003e40000002400 */
[----:B-1----:R-:W-:Y:S02]  /*6a00*/  FMUL.FTZ R0, R7, c[0x0][0x320] ;  /* 0x0000c80007007a20 */ /* 0x002fe40000410000 */
[----:B------:R-:W1:Y:S06]  /*6a10*/  LDSM.16.M88.4 R4, [R187+0x5000] ;  /* 0x00500000bb04783b */ /* 0x000e6c0000000200 */
[----:B------:R4:W1:Y:S02]  /*6a20*/  MUFU.TANH R144, R0 ;  /* 0x0000000000907308 */ /* 0x0008640000002400 */
[----:B----4-:R-:W-:Y:S08]  /*6a30*/  FMUL.FTZ R0, R8, c[0x0][0x320] ;  /* 0x0000c80008007a20 */ /* 0x010ff00000410000 */
[----:B------:R4:W-:Y:S01]  /*6a40*/  MUFU.TANH R143, R0 ;  /* 0x00000000008f7308 */ /* 0x0009e20000002400 */
[C---:B-1----:R-:W-:Y:S07]  /*6a50*/  HMMA.16816.F32 R20, R168.reuse, R4, R20 ;  /* 0x00000004a814723c */ /* 0x042fee0000001814 */
[----:B------:R-:W-:Y:S01]  /*6a60*/  MOV R5, 0xffffffc0 ;  /* 0xffffffc000057802 */ /* 0x000fe20000000f00 */
[C---:B------:R-:W-:Y:S04]  /*6a70*/  HMMA.16816.F32 R24, R168.reuse, R6, R24 ;  /* 0x00000006a818723c */ /* 0x040fe80000001818 */
[----:B----4-:R-:W-:Y:S04]  /*6a80*/  FMUL.FTZ R0, R9, c[0x0][0x320] ;  /* 0x0000c80009007a20 */ /* 0x010fe80000410000 */
[----:B------:R1:W-:Y:S08]  /*6a90*/  MUFU.TANH R142, R0 ;  /* 0x00000000008e7308 */ /* 0x0003f00000002400 */
[----:B------:R-:W-:Y:S04]  /*6aa0*/  FMUL.FTZ R4, R21, c[0x0][0x320] ;  /* 0x0000c80015047a20 */ /* 0x000fe80000410000 */
[----:B------:R-:W-:Y:S01]  /*6ab0*/  MUFU.TANH R6, R4 ;  /* 0x0000000400067308 */ /* 0x000fe20000002400 */
[----:B-1----:R-:W-:Y:S02]  /*6ac0*/  FMUL.FTZ R0, R10, c[0x0][0x320] ;  /* 0x0000c8000a007a20 */ /* 0x002fe40000410000 */
[----:B------:R-:W1:Y:S01]  /*6ad0*/  LDSM.16.M88.4 R8, [R187+0x5800] ;  /* 0x00580000bb08783b */ /* 0x000e620000000200 */
[----:B------:R-:W-:Y:S06]  /*6ae0*/  DEPBAR.LE SB0, 0x0 ;  /* 0x000080000000791a */ /* 0x000fec0000000000 */
[----:B------:R4:W1:Y:S01]  /*6af0*/  MUFU.TANH R141, R0 ;  /* 0x00000000008d7308 */ /* 0x0008620000002400 */
[----:B------:R-:W-:Y:S01]  /*6b00*/  BAR.SYNC.DEFER_BLOCKING 0x0 ;  /* 0x0000000000007b1d */ /* 0x000fe20000010000 */
[----:B----4-:R-:W-:Y:S08]  /*6b10*/  FMUL.FTZ R0, R12, c[0x0][0x320] ;  /* 0x0000c8000c007a20 */ /* 0x010ff00000410000 */
[----:B------:R4:W-:Y:S01]  /*6b20*/  MUFU.TANH R137, R0 ;  /* 0x0000000000897308 */ /* 0x0009e20000002400 */
[C---:B-1----:R-:W-:Y:S08]  /*6b30*/  HMMA.16816.F32 R28, R168.reuse, R8, R28 ;  /* 0x00000008a81c723c */ /* 0x042ff0000000181c */
[----:B------:R-:W-:Y:S04]  /*6b40*/  HMMA.16816.F32 R32, R168, R10, R32 ;  /* 0x0000000aa820723c */ /* 0x000fe80000001820 */
[----:B----4-:R-:W-:Y:S04]  /*6b50*/  FMUL.FTZ R0, R13, c[0x0][0x320] ;  /* 0x0000c8000d007a20 */ /* 0x010fe80000410000 */
[----:B------:R1:W4:Y:S04]  /*6b60*/  MUFU.TANH R136, R0 ;  /* 0x0000000000887308 */ /* 0x0003280000002400 */
[----:B-1----:R-:W-:Y:S06]  /*6b70*/  FMUL.FTZ R0, R14, c[0x0][0x320] ;  /* 0x0000c8000e007a20 */ /* 0x002fec0000410000 */
[----:B------:R1:W-:Y:S02]  /*6b80*/  MUFU.TANH R103, R0 ;  /* 0x0000000000677308 */ /* 0x0003e40000002400 */
[----:B-1----:R-:W-:Y:S08]  /*6b90*/  FMUL.FTZ R0, R15, c[0x0][0x320] ;  /* 0x0000c8000f007a20 */ /* 0x002ff00000410000 */
[----:B------:R1:W-:Y:S02]  /*6ba0*/  MUFU.TANH R101, R0 ;  /* 0x0000000000657308 */ /* 0x0003e40000002400 */
[----:B-1----:R-:W-:Y:S08]  /*6bb0*/  FMUL.FTZ R0, R16, c[0x0][0x320] ;  /* 0x0000c80010007a20 */ /* 0x002ff00000410000 */
[----:B------:R1:W1:Y:S02]  /*6bc0*/  MUFU.TANH R13, R0 ;  /* 0x00000000000d7308 */ /* 0x0002640000002400 */
[----:B-1----:R-:W-:Y:S08]  /*6bd0*/  FMUL.FTZ R0, R17, c[0x0][0x320] ;  /* 0x0000c80011007a20 */ /* 0x002ff00000410000 */
[----:B------:R1:W-:Y:S02]  /*6be0*/  MUFU.TANH R100, R0 ;  /* 0x0000000000647308 */ /* 0x0003e40000002400 */
[----:B-1----:R-:W-:Y:S08]  /*6bf0*/  FMUL.FTZ R0, R18, c[0x0][0x320] ;  /* 0x0000c80012007a20 */ /* 0x002ff00000410000 */
[----:B------:R1:W-:Y:S02]  /*6c00*/  MUFU.TANH R17, R0 ;  /* 0x0000000000117308 */ /* 0x0003e40000002400 */
[----:B-1----:R-:W-:Y:S08]  /*6c10*/  FMUL.FTZ R0, R19, c[0x0][0x320] ;  /* 0x0000c80013007a20 */ /* 0x002ff00000410000 */
[----:B------:R1:W1:Y:S02]  /*6c20*/  MUFU.TANH R16, R0 ;  /* 0x0000000000107308 */ /* 0x0002640000002400 */
[----:B-1----:R-:W-:Y:S08]  /*6c30*/  FMUL.FTZ R0, R20, c[0x0][0x320] ;  /* 0x0000c80014007a20 */ /* 0x002ff00000410000 */
[----:B------:R5:W-:Y:S02]  /*6c40*/  MUFU.TANH R18, R0 ;  /* 0x0000000000127308 */ /* 0x000be40000002400 */
[----:B-----5:R-:W-:Y:S05]  /*6c50*/  IADD3 R0, R181, R233, RZ ;  /* 0x000000e9b5007210 */ /* 0x020fea0007ffe0ff */
[----:B------:R-:W-:Y:S05]  /*6c60*/  @P2 IMAD.HI.U32 R2, R0, c[0x0][0x2c8], RZ ;  /* 0x0000b20000022a27 */ /* 0x000fea00078e00ff */
[----:B------:R-:W-:Y:S01]  /*6c70*/  @P2 SHF.R.U32.HI R0, RZ, c[0x0][0x2cc], R2 ;  /* 0x0000b300ff002a19 */ /* 0x000fe20000011602 */
[----:B------:R-:W-:Y:S04]  /*6c80*/  FMUL.FTZ R2, R22, c[0x0][0x320] ;  /* 0x0000c80016027a20 */ /* 0x000fe80000410000 */
[----:B------:R1:W-:Y:S01]  /*6c90*/  MUFU.TANH R138, R2 ;  /* 0x00000002008a7308 */ /* 0x0003e20000002400 */
[----:B------:R-:W-:Y:S08]  /*6ca0*/  SHFL.IDX PT, R4, R0, 0x1, 0x1c1f ;  /* 0x003c1f0000047f89 */ /* 0x000ff000000e0000 */
[----:B-1----:R1:W5:Y:S02]  /*6cb0*/  SHFL.IDX PT, R2, R0, RZ, 0x1c1f ;  /* 0x001c1fff00027589 */ /* 0x00236400000e0000 */
[----:B-1----:R-:W-:Y:S04]  /*6cc0*/  FMUL.FTZ R0, R23, c[0x0][0x320] ;  /* 0x0000c80017007a20 */ /* 0x002fe80000410000 */
[----:B------:R1:W-:Y:S02]  /*6cd0*/  MUFU.TANH R19, R0 ;  /* 0x0000000000137308 */ /* 0x0003e40000002400 */
[----:B-1----:R-:W-:Y:S02]  /*6ce0*/  IMAD R0, R180, R5, 0x1 ;  /* 0x00000001b4007424 */ /* 0x002fe400078e0205 */
[----:B------:R-:W-:Y:S03]  /*6cf0*/  FMUL.FTZ R5, R24, c[0x0][0x320] ;  /* 0x0000c80018057a20 */ /* 0x000fe60000410000 */
[----:B------:R-:W-:Y:S03]  /*6d00*/  IADD3 R0, R230, R0, -R229 ;  /* 0x00000000e6007210 */ /* 0x000fe60007ffe8e5 */
[----:B------:R1:W1:Y:S01]  /*6d10*/  MUFU.TANH R12, R5 ;  /* 0x00000005000c7308 */ /* 0x0002620000002400 */
[----:B------:R-:W-:Y:S04]  /*6d20*/  IADD3 R0, R0, -R231, RZ ;  /* 0x800000e700007210 */ /* 0x000fe80007ffe0ff */
[C---:B-----5:R-:W-:Y:S02]  /*6d30*/  IADD3 R2, R0.reuse, R2, RZ ;  /* 0x0000000200027210 */ /* 0x060fe40007ffe0ff */
[----:B------:R-:W-:Y:S01]  /*6d40*/  IADD3 R0, R0, R4, RZ ;  /* 0x0000000400007210 */ /* 0x000fe20007ffe0ff */
[----:B------:R-:W-:Y:S01]  /*6d50*/  FMUL.FTZ R4, R26, c[0x0][0x320] ;  /* 0x0000c8001a047a20 */ /* 0x000fe20000410000 */
[C---:B------:R-:W-:Y:S02]  /*6d60*/  ISETP.GT.AND P6, PT, R2.reuse, RZ, PT ;  /* 0x000000ff0200720c */ /* 0x040fe40003fc4270 */
[----:B------:R-:W-:Y:S01]  /*6d70*/  ISETP.GT.AND P1, PT, R2, 0x1, PT ;  /* 0x000000010200780c */ /* 0x000fe20003f24270 */
[----:B------:R5:W-:Y:S01]  /*6d80*/  MUFU.TANH R15, R4 ;  /* 0x00000004000f7308 */ /* 0x000be20000002400 */
[----:B--2---:R-:W-:Y:S02]  /*6d90*/  FSEL R20, R147, -INF , P6 ;  /* 0xff80000093147808 */ /* 0x004fe40003000000 */
[C---:B------:R-:W-:Y:S02]  /*6da0*/  ISETP.GT.AND P6, PT, R0.reuse, 0x1, PT ;  /* 0x000000010000780c */ /* 0x040fe40003fc4270 */
[----:B------:R-:W-:Y:S02]  /*6db0*/  ISETP.GT.AND P0, PT, R0, RZ, PT ;  /* 0x000000ff0000720c */ /* 0x000fe40003f04270 */
[----:B---3--:R-:W-:Y:S02]  /*6dc0*/  FSEL R21, R146, -INF , P1 ;  /* 0xff80000092157808 */ /* 0x008fe40000800000 */
[----:B------:R-:W-:Y:S01]  /*6dd0*/  ISETP.GT.AND P1, PT, R2, 0x8, PT ;  /* 0x000000080200780c */ /* 0x000fe20003f24270 */
[----:B-1----:R-:W-:Y:S01]  /*6de0*/  FMUL.FTZ R5, R25, c[0x0][0x320] ;  /* 0x0000c80019057a20 */ /* 0x002fe20000410000 */
[----:B------:R-:W-:Y:S02]  /*6df0*/  FSEL R25, R144, -INF , P6 ;  /* 0xff80000090197808 */ /* 0x000fe40003000000 */
[----:B------:R-:W-:Y:S01]  /*6e00*/  ISETP.GT.AND P6, PT, R0, 0x8, PT ;  /* 0x000000080000780c */ /* 0x000fe20003fc4270 */
[----:B------:R1:W2:Y:S01]  /*6e10*/  MUFU.TANH R8, R5 ;  /* 0x0000000500087308 */ /* 0x0002a20000002400 */
[----:B------:R-:W-:Y:S02]  /*6e20*/  FSEL R24, R145, -INF , P0 ;  /* 0xff80000091187808 */ /* 0x000fe40000000000 */
[----:B------:R-:W-:Y:S02]  /*6e30*/  FSEL R26, R141, -INF , P6 ;  /* 0xff8000008d1a7808 */ /* 0x000fe40003000000 */
[C---:B------:R-:W-:Y:S02]  /*6e40*/  ISETP.GT.AND P6, PT, R2.reuse, 0x11, PT ;  /* 0x000000110200780c */ /* 0x040fe40003fc4270 */
[----:B------:R-:W-:Y:S02]  /*6e50*/  ISETP.GT.AND P0, PT, R2, 0x9, PT ;  /* 0x000000090200780c */ /* 0x000fe40003f04270 */
[----:B----4-:R-:W-:Y:S01]  /*6e60*/  FSEL R141, R136, -INF , P6 ;  /* 0xff800000888d7808 */ /* 0x010fe20003000000 */
[----:B-----5:R-:W-:Y:S01]  /*6e70*/  FMUL.FTZ R4, R28, c[0x0][0x320] ;  /* 0x0000c8001c047a20 */ /* 0x020fe20000410000 */
[----:B------:R-:W-:Y:S02]  /*6e80*/  ISETP.GT.AND P6, PT, R2, 0x18, PT ;  /* 0x000000180200780c */ /* 0x000fe40003fc4270 */
[----:B------:R-:W-:Y:S01]  /*6e90*/  FSEL R22, R143, -INF , P1 ;  /* 0xff8000008f167808 */ /* 0x000fe20000800000 */
[----:B------:R3:W4:Y:S01]  /*6ea0*/  MUFU.TANH R7, R4 ;  /* 0x0000000400077308 */ /* 0x0007220000002400 */
[----:B------:R-:W-:Y:S02]  /*6eb0*/  FSEL R23, R142, -INF , P0 ;  /* 0xff8000008e177808 */ /* 0x000fe40000000000 */
[----:B------:R-:W-:Y:S02]  /*6ec0*/  ISETP.GT.AND P1, PT, R0, 0x9, PT ;  /* 0x000000090000780c */ /* 0x000fe40003f24270 */
[----:B------:R-:W-:Y:S02]  /*6ed0*/  ISETP.GT.AND P0, PT, R2, 0x10, PT ;  /* 0x000000100200780c */ /* 0x000fe40003f04270 */
[----:B------:R-:W-:Y:S02]  /*6ee0*/  FSEL R142, R13, -INF , P6 ;  /* 0xff8000000d8e7808 */ /* 0x000fe40003000000 */
[----:B------:R-:W-:Y:S01]  /*6ef0*/  ISETP.GT.AND P6, PT, R0, 0x19, PT ;  /* 0x000000190000780c */ /* 0x000fe20003fc4270 */
[----:B-1----:R-:W-:Y:S01]  /*6f00*/  FMUL.FTZ R5, R27, c[0x0][0x320] ;  /* 0x0000c8001b057a20 */ /* 0x002fe20000410000 */
[----:B------:R-:W-:Y:S02]  /*6f10*/  FSEL R27, R140, -INF , P1 ;  /* 0xff8000008c1b7808 */ /* 0x000fe40000800000 */
[----:B------:R-:W-:Y:S01]  /*6f20*/  FSEL R140, R137, -INF , P0 ;  /* 0xff800000898c7808 */ /* 0x000fe20000000000 */
[----:B------:R1:W-:Y:S01]  /*6f30*/  MUFU.TANH R14, R5 ;  /* 0x00000005000e7308 */ /* 0x0003e20000002400 */
[C---:B------:R-:W-:Y:S02]  /*6f40*/  ISETP.GT.AND P0, PT, R0.reuse, 0x11, PT ;  /* 0x000000110000780c */ /* 0x040fe40003f04270 */
[C---:B------:R-:W-:Y:S02]  /*6f50*/  ISETP.GT.AND P1, PT, R0.reuse, 0x10, PT ;  /* 0x000000100000780c */ /* 0x040fe40003f24270 */
[----:B------:R-:W-:Y:S02]  /*6f60*/  FSEL R147, R101, -INF , P0 ;  /* 0xff80000065937808 */ /* 0x000fe40000000000 */
[----:B------:R-:W-:Y:S02]  /*6f70*/  ISETP.GT.AND P0, PT, R0, 0x18, PT ;  /* 0x000000180000780c */ /* 0x000fe40003f04270 */
[----:B------:R-:W-:Y:S02]  /*6f80*/  FSEL R149, R16, -INF , P6 ;  /* 0xff80000010957808 */ /* 0x000fe40003000000 */
[----:B------:R-:W-:Y:S02]  /*6f90*/  FSEL R148, R17, -INF , P0 ;  /* 0xff80000011947808 */ /* 0x000fe40000000000 */
[----:B------:R-:W-:Y:S02]  /*6fa0*/  ISETP.GT.AND P0, PT, R2, 0x21, PT ;  /* 0x000000210200780c */ /* 0x000fe40003f04270 */
[----:B---3--:R-:W-:Y:S02]  /*6fb0*/  FMNMX.FTZ R4, R20, R3, !PT ;  /* 0x0000000314047209 */ /* 0x008fe40007810000 */
[----:B------:R-:W-:Y:S01]  /*6fc0*/  FSEL R154, R6, -INF , P0 ;  /* 0xff800000069a7808 */ /* 0x000fe20000000000 */
[----:B------:R-:W-:Y:S01]  /*6fd0*/  FMUL.FTZ R6, R33, c[0x0][0x320] ;  /* 0x0000c80021067a20 */ /* 0x000fe20000410000 */
[----:B------:R-:W-:Y:S02]  /*6fe0*/  FMNMX.FTZ R4, R21, R4, !PT ;  /* 0x0000000415047209 */ /* 0x000fe40007810000 */
[----:B------:R-:W-:Y:S01]  /*6ff0*/  ISETP.GT.AND P6, PT, R2, 0x28, PT ;  /* 0x000000280200780c */ /* 0x000fe20003fc4270 */
[----:B------:R3:W-:Y:S01]  /*7000*/  MUFU.TANH R11, R6 ;  /* 0x00000006000b7308 */ /* 0x0007e20000002400 */
[----:B------:R-:W-:Y:S01]  /*7010*/  FMNMX.FTZ R4, R22, R4, !PT ;  /* 0x0000000416047209 */ /* 0x000fe20007810000 */
[----:B-1----:R-:W-:Y:S01]  /*7020*/  FMUL.FTZ R5, R29, c[0x0][0x320] ;  /* 0x0000c8001d057a20 */ /* 0x002fe20000410000 */
[----:B------:R-:W-:Y:S02]  /*7030*/  FSEL R146, R103, -INF , P1 ;  /* 0xff80000067927808 */ /* 0x000fe40000800000 */
[----:B------:R-:W-:Y:S02]  /*7040*/  FMNMX.FTZ R4, R23, R4, !PT ;  /* 0x0000000417047209 */ /* 0x000fe40007810000 */
[----:B------:R-:W-:Y:S02]  /*7050*/  ISETP.GT.AND P1, PT, R2, 0x19, PT ;  /* 0x000000190200780c */ /* 0x000fe40003f24270 */
[----:B------:R-:W-:Y:S01]  /*7060*/  FMNMX.FTZ R4, R140, R4, !PT ;  /* 0x000000048c047209 */ /* 0x000fe20007810000 */
[----:B------:R1:W5:Y:S01]  /*7070*/  MUFU.TANH R13, R5 ;  /* 0x00000005000d7308 */ /* 0x0003620000002400 */
[----:B------:R-:W-:Y:S02]  /*7080*/  FSEL R155, R12, -INF , P6 ;  /* 0xff8000000c9b7808 */ /* 0x000fe40003000000 */
[----:B------:R-:W-:Y:S02]  /*7090*/  FMNMX.FTZ R4, R141, R4, !PT ;  /* 0x000000048d047209 */ /* 0x000fe40007810000 */
[----:B------:R-:W-:Y:S02]  /*70a0*/  FSEL R143, R100, -INF , P1 ;  /* 0xff800000648f7808 */ /* 0x000fe40000800000 */
[----:B------:R-:W-:Y:S02]  /*70b0*/  FMNMX.FTZ R4, R142, R4, !PT ;  /* 0x000000048e047209 */ /* 0x000fe40007810000 */
[----:B------:R-:W-:Y:S02]  /*70c0*/  ISETP.GT.AND P1, PT, R2, 0x20, PT ;  /* 0x000000200200780c */ /* 0x000fe40003f24270 */
[----:B------:R-:W-:Y:S02]  /*70d0*/  FMNMX.FTZ R4, R143, R4, !PT ;  /* 0x000000048f047209 */ /* 0x000fe40007810000 */
[----:B------:R-:W-:Y:S01]  /*70e0*/  FSEL R150, R18, -INF , P1 ;  /* 0xff80000012967808 */ /* 0x000fe20000800000 */
[----:B---3--:R-:W-:Y:S01]  /*70f0*/  FMUL.FTZ R6, R30, c[0x0][0x320] ;  /* 0x0000c8001e067a20 */ /* 0x008fe20000410000 */
[----:B------:R-:W-:Y:S02]  /*7100*/  ISETP.GT.AND P1, PT, R2, 0x29, PT ;  /* 0x000000290200780c */ /* 0x000fe40003f24270 */
[----:B------:R-:W-:Y:S01]  /*7110*/  FMNMX.FTZ R4, R150, R4, !PT ;  /* 0x0000000496047209 */ /* 0x000fe20007810000 */
[----:B------:R3:W-:Y:S01]  /*7120*/  MUFU.TANH R12, R6 ;  /* 0x00000006000c7308 */ /* 0x0007e20000002400 */
[----:B------:R-:W-:Y:S02]  /*7130*/  ISETP.GT.AND P0, PT, R2, 0x30, PT ;  /* 0x000000300200780c */ /* 0x000fe40003f04270 */
[----:B--2---:R-:W-:Y:S01]  /*7140*/  FSEL R156, R8, -INF , P1 ;  /* 0xff800000089c7808 */ /* 0x004fe20000800000 */
[----:B------:R-:W-:Y:S01]  /*7150*/  FMUL.FTZ R8, R35, c[0x0][0x320] ;  /* 0x0000c80023087a20 */ /* 0x000fe20000410000 */
[----:B------:R-:W-:Y:S01]  /*7160*/  ISETP.GT.AND P1, PT, R2, 0x38, PT ;  /* 0x000000380200780c */ /* 0x000fe20003f24270 */
[----:B-1----:R-:W-:Y:S01]  /*7170*/  FMUL.FTZ R5, R32, c[0x0][0x320] ;  /* 0x0000c80020057a20 */ /* 0x002fe20000410000 */
[----:B------:R-:W-:Y:S02]  /*7180*/  FMNMX.FTZ R4, R154, R4, !PT ;  /* 0x000000049a047209 */ /* 0x000fe40007810000 */
[----:B----4-:R-:W-:Y:S01]  /*7190*/  FSEL R162, R7, -INF , P0 ;  /* 0xff80000007a27808 */ /* 0x010fe20000000000 */
[----:B------:R1:W2:Y:S01]  /*71a0*/  MUFU.TANH R9, R5 ;  /* 0x0000000500097308 */ /* 0x0002a20000002400 */
[----:B------:R-:W-:Y:S01]  /*71b0*/  FMUL.FTZ R7, R34, c[0x0][0x320] ;  /* 0x0000c80022077a20 */ /* 0x000fe20000410000 */
[C---:B------:R-:W-:Y:S02]  /*71c0*/  ISETP.GT.AND P6, PT, R2.reuse, 0x31, PT ;  /* 0x000000310200780c */ /* 0x040fe40003fc4270 */
[----:B------:R-:W-:Y:S02]  /*71d0*/  ISETP.GT.AND P0, PT, R2, 0x39, PT ;  /* 0x000000390200780c */ /* 0x000fe40003f04270 */
[----:B------:R-:W-:Y:S02]  /*71e0*/  FMNMX.FTZ R2, R155, R4, !PT ;  /* 0x000000049b027209 */ /* 0x000fe40007810000 */
[----:B-----5:R-:W-:Y:S02]  /*71f0*/  FSEL R158, R13, -INF , P6 ;  /* 0xff8000000d9e7808 */ /* 0x020fe40003000000 */
[----:B------:R-:W-:Y:S01]  /*7200*/  FMNMX.FTZ R2, R156, R2, !PT ;  /* 0x000000029c027209 */ /* 0x000fe20007810000 */
[----:B------:R-:W-:Y:S01]  /*7210*/  MUFU.TANH R8, R8 ;  /* 0x0000000800087308 */ /* 0x000fe20000002400 */
[----:B------:R-:W-:Y:S01]  /*7220*/  FSEL R161, R11, -INF , P0 ;  /* 0xff8000000ba17808 */ /* 0x000fe20000000000 */
[----:B---3--:R-:W-:Y:S01]  /*7230*/  FMUL.FTZ R6, R31, c[0x0][0x320] ;  /* 0x0000c8001f067a20 */ /* 0x008fe20000410000 */
[----:B------:R-:W-:Y:S02]  /*7240*/  FMNMX.FTZ R2, R162, R2, !PT ;  /* 0x00000002a2027209 */ /* 0x000fe40007810000 */
[----:B------:R-:W-:Y:S02]  /*7250*/  ISETP.GT.AND P0, PT, R0, 0x21, PT ;  /* 0x000000210000780c */ /* 0x000fe40003f04270 */
[----:B------:R-:W-:Y:S03]  /*7260*/  FMNMX.FTZ R2, R158, R2, !PT ;  /* 0x000000029e027209 */ /* 0x000fe60007810000 */
[----:B------:R-:W3:Y:S01]  /*7270*/  MUFU.TANH R10, R6 ;  /* 0x00000006000a7308 */ /* 0x000ee20000002400 */
[----:B------:R-:W-:Y:S02]  /*7280*/  ISETP.GT.AND P6, PT, R180, R225, PT ;  /* 0x000000e1b400720c */ /* 0x000fe40003fc4270 */
[----:B-1----:R-:W-:Y:S02]  /*7290*/  FMNMX.FTZ R5, R24, R102, !PT ;  /* 0x0000006618057209 */ /* 0x002fe40007810000 */
[----:B--2---:R-:W-:Y:S02]  /*72a0*/  FSEL R160, R9, -INF , P1 ;  /* 0xff80000009a07808 */ /* 0x004fe40000800000 */
[----:B------:R-:W-:Y:S02]  /*72b0*/  FMNMX.FTZ R5, R25, R5, !PT ;  /* 0x0000000519057209 */ /* 0x000fe40007810000 */
[----:B------:R-:W-:Y:S01]  /*72c0*/  ISETP.GT.AND P1, PT, R0, 0x20, PT ;  /* 0x000000200000780c */ /* 0x000fe20003f24270 */
[----:B------:R1:W2:Y:S01]  /*72d0*/  MUFU.TANH R9, R7 ;  /* 0x0000000700097308 */ /* 0x0002a20000002400 */
[----:B------:R-:W-:Y:S02]  /*72e0*/  FMNMX.FTZ R5, R26, R5, !PT ;  /* 0x000000051a057209 */ /* 0x000fe40007810000 */
[----:B------:R-:W-:Y:S02]  /*72f0*/  FMNMX.FTZ R2, R160, R2, !PT ;  /* 0x00000002a0027209 */ /* 0x000fe40007810000 */
[----:B------:R-:W-:Y:S02]  /*7300*/  FMNMX.FTZ R5, R27, R5, !PT ;  /* 0x000000051b057209 */ /* 0x000fe40007810000 */
[----:B------:R-:W-:Y:S02]  /*7310*/  FSEL R151, R138, -INF , P1 ;  /* 0xff8000008a977808 */ /* 0x000fe40000800000 */
[----:B------:R-:W-:Y:S02]  /*7320*/  FMNMX.FTZ R4, R146, R5, !PT ;  /* 0x0000000592047209 */ /* 0x000fe40007810000 */
[----:B------:R-:W-:Y:S02]  /*7330*/  FMNMX.FTZ R2, R161, R2, !PT ;  /* 0x00000002a1027209 */ /* 0x000fe40007810000 */
[----:B------:R-:W-:Y:S02]  /*7340*/  FMNMX.FTZ R4, R147, R4, !PT ;  /* 0x0000000493047209 */ /* 0x000fe40007810000 */
[----:B------:R-:W-:Y:S02]  /*7350*/  FSEL R152, R19, -INF , P0 ;  /* 0xff80000013987808 */ /* 0x000fe40000000000 */
[----:B------:R-:W-:Y:S02]  /*7360*/  FMNMX.FTZ R4, R148, R4, !PT ;  /* 0x0000000494047209 */ /* 0x000fe40007810000 */
[C---:B------:R-:W-:Y:S02]  /*7370*/  ISETP.GT.AND P1, PT, R0.reuse, 0x28, PT ;  /* 0x000000280000780c */ /* 0x040fe40003f24270 */
[----:B------:R-:W-:Y:S02]  /*7380*/  FMNMX.FTZ R4, R149, R4, !PT ;  /* 0x0000000495047209 */ /* 0x000fe40007810000 */
[----:B------:R-:W-:Y:S01]  /*7390*/  FSEL R153, R15, -INF , P1 ;  /* 0xff8000000f997808 */ /* 0x000fe20000800000 */
[----:B-1----:R-:W1:Y:S01]  /*73a0*/  SHFL.BFLY PT, R7, R2, 0x2, 0x1f ;  /* 0x0c401f0002077f89 */ /* 0x002e6200000e0000 */
[----:B------:R-:W-:Y:S02]  /*73b0*/  FMNMX.FTZ R4, R151, R4, !PT ;  /* 0x0000000497047209 */ /* 0x000fe40007810000 */
[----:B------:R-:W-:Y:S02]  /*73c0*/  ISETP.GT.AND P0, PT, R0, 0x29, PT ;  /* 0x000000290000780c */ /* 0x000fe40003f04270 */
[----:B------:R-:W-:Y:S02]  /*73d0*/  FMNMX.FTZ R4, R152, R4, !PT ;  /* 0x0000000498047209 */ /* 0x000fe40007810000 */
[----:B------:R-:W-:Y:S02]  /*73e0*/  FSEL R157, R14, -INF , P0 ;  /* 0xff8000000e9d7808 */ /* 0x000fe40000000000 */
[----:B------:R-:W-:Y:S02]  /*73f0*/  FMNMX.FTZ R4, R153, R4, !PT ;  /* 0x0000000499047209 */ /* 0x000fe40007810000 */
[----:B------:R-:W-:Y:S02]  /*7400*/  ISETP.GT.AND P1, PT, R0, 0x30, PT ;  /* 0x000000300000780c */ /* 0x000fe40003f24270 */
[----:B------:R-:W-:Y:S02]  /*7410*/  FMNMX.FTZ R4, R157, R4, !PT ;  /* 0x000000049d047209 */ /* 0x000fe40007810000 */
[----:B------:R-:W-:Y:S02]  /*7420*/  FSEL R159, R12, -INF , P1 ;  /* 0xff8000000c9f7808 */ /* 0x000fe40000800000 */
[C---:B------:R-:W-:Y:S02]  /*7430*/  ISETP.GT.AND P0, PT, R0.reuse, 0x31, PT ;  /* 0x000000310000780c */ /* 0x040fe40003f04270 */
[----:B------:R-:W-:Y:S02]  /*7440*/  @P6 SHF.R.S32.HI R6, RZ, 0x1f, R208 ;  /* 0x0000001fff066819 */ /* 0x000fe400000114d0 */
[----:B------:R-:W-:Y:S02]  /*7450*/  ISETP.GT.AND P1, PT, R0, 0x38, PT ;  /* 0x000000380000780c */ /* 0x000fe40003f24270 */
[----:B---3--:R-:W-:Y:S01]  /*7460*/  FSEL R209, R10, -INF , P0 ;  /* 0xff8000000ad17808 */ /* 0x008fe20000000000 */
[----:B------:R-:W-:Y:S01]  /*7470*/  @P6 IMAD R6, R6, c[0x0][0x1e0], RZ ;  /* 0x0000780006066a24 */ /* 0x000fe200078e02ff */
[----:B------:R-:W-:Y:S02]  /*7480*/  ISETP.GT.AND P0, PT, R0, 0x39, PT ;  /* 0x000000390000780c */ /* 0x000fe40003f04270 */
[----:B------:R-:W-:Y:S01]  /*7490*/  FMNMX.FTZ R0, R159, R4, !PT ;  /* 0x000000049f007209 */ /* 0x000fe20007810000 */
[C---:B------:R-:W-:Y:S01]  /*74a0*/  @P6 IMAD.WIDE.U32 R4, R208.reuse, c[0x0][0x1e0], RZ ;  /* 0x00007800d0046a25 */ /* 0x040fe200078e00ff */
[----:B--2---:R-:W-:Y:S02]  /*74b0*/  FSEL R210, R9, -INF , P1 ;  /* 0xff80000009d27808 */ /* 0x004fe40000800000 */
[----:B------:R-:W-:Y:S01]  /*74c0*/  FMNMX.FTZ R0, R209, R0, !PT ;  /* 0x00000000d1007209 */ /* 0x000fe20007810000 */
[----:B------:R-:W-:Y:S01]  /*74d0*/  @P6 IMAD R6, R208, c[0x0][0x1e4], R6 ;  /* 0x00007900d0066a24 */ /* 0x000fe200078e0206 */
[----:B------:R-:W-:Y:S02]  /*74e0*/  FSEL R103, R8, -INF , P0 ;  /* 0xff80000008677808 */ /* 0x000fe40000000000 */
[----:B------:R-:W-:Y:S02]  /*74f0*/  FMNMX.FTZ R0, R210, R0, !PT ;  /* 0x00000000d2007209 */ /* 0x000fe40007810000 */
[----:B-1----:R-:W-:Y:S02]  /*7500*/  FMNMX.FTZ R9, R2, R7, !PT ;  /* 0x0000000702097209 */ /* 0x002fe40007810000 */
[----:B------:R-:W-:Y:S02]  /*7510*/  @P6 IADD3 R2, R5, R6, RZ ;  /* 0x0000000605026210 */ /* 0x000fe40007ffe0ff */
[----:B------:R-:W-:Y:S01]  /*7520*/  FMNMX.FTZ R0, R103, R0, !PT ;  /* 0x0000000067007209 */ /* 0x000fe20007810000 */
[----:B------:R-:W-:Y:S01]  /*7530*/  SHFL.BFLY PT, R17, R9, 0x1, 0x1f ;  /* 0x0c201f0009117f89 */ /* 0x000fe200000e0000 */
[C---:B------:R-:W-:Y:S02]  /*7540*/  @P6 SHF.L.U32 R5, R4.reuse, 0x6, RZ ;  /* 0x0000000604056819 */ /* 0x040fe400000006ff */
[----:B------:R-:W-:Y:S02]  /*7550*/  @P6 SHF.L.U64.HI R4, R4, 0x6, R2 ;  /* 0x0000000604046819 */ /* 0x000fe40000010202 */
[C---:B------:R-:W-:Y:S02]  /*7560*/  @P6 IADD3 R8, P1, R5.reuse, R220, RZ ;  /* 0x000000dc05086210 */ /* 0x040fe40007f3e0ff */
[----:B------:R-:W-:Y:S01]  /*7570*/  @P6 MOV R6, c[0x0][0x1e0] ;  /* 0x0000780000066a02 */ /* 0x000fe20000000f00 */
[----:B------:R-:W1:Y:S01]  /*7580*/  SHFL.BFLY PT, R2, R0, 0x2, 0x1f ;  /* 0x0c401f0000027f89 */ /* 0x000e6200000e0000 */
[----:B------:R-:W-:Y:S02]  /*7590*/  @P6 IADD3.X R11, R4, R219, RZ, P1, !PT ;  /* 0x000000db040b6210 */ /* 0x000fe40000ffe4ff */
[----:B------:R-:W-:Y:S02]  /*75a0*/  @P6 LEA R18, P1, R8, c[0x0][0x1c8], 0x1 ;  /* 0x0000720008126a11 */ /* 0x000fe400078208ff */
[----:B------:R-:W-:Y:S02]  /*75b0*/  @P6 MOV R10, c[0x0][0x1e4] ;  /* 0x00007900000a6a02 */ /* 0x000fe40000000f00 */
[----:B------:R-:W-:Y:S02]  /*75c0*/  @P6 LEA R7, P0, R6, R5, 0x5 ;  /* 0x0000000506076211 */ /* 0x000fe400078028ff */
[----:B------:R-:W-:Y:S02]  /*75d0*/  @P6 LEA.HI.X R19, R8, c[0x0][0x1cc], R11, 0x1, P1 ;  /* 0x0000730008136a11 */ /* 0x000fe400008f0c0b */
[----:B------:R-:W-:Y:S02]  /*75e0*/  @P6 IADD3 R11, P1, R220, 0x80, RZ ;  /* 0x00000080dc0b6810 */ /* 0x000fe40007f3e0ff */
[----:B------:R-:W-:Y:S01]  /*75f0*/  @P6 LEA.HI.X R6, R6, R4, R10, 0x5, P0 ;  /* 0x0000000406066211 */ /* 0x000fe200000f2c0a */
[----:B------:R2:W-:Y:S01]  /*7600*/  @P6 LDGSTS.E.BYPASS.LTC128B.128 [R207+0x6100], [R18.64], !P5 ;  /* 0x0610000012cf6fae */ /* 0x0005e2000e901d46 */
[----:B------:R-:W-:Y:S02]  /*7610*/  @P6 IADD3 R10, P0, R220, 0x40, RZ ;  /* 0x00000040dc0a6810 */ /* 0x000fe40007f1e0ff */
[-C--:B------:R-:W-:Y:S02]  /*7620*/  @P6 IADD3.X R13, RZ, R219.reuse, RZ, P1, !PT ;  /* 0x000000dbff0d6210 */ /* 0x080fe40000ffe4ff */
[----:B------:R-:W-:Y:S02]  /*7630*/  @P6 IADD3.X R12, RZ, R219, RZ, P0, !PT ;  /* 0x000000dbff0c6210 */ /* 0x000fe400007fe4ff */
[C---:B------:R-:W-:Y:S02]  /*7640*/  @P6 IADD3 R8, P0, R5.reuse, R10, RZ ;  /* 0x0000000a05086210 */ /* 0x040fe40007f1e0ff */
[----:B------:R-:W-:Y:S02]  /*7650*/  @P6 IADD3 R5, P1, R5, R11, RZ ;  /* 0x0000000b05056210 */ /* 0x000fe40007f3e0ff */
[----:B-1----:R-:W-:Y:S02]  /*7660*/  FMNMX.FTZ R0, R0, R2, !PT ;  /* 0x0000000200007209 */ /* 0x002fe40007810000 */
[----:B------:R-:W-:Y:S02]  /*7670*/  @P6 IADD3.X R15, R4, R12, RZ, P0, !PT ;  /* 0x0000000c040f6210 */ /* 0x000fe400007fe4ff */
[----:B------:R-:W-:Y:S01]  /*7680*/  @P6 LEA R16, P0, R8, c[0x0][0x1c8], 0x1 ;  /* 0x0000720008106a11 */ /* 0x000fe200078008ff */
[----:B------:R-:W1:Y:S01]  /*7690*/  SHFL.BFLY PT, R2, R0, 0x1, 0x1f ;  /* 0x0c201f0000027f89 */ /* 0x000e6200000e0000 */
[----:B------:R-:W-:Y:S02]  /*76a0*/  @P6 IADD3.X R4, R4, R13, RZ, P1, !PT ;  /* 0x0000000d04046210 */ /* 0x000fe40000ffe4ff */
[----:B------:R-:W-:Y:S02]  /*76b0*/  @P6 LEA R14, P1, R5, c[0x0][0x1c8], 0x1 ;  /* 0x00007200050e6a11 */ /* 0x000fe400078208ff */
[----:B------:R-:W-:Y:S02]  /*76c0*/  FMNMX.FTZ R101, R9, R17, !PT ;  /* 0x0000001109657209 */ /* 0x000fe40007810000 */
[----:B------:R-:W-:Y:S02]  /*76d0*/  @P6 LEA.HI.X R17, R8, c[0x0][0x1cc], R15, 0x1, P0 ;  /* 0x0000730008116a11 */ /* 0x000fe400000f0c0f */
[----:B------:R-:W-:Y:S01]  /*76e0*/  @P6 LEA.HI.X R15, R5, c[0x0][0x1cc], R4, 0x1, P1 ;  /* 0x00007300050f6a11 */ /* 0x000fe200008f0c04 */
[----:B------:R-:W-:Y:S01]  /*76f0*/  FMUL.FTZ R8, R101, c[0x0][0x2d0] ;  /* 0x0000b40065087a20 */ /* 0x000fe20000410000 */
[----:B------:R-:W-:Y:S01]  /*7700*/  @P6 IADD3 R4, P0, R7, R10, RZ ;  /* 0x0000000a07046210 */ /* 0x000fe20007f1e0ff */
[----:B------:R3:W-:Y:S01]  /*7710*/  @P6 LDGSTS.E.BYPASS.LTC128B.128 [R207+0x8100], [R16.64], !P4 ;  /* 0x0810000010cf6fae */ /* 0x0007e2000e101d46 */
[----:B------:R-:W-:Y:S02]  /*7720*/  FSETP.NEU.FTZ.AND P1, PT, R101, -INF , PT ;  /* 0xff8000006500780b */ /* 0x000fe40003f3d000 */
[----:B------:R-:W-:Y:S02]  /*7730*/  @P6 IADD3.X R10, R6, R12, RZ, P0, !PT ;  /* 0x0000000c060a6210 */ /* 0x000fe400007fe4ff */
[C---:B------:R-:W-:Y:S02]  /*7740*/  @P6 IADD3 R5, P0, R7.reuse, R11, RZ ;  /* 0x0000000b07056210 */ /* 0x040fe40007f1e0ff */
[----:B------:R-:W-:Y:S01]  /*7750*/  FSEL R144, R8, RZ, P1 ;  /* 0x000000ff08907208 */ /* 0x000fe20000800000 */
[----:B------:R4:W-:Y:S01]  /*7760*/  @P6 LDGSTS.E.BYPASS.LTC128B.128 [R207+0xa100], [R14.64], !P3 ;  /* 0x0a1000000ecf6fae */ /* 0x0009e2000d901d46 */
[----:B------:R-:W-:Y:S02]  /*7770*/  @P6 IADD3.X R11, R6, R13, RZ, P0, !PT ;  /* 0x0000000d060b6210 */ /* 0x000fe400007fe4ff */
[----:B------:R-:W-:Y:S01]  /*7780*/  @P6 IADD3 R7, P0, R7, R220, RZ ;  /* 0x000000dc07076210 */ /* 0x000fe20007f1e0ff */
[--C-:B------:R-:W-:Y:S01]  /*7790*/  FFMA.FTZ R8, R20, c[0x0][0x2d0], -R144.reuse ;  /* 0x0000b40014087a23 */ /* 0x100fe20000010890 */
[----:B-1----:R-:W-:Y:S01]  /*77a0*/  FMNMX.FTZ R100, R0, R2, !PT ;  /* 0x0000000200647209 */ /* 0x002fe20007810000 */
[--C-:B------:R-:W-:Y:S01]  /*77b0*/  FFMA.FTZ R0, R22, c[0x0][0x2d0], -R144.reuse ;  /* 0x0000b40016007a23 */ /* 0x100fe20000010890 */
[----:B------:R-:W-:Y:S01]  /*77c0*/  @P6 IADD3.X R9, R6, R219, RZ, P0, !PT ;  /* 0x000000db06096210 */ /* 0x000fe200007fe4ff */
[----:B------:R1:W-:Y:S01]  /*77d0*/  MUFU.EX2 R217, R8 ;  /* 0x0000000800d97308 */ /* 0x0003e20000000800 */
[----:B------:R-:W-:Y:S01]  /*77e0*/  @P6 LEA R6, P0, R7, c[0x0][0x1c8], 0x1 ;  /* 0x0000720007066a11 */ /* 0x000fe200078008ff */
[--C-:B------:R-:W-:Y:S03]  /*77f0*/  FFMA.FTZ R2, R23, c[0x0][0x2d0], -R144.reuse ;  /* 0x0000b40017027a23 */ /* 0x100fe60000010890 */
[----:B------:R-:W-:Y:S01]  /*7800*/  @P6 LEA.HI.X R7, R7, c[0x0][0x1cc], R9, 0x1, P0 ;  /* 0x0000730007076a11 */ /* 0x000fe200000f0c09 */
[----:B------:R-:W-:Y:S04]  /*7810*/  FFMA.FTZ R9, R21, c[0x0][0x2d0], -R144 ;  /* 0x0000b40015097a23 */ /* 0x000fe80000010890 */
[----:B------:R5:W2:Y:S01]  /*7820*/  MUFU.EX2 R218, R9 ;  /* 0x0000000900da7308 */ /* 0x000aa20000000800 */
[----:B------:R2:W-:Y:S09]  /*7830*/  @P6 LDGSTS.E.BYPASS.LTC128B.128 [R207+0x7100], [R6.64], !P5 ;  /* 0x0710000006cf6fae */ /* 0x0005f2000e901d46 */
[----:B------:R3:W-:Y:S01]  /*7840*/  MUFU.EX2 R216, R0 ;  /* 0x0000000000d87308 */ /* 0x0007e20000000800 */
[C---:B-1----:R-:W-:Y:S09]  /*7850*/  @P6 LEA R8, P0, R4.reuse, c[0x0][0x1c8], 0x1 ;  /* 0x0000720004086a11 */ /* 0x042ff200078008ff */
[----:B------:R1:W1:Y:S01]  /*7860*/  MUFU.EX2 R215, R2 ;  /* 0x0000000200d77308 */ /* 0x0002620000000800 */
[----:B-----5:R-:W-:Y:S02]  /*7870*/  @P6 LEA.HI.X R9, R4, c[0x0][0x1cc], R10, 0x1, P0 ;  /* 0x0000730004096a11 */ /* 0x020fe400000f0c0a */
[C---:B------:R-:W-:Y:S02]  /*7880*/  @P6 LEA R4, P0, R5.reuse, c[0x0][0x1c8], 0x1 ;  /* 0x0000720005046a11 */ /* 0x040fe400078008ff */
[----:B--2---:R-:W-:Y:S01]  /*7890*/  F2FP.PACK_AB R136, R218, R217 ;  /* 0x000000d9da88723e */ /* 0x004fe200000000ff */
[----:B------:R2:W-:Y:S01]  /*78a0*/  @P6 LDGSTS.E.BYPASS.LTC128B.128 [R207+0x9100], [R8.64], !P4 ;  /* 0x0910000008cf6fae */ /* 0x0005e2000e101d46 */
[----:B------:R-:W-:Y:S02]  /*78b0*/  @P6 LEA.HI.X R5, R5, c[0x0][0x1cc], R11, 0x1, P0 ;  /* 0x0000730005056a11 */ /* 0x000fe400000f0c0b */
[C---:B------:R-:W-:Y:S01]  /*78c0*/  FSETP.NEU.FTZ.AND P0, PT, R100.reuse, -INF , PT ;  /* 0xff8000006400780b */ /* 0x040fe20003f1d000 */
[----:B---3--:R-:W-:Y:S04]  /*78d0*/  FMUL.FTZ R0, R100, c[0x0][0x2d0] ;  /* 0x0000b40064007a20 */ /* 0x008fe80000410000 */
[----:B------:R3:W-:Y:S01]  /*78e0*/  @P6 LDGSTS.E.BYPASS.LTC128B.128 [R207+0xb100], [R4.64], !P3 ;  /* 0x0b10000004cf6fae */ /* 0x0007e2000d901d46 */
[----:B------:R-:W-:Y:S05]  /*78f0*/  FSEL R145, R0, RZ, P0 ;  /* 0x000000ff00917208 */ /* 0x000fea0000000000 */
[--C-:B------:R-:W-:Y:S02]  /*7900*/  FFMA.FTZ R0, R24, c[0x0][0x2d0], -R145.reuse ;  /* 0x0000b40018007a23 */ /* 0x100fe40000010891 */
[----:B----4-:R-:W4:Y:S01]  /*7910*/  LDSM.16.MT88.4 R12, [R185] ;  /* 0x00000000b90c783b */ /* 0x010f220000004200 */
[--C-:B-1----:R-:W-:Y:S01]  /*7920*/  FFMA.FTZ R2, R27, c[0x0][0x2d0], -R145.reuse ;  /* 0x0000b4001b027a23 */ /* 0x102fe20000010891 */
[----:B------:R-:W-:Y:S01]  /*7930*/  F2FP.PACK_AB R138, R215, R216 ;  /* 0x000000d8d78a723e */ /* 0x000fe200000000ff */
[----:B------:R1:W-:Y:S05]  /*7940*/  MUFU.EX2 R212, R0 ;  /* 0x0000000000d47308 */ /* 0x0003ea0000000800 */
[----:B------:R-:W5:Y:S05]  /*7950*/  LDSM.16.MT88.4 R20, [R186] ;  /* 0x00000000ba14783b */ /* 0x000f6a0000004200 */
[----:B------:R2:W-:Y:S03]  /*7960*/  MUFU.EX2 R211, R2 ;  /* 0x0000000200d37308 */ /* 0x0005e60000000800 */
[----:B------:R-:W3:Y:S08]  /*7970*/  LDSM.16.MT88.4 R28, [R189] ;  /* 0x00000000bd1c783b */ /* 0x000ef00000004200 */
[----:B------:R-:W0:Y:S01]  /*7980*/  LDGDEPBAR ;  /* 0x00000000000079af */ /* 0x000e220000000000 */
[--C-:B-1----:R-:W-:Y:S04]  /*7990*/  FFMA.FTZ R0, R25, c[0x0][0x2d0], -R145.reuse ;  /* 0x0000b40019007a23 */ /* 0x102fe80000010891 */
[----:B------:R1:W1:Y:S01]  /*79a0*/  MUFU.EX2 R214, R0 ;  /* 0x0000000000d67308 */ /* 0x0002620000000800 */
[----:B--2---:R-:W-:Y:S02]  /*79b0*/  FSEL R2, R100, RZ, P0 ;  /* 0x000000ff64027208 */ /* 0x004fe40000000000 */
[----:B------:R-:W-:Y:S02]  /*79c0*/  ISETP.GT.AND P0, PT, R180, R228, PT ;  /* 0x000000e4b400720c */ /* 0x000fe40003f04270 */
[----:B------:R-:W-:Y:S01]  /*79d0*/  MOV R180, R208 ;  /* 0x000000d000b47202 */ /* 0x000fe20000000f00 */
[----:B-1----:R-:W-:Y:S01]  /*79e0*/  FFMA.FTZ R0, R26, c[0x0][0x2d0], -R145 ;  /* 0x0000b4001a007a23 */ /* 0x002fe20000010891 */
[----:B------:R-:W-:Y:S03]  /*79f0*/  F2FP.PACK_AB R137, R214, R212 ;  /* 0x000000d4d689723e */ /* 0x000fe600000000ff */
[----:B------:R1:W2:Y:S02]  /*7a00*/  MUFU.EX2 R213, R0 ;  /* 0x0000000000d57308 */ /* 0x0002a40000000800 */
[----:B-1----:R-:W-:Y:S02]  /*7a10*/  FSEL R0, R101, RZ, P1 ;  /* 0x000000ff65007208 */ /* 0x002fe40000800000 */
[----:B--2---:R-:W-:Y:S03]  /*7a20*/  F2FP.PACK_AB R139, R211, R213 ;  /* 0x000000d5d38b723e */ /* 0x004fe600000000ff */
[----:B------:R-:W-:Y:S04]  /*7a30*/  FADD.FTZ R0, -R0, R3 ;  /* 0x0000000300007221 */ /* 0x000fe80000010100 */
[----:B------:R-:W-:Y:S04]  /*7a40*/  FMUL.FTZ R0, R0, c[0x0][0x2d0] ;  /* 0x0000b40000007a20 */ /* 0x000fe80000410000 */
[----:B------:R1:W3:Y:S02]  /*7a50*/  MUFU.EX2 R3, R0 ;  /* 0x0000000000037308 */ /* 0x0002e40000000800 */
[----:B-1----:R-:W-:Y:S02]  /*7a60*/  FADD.FTZ R0, -R2, R102 ;  /* 0x0000006602007221 */ /* 0x002fe40000010100 */
[--C-:B------:R-:W-:Y:S02]  /*7a70*/  FFMA.FTZ R2, R140, c[0x0][0x2d0], -R144.reuse ;  /* 0x0000b4008c027a23 */ /* 0x100fe40000010890 */
[----:B------:R-:W-:Y:S04]  /*7a80*/  FMUL.FTZ R0, R0, c[0x0][0x2d0] ;  /* 0x0000b40000007a20 */ /* 0x000fe80000410000 */
[----:B------:R1:W-:Y:S01]  /*7a90*/  MUFU.EX2 R183, R2 ;  /* 0x0000000200b77308 */ /* 0x0003e20000000800 */
[C---:B---3--:R-:W-:Y:S02]  /*7aa0*/  FMUL.FTZ R4, R3.reuse, R104 ;  /* 0x0000006803047220 */ /* 0x048fe40000410000 */
        /* <DEDUP_REMOVED lines=11> */
[----:B------:R-:W-:Y:S02]  /*7b60*/  FMUL.FTZ R37, R3, R37 ;  /* 0x0000002503257220 */ /* 0x000fe40000410000 */
[--C-:B-1----:R-:W-:Y:S02]  /*7b70*/  FFMA.FTZ R2, R141, c[0x0][0x2d0], -R144.reuse ;  /* 0x0000b4008d027a23 */ /* 0x102fe40000010890 */
[C---:B------:R-:W-:Y:S02]  /*7b80*/  FMUL.FTZ R40, R3.reuse, R40 ;  /* 0x0000002803287220 */ /* 0x040fe40000410000 */
[----:B------:R1:W3:Y:S01]  /*7b90*/  MUFU.EX2 R182, R2 ;  /* 0x0000000200b67308 */ /* 0x0002e20000000800 */
[C---:B------:R-:W-:Y:S02]  /*7ba0*/  FMUL.FTZ R41, R3.reuse, R41 ;  /* 0x0000002903297220 */ /* 0x040fe40000410000 */
[C---:B------:R-:W-:Y:S02]  /*7bb0*/  FMUL.FTZ R44, R3.reuse, R44 ;  /* 0x0000002c032c7220 */ /* 0x040fe40000410000 */
[C---:B--2---:R-:W-:Y:S02]  /*7bc0*/  FMUL.FTZ R6, R0.reuse, R106 ;  /* 0x0000006a00067220 */ /* 0x044fe40000410000 */
[C---:B------:R-:W-:Y:S02]  /*7bd0*/  FMUL.FTZ R7, R0.reuse, R107 ;  /* 0x0000006b00077220 */ /* 0x040fe40000410000 */
[----:B------:R-:W2:Y:S01]  /*7be0*/  LDSM.16.MT88.4 R104, [R188] ;  /* 0x00000000bc68783b */ /* 0x000ea20000004200 */
[C---:B------:R-:W-:Y:S02]  /*7bf0*/  FMUL.FTZ R10, R0.reuse, R110 ;  /* 0x0000006e000a7220 */ /* 0x040fe40000410000 */
[C---:B------:R-:W-:Y:S02]  /*7c00*/  FMUL.FTZ R11, R0.reuse, R111 ;  /* 0x0000006f000b7220 */ /* 0x040fe40000410000 */
[C---:B----4-:R-:W-:Y:S03]  /*7c10*/  HMMA.16816.F32 R4, R136.reuse, R12, R4 ;  /* 0x0000000c8804723c */ /* 0x050fe60000001804 */
[----:B------:R-:W4:Y:S02]  /*7c20*/  LDSM.16.MT88.4 R108, [R185+0x2000] ;  /* 0x00200000b96c783b */ /* 0x000f240000004200 */
[----:B------:R-:W-:Y:S02]  /*7c30*/  FMUL.FTZ R18, R0, R118 ;  /* 0x0000007600127220 */ /* 0x000fe40000410000 */
[C---:B------:R-:W-:Y:S01]  /*7c40*/  FMUL.FTZ R12, R3.reuse, R112 ;  /* 0x00000070030c7220 */ /* 0x040fe20000410000 */
[C---:B------:R-:W-:Y:S04]  /*7c50*/  HMMA.16816.F32 R8, R136.reuse, R14, R8 ;  /* 0x0000000e8808723c */ /* 0x040fe80000001808 */
[--C-:B-1----:R-:W-:Y:S02]  /*7c60*/  FFMA.FTZ R2, R142, c[0x0][0x2d0], -R144.reuse ;  /* 0x0000b4008e027a23 */ /* 0x102fe40000010890 */
[C---:B------:R-:W-:Y:S02]  /*7c70*/  FMUL.FTZ R13, R3.reuse, R113 ;  /* 0x00000071030d7220 */ /* 0x040fe40000410000 */
[----:B------:R1:W-:Y:S01]  /*7c80*/  MUFU.EX2 R181, R2 ;  /* 0x0000000200b57308 */ /* 0x0003e20000000800 */
[C---:B------:R-:W-:Y:S03]  /*7c90*/  FMUL.FTZ R14, R0.reuse, R114 ;  /* 0x00000072000e7220 */ /* 0x040fe60000410000 */
[C---:B------:R-:W-:Y:S02]  /*7ca0*/  FMUL.FTZ R15, R0.reuse, R115 ;  /* 0x00000073000f7220 */ /* 0x040fe40000410000 */
[----:B------:R-:W2:Y:S01]  /*7cb0*/  LDSM.16.MT88.4 R112, [R186+0x2000] ;  /* 0x00200000ba70783b */ /* 0x000ea20000004200 */
[C---:B------:R-:W-:Y:S02]  /*7cc0*/  FMUL.FTZ R19, R0.reuse, R119 ;  /* 0x0000007700137220 */ /* 0x040fe40000410000 */
[C---:B------:R-:W-:Y:S02]  /*7cd0*/  FMUL.FTZ R26, R0.reuse, R126 ;  /* 0x0000007e001a7220 */ /* 0x040fe40000410000 */
[C---:B-----5:R-:W-:Y:S03]  /*7ce0*/  HMMA.16816.F32 R12, R136.reuse, R20, R12 ;  /* 0x00000014880c723c */ /* 0x060fe6000000180c */
[----:B------:R-:W-:Y:S01]  /*7cf0*/  LDSM.16.MT88.4 R116, [R185+0x800] ;  /* 0x00080000b974783b */ /* 0x000fe20000004200 */
[C---:B------:R-:W-:Y:S02]  /*7d00*/  FMUL.FTZ R27, R0.reuse, R127 ;  /* 0x0000007f001b7220 */ /* 0x040fe40000410000 */
[C---:B------:R-:W-:Y:S02]  /*7d10*/  FMUL.FTZ R34, R0.reuse, R134 ;  /* 0x0000008600227220 */ /* 0x040fe40000410000 */
        /* <DEDUP_REMOVED lines=13> */
[C---:B------:R-:W-:Y:S02]  /*7df0*/  FMUL.FTZ R39, R0.reuse, R39 ;  /* 0x0000002700277220 */ /* 0x040fe40000410000 */
[C---:B------:R-:W-:Y:S01]  /*7e00*/  FMUL.FTZ R28, R3.reuse, R128 ;  /* 0x00000080031c7220 */ /* 0x040fe20000410000 */
[C---:B------:R-:W-:Y:S04]  /*7e10*/  HMMA.16816.F32 R24, R136.reuse, R30, R24 ;  /* 0x0000001e8818723c */ /* 0x040fe80000001818 */
[C---:B------:R-:W-:Y:S01]  /*7e20*/  FMUL.FTZ R29, R3.reuse, R129 ;  /* 0x00000081031d7220 */ /* 0x040fe20000410000 */
[----:B------:R-:W-:Y:S01]  /*7e30*/  LDSM.16.MT88.4 R140, [R189+0x2800] ;  /* 0x00280000bd8c783b */ /* 0x000fe20000004200 */
        /* <DEDUP_REMOVED lines=8> */
[C---:B------:R-:W-:Y:S02]  /*7ec0*/  FMUL.FTZ R45, R3.reuse, R45 ;  /* 0x0000002d032d7220 */ /* 0x040fe40000410000 */
[C---:B------:R-:W-:Y:S02]  /*7ed0*/  FMUL.FTZ R46, R0.reuse, R46 ;  /* 0x0000002e002e7220 */ /* 0x040fe40000410000 */
[C---:B------:R-:W-:Y:S01]  /*7ee0*/  FMUL.FTZ R47, R0.reuse, R47 ;  /* 0x0000002f002f7220 */ /* 0x040fe20000410000 */
[C---:B------:R-:W-:Y:S01]  /*7ef0*/  HMMA.16816.F32 R32, R136.reuse, R106, R32 ;  /* 0x0000006a8820723c */ /* 0x040fe20000001820 */
[----:B------:R-:W2:Y:S03]  /*7f00*/  LDSM.16.MT88.4 R104, [R189+0x2000] ;  /* 0x00200000bd68783b */ /* 0x000ea60000004200 */
[C---:B------:R-:W-:Y:S02]  /*7f10*/  FMUL.FTZ R48, R3.reuse, R48 ;  /* 0x0000003003307220 */ /* 0x040fe40000410000 */
[----:B------:R-:W-:Y:S02]  /*7f20*/  FMUL.FTZ R49, R3, R49 ;  /* 0x0000003103317220 */ /* 0x000fe40000410000 */
[C---:B----4-:R-:W-:Y:S04]  /*7f30*/  HMMA.16816.F32 R36, R136.reuse, R108, R36 ;  /* 0x0000006c8824723c */ /* 0x050fe80000001824 */
[C---:B------:R-:W-:Y:S02]  /*7f40*/  FMUL.FTZ R50, R0.reuse, R50 ;  /* 0x0000003200327220 */ /* 0x040fe40000410000 */
[C---:B------:R-:W-:Y:S02]  /*7f50*/  FMUL.FTZ R51, R0.reuse, R51 ;  /* 0x0000003300337220 */ /* 0x040fe40000410000 */
[C---:B------:R-:W-:Y:S01]  /*7f60*/  HMMA.16816.F32 R40, R136.reuse, R110, R40 ;  /* 0x0000006e8828723c */ /* 0x040fe20000001828 */
[----:B------:R-:W4:Y:S03]  /*7f70*/  LDSM.16.MT88.4 R108, [R188+0x2000] ;  /* 0x00200000bc6c783b */ /* 0x000f260000004200 */
[--C-:B-1----:R-:W-:Y:S02]  /*7f80*/  FFMA.FTZ R2, R147, c[0x0][0x2d0], -R145.reuse ;  /* 0x0000b40093027a23 */ /* 0x102fe40000010891 */
[C---:B------:R-:W-:Y:S02]  /*7f90*/  FMUL.FTZ R52, R3.reuse, R52 ;  /* 0x0000003403347220 */ /* 0x040fe40000410000 */
[C---:B------:R-:W-:Y:S01]  /*7fa0*/  HMMA.16816.F32 R44, R136.reuse, R112, R44 ;  /* 0x00000070882c723c */ /* 0x040fe2000000182c */
[----:B------:R1:W5:Y:S03]  /*7fb0*/  MUFU.EX2 R177, R2 ;  /* 0x0000000200b17308 */ /* 0x0003660000000800 */
[C---:B------:R-:W-:Y:S02]  /*7fc0*/  FMUL.FTZ R53, R3.reuse, R53 ;  /* 0x0000003503357220 */ /* 0x040fe40000410000 */
[C---:B------:R-:W-:Y:S02]  /*7fd0*/  FMUL.FTZ R54, R0.reuse, R54 ;  /* 0x0000003600367220 */ /* 0x040fe40000410000 */
[C---:B------:R-:W-:Y:S01]  /*7fe0*/  HMMA.16816.F32 R48, R136.reuse, R114, R48 ;  /* 0x000000728830723c */ /* 0x040fe20000001830 */
[----:B------:R-:W3:Y:S03]  /*7ff0*/  LDSM.16.MT88.4 R112, [R185+0x4000] ;  /* 0x00400000b970783b */ /* 0x000ee60000004200 */
[C---:B------:R-:W-:Y:S02]  /*8000*/  FMUL.FTZ R55, R0.reuse, R55 ;  /* 0x0000003700377220 */ /* 0x040fe40000410000 */
[C---:B------:R-:W-:Y:S02]  /*8010*/  FMUL.FTZ R56, R3.reuse, R56 ;  /* 0x0000003803387220 */ /* 0x040fe40000410000 */
[C---:B------:R-:W-:Y:S03]  /*8020*/  FMUL.FTZ R57, R3.reuse, R57 ;  /* 0x0000003903397220 */ /* 0x040fe60000410000 */
[C---:B--2---:R-:W-:Y:S03]  /*8030*/  HMMA.16816.F32 R52, R136.reuse, R104, R52 ;  /* 0x000000688834723c */ /* 0x044fe60000001834 */
[C---:B------:R-:W-:Y:S02]  /*8040*/  FMUL.FTZ R58, R0.reuse, R58 ;  /* 0x0000003a003a7220 */ /* 0x040fe40000410000 */
[----:B------:R-:W-:Y:S02]  /*8050*/  FMUL.FTZ R59, R0, R59 ;  /* 0x0000003b003b7220 */ /* 0x000fe40000410000 */
[--C-:B-1----:R-:W-:Y:S02]  /*8060*/  FFMA.FTZ R2, R148, c[0x0][0x2d0], -R145.reuse ;  /* 0x0000b40094027a23 */ /* 0x102fe40000010891 */
[C---:B------:R-:W-:Y:S02]  /*8070*/  FMUL.FTZ R60, R3.reuse, R60 ;  /* 0x0000003c033c7220 */ /* 0x040fe40000410000 */
[----:B------:R1:W-:Y:S01]  /*8080*/  MUFU.EX2 R176, R2 ;  /* 0x0000000200b07308 */ /* 0x0003e20000000800 */
[C---:B------:R-:W-:Y:S01]  /*8090*/  HMMA.16816.F32 R56, R136.reuse, R106, R56 ;  /* 0x0000006a8838723c */ /* 0x040fe20000001838 */
[----:B------:R-:W2:Y:S02]  /*80a0*/  LDSM.16.MT88.4 R104, [R186+0x4000] ;  /* 0x00400000ba68783b */ /* 0x000ea40000004200 */
[C---:B------:R-:W-:Y:S02]  /*80b0*/  FMUL.FTZ R61, R3.reuse, R61 ;  /* 0x0000003d033d7220 */ /* 0x040fe40000410000 */
[C---:B------:R-:W-:Y:S02]  /*80c0*/  FMUL.FTZ R62, R0.reuse, R62 ;  /* 0x0000003e003e7220 */ /* 0x040fe40000410000 */
[C---:B------:R-:W-:Y:S02]  /*80d0*/  FMUL.FTZ R63, R0.reuse, R63 ;  /* 0x0000003f003f7220 */ /* 0x040fe40000410000 */
[C---:B------:R-:W-:Y:S03]  /*80e0*/  FMUL.FTZ R64, R3.reuse, R64 ;  /* 0x0000004003407220 */ /* 0x040fe60000410000 */
[C---:B------:R-:W-:Y:S02]  /*80f0*/  FMUL.FTZ R65, R3.reuse, R65 ;  /* 0x0000004103417220 */ /* 0x040fe40000410000 */
[C---:B----4-:R-:W-:Y:S03]  /*8100*/  HMMA.16816.F32 R60, R136.reuse, R108, R60 ;  /* 0x0000006c883c723c */ /* 0x050fe6000000183c */
[C---:B------:R-:W-:Y:S02]  /*8110*/  FMUL.FTZ R66, R0.reuse, R66 ;  /* 0x0000004200427220 */ /* 0x040fe40000410000 */
[C---:B------:R-:W-:Y:S02]  /*8120*/  FMUL.FTZ R67, R0.reuse, R67 ;  /* 0x0000004300437220 */ /* 0x040fe40000410000 */
[----:B------:R-:W-:Y:S02]  /*8130*/  FMUL.FTZ R68, R3, R68 ;  /* 0x0000004403447220 */ /* 0x000fe40000410000 */
[--C-:B-1----:R-:W-:Y:S03]  /*8140*/  FFMA.FTZ R2, R149, c[0x0][0x2d0], -R145.reuse ;  /* 0x0000b40095027a23 */ /* 0x102fe60000010891 */
[C---:B------:R-:W-:Y:S01]  /*8150*/  HMMA.16816.F32 R64, R136.reuse, R110, R64 ;  /* 0x0000006e8840723c */ /* 0x040fe20000001840 */
[----:B------:R-:W1:Y:S01]  /*8160*/  LDSM.16.MT88.4 R108, [R189+0x4000] ;  /* 0x00400000bd6c783b */ /* 0x000e620000004200 */
[----:B------:R4:W1:Y:S01]  /*8170*/  MUFU.EX2 R175, R2 ;  /* 0x0000000200af7308 */ /* 0x0008620000000800 */
[C---:B------:R-:W-:Y:S02]  /*8180*/  FMUL.FTZ R69, R3.reuse, R69 ;  /* 0x0000004503457220 */ /* 0x040fe40000410000 */
[C---:B------:R-:W-:Y:S02]  /*8190*/  FMUL.FTZ R70, R0.reuse, R70 ;  /* 0x0000004600467220 */ /* 0x040fe40000410000 */
[C---:B------:R-:W-:Y:S02]  /*81a0*/  FMUL.FTZ R71, R0.reuse, R71 ;  /* 0x0000004700477220 */ /* 0x040fe40000410000 */
[C---:B------:R-:W-:Y:S03]  /*81b0*/  FMUL.FTZ R72, R3.reuse, R72 ;  /* 0x0000004803487220 */ /* 0x040fe60000410000 */
[C---:B------:R-:W-:Y:S02]  /*81c0*/  FMUL.FTZ R73, R3.reuse, R73 ;  /* 0x0000004903497220 */ /* 0x040fe40000410000 */
[C---:B---3--:R-:W-:Y:S03]  /*81d0*/  HMMA.16816.F32 R68, R136.reuse, R112, R68 ;  /* 0x000000708844723c */ /* 0x048fe60000001844 */
[C---:B------:R-:W-:Y:S02]  /*81e0*/  FMUL.FTZ R74, R0.reuse, R74 ;  /* 0x0000004a004a7220 */ /* 0x040fe40000410000 */
[C---:B------:R-:W-:Y:S02]  /*81f0*/  FMUL.FTZ R75, R0.reuse, R75 ;  /* 0x0000004b004b7220 */ /* 0x040fe40000410000 */
[C---:B------:R-:W-:Y:S02]  /*8200*/  FMUL.FTZ R76, R3.reuse, R76 ;  /* 0x0000004c034c7220 */ /* 0x040fe40000410000 */
[C---:B------:R-:W-:Y:S03]  /*8210*/  FMUL.FTZ R77, R3.reuse, R77 ;  /* 0x0000004d034d7220 */ /* 0x040fe60000410000 */
[C---:B------:R-:W-:Y:S01]  /*8220*/  HMMA.16816.F32 R72, R136.reuse, R114, R72 ;  /* 0x000000728848723c */ /* 0x040fe20000001848 */
[----:B------:R-:W3:Y:S02]  /*8230*/  LDSM.16.MT88.4 R112, [R188+0x4000] ;  /* 0x00400000bc70783b */ /* 0x000ee40000004200 */
[C---:B------:R-:W-:Y:S02]  /*8240*/  FMUL.FTZ R78, R0.reuse, R78 ;  /* 0x0000004e004e7220 */ /* 0x040fe40000410000 */
[----:B------:R-:W-:Y:S02]  /*8250*/  FMUL.FTZ R79, R0, R79 ;  /* 0x0000004f004f7220 */ /* 0x000fe40000410000 */
[--C-:B----4-:R-:W-:Y:S02]  /*8260*/  FFMA.FTZ R2, R150, c[0x0][0x2d0], -R144.reuse ;  /* 0x0000b40096027a23 */ /* 0x110fe40000010890 */
[C---:B------:R-:W-:Y:S02]  /*8270*/  FMUL.FTZ R80, R3.reuse, R80 ;  /* 0x0000005003507220 */ /* 0x040fe40000410000 */
[----:B------:R4:W-:Y:S01]  /*8280*/  MUFU.EX2 R174, R2 ;  /* 0x0000000200ae7308 */ /* 0x0009e20000000800 */
[C---:B--2---:R-:W-:Y:S03]  /*8290*/  HMMA.16816.F32 R76, R136.reuse, R104, R76 ;  /* 0x00000068884c723c */ /* 0x044fe6000000184c */
[C---:B------:R-:W-:Y:S02]  /*82a0*/  FMUL.FTZ R81, R3.reuse, R81 ;  /* 0x0000005103517220 */ /* 0x040fe40000410000 */
[C---:B------:R-:W-:Y:S02]  /*82b0*/  FMUL.FTZ R82, R0.reuse, R82 ;  /* 0x0000005200527220 */ /* 0x040fe40000410000 */
[----:B------:R-:W-:Y:S01]  /*82c0*/  FMUL.FTZ R83, R0, R83 ;  /* 0x0000005300537220 */ /* 0x000fe20000410000 */
[----:B------:R-:W-:Y:S01]  /*82d0*/  F2FP.PACK_AB R104, R182, R183 ;  /* 0x000000b7b668723e */ /* 0x000fe200000000ff */
[C---:B------:R-:W-:Y:S03]  /*82e0*/  FMUL.FTZ R84, R3.reuse, R84 ;  /* 0x0000005403547220 */ /* 0x040fe60000410000 */
[----:B------:R-:W-:Y:S01]  /*82f0*/  FMUL.FTZ R85, R3, R85 ;  /* 0x0000005503557220 */ /* 0x000fe20000410000 */
[----:B-----5:R-:W-:Y:S01]  /*8300*/  F2FP.PACK_AB R105, R177, R178 ;  /* 0x000000b2b169723e */ /* 0x020fe200000000ff */
[C---:B------:R-:W-:Y:S03]  /*8310*/  HMMA.16816.F32 R80, R136.reuse, R106, R80 ;  /* 0x0000006a8850723c */ /* 0x040fe60000001850 */
[C---:B------:R-:W-:Y:S02]  /*8320*/  FMUL.FTZ R86, R0.reuse, R86 ;  /* 0x0000005600567220 */ /* 0x040fe40000410000 */
[----:B------:R-:W-:Y:S02]  /*8330*/  FMUL.FTZ R87, R0, R87 ;  /* 0x0000005700577220 */ /* 0x000fe40000410000 */
[----:B------:R-:W-:Y:S01]  /*8340*/  FMUL.FTZ R88, R3, R88 ;  /* 0x0000005803587220 */ /* 0x000fe20000410000 */
[----:B------:R-:W-:Y:S01]  /*8350*/  F2FP.PACK_AB R106, R179, R181 ;  /* 0x000000b5b36a723e */ /* 0x000fe200000000ff */
[--C-:B----4-:R-:W-:Y:S03]  /*8360*/  FFMA.FTZ R2, R154, c[0x0][0x2d0], -R144.reuse ;  /* 0x0000b4009a027a23 */ /* 0x110fe60000010890 */
[C---:B-1----:R-:W-:Y:S01]  /*8370*/  HMMA.16816.F32 R84, R136.reuse, R108, R84 ;  /* 0x0000006c8854723c */ /* 0x042fe20000001854 */
[----:B------:R1:W-:Y:S02]  /*8380*/  MUFU.EX2 R173, R2 ;  /* 0x0000000200ad7308 */ /* 0x0003e40000000800 */
[----:B------:R-:W-:Y:S01]  /*8390*/  FMUL.FTZ R89, R3, R89 ;  /* 0x0000005903597220 */ /* 0x000fe20000410000 */
[----:B------:R-:W-:Y:S01]  /*83a0*/  F2FP.PACK_AB R107, R175, R176 ;  /* 0x000000b0af6b723e */ /* 0x000fe200000000ff */
[C---:B------:R-:W-:Y:S02]  /*83b0*/  FMUL.FTZ R90, R0.reuse, R90 ;  /* 0x0000005a005a7220 */ /* 0x040fe40000410000 */
[C---:B------:R-:W-:Y:S02]  /*83c0*/  FMUL.FTZ R91, R0.reuse, R91 ;  /* 0x0000005b005b7220 */ /* 0x040fe40000410000 */
[C---:B------:R-:W-:Y:S03]  /*83d0*/  FMUL.FTZ R92, R3.reuse, R92 ;  /* 0x0000005c035c7220 */ /* 0x040fe60000410000 */
[C---:B------:R-:W-:Y:S02]  /*83e0*/  FMUL.FTZ R93, R3.reuse, R93 ;  /* 0x0000005d035d7220 */ /* 0x040fe40000410000 */
[C---:B------:R-:W-:Y:S01]  /*83f0*/  HMMA.16816.F32 R88, R136.reuse, R110, R88 ;  /* 0x0000006e8858723c */ /* 0x040fe20000001858 */
[----:B------:R-:W2:Y:S02]  /*8400*/  LDSM.16.MT88.4 R108, [R189+0x800] ;  /* 0x00080000bd6c783b */ /* 0x000ea40000004200 */
[C---:B------:R-:W-:Y:S02]  /*8410*/  FMUL.FTZ R94, R0.reuse, R94 ;  /* 0x0000005e005e7220 */ /* 0x040fe40000410000 */
[C---:B------:R-:W-:Y:S02]  /*8420*/  FMUL.FTZ R95, R0.reuse, R95 ;  /* 0x0000005f005f7220 */ /* 0x040fe40000410000 */
[C---:B------:R-:W-:Y:S02]  /*8430*/  FMUL.FTZ R96, R3.reuse, R96 ;  /* 0x0000006003607220 */ /* 0x040fe40000410000 */
[----:B------:R-:W-:Y:S03]  /*8440*/  FMUL.FTZ R97, R3, R97 ;  /* 0x0000006103617220 */ /* 0x000fe60000410000 */
[C---:B---3--:R-:W-:Y:S03]  /*8450*/  HMMA.16816.F32 R92, R136.reuse, R112, R92 ;  /* 0x00000070885c723c */ /* 0x048fe6000000185c */
[C---:B------:R-:W-:Y:S02]  /*8460*/  FMUL.FTZ R98, R0.reuse, R98 ;  /* 0x0000006200627220 */ /* 0x040fe40000410000 */
[C---:B------:R-:W-:Y:S02]  /*8470*/  FMUL.FTZ R99, R0.reuse, R99 ;  /* 0x0000006300637220 */ /* 0x040fe40000410000 */
[----:B-1----:R-:W-:Y:S02]  /*8480*/  FFMA.FTZ R2, R155, c[0x0][0x2d0], -R144 ;  /* 0x0000b4009b027a23 */ /* 0x002fe40000010890 */
[----:B------:R-:W-:Y:S02]  /*8490*/  FFMA.FTZ R0, R0, R227, R212 ;  /* 0x000000e300007223 */ /* 0x000fe400000100d4 */
[----:B------:R1:W-:Y:S01]  /*84a0*/  MUFU.EX2 R172, R2 ;  /* 0x0000000200ac7308 */ /* 0x0003e20000000800 */
[----:B------:R-:W-:Y:S01]  /*84b0*/  HMMA.16816.F32 R96, R136, R114, R96 ;  /* 0x000000728860723c */ /* 0x000fe20000001860 */
[----:B------:R-:W3:Y:S02]  /*84c0*/  LDSM.16.MT88.4 R112, [R188+0x2800] ;  /* 0x00280000bc70783b */ /* 0x000ee40000004200 */
[----:B------:R-:W-:Y:S04]  /*84d0*/  FADD.FTZ R0, R214, R0 ;  /* 0x00000000d6007221 */ /* 0x000fe80000010000 */
[----:B------:R-:W-:Y:S01]  /*84e0*/  FADD.FTZ R0, R213, R0 ;  /* 0x00000000d5007221 */ /* 0x000fe20000010000 */
[C---:B------:R-:W-:Y:S01]  /*84f0*/  HMMA.16816.F32 R4, R104.reuse, R116, R4 ;  /* 0x000000746804723c */ /* 0x040fe20000001804 */
[----:B------:R-:W-:Y:S04]  /*8500*/  LDSM.16.MT88.4 R136, [R189+0x3000] ;  /* 0x00300000bd88783b */ /* 0x000fe80000004200 */
[----:B------:R-:W-:Y:S03]  /*8510*/  FADD.FTZ R0, R211, R0 ;  /* 0x00000000d3007221 */ /* 0x000fe60000010000 */
[C---:B------:R-:W-:Y:S01]  /*8520*/  HMMA.16816.F32 R8, R104.reuse, R118, R8 ;  /* 0x000000766808723c */ /* 0x040fe20000001808 */
[----:B------:R-:W-:Y:S03]  /*8530*/  LDSM.16.MT88.4 R116, [R186+0x4800] ;  /* 0x00480000ba74783b */ /* 0x000fe60000004200 */
[----:B------:R-:W-:Y:S02]  /*8540*/  FADD.FTZ R0, R178, R0 ;  /* 0x00000000b2007221 */ /* 0x000fe40000010000 */
[----:B-1----:R-:W-:Y:S02]  /*8550*/  FFMA.FTZ R2, R156, c[0x0][0x2d0], -R144 ;  /* 0x0000b4009c027a23 */ /* 0x002fe40000010890 */
[C---:B------:R-:W-:Y:S02]  /*8560*/  HMMA.16816.F32 R12, R104.reuse, R120, R12 ;  /* 0x00000078680c723c */ /* 0x040fe4000000180c */
[----:B------:R1:W-:Y:S02]  /*8570*/  MUFU.EX2 R171, R2 ;  /* 0x0000000200ab7308 */ /* 0x0003e40000000800 */
[----:B------:R-:W-:Y:S04]  /*8580*/  FADD.FTZ R0, R177, R0 ;  /* 0x00000000b1007221 */ /* 0x000fe80000010000 */
[C---:B------:R-:W-:Y:S01]  /*8590*/  HMMA.16816.F32 R16, R104.reuse, R122, R16 ;  /* 0x0000007a6810723c */ /* 0x040fe20000001810 */
[----:B------:R-:W-:Y:S03]  /*85a0*/  LDSM.16.MT88.4 R120, [R189+0x4800] ;  /* 0x00480000bd78783b */ /* 0x000fe60000004200 */
[----:B------:R-:W-:Y:S04]  /*85b0*/  FADD.FTZ R0, R176, R0 ;  /* 0x00000000b0007221 */ /* 0x000fe80000010000 */
[C---:B--2---:R-:W-:Y:S04]  /*85c0*/  HMMA.16816.F32 R20, R104.reuse, R108, R20 ;  /* 0x0000006c6814723c */ /* 0x044fe80000001814 */
[----:B------:R-:W-:Y:S04]  /*85d0*/  FADD.FTZ R0, R175, R0 ;  /* 0x00000000af007221 */ /* 0x000fe80000010000 */
[C---:B------:R-:W-:Y:S01]  /*85e0*/  HMMA.16816.F32 R24, R104.reuse, R110, R24 ;  /* 0x0000006e6818723c */ /* 0x040fe20000001818 */
[----:B------:R-:W2:Y:S03]  /*85f0*/  LDSM.16.MT88.4 R108, [R185+0x4800] ;  /* 0x00480000b96c783b */ /* 0x000ea60000004200 */
[--C-:B-1----:R-:W-:Y:S04]  /*8600*/  FFMA.FTZ R2, R151, c[0x0][0x2d0], -R145.reuse ;  /* 0x0000b40097027a23 */ /* 0x102fe80000010891 */
[C---:B------:R-:W-:Y:S01]  /*8610*/  HMMA.16816.F32 R28, R104.reuse, R124, R28 ;  /* 0x0000007c681c723c */ /* 0x040fe2000000181c */
[----:B------:R-:W-:Y:S01]  /*8620*/  LDSM.16.MT88.4 R148, [R189+0x3800] ;  /* 0x00380000bd94783b */ /* 0x000fe20000004200 */
[----:B------:R1:W4:Y:S06]  /*8630*/  MUFU.EX2 R170, R2 ;  /* 0x0000000200aa7308 */ /* 0x00032c0000000800 */
[C---:B------:R-:W-:Y:S01]  /*8640*/  HMMA.16816.F32 R32, R104.reuse, R126, R32 ;  /* 0x0000007e6820723c */ /* 0x040fe20000001820 */
[----:B------:R-:W-:Y:S07]  /*8650*/  LDSM.16.MT88.4 R124, [R186+0x1000] ;  /* 0x00100000ba7c783b */ /* 0x000fee0000004200 */
[C---:B------:R-:W-:Y:S08]  /*8660*/  HMMA.16816.F32 R36, R104.reuse, R128, R36 ;  /* 0x000000806824723c */ /* 0x040ff00000001824 */
[C---:B------:R-:W-:Y:S01]  /*8670*/  HMMA.16816.F32 R40, R104.reuse, R130, R40 ;  /* 0x000000826828723c */ /* 0x040fe20000001828 */
[----:B------:R-:W-:Y:S03]  /*8680*/  LDSM.16.MT88.4 R128, [R188+0x1000] ;  /* 0x00100000bc80783b */ /* 0x000fe60000004200 */
[--C-:B-1----:R-:W-:Y:S02]  /*8690*/  FFMA.FTZ R2, R152, c[0x0][0x2d0], -R145.reuse ;  /* 0x0000b40098027a23 */ /* 0x102fe40000010891 */
[----:B----4-:R-:W-:Y:S02]  /*86a0*/  FADD.FTZ R0, R170, R0 ;  /* 0x00000000aa007221 */ /* 0x010fe40000010000 */
[C---:B------:R-:W-:Y:S01]  /*86b0*/  HMMA.16816.F32 R44, R104.reuse, R132, R44 ;  /* 0x00000084682c723c */ /* 0x040fe2000000182c */
[----:B------:R1:W4:Y:S07]  /*86c0*/  MUFU.EX2 R169, R2 ;  /* 0x0000000200a97308 */ /* 0x00032e0000000800 */
[C---:B------:R-:W-:Y:S01]  /*86d0*/  HMMA.16816.F32 R48, R104.reuse, R134, R48 ;  /* 0x000000866830723c */ /* 0x040fe20000001830 */
[----:B------:R-:W-:Y:S07]  /*86e0*/  LDSM.16.MT88.4 R132, [R186+0x3000] ;  /* 0x00300000ba84783b */ /* 0x000fee0000004200 */
[C---:B------:R-:W-:Y:S08]  /*86f0*/  HMMA.16816.F32 R52, R104.reuse, R140, R52 ;  /* 0x0000008c6834723c */ /* 0x040ff00000001834 */
[C---:B------:R-:W-:Y:S01]  /*8700*/  HMMA.16816.F32 R56, R104.reuse, R142, R56 ;  /* 0x0000008e6838723c */ /* 0x040fe20000001838 */
[----:B------:R-:W-:Y:S03]  /*8710*/  LDSM.16.MT88.4 R140, [R185+0x3800] ;  /* 0x00380000b98c783b */ /* 0x000fe60000004200 */
[--C-:B-1----:R-:W-:Y:S02]  /*8720*/  FFMA.FTZ R2, R153, c[0x0][0x2d0], -R145.reuse ;  /* 0x0000b40099027a23 */ /* 0x102fe40000010891 */
[----:B----4-:R-:W-:Y:S02]  /*8730*/  FADD.FTZ R0, R169, R0 ;  /* 0x00000000a9007221 */ /* 0x010fe40000010000 */
[C---:B---3--:R-:W-:Y:S01]  /*8740*/  HMMA.16816.F32 R60, R104.reuse, R112, R60 ;  /* 0x00000070683c723c */ /* 0x048fe2000000183c */
[----:B------:R-:W-:Y:S01]  /*8750*/  LDSM.16.MT88.4 R152, [R188+0x3800] ;  /* 0x00380000bc98783b */ /* 0x000fe20000004200 */
[----:B------:R1:W3:Y:S06]  /*8760*/  MUFU.EX2 R168, R2 ;  /* 0x0000000200a87308 */ /* 0x0002ec0000000800 */
[C---:B------:R-:W-:Y:S01]  /*8770*/  HMMA.16816.F32 R64, R104.reuse, R114, R64 ;  /* 0x000000726840723c */ /* 0x040fe20000001840 */
[----:B------:R-:W4:Y:S07]  /*8780*/  LDSM.16.MT88.4 R112, [R188+0x4800] ;  /* 0x00480000bc70783b */ /* 0x000f2e0000004200 */
[C---:B--2---:R-:W-:Y:S08]  /*8790*/  HMMA.16816.F32 R68, R104.reuse, R108, R68 ;  /* 0x0000006c6844723c */ /* 0x044ff00000001844 */
[C---:B------:R-:W-:Y:S01]  /*87a0*/  HMMA.16816.F32 R72, R104.reuse, R110, R72 ;  /* 0x0000006e6848723c */ /* 0x040fe20000001848 */
[----:B------:R-:W2:Y:S03]  /*87b0*/  LDSM.16.MT88.4 R108, [R185+0x1000] ;  /* 0x00100000b96c783b */ /* 0x000ea60000004200 */
[--C-:B-1----:R-:W-:Y:S02]  /*87c0*/  FFMA.FTZ R2, R157, c[0x0][0x2d0], -R145.reuse ;  /* 0x0000b4009d027a23 */ /* 0x102fe40000010891 */
[----:B---3--:R-:W-:Y:S02]  /*87d0*/  FADD.FTZ R0, R168, R0 ;  /* 0x00000000a8007221 */ /* 0x008fe40000010000 */
[C---:B------:R-:W-:Y:S01]  /*87e0*/  HMMA.16816.F32 R76, R104.reuse, R116, R76 ;  /* 0x00000074684c723c */ /* 0x040fe2000000184c */
[----:B------:R1:W3:Y:S07]  /*87f0*/  MUFU.EX2 R167, R2 ;  /* 0x0000000200a77308 */ /* 0x0002ee0000000800 */
[C---:B------:R-:W-:Y:S01]  /*8800*/  HMMA.16816.F32 R80, R104.reuse, R118, R80 ;  /* 0x000000766850723c */ /* 0x040fe20000001850 */
[----:B------:R-:W5:Y:S07]  /*8810*/  LDSM.16.MT88.4 R116, [R189+0x1000] ;  /* 0x00100000bd74783b */ /* 0x000f6e0000004200 */
[C---:B------:R-:W-:Y:S08]  /*8820*/  HMMA.16816.F32 R84, R104.reuse, R120, R84 ;  /* 0x000000786854723c */ /* 0x040ff00000001854 */
[C---:B------:R-:W-:Y:S01]  /*8830*/  HMMA.16816.F32 R88, R104.reuse, R122, R88 ;  /* 0x0000007a6858723c */ /* 0x040fe20000001858 */
[----:B------:R-:W5:Y:S03]  /*8840*/  LDSM.16.MT88.4 R120, [R185+0x3000] ;  /* 0x00300000b978783b */ /* 0x000f660000004200 */
[----:B-1----:R-:W-:Y:S02]  /*8850*/  FFMA.FTZ R2, R162, c[0x0][0x2d0], -R144 ;  /* 0x0000b400a2027a23 */ /* 0x002fe40000010890 */
[----:B---3--:R-:W-:Y:S02]  /*8860*/  FADD.FTZ R0, R167, R0 ;  /* 0x00000000a7007221 */ /* 0x008fe40000010000 */
[C---:B----4-:R-:W-:Y:S01]  /*8870*/  HMMA.16816.F32 R92, R104.reuse, R112, R92 ;  /* 0x00000070685c723c */ /* 0x050fe2000000185c */
[----:B------:R1:W-:Y:S07]  /*8880*/  MUFU.EX2 R166, R2 ;  /* 0x0000000200a67308 */ /* 0x0003ee0000000800 */
[----:B------:R-:W-:Y:S01]  /*8890*/  HMMA.16816.F32 R96, R104, R114, R96 ;  /* 0x000000726860723c */ /* 0x000fe20000001860 */
[----:B------:R-:W-:Y:S06]  /*88a0*/  LDSM.16.MT88.4 R112, [R185+0x5000] ;  /* 0x00500000b970783b */ /* 0x000fec0000004200 */
[----:B------:R-:W-:Y:S02]  /*88b0*/  F2FP.PACK_AB R104, R173, R174 ;  /* 0x000000aead68723e */ /* 0x000fe400000000ff */
[----:B------:R-:W-:Y:S03]  /*88c0*/  F2FP.PACK_AB R106, R171, R172 ;  /* 0x000000acab6a723e */ /* 0x000fe600000000ff */
[----:B------:R-:W-:Y:S02]  /*88d0*/  F2FP.PACK_AB R105, R169, R170 ;  /* 0x000000aaa969723e */ /* 0x000fe400000000ff */
[----:B------:R-:W-:Y:S01]  /*88e0*/  F2FP.PACK_AB R107, R167, R168 ;  /* 0x000000a8a76b723e */ /* 0x000fe200000000ff */
[--C-:B-1----:R-:W-:Y:S06]  /*88f0*/  FFMA.FTZ R2, R158, c[0x0][0x2d0], -R144.reuse ;  /* 0x0000b4009e027a23 */ /* 0x102fec0000010890 */
[C---:B--2---:R-:W-:Y:S01]  /*8900*/  HMMA.16816.F32 R4, R104.reuse, R108, R4 ;  /* 0x0000006c6804723c */ /* 0x044fe20000001804 */
[----:B------:R1:W2:Y:S07]  /*8910*/  MUFU.EX2 R165, R2 ;  /* 0x0000000200a57308 */ /* 0x0002ae0000000800 */
[C---:B------:R-:W-:Y:S01]  /*8920*/  HMMA.16816.F32 R8, R104.reuse, R110, R8 ;  /* 0x0000006e6808723c */ /* 0x040fe20000001808 */
[----:B------:R-:W3:Y:S07]  /*8930*/  LDSM.16.MT88.4 R108, [R188+0x3000] ;  /* 0x00300000bc6c783b */ /* 0x000eee0000004200 */
[C---:B------:R-:W-:Y:S08]  /*8940*/  HMMA.16816.F32 R12, R104.reuse, R124, R12 ;  /* 0x0000007c680c723c */ /* 0x040ff0000000180c */
[C---:B------:R-:W-:Y:S01]  /*8950*/  HMMA.16816.F32 R16, R104.reuse, R126, R16 ;  /* 0x0000007e6810723c */ /* 0x040fe20000001810 */
[----:B------:R-:W-:Y:S03]  /*8960*/  LDSM.16.MT88.4 R124, [R189+0x1800] ;  /* 0x00180000bd7c783b */ /* 0x000fe60000004200 */
[--C-:B-1----:R-:W-:Y:S02]  /*8970*/  FFMA.FTZ R2, R160, c[0x0][0x2d0], -R144.reuse ;  /* 0x0000b400a0027a23 */ /* 0x102fe40000010890 */
[----:B------:R-:W-:Y:S02]  /*8980*/  FFMA.FTZ R144, R161, c[0x0][0x2d0], -R144 ;  /* 0x0000b400a1907a23 */ /* 0x000fe40000010890 */
[C---:B-----5:R-:W-:Y:S01]  /*8990*/  HMMA.16816.F32 R20, R104.reuse, R116, R20 ;  /* 0x000000746814723c */ /* 0x060fe20000001814 */
[----:B------:R1:W-:Y:S07]  /*89a0*/  MUFU.EX2 R164, R2 ;  /* 0x0000000200a47308 */ /* 0x0003ee0000000800 */
[C---:B------:R-:W-:Y:S01]  /*89b0*/  HMMA.16816.F32 R24, R104.reuse, R118, R24 ;  /* 0x000000766818723c */ /* 0x040fe20000001818 */
[----:B------:R-:W4:Y:S02]  /*89c0*/  LDSM.16.MT88.4 R116, [R186+0x5000] ;  /* 0x00500000ba74783b */ /* 0x000f240000004200 */
[----:B------:R-:W5:Y:S05]  /*89d0*/  MUFU.EX2 R163, R144 ;  /* 0x0000009000a37308 */ /* 0x000f6a0000000800 */
[C---:B------:R-:W-:Y:S08]  /*89e0*/  HMMA.16816.F32 R28, R104.reuse, R128, R28 ;  /* 0x00000080681c723c */ /* 0x040ff0000000181c */
[C---:B------:R-:W-:Y:S04]  /*89f0*/  HMMA.16816.F32 R32, R104.reuse, R130, R32 ;  /* 0x000000826820723c */ /* 0x040fe80000001820 */
[--C-:B-1----:R-:W-:Y:S02]  /*8a00*/  FFMA.FTZ R2, R159, c[0x0][0x2d0], -R145.reuse ;  /* 0x0000b4009f027a23 */ /* 0x102fe40000010891 */
[----:B------:R-:W-:Y:S02]  /*8a10*/  LDSM.16.MT88.4 R156, [R185+0x5800] ;  /* 0x00580000b99c783b */ /* 0x000fe40000004200 */
[C---:B------:R-:W-:Y:S01]  /*8a20*/  HMMA.16816.F32 R36, R104.reuse, R120, R36 ;  /* 0x000000786824723c */ /* 0x040fe20000001824 */
[----:B------:R1:W-:Y:S07]  /*8a30*/  MUFU.EX2 R162, R2 ;  /* 0x0000000200a27308 */ /* 0x0003ee0000000800 */
[C---:B------:R-:W-:Y:S01]  /*8a40*/  HMMA.16816.F32 R40, R104.reuse, R122, R40 ;  /* 0x0000007a6828723c */ /* 0x040fe20000001828 */
[----:B------:R-:W4:Y:S07]  /*8a50*/  LDSM.16.MT88.4 R120, [R189+0x5000] ;  /* 0x00500000bd78783b */ /* 0x000f2e0000004200 */
[C---:B------:R-:W-:Y:S08]  /*8a60*/  HMMA.16816.F32 R44, R104.reuse, R132, R44 ;  /* 0x00000084682c723c */ /* 0x040ff0000000182c */
[C---:B------:R-:W-:Y:S01]  /*8a70*/  HMMA.16816.F32 R48, R104.reuse, R134, R48 ;  /* 0x000000866830723c */ /* 0x040fe20000001830 */
[----:B------:R-:W-:Y:S03]  /*8a80*/  LDSM.16.MT88.4 R132, [R188+0x1800] ;  /* 0x00180000bc84783b */ /* 0x000fe60000004200 */
[--C-:B-1----:R-:W-:Y:S04]  /*8a90*/  FFMA.FTZ R2, R209, c[0x0][0x2d0], -R145.reuse ;  /* 0x0000b400d1027a23 */ /* 0x102fe80000010891 */
[C---:B------:R-:W-:Y:S01]  /*8aa0*/  HMMA.16816.F32 R52, R104.reuse, R136, R52 ;  /* 0x000000886834723c */ /* 0x040fe20000001834 */
[----:B------:R1:W1:Y:S06]  /*8ab0*/  MUFU.EX2 R161, R2 ;  /* 0x0000000200a17308 */ /* 0x00026c0000000800 */
[----:B--2---:R-:W-:Y:S01]  /*8ac0*/  F2FP.PACK_AB R136, R165, R166 ;  /* 0x000000a6a588723e */ /* 0x004fe200000000ff */
[C---:B------:R-:W-:Y:S07]  /*8ad0*/  HMMA.16816.F32 R56, R104.reuse, R138, R56 ;  /* 0x0000008a6838723c */ /* 0x040fee0000001838 */
[----:B-----5:R-:W-:Y:S01]  /*8ae0*/  F2FP.PACK_AB R138, R163, R164 ;  /* 0x000000a4a38a723e */ /* 0x020fe200000000ff */
[C---:B---3--:R-:W-:Y:S08]  /*8af0*/  HMMA.16816.F32 R60, R104.reuse, R108, R60 ;  /* 0x0000006c683c723c */ /* 0x048ff0000000183c */
[C---:B------:R-:W-:Y:S01]  /*8b00*/  HMMA.16816.F32 R64, R104.reuse, R110, R64 ;  /* 0x0000006e6840723c */ /* 0x040fe20000001840 */
[----:B------:R-:W2:Y:S03]  /*8b10*/  LDSM.16.MT88.4 R108, [R188+0x5000] ;  /* 0x00500000bc6c783b */ /* 0x000ea60000004200 */
[--C-:B-1----:R-:W-:Y:S01]  /*8b20*/  FFMA.FTZ R2, R210, c[0x0][0x2d0], -R145.reuse ;  /* 0x0000b400d2027a23 */ /* 0x102fe20000010891 */
[----:B------:R-:W-:Y:S01]  /*8b30*/  F2FP.PACK_AB R137, R161, R162 ;  /* 0x000000a2a189723e */ /* 0x000fe200000000ff */
[----:B------:R-:W-:Y:S02]  /*8b40*/  FFMA.FTZ R145, R103, c[0x0][0x2d0], -R145 ;  /* 0x0000b40067917a23 */ /* 0x000fe40000010891 */
[C---:B------:R-:W-:Y:S01]  /*8b50*/  HMMA.16816.F32 R68, R104.reuse, R112, R68 ;  /* 0x000000706844723c */ /* 0x040fe20000001844 */
[----:B------:R1:W-:Y:S07]  /*8b60*/  MUFU.EX2 R160, R2 ;  /* 0x0000000200a07308 */ /* 0x0003ee0000000800 */
[C---:B------:R-:W-:Y:S01]  /*8b70*/  HMMA.16816.F32 R72, R104.reuse, R114, R72 ;  /* 0x000000726848723c */ /* 0x040fe20000001848 */
[----:B------:R-:W3:Y:S02]  /*8b80*/  LDSM.16.MT88.4 R112, [R185+0x1800] ;  /* 0x00180000b970783b */ /* 0x000ee40000004200 */
[----:B------:R5:W2:Y:S05]  /*8b90*/  MUFU.EX2 R102, R145 ;  /* 0x0000009100667308 */ /* 0x000aaa0000000800 */
[C---:B----4-:R-:W-:Y:S08]  /*8ba0*/  HMMA.16816.F32 R76, R104.reuse, R116, R76 ;  /* 0x00000074684c723c */ /* 0x050ff0000000184c */
[C---:B------:R-:W-:Y:S01]  /*8bb0*/  HMMA.16816.F32 R80, R104.reuse, R118, R80 ;  /* 0x000000766850723c */ /* 0x040fe20000001850 */
[----:B------:R-:W4:Y:S03]  /*8bc0*/  LDSM.16.MT88.4 R116, [R186+0x1800] ;  /* 0x00180000ba74783b */ /* 0x000f260000004200 */
[----:B-1----:R-:W-:Y:S02]  /*8bd0*/  FFMA.FTZ R2, R3, R226, R217 ;  /* 0x000000e203027223 */ /* 0x002fe400000100d9 */
[----:B------:R-:W-:Y:S02]  /*8be0*/  FADD.FTZ R3, R162, R0 ;  /* 0x00000000a2037221 */ /* 0x000fe40000010000 */
[C---:B------:R-:W-:Y:S01]  /*8bf0*/  HMMA.16816.F32 R84, R104.reuse, R120, R84 ;  /* 0x000000786854723c */ /* 0x040fe20000001854 */
[----:B-----5:R-:W1:Y:S03]  /*8c00*/  LDSM.16.MT88.4 R144, [R186+0x3800] ;  /* 0x00380000ba90783b */ /* 0x020e660000004200 */
[----:B--2---:R-:W-:Y:S01]  /*8c10*/  F2FP.PACK_AB R139, R102, R160 ;  /* 0x000000a0668b723e */ /* 0x004fe200000000ff */
[----:B------:R-:W-:Y:S02]  /*8c20*/  FADD.FTZ R2, R218, R2 ;  /* 0x00000002da027221 */ /* 0x000fe40000010000 */
[----:B------:R-:W-:Y:S01]  /*8c30*/  FADD.FTZ R3, R161, R3 ;  /* 0x00000003a1037221 */ /* 0x000fe20000010000 */
[C---:B------:R-:W-:Y:S04]  /*8c40*/  HMMA.16816.F32 R88, R104.reuse, R122, R88 ;  /* 0x0000007a6858723c */ /* 0x040fe80000001858 */
[----:B------:R-:W-:Y:S04]  /*8c50*/  FADD.FTZ R2, R216, R2 ;  /* 0x00000002d8027221 */ /* 0x000fe80000010000 */
[C---:B------:R-:W-:Y:S04]  /*8c60*/  HMMA.16816.F32 R92, R104.reuse, R108, R92 ;  /* 0x0000006c685c723c */ /* 0x040fe8000000185c */
[----:B------:R-:W-:Y:S04]  /*8c70*/  FADD.FTZ R2, R215, R2 ;  /* 0x00000002d7027221 */ /* 0x000fe80000010000 */
[----:B------:R-:W-:Y:S04]  /*8c80*/  HMMA.16816.F32 R96, R104, R110, R96 ;  /* 0x0000006e6860723c */ /* 0x000fe80000001860 */
[----:B------:R-:W-:Y:S04]  /*8c90*/  FADD.FTZ R2, R183, R2 ;  /* 0x00000002b7027221 */ /* 0x000fe80000010000 */
[C---:B---3--:R-:W-:Y:S01]  /*8ca0*/  HMMA.16816.F32 R104, R136.reuse, R112, R4 ;  /* 0x000000708868723c */ /* 0x048fe20000001804 */
[----:B------:R-:W2:Y:S04]  /*8cb0*/  LDSM.16.MT88.4 R4, [R186+0x5800] ;  /* 0x00580000ba04783b */ /* 0x000ea80000004200 */
[----:B------:R-:W-:Y:S03]  /*8cc0*/  FADD.FTZ R2, R182, R2 ;  /* 0x00000002b6027221 */ /* 0x000fe60000010000 */
[C---:B------:R-:W-:Y:S01]  /*8cd0*/  HMMA.16816.F32 R108, R136.reuse, R114, R8 ;  /* 0x00000072886c723c */ /* 0x040fe20000001808 */
[----:B------:R-:W3:Y:S03]  /*8ce0*/  LDSM.16.MT88.4 R8, [R189+0x5800] ;  /* 0x00580000bd08783b */ /* 0x000ee60000004200 */
[----:B------:R-:W-:Y:S04]  /*8cf0*/  FADD.FTZ R2, R181, R2 ;  /* 0x00000002b5027221 */ /* 0x000fe80000010000 */
[C---:B----4-:R-:W-:Y:S01]  /*8d00*/  HMMA.16816.F32 R112, R136.reuse, R116, R12 ;  /* 0x000000748870723c */ /* 0x050fe2000000180c */
[----:B------:R-:W4:Y:S03]  /*8d10*/  LDSM.16.MT88.4 R12, [R188+0x5800] ;  /* 0x00580000bc0c783b */ /* 0x000f260000004200 */
[----:B------:R-:W-:Y:S04]  /*8d20*/  FADD.FTZ R2, R179, R2 ;  /* 0x00000002b3027221 */ /* 0x000fe80000010000 */
[C---:B------:R-:W-:Y:S04]  /*8d30*/  HMMA.16816.F32 R116, R136.reuse, R118, R16 ;  /* 0x000000768874723c */ /* 0x040fe80000001810 */
        /* <DEDUP_REMOVED lines=12> */
[----:B------:R-:W-:Y:S02]  /*8e00*/  FADD.FTZ R2, R164, R0 ;  /* 0x00000000a4027221 */ /* 0x000fe40000010000 */
[----:B------:R-:W-:Y:S01]  /*8e10*/  FADD.FTZ R0, R160, R3 ;  /* 0x00000003a0007221 */ /* 0x000fe20000010000 */
[----:B------:R-:W-:Y:S01]  /*8e20*/  MOV R3, R101 ;  /* 0x0000006500037202 */ /* 0x000fe20000000f00 */
[C---:B-1----:R-:W-:Y:S04]  /*8e30*/  HMMA.16816.F32 R44, R136.reuse, R144, R44 ;  /* 0x00000090882c723c */ /* 0x042fe8000000182c */
[----:B------:R-:W-:Y:S02]  /*8e40*/  FADD.FTZ R226, R163, R2 ;  /* 0x00000002a3e27221 */ /* 0x000fe40000010000 */
[----:B------:R-:W-:Y:S01]  /*8e50*/  FADD.FTZ R227, R102, R0 ;  /* 0x0000000066e37221 */ /* 0x000fe20000010000 */
[----:B------:R-:W-:Y:S01]  /*8e60*/  MOV R102, R100 ;  /* 0x0000006400667202 */ /* 0x000fe20000000f00 */
        /* <DEDUP_REMOVED lines=11> */
[C---:B----4-:R-:W-:Y:S08]  /*8f20*/  HMMA.16816.F32 R92, R136.reuse, R12, R92 ;  /* 0x0000000c885c723c */ /* 0x050ff0000000185c */
[----:B------:R-:W-:Y:S01]  /*8f30*/  HMMA.16816.F32 R96, R136, R14, R96 ;  /* 0x0000000e8860723c */ /* 0x000fe20000001860 */
[----:B------:R-:W-:-:S07]  /*8f40*/  @P0 BRA `(.L_x_897) ;  /* 0xffffcd6000000947 */ /* 0x000fce000383ffff */
.L_x_896:
[----:B------:R-:W-:-:S13]  /*8f50*/  ISETP.GE.AND P0, PT, R208, R225, PT ;  /* 0x000000e1d000720c */ /* 0x000fda0003f06270 */
[----:B------:R-:W-:Y:S05]  /*8f60*/  @!P0 BRA `(.L_x_898) ;  /* 0x00002d7000008947 */ /* 0x000fea0003800000 */
[----:B------:R-:W-:Y:S02]  /*8f70*/  MOV R103, R100 ;  /* 0x0000006400677202 */ /* 0x000fe40000000f00 */
[----:B------:R-:W-:Y:S02]  /*8f80*/  MOV R102, R101 ;  /* 0x0000006500667202 */ /* 0x000fe40000000f00 */
.L_x_899:
[----:B------:R-:W-:Y:S04]  /*8f90*/  DEPBAR.LE SB0, 0x0 ;  /* 0x000080000000791a */ /* 0x000fe80000000000 */
[----:B------:R-:W-:Y:S01]  /*8fa0*/  WARPSYNC 0xffffffff ;  /* 0xffffffff00007948 */ /* 0x000fe20003800000 */
[----:B------:R-:W-:Y:S01]  /*8fb0*/  BAR.SYNC.DEFER_BLOCKING 0x0 ;  /* 0x0000000000007b1d */ /* 0x000fe20000010000 */
[----:B------:R-:W-:Y:S01]  /*8fc0*/  SHF.R.S32.HI R0, RZ, 0x1f, R208 ;  /* 0x0000001fff007819 */ /* 0x000fe200000114d0 */
[----:B------:R-:W-:Y:S01]  /*8fd0*/  IMAD.WIDE.U32 R2, R208, c[0x0][0x208], RZ ;  /* 0x00008200d0027a25 */ /* 0x000fe200078e00ff */
[----:B------:R-:W-:Y:S02]  /*8fe0*/  MOV R16, c[0x0][0x20c] ;  /* 0x0000830000107a02 */ /* 0x000fe40000000f00 */
        /* <DEDUP_REMOVED lines=8> */
[----:B------:R-:W-:Y:S02]  /*9070*/  MOV R3, c[0x0][0x208] ;  /* 0x0000820000037a02 */ /* 0x000fe40000000f00 */
[----:B------:R-:W-:Y:S02]  /*9080*/  SHF.L.U64.HI R0, R2, 0x6, R0 ;  /* 0x0000000602007819 */ /* 0x000fe40000010200 */
[----:B------:R-:W-:Y:S02]  /*9090*/  LEA R2, P1, R3, R4, 0x5 ;  /* 0x0000000403027211 */ /* 0x000fe400078228ff */
[----:B------:R-:W-:Y:S01]  /*90a0*/  LEA R30, P6, R7, c[0x0][0x1f8], 0x1 ;  /* 0x00007e00071e7a11 */ /* 0x000fe200078c08ff */
[----:B------:R-:W-:Y:S01]  /*90b0*/  LDSM.16.M88.4 R32, [R191] ;  /* 0x00000000bf20783b */ /* 0x000fe20000000200 */
[----:B------:R-:W-:Y:S02]  /*90c0*/  LEA.HI.X R3, R3, R0, R16, 0x5, P1 ;  /* 0x0000000003037211 */ /* 0x000fe400008f2c10 */
[----:B------:R-:W-:Y:S02]  /*90d0*/  IADD3.X R14, R0, R224, RZ, P2, !PT ;  /* 0x000000e0000e7210 */ /* 0x000fe400017fe4ff */
[----:B------:R-:W-:Y:S02]  /*90e0*/  LEA R28, P2, R12, c[0x0][0x1f8], 0x1 ;  /* 0x00007e000c1c7a11 */ /* 0x000fe400078408ff */
[----:B------:R-:W-:Y:S01]  /*90f0*/  LEA.HI.X R31, R7, c[0x0][0x1fc], R14, 0x1, P6 ;  /* 0x00007f00071f7a11 */ /* 0x000fe200030f0c0e */
[----:B------:R-:W1:Y:S01]  /*9100*/  LDSM.16.M88.4 R8, [R184] ;  /* 0x00000000b808783b */ /* 0x000e620000000200 */
[----:B------:R-:W-:Y:S02]  /*9110*/  IADD3.X R15, R0, R13, RZ, P0, !PT ;  /* 0x0000000d000f7210 */ /* 0x000fe400007fe4ff */
[----:B------:R-:W-:Y:S02]  /*9120*/  IADD3 R6, P0, R222, 0x80, RZ ;  /* 0x00000080de067810 */ /* 0x000fe40007f1e0ff */
[----:B------:R-:W-:Y:S02]  /*9130*/  LEA.HI.X R29, R12, c[0x0][0x1fc], R15, 0x1, P2 ;  /* 0x00007f000c1d7a11 */ /* 0x000fe400010f0c0f */
[----:B------:R-:W-:Y:S01]  /*9140*/  IADD3 R4, P6, R4, R6, RZ ;  /* 0x0000000604047210 */ /* 0x000fe20007fde0ff */
[----:B------:R-:W2:Y:S01]  /*9150*/  LDSM.16.M88.4 R16, [R184+0x800] ;  /* 0x00080000b810783b */ /* 0x000ea20000000200 */
[----:B------:R-:W-:Y:S02]  /*9160*/  IADD3.X R7, RZ, R224, RZ, P0, !PT ;  /* 0x000000e0ff077210 */ /* 0x000fe400007fe4ff */
[----:B------:R-:W-:Y:S02]  /*9170*/  IADD3 R5, P2, R2, R5, RZ ;  /* 0x0000000502057210 */ /* 0x000fe40007f5e0ff */
[----:B------:R-:W-:Y:S02]  /*9180*/  IADD3.X R21, R0, R7, RZ, P6, !PT ;  /* 0x0000000700157210 */ /* 0x000fe400037fe4ff */
[----:B------:R-:W-:Y:S01]  /*9190*/  LEA R12, P6, R4, c[0x0][0x1f8], 0x1 ;  /* 0x00007e00040c7a11 */ /* 0x000fe200078c08ff */
[----:B------:R-:W3:Y:S01]  /*91a0*/  LDSM.16.M88.4 R24, [R184+0x1000] ;  /* 0x00100000b818783b */ /* 0x000ee20000000200 */
[C---:B------:R-:W-:Y:S02]  /*91b0*/  IADD3 R6, P0, R2.reuse, R6, RZ ;  /* 0x0000000602067210 */ /* 0x040fe40007f1e0ff */
[----:B------:R-:W-:Y:S02]  /*91c0*/  IADD3 R2, P1, R2, R222, RZ ;  /* 0x000000de02027210 */ /* 0x000fe40007f3e0ff */
[C---:B------:R-:W-:Y:S02]  /*91d0*/  IADD3.X R15, R3.reuse, R13, RZ, P2, !PT ;  /* 0x0000000d030f7210 */ /* 0x040fe400017fe4ff */
[----:B------:R-:W-:Y:S01]  /*91e0*/  LEA.HI.X R13, R4, c[0x0][0x1fc], R21, 0x1, P6 ;  /* 0x00007f00040d7a11 */ /* 0x000fe200030f0c15 */
[----:B------:R-:W4:Y:S01]  /*91f0*/  LDSM.16.M88.4 R136, [R184+0x1800] ;  /* 0x00180000b888783b */ /* 0x000f220000000200 */
[C---:B------:R-:W-:Y:S02]  /*9200*/  LEA R22, P2, R2.reuse, c[0x0][0x1f8], 0x1 ;  /* 0x00007e0002167a11 */ /* 0x040fe400078408ff */
[C---:B------:R-:W-:Y:S02]  /*9210*/  IADD3.X R0, R3.reuse, R7, RZ, P0, !PT ;  /* 0x0000000703007210 */ /* 0x040fe400007fe4ff */
[----:B------:R-:W-:Y:S02]  /*9220*/  IADD3.X R3, R3, R224, RZ, P1, !PT ;  /* 0x000000e003037210 */ /* 0x000fe40000ffe4ff */
[C---:B------:R-:W-:Y:S01]  /*9230*/  LEA R20, P1, R5.reuse, c[0x0][0x1f8], 0x1 ;  /* 0x00007e0005147a11 */ /* 0x040fe200078208ff */
[----:B------:R-:W-:Y:S01]  /*9240*/  LDSM.16.M88.4 R140, [R192] ;  /* 0x00000000c08c783b */ /* 0x000fe20000000200 */
[----:B------:R-:W-:Y:S02]  /*9250*/  LEA.HI.X R23, R2, c[0x0][0x1fc], R3, 0x1, P2 ;  /* 0x00007f0002177a11 */ /* 0x000fe400010f0c03 */
[----:B------:R-:W-:Y:S02]  /*9260*/  LEA.HI.X R21, R5, c[0x0][0x1fc], R15, 0x1, P1 ;  /* 0x00007f0005157a11 */ /* 0x000fe400008f0c0f */
[C---:B------:R-:W-:Y:S03]  /*9270*/  LEA R14, P0, R6.reuse, c[0x0][0x1f8], 0x1 ;  /* 0x00007e00060e7a11 */ /* 0x040fe600078008ff */
[----:B------:R-:W5:Y:S01]  /*9280*/  LDSM.16.M88.4 R144, [R195] ;  /* 0x00000000c390783b */ /* 0x000f620000000200 */
[----:B------:R-:W-:Y:S02]  /*9290*/  LEA.HI.X R15, R6, c[0x0][0x1fc], R0, 0x1, P0 ;  /* 0x00007f00060f7a11 */ /* 0x000fe400000f0c00 */
[C---:B-1----:R-:W-:Y:S03]  /*92a0*/  HMMA.16816.F32 R4, R32.reuse, R8, RZ ;  /* 0x000000082004723c */ /* 0x042fe600000018ff */
[C---:B------:R-:W-:Y:S02]  /*92b0*/  ISETP.GT.AND P0, PT, R208.reuse, R225, PT ;  /* 0x000000e1d000720c */ /* 0x040fe40003f04270 */
[----:B------:R-:W1:Y:S01]  /*92c0*/  LDSM.16.M88.4 R148, [R206] ;  /* 0x00000000ce94783b */ /* 0x000e620000000200 */
[----:B------:R-:W-:Y:S02]  /*92d0*/  IADD3 R208, R208, -0x1, RZ ;  /* 0xffffffffd0d07810 */ /* 0x000fe40007ffe0ff */
[C---:B------:R-:W-:Y:S05]  /*92e0*/  HMMA.16816.F32 R8, R32.reuse, R10, RZ ;  /* 0x0000000a2008723c */ /* 0x040fea00000018ff */
[----:B------:R-:W1:Y:S08]  /*92f0*/  LDSM.16.M88.4 R152, [R205] ;  /* 0x00000000cd98783b */ /* 0x000e700000000200 */
[----:B------:R-:W1:Y:S08]  /*9300*/  LDSM.16.M88.4 R156, [R204] ;  /* 0x00000000cc9c783b */ /* 0x000e700000000200 */
[----:B------:R-:W-:Y:S01]  /*9310*/  @!PT LDS RZ, [RZ] ;  /* 0x00000000fffff984 */ /* 0x000fe20000000800 */
[----:B------:R-:W-:Y:S01]  /*9320*/  @!PT LDS RZ, [RZ] ;  /* 0x00000000fffff984 */ /* 0x000fe20000000800 */
[----:B------:R-:W-:Y:S01]  /*9330*/  @!PT LDS RZ, [RZ] ;  /* 0x00000000fffff984 */ /* 0x000fe20000000800 */
[----:B------:R4:W-:Y:S08]  /*9340*/  LDGSTS.E.BYPASS.LTC128B.128 [R207+0x100], [R30.64], !P5 ;  /* 0x001000001ecf7fae */ /* 0x0009f0000e901d46 */
[----:B------:R4:W-:Y:S08]  /*9350*/  LDGSTS.E.BYPASS.LTC128B.128 [R207+0x2100], [R28.64], !P4 ;  /* 0x021000001ccf7fae */ /* 0x0009f0000e101d46 */
[----:B------:R2:W-:Y:S08]  /*9360*/  LDGSTS.E.BYPASS.LTC128B.128 [R207+0x4100], [R12.64], !P3 ;  /* 0x041000000ccf7fae */ /* 0x0005f0000d901d46 */
[----:B------:R3:W-:Y:S08]  /*9370*/  LDGSTS.E.BYPASS.LTC128B.128 [R207+0x1100], [R22.64], !P5 ;  /* 0x0110000016cf7fae */ /* 0x0007f0000e901d46 */
[----:B------:R3:W-:Y:S08]  /*9380*/  LDGSTS.E.BYPASS.LTC128B.128 [R207+0x3100], [R20.64], !P4 ;  /* 0x0310000014cf7fae */ /* 0x0007f0000e101d46 */
[----:B------:R2:W-:Y:S08]  /*9390*/  LDGSTS.E.BYPASS.LTC128B.128 [R207+0x5100], [R14.64], !P3 ;  /* 0x051000000ecf7fae */ /* 0x0005f0000d901d46 */
[----:B------:R-:W-:Y:S08]  /*93a0*/  LDSM.16.M88.4 R160, [R194] ;  /* 0x00000000c2a0783b */ /* 0x000ff00000000200 */
[----:B------:R-:W0:Y:S08]  /*93b0*/  LDGDEPBAR ;  /* 0x00000000000079af */ /* 0x000e300000000000 */
[----:B------:R-:W1:Y:S01]  /*93c0*/  LDSM.16.M88.4 R164, [R190] ;  /* 0x00000000bea4783b */ /* 0x000e620000000200 */
[C---:B--2---:R-:W-:Y:S07]  /*93d0*/  HMMA.16816.F32 R12, R32.reuse, R16, RZ ;  /* 0x00000010200c723c */ /* 0x044fee00000018ff */
[----:B------:R-:W-:Y:S01]  /*93e0*/  LDSM.16.M88.4 R168, [R190+0x1000] ;  /* 0x00100000bea8783b */ /* 0x000fe20000000200 */
[C---:B------:R-:W-:Y:S07]  /*93f0*/  HMMA.16816.F32 R16, R32.reuse, R18, RZ ;  /* 0x000000122010723c */ /* 0x040fee00000018ff */
[----:B------:R-:W-:Y:S01]  /*9400*/  LDSM.16.M88.4 R172, [R190+0x1800] ;  /* 0x00180000beac783b */ /* 0x000fe20000000200 */
[C---:B---3--:R-:W-:Y:S07]  /*9410*/  HMMA.16816.F32 R20, R32.reuse, R24, RZ ;  /* 0x000000182014723c */ /* 0x048fee00000018ff */
[----:B------:R-:W-:Y:S01]  /*9420*/  LDSM.16.M88.4 R176, [R193] ;  /* 0x00000000c1b0783b */ /* 0x000fe20000000200 */
[C---:B------:R-:W-:Y:S07]  /*9430*/  HMMA.16816.F32 R24, R32.reuse, R26, RZ ;  /* 0x0000001a2018723c */ /* 0x040fee00000018ff */
[----:B------:R-:W-:Y:S01]  /*9440*/  LDSM.16.M88.4 R180, [R187] ;  /* 0x00000000bbb4783b */ /* 0x000fe20000000200 */
[C---:B----4-:R-:W-:Y:S08]  /*9450*/  HMMA.16816.F32 R28, R32.reuse, R136, RZ ;  /* 0x00000088201c723c */ /* 0x050ff000000018ff */
[----:B------:R-:W-:Y:S01]  /*9460*/  HMMA.16816.F32 R32, R32, R138, RZ ;  /* 0x0000008a2020723c */ /* 0x000fe200000018ff */
[----:B------:R-:W2:Y:S07]  /*9470*/  LDSM.16.M88.4 R136, [R190+0x800] ;  /* 0x00080000be88783b */ /* 0x000eae0000000200 */
[C---:B-----5:R-:W-:Y:S08]  /*9480*/  HMMA.16816.F32 R4, R140.reuse, R144, R4 ;  /* 0x000000908c04723c */ /* 0x060ff00000001804 */
[C---:B------:R-:W-:Y:S01]  /*9490*/  HMMA.16816.F32 R8, R140.reuse, R146, R8 ;  /* 0x000000928c08723c */ /* 0x040fe20000001808 */
[----:B------:R-:W-:Y:S07]  /*94a0*/  LDSM.16.M88.4 R144, [R187+0x1000] ;  /* 0x00100000bb90783b */ /* 0x000fee0000000200 */
        /* <DEDUP_REMOVED lines=10> */
[----:B------:R-:W3:Y:S07]  /*9550*/  LDSM.16.M88.4 R156, [R184+0x2000] ;  /* 0x00200000b89c783b */ /* 0x000eee0000000200 */
        /* <DEDUP_REMOVED lines=62> */
[----:B------:R-:W2:Y:S07]  /*9940*/  LDSM.16.M88.4 R156, [R184+0x5800] ;  /* 0x00580000b89c783b */ /* 0x000eae0000000200 */
[C---:B-----5:R-:W-:Y:S01]  /*9950*/  HMMA.16816.F32 R4, R160.reuse, R164, R4 ;  /* 0x000000a4a004723c */ /* 0x060fe20000001804 */
[----:B------:R-:W5:Y:S07]  /*9960*/  LDSM.16.M88.4 R176, [R192+0x8000] ;  /* 0x00800000c0b0783b */ /* 0x000f6e0000000200 */
        /* <DEDUP_REMOVED lines=64> */
[----:B------:R-:W-:Y:S01]  /*9d70*/  @P0 IMAD.WIDE.U32 R6, R208, c[0x0][0x1e0], RZ ;  /* 0x00007800d0060a25 */ /* 0x000fe200078e00ff */
[----:B------:R1:W-:Y:S04]  /*9d80*/  MUFU.TANH R142, R0 ;  /* 0x00000000008e7308 */ /* 0x0003e80000002400 */
        /* <DEDUP_REMOVED lines=92> */
[----:B--2---:R-:W-:Y:S02]  /*a350*/  FMNMX.FTZ R101, R4, R5, !PT ;  /* 0x0000000504657209 */ /* 0x004fe40007810000 */
[----:B------:R-:W-:Y:S02]  /*a360*/  @P0 SHF.R.S32.HI R4, RZ, 0x1f, R208 ;  /* 0x0000001fff040819 */ /* 0x000fe400000114d0 */
[----:B------:R-:W-:Y:S01]  /*a370*/  @P0 MOV R5, c[0x0][0x1e0] ;  /* 0x0000780000050a02 */ /* 0x000fe20000000f00 */
[----:B------:R-:W-:Y:S01]  /*a380*/  FADD.FTZ R2, -R101, R102 ;  /* 0x0000006665027221 */ /* 0x000fe20000010100 */
[----:B-1----:R-:W-:Y:S03]  /*a390*/  FMNMX.FTZ R100, R0, R3, !PT ;  /* 0x0000000300647209 */ /* 0x002fe60007810000 */
[----:B------:R-:W-:Y:S02]  /*a3a0*/  FMUL.FTZ R0, R2, c[0x0][0x2d0] ;  /* 0x0000b40002007a20 */ /* 0x000fe40000410000 */
[----:B------:R-:W-:Y:S01]  /*a3b0*/  @P0 IMAD R3, R4, c[0x0][0x1e0], RZ ;  /* 0x0000780004030a24 */ /* 0x000fe200078e02ff */
[----:B------:R-:W-:Y:S01]  /*a3c0*/  @P0 SHF.L.U32 R4, R6, 0x6, RZ ;  /* 0x0000000606040819 */ /* 0x000fe200000006ff */
[----:B------:R1:W2:Y:S02]  /*a3d0*/  MUFU.EX2 R2, R0 ;  /* 0x0000000000027308 */ /* 0x0002a40000000800 */
[----:B------:R-:W-:Y:S05]  /*a3e0*/  @P0 IMAD R3, R208, c[0x0][0x1e4], R3 ;  /* 0x00007900d0030a24 */ /* 0x000fea00078e0203 */
[----:B------:R-:W-:Y:S02]  /*a3f0*/  @P0 IADD3 R3, R7, R3, RZ ;  /* 0x0000000307030210 */ /* 0x000fe40007ffe0ff */
[----:B------:R-:W-:Y:S02]  /*a400*/  @P0 IADD3 R7, P6, R4, R220, RZ ;  /* 0x000000dc04070210 */ /* 0x000fe40007fde0ff */
[----:B------:R-:W-:Y:S02]  /*a410*/  @P0 SHF.L.U64.HI R3, R6, 0x6, R3 ;  /* 0x0000000606030819 */ /* 0x000fe40000010203 */
[----:B------:R-:W-:Y:S02]  /*a420*/  @P0 LEA R6, P1, R5, R4, 0x5 ;  /* 0x0000000405060211 */ /* 0x000fe400078228ff */
[----:B------:R-:W-:Y:S02]  /*a430*/  @P0 LEA R18, P2, R7, c[0x0][0x1c8], 0x1 ;  /* 0x0000720007120a11 */ /* 0x000fe400078408ff */
[----:B------:R-:W-:Y:S02]  /*a440*/  @P0 LEA.HI.X R5, R5, R3, R8, 0x5, P1 ;  /* 0x0000000305050211 */ /* 0x000fe400008f2c08 */
[----:B------:R-:W-:Y:S01]  /*a450*/  @P0 IADD3 R10, P1, R220, 0x40, RZ ;  /* 0x00000040dc0a0810 */ /* 0x000fe20007f3e0ff */
[----:B-1----:R-:W-:Y:S02]  /*a460*/  FADD.FTZ R0, -R100, R103 ;  /* 0x0000006764007221 */ /* 0x002fe40000010100 */
[----:B------:R-:W-:Y:S02]  /*a470*/  FMUL.FTZ R103, R101, c[0x0][0x2d0] ;  /* 0x0000b40065677a20 */ /* 0x000fe40000410000 */
[----:B------:R-:W-:Y:S02]  /*a480*/  FMUL.FTZ R0, R0, c[0x0][0x2d0] ;  /* 0x0000b40000007a20 */ /* 0x000fe40000410000 */
[--C-:B------:R-:W-:Y:S02]  /*a490*/  FFMA.FTZ R9, R140, c[0x0][0x2d0], -R103.reuse ;  /* 0x0000b4008c097a23 */ /* 0x100fe40000010867 */
[--C-:B------:R-:W-:Y:S02]  /*a4a0*/  FFMA.FTZ R11, R141, c[0x0][0x2d0], -R103.reuse ;  /* 0x0000b4008d0b7a23 */ /* 0x100fe40000010867 */
[----:B------:R1:W-:Y:S01]  /*a4b0*/  MUFU.EX2 R214, R9 ;  /* 0x0000000900d67308 */ /* 0x0003e20000000800 */
[--C-:B------:R-:W-:Y:S02]  /*a4c0*/  FFMA.FTZ R15, R143, c[0x0][0x2d0], -R103.reuse ;  /* 0x0000b4008f0f7a23 */ /* 0x100fe40000010867 */
[----:B------:R-:W-:Y:S02]  /*a4d0*/  FFMA.FTZ R102, R138, c[0x0][0x2d0], -R103 ;  /* 0x0000b4008a667a23 */ /* 0x000fe40000010867 */
[C---:B--2---:R-:W-:Y:S02]  /*a4e0*/  FMUL.FTZ R24, R2.reuse, R124 ;  /* 0x0000007c02187220 */ /* 0x044fe40000410000 */
        /* <DEDUP_REMOVED lines=8> */
[----:B------:R3:W-:Y:S01]  /*a570*/  MUFU.EX2 R212, R15 ;  /* 0x0000000f00d47308 */ /* 0x0007e20000000800 */
[C---:B------:R-:W-:Y:S02]  /*a580*/  FMUL.FTZ R44, R2.reuse, R44 ;  /* 0x0000002c022c7220 */ /* 0x040fe40000410000 */
[C---:B------:R-:W-:Y:S01]  /*a590*/  FMUL.FTZ R45, R2.reuse, R45 ;  /* 0x0000002d022d7220 */ /* 0x040fe20000410000 */
[----:B-1----:R-:W-:Y:S01]  /*a5a0*/  @P0 IADD3.X R9, R3, R219, RZ, P6, !PT ;  /* 0x000000db03090210 */ /* 0x002fe200037fe4ff */
[C---:B------:R-:W-:Y:S02]  /*a5b0*/  FMUL.FTZ R48, R2.reuse, R48 ;  /* 0x0000003002307220 */ /* 0x040fe40000410000 */
[C---:B------:R-:W-:Y:S01]  /*a5c0*/  FMUL.FTZ R49, R2.reuse, R49 ;  /* 0x0000003102317220 */ /* 0x040fe20000410000 */
[----:B------:R-:W-:Y:S01]  /*a5d0*/  @P0 LEA.HI.X R19, R7, c[0x0][0x1cc], R9, 0x1, P2 ;  /* 0x0000730007130a11 */ /* 0x000fe200010f0c09 */
[----:B------:R-:W-:Y:S01]  /*a5e0*/  FMUL.FTZ R52, R2, R52 ;  /* 0x0000003402347220 */ /* 0x000fe20000410000 */
[----:B------:R-:W-:Y:S01]  /*a5f0*/  @P0 IADD3 R8, P2, R220, 0x80, RZ ;  /* 0x00000080dc080810 */ /* 0x000fe20007f5e0ff */
[----:B------:R1:W-:Y:S01]  /*a600*/  MUFU.EX2 R210, R102 ;  /* 0x0000006600d27308 */ /* 0x0003e20000000800 */
[----:B------:R-:W-:Y:S01]  /*a610*/  @P0 IADD3 R9, P6, R4, R10, RZ ;  /* 0x0000000a04090210 */ /* 0x000fe20007fde0ff */
[----:B------:R4:W-:Y:S01]  /*a620*/  @P0 LDGSTS.E.BYPASS.LTC128B.128 [R207+0x6100], [R18.64], !P5 ;  /* 0x0610000012cf0fae */ /* 0x0009e2000e901d46 */
[----:B------:R-:W-:Y:S01]  /*a630*/  @P0 IADD3.X R7, RZ, R219, RZ, P1, !PT ;  /* 0x000000dbff070210 */ /* 0x000fe20000ffe4ff */
[C---:B------:R-:W-:Y:S01]  /*a640*/  FMUL.FTZ R53, R2.reuse, R53 ;  /* 0x0000003502357220 */ /* 0x040fe20000410000 */
[----:B--2---:R-:W-:Y:S01]  /*a650*/  @P0 IADD3.X R11, RZ, R219, RZ, P2, !PT ;  /* 0x000000dbff0b0210 */ /* 0x004fe200017fe4ff */
[C---:B------:R-:W-:Y:S01]  /*a660*/  FMUL.FTZ R56, R2.reuse, R56 ;  /* 0x0000003802387220 */ /* 0x040fe20000410000 */
[----:B------:R-:W-:Y:S01]  /*a670*/  @P0 LEA R14, P2, R9, c[0x0][0x1c8], 0x1 ;  /* 0x00007200090e0a11 */ /* 0x000fe200078408ff */
[----:B------:R-:W-:Y:S01]  /*a680*/  FMUL.FTZ R57, R2, R57 ;  /* 0x0000003902397220 */ /* 0x000fe20000410000 */
[----:B------:R-:W-:Y:S01]  /*a690*/  @P0 IADD3.X R13, R3, R7, RZ, P6, !PT ;  /* 0x00000007030d0210 */ /* 0x000fe200037fe4ff */
[----:B------:R-:W4:Y:S01]  /*a6a0*/  MUFU.EX2 R0, R0 ;  /* 0x0000000000007308 */ /* 0x000f220000000800 */
[----:B------:R-:W-:Y:S01]  /*a6b0*/  @P0 IADD3 R4, P1, R4, R8, RZ ;  /* 0x0000000804040210 */ /* 0x000fe20007f3e0ff */
[C---:B------:R-:W-:Y:S01]  /*a6c0*/  FMUL.FTZ R60, R2.reuse, R60 ;  /* 0x0000003c023c7220 */ /* 0x040fe20000410000 */
[----:B---3--:R-:W-:Y:S01]  /*a6d0*/  @P0 LEA.HI.X R15, R9, c[0x0][0x1cc], R13, 0x1, P2 ;  /* 0x00007300090f0a11 */ /* 0x008fe200010f0c0d */
[----:B------:R-:W-:Y:S01]  /*a6e0*/  FMUL.FTZ R61, R2, R61 ;  /* 0x0000003d023d7220 */ /* 0x000fe20000410000 */
[----:B------:R-:W-:Y:S01]  /*a6f0*/  @P0 LEA R12, P6, R4, c[0x0][0x1c8], 0x1 ;  /* 0x00007200040c0a11 */ /* 0x000fe200078c08ff */
[----:B------:R-:W-:Y:S01]  /*a700*/  FMUL.FTZ R64, R2, R64 ;  /* 0x0000004002407220 */ /* 0x000fe20000410000 */
[----:B------:R-:W-:Y:S01]  /*a710*/  @P0 IADD3.X R3, R3, R11, RZ, P1, !PT ;  /* 0x0000000b03030210 */ /* 0x000fe20000ffe4ff */
[----:B------:R2:W-:Y:S01]  /*a720*/  @P0 LDGSTS.E.BYPASS.LTC128B.128 [R207+0x8100], [R14.64], !P4 ;  /* 0x081000000ecf0fae */ /* 0x0005e2000e101d46 */
[----:B------:R-:W-:Y:S01]  /*a730*/  @P0 IADD3 R9, P2, R6, R220, RZ ;  /* 0x000000dc06090210 */ /* 0x000fe20007f5e0ff */
[----:B------:R-:W-:Y:S01]  /*a740*/  FMUL.FTZ R65, R2, R65 ;  /* 0x0000004102417220 */ /* 0x000fe20000410000 */
[----:B------:R-:W-:Y:S01]  /*a750*/  @P0 LEA.HI.X R13, R4, c[0x0][0x1cc], R3, 0x1, P6 ;  /* 0x00007300040d0a11 */ /* 0x000fe200030f0c03 */
[--C-:B------:R-:W-:Y:S01]  /*a760*/  FFMA.FTZ R3, R142, c[0x0][0x2d0], -R103.reuse ;  /* 0x0000b4008e037a23 */ /* 0x100fe20000010867 */
[C---:B------:R-:W-:Y:S01]  /*a770*/  @P0 IADD3 R16, P6, R6.reuse, R10, RZ ;  /* 0x0000000a06100210 */ /* 0x040fe20007fde0ff */
[----:B-1----:R-:W-:Y:S01]  /*a780*/  FFMA.FTZ R102, R139, c[0x0][0x2d0], -R103 ;  /* 0x0000b4008b667a23 */ /* 0x002fe20000010867 */
[----:B------:R-:W-:Y:S01]  /*a790*/  @P0 IADD3 R10, P1, R6, R8, RZ ;  /* 0x00000008060a0210 */ /* 0x000fe20007f3e0ff */
[----:B------:R2:W-:Y:S01]  /*a7a0*/  @P0 LDGSTS.E.BYPASS.LTC128B.128 [R207+0xa100], [R12.64], !P3 ;  /* 0x0a1000000ccf0fae */ /* 0x0005e2000d901d46 */
[----:B------:R-:W-:Y:S01]  /*a7b0*/  @P0 IADD3.X R7, R5, R7, RZ, P6, !PT ;  /* 0x0000000705070210 */ /* 0x000fe200037fe4ff */
[----:B------:R1:W3:Y:S01]  /*a7c0*/  MUFU.EX2 R211, R3 ;  /* 0x0000000300d37308 */ /* 0x0002e20000000800 */
[----:B------:R-:W-:Y:S01]  /*a7d0*/  @P0 LEA R8, P6, R9, c[0x0][0x1c8], 0x1 ;  /* 0x0000720009080a11 */ /* 0x000fe200078c08ff */
[C---:B------:R-:W-:Y:S01]  /*a7e0*/  FMUL.FTZ R68, R2.reuse, R68 ;  /* 0x0000004402447220 */ /* 0x040fe20000410000 */
[C---:B------:R-:W-:Y:S01]  /*a7f0*/  @P0 IADD3.X R17, R5.reuse, R11, RZ, P1, !PT ;  /* 0x0000000b05110210 */ /* 0x040fe20000ffe4ff */
[----:B------:R-:W-:Y:S01]  /*a800*/  FMUL.FTZ R69, R2, R69 ;  /* 0x0000004502457220 */ /* 0x000fe20000410000 */
[----:B------:R-:W-:Y:S01]  /*a810*/  @P0 IADD3.X R5, R5, R219, RZ, P2, !PT ;  /* 0x000000db05050210 */ /* 0x000fe200017fe4ff */
[----:B----4-:R-:W-:Y:S01]  /*a820*/  FMUL.FTZ R18, R0, R118 ;  /* 0x0000007600127220 */ /* 0x010fe20000410000 */
[----:B------:R-:W-:Y:S01]  /*a830*/  @P0 LEA R6, P2, R16, c[0x0][0x1c8], 0x1 ;  /* 0x0000720010060a11 */ /* 0x000fe200078408ff */
[----:B------:R-:W-:Y:S01]  /*a840*/  FMUL.FTZ R19, R0, R119 ;  /* 0x0000007700137220 */ /* 0x000fe20000410000 */
[----:B------:R-:W-:Y:S01]  /*a850*/  @P0 LEA.HI.X R9, R9, c[0x0][0x1cc], R5, 0x1, P6 ;  /* 0x0000730009090a11 */ /* 0x000fe200030f0c05 */
[----:B------:R4:W-:Y:S01]  /*a860*/  MUFU.EX2 R209, R102 ;  /* 0x0000006600d17308 */ /* 0x0009e20000000800 */
[----:B------:R-:W-:Y:S01]  /*a870*/  @P0 LEA.HI.X R7, R16, c[0x0][0x1cc], R7, 0x1, P2 ;  /* 0x0000730010070a11 */ /* 0x000fe200010f0c07 */
[----:B------:R-:W-:Y:S01]  /*a880*/  FMUL.FTZ R16, R2, R116 ;  /* 0x0000007402107220 */ /* 0x000fe20000410000 */
[----:B------:R-:W-:Y:S01]  /*a890*/  @P0 LEA R4, P1, R10, c[0x0][0x1c8], 0x1 ;  /* 0x000072000a040a11 */ /* 0x000fe200078208ff */
[----:B------:R5:W-:Y:S01]  /*a8a0*/  @P0 LDGSTS.E.BYPASS.LTC128B.128 [R207+0x7100], [R8.64], !P5 ;  /* 0x0710000008cf0fae */ /* 0x000be2000e901d46 */
[----:B------:R-:W-:Y:S02]  /*a8b0*/  FMUL.FTZ R26, R0, R126 ;  /* 0x0000007e001a7220 */ /* 0x000fe40000410000 */
[----:B------:R-:W-:Y:S01]  /*a8c0*/  @P0 LEA.HI.X R5, R10, c[0x0][0x1cc], R17, 0x1, P1 ;  /* 0x000073000a050a11 */ /* 0x000fe200008f0c11 */
[----:B------:R-:W-:Y:S02]  /*a8d0*/  FMUL.FTZ R17, R2, R117 ;  /* 0x0000007502117220 */ /* 0x000fe40000410000 */
[C---:B------:R-:W-:Y:S02]  /*a8e0*/  FMUL.FTZ R27, R0.reuse, R127 ;  /* 0x0000007f001b7220 */ /* 0x040fe40000410000 */
[----:B------:R3:W-:Y:S01]  /*a8f0*/  @P0 LDGSTS.E.BYPASS.LTC128B.128 [R207+0x9100], [R6.64], !P4 ;  /* 0x0910000006cf0fae */ /* 0x0007e2000e101d46 */
[----:B------:R-:W-:Y:S02]  /*a900*/  FMUL.FTZ R34, R0, R134 ;  /* 0x0000008600227220 */ /* 0x000fe40000410000 */
[----:B-1----:R-:W-:Y:S02]  /*a910*/  FMUL.FTZ R3, R100, c[0x0][0x2d0] ;  /* 0x0000b40064037a20 */ /* 0x002fe40000410000 */
[----:B------:R-:W-:Y:S02]  /*a920*/  FMUL.FTZ R35, R0, R135 ;  /* 0x0000008700237220 */ /* 0x000fe40000410000 */
[--C-:B------:R-:W-:Y:S01]  /*a930*/  FFMA.FTZ R11, R147, c[0x0][0x2d0], -R3.reuse ;  /* 0x0000b400930b7a23 */ /* 0x100fe20000010803 */
[----:B------:R1:W-:Y:S01]  /*a940*/  @P0 LDGSTS.E.BYPASS.LTC128B.128 [R207+0xb100], [R4.64], !P3 ;  /* 0x0b10000004cf0fae */ /* 0x0003e2000d901d46 */
[--C-:B------:R-:W-:Y:S02]  /*a950*/  FFMA.FTZ R10, R146, c[0x0][0x2d0], -R3.reuse ;  /* 0x0000b400920a7a23 */ /* 0x100fe40000010803 */
[----:B------:R1:W-:Y:S01]  /*a960*/  MUFU.EX2 R177, R11 ;  /* 0x0000000b00b17308 */ /* 0x0003e20000000800 */
[--C-:B----4-:R-:W-:Y:S02]  /*a970*/  FFMA.FTZ R102, R148, c[0x0][0x2d0], -R3.reuse ;  /* 0x0000b40094667a23 */ /* 0x110fe40000010803 */
[C---:B------:R-:W-:Y:S02]  /*a980*/  FMUL.FTZ R38, R0.reuse, R38 ;  /* 0x0000002600267220 */ /* 0x040fe40000410000 */
[----:B--2---:R-:W2:Y:S01]  /*a990*/  LDSM.16.MT88.4 R12, [R185] ;  /* 0x00000000b90c783b */ /* 0x004ea20000004200 */
[----:B------:R-:W-:Y:S02]  /*a9a0*/  FMUL.FTZ R39, R0, R39 ;  /* 0x0000002700277220 */ /* 0x000fe40000410000 */
[--C-:B-----5:R-:W-:Y:S02]  /*a9b0*/  FFMA.FTZ R8, R144, c[0x0][0x2d0], -R3.reuse ;  /* 0x0000b40090087a23 */ /* 0x120fe40000010803 */
[----:B------:R-:W4:Y:S01]  /*a9c0*/  MUFU.EX2 R176, R10 ;  /* 0x0000000a00b07308 */ /* 0x000f220000000800 */
[----:B------:R-:W-:Y:S02]  /*a9d0*/  FMUL.FTZ R9, R2, R109 ;  /* 0x0000006d02097220 */ /* 0x000fe40000410000 */
[----:B------:R-:W5:Y:S01]  /*a9e0*/  LDSM.16.MT88.4 R20, [R186] ;  /* 0x00000000ba14783b */ /* 0x000f620000004200 */
[C---:B------:R-:W-:Y:S02]  /*a9f0*/  FMUL.FTZ R42, R0.reuse, R42 ;  /* 0x0000002a002a7220 */ /* 0x040fe40000410000 */
[C---:B---3--:R-:W-:Y:S01]  /*aa00*/  FMUL.FTZ R6, R0.reuse, R106 ;  /* 0x0000006a00067220 */ /* 0x048fe20000410000 */
[----:B------:R-:W-:Y:S01]  /*aa10*/  F2FP.PACK_AB R106, R211, R212 ;  /* 0x000000d4d36a723e */ /* 0x000fe200000000ff */
[C---:B------:R-:W-:Y:S02]  /*aa20*/  FMUL.FTZ R7, R0.reuse, R107 ;  /* 0x0000006b00077220 */ /* 0x040fe40000410000 */
[----:B------:R3:W-:Y:S01]  /*aa30*/  MUFU.EX2 R175, R8 ;  /* 0x0000000800af7308 */ /* 0x0007e20000000800 */
[----:B------:R-:W2:Y:S01]  /*aa40*/  LDSM.16.MT88.4 R28, [R189] ;  /* 0x00000000bd1c783b */ /* 0x000ea20000004200 */
[----:B------:R-:W-:Y:S02]  /*aa50*/  FMUL.FTZ R43, R0, R43 ;  /* 0x0000002b002b7220 */ /* 0x000fe40000410000 */
[--C-:B-1----:R-:W-:Y:S02]  /*aa60*/  FFMA.FTZ R4, R145, c[0x0][0x2d0], -R3.reuse ;  /* 0x0000b40091047a23 */ /* 0x102fe40000010803 */
[----:B------:R-:W-:Y:S02]  /*aa70*/  FMUL.FTZ R5, R2, R105 ;  /* 0x0000006902057220 */ /* 0x000fe40000410000 */
[C---:B------:R-:W-:Y:S01]  /*aa80*/  FMUL.FTZ R11, R0.reuse, R111 ;  /* 0x0000006f000b7220 */ /* 0x040fe20000410000 */
[----:B------:R-:W-:Y:S01]  /*aa90*/  LDSM.16.MT88.4 R116, [R186+0x2000] ;  /* 0x00200000ba74783b */ /* 0x000fe20000004200 */
[----:B------:R-:W1:Y:S01]  /*aaa0*/  MUFU.EX2 R174, R4 ;  /* 0x0000000400ae7308 */ /* 0x000e620000000800 */
[C---:B------:R-:W-:Y:S02]  /*aab0*/  FMUL.FTZ R46, R0.reuse, R46 ;  /* 0x0000002e002e7220 */ /* 0x040fe40000410000 */
[----:B------:R-:W-:Y:S01]  /*aac0*/  FMUL.FTZ R47, R0, R47 ;  /* 0x0000002f002f7220 */ /* 0x000fe20000410000 */
[----:B----4-:R-:W-:Y:S01]  /*aad0*/  F2FP.PACK_AB R105, R176, R177 ;  /* 0x000000b1b069723e */ /* 0x010fe200000000ff */
[C---:B------:R-:W-:Y:S02]  /*aae0*/  FMUL.FTZ R10, R0.reuse, R110 ;  /* 0x0000006e000a7220 */ /* 0x040fe40000410000 */
[----:B------:R-:W-:Y:S01]  /*aaf0*/  LDSM.16.MT88.4 R124, [R188+0x800] ;  /* 0x00080000bc7c783b */ /* 0x000fe20000004200 */
[C---:B------:R-:W-:Y:S02]  /*ab00*/  FMUL.FTZ R50, R0.reuse, R50 ;  /* 0x0000003200327220 */ /* 0x040fe40000410000 */
[----:B------:R4:W4:Y:S01]  /*ab10*/  MUFU.EX2 R173, R102 ;  /* 0x0000006600ad7308 */ /* 0x0009220000000800 */
[C---:B------:R-:W-:Y:S02]  /*ab20*/  FMUL.FTZ R51, R0.reuse, R51 ;  /* 0x0000003300337220 */ /* 0x040fe40000410000 */
[----:B------:R-:W-:Y:S02]  /*ab30*/  FMUL.FTZ R54, R0, R54 ;  /* 0x0000003600367220 */ /* 0x000fe40000410000 */
[----:B---3--:R-:W-:Y:S01]  /*ab40*/  FMUL.FTZ R8, R2, R108 ;  /* 0x0000006c02087220 */ /* 0x008fe20000410000 */
[----:B------:R-:W-:Y:S01]  /*ab50*/  LDSM.16.MT88.4 R132, [R186+0x2800] ;  /* 0x00280000ba84783b */ /* 0x000fe20000004200 */
[C---:B------:R-:W-:Y:S02]  /*ab60*/  FMUL.FTZ R55, R0.reuse, R55 ;  /* 0x0000003700377220 */ /* 0x040fe40000410000 */
[C---:B------:R-:W-:Y:S02]  /*ab70*/  FMUL.FTZ R58, R0.reuse, R58 ;  /* 0x0000003a003a7220 */ /* 0x040fe40000410000 */
[C---:B------:R-:W-:Y:S02]  /*ab80*/  FMUL.FTZ R59, R0.reuse, R59 ;  /* 0x0000003b003b7220 */ /* 0x040fe40000410000 */
[----:B------:R-:W-:Y:S01]  /*ab90*/  FMUL.FTZ R62, R0, R62 ;  /* 0x0000003e003e7220 */ /* 0x000fe20000410000 */
[----:B-1----:R-:W-:Y:S01]  /*aba0*/  F2FP.PACK_AB R107, R174, R175 ;  /* 0x000000afae6b723e */ /* 0x002fe200000000ff */
[----:B------:R-:W-:Y:S01]  /*abb0*/  FMUL.FTZ R4, R2, R104 ;  /* 0x0000006802047220 */ /* 0x000fe20000410000 */
[----:B------:R-:W-:Y:S01]  /*abc0*/  F2FP.PACK_AB R104, R213, R214 ;  /* 0x000000d6d568723e */ /* 0x000fe200000000ff */
[----:B------:R-:W1:Y:S01]  /*abd0*/  LDSM.16.MT88.4 R108, [R188] ;  /* 0x00000000bc6c783b */ /* 0x000e620000004200 */
[C---:B------:R-:W-:Y:S02]  /*abe0*/  FMUL.FTZ R63, R0.reuse, R63 ;  /* 0x0000003f003f7220 */ /* 0x040fe40000410000 */
[C---:B------:R-:W-:Y:S02]  /*abf0*/  FMUL.FTZ R66, R0.reuse, R66 ;  /* 0x0000004200427220 */ /* 0x040fe40000410000 */
[----:B------:R-:W-:Y:S01]  /*ac00*/  FMUL.FTZ R67, R0, R67 ;  /* 0x0000004300437220 */ /* 0x000fe20000410000 */
[C---:B--2---:R-:W-:Y:S02]  /*ac10*/  HMMA.16816.F32 R4, R104.reuse, R12, R4 ;  /* 0x0000000c6804723c */ /* 0x044fe40000001804 */
[----:B------:R-:W-:Y:S03]  /*ac20*/  LDSM.16.MT88.4 R140, [R189+0x2800] ;  /* 0x00280000bd8c783b */ /* 0x000fe60000004200 */
[----:B----4-:R-:W-:Y:S02]  /*ac30*/  FFMA.FTZ R102, R149, c[0x0][0x2d0], -R3 ;  /* 0x0000b40095667a23 */ /* 0x010fe40000010803 */
[C---:B------:R-:W-:Y:S01]  /*ac40*/  FMUL.FTZ R12, R2.reuse, R112 ;  /* 0x00000070020c7220 */ /* 0x040fe20000410000 */
[C---:B------:R-:W-:Y:S01]  /*ac50*/  HMMA.16816.F32 R8, R104.reuse, R14, R8 ;  /* 0x0000000e6808723c */ /* 0x040fe20000001808 */
[----:B------:R2:W3:Y:S01]  /*ac60*/  MUFU.EX2 R172, R102 ;  /* 0x0000006600ac7308 */ /* 0x0004e20000000800 */
[----:B------:R-:W-:Y:S02]  /*ac70*/  LDSM.16.MT88.4 R144, [R186+0x3800] ;  /* 0x00380000ba90783b */ /* 0x000fe40000004200 */
[----:B------:R-:W-:Y:S02]  /*ac80*/  FMUL.FTZ R13, R2, R113 ;  /* 0x00000071020d7220 */ /* 0x000fe40000410000 */
[C---:B------:R-:W-:Y:S02]  /*ac90*/  FMUL.FTZ R70, R0.reuse, R70 ;  /* 0x0000004600467220 */ /* 0x040fe40000410000 */
[C---:B------:R-:W-:Y:S02]  /*aca0*/  FMUL.FTZ R14, R0.reuse, R114 ;  /* 0x00000072000e7220 */ /* 0x040fe40000410000 */
[----:B------:R-:W0:Y:S02]  /*acb0*/  LDGDEPBAR ;  /* 0x00000000000079af */ /* 0x000e240000000000 */
[C---:B------:R-:W-:Y:S02]  /*acc0*/  FMUL.FTZ R15, R0.reuse, R115 ;  /* 0x00000073000f7220 */ /* 0x040fe40000410000 */
[----:B------:R-:W-:Y:S02]  /*acd0*/  FMUL.FTZ R71, R0, R71 ;  /* 0x0000004700477220 */ /* 0x000fe40000410000 */
[C---:B------:R-:W-:Y:S02]  /*ace0*/  FMUL.FTZ R72, R2.reuse, R72 ;  /* 0x0000004802487220 */ /* 0x040fe40000410000 */
[----:B------:R-:W4:Y:S01]  /*acf0*/  LDSM.16.MT88.4 R112, [R185+0x2000] ;  /* 0x00200000b970783b */ /* 0x000f220000004200 */
[C---:B-----5:R-:W-:Y:S03]  /*ad00*/  HMMA.16816.F32 R12, R104.reuse, R20, R12 ;  /* 0x00000014680c723c */ /* 0x060fe6000000180c */
[----:B------:R-:W-:Y:S02]  /*ad10*/  FMUL.FTZ R73, R2, R73 ;  /* 0x0000004902497220 */ /* 0x000fe40000410000 */
[----:B------:R-:W-:Y:S02]  /*ad20*/  FMUL.FTZ R74, R0, R74 ;  /* 0x0000004a004a7220 */ /* 0x000fe40000410000 */
[C---:B------:R-:W-:Y:S01]  /*ad30*/  FMUL.FTZ R20, R2.reuse, R120 ;  /* 0x0000007802147220 */ /* 0x040fe20000410000 */
[C---:B------:R-:W-:Y:S04]  /*ad40*/  HMMA.16816.F32 R16, R104.reuse, R22, R16 ;  /* 0x000000166810723c */ /* 0x040fe80000001810 */
[----:B------:R-:W-:Y:S02]  /*ad50*/  FMUL.FTZ R21, R2, R121 ;  /* 0x0000007902157220 */ /* 0x000fe40000410000 */
[--C-:B--2---:R-:W-:Y:S02]  /*ad60*/  FFMA.FTZ R102, R150, c[0x0][0x2d0], -R103.reuse ;  /* 0x0000b40096667a23 */ /* 0x104fe40000010867 */
[C---:B------:R-:W-:Y:S02]  /*ad70*/  FMUL.FTZ R22, R0.reuse, R122 ;  /* 0x0000007a00167220 */ /* 0x040fe40000410000 */
[----:B------:R2:W5:Y:S02]  /*ad80*/  MUFU.EX2 R183, R102 ;  /* 0x0000006600b77308 */ /* 0x0005640000000800 */
[C---:B------:R-:W-:Y:S02]  /*ad90*/  FMUL.FTZ R23, R0.reuse, R123 ;  /* 0x0000007b00177220 */ /* 0x040fe40000410000 */
[----:B------:R-:W-:Y:S01]  /*ada0*/  LDSM.16.MT88.4 R120, [R189+0x800] ;  /* 0x00080000bd78783b */ /* 0x000fe20000004200 */
[----:B------:R-:W-:Y:S02]  /*adb0*/  FMUL.FTZ R75, R0, R75 ;  /* 0x0000004b004b7220 */ /* 0x000fe40000410000 */
[C---:B------:R-:W-:Y:S02]  /*adc0*/  FMUL.FTZ R76, R2.reuse, R76 ;  /* 0x0000004c024c7220 */ /* 0x040fe40000410000 */
[C---:B------:R-:W-:Y:S03]  /*add0*/  HMMA.16816.F32 R20, R104.reuse, R28, R20 ;  /* 0x0000001c6814723c */ /* 0x040fe60000001814 */
[----:B------:R-:W-:Y:S02]  /*ade0*/  FMUL.FTZ R77, R2, R77 ;  /* 0x0000004d024d7220 */ /* 0x000fe40000410000 */
        /* <DEDUP_REMOVED lines=8> */
[----:B--2---:R-:W-:Y:S02]  /*ae70*/  FFMA.FTZ R102, R151, c[0x0][0x2d0], -R103 ;  /* 0x0000b40097667a23 */ /* 0x004fe40000010867 */
[C---:B------:R-:W-:Y:S02]  /*ae80*/  FMUL.FTZ R80, R2.reuse, R80 ;  /* 0x0000005002507220 */ /* 0x040fe40000410000 */
[C---:B-1----:R-:W-:Y:S01]  /*ae90*/  HMMA.16816.F32 R28, R104.reuse, R108, R28 ;  /* 0x0000006c681c723c */ /* 0x042fe2000000181c */
[----:B------:R1:W-:Y:S02]  /*aea0*/  MUFU.EX2 R182, R102 ;  /* 0x0000006600b67308 */ /* 0x0003e40000000800 */
[----:B------:R-:W-:Y:S01]  /*aeb0*/  LDSM.16.MT88.4 R148, [R189+0x3800] ;  /* 0x00380000bd94783b */ /* 0x000fe20000004200 */
[----:B------:R-:W-:Y:S02]  /*aec0*/  FMUL.FTZ R81, R2, R81 ;  /* 0x0000005102517220 */ /* 0x000fe40000410000 */
[C---:B------:R-:W-:Y:S02]  /*aed0*/  FMUL.FTZ R82, R0.reuse, R82 ;  /* 0x0000005200527220 */ /* 0x040fe40000410000 */
[C---:B------:R-:W-:Y:S03]  /*aee0*/  HMMA.16816.F32 R32, R104.reuse, R110, R32 ;  /* 0x0000006e6820723c */ /* 0x040fe60000001820 */
[----:B------:R-:W2:Y:S01]  /*aef0*/  LDSM.16.MT88.4 R108, [R189+0x2000] ;  /* 0x00200000bd6c783b */ /* 0x000ea20000004200 */
[----:B------:R-:W-:Y:S02]  /*af00*/  FMUL.FTZ R83, R0, R83 ;  /* 0x0000005300537220 */ /* 0x000fe40000410000 */
[C---:B------:R-:W-:Y:S02]  /*af10*/  FMUL.FTZ R84, R2.reuse, R84 ;  /* 0x0000005402547220 */ /* 0x040fe40000410000 */
[C---:B----4-:R-:W-:Y:S04]  /*af20*/  HMMA.16816.F32 R36, R104.reuse, R112, R36 ;  /* 0x000000706824723c */ /* 0x050fe80000001824 */
[----:B------:R-:W-:Y:S02]  /*af30*/  FMUL.FTZ R85, R2, R85 ;  /* 0x0000005502557220 */ /* 0x000fe40000410000 */
[----:B------:R-:W-:Y:S02]  /*af40*/  FMUL.FTZ R86, R0, R86 ;  /* 0x0000005600567220 */ /* 0x000fe40000410000 */
[C---:B------:R-:W-:Y:S01]  /*af50*/  HMMA.16816.F32 R40, R104.reuse, R114, R40 ;  /* 0x000000726828723c */ /* 0x040fe20000001828 */
[----:B------:R-:W4:Y:S03]  /*af60*/  LDSM.16.MT88.4 R112, [R188+0x2000] ;  /* 0x00200000bc70783b */ /* 0x000f260000004200 */
[--C-:B-1----:R-:W-:Y:S02]  /*af70*/  FFMA.FTZ R102, R152, c[0x0][0x2d0], -R3.reuse ;  /* 0x0000b40098667a23 */ /* 0x102fe40000010803 */
[----:B------:R-:W-:Y:S02]  /*af80*/  FMUL.FTZ R87, R0, R87 ;  /* 0x0000005700577220 */ /* 0x000fe40000410000 */
[C---:B------:R-:W-:Y:S01]  /*af90*/  HMMA.16816.F32 R44, R104.reuse, R116, R44 ;  /* 0x00000074682c723c */ /* 0x040fe2000000182c */
[----:B------:R1:W1:Y:S03]  /*afa0*/  MUFU.EX2 R171, R102 ;  /* 0x0000006600ab7308 */ /* 0x0002660000000800 */
[C---:B------:R-:W-:Y:S02]  /*afb0*/  FMUL.FTZ R88, R2.reuse, R88 ;  /* 0x0000005802587220 */ /* 0x040fe40000410000 */
[----:B------:R-:W-:Y:S02]  /*afc0*/  FMUL.FTZ R89, R2, R89 ;  /* 0x0000005902597220 */ /* 0x000fe40000410000 */
[C---:B------:R-:W-:Y:S01]  /*afd0*/  HMMA.16816.F32 R48, R104.reuse, R118, R48 ;  /* 0x000000766830723c */ /* 0x040fe20000001830 */
[----:B------:R-:W3:Y:S03]  /*afe0*/  LDSM.16.MT88.4 R116, [R185+0x4000] ;  /* 0x00400000b974783b */ /* 0x000ee60000004200 */
[C---:B------:R-:W-:Y:S02]  /*aff0*/  FMUL.FTZ R90, R0.reuse, R90 ;  /* 0x0000005a005a7220 */ /* 0x040fe40000410000 */
[----:B------:R-:W-:Y:S02]  /*b000*/  FMUL.FTZ R91, R0, R91 ;  /* 0x0000005b005b7220 */ /* 0x000fe40000410000 */
[C---:B------:R-:W-:Y:S01]  /*b010*/  FMUL.FTZ R92, R2.reuse, R92 ;  /* 0x0000005c025c7220 */ /* 0x040fe20000410000 */
[C---:B--2---:R-:W-:Y:S03]  /*b020*/  HMMA.16816.F32 R52, R104.reuse, R108, R52 ;  /* 0x0000006c6834723c */ /* 0x044fe60000001834 */
[----:B------:R-:W-:Y:S02]  /*b030*/  FMUL.FTZ R93, R2, R93 ;  /* 0x0000005d025d7220 */ /* 0x000fe40000410000 */
[C---:B------:R-:W-:Y:S02]  /*b040*/  FMUL.FTZ R94, R0.reuse, R94 ;  /* 0x0000005e005e7220 */ /* 0x040fe40000410000 */
[----:B-1----:R-:W-:Y:S01]  /*b050*/  FFMA.FTZ R102, R153, c[0x0][0x2d0], -R3 ;  /* 0x0000b40099667a23 */ /* 0x002fe20000010803 */
[C---:B------:R-:W-:Y:S01]  /*b060*/  HMMA.16816.F32 R56, R104.reuse, R110, R56 ;  /* 0x0000006e6838723c */ /* 0x040fe20000001838 */
[----:B------:R-:W1:Y:S02]  /*b070*/  LDSM.16.MT88.4 R108, [R186+0x4000] ;  /* 0x00400000ba6c783b */ /* 0x000e640000004200 */
[----:B------:R2:W1:Y:S01]  /*b080*/  MUFU.EX2 R170, R102 ;  /* 0x0000006600aa7308 */ /* 0x0004620000000800 */
[----:B------:R-:W-:Y:S02]  /*b090*/  FMUL.FTZ R95, R0, R95 ;  /* 0x0000005f005f7220 */ /* 0x000fe40000410000 */
[C---:B------:R-:W-:Y:S02]  /*b0a0*/  FMUL.FTZ R96, R2.reuse, R96 ;  /* 0x0000006002607220 */ /* 0x040fe40000410000 */
[C---:B----4-:R-:W-:Y:S04]  /*b0b0*/  HMMA.16816.F32 R60, R104.reuse, R112, R60 ;  /* 0x00000070683c723c */ /* 0x050fe8000000183c */
[----:B------:R-:W-:Y:S02]  /*b0c0*/  FMUL.FTZ R97, R2, R97 ;  /* 0x0000006102617220 */ /* 0x000fe40000410000 */
[C---:B------:R-:W-:Y:S02]  /*b0d0*/  FMUL.FTZ R98, R0.reuse, R98 ;  /* 0x0000006200627220 */ /* 0x040fe40000410000 */
[C---:B------:R-:W-:Y:S01]  /*b0e0*/  HMMA.16816.F32 R64, R104.reuse, R114, R64 ;  /* 0x000000726840723c */ /* 0x040fe20000001840 */
[----:B------:R-:W4:Y:S03]  /*b0f0*/  LDSM.16.MT88.4 R112, [R189+0x4000] ;  /* 0x00400000bd70783b */ /* 0x000f260000004200 */
[----:B------:R-:W-:Y:S02]  /*b100*/  FMUL.FTZ R99, R0, R99 ;  /* 0x0000006300637220 */ /* 0x000fe40000410000 */
[----:B------:R-:W-:Y:S02]  /*b110*/  FFMA.FTZ R2, R2, R226, R214 ;  /* 0x000000e202027223 */ /* 0x000fe400000100d6 */
[C---:B---3--:R-:W-:Y:S04]  /*b120*/  HMMA.16816.F32 R68, R104.reuse, R116, R68 ;  /* 0x000000746844723c */ /* 0x048fe80000001844 */
[----:B--2---:R-:W-:Y:S02]  /*b130*/  FFMA.FTZ R102, R154, c[0x0][0x2d0], -R103 ;  /* 0x0000b4009a667a23 */ /* 0x004fe40000010867 */
[----:B------:R-:W-:Y:S02]  /*b140*/  FFMA.FTZ R0, R0, R227, R177 ;  /* 0x000000e300007223 */ /* 0x000fe400000100b1 */
[C---:B------:R-:W-:Y:S01]  /*b150*/  HMMA.16816.F32 R72, R104.reuse, R118, R72 ;  /* 0x000000766848723c */ /* 0x040fe20000001848 */
[----:B------:R-:W2:Y:S01]  /*b160*/  LDSM.16.MT88.4 R116, [R188+0x4000] ;  /* 0x00400000bc74783b */ /* 0x000ea20000004200 */
[----:B------:R3:W2:Y:S02]  /*b170*/  MUFU.EX2 R181, R102 ;  /* 0x0000006600b57308 */ /* 0x0006a40000000800 */
[----:B------:R-:W-:Y:S02]  /*b180*/  FADD.FTZ R2, R213, R2 ;  /* 0x00000002d5027221 */ /* 0x000fe40000010000 */
[----:B------:R-:W-:Y:S02]  /*b190*/  FADD.FTZ R0, R176, R0 ;  /* 0x00000000b0007221 */ /* 0x000fe40000010000 */
[----:B------:R-:W-:Y:S01]  /*b1a0*/  FADD.FTZ R2, R212, R2 ;  /* 0x00000002d4027221 */ /* 0x000fe20000010000 */
[C---:B-1----:R-:W-:Y:S03]  /*b1b0*/  HMMA.16816.F32 R76, R104.reuse, R108, R76 ;  /* 0x0000006c684c723c */ /* 0x042fe6000000184c */
[----:B------:R-:W-:Y:S02]  /*b1c0*/  FADD.FTZ R0, R175, R0 ;  /* 0x00000000af007221 */ /* 0x000fe40000010000 */
[----:B------:R-:W-:Y:S02]  /*b1d0*/  FADD.FTZ R2, R211, R2 ;  /* 0x00000002d3027221 */ /* 0x000fe40000010000 */
[----:B------:R-:W-:Y:S01]  /*b1e0*/  FADD.FTZ R0, R174, R0 ;  /* 0x00000000ae007221 */ /* 0x000fe20000010000 */
[C---:B------:R-:W-:Y:S01]  /*b1f0*/  HMMA.16816.F32 R80, R104.reuse, R110, R80 ;  /* 0x0000006e6850723c */ /* 0x040fe20000001850 */
[----:B------:R-:W1:Y:S03]  /*b200*/  LDSM.16.MT88.4 R108, [R185+0x800] ;  /* 0x00080000b96c783b */ /* 0x000e660000004200 */
[----:B------:R-:W-:Y:S02]  /*b210*/  FADD.FTZ R2, R210, R2 ;  /* 0x00000002d2027221 */ /* 0x000fe40000010000 */
[----:B------:R-:W-:Y:S02]  /*b220*/  FADD.FTZ R0, R173, R0 ;  /* 0x00000000ad007221 */ /* 0x000fe40000010000 */
[C---:B----4-:R-:W-:Y:S04]  /*b230*/  HMMA.16816.F32 R84, R104.reuse, R112, R84 ;  /* 0x000000706854723c */ /* 0x050fe80000001854 */
[----:B---3--:R-:W-:Y:S02]  /*b240*/  FFMA.FTZ R102, R155, c[0x0][0x2d0], -R103 ;  /* 0x0000b4009b667a23 */ /* 0x008fe40000010867 */
[----:B------:R-:W-:Y:S01]  /*b250*/  LDSM.16.MT88.4 R152, [R188+0x3800] ;  /* 0x00380000bc98783b */ /* 0x000fe20000004200 */
[----:B------:R-:W-:Y:S01]  /*b260*/  FADD.FTZ R2, R209, R2 ;  /* 0x00000002d1027221 */ /* 0x000fe20000010000 */
[C---:B------:R-:W-:Y:S01]  /*b270*/  HMMA.16816.F32 R88, R104.reuse, R114, R88 ;  /* 0x000000726858723c */ /* 0x040fe20000001858 */
[----:B------:R3:W4:Y:S03]  /*b280*/  MUFU.EX2 R180, R102 ;  /* 0x0000006600b47308 */ /* 0x0007260000000800 */
[----:B------:R-:W-:Y:S02]  /*b290*/  FADD.FTZ R0, R172, R0 ;  /* 0x00000000ac007221 */ /* 0x000fe40000010000 */
[----:B------:R-:W1:Y:S01]  /*b2a0*/  LDSM.16.MT88.4 R112, [R186+0x800] ;  /* 0x00080000ba70783b */ /* 0x000e620000004200 */
[----:B-----5:R-:W-:Y:S01]  /*b2b0*/  FADD.FTZ R2, R183, R2 ;  /* 0x00000002b7027221 */ /* 0x020fe20000010000 */
[C---:B--2---:R-:W-:Y:S04]  /*b2c0*/  HMMA.16816.F32 R92, R104.reuse, R116, R92 ;  /* 0x00000074685c723c */ /* 0x044fe8000000185c */
[----:B------:R-:W-:Y:S02]  /*b2d0*/  FADD.FTZ R0, R171, R0 ;  /* 0x00000000ab007221 */ /* 0x000fe40000010000 */
[----:B------:R-:W-:Y:S02]  /*b2e0*/  FADD.FTZ R2, R182, R2 ;  /* 0x00000002b6027221 */ /* 0x000fe40000010000 */
[----:B------:R-:W-:Y:S01]  /*b2f0*/  HMMA.16816.F32 R96, R104, R118, R96 ;  /* 0x000000766860723c */ /* 0x000fe20000001860 */
[----:B------:R-:W2:Y:S03]  /*b300*/  LDSM.16.MT88.4 R116, [R188+0x2800] ;  /* 0x00280000bc74783b */ /* 0x000ea60000004200 */
[----:B------:R-:W-:Y:S02]  /*b310*/  FADD.FTZ R0, R170, R0 ;  /* 0x00000000aa007221 */ /* 0x000fe40000010000 */
[----:B------:R-:W-:Y:S01]  /*b320*/  FADD.FTZ R2, R181, R2 ;  /* 0x00000002b5027221 */ /* 0x000fe20000010000 */
[----:B------:R-:W-:Y:S02]  /*b330*/  F2FP.PACK_AB R104, R209, R210 ;  /* 0x000000d2d168723e */ /* 0x000fe400000000ff */
[----:B------:R-:W-:Y:S03]  /*b340*/  F2FP.PACK_AB R105, R172, R173 ;  /* 0x000000adac69723e */ /* 0x000fe600000000ff */
[----:B------:R-:W-:Y:S01]  /*b350*/  F2FP.PACK_AB R106, R182, R183 ;  /* 0x000000b7b66a723e */ /* 0x000fe200000000ff */
[--C-:B---3--:R-:W-:Y:S01]  /*b360*/  FFMA.FTZ R102, R156, c[0x0][0x2d0], -R3.reuse ;  /* 0x0000b4009c667a23 */ /* 0x108fe20000010803 */
[----:B------:R-:W-:Y:S01]  /*b370*/  F2FP.PACK_AB R107, R170, R171 ;  /* 0x000000abaa6b723e */ /* 0x000fe200000000ff */
[----:B----4-:R-:W-:Y:S02]  /*b380*/  FADD.FTZ R2, R180, R2 ;  /* 0x00000002b4027221 */ /* 0x010fe40000010000 */
[----:B------:R3:W4:Y:S04]  /*b390*/  MUFU.EX2 R165, R102 ;  /* 0x0000006600a57308 */ /* 0x0007280000000800 */
[C---:B-1----:R-:W-:Y:S08]  /*b3a0*/  HMMA.16816.F32 R4, R104.reuse, R108, R4 ;  /* 0x0000006c6804723c */ /* 0x042ff00000001804 */
[C---:B------:R-:W-:Y:S01]  /*b3b0*/  HMMA.16816.F32 R8, R104.reuse, R110, R8 ;  /* 0x0000006e6808723c */ /* 0x040fe20000001808 */
[----:B------:R-:W1:Y:S07]  /*b3c0*/  LDSM.16.MT88.4 R108, [R185+0x4800] ;  /* 0x00480000b96c783b */ /* 0x000e6e0000004200 */
[C---:B------:R-:W-:Y:S04]  /*b3d0*/  HMMA.16816.F32 R12, R104.reuse, R112, R12 ;  /* 0x00000070680c723c */ /* 0x040fe8000000180c */
[----:B---3--:R-:W-:Y:S02]  /*b3e0*/  FFMA.FTZ R102, R157, c[0x0][0x2d0], -R3 ;  /* 0x0000b4009d667a23 */ /* 0x008fe40000010803 */
[----:B----4-:R-:W-:Y:S02]  /*b3f0*/  FADD.FTZ R0, R165, R0 ;  /* 0x00000000a5007221 */ /* 0x010fe40000010000 */
[C---:B------:R-:W-:Y:S01]  /*b400*/  HMMA.16816.F32 R16, R104.reuse, R114, R16 ;  /* 0x000000726810723c */ /* 0x040fe20000001810 */
[----:B------:R-:W3:Y:S01]  /*b410*/  LDSM.16.MT88.4 R112, [R186+0x4800] ;  /* 0x00480000ba70783b */ /* 0x000ee20000004200 */
[----:B------:R4:W5:Y:S06]  /*b420*/  MUFU.EX2 R164, R102 ;  /* 0x0000006600a47308 */ /* 0x00096c0000000800 */
[C---:B------:R-:W-:Y:S08]  /*b430*/  HMMA.16816.F32 R20, R104.reuse, R120, R20 ;  /* 0x000000786814723c */ /* 0x040ff00000001814 */
[C---:B------:R-:W-:Y:S01]  /*b440*/  HMMA.16816.F32 R24, R104.reuse, R122, R24 ;  /* 0x0000007a6818723c */ /* 0x040fe20000001818 */
[----:B------:R-:W-:Y:S07]  /*b450*/  LDSM.16.MT88.4 R120, [R188+0x4800] ;  /* 0x00480000bc78783b */ /* 0x000fee0000004200 */
[C---:B------:R-:W-:Y:S04]  /*b460*/  HMMA.16816.F32 R28, R104.reuse, R124, R28 ;  /* 0x0000007c681c723c */ /* 0x040fe8000000181c */
[--C-:B----4-:R-:W-:Y:S02]  /*b470*/  FFMA.FTZ R102, R158, c[0x0][0x2d0], -R103.reuse ;  /* 0x0000b4009e667a23 */ /* 0x110fe40000010867 */
[----:B-----5:R-:W-:Y:S02]  /*b480*/  FADD.FTZ R0, R164, R0 ;  /* 0x00000000a4007221 */ /* 0x020fe40000010000 */
[C---:B------:R-:W-:Y:S01]  /*b490*/  HMMA.16816.F32 R32, R104.reuse, R126, R32 ;  /* 0x0000007e6820723c */ /* 0x040fe20000001820 */
[----:B------:R-:W-:Y:S01]  /*b4a0*/  LDSM.16.MT88.4 R124, [R186+0x1000] ;  /* 0x00100000ba7c783b */ /* 0x000fe20000004200 */
[----:B------:R4:W5:Y:S06]  /*b4b0*/  MUFU.EX2 R179, R102 ;  /* 0x0000006600b37308 */ /* 0x00096c0000000800 */
[C---:B------:R-:W-:Y:S08]  /*b4c0*/  HMMA.16816.F32 R36, R104.reuse, R128, R36 ;  /* 0x000000806824723c */ /* 0x040ff00000001824 */
[C---:B------:R-:W-:Y:S01]  /*b4d0*/  HMMA.16816.F32 R40, R104.reuse, R130, R40 ;  /* 0x000000826828723c */ /* 0x040fe20000001828 */
[----:B------:R-:W-:Y:S07]  /*b4e0*/  LDSM.16.MT88.4 R128, [R188+0x1000] ;  /* 0x00100000bc80783b */ /* 0x000fee0000004200 */
[C---:B------:R-:W-:Y:S04]  /*b4f0*/  HMMA.16816.F32 R44, R104.reuse, R132, R44 ;  /* 0x00000084682c723c */ /* 0x040fe8000000182c */
[----:B----4-:R-:W-:Y:S02]  /*b500*/  FFMA.FTZ R102, R159, c[0x0][0x2d0], -R103 ;  /* 0x0000b4009f667a23 */ /* 0x010fe40000010867 */
[----:B------:R-:W-:Y:S01]  /*b510*/  LDSM.16.MT88.4 R156, [R185+0x5800] ;  /* 0x00580000b99c783b */ /* 0x000fe20000004200 */
[----:B-----5:R-:W-:Y:S01]  /*b520*/  FADD.FTZ R2, R179, R2 ;  /* 0x00000002b3027221 */ /* 0x020fe20000010000 */
[C---:B------:R-:W-:Y:S01]  /*b530*/  HMMA.16816.F32 R48, R104.reuse, R134, R48 ;  /* 0x000000866830723c */ /* 0x040fe20000001830 */
[----:B------:R4:W5:Y:S05]  /*b540*/  MUFU.EX2 R178, R102 ;  /* 0x0000006600b27308 */ /* 0x00096a0000000800 */
[----:B------:R-:W-:Y:S02]  /*b550*/  LDSM.16.MT88.4 R132, [R188+0x1800] ;  /* 0x00180000bc84783b */ /* 0x000fe40000004200 */
[C---:B------:R-:W-:Y:S08]  /*b560*/  HMMA.16816.F32 R52, R104.reuse, R140, R52 ;  /* 0x0000008c6834723c */ /* 0x040ff00000001834 */
[C---:B------:R-:W-:Y:S01]  /*b570*/  HMMA.16816.F32 R56, R104.reuse, R142, R56 ;  /* 0x0000008e6838723c */ /* 0x040fe20000001838 */
[----:B------:R-:W-:Y:S07]  /*b580*/  LDSM.16.MT88.4 R140, [R185+0x3800] ;  /* 0x00380000b98c783b */ /* 0x000fee0000004200 */
[C---:B--2---:R-:W-:Y:S04]  /*b590*/  HMMA.16816.F32 R60, R104.reuse, R116, R60 ;  /* 0x00000074683c723c */ /* 0x044fe8000000183c */
[--C-:B----4-:R-:W-:Y:S02]  /*b5a0*/  FFMA.FTZ R102, R160, c[0x0][0x2d0], -R3.reuse ;  /* 0x0000b400a0667a23 */ /* 0x110fe40000010803 */
[----:B-----5:R-:W-:Y:S02]  /*b5b0*/  FADD.FTZ R2, R178, R2 ;  /* 0x00000002b2027221 */ /* 0x020fe40000010000 */
[C---:B------:R-:W-:Y:S01]  /*b5c0*/  HMMA.16816.F32 R64, R104.reuse, R118, R64 ;  /* 0x000000766840723c */ /* 0x040fe20000001840 */
[----:B------:R-:W2:Y:S01]  /*b5d0*/  LDSM.16.MT88.4 R116, [R189+0x4800] ;  /* 0x00480000bd74783b */ /* 0x000ea20000004200 */
[----:B------:R4:W5:Y:S06]  /*b5e0*/  MUFU.EX2 R163, R102 ;  /* 0x0000006600a37308 */ /* 0x00096c0000000800 */
[C---:B-1----:R-:W-:Y:S08]  /*b5f0*/  HMMA.16816.F32 R68, R104.reuse, R108, R68 ;  /* 0x0000006c6844723c */ /* 0x042ff00000001844 */
[C---:B------:R-:W-:Y:S01]  /*b600*/  HMMA.16816.F32 R72, R104.reuse, R110, R72 ;  /* 0x0000006e6848723c */ /* 0x040fe20000001848 */
[----:B------:R-:W1:Y:S07]  /*b610*/  LDSM.16.MT88.4 R108, [R185+0x1000] ;  /* 0x00100000b96c783b */ /* 0x000e6e0000004200 */
[C---:B---3--:R-:W-:Y:S04]  /*b620*/  HMMA.16816.F32 R76, R104.reuse, R112, R76 ;  /* 0x00000070684c723c */ /* 0x048fe8000000184c */
[----:B----4-:R-:W-:Y:S02]  /*b630*/  FFMA.FTZ R102, R161, c[0x0][0x2d0], -R3 ;  /* 0x0000b400a1667a23 */ /* 0x010fe40000010803 */
[----:B-----5:R-:W-:Y:S02]  /*b640*/  FADD.FTZ R0, R163, R0 ;  /* 0x00000000a3007221 */ /* 0x020fe40000010000 */
[C---:B------:R-:W-:Y:S01]  /*b650*/  HMMA.16816.F32 R80, R104.reuse, R114, R80 ;  /* 0x000000726850723c */ /* 0x040fe20000001850 */
[----:B------:R-:W3:Y:S01]  /*b660*/  LDSM.16.MT88.4 R112, [R189+0x1000] ;  /* 0x00100000bd70783b */ /* 0x000ee20000004200 */
[----:B------:R4:W5:Y:S06]  /*b670*/  MUFU.EX2 R162, R102 ;  /* 0x0000006600a27308 */ /* 0x00096c0000000800 */
[C---:B--2---:R-:W-:Y:S08]  /*b680*/  HMMA.16816.F32 R84, R104.reuse, R116, R84 ;  /* 0x000000746854723c */ /* 0x044ff00000001854 */
[C---:B------:R-:W-:Y:S01]  /*b690*/  HMMA.16816.F32 R88, R104.reuse, R118, R88 ;  /* 0x000000766858723c */ /* 0x040fe20000001858 */
[----:B------:R-:W2:Y:S07]  /*b6a0*/  LDSM.16.MT88.4 R116, [R185+0x3000] ;  /* 0x00300000b974783b */ /* 0x000eae0000004200 */
[C---:B------:R-:W-:Y:S04]  /*b6b0*/  HMMA.16816.F32 R92, R104.reuse, R120, R92 ;  /* 0x00000078685c723c */ /* 0x040fe8000000185c */
[--C-:B----4-:R-:W-:Y:S04]  /*b6c0*/  FFMA.FTZ R102, R166, c[0x0][0x2d0], -R103.reuse ;  /* 0x0000b400a6667a23 */ /* 0x110fe80000010867 */
[----:B------:R-:W-:Y:S01]  /*b6d0*/  HMMA.16816.F32 R96, R104, R122, R96 ;  /* 0x0000007a6860723c */ /* 0x000fe20000001860 */
[----:B------:R4:W-:Y:S01]  /*b6e0*/  MUFU.EX2 R169, R102 ;  /* 0x0000006600a97308 */ /* 0x0009e20000000800 */
[----:B------:R-:W2:Y:S05]  /*b6f0*/  LDSM.16.MT88.4 R120, [R186+0x3000] ;  /* 0x00300000ba78783b */ /* 0x000eaa0000004200 */
[----:B------:R-:W-:Y:S02]  /*b700*/  F2FP.PACK_AB R104, R180, R181 ;  /* 0x000000b5b468723e */ /* 0x000fe400000000ff */
[----:B------:R-:W-:Y:S03]  /*b710*/  F2FP.PACK_AB R105, R164, R165 ;  /* 0x000000a5a469723e */ /* 0x000fe600000000ff */
[----:B------:R-:W-:Y:S02]  /*b720*/  F2FP.PACK_AB R106, R178, R179 ;  /* 0x000000b3b26a723e */ /* 0x000fe400000000ff */
[----:B-----5:R-:W-:Y:S07]  /*b730*/  F2FP.PACK_AB R107, R162, R163 ;  /* 0x000000a3a26b723e */ /* 0x020fee00000000ff */
[C---:B-1----:R-:W-:Y:S03]  /*b740*/  HMMA.16816.F32 R4, R104.reuse, R108, R4 ;  /* 0x0000006c6804723c */ /* 0x042fe60000001804 */
[----:B----4-:R-:W-:Y:S05]  /*b750*/  FFMA.FTZ R102, R167, c[0x0][0x2d0], -R103 ;  /* 0x0000b400a7667a23 */ /* 0x010fea0000010867 */
[C---:B------:R-:W-:Y:S01]  /*b760*/  HMMA.16816.F32 R8, R104.reuse, R110, R8 ;  /* 0x0000006e6808723c */ /* 0x040fe20000001808 */
[----:B------:R-:W1:Y:S01]  /*b770*/  LDSM.16.MT88.4 R108, [R189+0x3000] ;  /* 0x00300000bd6c783b */ /* 0x000e620000004200 */
[----:B------:R4:W5:Y:S06]  /*b780*/  MUFU.EX2 R168, R102 ;  /* 0x0000006600a87308 */ /* 0x00096c0000000800 */
[C---:B------:R-:W-:Y:S08]  /*b790*/  HMMA.16816.F32 R12, R104.reuse, R124, R12 ;  /* 0x0000007c680c723c */ /* 0x040ff0000000180c */
[C---:B------:R-:W-:Y:S01]  /*b7a0*/  HMMA.16816.F32 R16, R104.reuse, R126, R16 ;  /* 0x0000007e6810723c */ /* 0x040fe20000001810 */
[----:B------:R-:W-:Y:S07]  /*b7b0*/  LDSM.16.MT88.4 R124, [R189+0x1800] ;  /* 0x00180000bd7c783b */ /* 0x000fee0000004200 */
[C---:B---3--:R-:W-:Y:S04]  /*b7c0*/  HMMA.16816.F32 R20, R104.reuse, R112, R20 ;  /* 0x000000706814723c */ /* 0x048fe80000001814 */
[--C-:B----4-:R-:W-:Y:S04]  /*b7d0*/  FFMA.FTZ R102, R215, c[0x0][0x2d0], -R3.reuse ;  /* 0x0000b400d7667a23 */ /* 0x110fe80000010803 */
[C---:B------:R-:W-:Y:S01]  /*b7e0*/  HMMA.16816.F32 R24, R104.reuse, R114, R24 ;  /* 0x000000726818723c */ /* 0x040fe20000001818 */
[----:B------:R3:W-:Y:S01]  /*b7f0*/  MUFU.EX2 R161, R102 ;  /* 0x0000006600a17308 */ /* 0x0007e20000000800 */
[----:B------:R-:W4:Y:S06]  /*b800*/  LDSM.16.MT88.4 R112, [R188+0x3000] ;  /* 0x00300000bc70783b */ /* 0x000f2c0000004200 */
[C---:B------:R-:W-:Y:S08]  /*b810*/  HMMA.16816.F32 R28, R104.reuse, R128, R28 ;  /* 0x00000080681c723c */ /* 0x040ff0000000181c */
[C---:B------:R-:W-:Y:S08]  /*b820*/  HMMA.16816.F32 R32, R104.reuse, R130, R32 ;  /* 0x000000826820723c */ /* 0x040ff00000001820 */
[C---:B--2---:R-:W-:Y:S04]  /*b830*/  HMMA.16816.F32 R36, R104.reuse, R116, R36 ;  /* 0x000000746824723c */ /* 0x044fe80000001824 */
[----:B---3--:R-:W-:Y:S04]  /*b840*/  FFMA.FTZ R102, R216, c[0x0][0x2d0], -R3 ;  /* 0x0000b400d8667a23 */ /* 0x008fe80000010803 */
[C---:B------:R-:W-:Y:S01]  /*b850*/  HMMA.16816.F32 R40, R104.reuse, R118, R40 ;  /* 0x000000766828723c */ /* 0x040fe20000001828 */
[----:B------:R2:W3:Y:S01]  /*b860*/  MUFU.EX2 R160, R102 ;  /* 0x0000006600a07308 */ /* 0x0004e20000000800 */
[----:B------:R-:W3:Y:S06]  /*b870*/  LDSM.16.MT88.4 R116, [R185+0x5000] ;  /* 0x00500000b974783b */ /* 0x000eec0000004200 */
[C---:B------:R-:W-:Y:S08]  /*b880*/  HMMA.16816.F32 R44, R104.reuse, R120, R44 ;  /* 0x00000078682c723c */ /* 0x040ff0000000182c */
[C---:B------:R-:W-:Y:S01]  /*b890*/  HMMA.16816.F32 R48, R104.reuse, R122, R48 ;  /* 0x0000007a6830723c */ /* 0x040fe20000001830 */
[----:B------:R-:W5:Y:S07]  /*b8a0*/  LDSM.16.MT88.4 R120, [R186+0x5000] ;  /* 0x00500000ba78783b */ /* 0x000f6e0000004200 */
[C---:B-1----:R-:W-:Y:S04]  /*b8b0*/  HMMA.16816.F32 R52, R104.reuse, R108, R52 ;  /* 0x0000006c6834723c */ /* 0x042fe80000001834 */
[--C-:B--2---:R-:W-:Y:S04]  /*b8c0*/  FFMA.FTZ R102, R217, c[0x0][0x2d0], -R103.reuse ;  /* 0x0000b400d9667a23 */ /* 0x104fe80000010867 */
[C---:B------:R-:W-:Y:S01]  /*b8d0*/  HMMA.16816.F32 R56, R104.reuse, R110, R56 ;  /* 0x0000006e6838723c */ /* 0x040fe20000001838 */
[----:B------:R1:W-:Y:S01]  /*b8e0*/  MUFU.EX2 R167, R102 ;  /* 0x0000006600a77308 */ /* 0x0003e20000000800 */
[----:B------:R-:W2:Y:S06]  /*b8f0*/  LDSM.16.MT88.4 R108, [R189+0x5000] ;  /* 0x00500000bd6c783b */ /* 0x000eac0000004200 */
[C---:B----4-:R-:W-:Y:S08]  /*b900*/  HMMA.16816.F32 R60, R104.reuse, R112, R60 ;  /* 0x00000070683c723c */ /* 0x050ff0000000183c */
[C---:B------:R-:W-:Y:S01]  /*b910*/  HMMA.16816.F32 R64, R104.reuse, R114, R64 ;  /* 0x000000726840723c */ /* 0x040fe20000001840 */
[----:B------:R-:W4:Y:S07]  /*b920*/  LDSM.16.MT88.4 R112, [R188+0x5000] ;  /* 0x00500000bc70783b */ /* 0x000f2e0000004200 */
[C---:B---3--:R-:W-:Y:S04]  /*b930*/  HMMA.16816.F32 R68, R104.reuse, R116, R68 ;  /* 0x000000746844723c */ /* 0x048fe80000001844 */
[----:B-1----:R-:W-:Y:S04]  /*b940*/  FFMA.FTZ R102, R218, c[0x0][0x2d0], -R103 ;  /* 0x0000b400da667a23 */ /* 0x002fe80000010867 */
[C---:B------:R-:W-:Y:S01]  /*b950*/  HMMA.16816.F32 R72, R104.reuse, R118, R72 ;  /* 0x000000766848723c */ /* 0x040fe20000001848 */
[----:B------:R1:W3:Y:S01]  /*b960*/  MUFU.EX2 R166, R102 ;  /* 0x0000006600a67308 */ /* 0x0002e20000000800 */
[----:B------:R-:W4:Y:S06]  /*b970*/  LDSM.16.MT88.4 R116, [R185+0x1800] ;  /* 0x00180000b974783b */ /* 0x000f2c0000004200 */
[C---:B-----5:R-:W-:Y:S08]  /*b980*/  HMMA.16816.F32 R76, R104.reuse, R120, R76 ;  /* 0x00000078684c723c */ /* 0x060ff0000000184c */
[C---:B------:R-:W-:Y:S01]  /*b990*/  HMMA.16816.F32 R80, R104.reuse, R122, R80 ;  /* 0x0000007a6850723c */ /* 0x040fe20000001850 */
[----:B------:R-:W5:Y:S07]  /*b9a0*/  LDSM.16.MT88.4 R120, [R186+0x1800] ;  /* 0x00180000ba78783b */ /* 0x000f6e0000004200 */
[C---:B--2---:R-:W-:Y:S04]  /*b9b0*/  HMMA.16816.F32 R84, R104.reuse, R108, R84 ;  /* 0x0000006c6854723c */ /* 0x044fe80000001854 */
[--C-:B-1----:R-:W-:Y:S01]  /*b9c0*/  FFMA.FTZ R102, R136, c[0x0][0x2d0], -R3.reuse ;  /* 0x0000b40088667a23 */ /* 0x102fe20000010803 */
[----:B------:R-:W-:Y:S01]  /*b9d0*/  F2FP.PACK_AB R136, R168, R169 ;  /* 0x000000a9a888723e */ /* 0x000fe200000000ff */
[----:B------:R-:W-:Y:S01]  /*b9e0*/  FFMA.FTZ R3, R137, c[0x0][0x2d0], -R3 ;  /* 0x0000b40089037a23 */ /* 0x000fe20000010803 */
[----:B------:R-:W-:Y:S01]  /*b9f0*/  F2FP.PACK_AB R137, R160, R161 ;  /* 0x000000a1a089723e */ /* 0x000fe200000000ff */
[C---:B------:R-:W-:Y:S01]  /*ba00*/  HMMA.16816.F32 R88, R104.reuse, R110, R88 ;  /* 0x0000006e6858723c */ /* 0x040fe20000001858 */
[----:B------:R-:W-:Y:S03]  /*ba10*/  MUFU.EX2 R103, R102 ;  /* 0x0000006600677308 */ /* 0x000fe60000000800 */
[----:B---3--:R-:W-:Y:S04]  /*ba20*/  F2FP.PACK_AB R138, R166, R167 ;  /* 0x000000a7a68a723e */ /* 0x008fe800000000ff */
[C---:B----4-:R-:W-:Y:S03]  /*ba30*/  HMMA.16816.F32 R92, R104.reuse, R112, R92 ;  /* 0x00000070685c723c */ /* 0x050fe6000000185c */
[----:B------:R-:W1:Y:S05]  /*ba40*/  MUFU.EX2 R102, R3 ;  /* 0x0000000300667308 */ /* 0x000e6a0000000800 */
[----:B------:R-:W-:Y:S04]  /*ba50*/  HMMA.16816.F32 R96, R104, R114, R96 ;  /* 0x000000726860723c */ /* 0x000fe80000001860 */
[----:B-1----:R-:W-:Y:S01]  /*ba60*/  F2FP.PACK_AB R139, R102, R103 ;  /* 0x00000067668b723e */ /* 0x002fe200000000ff */
[----:B------:R-:W-:Y:S02]  /*ba70*/  FADD.FTZ R3, R162, R0 ;  /* 0x00000000a2037221 */ /* 0x000fe40000010000 */
[----:B------:R-:W-:Y:S02]  /*ba80*/  FADD.FTZ R0, R169, R2 ;  /* 0x00000002a9007221 */ /* 0x000fe40000010000 */
[----:B------:R-:W-:Y:S02]  /*ba90*/  FADD.FTZ R3, R161, R3 ;  /* 0x00000003a1037221 */ /* 0x000fe40000010000 */
[C---:B------:R-:W-:Y:S01]  /*baa0*/  HMMA.16816.F32 R104, R136.reuse, R116, R4 ;  /* 0x000000748868723c */ /* 0x040fe20000001804 */
[----:B------:R-:W1:Y:S04]  /*bab0*/  LDSM.16.MT88.4 R4, [R186+0x5800] ;  /* 0x00580000ba04783b */ /* 0x000e680000004200 */
[----:B------:R-:W-:Y:S02]  /*bac0*/  FADD.FTZ R0, R168, R0 ;  /* 0x00000000a8007221 */ /* 0x000fe40000010000 */
[----:B------:R-:W-:Y:S01]  /*bad0*/  FADD.FTZ R3, R160, R3 ;  /* 0x00000003a0037221 */ /* 0x000fe20000010000 */
[C---:B------:R-:W-:Y:S01]  /*bae0*/  HMMA.16816.F32 R108, R136.reuse, R118, R8 ;  /* 0x00000076886c723c */ /* 0x040fe20000001808 */
[----:B------:R-:W2:Y:S03]  /*baf0*/  LDSM.16.MT88.4 R8, [R189+0x5800] ;  /* 0x00580000bd08783b */ /* 0x000ea60000004200 */
[----:B------:R-:W-:Y:S02]  /*bb00*/  FADD.FTZ R2, R167, R0 ;  /* 0x00000000a7027221 */ /* 0x000fe40000010000 */
[----:B------:R-:W-:Y:S01]  /*bb10*/  FADD.FTZ R0, R103, R3 ;  /* 0x0000000367007221 */ /* 0x000fe20000010000 */
[----:B------:R-:W-:Y:S01]  /*bb20*/  MOV R103, R100 ;  /* 0x0000006400677202 */ /* 0x000fe20000000f00 */
[C---:B-----5:R-:W-:Y:S01]  /*bb30*/  HMMA.16816.F32 R112, R136.reuse, R120, R12 ;  /* 0x000000788870723c */ /* 0x060fe2000000180c */
[----:B------:R-:W3:Y:S03]  /*bb40*/  LDSM.16.MT88.4 R12, [R188+0x5800] ;  /* 0x00580000bc0c783b */ /* 0x000ee60000004200 */
        /* <DEDUP_REMOVED lines=23> */
[----:B------:R-:W-:Y:S01]  /*bcc0*/  HMMA.16816.F32 R96, R136, R14, R96 ;  /* 0x0000000e8860723c */ /* 0x000fe20000001860 */
[----:B------:R-:W-:-:S07]  /*bcd0*/  @P0 BRA `(.L_x_899) ;  /* 0xffffd2b000000947 */ /* 0x000fce000383ffff */
.L_x_898:
[----:B------:R-:W-:Y:S07]  /*bce0*/  @!UPT UIADD3 URZ, URZ, URZ, URZ ;  /* 0x0000003f3f3ff290 */ /* 0x000fee000fffe03f */
[----:B------:R-:W-:Y:S02]  /*bcf0*/  MOV R7, 0x1f ;  /* 0x0000001f00077802 */ /* 0x000fe40000000f00 */
[----:B------:R-:W-:Y:S01]  /*bd00*/  MOV R6, 0xffffffff ;  /* 0xffffffff00067802 */ /* 0x000fe20000000f00 */
[----:B------:R-:W-:Y:S06]  /*bd10*/  BRA.DIV ~URZ, `(.L_x_900) ;  /* 0x000054627f007947 */ /* 0x000fec000b800000 */
[----:B------:R1:W2:Y:S02]  /*bd20*/  SHFL.BFLY PT, R0, R226, 0x2, 0x1f ;  /* 0x0c401f00e2007f89 */ /* 0x0002a400000e0000 */
.L_x_973:
[----:B--2---:R-:W-:Y:S01]  /*bd30*/  FADD.FTZ R0, R0, R226 ;  /* 0x000000e200007221 */ /* 0x004fe20000010000 */
[----:B------:R-:W-:Y:S05]  /*bd40*/  BRA.DIV ~URZ, `(.L_x_901) ;  /* 0x000054927f007947 */ /* 0x000fea000b800000 */
[----:B------:R-:W2:Y:S04]  /*bd50*/  SHFL.BFLY PT, R2, R227, 0x2, 0x1f ;  /* 0x0c401f00e3027f89 */ /* 0x000ea800000e0000 */
[----:B------:R-:W3:Y:S01]  /*bd60*/  SHFL.BFLY PT, R5, R0, 0x1, 0x1f ;  /* 0x0c201f0000057f89 */ /* 0x000ee200000e0000 */
[----:B--2---:R-:W-:-:S02]  /*bd70*/  FADD.FTZ R4, R2, R227 ;  /* 0x000000e302047221 */ /* 0x004fc40000010000 */
[----:B---3--:R-:W-:-:S03]  /*bd80*/  FADD.FTZ R0, R0, R5 ;  /* 0x0000000500007221 */ /* 0x008fc60000010000 */
[----:B------:R2:W3:Y:S04]  /*bd90*/  SHFL.BFLY PT, R3, R4, 0x1, 0x1f ;  /* 0x0c201f0004037f89 */ /* 0x0004e800000e0000 */
.L_x_974:
[----:B------:R-:W-:Y:S01]  /*bda0*/  FSETP.NE.FTZ.AND P1, PT, R0, RZ, PT ;  /* 0x000000ff0000720b */ /* 0x000fe20003f35000 */
[----:B---3--:R-:W-:Y:S01]  /*bdb0*/  FADD.FTZ R3, R3, R4 ;  /* 0x0000000403037221 */ /* 0x008fe20000010000 */
[----:B------:R-:W-:Y:S02]  /*bdc0*/  MOV R2, RZ ;  /* 0x000000ff00027202 */ /* 0x000fe40000000f00 */
[----:B------:R-:W-:Y:S02]  /*bdd0*/  MOV R21, 0xff800000 ;  /* 0xff80000000157802 */ /* 0x000fe40000000f00 */
[----:B------:R-:W-:Y:S02]  /*bde0*/  FSETP.NE.FTZ.AND P0, PT, R3, RZ, PT ;  /* 0x000000ff0300720b */ /* 0x000fe40003f15000 */
[----:B------:R-:W-:-:S05]  /*bdf0*/  MOV R20, 0xff800000 ;  /* 0xff80000000147802 */ /* 0x000fca0000000f00 */
[----:B------:R-:W3:Y:S01]  /*be00*/  @P1 MUFU.RCP R2, R0 ;  /* 0x0000000000021308 */ /* 0x000ee20000001000 */
[----:B--2---:R-:W-:-:S05]  /*be10*/  @P1 MOV R4, 0x3f317218 ;  /* 0x3f31721800041802 */ /* 0x004fca0000000f00 */
[----:B------:R-:W-:Y:S02]  /*be20*/  @P1 FMUL.FTZ R4, R4, c[0x0][0x2d0] ;  /* 0x0000b40004041a20 */ /* 0x000fe40000410000 */
[----:B------:R2:W4:Y:S01]  /*be30*/  @P1 MUFU.LG2 R5, R0 ;  /* 0x0000000000051308 */ /* 0x0005220000000c00 */
[C---:B---3--:R-:W-:Y:S02]  /*be40*/  FMUL.FTZ R144, R2.reuse, R104 ;  /* 0x0000006802907220 */ /* 0x048fe40000410000 */
[C---:B------:R-:W-:Y:S02]  /*be50*/  FMUL.FTZ R145, R2.reuse, R105 ;  /* 0x0000006902917220 */ /* 0x040fe40000410000 */
[C---:B------:R-:W-:Y:S02]  /*be60*/  FMUL.FTZ R102, R2.reuse, R108 ;  /* 0x0000006c02667220 */ /* 0x040fe40000410000 */
[C---:B------:R-:W-:Y:S01]  /*be70*/  FMUL.FTZ R103, R2.reuse, R109 ;  /* 0x0000006d02677220 */ /* 0x040fe20000410000 */
[----:B--2---:R-:W-:Y:S01]  /*be80*/  MOV R0, RZ ;  /* 0x000000ff00007202 */ /* 0x004fe20000000f00 */
[----:B------:R-:W-:-:S02]  /*be90*/  FMUL.FTZ R146, R2, R68 ;  /* 0x0000004402927220 */ /* 0x000fc40000410000 */
[C---:B------:R-:W-:Y:S02]  /*bea0*/  FMUL.FTZ R147, R2.reuse, R69 ;  /* 0x0000004502937220 */ /* 0x040fe40000410000 */
[C---:B------:R-:W-:Y:S01]  /*beb0*/  FMUL.FTZ R104, R2.reuse, R112 ;  /* 0x0000007002687220 */ /* 0x040fe20000410000 */
[----:B------:R-:W2:Y:S01]  /*bec0*/  @P0 MUFU.RCP R0, R3 ;  /* 0x0000000300000308 */ /* 0x000ea20000001000 */
        /* <DEDUP_REMOVED lines=41> */
[----:B------:R3:W5:Y:S01]  /*c160*/  @P0 MUFU.LG2 R2, R3 ;  /* 0x0000000300020308 */ /* 0x0007620000000c00 */
[----:B----4-:R-:W-:Y:S02]  /*c170*/  @P1 FMUL.FTZ R5, R5, 0.69314718246459960938 ;  /* 0x3f31721805051820 */ /* 0x010fe40000410000 */
[----:B--2---:R-:W-:Y:S02]  /*c180*/  FMUL.FTZ R92, R0, R122 ;  /* 0x0000007a005c7220 */ /* 0x004fe40000410000 */
[----:B------:R-:W-:Y:S01]  /*c190*/  @P1 FFMA.FTZ R21, R4, R101, R5 ;  /* 0x0000006504151223 */ /* 0x000fe20000010005 */
[----:B------:R-:W-:Y:S01]  /*c1a0*/  MOV R4, 0x1 ;  /* 0x0000000100047802 */ /* 0x000fe20000000f00 */
[C---:B------:R-:W-:Y:S02]  /*c1b0*/  FMUL.FTZ R93, R0.reuse, R123 ;  /* 0x0000007b005d7220 */ /* 0x040fe40000410000 */
[----:B------:R-:W-:-:S02]  /*c1c0*/  FMUL.FTZ R160, R0, R106 ;  /* 0x0000006a00a07220 */ /* 0x000fc40000410000 */
[C---:B------:R-:W-:Y:S02]  /*c1d0*/  FMUL.FTZ R161, R0.reuse, R107 ;  /* 0x0000006b00a17220 */ /* 0x040fe40000410000 */
[C---:B------:R-:W-:Y:S02]  /*c1e0*/  FMUL.FTZ R84, R0.reuse, R126 ;  /* 0x0000007e00547220 */ /* 0x040fe40000410000 */
[C---:B------:R-:W-:Y:S01]  /*c1f0*/  FMUL.FTZ R85, R0.reuse, R127 ;  /* 0x0000007f00557220 */ /* 0x040fe20000410000 */
[----:B---3--:R-:W-:Y:S01]  /*c200*/  @P0 MOV R3, 0x3f317218 ;  /* 0x3f31721800030802 */ /* 0x008fe20000000f00 */
[C---:B------:R-:W-:Y:S02]  /*c210*/  FMUL.FTZ R122, R0.reuse, R66 ;  /* 0x00000042007a7220 */ /* 0x040fe40000410000 */
[----:B------:R-:W-:Y:S02]  /*c220*/  FMUL.FTZ R123, R0, R67 ;  /* 0x00000043007b7220 */ /* 0x000fe40000410000 */
[----:B-----5:R-:W-:-:S02]  /*c230*/  @P0 FMUL.FTZ R2, R2, 0.69314718246459960938 ;  /* 0x3f31721802020820 */ /* 0x020fc40000410000 */
        /* <DEDUP_REMOVED lines=43> */
.L_x_881:
        /* <DEDUP_REMOVED lines=17> */
.L_x_903:
[----:B------:R-:W-:Y:S05]  /*c600*/  BSYNC B0 ;  /* 0x0000000000007941 */ /* 0x000fea0003800000 */
.L_x_902:
        /* <DEDUP_REMOVED lines=18> */
[----:B------:R-:W-:Y:S01]  /*c730*/  F2FP.PACK_AB R4, R153, R152 ;  /* 0x000000989904723e */ /* 0x000fe200000000ff */
        /* <DEDUP_REMOVED lines=67> */
[----:B----4-:R-:W2:Y:S01]  /*cb70*/  LDL R8, [R1+0xc] ;  /* 0x00000c0001087983 */ /* 0x010ea20000100800 */
[----:B------:R-:W-:-:S03]  /*cb80*/  F2FP.PACK_AB R2, R71, R70 ;  /* 0x000000464702723e */ /* 0x000fc600000000ff */
[----:B------:R1:W-:Y:S04]  /*cb90*/  STS [R12+0x8000], R0 ;  /* 0x008000000c007388 */ /* 0x0003e80000000800 */
[----:B------:R3:W-:Y:S04]  /*cba0*/  STS [R12+0x8400], R4 ;  /* 0x008400040c007388 */ /* 0x0007e80000000800 */
[----:B------:R4:W-:Y:S04]  /*cbb0*/  STS [R9+0x8000], R3 ;  /* 0x0080000309007388 */ /* 0x0009e80000000800 */
[----:B------:R4:W-:Y:S01]  /*cbc0*/  STS [R9+0x8400], R2 ;  /* 0x0084000209007388 */ /* 0x0009e20000000800 */
[----:B-1----:R-:W-:-:S02]  /*cbd0*/  F2FP.PACK_AB R0, R77, R76 ;  /* 0x0000004c4d00723e */ /* 0x002fc400000000ff */
[----:B---3--:R-:W-:-:S03]  /*cbe0*/  F2FP.PACK_AB R4, R83, R82 ;  /* 0x000000525304723e */ /* 0x008fc600000000ff */
[----:B------:R1:W-:Y:S01]  /*cbf0*/  STS [R11+0x8000], R0 ;  /* 0x008000000b007388 */ /* 0x0003e20000000800 */
[----:B----4-:R-:W-:-:S03]  /*cc00*/  F2FP.PACK_AB R3, R149, R148 ;  /* 0x000000949503723e */ /* 0x010fc600000000ff */
[----:B------:R3:W-:Y:S01]  /*cc10*/  STS [R11+0x8400], R4 ;  /* 0x008400040b007388 */ /* 0x0007e20000000800 */
[----:B------:R-:W-:-:S03]  /*cc20*/  F2FP.PACK_AB R2, R79, R78 ;  /* 0x0000004e4f02723e */ /* 0x000fc600000000ff */
[----:B------:R4:W-:Y:S04]  /*cc30*/  STS [R7+0x8000], R3 ;  /* 0x0080000307007388 */ /* 0x0009e80000000800 */
[----:B------:R4:W-:Y:S01]  /*cc40*/  STS [R7+0x8400], R2 ;  /* 0x0084000207007388 */ /* 0x0009e20000000800 */
[----:B------:R-:W-:Y:S02]  /*cc50*/  ISETP.NE.U32.AND P2, PT, RZ, c[0x0][0x508], PT ;  /* 0x00014200ff007a0c */ /* 0x000fe40003f45070 */
[----:B------:R-:W-:Y:S01]  /*cc60*/  ISETP.NE.U32.AND P1, PT, RZ, c[0x0][0x500], PT ;  /* 0x00014000ff007a0c */ /* 0x000fe20003f25070 */
[----:B------:R-:W2:Y:S01]  /*cc70*/  LDL.LU R9, [R1+0x18] ;  /* 0x0000180001097983 */ /* 0x000ea20000300800 */
[----:B------:R-:W-:Y:S01]  /*cc80*/  ISETP.NE.AND.EX P2, PT, RZ, c[0x0][0x50c], PT, P2 ;  /* 0x00014300ff007a0c */ /* 0x000fe20003f45320 */
[----:B------:R-:W-:Y:S01]  /*cc90*/  IMAD.MOV.U32 R12, RZ, RZ, c[0x0][0x388] ;  /* 0x0000e200ff0c7624 */ /* 0x000fe200078e00ff */
[----:B------:R-:W-:-:S02]  /*cca0*/  ISETP.NE.AND.EX P1, PT, RZ, c[0x0][0x504], PT, P1 ;  /* 0x00014100ff007a0c */ /* 0x000fc40003f25310 */
[----:B-1----:R-:W-:-:S05]  /*ccb0*/  F2FP.PACK_AB R0, R89, R88 ;  /* 0x000000585900723e */ /* 0x002fca00000000ff */
[----:B------:R1:W-:Y:S04]  /*ccc0*/  STS [R6+0x8000], R0 ;  /* 0x0080000006007388 */ /* 0x0003e80000000800 */
[----:B---3--:R-:W-:Y:S02]  /*ccd0*/  @P2 LEA R4, P0, R243, c[0x0][0x508], 0x2 ;  /* 0x00014200f3042a11 */ /* 0x008fe400078010ff */
[----:B----4-:R-:W-:Y:S02]  /*cce0*/  F2FP.PACK_AB R3, R75, R74 ;  /* 0x0000004a4b03723e */ /* 0x010fe400000000ff */
[----:B------:R-:W-:-:S03]  /*ccf0*/  F2FP.PACK_AB R2, R81, R80 ;  /* 0x000000505102723e */ /* 0x000fc600000000ff */
[----:B------:R3:W-:Y:S04]  /*cd00*/  STS [R6+0x8400], R3 ;  /* 0x0084000306007388 */ /* 0x0007e80000000800 */
[----:B------:R4:W-:Y:S01]  /*cd10*/  STS [R5+0x8000], R2 ;  /* 0x0080000205007388 */ /* 0x0009e20000000800 */
[----:B-1----:R-:W-:-:S05]  /*cd20*/  F2FP.PACK_AB R0, R63, R62 ;  /* 0x0000003e3f00723e */ /* 0x002fca00000000ff */
[----:B------:R1:W-:Y:S01]  /*cd30*/  STS [R5+0x8400], R0 ;  /* 0x0084000005007388 */ /* 0x0003e20000000800 */
[----:B---3--:R-:W-:Y:S01]  /*cd40*/  F2FP.PACK_AB R3, R57, R56 ;  /* 0x000000383903723e */ /* 0x008fe200000000ff */
[----:B------:R-:W-:Y:S02]  /*cd50*/  IMAD.MOV.U32 R6, RZ, RZ, 0x4 ;  /* 0x00000004ff067424 */ /* 0x000fe400078e00ff */
[----:B----4-:R-:W-:Y:S02]  /*cd60*/  IMAD.MOV.U32 R2, RZ, RZ, RZ ;  /* 0x000000ffff027224 */ /* 0x010fe400078e00ff */
[----:B------:R-:W-:Y:S01]  /*cd70*/  STS [R10+0x8000], R3 ;  /* 0x008000030a007388 */ /* 0x000fe20000000800 */
[----:B------:R-:W-:Y:S01]  /*cd80*/  IMAD.WIDE R6, R243, R6, c[0x0][0x500] ;  /* 0x00014000f3067625 */ /* 0x000fe200078e0206 */
[----:B-1----:R-:W-:-:S05]  /*cd90*/  F2FP.PACK_AB R0, R59, R58 ;  /* 0x0000003a3b00723e */ /* 0x002fca00000000ff */
[----:B------:R1:W-:Y:S04]  /*cda0*/  STS [R10+0x8400], R0 ;  /* 0x008400000a007388 */ /* 0x0003e80000000800 */
[----:B------:R-:W-:Y:S06]  /*cdb0*/  BAR.SYNC.DEFER_BLOCKING 0x1, 0x100 ;  /* 0x0044000000007b1d */ /* 0x000fec0000010000 */
[----:B------:R3:W5:Y:S01]  /*cdc0*/  @P1 LDG.E R2, [R6.64] ;  /* 0x0000000606021981 */ /* 0x000762000c1e1900 */
[----:B--2---:R-:W-:-:S05]  /*cdd0*/  @P2 LEA.HI.X R5, R243, c[0x0][0x50c], R8, 0x2, P0 ;  /* 0x00014300f3052a11 */ /* 0x004fca00000f1408 */
[----:B------:R3:W5:Y:S01]  /*cde0*/  @P2 LDG.E R12, [R4.64] ;  /* 0x00000006040c2981 */ /* 0x000762000c1e1900 */
[----:B------:R-:W-:-:S04]  /*cdf0*/  ISETP.NE.AND P0, PT, R9, RZ, PT ;  /* 0x000000ff0900720c */ /* 0x000fc80003f05270 */
[----:B-1----:R-:W-:Y:S01]  /*ce00*/  SEL R0, R9, c[0x0][0x3d4], P0 ;  /* 0x0000f50009007a07 */ /* 0x002fe20000000000 */
[----:B------:R-:W-:Y:S05]  /*ce10*/  @P2 BRA `(.L_x_906) ;  /* 0x0000004000002947 */ /* 0x000fea0003800000 */
[----:B---3--:R-:W-:Y:S05]  /*ce20*/  @!P1 BRA `(.L_x_906) ;  /* 0x0000003000009947 */ /* 0x008fea0003800000 */
[----:B-----5:R1:W2:Y:S04]  /*ce30*/  LDG.E R12, [R6.64] ;  /* 0x00000006060c7981 */ /* 0x0202a8000c1e1900 */
[----:B-1----:R-:W2:Y:S02]  /*ce40*/  LDG.E R6, [R6.64+0x4] ;  /* 0x0000040606067981 */ /* 0x002ea4000c1e1900 */
[----:B--2---:R-:W-:Y:S02]  /*ce50*/  IADD3 R12, -R12, R6, RZ ;  /* 0x000000060c0c7210 */ /* 0x004fe40007ffe1ff */
.L_x_906:
[----:B---3--:R-:W2:Y:S04]  /*ce60*/  LDL R3, [R1+0x4] ;  /* 0x0000040001037983 */ /* 0x008ea80000100800 */
[----:B------:R-:W3:Y:S04]  /*ce70*/  LDL R22, [R1] ;  /* 0x0000000001167983 */ /* 0x000ee80000100800 */
[----:B------:R-:W4:Y:S04]  /*ce80*/  LDL R13, [R1+0x1c] ;  /* 0x00001c00010d7983 */ /* 0x000f280000100800 */
[----:B------:R-:W4:Y:S01]  /*ce90*/  LDL R23, [R1+0x48] ;  /* 0x0000480001177983 */ /* 0x000f220000100800 */
[----:B------:R-:W-:Y:S01]  /*cea0*/  IMAD.MOV.U32 R10, RZ, RZ, 0x368 ;  /* 0x00000368ff0a7424 */ /* 0x000fe200078e00ff */
[----:B------:R-:W-:-:S04]  /*ceb0*/  ISETP.GT.AND P3, PT, R0, 0x1, PT ;  /* 0x000000010000780c */ /* 0x000fc80003f64270 */
[----:B------:R-:W-:-:S04]  /*cec0*/  SEL R10, R10, 0x328, P3 ;  /* 0x000003280a0a7807 */ /* 0x000fc80001800000 */
[----:B------:R-:W1:Y:S08]  /*ced0*/  LDC.64 R6, c[0x0][R10+0x170] ;  /* 0x00005c000a067b82 */ /* 0x000e700000000a00 */
[----:B------:R-:W3:Y:S08]  /*cee0*/  LDC.64 R14, c[0x0][R10+0x168] ;  /* 0x00005a000a0e7b82 */ /* 0x000ef00000000a00 */
[----:B------:R1:W2:Y:S08]  /*cef0*/  LDC.64 R18, c[0x0][R10+0x178] ;  /* 0x00005e000a127b82 */ /* 0x0002b00000000a00 */
[----:B------:R1:W2:Y:S01]  /*cf00*/  LDC.64 R16, c[0x0][R10+0x160] ;  /* 0x000058000a107b82 */ /* 0x0002a20000000a00 */
[----:B------:R-:W-:Y:S01]  /*cf10*/  ISETP.NE.U32.AND P0, PT, RZ, c[0x0][0x500], PT ;  /* 0x00014000ff007a0c */ /* 0x000fe20003f05070 */
[----:B------:R-:W-:-:S03]  /*cf20*/  IMAD.MOV.U32 R0, RZ, RZ, c[0x0][0x4e8] ;  /* 0x00013a00ff007624 */ /* 0x000fc600078e00ff */
[----:B------:R-:W-:Y:S02]  /*cf30*/  ISETP.NE.AND.EX P0, PT, RZ, c[0x0][0x504], PT, P0 ;  /* 0x00014100ff007a0c */ /* 0x000fe40003f05300 */
[----:B------:R-:W-:Y:S02]  /*cf40*/  ISETP.NE.AND P2, PT, R0, 0x1, PT ;  /* 0x000000010000780c */ /* 0x000fe40003f45270 */
[----:B------:R-:W-:Y:S02]  /*cf50*/  SEL R0, R243, RZ, !P0 ;  /* 0x000000fff3007207 */ /* 0x000fe40004000000 */
[----:B------:R-:W-:Y:S01]  /*cf60*/  SEL R5, R8, RZ, !P0 ;  /* 0x000000ff08057207 */ /* 0x000fe20004000000 */
[----:B------:R-:W2:Y:S02]  /*cf70*/  S2R R24, SR_TID.X ;  /* 0x0000000000187919 */ /* 0x000ea40000002100 */
[----:B-1----:R-:W-:-:S04]  /*cf80*/  IMAD R4, R7, R0, RZ ;  /* 0x0000000007047224 */ /* 0x002fc800078e02ff */
[C---:B------:R-:W-:Y:S02]  /*cf90*/  IMAD R11, R6.reuse, R5, R4 ;  /* 0x00000005060b7224 */ /* 0x040fe400078e0204 */
[----:B------:R-:W-:-:S04]  /*cfa0*/  IMAD.WIDE.U32 R6, R6, R0, RZ ;  /* 0x0000000006067225 */ /* 0x000fc800078e00ff */
[----:B--2---:R-:W-:-:S04]  /*cfb0*/  IMAD.IADD R3, R3, 0x1, R233 ;  /* 0x0000000103037824 */ /* 0x004fc800078e02e9 */
[----:B------:R-:W-:-:S04]  /*cfc0*/  @P2 IMAD.HI.U32 R5, R3, c[0x0][0x4ec], RZ ;  /* 0x00013b0003052a27 */ /* 0x000fc800078e00ff */
[----:B------:R-:W-:Y:S01]  /*cfd0*/  IMAD.MOV.U32 R4, RZ, RZ, R3 ;  /* 0x000000ffff047224 */ /* 0x000fe200078e0003 */
[----:B------:R-:W-:Y:S01]  /*cfe0*/  @P2 SHF.R.U32.HI R4, RZ, c[0x0][0x4f0], R5 ;  /* 0x00013c00ff042a19 */ /* 0x000fe20000011605 */
[----:B---3--:R-:W-:Y:S01]  /*cff0*/  IMAD.WIDE.U32 R8, R14, R22, RZ ;  /* 0x000000160e087225 */ /* 0x008fe200078e00ff */
[----:B----4-:R-:W-:-:S03]  /*d000*/  SEL R5, R13, RZ, P3 ;  /* 0x000000ff0d057207 */ /* 0x010fc60001800000 */
[----:B------:R-:W-:Y:S02]  /*d010*/  IMAD R10, R15, R22, RZ ;  /* 0x000000160f0a7224 */ /* 0x000fe400078e02ff */
        /* <DEDUP_REMOVED lines=20> */
[----:B------:R-:W-:Y:S01]  /*d160*/  SHF.R.S32.HI R15, RZ, 0x1f, R24 ;  /* 0x0000001fff0f7819 */ /* 0x000fe20000011418 */
[----:B------:R-:W-:Y:S01]  /*d170*/  IMAD.IADD R5, R5, 0x1, R7 ;  /* 0x0000000105057824 */ /* 0x000fe200078e0207 */
[C---:B------:R-:W-:Y:S02]  /*d180*/  LEA R8, P0, R4.reuse, R8, 0x2 ;  /* 0x0000000804087211 */ /* 0x040fe400078010ff */
[----:B------:R-:W-:Y:S02]  /*d190*/  SEL R9, R9, c[0x0][0x454], P3 ;  /* 0x0001150009097a07 */ /* 0x000fe40001800000 */
[----:B------:R-:W-:Y:S02]  /*d1a0*/  LEA.HI R15, R15, R24, RZ, 0x5 ;  /* 0x000000180f0f7211 */ /* 0x000fe400078f28ff */
[----:B------:R-:W-:Y:S02]  /*d1b0*/  LEA.HI.X R4, R4, R9, R5, 0x2, P0 ;  /* 0x0000000904047211 */ /* 0x000fe400000f1405 */
[----:B------:R-:W-:Y:S01]  /*d1c0*/  LOP3.LUT R15, R15, 0xffffffe0, RZ, 0xc0, !PT ;  /* 0xffffffe00f0f7812 */ /* 0x000fe200078ec0ff */
[----:B------:R-:W-:Y:S01]  /*d1d0*/  SHFL.IDX PT, R10, R8, RZ, 0x1c1f ;  /* 0x001c1fff080a7589 */ /* 0x000fe200000e0000 */
[----:B------:R-:W-:-:S03]  /*d1e0*/  IMAD.IADD R5, R23, 0x1, R233 ;  /* 0x0000000117057824 */ /* 0x000fc600078e02e9 */
[----:B------:R-:W1:Y:S01]  /*d1f0*/  SHFL.IDX PT, R11, R4, RZ, 0x1c1f ;  /* 0x001c1fff040b7589 */ /* 0x000e6200000e0000 */
[----:B------:R-:W-:-:S03]  /*d200*/  IMAD.IADD R15, R24, 0x1, -R15 ;  /* 0x00000001180f7824 */ /* 0x000fc600078e0a0f */
        /* <DEDUP_REMOVED lines=62> */
.L_x_975:
[----:B------:R-:W-:Y:S05]  /*d5f0*/  BRA.DIV ~URZ, `(.L_x_909) ;  /* 0x00003d527f007947 */ /* 0x000fea000b800000 */
[----:B------:R3:W4:Y:S02]  /*d600*/  SHFL.IDX PT, R0, R13, RZ, 0x181f ;  /* 0x00181fff0d007589 */ /* 0x00072400000e0000 */
.L_x_976:
[----:B------:R-:W-:Y:S01]  /*d610*/  ISETP.GE.AND P0, PT, R11, R4, PT ;  /* 0x000000040b00720c */ /* 0x000fe20003f06270 */
[----:B------:R-:W-:-:S12]  /*d620*/  BSSY B0, `(.L_x_910) ;  /* 0x0000010000007945 */ /* 0x000fd80003800000 */
[----:B------:R-:W-:Y:S05]  /*d630*/  @P0 BRA `(.L_x_911) ;  /* 0x000000e000000947 */ /* 0x000fea0003800000 */
[----:B------:R-:W5:Y:S04]  /*d640*/  LDL R14, [R1+0x14] ;  /* 0x00001400010e7983 */ /* 0x000f680000100800 */
[----:B---3--:R-:W3:Y:S01]  /*d650*/  LDL R5, [R1+0x10] ;  /* 0x0000100001057983 */ /* 0x008ee20000100800 */
        /* <DEDUP_REMOVED lines=12> */
.L_x_911:
[----:B------:R-:W-:Y:S05]  /*d720*/  BSYNC B0 ;  /* 0x0000000000007941 */ /* 0x000fea0003800000 */
.L_x_910:
[----:B------:R-:W-:Y:S05]  /*d730*/  BRA.DIV ~URZ, `(.L_x_912) ;  /* 0x00003c727f007947 */ /* 0x000fea000b800000 */
[----:B--2---:R2:W1:Y:S04]  /*d740*/  SHFL.IDX PT, R10, R12, 0x1, 0x181f ;  /* 0x00381f000c0a7f89 */ /* 0x00446800000e0000 */
[----:B----4-:R2:W4:Y:S02]  /*d750*/  SHFL.IDX PT, R0, R13, 0x1, 0x181f ;  /* 0x00381f000d007f89 */ /* 0x01052400000e0000 */
.L_x_977:
[----:B------:R-:W-:Y:S01]  /*d760*/  IADD3 R2, R11, 0x20, RZ ;  /* 0x000000200b027810 */ /* 0x000fe20007ffe0ff */
[----:B------:R-:W-:Y:S03]  /*d770*/  BSSY B0, `(.L_x_913) ;  /* 0x0000011000007945 */ /* 0x000fe60003800000 */
[----:B------:R-:W-:-:S13]  /*d780*/  ISETP.GE.AND P0, PT, R2, R4, PT ;  /* 0x000000040200720c */ /* 0x000fda0003f06270 */
[----:B------:R-:W-:Y:S05]  /*d790*/  @P0 BRA `(.L_x_914) ;  /* 0x000000e000000947 */ /* 0x000fea0003800000 */
[----:B------:R-:W5:Y:S04]  /*d7a0*/  LDL R14, [R1+0x14] ;  /* 0x00001400010e7983 */ /* 0x000f680000100800 */
[----:B--2---:R-:W2:Y:S01]  /*d7b0*/  LDL R5, [R1+0x10] ;  /* 0x0000100001057983 */ /* 0x004ea20000100800 */
        /* <DEDUP_REMOVED lines=12> */
.L_x_914:
[----:B------:R-:W-:Y:S05]  /*d880*/  BSYNC B0 ;  /* 0x0000000000007941 */ /* 0x000fea0003800000 */
.L_x_913:
[----:B------:R-:W-:Y:S05]  /*d890*/  BRA.DIV ~URZ, `(.L_x_915) ;  /* 0x00003bd27f007947 */ /* 0x000fea000b800000 */
[----:B-1----:R1:W2:Y:S02]  /*d8a0*/  SHFL.IDX PT, R10, R12, 0x2, 0x181f ;  /* 0x00581f000c0a7f89 */ /* 0x0022a400000e0000 */
.L_x_978:
[----:B------:R-:W-:Y:S05]  /*d8b0*/  BRA.DIV ~URZ, `(.L_x_916) ;  /* 0x00003c227f007947 */ /* 0x000fea000b800000 */
[----:B----4-:R4:W1:Y:S02]  /*d8c0*/  SHFL.IDX PT, R0, R13, 0x2, 0x181f ;  /* 0x00581f000d007f89 */ /* 0x01086400000e0000 */
.L_x_979:
[----:B------:R-:W-:Y:S01]  /*d8d0*/  IADD3 R2, R11, 0x40, RZ ;  /* 0x000000400b027810 */ /* 0x000fe20007ffe0ff */
[----:B------:R-:W-:Y:S03]  /*d8e0*/  BSSY B0, `(.L_x_917) ;  /* 0x0000011000007945 */ /* 0x000fe60003800000 */
[----:B------:R-:W-:-:S13]  /*d8f0*/  ISETP.GE.AND P0, PT, R2, R4, PT ;  /* 0x000000040200720c */ /* 0x000fda0003f06270 */
[----:B------:R-:W-:Y:S05]  /*d900*/  @P0 BRA `(.L_x_918) ;  /* 0x000000e000000947 */ /* 0x000fea0003800000 */
[----:B------:R-:W5:Y:S04]  /*d910*/  LDL R14, [R1+0x14] ;  /* 0x00001400010e7983 */ /* 0x000f680000100800 */
[----:B---3--:R-:W3:Y:S01]  /*d920*/  LDL R5, [R1+0x10] ;  /* 0x0000100001057983 */ /* 0x008ee20000100800 */
        /* <DEDUP_REMOVED lines=12> */
.L_x_918:
[----:B------:R-:W-:Y:S05]  /*d9f0*/  BSYNC B0 ;  /* 0x0000000000007941 */ /* 0x000fea0003800000 */
.L_x_917:
[----:B------:R-:W-:Y:S05]  /*da00*/  BRA.DIV ~URZ, `(.L_x_919) ;  /* 0x00003b327f007947 */ /* 0x000fea000b800000 */
[----:B-1----:R1:W3:Y:S04]  /*da10*/  SHFL.IDX PT, R6, R12, 0x3, 0x181f ;  /* 0x00781f000c067f89 */ /* 0x0022e800000e0000 */
[----:B------:R1:W4:Y:S02]  /*da20*/  SHFL.IDX PT, R0, R13, 0x3, 0x181f ;  /* 0x00781f000d007f89 */ /* 0x00032400000e0000 */
.L_x_980:
        /* <DEDUP_REMOVED lines=14> */
[----:B------:R-:W4:Y:S01]  /*db10*/  LDL R7, [R1+0x10] ;  /* 0x0000100001077983 */ /* 0x000f220000100800 */
[----:B---3--:R-:W-:-:S04]  /*db20*/  LEA R2, P0, R239, R0, 0x1 ;  /* 0x00000000ef027211 */ /* 0x008fc800078008ff */
[----:B----4-:R-:W-:-:S05]  /*db30*/  LEA.HI.X R3, R239, R6, R7, 0x1, P0 ;  /* 0x00000006ef037211 */ /* 0x010fca00000f0c07 */
[----:B------:R3:W-:Y:S01]  /*db40*/  ST.E.128 [R2.64], R60 ;  /* 0x0000003c02007985 */ /* 0x0007e2000c101d06 */
[----:B------:R-:W-:Y:S05]  /*db50*/  BRA `(.L_x_920) ;  /* 0x00001f4000007947 */ /* 0x000fea0003800000 */
.L_x_907:
        /* <DEDUP_REMOVED lines=34> */
.L_x_981:
[----:B------:R-:W-:Y:S05]  /*dd80*/  BRA.DIV ~URZ, `(.L_x_922) ;  /* 0x000038e27f007947 */ /* 0x000fea000b800000 */
[----:B------:R3:W4:Y:S02]  /*dd90*/  SHFL.IDX PT, R0, R33, RZ, 0x1c1f ;  /* 0x001c1fff21007589 */ /* 0x00072400000e0000 */
.L_x_982:
        /* <DEDUP_REMOVED lines=48> */
[----:B------:R-:W-:Y:S02]  /*e0a0*/  ISETP.GE.AND P6, PT, R16, c[0x0][0x3c8], PT ;  /* 0x0000f20010007a0c */ /* 0x000fe40003fc6270 */
[C---:B------:R-:W-:Y:S02]  /*e0b0*/  IADD3 R87, R229.reuse, 0xb0, RZ ;  /* 0x000000b0e5577810 */ /* 0x040fe40007ffe0ff */
[C---:B------:R-:W-:Y:S01]  /*e0c0*/  IADD3 R5, R229.reuse, 0xb8, RZ ;  /* 0x000000b8e5057810 */ /* 0x040fe20007ffe0ff */
[----:B----4-:R-:W-:Y:S01]  /*e0d0*/  @!P4 IMAD.MOV.U32 R6, RZ, RZ, R0 ;  /* 0x000000ffff06c224 */ /* 0x010fe200078e0000 */
[----:B------:R-:W-:Y:S01]  /*e0e0*/  IADD3 R90, R229, 0xb0, RZ ;  /* 0x000000b0e55a7810 */ /* 0x000fe20007ffe0ff */
[----:B--2---:R-:W-:Y:S01]  /*e0f0*/  @!P4 IMAD.MOV.U32 R7, RZ, RZ, R4 ;  /* 0x000000ffff07c224 */ /* 0x004fe200078e0004 */
[----:B------:R-:W-:-:S02]  /*e100*/  @!P2 LEA R2, P3, R13, R0, 0x2 ;  /* 0x000000000d02a211 */ /* 0x000fc400078610ff */
[C---:B------:R-:W-:Y:S01]  /*e110*/  IADD3 R55, R229.reuse, 0xb8, RZ ;  /* 0x000000b8e5377810 */ /* 0x040fe20007ffe0ff */
[----:B------:R-:W-:Y:S01]  /*e120*/  @!P4 IMAD.WIDE R6, R229, 0x4, R6 ;  /* 0x00000004e506c825 */ /* 0x000fe200078e0206 */
[----:B------:R-:W-:Y:S02]  /*e130*/  @!P2 LEA.HI.X R3, R13, R4, R35, 0x2, P3 ;  /* 0x000000040d03a211 */ /* 0x000fe400018f1423 */
[----:B------:R-:W-:Y:S02]  /*e140*/  SHF.R.S32.HI R90, RZ, 0x1f, R90 ;  /* 0x0000001fff5a7819 */ /* 0x000fe4000001145a */
[----:B------:R2:W-:Y:S01]  /*e150*/  @!P4 ST.E.64 [R6.64], R144 ;  /* 0x000000900600c985 */ /* 0x0005e2000c101b06 */
[----:B------:R-:W-:-:S03]  /*e160*/  SHF.R.S32.HI R55, RZ, 0x1f, R55 ;  /* 0x0000001fff377819 */ /* 0x000fc60000011437 */
        /* <DEDUP_REMOVED lines=45> */
[----:B------:R-:W-:Y:S02]  /*e440*/  @!P2 LEA.HI.X R3, R25, R4, R46, 0x2, P3 ;  /* 0x000000041903a211 */ /* 0x000fe400018f142e */
[----:B------:R-:W-:Y:S01]  /*e450*/  ISETP.GE.AND P4, PT, R28, c[0x0][0x3c8], PT ;  /* 0x0000f2001c007a0c */ /* 0x000fe20003f86270 */
[----:B------:R2:W-:Y:S01]  /*e460*/  @!P6 ST.E.64 [R6.64], R140 ;  /* 0x0000008c0600e985 */ /* 0x0005e2000c101b06 */
[----:B------:R-:W-:-:S03]  /*e470*/  ISETP.GE.AND P6, PT, R29, c[0x0][0x3c8], PT ;  /* 0x0000f2001d007a0c */ /* 0x000fc60003fc6270 */
[----:B------:R4:W-:Y:S01]  /*e480*/  @!P2 ST.E.64 [R2.64], R142 ;  /* 0x0000008e0200a985 */ /* 0x0009e2000c101b06 */
[CC--:B--2---:R-:W-:Y:S02]  /*e490*/  @!P5 LEA R6, P3, R26.reuse, R0.reuse, 0x2 ;  /* 0x000000001a06d211 */ /* 0x0c4fe400078610ff */
[C---:B----4-:R-:W-:Y:S02]  /*e4a0*/  @!P1 LEA R2, P2, R27.reuse, R0, 0x2 ;  /* 0x000000001b029211 */ /* 0x050fe400078410ff */
[-C--:B------:R-:W-:Y:S02]  /*e4b0*/  @!P5 LEA.HI.X R7, R26, R4.reuse, R47, 0x2, P3 ;  /* 0x000000041a07d211 */ /* 0x080fe400018f142f */
[----:B------:R-:W-:Y:S02]  /*e4c0*/  ISETP.GE.AND P3, PT, R30, c[0x0][0x3c8], PT ;  /* 0x0000f2001e007a0c */ /* 0x000fe40003f66270 */
[----:B------:R-:W-:Y:S01]  /*e4d0*/  @!P1 LEA.HI.X R3, R27, R4, R48, 0x2, P2 ;  /* 0x000000041b039211 */ /* 0x000fe200010f1430 */
[----:B------:R2:W-:Y:S01]  /*e4e0*/  @!P5 ST.E.64 [R6.64], R60 ;  /* 0x0000003c0600d985 */ /* 0x0005e2000c101b06 */
[----:B------:R-:W-:-:S03]  /*e4f0*/  @!P6 LEA R8, P2, R29, R0, 0x2 ;  /* 0x000000001d08e211 */ /* 0x000fc600078410ff */
[----:B------:R4:W-:Y:S01]  /*e500*/  @!P1 ST.E.64 [R2.64], R64 ;  /* 0x0000004002009985 */ /* 0x0009e2000c101b06 */
[----:B------:R-:W-:Y:S02]  /*e510*/  ISETP.GE.AND P1, PT, R31, c[0x0][0x3c8], PT ;  /* 0x0000f2001f007a0c */ /* 0x000fe40003f26270 */
[----:B------:R-:W-:-:S05]  /*e520*/  @!P6 LEA.HI.X R9, R29, R4, R50, 0x2, P2 ;  /* 0x000000041d09e211 */ /* 0x000fca00010f1432 */
[----:B------:R-:W-:Y:S01]  /*e530*/  @!P6 ST.E.64 [R8.64], R146 ;  /* 0x000000920800e985 */ /* 0x000fe2000c101b06 */
[----:B------:R-:W-:Y:S02]  /*e540*/  ISETP.GE.AND P6, PT, R32, c[0x0][0x3c8], PT ;  /* 0x0000f20020007a0c */ /* 0x000fe40003fc6270 */
[-C--:B--2---:R-:W-:Y:S02]  /*e550*/  @!P3 LEA R6, P2, R30, R0.reuse, 0x2 ;  /* 0x000000001e06b211 */ /* 0x084fe400078410ff */
[----:B----4-:R-:W-:Y:S02]  /*e560*/  @!P4 LEA R2, P5, R28, R0, 0x2 ;  /* 0x000000001c02c211 */ /* 0x010fe400078a10ff */
[-C--:B------:R-:W-:Y:S02]  /*e570*/  @!P3 LEA.HI.X R7, R30, R4.reuse, R51, 0x2, P2 ;  /* 0x000000041e07b211 */ /* 0x080fe400010f1433 */
[----:B------:R-:W-:Y:S02]  /*e580*/  @!P4 LEA.HI.X R3, R28, R4, R49, 0x2, P5 ;  /* 0x000000041c03c211 */ /* 0x000fe400028f1431 */
[----:B------:R-:W-:-:S03]  /*e590*/  ISETP.GE.AND P5, PT, R91, c[0x0][0x3c8], PT ;  /* 0x0000f2005b007a0c */ /* 0x000fc60003fa6270 */
[----:B------:R2:W-:Y:S01]  /*e5a0*/  @!P4 ST.E.64 [R2.64], R68 ;  /* 0x000000440200c985 */ /* 0x0005e2000c101b06 */
[----:B------:R-:W-:-:S03]  /*e5b0*/  ISETP.GE.AND P4, PT, R87, c[0x0][0x3c8], PT ;  /* 0x0000f20057007a0c */ /* 0x000fc60003f86270 */
[----:B------:R4:W-:Y:S01]  /*e5c0*/  @!P3 ST.E.64 [R6.64], R72 ;  /* 0x000000480600b985 */ /* 0x0009e2000c101b06 */
[----:B------:R-:W-:Y:S02]  /*e5d0*/  ISETP.GE.AND P3, PT, R5, c[0x0][0x3c8], PT ;  /* 0x0000f20005007a0c */ /* 0x000fe40003f66270 */
[----:B--2---:R-:W-:-:S04]  /*e5e0*/  @!P1 LEA R2, P2, R31, R0, 0x2 ;  /* 0x000000001f029211 */ /* 0x004fc800078410ff */
[----:B------:R-:W-:Y:S02]  /*e5f0*/  @!P1 LEA.HI.X R3, R31, R4, R52, 0x2, P2 ;  /* 0x000000041f039211 */ /* 0x000fe400010f1434 */
[----:B------:R-:W-:-:S03]  /*e600*/  @!P6 LEA R10, P2, R32, R0, 0x2 ;  /* 0x00000000200ae211 */ /* 0x000fc600078410ff */
[----:B------:R2:W-:Y:S01]  /*e610*/  @!P1 ST.E.64 [R2.64], R76 ;  /* 0x0000004c02009985 */ /* 0x0005e2000c101b06 */
[----:B------:R-:W-:Y:S02]  /*e620*/  @!P5 LEA R8, P1, R91, R0, 0x2 ;  /* 0x000000005b08d211 */ /* 0x000fe400078210ff */
[----:B------:R-:W-:Y:S02]  /*e630*/  @!P6 LEA.HI.X R11, R32, R4, R54, 0x2, P2 ;  /* 0x00000004200be211 */ /* 0x000fe400010f1436 */
[----:B----4-:R-:W-:Y:S02]  /*e640*/  @!P4 LEA R6, P2, R87, R0, 0x2 ;  /* 0x000000005706c211 */ /* 0x010fe400078410ff */
        /* <DEDUP_REMOVED lines=8> */
.L_x_924:
[----:B------:R-:W-:Y:S05]  /*e6d0*/  BSYNC B0 ;  /* 0x0000000000007941 */ /* 0x000fea0003800000 */
.L_x_923:
[----:B------:R-:W-:Y:S05]  /*e6e0*/  BRA.DIV ~URZ, `(.L_x_925) ;  /* 0x00002fe27f007947 */ /* 0x000fea000b800000 */
[----:B--2---:R2:W1:Y:S04]  /*e6f0*/  SHFL.IDX PT, R4, R12, 0x1, 0x1c1f ;  /* 0x003c1f000c047f89 */ /* 0x00446800000e0000 */
[----:B----4-:R2:W4:Y:S02]  /*e700*/  SHFL.IDX PT, R0, R33, 0x1, 0x1c1f ;  /* 0x003c1f0021007f89 */ /* 0x01052400000e0000 */
.L_x_983:
        /* <DEDUP_REMOVED lines=8> */
[CC--:B----4-:R-:W-:Y:S02]  /*e790*/  @!P2 LEA R10, P6, R14.reuse, R0.reuse, 0x2 ;  /* 0x000000000e0aa211 */ /* 0x0d0fe400078c10ff */
[----:B-12---:R-:W-:Y:S02]  /*e7a0*/  @!P3 LEA R12, P0, R13, R0, 0x2 ;  /* 0x000000000d0cb211 */ /* 0x006fe400078010ff */
[----:B------:R-:W-:Y:S01]  /*e7b0*/  @!P2 LEA.HI.X R11, R14, R4, R34, 0x2, P6 ;  /* 0x000000040e0ba211 */ /* 0x000fe200030f1422 */
[----:B------:R-:W-:Y:S01]  /*e7c0*/  @!P4 IMAD.MOV.U32 R14, RZ, RZ, R0 ;  /* 0x000000ffff0ec224 */ /* 0x000fe200078e0000 */
[----:B------:R-:W-:-:S02]  /*e7d0*/  @!P1 LEA R8, P6, R15, R0, 0x2 ;  /* 0x000000000f089211 */ /* 0x000fc400078c10ff */
[-C--:B------:R-:W-:Y:S02]  /*e7e0*/  @!P3 LEA.HI.X R13, R13, R4.reuse, R35, 0x2, P0 ;  /* 0x000000040d0db211 */ /* 0x080fe400000f1423 */
[----:B------:R-:W-:Y:S01]  /*e7f0*/  @!P1 LEA.HI.X R9, R15, R4, R36, 0x2, P6 ;  /* 0x000000040f099211 */ /* 0x000fe200030f1424 */
[----:B------:R-:W-:Y:S01]  /*e800*/  @!P4 IMAD.MOV.U32 R15, RZ, RZ, R4 ;  /* 0x000000ffff0fc224 */ /* 0x000fe200078e0004 */
[----:B------:R-:W-:Y:S02]  /*e810*/  ISETP.GE.AND P0, PT, R17, c[0x0][0x3c8], PT ;  /* 0x0000f20011007a0c */ /* 0x000fe40003f06270 */
[C---:B------:R-:W-:Y:S01]  /*e820*/  @!P5 LEA R6, P6, R16.reuse, R0, 0x2 ;  /* 0x000000001006d211 */ /* 0x040fe200078c10ff */
[C---:B------:R-:W-:Y:S01]  /*e830*/  @!P4 IMAD.WIDE R14, R229.reuse, 0x4, R14 ;  /* 0x00000004e50ec825 */ /* 0x040fe200078e020e */
[----:B---3--:R-:W-:Y:S02]  /*e840*/  IADD3 R33, R229, 0xb0, RZ ;  /* 0x000000b0e5217810 */ /* 0x008fe40007ffe0ff */
[----:B------:R-:W-:-:S02]  /*e850*/  @!P5 LEA.HI.X R7, R16, R4, R37, 0x2, P6 ;  /* 0x000000041007d211 */ /* 0x000fc400030f1425 */
[----:B------:R-:W-:Y:S01]  /*e860*/  @!P4 ST.E.64 [R14.64], R160 ;  /* 0x000000a00e00c985 */ /* 0x000fe2000c101b06 */
[----:B------:R-:W-:Y:S02]  /*e870*/  ISETP.GE.AND P4, PT, R18, c[0x0][0x3c8], PT ;  /* 0x0000f20012007a0c */ /* 0x000fe40003f86270 */
[----:B------:R-:W-:Y:S01]  /*e880*/  SHF.R.S32.HI R33, RZ, 0x1f, R33 ;  /* 0x0000001fff217819 */ /* 0x000fe20000011421 */
[----:B------:R-:W-:Y:S01]  /*e890*/  @!P3 ST.E.64 [R12.64], R154 ;  /* 0x0000009a0c00b985 */ /* 0x000fe2000c101b06 */
[----:B------:R-:W-:Y:S02]  /*e8a0*/  @!P0 LEA R2, P6, R17, R0, 0x2 ;  /* 0x0000000011028211 */ /* 0x000fe400078c10ff */
[----:B------:R-:W-:Y:S01]  /*e8b0*/  ISETP.GE.AND P3, PT, R19, c[0x0][0x3c8], PT ;  /* 0x0000f20013007a0c */ /* 0x000fe20003f66270 */
[----:B------:R-:W-:Y:S01]  /*e8c0*/  @!P2 ST.E.64 [R10.64], R150 ;  /* 0x000000960a00a985 */ /* 0x000fe2000c101b06 */
[----:B------:R-:W-:Y:S02]  /*e8d0*/  ISETP.GE.AND P2, PT, R21, c[0x0][0x3c8], PT ;  /* 0x0000f20015007a0c */ /* 0x000fe40003f46270 */
[----:B------:R-:W-:Y:S01]  /*e8e0*/  @!P0 LEA.HI.X R3, R17, R4, R38, 0x2, P6 ;  /* 0x0000000411038211 */ /* 0x000fe200030f1426 */
[----:B------:R-:W-:Y:S01]  /*e8f0*/  @!P1 ST.E.64 [R8.64], R106 ;  /* 0x0000006a08009985 */ /* 0x000fe2000c101b06 */
[----:B------:R-:W-:-:S03]  /*e900*/  ISETP.GE.AND P1, PT, R20, c[0x0][0x3c8], PT ;  /* 0x0000f20014007a0c */ /* 0x000fc60003f26270 */
[----:B------:R1:W-:Y:S01]  /*e910*/  @!P5 ST.E.64 [R6.64], R92 ;  /* 0x0000005c0600d985 */ /* 0x0003e2000c101b06 */
[----:B------:R-:W-:-:S03]  /*e920*/  ISETP.GE.AND P5, PT, R22, c[0x0][0x3c8], PT ;  /* 0x0000f20016007a0c */ /* 0x000fc60003fa6270 */
[----:B------:R2:W-:Y:S01]  /*e930*/  @!P0 ST.E.64 [R2.64], R84 ;  /* 0x0000005402008985 */ /* 0x0005e2000c101b06 */
        /* <DEDUP_REMOVED lines=72> */
.L_x_905:
[----:B------:R-:W2:Y:S04]  /*edc0*/  LDL.LU R7, [R1+0x18] ;  /* 0x0000180001077983 */ /* 0x000ea80000300800 */
[----:B------:R-:W3:Y:S01]  /*edd0*/  LDL R6, [R1+0xc] ;  /* 0x00000c0001067983 */ /* 0x000ee20000100800 */
[----:B------:R-:W-:Y:S01]  /*ede0*/  ISETP.NE.U32.AND P1, PT, RZ, c[0x0][0x508], PT ;  /* 0x00014200ff007a0c */ /* 0x000fe20003f25070 */
[----:B------:R-:W-:Y:S01]  /*edf0*/  IMAD.MOV.U32 R4, RZ, RZ, 0x4 ;  /* 0x00000004ff047424 */ /* 0x000fe200078e00ff */
[----:B------:R-:W-:Y:S01]  /*ee00*/  ISETP.NE.U32.AND P2, PT, RZ, c[0x0][0x500], PT ;  /* 0x00014000ff007a0c */ /* 0x000fe20003f45070 */
[----:B------:R-:W-:Y:S01]  /*ee10*/  IMAD.MOV.U32 R0, RZ, RZ, RZ ;  /* 0x000000ffff007224 */ /* 0x000fe200078e00ff */
[----:B------:R-:W-:Y:S01]  /*ee20*/  ISETP.NE.AND.EX P1, PT, RZ, c[0x0][0x50c], PT, P1 ;  /* 0x00014300ff007a0c */ /* 0x000fe20003f25310 */
[----:B------:R-:W-:Y:S01]  /*ee30*/  IMAD.MOV.U32 R18, RZ, RZ, c[0x0][0x388] ;  /* 0x0000e200ff127624 */ /* 0x000fe200078e00ff */
[----:B------:R-:W-:Y:S01]  /*ee40*/  ISETP.NE.AND.EX P2, PT, RZ, c[0x0][0x504], PT, P2 ;  /* 0x00014100ff007a0c */ /* 0x000fe20003f45320 */
[----:B-1----:R-:W-:-:S10]  /*ee50*/  IMAD.WIDE R4, R243, R4, c[0x0][0x500] ;  /* 0x00014000f3047625 */ /* 0x002fd400078e0204 */
[C---:B------:R-:W-:Y:S02]  /*ee60*/  @P1 LEA R2, P0, R243.reuse, c[0x0][0x508], 0x2 ;  /* 0x00014200f3021a11 */ /* 0x040fe400078010ff */
[----:B------:R1:W5:Y:S02]  /*ee70*/  @P2 LDG.E R0, [R4.64] ;  /* 0x0000000604002981 */ /* 0x000364000c1e1900 */
[----:B---3--:R-:W-:-:S05]  /*ee80*/  @P1 LEA.HI.X R3, R243, c[0x0][0x50c], R6, 0x2, P0 ;  /* 0x00014300f3031a11 */ /* 0x008fca00000f1406 */
[----:B------:R1:W5:Y:S01]  /*ee90*/  @P1 LDG.E R18, [R2.64] ;  /* 0x0000000602121981 */ /* 0x000362000c1e1900 */
[----:B--2---:R-:W-:-:S04]  /*eea0*/  ISETP.NE.AND P0, PT, R7, RZ, PT ;  /* 0x000000ff0700720c */ /* 0x004fc80003f05270 */
[----:B------:R-:W-:Y:S01]  /*eeb0*/  SEL R17, R7, c[0x0][0x3d4], P0 ;  /* 0x0000f50007117a07 */ /* 0x000fe20000000000 */
[----:B------:R-:W-:Y:S05]  /*eec0*/  @P1 BRA `(.L_x_926) ;  /* 0x0000004000001947 */ /* 0x000fea0003800000 */
[----:B------:R-:W-:Y:S05]  /*eed0*/  @!P2 BRA `(.L_x_926) ;  /* 0x000000300000a947 */ /* 0x000fea0003800000 */
[----:B-1----:R1:W2:Y:S04]  /*eee0*/  LDG.E R2, [R4.64] ;  /* 0x0000000604027981 */ /* 0x0022a8000c1e1900 */
[----:B-1----:R-:W2:Y:S02]  /*eef0*/  LDG.E R4, [R4.64+0x4] ;  /* 0x0000040604047981 */ /* 0x002ea4000c1e1900 */
[----:B--2--5:R-:W-:Y:S02]  /*ef00*/  IADD3 R18, -R2, R4, RZ ;  /* 0x0000000402127210 */ /* 0x024fe40007ffe1ff */
.L_x_926:
        /* <DEDUP_REMOVED lines=8> */
[----:B------:R-:W-:-:S04]  /*ef90*/  IADD3 R9, R233, R3, RZ ;  /* 0x00000003e9097210 */ /* 0x000fc80007ffe0ff */
[----:B------:R-:W-:-:S13]  /*efa0*/  ISETP.GE.AND P0, PT, R9, R2, PT ;  /* 0x000000020900720c */ /* 0x000fda0003f06270 */
[----:B------:R-:W-:Y:S05]  /*efb0*/  @P0 BRA `(.L_x_928) ;  /* 0x000002d000000947 */ /* 0x000fea0003800000 */
[----:B------:R-:W2:Y:S04]  /*efc0*/  LDL R4, [R1] ;  /* 0x0000000001047983 */ /* 0x000ea80000100800 */
[----:B------:R-:W3:Y:S01]  /*efd0*/  LDL.LU R21, [R1+0x1c] ;  /* 0x00001c0001157983 */ /* 0x000ee20000300800 */
[----:B------:R-:W-:Y:S01]  /*efe0*/  IMAD.MOV.U32 R2, RZ, RZ, 0x368 ;  /* 0x00000368ff027424 */ /* 0x000fe200078e00ff */
[----:B------:R-:W-:-:S04]  /*eff0*/  ISETP.GT.AND P2, PT, R17, 0x1, PT ;  /* 0x000000011100780c */ /* 0x000fc80003f44270 */
[----:B------:R-:W-:-:S04]  /*f000*/  SEL R2, R2, 0x328, P2 ;  /* 0x0000032802027807 */ /* 0x000fc80001000000 */
[----:B------:R1:W4:Y:S08]  /*f010*/  LDC.64 R10, c[0x0][R2+0x170] ;  /* 0x00005c00020a7b82 */ /* 0x0003300000000a00 */
[----:B------:R1:W2:Y:S08]  /*f020*/  LDC.64 R6, c[0x0][R2+0x168] ;  /* 0x00005a0002067b82 */ /* 0x0002b00000000a00 */
[----:B------:R1:W5:Y:S08]  /*f030*/  LDC.64 R14, c[0x0][R2+0x178] ;  /* 0x00005e00020e7b82 */ /* 0x0003700000000a00 */
[----:B------:R1:W2:Y:S02]  /*f040*/  LDC.64 R12, c[0x0][R2+0x160] ;  /* 0x00005800020c7b82 */ /* 0x0002a40000000a00 */
[----:B-1----:R-:W-:-:S02]  /*f050*/  IMAD.MOV.U32 R2, RZ, RZ, c[0x0][0x4e8] ;  /* 0x00013a00ff027624 */ /* 0x002fc400078e00ff */
[----:B----4-:R-:W-:-:S03]  /*f060*/  IMAD R3, R11, R8, RZ ;  /* 0x000000080b037224 */ /* 0x010fc600078e02ff */
[----:B------:R-:W-:Y:S02]  /*f070*/  ISETP.NE.AND P0, PT, R2, 0x1, PT ;  /* 0x000000010200780c */ /* 0x000fe40003f05270 */
[----:B------:R-:W-:-:S11]  /*f080*/  MOV R2, R9 ;  /* 0x0000000900027202 */ /* 0x000fd60000000f00 */
[----:B------:R-:W-:-:S05]  /*f090*/  @P0 IMAD.HI.U32 R19, R9, c[0x0][0x4ec], RZ ;  /* 0x00013b0009130a27 */ /* 0x000fca00078e00ff */
[----:B------:R-:W-:Y:S01]  /*f0a0*/  @P0 SHF.R.U32.HI R2, RZ, c[0x0][0x4f0], R19 ;  /* 0x00013c00ff020a19 */ /* 0x000fe20000011613 */
[-C--:B--2---:R-:W-:Y:S02]  /*f0b0*/  IMAD R11, R7, R4.reuse, RZ ;  /* 0x00000004070b7224 */ /* 0x084fe400078e02ff */
[----:B------:R-:W-:-:S04]  /*f0c0*/  IMAD.WIDE.U32 R6, R6, R4, RZ ;  /* 0x0000000406067225 */ /* 0x000fc800078e00ff */
[----:B------:R-:W-:-:S04]  /*f0d0*/  IMAD.WIDE.U32 R4, R10, R8, RZ ;  /* 0x000000080a047225 */ /* 0x000fc800078e00ff */
[----:B------:R-:W-:Y:S01]  /*f0e0*/  IMAD R10, R10, R20, R3 ;  /* 0x000000140a0a7224 */ /* 0x000fe200078e0203 */
[----:B---3--:R-:W-:Y:S01]  /*f0f0*/  SEL R3, R21, RZ, P2 ;  /* 0x000000ff15037207 */ /* 0x008fe20001000000 */
[----:B------:R-:W-:Y:S01]  /*f100*/  IMAD.IADD R11, R7, 0x1, R11 ;  /* 0x00000001070b7824 */ /* 0x000fe200078e020b */
[----:B------:R-:W-:Y:S01]  /*f110*/  IADD3 R19, P1, P0, R4, R6, R0 ;  /* 0x0000000604137210 */ /* 0x000fe2000783e000 */
[----:B------:R-:W-:Y:S01]  /*f120*/  IMAD.MOV R6, RZ, RZ, -R2 ;  /* 0x000000ffff067224 */ /* 0x000fe200078e0a02 */
[----:B------:R-:W-:Y:S01]  /*f130*/  IADD3 R7, R5, R10, RZ ;  /* 0x0000000a05077210 */ /* 0x000fe20007ffe0ff */
        /* <DEDUP_REMOVED lines=21> */
.L_x_928:
[----:B------:R-:W-:Y:S05]  /*f290*/  BSYNC B0 ;  /* 0x0000000000007941 */ /* 0x000fea0003800000 */
.L_x_927:
[----:B------:R-:W-:-:S13]  /*f2a0*/  ISETP.GT.AND P0, PT, R17, 0x1, PT ;  /* 0x000000011100780c */ /* 0x000fda0003f04270 */
[----:B------:R-:W-:Y:S05]  /*f2b0*/  @P0 BRA `(.L_x_920) ;  /* 0x000007e000000947 */ /* 0x000fea0003800000 */
[----:B-1----:R-:W2:Y:S04]  /*f2c0*/  LDL.LU R2, [R1] ;  /* 0x0000000001027983 */ /* 0x002ea80000300800 */
[----:B------:R-:W3:Y:S01]  /*f2d0*/  LDL R5, [R1+0x40] ;  /* 0x0000400001057983 */ /* 0x000ee20000100800 */
[----:B------:R-:W-:-:S03]  /*f2e0*/  IMAD R4, R16, c[0x0][0x3a0], RZ ;  /* 0x0000e80010047a24 */ /* 0x000fc600078e02ff */
[----:B------:R-:W1:Y:S02]  /*f2f0*/  S2R R10, SR_TID.X ;  /* 0x00000000000a7919 */ /* 0x000e640000002100 */
[----:B-1----:R-:W-:-:S04]  /*f300*/  SHF.R.S32.HI R9, RZ, 0x1f, R10 ;  /* 0x0000001fff097819 */ /* 0x002fc8000001140a */
[----:B------:R-:W-:-:S04]  /*f310*/  LEA.HI R9, R9, R10, RZ, 0x3 ;  /* 0x0000000a09097211 */ /* 0x000fc800078f18ff */
[----:B------:R-:W-:-:S04]  /*f320*/  SHF.R.S32.HI R9, RZ, 0x3, R9 ;  /* 0x00000003ff097819 */ /* 0x000fc80000011409 */
[----:B------:R-:W-:Y:S02]  /*f330*/  IADD3 R11, R9, R233, RZ ;  /* 0x000000e9090b7210 */ /* 0x000fe40007ffe0ff */
[----:B--2---:R-:W-:Y:S02]  /*f340*/  MOV R7, R2 ;  /* 0x0000000200077202 */ /* 0x004fe40000000f00 */
[----:B------:R-:W-:-:S04]  /*f350*/  MOV R2, c[0x0][0x4e8] ;  /* 0x00013a0000027a02 */ /* 0x000fc80000000f00 */
[----:B------:R-:W-:Y:S01]  /*f360*/  ISETP.NE.AND P0, PT, R2, 0x1, PT ;  /* 0x000000010200780c */ /* 0x000fe20003f05270 */
[----:B------:R-:W-:-:S04]  /*f370*/  IMAD.WIDE.U32 R2, R0, c[0x0][0x3a0], RZ ;  /* 0x0000e80000027a25 */ /* 0x000fc800078e00ff */
[----:B------:R-:W-:Y:S01]  /*f380*/  IMAD R0, R0, c[0x0][0x3a4], R4 ;  /* 0x0000e90000007a24 */ /* 0x000fe200078e0204 */
[----:B---3--:R-:W-:Y:S01]  /*f390*/  IADD3 R4, R5, R233, RZ ;  /* 0x000000e905047210 */ /* 0x008fe20007ffe0ff */
[----:B------:R-:W-:-:S03]  /*f3a0*/  IMAD R5, R20, c[0x0][0x3f0], RZ ;  /* 0x0000fc0014057a24 */ /* 0x000fc600078e02ff */
[----:B------:R-:W-:Y:S02]  /*f3b0*/  IADD3 R3, R3, R0, RZ ;  /* 0x0000000003037210 */ /* 0x000fe40007ffe0ff */
[----:B------:R-:W-:Y:S01]  /*f3c0*/  MOV R0, R4 ;  /* 0x0000000400007202 */ /* 0x000fe20000000f00 */
[----:B------:R-:W-:-:S04]  /*f3d0*/  @P0 IMAD.HI.U32 R6, R4, c[0x0][0x4ec], RZ ;  /* 0x00013b0004060a27 */ /* 0x000fc800078e00ff */
[----:B------:R-:W-:Y:S01]  /*f3e0*/  IMAD.WIDE.U32 R2, R7, c[0x0][0x3e8], R2 ;  /* 0x0000fa0007027a25 */ /* 0x000fe200078e0002 */
[----:B------:R-:W-:-:S03]  /*f3f0*/  @P0 SHF.R.U32.HI R0, RZ, c[0x0][0x4f0], R6 ;  /* 0x00013c00ff000a19 */ /* 0x000fc60000011606 */
[----:B------:R-:W-:Y:S01]  /*f400*/  IMAD R3, R7, c[0x0][0x3ec], R3 ;  /* 0x0000fb0007037a24 */ /* 0x000fe200078e0203 */
[----:B------:R-:W-:Y:S01]  /*f410*/  SHF.R.S32.HI R6, RZ, 0x1f, R0 ;  /* 0x0000001fff067819 */ /* 0x000fe20000011400 */
[----:B------:R-:W-:Y:S01]  /*f420*/  IMAD R7, R8, c[0x0][0x3f4], R5 ;  /* 0x0000fd0008077a24 */ /* 0x000fe200078e0205 */
[----:B------:R-:W-:Y:S01]  /*f430*/  IADD3 R5, -R0, RZ, RZ ;  /* 0x000000ff00057210 */ /* 0x000fe20007ffe1ff */
[----:B------:R-:W-:-:S04]  /*f440*/  IMAD.WIDE.U32 R2, R8, c[0x0][0x3f0], R2 ;  /* 0x0000fc0008027a25 */ /* 0x000fc800078e0002 */
[----:B------:R-:W-:Y:S01]  /*f450*/  IMAD R6, R6, c[0x0][0x3e0], RZ ;  /* 0x0000f80006067a24 */ /* 0x000fe200078e02ff */
[----:B------:R-:W-:Y:S01]  /*f460*/  IADD3 R3, R3, R7, RZ ;  /* 0x0000000703037210 */ /* 0x000fe20007ffe0ff */
        /* <DEDUP_REMOVED lines=13> */
.L_x_984:
[----:B------:R-:W-:Y:S05]  /*f540*/  BRA.DIV ~URZ, `(.L_x_930) ;  /* 0x000022b27f007947 */ /* 0x000fea000b800000 */
[----:B------:R3:W4:Y:S02]  /*f550*/  SHFL.IDX PT, R0, R12, RZ, 0x181f ;  /* 0x00181fff0c007589 */ /* 0x00072400000e0000 */
.L_x_985:
[----:B------:R-:W-:Y:S01]  /*f560*/  IMAD R10, R18, c[0x0][0x4e8], RZ ;  /* 0x00013a00120a7a24 */ /* 0x000fe200078e02ff */
[----:B------:R-:W-:Y:S04]  /*f570*/  BSSY B0, `(.L_x_931) ;  /* 0x0000011000007945 */ /* 0x000fe80003800000 */
[----:B------:R-:W-:-:S13]  /*f580*/  ISETP.GE.AND P0, PT, R11, R10, PT ;  /* 0x0000000a0b00720c */ /* 0x000fda0003f06270 */
        /* <DEDUP_REMOVED lines=15> */
.L_x_932:
[----:B------:R-:W-:Y:S05]  /*f680*/  BSYNC B0 ;  /* 0x0000000000007941 */ /* 0x000fea0003800000 */
.L_x_931:
[----:B------:R-:W-:Y:S05]  /*f690*/  BRA.DIV ~URZ, `(.L_x_933) ;  /* 0x000021c27f007947 */ /* 0x000fea000b800000 */
[----:B--2---:R2:W1:Y:S04]  /*f6a0*/  SHFL.IDX PT, R8, R9, 0x1, 0x181f ;  /* 0x00381f0009087f89 */ /* 0x00446800000e0000 */
[----:B----4-:R2:W4:Y:S02]  /*f6b0*/  SHFL.IDX PT, R0, R12, 0x1, 0x181f ;  /* 0x00381f000c007f89 */ /* 0x01052400000e0000 */
.L_x_986:
        /* <DEDUP_REMOVED lines=18> */
.L_x_935:
[----:B------:R-:W-:Y:S05]  /*f7e0*/  BSYNC B0 ;  /* 0x0000000000007941 */ /* 0x000fea0003800000 */
.L_x_934:
[----:B------:R-:W-:Y:S05]  /*f7f0*/  BRA.DIV ~URZ, `(.L_x_936) ;  /* 0x000021227f007947 */ /* 0x000fea000b800000 */
[----:B-1----:R1:W2:Y:S02]  /*f800*/  SHFL.IDX PT, R8, R9, 0x2, 0x181f ;  /* 0x00581f0009087f89 */ /* 0x0022a400000e0000 */
.L_x_987:
[----:B------:R-:W-:Y:S05]  /*f810*/  BRA.DIV ~URZ, `(.L_x_937) ;  /* 0x000021727f007947 */ /* 0x000fea000b800000 */
[----:B----4-:R4:W1:Y:S02]  /*f820*/  SHFL.IDX PT, R0, R12, 0x2, 0x181f ;  /* 0x00581f000c007f89 */ /* 0x01086400000e0000 */
.L_x_988:
        /* <DEDUP_REMOVED lines=18> */
.L_x_939:
[----:B------:R-:W-:Y:S05]  /*f950*/  BSYNC B0 ;  /* 0x0000000000007941 */ /* 0x000fea0003800000 */
.L_x_938:
[----:B------:R-:W-:Y:S05]  /*f960*/  BRA.DIV ~URZ, `(.L_x_940) ;  /* 0x000020827f007947 */ /* 0x000fea000b800000 */
[----:B--2---:R2:W3:Y:S04]  /*f970*/  SHFL.IDX PT, R8, R9, 0x3, 0x181f ;  /* 0x00781f0009087f89 */ /* 0x0044e800000e0000 */
[----:B-1----:R2:W1:Y:S02]  /*f980*/  SHFL.IDX PT, R0, R12, 0x3, 0x181f ;  /* 0x00781f000c007f89 */ /* 0x00246400000e0000 */
.L_x_989:
[----:B------:R-:W-:-:S04]  /*f990*/  IADD3 R11, R11, 0x60, RZ ;  /* 0x000000600b0b7810 */ /* 0x000fc80007ffe0ff */
[----:B------:R-:W-:-:S13]  /*f9a0*/  ISETP.GE.AND P0, PT, R11, R10, PT ;  /* 0x0000000a0b00720c */ /* 0x000fda0003f06270 */
[----:B------:R-:W-:Y:S05]  /*f9b0*/  @P0 BRA `(.L_x_920) ;  /* 0x000000e000000947 */ /* 0x000fea0003800000 */
[----:B--234-:R-:W2:Y:S04]  /*f9c0*/  LDL R12, [R1+0x14] ;  /* 0x00001400010c7983 */ /* 0x01cea80000100800 */
[----:B------:R-:W3:Y:S01]  /*f9d0*/  LDL R9, [R1+0x10] ;  /* 0x0000100001097983 */ /* 0x000ee20000100800 */
        /* <DEDUP_REMOVED lines=12> */
.L_x_920:
[----:B------:R-:W-:Y:S05]  /*faa0*/  BSYNC B1 ;  /* 0x0000000000017941 */ /* 0x000fea0003800000 */
.L_x_904:
        /* <DEDUP_REMOVED lines=8> */
[----:B--2---:R-:W-:Y:S01]  /*fb30*/  IMAD.MOV.U32 R7, RZ, RZ, RZ ;  /* 0x000000ffff077224 */ /* 0x004fe200078e00ff */
[----:B----4-:R-:W-:-:S04]  /*fb40*/  LOP3.LUT R14, R0, 0x1f, RZ, 0xc0, !PT ;  /* 0x0000001f000e7812 */ /* 0x010fc800078ec0ff */
[----:B------:R-:W-:Y:S01]  /*fb50*/  ISETP.NE.AND P5, PT, R14, 0x1f, PT ;  /* 0x0000001f0e00780c */ /* 0x000fe20003fa5270 */
[----:B------:R-:W-:Y:S10]  /*fb60*/  BRA.DIV ~URZ, `(.L_x_942) ;  /* 0x00001f427f007947 */ /* 0x000ff4000b800000 */
[----:B------:R2:W4:Y:S02]  /*fb70*/  SHFL.IDX PT, R9, R86, RZ, 0x1f ;  /* 0x00001fff56097589 */ /* 0x00052400000e0000 */
.L_x_990:
[----:B------:R-:W-:Y:S05]  /*fb80*/  BRA.DIV ~URZ, `(.L_x_943) ;  /* 0x00001f927f007947 */ /* 0x000fea000b800000 */
[----:B---3--:R3:W2:Y:S02]  /*fb90*/  SHFL.IDX PT, R8, R86, 0x1, 0x1f ;  /* 0x00201f0056087f89 */ /* 0x0086a400000e0000 */
.L_x_991:
        /* <DEDUP_REMOVED lines=18> */
.L_x_992:
        /* <DEDUP_REMOVED lines=16> */
.L_x_993:
[----:B---3--:R-:W-:Y:S01]  /*fdc0*/  IMAD R0, R0, c[0x0][0x538], RZ ;  /* 0x00014e0000007a24 */ /* 0x008fe200078e02ff */
[----:B------:R-:W-:Y:S04]  /*fdd0*/  BSSY B1, `(.L_x_946) ;  /* 0x00000c5000017945 */ /* 0x000fe80003800000 */
[----:B--2---:R-:W-:-:S04]  /*fde0*/  IADD3 R8, R0, R8, RZ ;  /* 0x0000000800087210 */ /* 0x004fc80007ffe0ff */
[----:B----4-:R-:W-:-:S13]  /*fdf0*/  ISETP.GT.AND P6, PT, R8, R9, PT ;  /* 0x000000090800720c */ /* 0x010fda0003fc4270 */
[----:B------:R-:W-:Y:S05]  /*fe00*/  @P6 BRA `(.L_x_947) ;  /* 0x0000024000006947 */ /* 0x000fea0003800000 */
.L_x_951:
        /* <DEDUP_REMOVED lines=16> */
.L_x_994:
        /* <DEDUP_REMOVED lines=16> */
.L_x_995:
[----:B--2---:R-:W-:-:S05]  /*10010*/  IMAD R0, R0, c[0x0][0x538], RZ ;  /* 0x00014e0000007a24 */ /* 0x004fca00078e02ff */
[----:B------:R-:W-:-:S04]  /*10020*/  IADD3 R8, R0, R8, RZ ;  /* 0x0000000800087210 */ /* 0x000fc80007ffe0ff */
[----:B------:R-:W-:-:S13]  /*10030*/  ISETP.GT.AND P6, PT, R8, R9, PT ;  /* 0x000000090800720c */ /* 0x000fda0003fc4270 */
[----:B-1----:R-:W-:Y:S05]  /*10040*/  @!P6 BRA `(.L_x_951) ;  /* 0xfffffdc00000e947 */ /* 0x002fea000383ffff */
.L_x_947:
[----:B------:R-:W-:-:S05]  /*10050*/  IADD3 R11, -R0, R8, RZ ;  /* 0x00000008000b7210 */ /* 0x000fca0007ffe1ff */
[----:B------:R-:W-:-:S05]  /*10060*/  IMAD R0, R4, c[0x0][0x538], R11 ;  /* 0x00014e0004007a24 */ /* 0x000fca00078e020b */
[----:B------:R-:W-:Y:S01]  /*10070*/  ISETP.GT.AND P0, PT, R0, R9, PT ;  /* 0x000000090000720c */ /* 0x000fe20003f04270 */
[----:B------:R-:W-:-:S12]  /*10080*/  BRA.DIV ~URZ, `(.L_x_952) ;  /* 0x00001ed27f007947 */ /* 0x000fd8000b800000 */
[----:B------:R-:W-:-:S04]  /*10090*/  VOTE.ANY R12, PT, !P0 ;  /* 0x00000000000c7806 */ /* 0x000fc800040e0100 */
.L_x_996:
[----:B------:R-:W2:Y:S02]  /*100a0*/  POPC R8, R12 ;  /* 0x0000000c00087309 */ /* 0x000ea40000000000 */
[----:B--2---:R-:W-:Y:S01]  /*100b0*/  IADD3 R235, R8, R235, RZ ;  /* 0x000000eb08eb7210 */ /* 0x004fe20007ffe0ff */
[----:B------:R-:W-:Y:S05]  /*100c0*/  BRA.DIV ~URZ, `(.L_x_953) ;  /* 0x00001ee27f007947 */ /* 0x000fea000b800000 */
[----:B------:R2:W3:Y:S04]  /*100d0*/  SHFL.IDX PT, R10, R6, R8, 0x1f ;  /* 0x00001f08060a7589 */ /* 0x0004e800000e0000 */
[----:B------:R2:W4:Y:S02]  /*100e0*/  SHFL.IDX PT, R7, R7, R8, 0x1f ;  /* 0x00001f0807077589 */ /* 0x00052400000e0000 */
.L_x_997:
[----:B------:R-:W-:Y:S01]  /*100f0*/  ISETP.NE.AND P0, PT, R12, RZ, PT ;  /* 0x000000ff0c00720c */ /* 0x000fe20003f05270 */
[----:B------:R-:W-:-:S12]  /*10100*/  BSSY B0, `(.L_x_954) ;  /* 0x0000005000007945 */ /* 0x000fd80003800000 */
[----:B------:R-:W-:Y:S05]  /*10110*/  @!P0 BRA `(.L_x_955) ;  /* 0x0000003000008947 */ /* 0x000fea0003800000 */
[----:B------:R-:W-:Y:S01]  /*10120*/  IADD3 R3, R8, -0x1, RZ ;  /* 0xffffffff08037810 */ /* 0x000fe20007ffe0ff */
[----:B------:R-:W-:Y:S05]  /*10130*/  BRA.DIV ~URZ, `(.L_x_956) ;  /* 0x00001f427f007947 */ /* 0x000fea000b800000 */
[----:B------:R1:W2:Y:S02]  /*10140*/  SHFL.IDX PT, R13, R4, R3, 0x1f ;  /* 0x00001f03040d7589 */ /* 0x0002a400000e0000 */
.L_x_955:
[----:B------:R-:W-:Y:S05]  /*10150*/  BSYNC B0 ;  /* 0x0000000000007941 */ /* 0x000fea0003800000 */
.L_x_954:
        /* <DEDUP_REMOVED lines=66> */
.L_x_958:
        /* <DEDUP_REMOVED lines=66> */
.L_x_959:
[----:B------:R-:W-:Y:S05]  /*109a0*/  BSYNC B0 ;  /* 0x0000000000007941 */ /* 0x000fea0003800000 */
.L_x_957:
[----:B------:R-:W-:-:S04]  /*109b0*/  LOP3.LUT R2, RZ, R2, RZ, 0x33, !PT ;  /* 0x00000002ff027212 */ /* 0x000fc800078e33ff */
[----:B------:R-:W-:Y:S01]  /*109c0*/  IADD3 R233, R2, R10, RZ ;  /* 0x0000000a02e97210 */ /* 0x000fe20007ffe0ff */
[----:B------:R-:W-:Y:S05]  /*109d0*/  BRA `(.L_x_960) ;  /* 0x0000004000007947 */ /* 0x000fea0003800000 */
.L_x_948:
[----:B------:R-:W-:Y:S01]  /*109e0*/  IMAD.MOV.U32 R232, RZ, RZ, R9 ;  /* 0x000000ffffe87224 */ /* 0x000fe200078e0009 */
[----:B------:R-:W-:Y:S01]  /*109f0*/  MOV R234, RZ ;  /* 0x000000ff00ea7202 */ /* 0x000fe20000000f00 */
[----:B------:R-:W-:Y:S01]  /*10a00*/  IMAD.MOV.U32 R233, RZ, RZ, RZ ;  /* 0x000000ffffe97224 */ /* 0x000fe200078e00ff */
[----:B------:R-:W-:Y:S02]  /*10a10*/  MOV R235, c[0x0][0x53c] ;  /* 0x00014f0000eb7a02 */ /* 0x000fe40000000f00 */
.L_x_960:
[----:B------:R-:W-:Y:S05]  /*10a20*/  BSYNC B1 ;  /* 0x0000000000017941 */ /* 0x000fea0003800000 */
.L_x_946:
[----:B------:R-:W-:Y:S01]  /*10a30*/  WARPSYNC 0xffffffff ;  /* 0xffffffff00007948 */ /* 0x000fe20003800000 */
[----:B------:R-:W-:Y:S01]  /*10a40*/  BAR.SYNC.DEFER_BLOCKING 0x4, 0x100 ;  /* 0x0104000000007b1d */ /* 0x000fe20000010000 */
[----:B------:R-:W-:-:S13]  /*10a50*/  ISETP.NE.AND P0, PT, R14, RZ, PT ;  /* 0x000000ff0e00720c */ /* 0x000fda0003f05270 */
[----:B------:R2:W-:Y:S04]  /*10a60*/  @!P0 STS.128 [0x18100], R232 ;  /* 0x018100e8ff008388 */ /* 0x0005e80000000c00 */
[----:B------:R-:W-:Y:S06]  /*10a70*/  BAR.ARV 0x5, 0x100 ;  /* 0x0144000000007b1d */ /* 0x000fec0000002000 */
.L_x_941:
[----:B-1----:R-:W-:-:S13]  /*10a80*/  ISETP.GE.AND P0, PT, R235, c[0x0][0x53c], PT ;  /* 0x00014f00eb007a0c */ /* 0x002fda0003f06270 */
[----:B--23--:R-:W-:Y:S01]  /*10a90*/  @P0 CALL.REL.NOINC `(.L_x_961) ;  /* 0x0000001000000944 */ /* 0x00cfe20003c00000 */
[----:B------:R-:W-:Y:S05]  /*10aa0*/  BRA `(.L_x_962) ;  /* 0xffff0e7000007947 */ /* 0x000fea000383ffff */
.L_x_961:
[----:B------:R-:W-:Y:S05]  /*10ab0*/  EXIT ;  /* 0x000000000000794d */ /* 0x000fea0003800000 */
.L_x_864:
[----:B------:R-:W-:Y:S01]  /*10ac0*/  IMAD.MOV.U32 R0, RZ, RZ, R5 ;  /* 0x000000ffff007224 */ /* 0x000fe200078e0005 */
[----:B------:R-:W-:Y:S02]  /*10ad0*/  MOV R2, 0x1 ;  /* 0x0000000100027802 */ /* 0x000fe40000000f00 */
[----:B------:R-:W-:Y:S02]  /*10ae0*/  MOV R3, 0x10b00 ;  /* 0x00010b0000037802 */ /* 0x000fe40000000f00 */
[----:B--2---:R-:W-:Y:S05]  /*10af0*/  CALL.REL.NOINC `($__internal_20_$__cuda_sm70_shflsync_up_p) ;  /* 0x0000168000007944 */ /* 0x004fea0003c00000 */
[----:B------:R-:W-:Y:S01]  /*10b00*/  MOV R0, R4 ;  /* 0x0000000400007202 */ /* 0x000fe20000000f00 */
[----:B------:R-:W-:Y:S05]  /*10b10*/  BRA `(.L_x_963) ;  /* 0xfffef92000007947 */ /* 0x000fea000383ffff */
.L_x_865:
[----:B------:R-:W-:Y:S01]  /*10b20*/  IMAD.MOV.U32 R0, RZ, RZ, R5 ;  /* 0x000000ffff007224 */ /* 0x000fe200078e0005 */
[----:B------:R-:W-:Y:S02]  /*10b30*/  MOV R2, 0x2 ;  /* 0x0000000200027802 */ /* 0x000fe40000000f00 */
[----:B------:R-:W-:Y:S02]  /*10b40*/  MOV R3, 0x10b60 ;  /* 0x00010b6000037802 */ /* 0x000fe40000000f00 */
[----:B--2---:R-:W-:Y:S05]  /*10b50*/  CALL.REL.NOINC `($__internal_20_$__cuda_sm70_shflsync_up_p) ;  /* 0x0000162000007944 */ /* 0x004fea0003c00000 */
[----:B------:R-:W-:Y:S01]  /*10b60*/  SEL R0, R4, RZ, P4 ;  /* 0x000000ff04007207 */ /* 0x000fe20002000000 */
[----:B------:R-:W-:Y:S01]  /*10b70*/  IMAD.MOV.U32 R2, RZ, RZ, 0x4 ;  /* 0x00000004ff027424 */ /* 0x000fe200078e00ff */
[----:B------:R-:W-:-:S03]  /*10b80*/  MOV R3, 0x10bb0 ;  /* 0x00010bb000037802 */ /* 0x000fc60000000f00 */
[----:B------:R-:W-:Y:S02]  /*10b90*/  IMAD.IADD R0, R5, 0x1, R0 ;  /* 0x0000000105007824 */ /* 0x000fe400078e0200 */
[----:B------:R-:W-:Y:S05]  /*10ba0*/  CALL.REL.NOINC `($__internal_20_$__cuda_sm70_shflsync_up_p) ;  /* 0x000015d000007944 */ /* 0x000fea0003c00000 */
        /* <DEDUP_REMOVED lines=13> */
[----:B------:R-:W-:Y:S01]  /*10c80*/  IMAD.IADD R4, R0, 0x1, R4 ;  /* 0x0000000100047824 */ /* 0x000fe200078e0204 */
[----:B------:R-:W-:-:S03]  /*10c90*/  MOV R0, 0x1f ;  /* 0x0000001f00007802 */ /* 0x000fc60000000f00 */
[----:B------:R-:W-:Y:S02]  /*10ca0*/  IMAD.MOV.U32 R5, RZ, RZ, R4 ;  /* 0x000000ffff057224 */ /* 0x000fe400078e0004 */
[----:B------:R-:W-:Y:S05]  /*10cb0*/  CALL.REL.NOINC `($__internal_19_$__cuda_sm70_shflsync_idx_p) ;  /* 0x0000147000007944 */ /* 0x000fea0003c00000 */
[----:B------:R-:W-:Y:S05]  /*10cc0*/  BRA `(.L_x_964) ;  /* 0xfffef87000007947 */ /* 0x000fea000383ffff */
.L_x_867:
[----:B------:R-:W-:Y:S02]  /*10cd0*/  SEL R0, RZ, 0x1, P0 ;  /* 0x00000001ff007807 */ /* 0x000fe40000000000 */
[----:B------:R-:W-:Y:S02]  /*10ce0*/  MOV R2, 0x10d00 ;  /* 0x00010d0000027802 */ /* 0x000fe40000000f00 */
[----:B------:R-:W-:Y:S05]  /*10cf0*/  CALL.REL.NOINC `($__internal_21_$__cuda_sm70_votesync_ballot) ;  /* 0x000014f000007944 */ /* 0x000fea0003c00000 */
[----:B------:R-:W-:Y:S01]  /*10d00*/  MOV R10, R0 ;  /* 0x00000000000a7202 */ /* 0x000fe20000000f00 */
[----:B------:R-:W-:Y:S05]  /*10d10*/  BRA `(.L_x_965) ;  /* 0xfffef8b000007947 */ /* 0x000fea000383ffff */
.L_x_868:
[----:B------:R-:W-:Y:S01]  /*10d20*/  IMAD.MOV.U32 R5, RZ, RZ, R9 ;  /* 0x000000ffff057224 */ /* 0x000fe200078e0009 */
[----:B------:R-:W-:Y:S01]  /*10d30*/  MOV R3, R7 ;  /* 0x0000000700037202 */ /* 0x000fe20000000f00 */
[----:B------:R-:W-:Y:S01]  /*10d40*/  IMAD.MOV.U32 R0, RZ, RZ, 0x1f ;  /* 0x0000001fff007424 */ /* 0x000fe200078e00ff */
[----:B------:R-:W-:Y:S02]  /*10d50*/  MOV R2, 0x10d70 ;  /* 0x00010d7000027802 */ /* 0x000fe40000000f00 */
[----:B------:R-:W-:Y:S05]  /*10d60*/  CALL.REL.NOINC `($__internal_19_$__cuda_sm70_shflsync_idx_p) ;  /* 0x000013c000007944 */ /* 0x000fea0003c00000 */
[----:B------:R-:W-:Y:S01]  /*10d70*/  IMAD.MOV.U32 R233, RZ, RZ, R0 ;  /* 0x000000ffffe97224 */ /* 0x000fe200078e0000 */
[----:B------:R-:W-:Y:S01]  /*10d80*/  MOV R5, R8 ;  /* 0x0000000800057202 */ /* 0x000fe20000000f00 */
[----:B------:R-:W-:Y:S01]  /*10d90*/  IMAD.MOV.U32 R6, RZ, RZ, RZ ;  /* 0x000000ffff067224 */ /* 0x000fe200078e00ff */
[----:B------:R-:W-:Y:S01]  /*10da0*/  MOV R3, R7 ;  /* 0x0000000700037202 */ /* 0x000fe20000000f00 */
[----:B------:R-:W-:Y:S01]  /*10db0*/  IMAD.MOV.U32 R0, RZ, RZ, 0x1f ;  /* 0x0000001fff007424 */ /* 0x000fe200078e00ff */
[----:B------:R-:W-:-:S02]  /*10dc0*/  MOV R2, 0x10de0 ;  /* 0x00010de000027802 */ /* 0x000fc40000000f00 */
[----:B------:R-:W-:Y:S05]  /*10dd0*/  CALL.REL.NOINC `($__internal_19_$__cuda_sm70_shflsync_idx_p) ;  /* 0x0000135000007944 */ /* 0x000fea0003c00000 */
[----:B------:R-:W-:Y:S01]  /*10de0*/  MOV R9, R0 ;  /* 0x0000000000097202 */ /* 0x000fe20000000f00 */
[----:B------:R-:W-:Y:S05]  /*10df0*/  BRA `(.L_x_966) ;  /* 0xfffef83000007947 */ /* 0x000fea000383ffff */
.L_x_871:
[----:B------:R-:W-:Y:S01]  /*10e00*/  IMAD.MOV.U32 R5, RZ, RZ, R4 ;  /* 0x000000ffff057224 */ /* 0x000fe200078e0004 */
[----:B------:R-:W-:-:S02]  /*10e10*/  MOV R0, 0x1f ;  /* 0x0000001f00007802 */ /* 0x000fc40000000f00 */
[----:B------:R-:W-:Y:S02]  /*10e20*/  MOV R2, 0x10e40 ;  /* 0x00010e4000027802 */ /* 0x000fe40000000f00 */
[----:B-123--:R-:W-:Y:S05]  /*10e30*/  CALL.REL.NOINC `($__internal_19_$__cuda_sm70_shflsync_idx_p) ;  /* 0x000012f000007944 */ /* 0x00efea0003c00000 */
[----:B------:R-:W-:Y:S01]  /*10e40*/  MOV R6, R0 ;  /* 0x0000000000067202 */ /* 0x000fe20000000f00 */
[----:B------:R-:W-:Y:S05]  /*10e50*/  BRA `(.L_x_870) ;  /* 0xfffef83000007947 */ /* 0x000fea000383ffff */
.L_x_882:
[----:B------:R-:W-:Y:S01]  /*10e60*/  IMAD.MOV.U32 R5, RZ, RZ, R11 ;  /* 0x000000ffff057224 */ /* 0x000fe200078e000b */
[----:B------:R-:W-:Y:S01]  /*10e70*/  MOV R3, RZ ;  /* 0x000000ff00037202 */ /* 0x000fe20000000f00 */
[----:B------:R-:W-:Y:S01]  /*10e80*/  IMAD.MOV.U32 R0, RZ, RZ, 0x181f ;  /* 0x0000181fff007424 */ /* 0x000fe200078e00ff */
[----:B------:R-:W-:Y:S02]  /*10e90*/  MOV R2, 0x10eb0 ;  /* 0x00010eb000027802 */ /* 0x000fe40000000f00 */
[----:B------:R-:W-:Y:S05]  /*10ea0*/  CALL.REL.NOINC `($__internal_19_$__cuda_sm70_shflsync_idx_p) ;  /* 0x0000128000007944 */ /* 0x000fea0003c00000 */
[----:B------:R-:W-:Y:S01]  /*10eb0*/  MOV R8, R0 ;  /* 0x0000000000087202 */ /* 0x000fe20000000f00 */
[----:B------:R-:W-:Y:S05]  /*10ec0*/  BRA `(.L_x_967) ;  /* 0xffff1a4000007947 */ /* 0x000fea000383ffff */
.L_x_883:
[----:B------:R-:W-:Y:S01]  /*10ed0*/  IMAD.MOV.U32 R5, RZ, RZ, R14 ;  /* 0x000000ffff057224 */ /* 0x000fe200078e000e */
[----:B------:R-:W-:Y:S01]  /*10ee0*/  MOV R3, RZ ;  /* 0x000000ff00037202 */ /* 0x000fe20000000f00 */
[----:B------:R-:W-:Y:S01]  /*10ef0*/  IMAD.MOV.U32 R0, RZ, RZ, 0x181f ;  /* 0x0000181fff007424 */ /* 0x000fe200078e00ff */
[----:B------:R-:W-:Y:S02]  /*10f00*/  MOV R2, 0x10f20 ;  /* 0x00010f2000027802 */ /* 0x000fe40000000f00 */
[----:B-12---:R-:W-:Y:S05]  /*10f10*/  CALL.REL.NOINC `($__internal_19_$__cuda_sm70_shflsync_idx_p) ;  /* 0x0000121000007944 */ /* 0x006fea0003c00000 */
[----:B------:R-:W-:Y:S05]  /*10f20*/  BRA `(.L_x_968) ;  /* 0xffff1a0000007947 */ /* 0x000fea000383ffff */
.L_x_886:
[----:B--2---:R-:W-:Y:S01]  /*10f30*/  IMAD.MOV.U32 R5, RZ, RZ, R11 ;  /* 0x000000ffff057224 */ /* 0x004fe200078e000b */
[----:B------:R-:W-:Y:S01]  /*10f40*/  MOV R3, 0x1 ;  /* 0x0000000100037802 */ /* 0x000fe20000000f00 */
[----:B----4-:R-:W-:Y:S01]  /*10f50*/  IMAD.MOV.U32 R0, RZ, RZ, 0x181f ;  /* 0x0000181fff007424 */ /* 0x010fe200078e00ff */
[----:B------:R-:W-:-:S02]  /*10f60*/  MOV R2, 0x10f80 ;  /* 0x00010f8000027802 */ /* 0x000fc40000000f00 */
[----:B-1-3--:R-:W-:Y:S05]  /*10f70*/  CALL.REL.NOINC `($__internal_19_$__cuda_sm70_shflsync_idx_p) ;  /* 0x000011b000007944 */ /* 0x00afea0003c00000 */
[----:B------:R-:W-:Y:S01]  /*10f80*/  IMAD.MOV.U32 R8, RZ, RZ, R0 ;  /* 0x000000ffff087224 */ /* 0x000fe200078e0000 */
[----:B------:R-:W-:Y:S01]  /*10f90*/  MOV R3, 0x1 ;  /* 0x0000000100037802 */ /* 0x000fe20000000f00 */
[----:B------:R-:W-:Y:S01]  /*10fa0*/  IMAD.MOV.U32 R5, RZ, RZ, R14 ;  /* 0x000000ffff057224 */ /* 0x000fe200078e000e */
[----:B------:R-:W-:-:S02]  /*10fb0*/  MOV R0, 0x181f ;  /* 0x0000181f00007802 */ /* 0x000fc40000000f00 */
[----:B------:R-:W-:Y:S02]  /*10fc0*/  MOV R2, 0x10fe0 ;  /* 0x00010fe000027802 */ /* 0x000fe40000000f00 */
[----:B------:R-:W-:Y:S05]  /*10fd0*/  CALL.REL.NOINC `($__internal_19_$__cuda_sm70_shflsync_idx_p) ;  /* 0x0000115000007944 */ /* 0x000fea0003c00000 */
[----:B------:R-:W-:Y:S05]  /*10fe0*/  BRA `(.L_x_969) ;  /* 0xffff1ac000007947 */ /* 0x000fea000383ffff */
.L_x_889:
[----:B-1----:R-:W-:Y:S01]  /*10ff0*/  IMAD.MOV.U32 R5, RZ, RZ, R11 ;  /* 0x000000ffff057224 */ /* 0x002fe200078e000b */
[----:B------:R-:W-:Y:S01]  /*11000*/  MOV R3, 0x2 ;  /* 0x0000000200037802 */ /* 0x000fe20000000f00 */
[----:B----4-:R-:W-:Y:S01]  /*11010*/  IMAD.MOV.U32 R0, RZ, RZ, 0x181f ;  /* 0x0000181fff007424 */ /* 0x010fe200078e00ff */
[----:B------:R-:W-:Y:S02]  /*11020*/  MOV R2, 0x11040 ;  /* 0x0001104000027802 */ /* 0x000fe40000000f00 */
[----:B--23--:R-:W-:Y:S05]  /*11030*/  CALL.REL.NOINC `($__internal_19_$__cuda_sm70_shflsync_idx_p) ;  /* 0x000010f000007944 */ /* 0x00cfea0003c00000 */
[----:B------:R-:W-:Y:S01]  /*11040*/  MOV R8, R0 ;  /* 0x0000000000087202 */ /* 0x000fe20000000f00 */
[----:B------:R-:W-:Y:S05]  /*11050*/  BRA `(.L_x_970) ;  /* 0xffff1bc000007947 */ /* 0x000fea000383ffff */
.L_x_890:
[----:B------:R-:W-:Y:S01]  /*11060*/  IMAD.MOV.U32 R5, RZ, RZ, R14 ;  /* 0x000000ffff057224 */ /* 0x000fe200078e000e */
[----:B------:R-:W-:Y:S01]  /*11070*/  MOV R3, 0x2 ;  /* 0x0000000200037802 */ /* 0x000fe20000000f00 */
[----:B----4-:R-:W-:Y:S01]  /*11080*/  IMAD.MOV.U32 R0, RZ, RZ, 0x181f ;  /* 0x0000181fff007424 */ /* 0x010fe200078e00ff */
[----:B------:R-:W-:Y:S02]  /*11090*/  MOV R2, 0x110b0 ;  /* 0x000110b000027802 */ /* 0x000fe40000000f00 */
[----:B-123--:R-:W-:Y:S05]  /*110a0*/  CALL.REL.NOINC `($__internal_19_$__cuda_sm70_shflsync_idx_p) ;  /* 0x0000108000007944 */ /* 0x00efea0003c00000 */
[----:B------:R-:W-:Y:S05]  /*110b0*/  BRA `(.L_x_971) ;  /* 0xffff1b8000007947 */ /* 0x000fea000383ffff */
.L_x_893:
[----:B-1----:R-:W-:Y:S01]  /*110c0*/  IMAD.MOV.U32 R5, RZ, RZ, R11 ;  /* 0x000000ffff057224 */ /* 0x002fe200078e000b */
[----:B------:R-:W-:Y:S01]  /*110d0*/  MOV R3, 0x3 ;  /* 0x0000000300037802 */ /* 0x000fe20000000f00 */
[----:B------:R-:W-:Y:S01]  /*110e0*/  IMAD.MOV.U32 R0, RZ, RZ, 0x181f ;  /* 0x0000181fff007424 */ /* 0x000fe200078e00ff */
[----:B------:R-:W-:-:S02]  /*110f0*/  MOV R2, 0x11110 ;  /* 0x0001111000027802 */ /* 0x000fc40000000f00 */
[----:B--234-:R-:W-:Y:S05]  /*11100*/  CALL.REL.NOINC `($__internal_19_$__cuda_sm70_shflsync_idx_p) ;  /* 0x0000102000007944 */ /* 0x01cfea0003c00000 */
[----:B------:R-:W-:Y:S01]  /*11110*/  IMAD.MOV.U32 R6, RZ, RZ, R0 ;  /* 0x000000ffff067224 */ /* 0x000fe200078e0000 */
[----:B------:R-:W-:Y:S01]  /*11120*/  MOV R3, 0x3 ;  /* 0x0000000300037802 */ /* 0x000fe20000000f00 */
[----:B------:R-:W-:Y:S01]  /*11130*/  IMAD.MOV.U32 R5, RZ, RZ, R14 ;  /* 0x000000ffff057224 */ /* 0x000fe200078e000e */
[----:B------:R-:W-:-:S02]  /*11140*/  MOV R0, 0x181f ;  /* 0x0000181f00007802 */ /* 0x000fc40000000f00 */
[----:B------:R-:W-:Y:S02]  /*11150*/  MOV R2, 0x11170 ;  /* 0x0001117000027802 */ /* 0x000fe40000000f00 */
[----:B------:R-:W-:Y:S05]  /*11160*/  CALL.REL.NOINC `($__internal_19_$__cuda_sm70_shflsync_idx_p) ;  /* 0x00000fc000007944 */ /* 0x000fea0003c00000 */
[----:B------:R-:W-:Y:S05]  /*11170*/  BRA `(.L_x_972) ;  /* 0xffff1c4000007947 */ /* 0x000fea000383ffff */
.L_x_900:
[----:B------:R-:W-:Y:S01]  /*11180*/  IMAD.MOV.U32 R2, RZ, RZ, R226 ;  /* 0x000000ffff027224 */ /* 0x000fe200078e00e2 */
[----:B------:R-:W-:Y:S02]  /*11190*/  MOV R5, 0x2 ;  /* 0x0000000200057802 */ /* 0x000fe40000000f00 */
[----:B------:R-:W-:Y:S02]  /*111a0*/  MOV R3, 0x111c0 ;  /* 0x000111c000037802 */ /* 0x000fe40000000f00 */
[----:B------:R-:W-:Y:S05]  /*111b0*/  CALL.REL.NOINC `($__internal_18_$__cuda_sm70_shflsync_bfly_p) ;  /* 0x00000f2000007944 */ /* 0x000fea0003c00000 */
[----:B------:R-:W-:Y:S01]  /*111c0*/  MOV R0, R5 ;  /* 0x0000000500007202 */ /* 0x000fe20000000f00 */
[----:B------:R-:W-:Y:S05]  /*111d0*/  BRA `(.L_x_973) ;  /* 0xffffab5000007947 */ /* 0x000fea000383ffff */
.L_x_901:
[----:B------:R-:W-:Y:S01]  /*111e0*/  IMAD.MOV.U32 R2, RZ, RZ, R0 ;  /* 0x000000ffff027224 */ /* 0x000fe200078e0000 */
[----:B------:R-:W-:Y:S02]  /*111f0*/  MOV R5, 0x1 ;  /* 0x0000000100057802 */ /* 0x000fe40000000f00 */
[----:B------:R-:W-:Y:S02]  /*11200*/  MOV R3, 0x11220 ;  /* 0x0001122000037802 */ /* 0x000fe40000000f00 */
[----:B-1----:R-:W-:Y:S05]  /*11210*/  CALL.REL.NOINC `($__internal_18_$__cuda_sm70_shflsync_bfly_p) ;  /* 0x00000ec000007944 */ /* 0x002fea0003c00000 */
[----:B------:R-:W-:Y:S01]  /*11220*/  FADD.FTZ R0, R0, R5 ;  /* 0x0000000500007221 */ /* 0x000fe20000010000 */
[----:B------:R-:W-:Y:S02]  /*11230*/  MOV R2, R227 ;  /* 0x000000e300027202 */ /* 0x000fe40000000f00 */
[----:B------:R-:W-:-:S02]  /*11240*/  MOV R5, 0x2 ;  /* 0x0000000200057802 */ /* 0x000fc40000000f00 */
[----:B------:R-:W-:Y:S02]  /*11250*/  MOV R3, 0x11270 ;  /* 0x0001127000037802 */ /* 0x000fe40000000f00 */
[----:B------:R-:W-:Y:S05]  /*11260*/  CALL.REL.NOINC `($__internal_18_$__cuda_sm70_shflsync_bfly_p) ;  /* 0x00000e7000007944 */ /* 0x000fea0003c00000 */
[----:B------:R-:W-:Y:S01]  /*11270*/  FADD.FTZ R4, R227, R5 ;  /* 0x00000005e3047221 */ /* 0x000fe20000010000 */
[----:B------:R-:W-:Y:S02]  /*11280*/  MOV R5, 0x1 ;  /* 0x0000000100057802 */ /* 0x000fe40000000f00 */
[----:B------:R-:W-:Y:S02]  /*11290*/  MOV R3, 0x112c0 ;  /* 0x000112c000037802 */ /* 0x000fe40000000f00 */
[----:B------:R-:W-:Y:S02]  /*112a0*/  MOV R2, R4 ;  /* 0x0000000400027202 */ /* 0x000fe40000000f00 */
[----:B------:R-:W-:Y:S05]  /*112b0*/  CALL.REL.NOINC `($__internal_18_$__cuda_sm70_shflsync_bfly_p) ;  /* 0x00000e2000007944 */ /* 0x000fea0003c00000 */
[----:B------:R-:W-:Y:S01]  /*112c0*/  MOV R3, R5 ;  /* 0x0000000500037202 */ /* 0x000fe20000000f00 */
[----:B------:R-:W-:Y:S05]  /*112d0*/  BRA `(.L_x_974) ;  /* 0xffffaac000007947 */ /* 0x000fea000383ffff */
.L_x_908:
[----:B-1-34-:R-:W-:Y:S01]  /*112e0*/  IMAD.MOV.U32 R5, RZ, RZ, R12 ;  /* 0x000000ffff057224 */ /* 0x01afe200078e000c */
[----:B------:R-:W-:Y:S01]  /*112f0*/  MOV R3, RZ ;  /* 0x000000ff00037202 */ /* 0x000fe20000000f00 */
[----:B------:R-:W-:Y:S01]  /*11300*/  IMAD.MOV.U32 R0, RZ, RZ, 0x181f ;  /* 0x0000181fff007424 */ /* 0x000fe200078e00ff */
[----:B------:R-:W-:Y:S02]  /*11310*/  MOV R2, 0x11330 ;  /* 0x0001133000027802 */ /* 0x000fe40000000f00 */
[----:B------:R-:W-:Y:S05]  /*11320*/  CALL.REL.NOINC `($__internal_19_$__cuda_sm70_shflsync_idx_p) ;  /* 0x00000e0000007944 */ /* 0x000fea0003c00000 */
[----:B------:R-:W-:Y:S01]  /*11330*/  MOV R10, R0 ;  /* 0x00000000000a7202 */ /* 0x000fe20000000f00 */
[----:B------:R-:W-:Y:S05]  /*11340*/  BRA `(.L_x_975) ;  /* 0xffffc2a000007947 */ /* 0x000fea000383ffff */
.L_x_909:
[----:B------:R-:W-:Y:S01]  /*11350*/  IMAD.MOV.U32 R5, RZ, RZ, R13 ;  /* 0x000000ffff057224 */ /* 0x000fe200078e000d */
[----:B------:R-:W-:Y:S01]  /*11360*/  MOV R3, RZ ;  /* 0x000000ff00037202 */ /* 0x000fe20000000f00 */
[----:B------:R-:W-:Y:S01]  /*11370*/  IMAD.MOV.U32 R0, RZ, RZ, 0x181f ;  /* 0x0000181fff007424 */ /* 0x000fe200078e00ff */
[----:B------:R-:W-:-:S02]  /*11380*/  MOV R2, 0x113a0 ;  /* 0x000113a000027802 */ /* 0x000fc40000000f00 */
[----:B-12---:R-:W-:Y:S05]  /*11390*/  CALL.REL.NOINC `($__internal_19_$__cuda_sm70_shflsync_idx_p) ;  /* 0x00000d9000007944 */ /* 0x006fea0003c00000 */
[----:B------:R-:W-:Y:S05]  /*113a0*/  BRA `(.L_x_976) ;  /* 0xffffc26000007947 */ /* 0x000fea000383ffff */
.L_x_912:
[----:B------:R-:W-:Y:S01]  /*113b0*/  IMAD.MOV.U32 R5, RZ, RZ, R12 ;  /* 0x000000ffff057224 */ /* 0x000fe200078e000c */
[----:B--2---:R-:W-:Y:S01]  /*113c0*/  MOV R3, 0x1 ;  /* 0x0000000100037802 */ /* 0x004fe20000000f00 */
        /* <DEDUP_REMOVED lines=10> */
.L_x_915:
[----:B------:R-:W-:Y:S01]  /*11470*/  IMAD.MOV.U32 R5, RZ, RZ, R12 ;  /* 0x000000ffff057224 */ /* 0x000fe200078e000c */
[----:B-1----:R-:W-:Y:S01]  /*11480*/  MOV R3, 0x2 ;  /* 0x0000000200037802 */ /* 0x002fe20000000f00 */
[----:B----4-:R-:W-:Y:S01]  /*11490*/  IMAD.MOV.U32 R0, RZ, RZ, 0x181f ;  /* 0x0000181fff007424 */ /* 0x010fe200078e00ff */
[----:B------:R-:W-:Y:S02]  /*114a0*/  MOV R2, 0x114c0 ;  /* 0x000114c000027802 */ /* 0x000fe40000000f00 */
[----:B--23--:R-:W-:Y:S05]  /*114b0*/  CALL.REL.NOINC `($__internal_19_$__cuda_sm70_shflsync_idx_p) ;  /* 0x00000c7000007944 */ /* 0x00cfea0003c00000 */
[----:B------:R-:W-:Y:S01]  /*114c0*/  MOV R10, R0 ;  /* 0x00000000000a7202 */ /* 0x000fe20000000f00 */
[----:B------:R-:W-:Y:S05]  /*114d0*/  BRA `(.L_x_978) ;  /* 0xffffc3d000007947 */ /* 0x000fea000383ffff */
.L_x_916:
[----:B------:R-:W-:Y:S01]  /*114e0*/  IMAD.MOV.U32 R5, RZ, RZ, R13 ;  /* 0x000000ffff057224 */ /* 0x000fe200078e000d */
[----:B------:R-:W-:Y:S01]  /*114f0*/  MOV R3, 0x2 ;  /* 0x0000000200037802 */ /* 0x000fe20000000f00 */
[----:B----4-:R-:W-:Y:S01]  /*11500*/  IMAD.MOV.U32 R0, RZ, RZ, 0x181f ;  /* 0x0000181fff007424 */ /* 0x010fe200078e00ff */
[----:B------:R-:W-:Y:S02]  /*11510*/  MOV R2, 0x11530 ;  /* 0x0001153000027802 */ /* 0x000fe40000000f00 */
[----:B-123--:R-:W-:Y:S05]  /*11520*/  CALL.REL.NOINC `($__internal_19_$__cuda_sm70_shflsync_idx_p) ;  /* 0x00000c0000007944 */ /* 0x00efea0003c00000 */
[----:B------:R-:W-:Y:S05]  /*11530*/  BRA `(.L_x_979) ;  /* 0xffffc39000007947 */ /* 0x000fea000383ffff */
.L_x_919:
[----:B------:R-:W-:Y:S01]  /*11540*/  IMAD.MOV.U32 R5, RZ, RZ, R12 ;  /* 0x000000ffff057224 */ /* 0x000fe200078e000c */
[----:B-1----:R-:W-:Y:S01]  /*11550*/  MOV R3, 0x3 ;  /* 0x0000000300037802 */ /* 0x002fe20000000f00 */
        /* <DEDUP_REMOVED lines=10> */
.L_x_921:
[----:B------:R-:W-:Y:S01]  /*11600*/  IMAD.MOV.U32 R5, RZ, RZ, R12 ;  /* 0x000000ffff057224 */ /* 0x000fe200078e000c */
[----:B------:R-:W-:Y:S01]  /*11610*/  MOV R3, RZ ;  /* 0x000000ff00037202 */ /* 0x000fe20000000f00 */
[----:B------:R-:W-:Y:S01]  /*11620*/  IMAD.MOV.U32 R0, RZ, RZ, 0x1c1f ;  /* 0x00001c1fff007424 */ /* 0x000fe200078e00ff */
[----:B------:R-:W-:Y:S02]  /*11630*/  MOV R2, 0x11650 ;  /* 0x0001165000027802 */ /* 0x000fe40000000f00 */
[----:B------:R-:W-:Y:S05]  /*11640*/  CALL.REL.NOINC `($__internal_19_$__cuda_sm70_shflsync_idx_p) ;  /* 0x00000ae000007944 */ /* 0x000fea0003c00000 */
[----:B------:R-:W-:Y:S01]  /*11650*/  MOV R4, R0 ;  /* 0x0000000000047202 */ /* 0x000fe20000000f00 */
[----:B------:R-:W-:Y:S05]  /*11660*/  BRA `(.L_x_981) ;  /* 0xffffc71000007947 */ /* 0x000fea000383ffff */
.L_x_922:
[----:B------:R-:W-:Y:S01]  /*11670*/  IMAD.MOV.U32 R5, RZ, RZ, R33 ;  /* 0x000000ffff057224 */ /* 0x000fe200078e0021 */
[----:B------:R-:W-:Y:S01]  /*11680*/  MOV R3, RZ ;  /* 0x000000ff00037202 */ /* 0x000fe20000000f00 */
[----:B------:R-:W-:Y:S01]  /*11690*/  IMAD.MOV.U32 R0, RZ, RZ, 0x1c1f ;  /* 0x00001c1fff007424 */ /* 0x000fe200078e00ff */
[----:B------:R-:W-:Y:S02]  /*116a0*/  MOV R2, 0x116c0 ;  /* 0x000116c000027802 */ /* 0x000fe40000000f00 */
[----:B-12---:R-:W-:Y:S05]  /*116b0*/  CALL.REL.NOINC `($__internal_19_$__cuda_sm70_shflsync_idx_p) ;  /* 0x00000a7000007944 */ /* 0x006fea0003c00000 */
[----:B------:R-:W-:Y:S05]  /*116c0*/  BRA `(.L_x_982) ;  /* 0xffffc6d000007947 */ /* 0x000fea000383ffff */
.L_x_925:
[----:B------:R-:W-:Y:S01]  /*116d0*/  IMAD.MOV.U32 R5, RZ, RZ, R12 ;  /* 0x000000ffff057224 */ /* 0x000fe200078e000c */
[----:B----4-:R-:W-:Y:S01]  /*116e0*/  MOV R3, 0x1 ;  /* 0x0000000100037802 */ /* 0x010fe20000000f00 */
[----:B------:R-:W-:Y:S01]  /*116f0*/  IMAD.MOV.U32 R0, RZ, RZ, 0x1c1f ;  /* 0x00001c1fff007424 */ /* 0x000fe200078e00ff */
[----:B------:R-:W-:-:S02]  /*11700*/  MOV R2, 0x11720 ;  /* 0x0001172000027802 */ /* 0x000fc40000000f00 */
[----:B-123--:R-:W-:Y:S05]  /*11710*/  CALL.REL.NOINC `($__internal_19_$__cuda_sm70_shflsync_idx_p) ;  /* 0x00000a1000007944 */ /* 0x00efea0003c00000 */
[----:B------:R-:W-:Y:S01]  /*11720*/  IMAD.MOV.U32 R4, RZ, RZ, R0 ;  /* 0x000000ffff047224 */ /* 0x000fe200078e0000 */
[----:B------:R-:W-:Y:S01]  /*11730*/  MOV R3, 0x1 ;  /* 0x0000000100037802 */ /* 0x000fe20000000f00 */
[----:B------:R-:W-:Y:S01]  /*11740*/  IMAD.MOV.U32 R5, RZ, RZ, R33 ;  /* 0x000000ffff057224 */ /* 0x000fe200078e0021 */
[----:B------:R-:W-:-:S02]  /*11750*/  MOV R0, 0x1c1f ;  /* 0x00001c1f00007802 */ /* 0x000fc40000000f00 */
[----:B------:R-:W-:Y:S02]  /*11760*/  MOV R2, 0x11780 ;  /* 0x0001178000027802 */ /* 0x000fe40000000f00 */
[----:B------:R-:W-:Y:S05]  /*11770*/  CALL.REL.NOINC `($__internal_19_$__cuda_sm70_shflsync_idx_p) ;  /* 0x000009b000007944 */ /* 0x000fea0003c00000 */
[----:B------:R-:W-:Y:S05]  /*11780*/  BRA `(.L_x_983) ;  /* 0xffffcf8000007947 */ /* 0x000fea000383ffff */
.L_x_929:
[----:B------:R-:W-:Y:S01]  /*11790*/  IMAD.MOV.U32 R5, RZ, RZ, R9 ;  /* 0x000000ffff057224 */ /* 0x000fe200078e0009 */
[----:B------:R-:W-:Y:S01]  /*117a0*/  MOV R3, RZ ;  /* 0x000000ff00037202 */ /* 0x000fe20000000f00 */
[----:B------:R-:W-:Y:S01]  /*117b0*/  IMAD.MOV.U32 R0, RZ, RZ, 0x181f ;  /* 0x0000181fff007424 */ /* 0x000fe200078e00ff */
[----:B------:R-:W-:Y:S02]  /*117c0*/  MOV R2, 0x117e0 ;  /* 0x000117e000027802 */ /* 0x000fe40000000f00 */
[----:B------:R-:W-:Y:S05]  /*117d0*/  CALL.REL.NOINC `($__internal_19_$__cuda_sm70_shflsync_idx_p) ;  /* 0x0000095000007944 */ /* 0x000fea0003c00000 */
[----:B------:R-:W-:Y:S01]  /*117e0*/  MOV R8, R0 ;  /* 0x0000000000087202 */ /* 0x000fe20000000f00 */
[----:B------:R-:W-:Y:S05]  /*117f0*/  BRA `(.L_x_984) ;  /* 0xffffdd4000007947 */ /* 0x000fea000383ffff */
.L_x_930:
[----:B------:R-:W-:Y:S01]  /*11800*/  IMAD.MOV.U32 R5, RZ, RZ, R12 ;  /* 0x000000ffff057224 */ /* 0x000fe200078e000c */
[----:B------:R-:W-:Y:S01]  /*11810*/  MOV R3, RZ ;  /* 0x000000ff00037202 */ /* 0x000fe20000000f00 */
[----:B------:R-:W-:Y:S01]  /*11820*/  IMAD.MOV.U32 R0, RZ, RZ, 0x181f ;  /* 0x0000181fff007424 */ /* 0x000fe200078e00ff */
[----:B------:R-:W-:Y:S02]  /*11830*/  MOV R2, 0x11850 ;  /* 0x0001185000027802 */ /* 0x000fe40000000f00 */
[----:B-12---:R-:W-:Y:S05]  /*11840*/  CALL.REL.NOINC `($__internal_19_$__cuda_sm70_shflsync_idx_p) ;  /* 0x000008e000007944 */ /* 0x006fea0003c00000 */
[----:B------:R-:W-:Y:S05]  /*11850*/  BRA `(.L_x_985) ;  /* 0xffffdd0000007947 */ /* 0x000fea000383ffff */
.L_x_933:
        /* <DEDUP_REMOVED lines=12> */
.L_x_936:
[----:B-1----:R-:W-:Y:S01]  /*11920*/  IMAD.MOV.U32 R5, RZ, RZ, R9 ;  /* 0x000000ffff057224 */ /* 0x002fe200078e0009 */
[----:B------:R-:W-:Y:S01]  /*11930*/  MOV R3, 0x2 ;  /* 0x0000000200037802 */ /* 0x000fe20000000f00 */
[----:B----4-:R-:W-:Y:S01]  /*11940*/  IMAD.MOV.U32 R0, RZ, RZ, 0x181f ;  /* 0x0000181fff007424 */ /* 0x010fe200078e00ff */
[----:B------:R-:W-:Y:S02]  /*11950*/  MOV R2, 0x11970 ;  /* 0x0001197000027802 */ /* 0x000fe40000000f00 */
[----:B--23--:R-:W-:Y:S05]  /*11960*/  CALL.REL.NOINC `($__internal_19_$__cuda_sm70_shflsync_idx_p) ;  /* 0x000007c000007944 */ /* 0x00cfea0003c00000 */
[----:B------:R-:W-:Y:S01]  /*11970*/  MOV R8, R0 ;  /* 0x0000000000087202 */ /* 0x000fe20000000f00 */
[----:B------:R-:W-:Y:S05]  /*11980*/  BRA `(.L_x_987) ;  /* 0xffffde8000007947 */ /* 0x000fea000383ffff */
.L_x_937:
[----:B------:R-:W-:Y:S01]  /*11990*/  IMAD.MOV.U32 R5, RZ, RZ, R12 ;  /* 0x000000ffff057224 */ /* 0x000fe200078e000c */
[----:B------:R-:W-:Y:S01]  /*119a0*/  MOV R3, 0x2 ;  /* 0x0000000200037802 */ /* 0x000fe20000000f00 */
[----:B----4-:R-:W-:Y:S01]  /*119b0*/  IMAD.MOV.U32 R0, RZ, RZ, 0x181f ;  /* 0x0000181fff007424 */ /* 0x010fe200078e00ff */
[----:B------:R-:W-:Y:S02]  /*119c0*/  MOV R2, 0x119e0 ;  /* 0x000119e000027802 */ /* 0x000fe40000000f00 */
[----:B-123--:R-:W-:Y:S05]  /*119d0*/  CALL.REL.NOINC `($__internal_19_$__cuda_sm70_shflsync_idx_p) ;  /* 0x0000075000007944 */ /* 0x00efea0003c00000 */
[----:B------:R-:W-:Y:S05]  /*119e0*/  BRA `(.L_x_988) ;  /* 0xffffde4000007947 */ /* 0x000fea000383ffff */
.L_x_940:
        /* <DEDUP_REMOVED lines=12> */
.L_x_942:
[----:B---3--:R-:W-:Y:S01]  /*11ab0*/  IMAD.MOV.U32 R5, RZ, RZ, R86 ;  /* 0x000000ffff057224 */ /* 0x008fe200078e0056 */
[----:B------:R-:W-:Y:S01]  /*11ac0*/  MOV R3, RZ ;  /* 0x000000ff00037202 */ /* 0x000fe20000000f00 */
[----:B------:R-:W-:Y:S01]  /*11ad0*/  IMAD.MOV.U32 R0, RZ, RZ, 0x1f ;  /* 0x0000001fff007424 */ /* 0x000fe200078e00ff */
[----:B------:R-:W-:Y:S02]  /*11ae0*/  MOV R2, 0x11b00 ;  /* 0x00011b0000027802 */ /* 0x000fe40000000f00 */
[----:B-1----:R-:W-:Y:S05]  /*11af0*/  CALL.REL.NOINC `($__internal_19_$__cuda_sm70_shflsync_idx_p) ;  /* 0x0000063000007944 */ /* 0x002fea0003c00000 */
[----:B------:R-:W-:Y:S01]  /*11b00*/  MOV R9, R0 ;  /* 0x0000000000097202 */ /* 0x000fe20000000f00 */
[----:B------:R-:W-:Y:S05]  /*11b10*/  BRA `(.L_x_990) ;  /* 0xffffe06000007947 */ /* 0x000fea000383ffff */
.L_x_943:
[----:B---3--:R-:W-:Y:S01]  /*11b20*/  IMAD.MOV.U32 R5, RZ, RZ, R86 ;  /* 0x000000ffff057224 */ /* 0x008fe200078e0056 */
[----:B------:R-:W-:Y:S01]  /*11b30*/  MOV R3, 0x1 ;  /* 0x0000000100037802 */ /* 0x000fe20000000f00 */
[----:B------:R-:W-:Y:S01]  /*11b40*/  IMAD.MOV.U32 R0, RZ, RZ, 0x1f ;  /* 0x0000001fff007424 */ /* 0x000fe200078e00ff */
[----:B------:R-:W-:Y:S02]  /*11b50*/  MOV R2, 0x11b70 ;  /* 0x00011b7000027802 */ /* 0x000fe40000000f00 */
[----:B-12-4-:R-:W-:Y:S05]  /*11b60*/  CALL.REL.NOINC `($__internal_19_$__cuda_sm70_shflsync_idx_p) ;  /* 0x000005c000007944 */ /* 0x016fea0003c00000 */
[----:B------:R-:W-:Y:S01]  /*11b70*/  MOV R8, R0 ;  /* 0x0000000000087202 */ /* 0x000fe20000000f00 */
[----:B------:R-:W-:Y:S05]  /*11b80*/  BRA `(.L_x_991) ;  /* 0xffffe01000007947 */ /* 0x000fea000383ffff */
.L_x_944:
[----:B------:R-:W-:Y:S02]  /*11b90*/  MOV R2, 0x1 ;  /* 0x0000000100027802 */ /* 0x000fe40000000f00 */
[----:B------:R-:W-:-:S02]  /*11ba0*/  MOV R3, 0x11bc0 ;  /* 0x00011bc000037802 */ /* 0x000fc40000000f00 */
[----:B--234-:R-:W-:Y:S05]  /*11bb0*/  CALL.REL.NOINC `($__internal_20_$__cuda_sm70_shflsync_up_p) ;  /* 0x000005c000007944 */ /* 0x01cfea0003c00000 */
[----:B------:R-:W-:Y:S05]  /*11bc0*/  BRA `(.L_x_992) ;  /* 0xffffe0f000007947 */ /* 0x000fea000383ffff */
.L_x_945:
[----:B------:R-:W-:Y:S02]  /*11bd0*/  MOV R2, 0x2 ;  /* 0x0000000200027802 */ /* 0x000fe40000000f00 */
[----:B------:R-:W-:-:S02]  /*11be0*/  MOV R3, 0x11c00 ;  /* 0x00011c0000037802 */ /* 0x000fc40000000f00 */
[----:B--2-4-:R-:W-:Y:S05]  /*11bf0*/  CALL.REL.NOINC `($__internal_20_$__cuda_sm70_shflsync_up_p) ;  /* 0x0000058000007944 */ /* 0x014fea0003c00000 */
[----:B------:R-:W-:Y:S01]  /*11c00*/  SEL R3, R4, RZ, P1 ;  /* 0x000000ff04037207 */ /* 0x000fe20000800000 */
[----:B------:R-:W-:-:S04]  /*11c10*/  IMAD.MOV.U32 R2, RZ, RZ, 0x4 ;  /* 0x00000004ff027424 */ /* 0x000fc800078e00ff */
[----:B------:R-:W-:Y:S01]  /*11c20*/  IMAD.IADD R0, R0, 0x1, R3 ;  /* 0x0000000100007824 */ /* 0x000fe200078e0203 */
[----:B------:R-:W-:Y:S02]  /*11c30*/  MOV R3, 0x11c50 ;  /* 0x00011c5000037802 */ /* 0x000fe40000000f00 */
        /* <DEDUP_REMOVED lines=19> */
.L_x_949:
[----:B------:R-:W-:Y:S02]  /*11d70*/  MOV R2, 0x1 ;  /* 0x0000000100027802 */ /* 0x000fe40000000f00 */
[----:B------:R-:W-:Y:S02]  /*11d80*/  MOV R3, 0x11da0 ;  /* 0x00011da000037802 */ /* 0x000fe40000000f00 */
[----:B------:R-:W-:Y:S05]  /*11d90*/  CALL.REL.NOINC `($__internal_20_$__cuda_sm70_shflsync_up_p) ;  /* 0x000003e000007944 */ /* 0x000fea0003c00000 */
[----:B------:R-:W-:Y:S01]  /*11da0*/  MOV R2, R4 ;  /* 0x0000000400027202 */ /* 0x000fe20000000f00 */
[----:B------:R-:W-:Y:S05]  /*11db0*/  BRA `(.L_x_994) ;  /* 0xffffe15000007947 */ /* 0x000fea000383ffff */
.L_x_950:
[----:B------:R-:W-:Y:S02]  /*11dc0*/  MOV R2, 0x2 ;  /* 0x0000000200027802 */ /* 0x000fe40000000f00 */
        /* <DEDUP_REMOVED lines=25> */
.L_x_952:
[----:B------:R-:W-:Y:S02]  /*11f60*/  SEL R0, RZ, 0x1, P0 ;  /* 0x00000001ff007807 */ /* 0x000fe40000000000 */
[----:B------:R-:W-:Y:S02]  /*11f70*/  MOV R2, 0x11f90 ;  /* 0x00011f9000027802 */ /* 0x000fe40000000f00 */
[----:B-1----:R-:W-:Y:S05]  /*11f80*/  CALL.REL.NOINC `($__internal_21_$__cuda_sm70_votesync_ballot) ;  /* 0x0000026000007944 */ /* 0x002fea0003c00000 */
[----:B------:R-:W-:Y:S01]  /*11f90*/  MOV R12, R0 ;  /* 0x00000000000c7202 */ /* 0x000fe20000000f00 */
[----:B------:R-:W-:Y:S05]  /*11fa0*/  BRA `(.L_x_996) ;  /* 0xffffe0f000007947 */ /* 0x000fea000383ffff */
.L_x_953:
[----:B------:R-:W-:Y:S01]  /*11fb0*/  IMAD.MOV.U32 R5, RZ, RZ, R6 ;  /* 0x000000ffff057224 */ /* 0x000fe200078e0006 */
[----:B------:R-:W-:Y:S01]  /*11fc0*/  MOV R3, R8 ;  /* 0x0000000800037202 */ /* 0x000fe20000000f00 */
[----:B------:R-:W-:Y:S01]  /*11fd0*/  IMAD.MOV.U32 R0, RZ, RZ, 0x1f ;  /* 0x0000001fff007424 */ /* 0x000fe200078e00ff */
[----:B------:R-:W-:Y:S02]  /*11fe0*/  MOV R2, 0x12000 ;  /* 0x0001200000027802 */ /* 0x000fe40000000f00 */
[----:B-1----:R-:W-:Y:S05]  /*11ff0*/  CALL.REL.NOINC `($__internal_19_$__cuda_sm70_shflsync_idx_p) ;  /* 0x0000013000007944 */ /* 0x002fea0003c00000 */
[----:B------:R-:W-:Y:S01]  /*12000*/  IMAD.MOV.U32 R10, RZ, RZ, R0 ;  /* 0x000000ffff0a7224 */ /* 0x000fe200078e0000 */
[----:B------:R-:W-:Y:S01]  /*12010*/  MOV R3, R8 ;  /* 0x0000000800037202 */ /* 0x000fe20000000f00 */
[----:B------:R-:W-:Y:S01]  /*12020*/  IMAD.MOV.U32 R5, RZ, RZ, R7 ;  /* 0x000000ffff057224 */ /* 0x000fe200078e0007 */
[----:B------:R-:W-:Y:S02]  /*12030*/  MOV R0, 0x1f ;  /* 0x0000001f00007802 */ /* 0x000fe40000000f00 */
[----:B------:R-:W-:-:S02]  /*12040*/  MOV R2, 0x12060 ;  /* 0x0001206000027802 */ /* 0x000fc40000000f00 */
[----:B------:R-:W-:Y:S05]  /*12050*/  CALL.REL.NOINC `($__internal_19_$__cuda_sm70_shflsync_idx_p) ;  /* 0x000000d000007944 */ /* 0x000fea0003c00000 */
[----:B------:R-:W-:Y:S01]  /*12060*/  MOV R7, R0 ;  /* 0x0000000000077202 */ /* 0x000fe20000000f00 */
[----:B------:R-:W-:Y:S05]  /*12070*/  BRA `(.L_x_997) ;  /* 0xffffe07000007947 */ /* 0x000fea000383ffff */
.L_x_956:
[----:B------:R-:W-:Y:S01]  /*12080*/  IMAD.MOV.U32 R5, RZ, RZ, R4 ;  /* 0x000000ffff057224 */ /* 0x000fe200078e0004 */
[----:B------:R-:W-:-:S02]  /*12090*/  MOV R0, 0x1f ;  /* 0x0000001f00007802 */ /* 0x000fc40000000f00 */
[----:B------:R-:W-:Y:S02]  /*120a0*/  MOV R2, 0x120c0 ;  /* 0x000120c000027802 */ /* 0x000fe40000000f00 */
[----:B-1234-:R-:W-:Y:S05]  /*120b0*/  CALL.REL.NOINC `($__internal_19_$__cuda_sm70_shflsync_idx_p) ;  /* 0x0000007000007944 */ /* 0x01efea0003c00000 */
[----:B------:R-:W-:Y:S01]  /*120c0*/  MOV R13, R0 ;  /* 0x00000000000d7202 */ /* 0x000fe20000000f00 */
[----:B------:R-:W-:Y:S05]  /*120d0*/  BRA `(.L_x_955) ;  /* 0xffffe07000007947 */ /* 0x000fea000383ffff */
        .weak           $__internal_18_$__cuda_sm70_shflsync_bfly_p
        .type           $__internal_18_$__cuda_sm70_shflsync_bfly_p,@function
        .size           $__internal_18_$__cuda_sm70_shflsync_bfly_p,($__internal_19_$__cuda_sm70_shflsync_idx_p - $__internal_18_$__cuda_sm70_shflsync_bfly_p)
$__internal_18_$__cuda_sm70_shflsync_bfly_p:
[----:B------:R-:W-:Y:S04]  /*120e0*/  WARPSYNC R6 ;  /* 0x0000000600007348 */ /* 0x000fe80003800000 */
[----:B------:R1:W2:Y:S02]  /*120f0*/  SHFL.BFLY PT, R5, R2, R5, R7 ;  /* 0x0c00000502057389 */ /* 0x0002a400000e0007 */
[----:B-1----:R-:W-:Y:S02]  /*12100*/  MOV R2, R3 ;  /* 0x0000000300027202 */ /* 0x002fe40000000f00 */
[----:B------:R-:W-:-:S04]  /*12110*/  MOV R3, 0x0 ;  /* 0x0000000000037802 */ /* 0x000fc80000000f00 */
[----:B--2---:R-:W-:Y:S05]  /*12120*/  RET.REL.NODEC R2 `(_ZN7cutlass13device_kernelIN5flash19enable_sm80_to_sm89INS1_16FlashAttnFwdSm80INS1_25CollectiveMainloopFwdSm80ILi8ELi1ELb0EN4cute5tupleIJNS5_1CILi128EEENS7_ILi64EEENS7_ILi192EEEEEELi192ENS_6half_tEfNS_4arch4Sm80ELb1ELb0ELb1ELb1ELb0ELb0ELb1ELb1EEENS1_21CollectiveEpilogueFwdINS6_IJS8_SA_S9_EEENS6_IJNS7_ILi1EEESI_SI_EEESC_SE_Li256ELb1ELb1ELb1ELb0EEENS1_36VarlenDynamicPersistentTileSchedulerILi128ELi64ELi256ELi256ELb1ELb1ELb0ELb1ELb1ELb1EEEEEEEEEvNT_6ParamsE) ;  /* 0xfffeded002007950 */ /* 0x004fea0003c3ffff */
        .weak           $__internal_19_$__cuda_sm70_shflsync_idx_p
        .type           $__internal_19_$__cuda_sm70_shflsync_idx_p,@function
        .size           $__internal_19_$__cuda_sm70_shflsync_idx_p,($__internal_20_$__cuda_sm70_shflsync_up_p - $__internal_19_$__cuda_sm70_shflsync_idx_p)
$__internal_19_$__cuda_sm70_shflsync_idx_p:
[----:B------:R-:W-:-:S04]  /*12130*/  MOV R87, 0xffffffff ;  /* 0xffffffff00577802 */ /* 0x000fc80000000f00 */
[----:B------:R-:W-:Y:S04]  /*12140*/  WARPSYNC R87 ;  /* 0x0000005700007348 */ /* 0x000fe80003800000 */
[----:B------:R1:W2:Y:S02]  /*12150*/  SHFL.IDX PT, R0, R5, R3, R0 ;  /* 0x0000000305007389 */ /* 0x0002a400000e0000 */
[----:B-1----:R-:W-:-:S04]  /*12160*/  MOV R3, 0x0 ;  /* 0x0000000000037802 */ /* 0x002fc80000000f00 */
[----:B--2---:R-:W-:Y:S05]  /*12170*/  RET.REL.NODEC R2 `(_ZN7cutlass13device_kernelIN5flash19enable_sm80_to_sm89INS1_16FlashAttnFwdSm80INS1_25CollectiveMainloopFwdSm80ILi8ELi1ELb0EN4cute5tupleIJNS5_1CILi128EEENS7_ILi64EEENS7_ILi192EEEEEELi192ENS_6half_tEfNS_4arch4Sm80ELb1ELb0ELb1ELb1ELb0ELb0ELb1ELb1EEENS1_21CollectiveEpilogueFwdINS6_IJS8_SA_S9_EEENS6_IJNS7_ILi1EEESI_SI_EEESC_SE_Li256ELb1ELb1ELb1ELb0EEENS1_36VarlenDynamicPersistentTileSchedulerILi128ELi64ELi256ELi256ELb1ELb1ELb0ELb1ELb1ELb1EEEEEEEEEvNT_6ParamsE) ;  /* 0xfffede8002007950 */ /* 0x004fea0003c3ffff */
        .weak           $__internal_20_$__cuda_sm70_shflsync_up_p
        .type           $__internal_20_$__cuda_sm70_shflsync_up_p,@function
        .size           $__internal_20_$__cuda_sm70_shflsync_up_p,($__internal_21_$__cuda_sm70_votesync_ballot - $__internal_20_$__cuda_sm70_shflsync_up_p)
$__internal_20_$__cuda_sm70_shflsync_up_p:
[----:B------:R-:W-:Y:S02]  /*12180*/  IMAD.MOV.U32 R4, RZ, RZ, RZ ;  /* 0x000000ffff047224 */ /* 0x000fe400078e00ff */
[----:B------:R-:W-:-:S04]  /*12190*/  IMAD.MOV.U32 R10, RZ, RZ, -0x1 ;  /* 0xffffffffff0a7424 */ /* 0x000fc800078e00ff */
[----:B------:R-:W-:Y:S04]  /*121a0*/  WARPSYNC R10 ;  /* 0x0000000a00007348 */ /* 0x000fe80003800000 */
[----:B------:R1:W2:Y:S02]  /*121b0*/  SHFL.UP PT, R4, R0, R2, R4 ;  /* 0x0400000200047389 */ /* 0x0002a400000e0004 */
[----:B-1----:R-:W-:Y:S02]  /*121c0*/  MOV R2, R3 ;  /* 0x0000000300027202 */ /* 0x002fe40000000f00 */
[----:B------:R-:W-:-:S04]  /*121d0*/  MOV R3, 0x0 ;  /* 0x0000000000037802 */ /* 0x000fc80000000f00 */
[----:B--2---:R-:W-:Y:S05]  /*121e0*/  RET.REL.NODEC R2 `(_ZN7cutlass13device_kernelIN5flash19enable_sm80_to_sm89INS1_16FlashAttnFwdSm80INS1_25CollectiveMainloopFwdSm80ILi8ELi1ELb0EN4cute5tupleIJNS5_1CILi128EEENS7_ILi64EEENS7_ILi192EEEEEELi192ENS_6half_tEfNS_4arch4Sm80ELb1ELb0ELb1ELb1ELb0ELb0ELb1ELb1EEENS1_21CollectiveEpilogueFwdINS6_IJS8_SA_S9_EEENS6_IJNS7_ILi1EEESI_SI_EEESC_SE_Li256ELb1ELb1ELb1ELb0EEENS1_36VarlenDynamicPersistentTileSchedulerILi128ELi64ELi256ELi256ELb1ELb1ELb0ELb1ELb1ELb1EEEEEEEEEvNT_6ParamsE) ;  /* 0xfffede1002007950 */ /* 0x004fea0003c3ffff */
        .weak           $__internal_21_$__cuda_sm70_votesync_ballot
        .type           $__internal_21_$__cuda_sm70_votesync_ballot,@function
        .size           $__internal_21_$__cuda_sm70_votesync_ballot,(.L_x_2477 - $__internal_21_$__cuda_sm70_votesync_ballot)
$__internal_21_$__cuda_sm70_votesync_ballot:
[----:B------:R-:W-:Y:S01]  /*121f0*/  ISETP.NE.U32.AND P0, PT, R0, 0x1, PT ;  /* 0x000000010000780c */ /* 0x000fe20003f05070 */
[----:B------:R-:W-:-:S04]  /*12200*/  IMAD.MOV.U32 R3, RZ, RZ, -0x1 ;  /* 0xffffffffff037424 */ /* 0x000fc800078e00ff */
[----:B------:R-:W-:Y:S08]  /*12210*/  WARPSYNC R3 ;  /* 0x0000000300007348 */ /* 0x000ff00003800000 */
[----:B------:R-:W-:-:S04]  /*12220*/  VOTE.ANY R0, PT, !P0 ;  /* 0x0000000000007806 */ /* 0x000fc800040e0100 */
[----:B------:R-:W-:Y:S01]  /*12230*/  LOP3.LUT R0, R0, R3, RZ, 0xc0, !PT ;  /* 0x0000000300007212 */ /* 0x000fe200078ec0ff */
[----:B------:R-:W-:-:S04]  /*12240*/  IMAD.MOV.U32 R3, RZ, RZ, 0x0 ;  /* 0x00000000ff037424 */ /* 0x000fc800078e00ff */
[----:B------:R-:W-:Y:S05]  /*12250*/  RET.REL.NODEC R2 `(_ZN7cutlass13device_kernelIN5flash19enable_sm80_to_sm89INS1_16FlashAttnFwdSm80INS1_25CollectiveMainloopFwdSm80ILi8ELi1ELb0EN4cute5tupleIJNS5_1CILi128EEENS7_ILi64EEENS7_ILi192EEEEEELi192ENS_6half_tEfNS_4arch4Sm80ELb1ELb0ELb1ELb1ELb0ELb0ELb1ELb1EEENS1_21CollectiveEpilogueFwdINS6_IJS8_SA_S9_EEENS6_IJNS7_ILi1EEESI_SI_EEESC_SE_Li256ELb1ELb1ELb1ELb0EEENS1_36VarlenDynamicPersistentTileSchedulerILi128ELi64ELi256ELi256ELb1ELb1ELb0ELb1ELb1ELb1EEEEEEEEEvNT_6ParamsE) ;  /* 0xfffedda002007950 */ /* 0x000fea0003c3ffff */
.L_x_998:
        /* <DEDUP_REMOVED lines=10> */
.L_x_2477:


//--------------------- .text._ZN7cutlass13device_kernelIN5flash19enable_sm80_to_sm89INS1_16FlashAttnFwdSm80INS1_25CollectiveMainloopFwdSm80ILi8ELi1ELb0EN4cute5tupleIJNS5_1CILi128EEENS7_ILi64EEENS7_ILi192EEEEEELi192ENS_6half_tEfNS_4arch4Sm80ELb1ELb0ELb1ELb1ELb0ELb1ELb1ELb1EEENS1_21CollectiveEpilogueFwdINS6_IJS8_SA_S9_EEENS6_IJNS7_ILi1EEESI_SI_EEESC_SE_Li256ELb1ELb1ELb1ELb0EEENS1_36VarlenDynamicPersistentTileSchedulerILi128ELi64ELi256ELi256ELb1ELb1ELb0ELb1ELb1ELb1EEEEEEEEEvNT_6ParamsE --------------------------
	.section	.text._ZN7cutlass13device_kernelIN5flash19enable_sm80_to_sm89INS1_16FlashAttnFwdSm80INS1_25CollectiveMainloopFwdSm80ILi8ELi1ELb0EN4cute5tupleIJNS5_1CILi128EEENS7_ILi64EEENS7_ILi192EEEEEELi192ENS_6half_tEfNS_4arch4Sm80ELb1ELb0ELb1ELb1ELb0ELb1ELb1ELb1EEENS1_21CollectiveEpilogueFwdINS6_IJS8_SA_S9_EEENS6_IJNS7_ILi1EEESI_SI_EEESC_SE_Li256ELb1ELb1ELb1ELb0EEENS1_36VarlenDynamicPersistentTileSchedulerILi128ELi64ELi256ELi256ELb1ELb1ELb0ELb1ELb1ELb1EEEEEEEEEvNT_6ParamsE,"ax",@progbits
	.sectioninfo	@"SHI_REGISTERS=255"
	.align	128
.text._ZN7cutlass13device_kernelIN5flash19enable_sm80_to_sm89INS1_16FlashAttnFwdSm80INS1_25CollectiveMainloopFwdSm80ILi8ELi1ELb0EN4cute5tupleIJNS5_1CILi128EEENS7_ILi64EEENS7_ILi192EEEEEELi192ENS_6half_tEfNS_4arch4Sm80ELb1ELb0ELb1ELb1ELb0ELb1ELb1ELb1EEENS1_21CollectiveEpilogueFwdINS6_IJS8_SA_S9_EEENS6_IJNS7_ILi1EEESI_SI_EEESC_SE_Li256ELb1ELb1ELb1ELb0EEENS1_36VarlenDynamicPersistentTileSchedulerILi128ELi64ELi256ELi256ELb1ELb1ELb0ELb1ELb1ELb1EEEEEEEEEvNT_6ParamsE:
        .type           _ZN7cutlass13device_kernelIN5flash19enable_sm80_to_sm89INS1_16FlashAttnFwdSm80INS1_25CollectiveMainloopFwdSm80ILi8ELi1ELb0EN4cute5tupleIJNS5_1CILi128EEENS7_ILi64EEENS7_ILi192EEEEEELi192ENS_6half_tEfNS_4arch4Sm80ELb1ELb0ELb1ELb1ELb0ELb1ELb1ELb1EEENS1_21CollectiveEpilogueFwdINS6_IJS8_SA_S9_EEENS6_IJNS7_ILi1EEESI_SI_EEESC_SE_Li256ELb1ELb1ELb1ELb0EEENS1_36VarlenDynamicPersistentTileSchedulerILi128ELi64ELi256ELi256ELb1ELb1ELb0ELb1ELb1ELb1EEEEEEEEEvNT_6ParamsE,@function
        .size           _ZN7cutlass13device_kernelIN5flash19enable_sm80_to_sm89INS1_16FlashAttnFwdSm80INS1_25CollectiveMainloopFwdSm80ILi8ELi1ELb0EN4cute5tupleIJNS5_1CILi128EEENS7_ILi64EEENS7_ILi192EEEEEELi192ENS_6half_tEfNS_4arch4Sm80ELb1ELb0ELb1ELb1ELb0ELb1ELb1ELb1EEENS1_21CollectiveEpilogueFwdINS6_IJS8_SA_S9_EEENS6_IJNS7_ILi1EEESI_SI_EEESC_SE_Li256ELb1ELb1ELb1ELb0EEENS1_36VarlenDynamicPersistentTileSchedulerILi128ELi64ELi256ELi256ELb1ELb1ELb0ELb1ELb1ELb1EEEEEEEEEvNT_6ParamsE,(.L_x_2482 - _ZN7cutlass13device_kernelIN5flash19enable_sm80_to_sm89INS1_16FlashAttnFwdSm80INS1_25CollectiveMainloopFwdSm80ILi8ELi1ELb0EN4cute5tupleIJNS5_1CILi128EEENS7_ILi64EEENS7_ILi192EEEEEELi192ENS_6half_tEfNS_4arch4Sm80ELb1ELb0ELb1ELb1ELb0ELb1ELb1ELb1EEENS1_21CollectiveEpilogueFwdINS6_IJS8_SA_S9_EEENS6_IJNS7_ILi1EEESI_SI_EEESC_SE_Li256ELb1ELb1ELb1ELb0EEENS1_36VarlenDynamicPersistentTileSchedulerILi128ELi64ELi256ELi256ELb1ELb1ELb0ELb1ELb1ELb1EEEEEEEEEvNT_6ParamsE)
        .other          _ZN7cutlass13device_kernelIN5flash19enable_sm80_to_sm89INS1_16FlashAttnFwdSm80INS1_25CollectiveMainloopFwdSm80ILi8ELi1ELb0EN4cute5tupleIJNS5_1CILi128EEENS7_ILi64EEENS7_ILi192EEEEEELi192ENS_6half_tEfNS_4arch4Sm80ELb1ELb0ELb1ELb1ELb0ELb1ELb1ELb1EEENS1_21CollectiveEpilogueFwdINS6_IJS8_SA_S9_EEENS6_IJNS7_ILi1EEESI_SI_EEESC_SE_Li256ELb1ELb1ELb1ELb0EEENS1_36VarlenDynamicPersistentTileSchedulerILi128ELi64ELi256ELi256ELb1ELb1ELb0ELb1ELb1ELb1EEEEEEEEEvNT_6ParamsE,@"STO_CUDA_ENTRY STV_DEFAULT"
_ZN7cutlass13device_kernelIN5flash19enable_sm80_to_sm89INS1_16FlashAttnFwdSm80INS1_25CollectiveMainloopFwdSm80ILi8ELi1ELb0EN4cute5tupleIJNS5_1CILi128EEENS7_ILi64EEENS7_ILi192EEEEEELi192ENS_6half_tEfNS_4arch4Sm80ELb1ELb0ELb1ELb1ELb0ELb1ELb1ELb1EEENS1_21CollectiveEpilogueFwdINS6_IJS8_SA_S9_EEENS6_IJNS7_ILi1EEESI_SI_EEESC_SE_Li256ELb1ELb1ELb1ELb0EEENS1_36VarlenDynamicPersistentTileSchedulerILi128ELi64ELi256ELi256ELb1ELb1ELb0ELb1ELb1ELb1EEEEEEEEEvNT_6ParamsE:
        /* <DEDUP_REMOVED lines=53> */
.L_x_1004:
        /* <DEDUP_REMOVED lines=17> */
.L_x_1173:
        /* <DEDUP_REMOVED lines=16> */
.L_x_1174:
[----:B---3--:R-:W-:-:S05]  /*0560*/  IMAD R0, R0, c[0x0][0x538], RZ ;  /* 0x00014e0000007a24 */ /* 0x008fca00078e02ff */
[----:B------:R-:W-:-:S04]  /*0570*/  IADD3 R7, R0, R7, RZ ;  /* 0x0000000700077210 */ /* 0x000fc80007ffe0ff */
[----:B------:R-:W-:-:S13]  /*0580*/  ISETP.GT.AND P0, PT, R7, UR4, PT ;  /* 0x0000000407007c0c */ /* 0x000fda000bf04270 */
[----:B-12---:R-:W-:Y:S05]  /*0590*/  @!P0 BRA `(.L_x_1004) ;  /* 0xfffffdb000008947 */ /* 0x006fea000383ffff */
.L_x_1000:
[----:B------:R-:W-:-:S05]  /*05a0*/  IADD3 R11, -R0, R7, RZ ;  /* 0x00000007000b7210 */ /* 0x000fca0007ffe1ff */
[----:B------:R-:W-:-:S05]  /*05b0*/  IMAD R0, R4, c[0x0][0x538], R11 ;  /* 0x00014e0004007a24 */ /* 0x000fca00078e020b */
[----:B------:R-:W-:Y:S01]  /*05c0*/  ISETP.GT.AND P0, PT, R0, UR4, PT ;  /* 0x0000000400007c0c */ /* 0x000fe2000bf04270 */
[----:B------:R-:W-:-:S12]  /*05d0*/  BRA.DIV ~URZ, `(.L_x_1005) ;  /* 0x0001c9627f007947 */ /* 0x000fd8000b800000 */
[----:B------:R-:W-:-:S04]  /*05e0*/  VOTE.ANY R7, PT, !P0 ;  /* 0x0000000000077806 */ /* 0x000fc800040e0100 */
.L_x_1175:
[----:B------:R-:W1:Y:S02]  /*05f0*/  POPC R0, R7 ;  /* 0x0000000700007309 */ /* 0x000e640000000000 */
[----:B-12---:R-:W-:Y:S01]  /*0600*/  IADD3 R251, R0, R6, RZ ;  /* 0x0000000600fb7210 */ /* 0x006fe20007ffe0ff */
[----:B------:R-:W-:Y:S05]  /*0610*/  BRA.DIV ~URZ, `(.L_x_1006) ;  /* 0x0001c9727f007947 */ /* 0x000fea000b800000 */
[----:B------:R1:W2:Y:S01]  /*0620*/  SHFL.IDX PT, R12, R10, R0, 0x1f ;  /* 0x00001f000a0c7589 */ /* 0x0002a200000e0000 */
[----:B------:R-:W-:-:S03]  /*0630*/  MOV R6, RZ ;  /* 0x000000ff00067202 */ /* 0x000fc60000000f00 */
[----:B------:R1:W3:Y:S04]  /*0640*/  SHFL.IDX PT, R10, R8, R0, 0x1f ;  /* 0x00001f00080a7589 */ /* 0x0002e800000e0000 */
.L_x_1176:
[----:B------:R-:W-:Y:S01]  /*0650*/  ISETP.NE.AND P0, PT, R7, RZ, PT ;  /* 0x000000ff0700720c */ /* 0x000fe20003f05270 */
[----:B------:R-:W-:-:S12]  /*0660*/  BSSY B0, `(.L_x_1007) ;  /* 0x0000005000007945 */ /* 0x000fd80003800000 */
[----:B------:R-:W-:Y:S05]  /*0670*/  @!P0 BRA `(.L_x_1008) ;  /* 0x0000003000008947 */ /* 0x000fea0003800000 */
[----:B------:R-:W-:Y:S01]  /*0680*/  IADD3 R5, R0, -0x1, RZ ;  /* 0xffffffff00057810 */ /* 0x000fe20007ffe0ff */
[----:B------:R-:W-:Y:S05]  /*0690*/  BRA.DIV ~URZ, `(.L_x_1009) ;  /* 0x0001c9d27f007947 */ /* 0x000fea000b800000 */
[----:B------:R4:W1:Y:S02]  /*06a0*/  SHFL.IDX PT, R6, R4, R5, 0x1f ;  /* 0x00001f0504067589 */ /* 0x00086400000e0000 */
.L_x_1008:
[----:B------:R-:W-:Y:S05]  /*06b0*/  BSYNC B0 ;  /* 0x0000000000007941 */ /* 0x000fea0003800000 */
.L_x_1007:
[----:B---3--:R-:W-:Y:S01]  /*06c0*/  ISETP.NE.AND P0, PT, R10, 0x1, PT ;  /* 0x000000010a00780c */ /* 0x008fe20003f05270 */
[----:B-1----:R-:W-:Y:S01]  /*06d0*/  IMAD R248, R6, c[0x0][0x538], R11 ;  /* 0x00014e0006f87a24 */ /* 0x002fe200078e020b */
[----:B------:R-:W-:Y:S04]  /*06e0*/  BSSY B0, `(.L_x_1010) ;  /* 0x0000085000007945 */ /* 0x000fe80003800000 */
[----:B------:R-:W-:-:S07]  /*06f0*/  IADD3 R9, -R248, UR4, RZ ;  /* 0x00000004f8097c10 */ /* 0x000fce000fffe1ff */
[----:B------:R-:W-:Y:S05]  /*0700*/  @!P0 BRA `(.L_x_1011) ;  /* 0x000003e000008947 */ /* 0x000fea0003800000 */
[-C--:B--2---:R-:W-:Y:S02]  /*0710*/  IABS R0, R12.reuse ;  /* 0x0000000c00007213 */ /* 0x084fe40000000000 */
[----:B------:R-:W-:-:S03]  /*0720*/  IABS R6, R12 ;  /* 0x0000000c00067213 */ /* 0x000fc60000000000 */
[----:B----4-:R-:W-:Y:S01]  /*0730*/  IMAD.MOV.U32 R5, RZ, RZ, R0 ;  /* 0x000000ffff057224 */ /* 0x010fe200078e0000 */
        /* <DEDUP_REMOVED lines=59> */
.L_x_1011:
[----:B------:R-:W-:-:S04]  /*0af0*/  IMAD.MOV.U32 R2, RZ, RZ, 0x4 ;  /* 0x00000004ff027424 */ /* 0x000fc800078e00ff */
[----:B------:R-:W-:-:S05]  /*0b00*/  IMAD.WIDE R2, R251, R2, c[0x0][0x590] ;  /* 0x00016400fb027625 */ /* 0x000fca00078e0202 */
        /* <DEDUP_REMOVED lines=12> */
[----:B----4-:R-:W-:Y:S01]  /*0bd0*/  IMAD R4, R2, R6, RZ ;  /* 0x0000000602047224 */ /* 0x010fe200078e02ff */
        /* <DEDUP_REMOVED lines=53> */
.L_x_1012:
[----:B------:R-:W-:Y:S05]  /*0f30*/  BSYNC B0 ;  /* 0x0000000000007941 */ /* 0x000fea0003800000 */
.L_x_1010:
[----:B------:R-:W-:-:S04]  /*0f40*/  LOP3.LUT R0, RZ, R0, RZ, 0x33, !PT ;  /* 0x00000000ff007212 */ /* 0x000fc800078e33ff */
[----:B------:R-:W-:Y:S01]  /*0f50*/  IADD3 R249, R0, R12, RZ ;  /* 0x0000000c00f97210 */ /* 0x000fe20007ffe0ff */
[----:B------:R-:W-:Y:S05]  /*0f60*/  BRA `(.L_x_1013) ;  /* 0x0000004000007947 */ /* 0x000fea0003800000 */
.L_x_1001:
[----:B--2---:R-:W-:Y:S01]  /*0f70*/  IMAD.MOV.U32 R249, RZ, RZ, RZ ;  /* 0x000000fffff97224 */ /* 0x004fe200078e00ff */
[----:B------:R-:W-:Y:S01]  /*0f80*/  MOV R250, RZ ;  /* 0x000000ff00fa7202 */ /* 0x000fe20000000f00 */
[----:B------:R-:W-:Y:S01]  /*0f90*/  IMAD.U32 R248, RZ, RZ, UR4 ;  /* 0x00000004fff87e24 */ /* 0x000fe2000f8e00ff */
[----:B------:R-:W-:Y:S02]  /*0fa0*/  MOV R251, c[0x0][0x53c] ;  /* 0x00014f0000fb7a02 */ /* 0x000fe40000000f00 */
.L_x_1013:
[----:B------:R-:W-:Y:S01]  /*0fb0*/  ISETP.NE.AND P0, PT, R13, RZ, PT ;  /* 0x000000ff0d00720c */ /* 0x000fe20003f05270 */
[----:B------:R-:W-:-:S12]  /*0fc0*/  WARPSYNC 0xffffffff ;  /* 0xffffffff00007948 */ /* 0x000fd80003800000 */
[----:B------:R1:W-:Y:S04]  /*0fd0*/  @!P0 STS.128 [0x18100], R248 ;  /* 0x018100f8ff008388 */ /* 0x0003e80000000c00 */
[----:B------:R-:W-:Y:S06]  /*0fe0*/  BAR.ARV 0x5, 0x100 ;  /* 0x0144000000007b1d */ /* 0x000fec0000002000 */
.L_x_999:
[----:B-12---:R-:W-:-:S13]  /*0ff0*/  ISETP.GE.AND P0, PT, R251, c[0x0][0x53c], PT ;  /* 0x00014f00fb007a0c */ /* 0x006fda0003f06270 */
[----:B------:R-:W-:Y:S05]  /*1000*/  @P0 EXIT ;  /* 0x000000000000094d */ /* 0x000fea0003800000 */
[----:B------:R-:W1:Y:S02]  /*1010*/  S2R R18, SR_TID.X ;  /* 0x0000000000127919 */ /* 0x000e640000002100 */
[----:B-1----:R-:W-:-:S04]  /*1020*/  SHF.R.S32.HI R13, RZ, 0x1f, R18 ;  /* 0x0000001fff0d7819 */ /* 0x002fc80000011412 */
[CC--:B------:R-:W-:Y:S02]  /*1030*/  LEA.HI R0, R13.reuse, R18.reuse, RZ, 0x4 ;  /* 0x000000120d007211 */ /* 0x0c0fe400078f20ff */
[-C--:B------:R-:W-:Y:S02]  /*1040*/  LEA.HI R10, R13, R18.reuse, RZ, 0x3 ;  /* 0x000000120d0a7211 */ /* 0x080fe400078f18ff */
[----:B------:R-:W-:Y:S02]  /*1050*/  LOP3.LUT R2, R0, 0xfffffff0, RZ, 0xc0, !PT ;  /* 0xfffffff000027812 */ /* 0x000fe400078ec0ff */
[----:B------:R-:W-:Y:S02]  /*1060*/  SHF.R.S32.HI R19, RZ, 0x3, R10 ;  /* 0x00000003ff137819 */ /* 0x000fe4000001140a */
[----:B------:R-:W-:Y:S01]  /*1070*/  LOP3.LUT R3, R10, 0xfffffff8, RZ, 0xc0, !PT ;  /* 0xfffffff80a037812 */ /* 0x000fe200078ec0ff */
[C---:B------:R-:W-:Y:S01]  /*1080*/  IMAD.IADD R2, R18.reuse, 0x1, -R2 ;  /* 0x0000000112027824 */ /* 0x040fe200078e0a02 */
[----:B------:R-:W-:Y:S01]  /*1090*/  SHF.R.S32.HI R4, RZ, 0x4, R0 ;  /* 0x00000004ff047819 */ /* 0x000fe20000011400 */
[----:B------:R-:W-:Y:S01]  /*10a0*/  IMAD.SHL.U32 R5, R19, 0x40, RZ ;  /* 0x0000004013057824 */ /* 0x000fe200078e00ff */
[----:B------:R-:W-:Y:S01]  /*10b0*/  LEA.HI R14, R13, R18, RZ, 0x2 ;  /* 0x000000120d0e7211 */ /* 0x000fe200078f10ff */
[----:B------:R-:W-:Y:S01]  /*10c0*/  IMAD.IADD R9, R18, 0x1, -R3 ;  /* 0x0000000112097824 */ /* 0x000fe200078e0a03 */
[----:B------:R-:W-:-:S02]  /*10d0*/  LEA.HI R0, R0, R4, RZ, 0x1 ;  /* 0x0000000400007211 */ /* 0x000fc400078f08ff */
[----:B------:R-:W-:Y:S01]  /*10e0*/  SHF.R.S32.HI R6, RZ, 0x1f, R2 ;  /* 0x0000001fff067819 */ /* 0x000fe20000011402 */
[C---:B------:R-:W-:Y:S01]  /*10f0*/  IMAD.SHL.U32 R242, R9.reuse, 0x8, RZ ;  /* 0x0000000809f27824 */ /* 0x040fe200078e00ff */
[----:B------:R-:W-:Y:S01]  /*1100*/  LOP3.LUT R3, R0, 0xfffffffe, RZ, 0xc0, !PT ;  /* 0xfffffffe00037812 */ /* 0x000fe200078ec0ff */
[----:B------:R-:W-:Y:S01]  /*1110*/  IMAD.SHL.U32 R8, R9, 0x40, RZ ;  /* 0x0000004009087824 */ /* 0x000fe200078e00ff */
[----:B------:R-:W-:Y:S02]  /*1120*/  LOP3.LUT R0, R5, 0x1c0, RZ, 0xc0, !PT ;  /* 0x000001c005007812 */ /* 0x000fe400078ec0ff */
[----:B------:R-:W-:Y:S01]  /*1130*/  LEA.HI R11, R6, R2, RZ, 0x3 ;  /* 0x00000002060b7211 */ /* 0x000fe200078f18ff */
[----:B------:R-:W-:Y:S01]  /*1140*/  IMAD.IADD R12, R4, 0x1, -R3 ;  /* 0x00000001040c7824 */ /* 0x000fe200078e0a03 */
[----:B------:R-:W-:Y:S02]  /*1150*/  SHF.R.U32.HI R7, RZ, 0x3, R0 ;  /* 0x00000003ff077819 */ /* 0x000fe40000011600 */
[----:B------:R-:W-:-:S02]  /*1160*/  LOP3.LUT R6, R0, 0x38, R242, 0xf8, !PT ;  /* 0x0000003800067812 */ /* 0x000fc400078ef8f2 */
[----:B------:R-:W-:Y:S02]  /*1170*/  LOP3.LUT R5, R11, 0xfffffff8, RZ, 0xc0, !PT ;  /* 0xfffffff80b057812 */ /* 0x000fe400078ec0ff */
[----:B------:R-:W-:Y:S02]  /*1180*/  LOP3.LUT R0, R8, 0x1c0, RZ, 0xc0, !PT ;  /* 0x000001c008007812 */ /* 0x000fe400078ec0ff */
[----:B------:R-:W-:Y:S01]  /*1190*/  LOP3.LUT R8, R6, R7, RZ, 0x3c, !PT ;  /* 0x0000000706087212 */ /* 0x000fe200078e3cff */
[----:B------:R-:W-:Y:S01]  /*11a0*/  IMAD.IADD R6, R2, 0x1, -R5 ;  /* 0x0000000102067824 */ /* 0x000fe200078e0a05 */
[----:B------:R-:W-:Y:S02]  /*11b0*/  LOP3.LUT R2, R0, 0x8, R10, 0xf8, !PT ;  /* 0x0000000800027812 */ /* 0x000fe400078ef80a */
[----:B------:R-:W-:Y:S02]  /*11c0*/  SHF.R.U32.HI R0, RZ, 0x3, R0 ;  /* 0x00000003ff007819 */ /* 0x000fe40000011600 */
[----:B------:R-:W-:-:S02]  /*11d0*/  LEA.HI R3, R13, R18, RZ, 0x5 ;  /* 0x000000120d037211 */ /* 0x000fc400078f28ff */
[--C-:B------:R-:W-:Y:S02]  /*11e0*/  SHF.R.S32.HI R239, RZ, 0x2, R14.reuse ;  /* 0x00000002ffef7819 */ /* 0x100fe4000001140e */
[----:B------:R-:W-:Y:S02]  /*11f0*/  SHF.R.S32.HI R4, RZ, 0x1f, R14 ;  /* 0x0000001fff047819 */ /* 0x000fe4000001140e */
[----:B------:R-:W-:Y:S02]  /*1200*/  LOP3.LUT R15, R2, R0, RZ, 0x3c, !PT ;  /* 0x00000000020f7212 */ /* 0x000fe400078e3cff */
[----:B------:R-:W-:Y:S02]  /*1210*/  LOP3.LUT R0, R3, 0xffffffe0, RZ, 0xc0, !PT ;  /* 0xffffffe003007812 */ /* 0x000fe400078ec0ff */
[--C-:B------:R-:W-:Y:S02]  /*1220*/  SHF.R.S32.HI R7, RZ, 0x5, R3.reuse ;  /* 0x00000005ff077819 */ /* 0x100fe40000011403 */
[----:B------:R-:W-:Y:S01]  /*1230*/  LEA.HI R2, R4, R239, RZ, 0x3 ;  /* 0x000000ef04027211 */ /* 0x000fe200078f18ff */
[----:B------:R-:W-:Y:S01]  /*1240*/  IMAD.IADD R17, R18, 0x1, -R0 ;  /* 0x0000000112117824 */ /* 0x000fe200078e0a00 */
[----:B------:R-:W-:-:S02]  /*1250*/  SHF.R.S32.HI R3, RZ, 0x1f, R3 ;  /* 0x0000001fff037819 */ /* 0x000fc40000011403 */
[----:B------:R-:W-:Y:S01]  /*1260*/  LEA.HI R4, R13, R18, RZ, 0x6 ;  /* 0x000000120d047211 */ /* 0x000fe200078f30ff */
[----:B------:R-:W-:Y:S01]  /*1270*/  IMAD.MOV.U32 R13, RZ, RZ, 0x20 ;  /* 0x00000020ff0d7424 */ /* 0x000fe200078e00ff */
[----:B------:R-:W-:Y:S02]  /*1280*/  LOP3.LUT R2, R2, 0xfffffff8, RZ, 0xc0, !PT ;  /* 0xfffffff802027812 */ /* 0x000fe400078ec0ff */
[----:B------:R-:W-:Y:S01]  /*1290*/  LEA.HI R0, R3, R7, RZ, 0x3 ;  /* 0x0000000703007211 */ /* 0x000fe200078f18ff */
[----:B------:R-:W-:Y:S01]  /*12a0*/  IMAD.SHL.U32 R4, R4, 0x8, RZ ;  /* 0x0000000804047824 */ /* 0x000fe200078e00ff */
[----:B------:R-:W-:Y:S01]  /*12b0*/  SHF.R.S32.HI R10, RZ, 0x1f, R17 ;  /* 0x0000001fff0a7819 */ /* 0x000fe20000011411 */
[----:B------:R-:W-:Y:S01]  /*12c0*/  IMAD.IADD R3, R239, 0x1, -R2 ;  /* 0x00000001ef037824 */ /* 0x000fe200078e0a02 */
[----:B------:R-:W-:Y:S02]  /*12d0*/  LOP3.LUT R0, R0, 0xffffff8, RZ, 0xc0, !PT ;  /* 0x0ffffff800007812 */ /* 0x000fe400078ec0ff */
[----:B------:R-:W-:-:S02]  /*12e0*/  LEA.HI R10, R10, R17, RZ, 0x2 ;  /* 0x000000110a0a7211 */ /* 0x000fc400078f10ff */
[----:B------:R-:W-:Y:S01]  /*12f0*/  LOP3.LUT R212, R8, 0x7ffffe00, R4, 0xf8, !PT ;  /* 0x7ffffe0008d47812 */ /* 0x000fe200078ef804 */
[----:B------:R-:W-:Y:S01]  /*1300*/  IMAD.IADD R5, R7, 0x1, -R0 ;  /* 0x0000000107057824 */ /* 0x000fe200078e0a00 */
[----:B------:R-:W-:Y:S01]  /*1310*/  LOP3.LUT R2, R3, 0x1, RZ, 0xc0, !PT ;  /* 0x0000000103027812 */ /* 0x000fe200078ec0ff */
[----:B------:R-:W-:Y:S01]  /*1320*/  IMAD.SHL.U32 R0, R6, 0x40, RZ ;  /* 0x0000004006007824 */ /* 0x000fe200078e00ff */
[----:B------:R-:W-:Y:S01]  /*1330*/  SHF.R.S32.HI R4, RZ, 0x2, R10 ;  /* 0x00000002ff047819 */ /* 0x000fe2000001140a */
[----:B------:R-:W-:Y:S01]  /*1340*/  IMAD.SHL.U32 R212, R212, 0x2, RZ ;  /* 0x00000002d4d47824 */ /* 0x000fe200078e00ff */
[----:B------:R-:W-:Y:S01]  /*1350*/  ISETP.NE.U32.AND P0, PT, R2, 0x1, PT ;  /* 0x000000010200780c */ /* 0x000fe20003f05070 */
[----:B------:R-:W-:Y:S01]  /*1360*/  IMAD.SHL.U32 R2, R12, 0x8, RZ ;  /* 0x000000080c027824 */ /* 0x000fe200078e00ff */
[----:B------:R-:W-:Y:S01]  /*1370*/  LOP3.LUT R0, R0, 0x1c0, RZ, 0xc0, !PT ;  /* 0x000001c000007812 */ /* 0x000fe200078ec0ff */
[----:B------:R-:W-:Y:S01]  /*1380*/  IMAD R16, R5, 0x10, R4 ;  /* 0x0000001005107824 */ /* 0x000fe200078e0204 */
[----:B------:R-:W-:-:S02]  /*1390*/  LOP3.LUT R5, R14, 0xfffffffc, RZ, 0xc0, !PT ;  /* 0xfffffffc0e057812 */ /* 0x000fc400078ec0ff */
[----:B------:R-:W-:Y:S02]  /*13a0*/  LOP3.LUT R4, R0, 0x8, R2, 0xf8, !PT ;  /* 0x0000000800047812 */ /* 0x000fe400078ef802 */
[----:B------:R-:W-:Y:S01]  /*13b0*/  SHF.R.U32.HI R2, RZ, 0x3, R0 ;  /* 0x00000003ff027819 */ /* 0x000fe20000011600 */
[C---:B------:R-:W-:Y:S01]  /*13c0*/  IMAD.SHL.U32 R0, R3.reuse, 0x40, RZ ;  /* 0x0000004003007824 */ /* 0x040fe200078e00ff */
[----:B------:R-:W-:Y:S01]  /*13d0*/  R2P PR, R3, 0x6 ;  /* 0x0000000603007804 */ /* 0x000fe20000000000 */
[----:B------:R-:W-:Y:S01]  /*13e0*/  IMAD.IADD R18, R18, 0x1, -R5 ;  /* 0x0000000112127824 */ /* 0x000fe200078e0a05 */
[C---:B------:R-:W-:Y:S01]  /*13f0*/  LOP3.LUT P6, RZ, R6.reuse, 0x2, RZ, 0xc0, !PT ;  /* 0x0000000206ff7812 */ /* 0x040fe200078cc0ff */
[----:B------:R-:W-:Y:S01]  /*1400*/  STL [R1+0x4c], R16 ;  /* 0x00004c1001007387 */ /* 0x000fe20000100800 */
[----:B------:R-:W-:Y:S01]  /*1410*/  LOP3.LUT P5, RZ, R6, 0x4, RZ, 0xc0, !PT ;  /* 0x0000000406ff7812 */ /* 0x000fe200078ac0ff */
[----:B------:R-:W-:Y:S01]  /*1420*/  IMAD.SHL.U32 R102, R18, 0x8, RZ ;  /* 0x0000000812667824 */ /* 0x000fe200078e00ff */
[----:B------:R-:W-:Y:S01]  /*1430*/  LOP3.LUT R6, R4, R2, RZ, 0x3c, !PT ;  /* 0x0000000204067212 */ /* 0x000fe200078e3cff */
[----:B------:R-:W-:Y:S01]  /*1440*/  IMAD.SHL.U32 R2, R11, 0x40, RZ ;  /* 0x000000400b027824 */ /* 0x000fe200078e00ff */
[----:B------:R-:W-:Y:S01]  /*1450*/  LOP3.LUT R8, R0, 0x1c0, RZ, 0xc0, !PT ;  /* 0x000001c000087812 */ /* 0x000fe200078ec0ff */
[----:B------:R-:W-:Y:S01]  /*1460*/  IMAD.SHL.U32 R0, R7, 0x400, RZ ;  /* 0x0000040007007824 */ /* 0x000fe200078e00ff */
[----:B------:R-:W-:Y:S01]  /*1470*/  IADD3 R14, R239, 0x40, RZ ;  /* 0x00000040ef0e7810 */ /* 0x000fe20007ffe0ff */
[----:B------:R-:W-:Y:S01]  /*1480*/  IMAD.SHL.U32 R7, R7, 0x200, RZ ;  /* 0x0000020007077824 */ /* 0x000fe200078e00ff */
[----:B------:R-:W-:Y:S01]  /*1490*/  SHF.R.U32.HI R3, RZ, 0x3, R8 ;  /* 0x00000003ff037819 */ /* 0x000fe20000011608 */
[----:B------:R-:W-:Y:S01]  /*14a0*/  IMAD R11, R18, 0x2, R0 ;  /* 0x00000002120b7824 */ /* 0x000fe200078e0200 */
[----:B------:R-:W-:Y:S01]  /*14b0*/  LOP3.LUT R4, R8, 0x18, R102, 0xf8, !PT ;  /* 0x0000001808047812 */ /* 0x000fe200078ef866 */
[----:B------:R1:W-:Y:S01]  /*14c0*/  STL [R1+0x14], R8 ;  /* 0x0000140801007387 */ /* 0x0003e20000100800 */
[----:B------:R-:W-:Y:S01]  /*14d0*/  LOP3.LUT R5, R2, 0xfffffe00, RZ, 0xc0, !PT ;  /* 0xfffffe0002057812 */ /* 0x000fe200078ec0ff */
[----:B------:R-:W-:Y:S01]  /*14e0*/  IMAD R2, R12, 0x200, R15 ;  /* 0x000002000c027824 */ /* 0x000fe200078e020f */
[----:B------:R-:W-:Y:S01]  /*14f0*/  LOP3.LUT R234, R7, R4, R3, 0xf6, !PT ;  /* 0x0000000407ea7212 */ /* 0x000fe200078ef603 */
[----:B------:R-:W-:Y:S01]  /*1500*/  IMAD.MOV.U32 R12, RZ, RZ, 0x40 ;  /* 0x00000040ff0c7424 */ /* 0x000fe200078e00ff */
[-C--:B------:R-:W-:Y:S01]  /*1510*/  IADD3 R4, R6, R5.reuse, R0 ;  /* 0x0000000506047210 */ /* 0x080fe20007ffe000 */
[C---:B------:R-:W-:Y:S01]  /*1520*/  IMAD R0, R9.reuse, 0x20, R19 ;  /* 0x0000002009007824 */ /* 0x040fe200078e0213 */
[----:B------:R-:W-:Y:S01]  /*1530*/  LOP3.LUT P4, RZ, R9, 0x2, RZ, 0xc0, !PT ;  /* 0x0000000209ff7812 */ /* 0x000fe2000788c0ff */
[----:B------:R-:W-:Y:S01]  /*1540*/  IMAD.SHL.U32 R142, R18, 0x4, RZ ;  /* 0x00000004128e7824 */ /* 0x000fe200078e00ff */
[----:B------:R-:W-:-:S02]  /*1550*/  LOP3.LUT R5, R6, R5, RZ, 0xfc, !PT ;  /* 0x0000000506057212 */ /* 0x000fc400078efcff */
[----:B------:R2:W-:Y:S01]  /*1560*/  STL [R1+0x44], R0 ;  /* 0x0000440001007387 */ /* 0x0005e20000100800 */
[----:B------:R-:W-:Y:S02]  /*1570*/  SHF.R.S32.HI R7, RZ, 0x1f, R14 ;  /* 0x0000001fff077819 */ /* 0x000fe4000001140e */
[----:B------:R-:W-:Y:S02]  /*1580*/  LEA R149, R2, 0x6100, 0x1 ;  /* 0x0000610002957811 */ /* 0x000fe400078e08ff */
[----:B------:R-:W-:Y:S02]  /*1590*/  LOP3.LUT P3, RZ, R9, 0x4, RZ, 0xc0, !PT ;  /* 0x0000000409ff7812 */ /* 0x000fe4000786c0ff */
[C---:B------:R-:W-:Y:S02]  /*15a0*/  IADD3 R200, R149.reuse, 0x20, RZ ;  /* 0x0000002095c87810 */ /* 0x040fe40007ffe0ff */
[----:B------:R-:W-:Y:S02]  /*15b0*/  @P4 IADD3 R200, R149, -0x20, RZ ;  /* 0xffffffe095c84810 */ /* 0x000fe40007ffe0ff */
[----:B------:R-:W-:-:S02]  /*15c0*/  LEA R196, R4, 0xc100, 0x1 ;  /* 0x0000c10004c47811 */ /* 0x000fc400078e08ff */
[----:B------:R-:W-:Y:S02]  /*15d0*/  LEA R150, R5, 0x100, 0x1 ;  /* 0x0000010005967811 */ /* 0x000fe400078e08ff */
[----:B-1----:R-:W-:Y:S02]  /*15e0*/  LOP3.LUT R8, R3, R8, RZ, 0xfc, !PT ;  /* 0x0000000803087212 */ /* 0x002fe400078efcff */
[----:B------:R-:W-:Y:S02]  /*15f0*/  LEA.HI R3, R18, R18, RZ, 0x1 ;  /* 0x0000001212037211 */ /* 0x000fe400078f08ff */
[C---:B------:R-:W-:Y:S01]  /*1600*/  IADD3 R145, R142.reuse, 0x20, RZ ;  /* 0x000000208e917810 */ /* 0x040fe20007ffe0ff */
[----:B------:R-:W-:Y:S01]  /*1610*/  IMAD.IADD R11, R11, 0x1, R8 ;  /* 0x000000010b0b7824 */ /* 0x000fe200078e0208 */
[----:B------:R-:W-:Y:S02]  /*1620*/  LOP3.LUT R6, R3, 0x1ffffffe, RZ, 0xc0, !PT ;  /* 0x1ffffffe03067812 */ /* 0x000fe400078ec0ff */
[----:B------:R-:W-:Y:S01]  /*1630*/  LEA.HI R3, R7, R14, RZ, 0x3 ;  /* 0x0000000e07037211 */ /* 0x000fe200078f18ff */
[----:B------:R-:W-:Y:S01]  /*1640*/  IMAD.IADD R107, R142, 0x1, R145 ;  /* 0x000000018e6b7824 */ /* 0x000fe200078e0291 */
[----:B------:R-:W-:Y:S01]  /*1650*/  LOP3.LUT R7, R10, 0x7ffffffc, RZ, 0xc0, !PT ;  /* 0x7ffffffc0a077812 */ /* 0x000fe200078ec0ff */
[----:B--2---:R-:W-:Y:S01]  /*1660*/  IMAD.SHL.U32 R0, R14, 0x40, RZ ;  /* 0x000000400e007824 */ /* 0x004fe200078e00ff */
[----:B------:R-:W-:Y:S01]  /*1670*/  IADD3 R144, R142, 0x40, RZ ;  /* 0x000000408e907810 */ /* 0x000fe20007ffe0ff */
[----:B------:R-:W-:Y:S01]  /*1680*/  IMAD.IADD R6, R18, 0x1, -R6 ;  /* 0x0000000112067824 */ /* 0x000fe200078e0a06 */
[----:B------:R-:W-:Y:S01]  /*1690*/  LEA R234, R234, 0x100, 0x1 ;  /* 0x00000100eaea7811 */ /* 0x000fe200078e08ff */
[----:B------:R-:W-:Y:S01]  /*16a0*/  IMAD.SHL.U32 R3, R3, 0x40, RZ ;  /* 0x0000004003037824 */ /* 0x000fe200078e00ff */
[----:B------:R-:W-:Y:S01]  /*16b0*/  LOP3.LUT R8, R0, 0x1c0, RZ, 0xc0, !PT ;  /* 0x000001c000087812 */ /* 0x000fe200078ec0ff */
[----:B------:R-:W-:Y:S01]  /*16c0*/  IMAD R2, R6, 0x8, R16 ;  /* 0x0000000806027824 */ /* 0x000fe200078e0210 */
[----:B------:R-:W-:Y:S01]  /*16d0*/  SEL R0, R12, 0xffffffc0, !P3 ;  /* 0xffffffc00c007807 */ /* 0x000fe20005800000 */
[----:B------:R-:W-:Y:S01]  /*16e0*/  IMAD.IADD R241, R17, 0x1, -R7 ;  /* 0x0000000111f17824 */ /* 0x000fe200078e0a07 */
[----:B------:R-:W-:Y:S01]  /*16f0*/  SHF.R.U32.HI R8, RZ, 0x3, R8 ;  /* 0x00000003ff087819 */ /* 0x000fe20000011608 */
[----:B------:R-:W-:Y:S01]  /*1700*/  IMAD.IADD R106, R142, 0x1, R144 ;  /* 0x000000018e6a7824 */ /* 0x000fe200078e0290 */
[----:B------:R-:W-:Y:S01]  /*1710*/  SEL R8, R13, 0xffffffe0, !P1 ;  /* 0xffffffe00d087807 */ /* 0x000fe20004800000 */
[----:B------:R-:W-:Y:S01]  /*1720*/  IMAD.IADD R195, R149, 0x1, R0 ;  /* 0x0000000195c37824 */ /* 0x000fe200078e0200 */
[----:B------:R-:W-:Y:S01]  /*1730*/  LEA R6, R11, 0x80, 0x1 ;  /* 0x000000800b067811 */ /* 0x000fe200078e08ff */
[----:B------:R-:W-:Y:S01]  /*1740*/  IMAD.IADD R192, R0, 0x1, R200 ;  /* 0x0000000100c07824 */ /* 0x000fe200078e02c8 */
[----:B------:R-:W-:Y:S01]  /*1750*/  SEL R7, R12, 0xffffffc0, !P2 ;  /* 0xffffffc00c077807 */ /* 0x000fe20005000000 */
[----:B------:R-:W-:Y:S01]  /*1760*/  IMAD.SHL.U32 R241, R241, 0x2, RZ ;  /* 0x00000002f1f17824 */ /* 0x000fe200078e00ff */
[----:B------:R-:W-:Y:S01]  /*1770*/  LOP3.LUT R3, R3, 0xfffffe00, RZ, 0xc0, !PT ;  /* 0xfffffe0003037812 */ /* 0x000fe200078ec0ff */
[C---:B------:R-:W-:Y:S01]  /*1780*/  IMAD.IADD R10, R6.reuse, 0x1, R8 ;  /* 0x00000001060a7824 */ /* 0x040fe200078e0208 */
[C---:B------:R-:W-:Y:S01]  /*1790*/  IADD3 R9, R6.reuse, -0x10, RZ ;  /* 0xfffffff006097810 */ /* 0x040fe20007ffe0ff */
[C-C-:B------:R-:W-:Y:S01]  /*17a0*/  IMAD.IADD R0, R6.reuse, 0x1, R7.reuse ;  /* 0x0000000106007824 */ /* 0x140fe200078e0207 */
[----:B------:R-:W-:Y:S01]  /*17b0*/  @P0 IADD3 R9, R6, 0x10, RZ ;  /* 0x0000001006090810 */ /* 0x000fe20007ffe0ff */
[----:B------:R1:W-:Y:S01]  /*17c0*/  STL [R1+0x40], R3 ;  /* 0x0000400301007387 */ /* 0x0003e20000100800 */
[----:B------:R-:W-:Y:S01]  /*17d0*/  IADD3 R148, R142, 0x10, RZ ;  /* 0x000000108e947810 */ /* 0x000fe20007ffe0ff */
[----:B------:R-:W-:Y:S01]  /*17e0*/  IMAD.IADD R235, R234, 0x1, R7 ;  /* 0x00000001eaeb7824 */ /* 0x000fe200078e0207 */
[C---:B------:R-:W-:Y:S01]  /*17f0*/  IADD3 R147, R142.reuse, 0x30, RZ ;  /* 0x000000308e937810 */ /* 0x040fe20007ffe0ff */
[----:B------:R2:W-:Y:S01]  /*1800*/  STL [R1+0x10], R2 ;  /* 0x0000100201007387 */ /* 0x0005e20000100800 */
[----:B------:R-:W-:-:S02]  /*1810*/  IADD3 R146, R142, 0x50, RZ ;  /* 0x000000508e927810 */ /* 0x000fc40007ffe0ff */
[C---:B------:R-:W-:Y:S01]  /*1820*/  IADD3 R211, R200.reuse, 0x800, RZ ;  /* 0x00000800c8d37810 */ /* 0x040fe20007ffe0ff */
        /* <DEDUP_REMOVED lines=8> */
[C---:B------:R-:W-:Y:S02]  /*18b0*/  IADD3 R205, R200.reuse, 0x3800, RZ ;  /* 0x00003800c8cd7810 */ /* 0x040fe40007ffe0ff */
[C---:B------:R-:W-:Y:S02]  /*18c0*/  IADD3 R204, R200.reuse, 0x4000, RZ ;  /* 0x00004000c8cc7810 */ /* 0x040fe40007ffe0ff */
[C---:B------:R-:W-:Y:S02]  /*18d0*/  IADD3 R203, R200.reuse, 0x4800, RZ ;  /* 0x00004800c8cb7810 */ /* 0x040fe40007ffe0ff */
[----:B-1----:R-:W-:Y:S02]  /*18e0*/  SEL R3, R13, 0xffffffe0, !P6 ;  /* 0xffffffe00d037807 */ /* 0x002fe40007000000 */
[----:B------:R-:W-:Y:S02]  /*18f0*/  IADD3 R202, R200, 0x5000, RZ ;  /* 0x00005000c8ca7810 */ /* 0x000fe40007ffe0ff */
[----:B--2---:R-:W-:Y:S01]  /*1900*/  SEL R2, R12, 0xffffffc0, !P5 ;  /* 0xffffffc00c027807 */ /* 0x004fe20006800000 */
[----:B------:R-:W-:Y:S01]  /*1910*/  IMAD.IADD R197, R196, 0x1, R3 ;  /* 0x00000001c4c57824 */ /* 0x000fe200078e0203 */
[----:B------:R-:W-:Y:S01]  /*1920*/  IADD3 R201, R200, 0x5800, RZ ;  /* 0x00005800c8c97810 */ /* 0x000fe20007ffe0ff */
[----:B------:R-:W-:-:S02]  /*1930*/  IMAD.IADD R151, R3, 0x1, R150 ;  /* 0x0000000103977824 */ /* 0x000fc400078e0296 */
[C---:B------:R-:W-:Y:S02]  /*1940*/  IMAD.IADD R3, R7.reuse, 0x1, R9 ;  /* 0x0000000107037824 */ /* 0x040fe400078e0209 */
[----:B------:R-:W-:Y:S02]  /*1950*/  IMAD.IADD R199, R196, 0x1, R2 ;  /* 0x00000001c4c77824 */ /* 0x000fe400078e0202 */
[----:B---3--:R-:W-:Y:S02]  /*1960*/  IMAD.IADD R0, R7, 0x1, R10 ;  /* 0x0000000107007824 */ /* 0x008fe400078e020a */
[C---:B------:R-:W-:Y:S02]  /*1970*/  IMAD.IADD R194, R2.reuse, 0x1, R150 ;  /* 0x0000000102c27824 */ /* 0x040fe400078e0296 */
[----:B------:R-:W-:Y:S01]  /*1980*/  IMAD.IADD R198, R197, 0x1, R2 ;  /* 0x00000001c5c67824 */ /* 0x000fe200078e0202 */
[----:B------:R1:W-:Y:S01]  /*1990*/  STL [R1+0x38], R0 ;  /* 0x0000380001007387 */ /* 0x0003e20000100800 */
[----:B------:R-:W-:-:S02]  /*19a0*/  IMAD.IADD R193, R2, 0x1, R151 ;  /* 0x0000000102c17824 */ /* 0x000fc400078e0297 */
[----:B-1----:R-:W-:-:S05]  /*19b0*/  IMAD.IADD R0, R8, 0x1, R9 ;  /* 0x0000000108007824 */ /* 0x002fca00078e0209 */
[----:B------:R1:W-:Y:S04]  /*19c0*/  STL [R1+0x28], R0 ;  /* 0x0000280001007387 */ /* 0x0003e80000100800 */
[----:B------:R2:W-:Y:S01]  /*19d0*/  STL [R1+0x34], R3 ;  /* 0x0000340301007387 */ /* 0x0005e20000100800 */
[----:B-1----:R-:W-:-:S05]  /*19e0*/  IMAD.IADD R0, R7, 0x1, R0 ;  /* 0x0000000107007824 */ /* 0x002fca00078e0200 */
[----:B------:R2:W-:Y:S02]  /*19f0*/  STL [R1+0x30], R0 ;  /* 0x0000300001007387 */ /* 0x0005e40000100800 */
.L_x_1172:
[----:B------:R-:W-:-:S04]  /*1a00*/  IMAD.MOV.U32 R13, RZ, RZ, 0x4 ;  /* 0x00000004ff0d7424 */ /* 0x000fc800078e00ff */
[----:B--2---:R-:W-:-:S05]  /*1a10*/  IMAD.WIDE R2, R251, R13, c[0x0][0x588] ;  /* 0x00016200fb027625 */ /* 0x004fca00078e020d */
[----:B------:R-:W2:Y:S01]  /*1a20*/  LDG.E R18, [R2.64] ;  /* 0x0000000602127981 */ /* 0x000ea2000c1e1900 */
[----:B------:R-:W-:Y:S01]  /*1a30*/  ISETP.NE.U32.AND P4, PT, RZ, c[0x0][0x360], PT ;  /* 0x0000d800ff007a0c */ /* 0x000fe20003f85070 */
[----:B------:R-:W-:Y:S01]  /*1a40*/  CS2R R136, SRZ ;  /* 0x0000000000887805 */ /* 0x000fe2000001ff00 */
        /* <DEDUP_REMOVED lines=8> */
[----:B------:R-:W-:Y:S01]  /*1ad0*/  IMAD.MOV.U32 R12, RZ, RZ, RZ ;  /* 0x000000ffff0c7224 */ /* 0x000fe200078e00ff */
[----:B--2---:R-:W-:Y:S01]  /*1ae0*/  SHF.R.S32.HI R138, RZ, 0x1f, R18 ;  /* 0x0000001fff8a7819 */ /* 0x004fe20000011412 */
[----:B------:R1:W-:Y:S01]  /*1af0*/  STL [R1], R18 ;  /* 0x0000001201007387 */ /* 0x0003e20000100800 */
[C---:B------:R-:W-:Y:S02]  /*1b00*/  @P4 LEA R2, P0, R18.reuse, c[0x0][0x360], 0x2 ;  /* 0x0000d80012024a11 */ /* 0x040fe400078010ff */
[----:B------:R-:W-:-:S02]  /*1b10*/  @P2 LEA R4, P1, R18, c[0x0][0x370], 0x2 ;  /* 0x0000dc0012042a11 */ /* 0x000fc400078210ff */
[C-C-:B------:R-:W-:Y:S02]  /*1b20*/  @P4 LEA.HI.X R3, R18.reuse, c[0x0][0x364], R138.reuse, 0x2, P0 ;  /* 0x0000d90012034a11 */ /* 0x140fe400000f148a */
[----:B------:R-:W-:-:S03]  /*1b30*/  @P2 LEA.HI.X R5, R18, c[0x0][0x374], R138, 0x2, P1 ;  /* 0x0000dd0012052a11 */ /* 0x000fc600008f148a */
[----:B------:R2:W3:Y:S01]  /*1b40*/  @P4 LDG.E R0, [R2.64] ;  /* 0x0000000602004981 */ /* 0x0004e2000c1e1900 */
[----:B------:R-:W-:-:S03]  /*1b50*/  ISETP.NE.U32.AND P0, PT, RZ, c[0x0][0x350], PT ;  /* 0x0000d400ff007a0c */ /* 0x000fc60003f05070 */
[----:B------:R4:W5:Y:S01]  /*1b60*/  @P2 LDG.E R137, [R4.64] ;  /* 0x0000000604892981 */ /* 0x000962000c1e1900 */
[----:B------:R-:W-:Y:S02]  /*1b70*/  ISETP.NE.AND.EX P6, PT, RZ, c[0x0][0x354], PT, P0 ;  /* 0x0000d500ff007a0c */ /* 0x000fe40003fc5300 */
[----:B------:R-:W-:-:S04]  /*1b80*/  LEA R6, P2, R18, c[0x0][0x348], 0x2 ;  /* 0x0000d20012067a11 */ /* 0x000fc800078410ff */
[----:B------:R-:W-:-:S05]  /*1b90*/  LEA.HI.X R7, R18, c[0x0][0x34c], R138, 0x2, P2 ;  /* 0x0000d30012077a11 */ /* 0x000fca00010f148a */
[----:B------:R1:W5:Y:S01]  /*1ba0*/  @P3 LDG.E R139, [R6.64] ;  /* 0x00000006068b3981 */ /* 0x000362000c1e1900 */
[C---:B--2---:R-:W-:Y:S02]  /*1bb0*/  LEA R2, P0, R18.reuse, c[0x0][0x358], 0x2 ;  /* 0x0000d60012027a11 */ /* 0x044fe400078010ff */
[C---:B----4-:R-:W-:Y:S02]  /*1bc0*/  LEA R4, P1, R18.reuse, c[0x0][0x350], 0x2 ;  /* 0x0000d40012047a11 */ /* 0x050fe400078210ff */
[C-C-:B------:R-:W-:Y:S02]  /*1bd0*/  LEA.HI.X R3, R18.reuse, c[0x0][0x35c], R138.reuse, 0x2, P0 ;  /* 0x0000d70012037a11 */ /* 0x140fe400000f148a */
[----:B------:R-:W-:-:S03]  /*1be0*/  LEA.HI.X R5, R18, c[0x0][0x354], R138, 0x2, P1 ;  /* 0x0000d50012057a11 */ /* 0x000fc600008f148a */
[----:B------:R1:W5:Y:S04]  /*1bf0*/  @P5 LDG.E R12, [R2.64] ;  /* 0x00000006020c5981 */ /* 0x000368000c1e1900 */
[----:B------:R1:W5:Y:S01]  /*1c00*/  @P6 LDG.E R136, [R4.64] ;  /* 0x0000000604886981 */ /* 0x000362000c1e1900 */
[----:B------:R-:W-:-:S05]  /*1c10*/  LOP3.LUT R16, R250, 0xffff, RZ, 0xc0, !PT ;  /* 0x0000fffffa107812 */ /* 0x000fca00078ec0ff */
[----:B------:R1:W-:Y:S01]  /*1c20*/  STL [R1+0xc], R16 ;  /* 0x00000c1001007387 */ /* 0x0003e20000100800 */
[----:B------:R-:W-:Y:S03]  /*1c30*/  YIELD ;  /* 0x0000000000007946 */ /* 0x000fe60003800000 */
[----:B---3--:R1:W-:Y:S01]  /*1c40*/  @P4 STL [R1+0x8], R0 ;  /* 0x0000080001004387 */ /* 0x0083e20000100800 */
[----:B------:R-:W-:Y:S05]  /*1c50*/  @P4 BRA `(.L_x_1014) ;  /* 0x0000007000004947 */ /* 0x000fea0003800000 */
[----:B-1----:R-:W-:-:S05]  /*1c60*/  MOV R0, c[0x0][0x168] ;  /* 0x00005a0000007a02 */ /* 0x002fca0000000f00 */
[----:B------:R1:W-:Y:S01]  /*1c70*/  STL [R1+0x8], R0 ;  /* 0x0000080001007387 */ /* 0x0003e20000100800 */
[----:B------:R-:W-:Y:S05]  /*1c80*/  @!P3 BRA `(.L_x_1014) ;  /* 0x000000400000b947 */ /* 0x000fea0003800000 */
[----:B------:R-:W2:Y:S04]  /*1c90*/  LDG.E R8, [R6.64] ;  /* 0x0000000606087981 */ /* 0x000ea8000c1e1900 */
[----:B-1----:R-:W2:Y:S02]  /*1ca0*/  LDG.E R0, [R6.64+0x4] ;  /* 0x0000040606007981 */ /* 0x002ea4000c1e1900 */
[----:B--2---:R-:W-:-:S05]  /*1cb0*/  IADD3 R0, -R8, R0, RZ ;  /* 0x0000000008007210 */ /* 0x004fca0007ffe1ff */
[----:B------:R1:W-:Y:S02]  /*1cc0*/  STL [R1+0x8], R0 ;  /* 0x0000080001007387 */ /* 0x0003e40000100800 */
.L_x_1014:
[----:B------:R-:W-:-:S04]  /*1cd0*/  ISETP.NE.U32.AND P0, PT, RZ, c[0x0][0x368], PT ;  /* 0x0000da00ff007a0c */ /* 0x000fc80003f05070 */
[----:B------:R-:W-:-:S13]  /*1ce0*/  ISETP.NE.AND.EX P0, PT, RZ, c[0x0][0x36c], PT, P0 ;  /* 0x0000db00ff007a0c */ /* 0x000fda0003f05300 */
[----:B------:R-:W-:Y:S05]  /*1cf0*/  @!P0 BRA `(.L_x_1015) ;  /* 0x0000004000008947 */ /* 0x000fea0003800000 */
[----:B-1----:R-:W-:-:S04]  /*1d00*/  LEA R6, P0, R18, c[0x0][0x368], 0x2 ;  /* 0x0000da0012067a11 */ /* 0x002fc800078010ff */
[----:B------:R-:W-:-:S05]  /*1d10*/  LEA.HI.X R7, R18, c[0x0][0x36c], R138, 0x2, P0 ;  /* 0x0000db0012077a11 */ /* 0x000fca00000f148a */
[----:B------:R1:W5:Y:S01]  /*1d20*/  LDG.E R6, [R6.64] ;  /* 0x0000000606067981 */ /* 0x000362000c1e1900 */
[----:B------:R-:W-:Y:S05]  /*1d30*/  BRA `(.L_x_1016) ;  /* 0x0000005000007947 */ /* 0x000fea0003800000 */
.L_x_1015:
[----:B-1----:R-:W-:Y:S01]  /*1d40*/  MOV R6, c[0x0][0x1d0] ;  /* 0x0000740000067a02 */ /* 0x002fe20000000f00 */
[----:B------:R-:W-:Y:S05]  /*1d50*/  @!P6 BRA `(.L_x_1016) ;  /* 0x000000300000e947 */ /* 0x000fea0003800000 */
[----:B------:R-:W2:Y:S04]  /*1d60*/  LDG.E R6, [R4.64] ;  /* 0x0000000604067981 */ /* 0x000ea8000c1e1900 */
[----:B------:R-:W2:Y:S02]  /*1d70*/  LDG.E R0, [R4.64+0x4] ;  /* 0x0000040604007981 */ /* 0x000ea4000c1e1900 */
[----:B--2---:R-:W-:Y:S02]  /*1d80*/  IADD3 R6, -R6, R0, RZ ;  /* 0x0000000006067210 */ /* 0x004fe40007ffe1ff */
.L_x_1016:
[----:B------:R2:W3:Y:S04]  /*1d90*/  @P5 LDG.E R5, [R2.64] ;  /* 0x0000000602055981 */ /* 0x0004e8000c1e1900 */
[----:B------:R2:W3:Y:S04]  /*1da0*/  @P5 LDG.E R4, [R2.64+0x4] ;  /* 0x0000040602045981 */ /* 0x0004e8000c1e1900 */
[----:B-1----:R-:W4:Y:S01]  /*1db0*/  LDL R7, [R1+0x8] ;  /* 0x0000080001077983 */ /* 0x002f220000100800 */
[----:B------:R-:W-:-:S04]  /*1dc0*/  ISETP.NE.U32.AND P0, PT, RZ, c[0x0][0x378], PT ;  /* 0x0000de00ff007a0c */ /* 0x000fc80003f05070 */
[----:B------:R-:W-:Y:S01]  /*1dd0*/  ISETP.NE.AND.EX P1, PT, RZ, c[0x0][0x37c], PT, P0 ;  /* 0x0000df00ff007a0c */ /* 0x000fe20003f25300 */
[----:B------:R-:W-:Y:S02]  /*1de0*/  IMAD.MOV.U32 R0, RZ, RZ, c[0x0][0x2c4] ;  /* 0x0000b100ff007624 */ /* 0x000fe400078e00ff */
[----:B------:R-:W-:Y:S02]  /*1df0*/  IMAD.SHL.U32 R249, R249, 0x80, RZ ;  /* 0x00000080f9f97824 */ /* 0x000fe400078e00ff */
[----:B-----5:R-:W-:-:S08]  /*1e00*/  IMAD.MOV.U32 R133, RZ, RZ, R6 ;  /* 0x000000ffff857224 */ /* 0x020fd000078e0006 */
[----:B--2---:R-:W-:-:S04]  /*1e10*/  @P1 LEA R2, P0, R18, c[0x0][0x378], 0x2 ;  /* 0x0000de0012021a11 */ /* 0x004fc800078010ff */
[----:B------:R-:W-:Y:S02]  /*1e20*/  @P1 LEA.HI.X R3, R18, c[0x0][0x37c], R138, 0x2, P0 ;  /* 0x0000df0012031a11 */ /* 0x000fe400000f148a */
[----:B------:R-:W-:Y:S01]  /*1e30*/  ISETP.NE.AND P0, PT, R0, 0x1, PT ;  /* 0x000000010000780c */ /* 0x000fe20003f05270 */
[----:B------:R-:W-:Y:S01]  /*1e40*/  IMAD.MOV.U32 R78, RZ, RZ, c[0x0][0x228] ;  /* 0x00008a00ff4e7624 */ /* 0x000fe200078e00ff */
[----:B------:R-:W-:Y:S01]  /*1e50*/  IADD3 R0, R249, 0x7f, RZ ;  /* 0x0000007ff9007810 */ /* 0x000fe20007ffe0ff */
[----:B------:R-:W-:Y:S01]  /*1e60*/  IMAD.IADD R8, R6, 0x1, -R137 ;  /* 0x0000000106087824 */ /* 0x000fe200078e0a89 */
[----:B------:R1:W5:Y:S09]  /*1e70*/  @P1 LDG.E R133, [R2.64] ;  /* 0x0000000602851981 */ /* 0x000372000c1e1900 */
[----:B-1----:R-:W-:-:S05]  /*1e80*/  @P0 IMAD.HI.U32 R2, R0, c[0x0][0x2c8], RZ ;  /* 0x0000b20000020a27 */ /* 0x002fca00078e00ff */
[----:B------:R-:W-:Y:S01]  /*1e90*/  @P0 SHF.R.U32.HI R0, RZ, c[0x0][0x2cc], R2 ;  /* 0x0000b300ff000a19 */ /* 0x000fe20000011602 */
[----:B------:R-:W-:Y:S01]  /*1ea0*/  BSSY B0, `(.L_x_1017) ;  /* 0x0000037000007945 */ /* 0x000fe20003800000 */
[----:B---3--:R-:W-:-:S04]  /*1eb0*/  @P5 IMAD.IADD R78, R4, 0x1, -R5 ;  /* 0x00000001044e5824 */ /* 0x008fc800078e0a05 */
[----:B------:R-:W-:-:S05]  /*1ec0*/  IMAD.IADD R3, R8, 0x1, R78 ;  /* 0x0000000108037824 */ /* 0x000fca00078e024e */
[C---:B----4-:R-:W-:Y:S01]  /*1ed0*/  IADD3 R154, R3.reuse, 0x40, -R7 ;  /* 0x00000040039a7810 */ /* 0x050fe20007ffe807 */
[----:B------:R1:W-:Y:S01]  /*1ee0*/  STL [R1+0x4], R3 ;  /* 0x0000040301007387 */ /* 0x0003e20000100800 */
[----:B------:R-:W-:-:S03]  /*1ef0*/  IADD3 R2, R3, 0x3f, RZ ;  /* 0x0000003f03027810 */ /* 0x000fc60007ffe0ff */
[----:B------:R-:W-:Y:S01]  /*1f00*/  IMAD.IADD R0, R154, 0x1, R0 ;  /* 0x000000019a007824 */ /* 0x000fe200078e0200 */
[----:B------:R-:W-:Y:S02]  /*1f10*/  LOP3.LUT R7, R250, 0xff0000, RZ, 0xc0, !PT ;  /* 0x00ff0000fa077812 */ /* 0x000fe400078ec0ff */
[----:B------:R-:W-:Y:S02]  /*1f20*/  SHF.R.S32.HI R4, RZ, 0x1f, R2 ;  /* 0x0000001fff047819 */ /* 0x000fe40000011402 */
[----:B------:R-:W-:Y:S02]  /*1f30*/  SHF.R.S32.HI R5, RZ, 0x1f, R0 ;  /* 0x0000001fff057819 */ /* 0x000fe40000011400 */
[----:B------:R-:W-:Y:S02]  /*1f40*/  LEA.HI R2, R4, R2, RZ, 0x6 ;  /* 0x0000000204027211 */ /* 0x000fe400078f30ff */
[----:B------:R-:W-:Y:S02]  /*1f50*/  LEA.HI R0, R5, R0, RZ, 0x6 ;  /* 0x0000000005007211 */ /* 0x000fe400078f30ff */
[----:B-1----:R-:W-:-:S04]  /*1f60*/  LOP3.LUT R3, R250, 0xff000000, RZ, 0xc0, !PT ;  /* 0xff000000fa037812 */ /* 0x002fc800078ec0ff */
[----:B------:R-:W-:-:S04]  /*1f70*/  SHF.R.U32.HI R3, RZ, 0x8, R3 ;  /* 0x00000008ff037819 */ /* 0x000fc80000011603 */
[----:B------:R-:W-:-:S04]  /*1f80*/  LEA.HI R3, R7, R3, RZ, 0x10 ;  /* 0x0000000307037211 */ /* 0x000fc800078f80ff */
[----:B------:R-:W-:Y:S02]  /*1f90*/  SHF.R.U32.HI R9, RZ, 0x10, R3 ;  /* 0x00000010ff097819 */ /* 0x000fe40000011603 */
[----:B------:R-:W-:Y:S02]  /*1fa0*/  LOP3.LUT R14, R3, 0xff, RZ, 0xc0, !PT ;  /* 0x000000ff030e7812 */ /* 0x000fe400078ec0ff */
[----:B------:R-:W-:Y:S02]  /*1fb0*/  SHF.R.S32.HI R153, RZ, 0x6, R2 ;  /* 0x00000006ff997819 */ /* 0x000fe40000011402 */
[----:B------:R-:W-:Y:S01]  /*1fc0*/  SHF.R.S32.HI R0, RZ, 0x6, R0 ;  /* 0x00000006ff007819 */ /* 0x000fe20000011400 */
[----:B------:R1:W-:Y:S03]  /*1fd0*/  STL [R1+0x1c], R9 ;  /* 0x00001c0901007387 */ /* 0x0003e60000100800 */
[----:B------:R-:W-:Y:S01]  /*1fe0*/  IMNMX R7, R153, R0, PT ;  /* 0x0000000099077217 */ /* 0x000fe20003800200 */
[----:B------:R1:W-:Y:S03]  /*1ff0*/  STL [R1+0x20], R14 ;  /* 0x0000200e01007387 */ /* 0x0003e60000100800 */
[----:B------:R-:W-:-:S02]  /*2000*/  ISETP.GE.AND P0, PT, R7, 0x1, PT ;  /* 0x000000010700780c */ /* 0x000fc40003f06270 */
[----:B------:R-:W-:Y:S01]  /*2010*/  ISETP.NE.AND P1, PT, R9, RZ, PT ;  /* 0x000000ff0900720c */ /* 0x000fe20003f25270 */
[----:B------:R-:W-:-:S03]  /*2020*/  IMAD.MOV.U32 R0, RZ, RZ, RZ ;  /* 0x000000ffff007224 */ /* 0x000fc600078e00ff */
[----:B------:R-:W-:-:S07]  /*2030*/  SEL R132, R9, c[0x0][0x338], P1 ;  /* 0x0000ce0009847a07 */ /* 0x000fce0000800000 */
[----:B------:R-:W-:Y:S05]  /*2040*/  @!P0 BRA `(.L_x_1018) ;  /* 0x000001c000008947 */ /* 0x000fea0003800000 */
[----:B------:R-:W-:Y:S01]  /*2050*/  IABS R2, R132 ;  /* 0x0000008400027213 */ /* 0x000fe20000000000 */
[----:B------:R-:W-:Y:S01]  /*2060*/  IMAD.MOV.U32 R4, RZ, RZ, RZ ;  /* 0x000000ffff047224 */ /* 0x000fe200078e00ff */
[----:B-1----:R-:W-:Y:S02]  /*2070*/  IADD3 R9, R132, -0x1, R7 ;  /* 0xffffffff84097810 */ /* 0x002fe40007ffe007 */
        /* <DEDUP_REMOVED lines=25> */
.L_x_1018:
[----:B------:R-:W-:Y:S05]  /*2210*/  BSYNC B0 ;  /* 0x0000000000007941 */ /* 0x000fea0003800000 */
.L_x_1017:
[----:B------:R-:W-:Y:S01]  /*2220*/  IMAD R2, R14, R0, RZ ;  /* 0x000000000e027224 */ /* 0x000fe200078e02ff */
[C---:B------:R-:W-:Y:S02]  /*2230*/  IADD3 R135, R242.reuse, 0x80, RZ ;  /* 0x00000080f2877810 */ /* 0x040fe40007ffe0ff */
[----:B------:R-:W-:Y:S01]  /*2240*/  IADD3 R134, R242, 0x40, RZ ;  /* 0x00000040f2867810 */ /* 0x000fe20007ffe0ff */
        /* <DEDUP_REMOVED lines=16> */
[----:B------:R-:W2:Y:S03]  /*2350*/  LDL R33, [R1+0x14] ;  /* 0x0000140001217983 */ /* 0x000ea60000100800 */
[----:B------:R-:W-:Y:S01]  /*2360*/  ISETP.NE.AND.EX P2, PT, RZ, c[0x0][0x344], PT, P0 ;  /* 0x0000d100ff007a0c */ /* 0x000fe20003f45300 */
[----:B------:R-:W3:-:S12]  /*2370*/  S2R R4, SR_TID.X ;  /* 0x0000000000047919 */ /* 0x000ed80000002100 */
[----:B------:R-:W-:-:S05]  /*2380*/  @P2 IMAD.WIDE R2, R18, R13, c[0x0][0x340] ;  /* 0x0000d00012022625 */ /* 0x000fca00078e020d */
[----:B------:R4:W2:Y:S01]  /*2390*/  @P2 LDG.E R8, [R2.64] ;  /* 0x0000000602082981 */ /* 0x0008a2000c1e1900 */
[----:B---3--:R-:W-:-:S04]  /*23a0*/  SHF.R.S32.HI R5, RZ, 0x1f, R4 ;  /* 0x0000001fff057819 */ /* 0x008fc80000011404 */
[----:B------:R-:W-:-:S04]  /*23b0*/  LEA.HI R5, R5, R4, RZ, 0x3 ;  /* 0x0000000405057211 */ /* 0x000fc800078f18ff */
[----:B------:R-:W-:-:S04]  /*23c0*/  SHF.R.S32.HI R5, RZ, 0x3, R5 ;  /* 0x00000003ff057819 */ /* 0x000fc80000011405 */
[----:B------:R-:W-:Y:S02]  /*23d0*/  IADD3 R126, P0, R5, R12, RZ ;  /* 0x0000000c057e7210 */ /* 0x000fe40007f1e0ff */
[----:B----4-:R-:W-:-:S04]  /*23e0*/  SHF.R.S32.HI R2, RZ, 0x1f, R5 ;  /* 0x0000001fff027819 */ /* 0x010fc80000011405 */
[----:B------:R-:W-:Y:S02]  /*23f0*/  LEA.HI.X.SX32 R129, R12, R2, 0x1, P0 ;  /* 0x000000020c817211 */ /* 0x000fe400000f0eff */
[----:B------:R-:W-:-:S03]  /*2400*/  SHF.R.S32.HI R243, RZ, 0x1f, R242 ;  /* 0x0000001ffff37819 */ /* 0x000fc600000114f2 */
[----:B------:R-:W-:Y:S02]  /*2410*/  IMAD R4, R129, c[0x0][0x238], RZ ;  /* 0x00008e0081047a24 */ /* 0x000fe400078e02ff */
[----:B------:R-:W-:-:S04]  /*2420*/  IMAD.WIDE.U32 R2, R126, c[0x0][0x238], R242 ;  /* 0x00008e007e027a25 */ /* 0x000fc800078e00f2 */
        /* <DEDUP_REMOVED lines=25> */
[----:B-1----:R-:W-:Y:S02]  /*25c0*/  IADD3 R9, R5, R2, RZ ;  /* 0x0000000205097210 */ /* 0x002fe40007ffe0ff */
        /* <DEDUP_REMOVED lines=15> */
[----:B------:R-:W-:Y:S01]  /*26c0*/  IMAD.SHL.U32 R161, R13, 0x20, RZ ;  /* 0x000000200da17824 */ /* 0x000fe200078e00ff */
[----:B------:R1:W-:Y:S01]  /*26d0*/  @P1 LDGSTS.E.BYPASS.LTC128B.128 [R212+0xa100], [R2.64+0x100], !P3 ;  /* 0x0a10010002d41fae */ /* 0x0003e2000d901d46 */
[----:B------:R-:W-:Y:S01]  /*26e0*/  IMAD.IADD R5, R7, 0x1, R0 ;  /* 0x0000000107057824 */ /* 0x000fe200078e0200 */
[----:B------:R-:W-:Y:S02]  /*26f0*/  SHF.L.U64.HI R155, R13, R155, c[0x0][0x23c] ;  /* 0x00008f000d9b7619 */ /* 0x000fe4000001029b */
[----:B------:R-:W-:Y:S01]  /*2700*/  @P0 IADD3 R0, P1, R161, R4, RZ ;  /* 0x00000004a1000210 */ /* 0x000fe20007f3e0ff */
[----:B------:R-:W3:Y:S01]  /*2710*/  S2R R17, SR_TID.X ;  /* 0x0000000000117919 */ /* 0x000ee20000002100 */
[----:B------:R-:W-:-:S02]  /*2720*/  MOV R4, R6 ;  /* 0x0000000600047202 */ /* 0x000fc40000000f00 */
[----:B------:R-:W-:Y:S01]  /*2730*/  SHF.R.S32.HI R15, RZ, 0x1f, R239 ;  /* 0x0000001fff0f7819 */ /* 0x000fe200000114ef */
[----:B-1----:R-:W-:Y:S01]  /*2740*/  @P0 IMAD.X R3, R9, 0x1, R155, P1 ;  /* 0x0000000109030824 */ /* 0x002fe200008e069b */
[----:B------:R-:W-:-:S04]  /*2750*/  @P0 LEA R2, P1, R0, c[0x0][0x220], 0x1 ;  /* 0x0000880000020a11 */ /* 0x000fc800078208ff */
[----:B------:R-:W-:-:S05]  /*2760*/  @P0 LEA.HI.X R3, R0, c[0x0][0x224], R3, 0x1, P1 ;  /* 0x0000890000030a11 */ /* 0x000fca00008f0c03 */
[----:B------:R3:W-:Y:S04]  /*2770*/  @P0 LDGSTS.E.BYPASS.LTC128B.128 [R212+0x7100], [R2.64], !P5 ;  /* 0x0710000002d40fae */ /* 0x0007e8000e901d46 */
[----:B------:R3:W-:Y:S04]  /*2780*/  @P0 LDGSTS.E.BYPASS.LTC128B.128 [R212+0x9100], [R2.64+0x80], !P4 ;  /* 0x0910008002d40fae */ /* 0x0007e8000e101d46 */
[----:B------:R3:W-:Y:S01]  /*2790*/  @P0 LDGSTS.E.BYPASS.LTC128B.128 [R212+0xb100], [R2.64+0x100], !P3 ;  /* 0x0b10010002d40fae */ /* 0x0007e2000d901d46 */
[----:B------:R-:W-:Y:S01]  /*27a0*/  IMAD.WIDE.U32 R4, R16, c[0x0][0x1e8], R4 ;  /* 0x00007a0010047a25 */ /* 0x000fe200078e0004 */
[----:B------:R-:W-:-:S02]  /*27b0*/  MOV R164, c[0x0][0x27c] ;  /* 0x00009f0000a47a02 */ /* 0x000fc40000000f00 */
[----:B------:R-:W0:Y:S01]  /*27c0*/  LDGDEPBAR ;  /* 0x00000000000079af */ /* 0x000e220000000000 */
[----:B------:R-:W-:Y:S02]  /*27d0*/  IMAD R5, R16, c[0x0][0x1ec], R5 ;  /* 0x00007b0010057a24 */ /* 0x000fe400078e0205 */
[----:B------:R-:W-:Y:S01]  /*27e0*/  IMAD.WIDE.U32 R162, R239, c[0x0][0x1e0], RZ ;  /* 0x00007800efa27a25 */ /* 0x000fe200078e00ff */
[----:B------:R-:W-:Y:S01]  /*27f0*/  WARPSYNC 0xffffffff ;  /* 0xffffffff00007948 */ /* 0x000fe20003800000 */
[----:B------:R-:W-:Y:S02]  /*2800*/  ISETP.GE.AND P0, PT, R102, c[0x0][0x27c], PT ;  /* 0x00009f0066007a0c */ /* 0x000fe40003f06270 */
[----:B------:R-:W-:Y:S01]  /*2810*/  SHF.R.S32.HI R103, RZ, 0x1f, R102 ;  /* 0x0000001fff677819 */ /* 0x000fe20000011466 */
[----:B------:R-:W-:Y:S01]  /*2820*/  IMAD.SHL.U32 R13, R164, 0x2, RZ ;  /* 0x00000002a40d7824 */ /* 0x000fe200078e00ff */
[----:B------:R-:W-:Y:S02]  /*2830*/  SHF.R.S32.HI R143, RZ, 0x1f, R142 ;  /* 0x0000001fff8f7819 */ /* 0x000fe4000001148e */
[----:B---3--:R-:W-:-:S04]  /*2840*/  SHF.R.S32.HI R3, RZ, 0x1f, R17 ;  /* 0x0000001fff037819 */ /* 0x008fc80000011411 */
[----:B------:R-:W-:-:S04]  /*2850*/  LEA.HI R3, R3, R17, RZ, 0x5 ;  /* 0x0000001103037211 */ /* 0x000fc800078f28ff */
[----:B------:R-:W-:Y:S02]  /*2860*/  SHF.R.S32.HI R3, RZ, 0x5, R3 ;  /* 0x00000005ff037819 */ /* 0x000fe40000011403 */
[----:B-----5:R-:W-:Y:S02]  /*2870*/  SHF.R.S32.HI R29, RZ, 0x1f, R133 ;  /* 0x0000001fff1d7819 */ /* 0x020fe40000011485 */
[----:B--2---:R-:W-:Y:S02]  /*2880*/  SHF.R.U32.HI R0, RZ, 0x3, R33 ;  /* 0x00000003ff007819 */ /* 0x004fe40000011621 */
[----:B------:R-:W-:Y:S01]  /*2890*/  @P2 SHF.R.S32.HI R2, RZ, 0x1f, R8 ;  /* 0x0000001fff022819 */ /* 0x000fe20000011408 */
[----:B------:R-:W-:Y:S02]  /*28a0*/  @!P2 IMAD.MOV.U32 R2, RZ, RZ, R138 ;  /* 0x000000ffff02a224 */ /* 0x000fe400078e008a */
[----:B------:R-:W-:-:S03]  /*28b0*/  @!P2 IMAD.MOV.U32 R8, RZ, RZ, R18 ;  /* 0x000000ffff08a224 */ /* 0x000fc600078e0012 */
[----:B------:R-:W-:Y:S01]  /*28c0*/  SEL R23, R2, RZ, !P6 ;  /* 0x000000ff02177207 */ /* 0x000fe20007000000 */
[----:B------:R-:W-:Y:S01]  /*28d0*/  IMAD R2, R15, c[0x0][0x1e0], RZ ;  /* 0x000078000f027a24 */ /* 0x000fe200078e02ff */
[----:B------:R-:W-:-:S03]  /*28e0*/  SEL R21, R8, RZ, !P6 ;  /* 0x000000ff08157207 */ /* 0x000fc60007000000 */
[----:B------:R-:W-:Y:S02]  /*28f0*/  IMAD R7, R23, c[0x0][0x1f0], RZ ;  /* 0x00007c0017077a24 */ /* 0x000fe400078e02ff */
[----:B------:R-:W-:Y:S02]  /*2900*/  IMAD R6, R239, c[0x0][0x1e4], R2 ;  /* 0x00007900ef067a24 */ /* 0x000fe400078e0202 */
[C---:B------:R-:W-:Y:S02]  /*2910*/  IMAD R7, R21.reuse, c[0x0][0x1f4], R7 ;  /* 0x00007d0015077a24 */ /* 0x040fe400078e0207 */
[----:B------:R-:W-:Y:S01]  /*2920*/  IMAD.WIDE.U32 R74, R21, c[0x0][0x1f0], R4 ;  /* 0x00007c00154a7a25 */ /* 0x000fe200078e0004 */
[----:B------:R-:W-:-:S03]  /*2930*/  IADD3 R128, R163, R6, RZ ;  /* 0x00000006a3807210 */ /* 0x000fc60007ffe0ff */
[----:B------:R-:W-:Y:S02]  /*2940*/  IMAD.SHL.U32 R2, R3, 0x200, RZ ;  /* 0x0000020003027824 */ /* 0x000fe400078e00ff */
[----:B------:R-:W-:Y:S02]  /*2950*/  IMAD.IADD R76, R75, 0x1, R7 ;  /* 0x000000014b4c7824 */ /* 0x000fe400078e0207 */
[----:B------:R-:W-:Y:S01]  /*2960*/  SEL R3, RZ, c[0x0][0x27c], !P0 ;  /* 0x00009f00ff037a07 */ /* 0x000fe20004000000 */
[----:B------:R-:W-:Y:S01]  /*2970*/  IMAD.WIDE.U32 R4, R16, c[0x0][0x260], R242 ;  /* 0x0000980010047a25 */ /* 0x000fe200078e00f2 */
[----:B------:R-:W-:Y:S01]  /*2980*/  IADD3 R9, -R13, c[0x0][0x1d4], RZ ;  /* 0x000075000d097a10 */ /* 0x000fe20007ffe1ff */
[----:B------:R-:W-:Y:S01]  /*2990*/  BAR.SYNC.DEFER_BLOCKING 0x0 ;  /* 0x0000000000007b1d */ /* 0x000fe20000010000 */
[----:B------:R-:W-:Y:S01]  /*29a0*/  ISETP.GE.AND P2, PT, R107, c[0x0][0x27c], PT ;  /* 0x00009f006b007a0c */ /* 0x000fe20003f46270 */
[----:B------:R-:W-:Y:S01]  /*29b0*/  IMAD R6, R11, c[0x0][0x268], RZ ;  /* 0x00009a000b067a24 */ /* 0x000fe200078e02ff */
[CC--:B------:R-:W-:Y:S01]  /*29c0*/  SEL R8, R13.reuse, R9.reuse, !P0 ;  /* 0x000000090d087207 */ /* 0x0c0fe20004000000 */
[----:B------:R-:W-:Y:S01]  /*29d0*/  IMAD.IADD R3, R102, 0x1, R3 ;  /* 0x0000000166037824 */ /* 0x000fe200078e0203 */
[----:B------:R-:W-:Y:S01]  /*29e0*/  SEL R7, R13, R9, !P2 ;  /* 0x000000090d077207 */ /* 0x000fe20005000000 */
[----:B------:R-:W-:Y:S01]  /*29f0*/  IMAD R5, R16, c[0x0][0x264], R5 ;  /* 0x0000990010057a24 */ /* 0x000fe200078e0205 */
[----:B------:R-:W-:Y:S01]  /*2a00*/  ISETP.GE.AND P1, PT, R164, 0x1, PT ;  /* 0x00000001a400780c */ /* 0x000fe20003f26270 */
[C---:B------:R-:W-:Y:S01]  /*2a10*/  IMAD R32, R12.reuse, c[0x0][0x26c], R6 ;  /* 0x00009b000c207a24 */ /* 0x040fe200078e0206 */
[----:B------:R-:W-:Y:S01]  /*2a20*/  SHF.R.S32.HI R6, RZ, 0x1f, R3 ;  /* 0x0000001fff067819 */ /* 0x000fe20000011403 */
[----:B------:R-:W-:Y:S01]  /*2a30*/  IMAD.WIDE.U32 R80, R12, c[0x0][0x268], R4 ;  /* 0x00009a000c507a25 */ /* 0x000fe200078e0004 */
[----:B------:R-:W-:Y:S01]  /*2a40*/  SHF.R.S32.HI R5, RZ, 0x1f, R8 ;  /* 0x0000001fff057819 */ /* 0x000fe20000011408 */
[----:B------:R-:W-:Y:S01]  /*2a50*/  ULDC.U8 UR4, c[0x0][0x298] ;  /* 0x0000a60000047ab9 */ /* 0x000fe20000000000 */
[CC--:B------:R-:W-:Y:S01]  /*2a60*/  LEA.HI R20, R6.reuse, R3.reuse, RZ, 0x3 ;  /* 0x0000000306147211 */ /* 0x0c0fe200078f18ff */
[----:B------:R-:W-:Y:S01]  /*2a70*/  IMAD.WIDE.U32 R18, R239, c[0x0][0x290], R102 ;  /* 0x0000a400ef127a25 */ /* 0x000fe200078e0066 */
[----:B------:R-:W-:-:S02]  /*2a80*/  LEA.HI R24, R6, R3, RZ, 0x6 ;  /* 0x0000000306187211 */ /* 0x000fc400078f30ff */
[----:B------:R-:W-:Y:S01]  /*2a90*/  ISETP.GE.AND P1, PT, R106, c[0x0][0x27c], PT ;  /* 0x00009f006a007a0c */ /* 0x000fe20003f26270 */
[----:B------:R-:W-:Y:S01]  /*2aa0*/  IMAD R6, R15, c[0x0][0x280], RZ ;  /* 0x0000a0000f067a24 */ /* 0x000fe200078e02ff */
[----:B------:R-:W-:Y:S01]  /*2ab0*/  SHF.R.S32.HI R4, RZ, 0x1f, R7 ;  /* 0x0000001fff047819 */ /* 0x000fe20000011407 */
[----:B------:R-:W-:Y:S01]  /*2ac0*/  IMAD R23, R23, c[0x0][0x218], RZ ;  /* 0x0000860017177a24 */ /* 0x000fe200078e02ff */
[----:B------:R-:W-:Y:S01]  /*2ad0*/  LEA.HI R28, R5, R8, RZ, 0x4 ;  /* 0x00000008051c7211 */ /* 0x000fe200078f20ff */
[----:B------:R-:W-:Y:S01]  /*2ae0*/  IMAD R8, R239, c[0x0][0x284], R6 ;  /* 0x0000a100ef087a24 */ /* 0x000fe200078e0206 */
[----:B------:R-:W-:Y:S01]  /*2af0*/  SEL R9, R13, R9, !P1 ;  /* 0x000000090d097207 */ /* 0x000fe20004800000 */
[----:B------:R-:W-:Y:S01]  /*2b00*/  IMAD R31, R21, c[0x0][0x21c], R23 ;  /* 0x00008700151f7a24 */ /* 0x000fe200078e0217 */
[----:B------:R-:W-:Y:S01]  /*2b10*/  LEA.HI R26, R4, R7, RZ, 0x4 ;  /* 0x00000007041a7211 */ /* 0x000fe200078f20ff */
[----:B------:R-:W-:Y:S01]  /*2b20*/  IMAD.WIDE.U32 R6, R239, c[0x0][0x280], R142 ;  /* 0x0000a000ef067a25 */ /* 0x000fe200078e008e */
[----:B------:R-:W-:-:S02]  /*2b30*/  SHF.R.S32.HI R3, RZ, 0x1f, R9 ;  /* 0x0000001fff037819 */ /* 0x000fc40000011409 */
[----:B------:R-:W-:Y:S01]  /*2b40*/  IADD3 R131, P0, R239, R10, RZ ;  /* 0x0000000aef837210 */ /* 0x000fe20007f1e0ff */
[----:B------:R-:W-:Y:S01]  /*2b50*/  IMAD.IADD R11, R7, 0x1, R8 ;  /* 0x00000001070b7824 */ /* 0x000fe200078e0208 */
[----:B------:R-:W-:Y:S01]  /*2b60*/  SEL R7, RZ, c[0x0][0x27c], !P2 ;  /* 0x00009f00ff077a07 */ /* 0x000fe20005000000 */
[----:B------:R-:W-:Y:S01]  /*2b70*/  IMAD.WIDE.U32 R4, R16, c[0x0][0x210], R102 ;  /* 0x0000840010047a25 */ /* 0x000fe200078e0066 */
[----:B------:R-:W-:Y:S02]  /*2b80*/  LEA.HI R25, R3, R9, RZ, 0x4 ;  /* 0x0000000903197211 */ /* 0x000fe400078f20ff */
[----:B------:R-:W-:Y:S01]  /*2b90*/  LOP3.LUT R101, R20, 0xfffffff8, RZ, 0xc0, !PT ;  /* 0xfffffff814657812 */ /* 0x000fe200078ec0ff */
[----:B------:R-:W-:Y:S01]  /*2ba0*/  IMAD R3, R15, c[0x0][0x290], RZ ;  /* 0x0000a4000f037a24 */ /* 0x000fe200078e02ff */
[----:B------:R-:W-:Y:S01]  /*2bb0*/  ISETP.NE.AND P6, PT, RZ, UR4, PT ;  /* 0x00000004ff007c0c */ /* 0x000fe2000bfc5270 */
[----:B------:R-:W-:Y:S01]  /*2bc0*/  IMAD R13, R16, c[0x0][0x214], R5 ;  /* 0x00008500100d7a24 */ /* 0x000fe200078e0205 */
[----:B------:R-:W-:Y:S01]  /*2bd0*/  SHF.R.S32.HI R117, RZ, 0x1f, R101 ;  /* 0x0000001fff757819 */ /* 0x000fe20000011465 */
[----:B------:R-:W-:Y:S01]  /*2be0*/  IMAD.X R130, R14, 0x1, R15, P0 ;  /* 0x000000010e827824 */ /* 0x000fe200000e060f */
[----:B------:R-:W-:Y:S01]  /*2bf0*/  SEL R15, RZ, c[0x0][0x27c], !P1 ;  /* 0x00009f00ff0f7a07 */ /* 0x000fe20004800000 */
[----:B------:R-:W-:Y:S01]  /*2c00*/  IMAD.WIDE.U32 R16, R239, c[0x0][0x280], R102 ;  /* 0x0000a000ef107a25 */ /* 0x000fe200078e0066 */
[----:B------:R-:W-:-:S03]  /*2c10*/  IADD3 R125, P1, P0, R74, R162, R102 ;  /* 0x000000a24a7d7210 */ /* 0x000fc6000783e066 */
[----:B------:R-:W-:Y:S01]  /*2c20*/  IMAD.IADD R14, R107, 0x1, R7 ;  /* 0x000000016b0e7824 */ /* 0x000fe200078e0207 */
[----:B------:R-:W-:Y:S01]  /*2c30*/  IADD3.X R124, R76, R128, R103, P1, P0 ;  /* 0x000000804c7c7210 */ /* 0x000fe20000fe0467 */
[----:B------:R-:W-:Y:S02]  /*2c40*/  IMAD.MOV.U32 R12, RZ, RZ, R4 ;  /* 0x000000ffff0c7224 */ /* 0x000fe400078e0004 */
[----:B------:R-:W-:-:S04]  /*2c50*/  IMAD.WIDE.U32 R4, R239, c[0x0][0x290], R142 ;  /* 0x0000a400ef047a25 */ /* 0x000fc800078e008e */
[----:B------:R-:W-:Y:S02]  /*2c60*/  IMAD R3, R239, c[0x0][0x294], R3 ;  /* 0x0000a500ef037a24 */ /* 0x000fe400078e0203 */
[----:B------:R-:W-:Y:S01]  /*2c70*/  IMAD.IADD R7, R8, 0x1, R17 ;  /* 0x0000000108077824 */ /* 0x000fe200078e0211 */
[----:B------:R-:W-:Y:S01]  /*2c80*/  SHF.R.S32.HI R17, RZ, 0x1f, R14 ;  /* 0x0000001fff117819 */ /* 0x000fe2000001140e */
[----:B------:R-:W-:Y:S02]  /*2c90*/  IMAD.IADD R9, R5, 0x1, R3 ;  /* 0x0000000105097824 */ /* 0x000fe400078e0203 */
[----:B------:R-:W-:Y:S01]  /*2ca0*/  IMAD.IADD R5, R3, 0x1, R19 ;  /* 0x0000000103057824 */ /* 0x000fe200078e0213 */
[CC--:B------:R-:W-:Y:S01]  /*2cb0*/  LEA.HI R22, R17.reuse, R14.reuse, RZ, 0x6 ;  /* 0x0000000e11167211 */ /* 0x0c0fe200078f30ff */
[----:B------:R-:W-:Y:S01]  /*2cc0*/  IMAD.IADD R3, R106, 0x1, R15 ;  /* 0x000000016a037824 */ /* 0x000fe200078e020f */
[----:B------:R-:W-:Y:S01]  /*2cd0*/  LEA.HI R15, R17, R14, RZ, 0x3 ;  /* 0x0000000e110f7211 */ /* 0x000fe200078f18ff */
[----:B------:R-:W-:Y:S01]  /*2ce0*/  IMAD.SHL.U32 R17, R24, 0x40, RZ ;  /* 0x0000004018117824 */ /* 0x000fe200078e00ff */
[----:B------:R-:W-:Y:S01]  /*2cf0*/  LOP3.LUT R19, R33, 0x38, R20, 0xf8, !PT ;  /* 0x0000003821137812 */ /* 0x000fe200078ef814 */
[----:B------:R-:W-:Y:S01]  /*2d00*/  IMAD.MOV.U32 R10, RZ, RZ, R6 ;  /* 0x000000ffff0a7224 */ /* 0x000fe200078e0006 */
[----:B------:R-:W-:Y:S01]  /*2d10*/  LOP3.LUT R100, R15, 0xfffffff8, RZ, 0xc0, !PT ;  /* 0xfffffff80f647812 */ /* 0x000fe200078ec0ff */
[----:B------:R-:W-:-:S02]  /*2d20*/  IMAD.MOV.U32 R8, RZ, RZ, R4 ;  /* 0x000000ffff087224 */ /* 0x000fc400078e0004 */
[----:B------:R-:W-:Y:S01]  /*2d30*/  IMAD.MOV.U32 R6, RZ, RZ, R16 ;  /* 0x000000ffff067224 */ /* 0x000fe200078e0010 */
[----:B------:R-:W-:Y:S01]  /*2d40*/  SHF.R.S32.HI R16, RZ, 0x1f, R3 ;  /* 0x0000001fff107819 */ /* 0x000fe20000011403 */
[----:B------:R-:W-:Y:S01]  /*2d50*/  IMAD.MOV.U32 R4, RZ, RZ, R18 ;  /* 0x000000ffff047224 */ /* 0x000fe200078e0012 */
[----:B------:R-:W-:Y:S01]  /*2d60*/  LOP3.LUT R18, R17, 0x7ffff000, RZ, 0xc0, !PT ;  /* 0x7ffff00011127812 */ /* 0x000fe200078ec0ff */
[----:B------:R-:W-:Y:S01]  /*2d70*/  IMAD.WIDE.U32 R98, R21, c[0x0][0x218], R12 ;  /* 0x0000860015627a25 */ /* 0x000fe200078e000c */
[----:B------:R-:W-:Y:S02]  /*2d80*/  LOP3.LUT R17, R19, R0, RZ, 0x3c, !PT ;  /* 0x0000000013117212 */ /* 0x000fe400078e3cff */
[CC--:B------:R-:W-:Y:S01]  /*2d90*/  LEA.HI R14, R16.reuse, R3.reuse, RZ, 0x3 ;  /* 0x00000003100e7211 */ /* 0x0c0fe200078f18ff */
[----:B------:R-:W-:Y:S01]  /*2da0*/  IMAD.MOV.U32 R157, RZ, RZ, c[0x0][0x1e0] ;  /* 0x00007800ff9d7624 */ /* 0x000fe200078e00ff */
[----:B------:R-:W-:Y:S01]  /*2db0*/  LEA.HI R27, R16, R3, RZ, 0x6 ;  /* 0x00000003101b7211 */ /* 0x000fe200078f30ff */
[----:B------:R-:W-:Y:S01]  /*2dc0*/  IMAD.SHL.U32 R16, R22, 0x40, RZ ;  /* 0x0000004016107824 */ /* 0x000fe200078e00ff */
[----:B------:R-:W-:Y:S01]  /*2dd0*/  IADD3 R30, R17, R18, R2 ;  /* 0x00000012111e7210 */ /* 0x000fe20007ffe002 */
[----:B------:R-:W-:Y:S01]  /*2de0*/  IMAD.MOV.U32 R158, RZ, RZ, c[0x0][0x280] ;  /* 0x0000a000ff9e7624 */ /* 0x000fe200078e00ff */
[----:B------:R-:W-:Y:S01]  /*2df0*/  SHF.R.S32.HI R3, RZ, 0x4, R28 ;  /* 0x00000004ff037819 */ /* 0x000fe2000001141c */
[----:B------:R-:W-:Y:S01]  /*2e00*/  IMAD.MOV.U32 R159, RZ, RZ, c[0x0][0x290] ;  /* 0x0000a400ff9f7624 */ /* 0x000fe200078e00ff */
[----:B------:R-:W-:Y:S01]  /*2e10*/  SHF.R.S32.HI R12, RZ, 0x4, R26 ;  /* 0x00000004ff0c7819 */ /* 0x000fe2000001141a */
[----:B------:R-:W-:Y:S01]  /*2e20*/  IMAD.WIDE.U32 R94, R133, c[0x0][0x280], R10 ;  /* 0x0000a000855e7a25 */ /* 0x000fe200078e000a */
[----:B------:R-:W-:-:S02]  /*2e30*/  LOP3.LUT R17, R33, 0x38, R15, 0xf8, !PT ;  /* 0x0000003821117812 */ /* 0x000fc400078ef80f */
[----:B------:R-:W-:Y:S01]  /*2e40*/  SHF.R.S32.HI R18, RZ, 0x4, R25 ;  /* 0x00000004ff127819 */ /* 0x000fe20000011419 */
[C---:B------:R-:W-:Y:S01]  /*2e50*/  IMAD.WIDE.U32 R92, R133.reuse, c[0x0][0x290], R8 ;  /* 0x0000a400855c7a25 */ /* 0x040fe200078e0008 */
[----:B------:R-:W-:Y:S02]  /*2e60*/  LEA.HI.SX32 R13, R20, R3, 0x1d ;  /* 0x00000003140d7211 */ /* 0x000fe400078feaff */
[----:B------:R-:W-:Y:S01]  /*2e70*/  LOP3.LUT R19, R16, 0x7ffff000, RZ, 0xc0, !PT ;  /* 0x7ffff00010137812 */ /* 0x000fe200078ec0ff */
[----:B------:R-:W-:Y:S01]  /*2e80*/  IMAD.WIDE.U32 R90, R133, c[0x0][0x280], R6 ;  /* 0x0000a000855a7a25 */ /* 0x000fe200078e0006 */
[----:B------:R-:W-:Y:S02]  /*2e90*/  LOP3.LUT R17, R17, R0, RZ, 0x3c, !PT ;  /* 0x0000000011117212 */ /* 0x000fe400078e3cff */
[----:B------:R-:W-:Y:S01]  /*2ea0*/  LEA.HI.SX32 R12, R15, R12, 0x1d ;  /* 0x0000000c0f0c7211 */ /* 0x000fe200078feaff */
[----:B------:R-:W-:Y:S01]  /*2eb0*/  IMAD.SHL.U32 R82, R13, 0x8, RZ ;  /* 0x000000080d527824 */ /* 0x000fe200078e00ff */
[----:B------:R-:W-:Y:S01]  /*2ec0*/  LEA.HI.SX32 R3, R14, R18, 0x1d ;  /* 0x000000120e037211 */ /* 0x000fe200078feaff */
[----:B------:R-:W-:Y:S01]  /*2ed0*/  IMAD.WIDE.U32 R88, R133, c[0x0][0x290], R4 ;  /* 0x0000a40085587a25 */ /* 0x000fe200078e0004 */
[----:B------:R-:W-:-:S02]  /*2ee0*/  IADD3 R25, R17, R19, R2 ;  /* 0x0000001311197210 */ /* 0x000fc40007ffe002 */
[----:B------:R-:W-:Y:S01]  /*2ef0*/  SHF.R.S32.HI R17, RZ, 0x1f, R12 ;  /* 0x0000001fff117819 */ /* 0x000fe2000001140c */
[----:B------:R-:W-:Y:S01]  /*2f00*/  IMAD.SHL.U32 R79, R12, 0x8, RZ ;  /* 0x000000080c4f7824 */ /* 0x000fe200078e00ff */
[----:B------:R-:W-:Y:S01]  /*2f10*/  SHF.R.S32.HI R18, RZ, 0x1f, R3 ;  /* 0x0000001fff127819 */ /* 0x000fe20000011403 */
[----:B------:R-:W-:Y:S01]  /*2f20*/  IMAD.SHL.U32 R83, R3, 0x8, RZ ;  /* 0x0000000803537824 */ /* 0x000fe200078e00ff */
[----:B------:R-:W-:Y:S01]  /*2f30*/  SHF.R.S32.HI R16, RZ, 0x1f, R13 ;  /* 0x0000001fff107819 */ /* 0x000fe2000001140d */
[----:B------:R-:W-:Y:S01]  /*2f40*/  IMAD.IADD R84, R81, 0x1, R32 ;  /* 0x0000000151547824 */ /* 0x000fe200078e0220 */
[----:B------:R-:W-:Y:S01]  /*2f50*/  LEA.HI R17, R17, R12, RZ, 0x3 ;  /* 0x0000000c11117211 */ /* 0x000fe200078f18ff */
[----:B------:R-:W-:Y:S01]  /*2f60*/  IMAD.IADD R123, R99, 0x1, R31 ;  /* 0x00000001637b7824 */ /* 0x000fe200078e021f */
[----:B------:R-:W-:Y:S01]  /*2f70*/  LEA.HI R18, R18, R3, RZ, 0x3 ;  /* 0x0000000312127211 */ /* 0x000fe200078f18ff */
[----:B------:R-:W-:Y:S01]  /*2f80*/  IMAD.SHL.U32 R119, R30, 0x2, RZ ;  /* 0x000000021e777824 */ /* 0x000fe200078e00ff */
[----:B------:R-:W-:Y:S01]  /*2f90*/  LOP3.LUT R12, R33, 0x38, R79, 0xf8, !PT ;  /* 0x00000038210c7812 */ /* 0x000fe200078ef84f */
[----:B------:R-:W-:Y:S01]  /*2fa0*/  IMAD.SHL.U32 R118, R25, 0x2, RZ ;  /* 0x0000000219767824 */ /* 0x000fe200078e00ff */
[----:B------:R-:W-:-:S02]  /*2fb0*/  LEA.HI R21, R16, R13, RZ, 0x3 ;  /* 0x0000000d10157211 */ /* 0x000fc400078f18ff */
[C---:B------:R-:W-:Y:S02]  /*2fc0*/  LOP3.LUT R3, R33.reuse, 0x38, R83, 0xf8, !PT ;  /* 0x0000003821037812 */ /* 0x040fe400078ef853 */
[C---:B------:R-:W-:Y:S02]  /*2fd0*/  LOP3.LUT R16, R33.reuse, 0x38, R14, 0xf8, !PT ;  /* 0x0000003821107812 */ /* 0x040fe400078ef80e */
[----:B------:R-:W-:Y:S02]  /*2fe0*/  LOP3.LUT R13, R33, 0x38, R82, 0xf8, !PT ;  /* 0x00000038210d7812 */ /* 0x000fe400078ef852 */
[-C--:B------:R-:W-:Y:S01]  /*2ff0*/  LOP3.LUT R22, R12, R0.reuse, RZ, 0x3c, !PT ;  /* 0x000000000c167212 */ /* 0x080fe200078e3cff */
[----:B------:R-:W-:Y:S01]  /*3000*/  IMAD.SHL.U32 R12, R27, 0x40, RZ ;  /* 0x000000401b0c7824 */ /* 0x000fe200078e00ff */
[-C--:B------:R-:W-:Y:S01]  /*3010*/  LOP3.LUT R19, R3, R0.reuse, RZ, 0x3c, !PT ;  /* 0x0000000003137212 */ /* 0x080fe200078e3cff */
[----:B------:R-:W-:Y:S01]  /*3020*/  IMAD.SHL.U32 R3, R21, 0x200, RZ ;  /* 0x0000020015037824 */ /* 0x000fe200078e00ff */
[----:B------:R-:W-:-:S02]  /*3030*/  LOP3.LUT R24, R16, R0, RZ, 0x3c, !PT ;  /* 0x0000000010187212 */ /* 0x000fc400078e3cff */
[----:B------:R-:W-:Y:S01]  /*3040*/  LOP3.LUT R23, R13, R0, RZ, 0x3c, !PT ;  /* 0x000000000d177212 */ /* 0x000fe200078e3cff */
[----:B------:R-:W-:Y:S01]  /*3050*/  IMAD.SHL.U32 R0, R17, 0x200, RZ ;  /* 0x0000020011007824 */ /* 0x000fe200078e00ff */
[----:B------:R-:W-:Y:S01]  /*3060*/  LOP3.LUT R16, R12, 0x7ffff000, RZ, 0xc0, !PT ;  /* 0x7ffff0000c107812 */ /* 0x000fe200078ec0ff */
[----:B------:R-:W-:Y:S01]  /*3070*/  IMAD.SHL.U32 R13, R18, 0x200, RZ ;  /* 0x00000200120d7824 */ /* 0x000fe200078e00ff */
[----:B------:R-:W-:Y:S02]  /*3080*/  LOP3.LUT R12, R3, 0x7ffff000, RZ, 0xc0, !PT ;  /* 0x7ffff000030c7812 */ /* 0x000fe400078ec0ff */
[----:B------:R-:W-:Y:S02]  /*3090*/  LOP3.LUT R3, R0, 0x7ffff000, RZ, 0xc0, !PT ;  /* 0x7ffff00000037812 */ /* 0x000fe400078ec0ff */
[----:B------:R-:W-:Y:S02]  /*30a0*/  LOP3.LUT R0, R13, 0x7ffff000, RZ, 0xc0, !PT ;  /* 0x7ffff0000d007812 */ /* 0x000fe400078ec0ff */
[----:B------:R-:W-:-:S02]  /*30b0*/  IADD3 R13, R23, R12, R2 ;  /* 0x0000000c170d7210 */ /* 0x000fc40007ffe002 */
[--C-:B------:R-:W-:Y:S02]  /*30c0*/  IADD3 R12, R22, R3, R2.reuse ;  /* 0x00000003160c7210 */ /* 0x100fe40007ffe002 */
[--C-:B------:R-:W-:Y:S01]  /*30d0*/  IADD3 R16, R24, R16, R2.reuse ;  /* 0x0000001018107210 */ /* 0x100fe20007ffe002 */
[----:B------:R-:W-:Y:S01]  /*30e0*/  IMAD.SHL.U32 R109, R13, 0x2, RZ ;  /* 0x000000020d6d7824 */ /* 0x000fe200078e00ff */
[----:B------:R-:W-:Y:S01]  /*30f0*/  IADD3 R3, R19, R0, R2 ;  /* 0x0000000013037210 */ /* 0x000fe20007ffe002 */
[C---:B------:R-:W-:Y:S01]  /*3100*/  IMAD R2, R29.reuse, c[0x0][0x280], RZ ;  /* 0x0000a0001d027a24 */ /* 0x040fe200078e02ff */
[----:B------:R-:W-:Y:S01]  /*3110*/  LOP3.LUT R85, R14, 0xfffffff8, RZ, 0xc0, !PT ;  /* 0xfffffff80e557812 */ /* 0x000fe200078ec0ff */
[----:B------:R-:W-:Y:S01]  /*3120*/  IMAD R0, R29, c[0x0][0x290], RZ ;  /* 0x0000a4001d007a24 */ /* 0x000fe200078e02ff */
[-C--:B------:R-:W-:Y:S01]  /*3130*/  SHF.L.U64.HI R140, R157, R152.reuse, c[0x0][0x1e4] ;  /* 0x000079009d8c7619 */ /* 0x080fe20000010298 */
[C---:B------:R-:W-:Y:S01]  /*3140*/  IMAD R2, R133.reuse, c[0x0][0x284], R2 ;  /* 0x0000a10085027a24 */ /* 0x040fe200078e0202 */
[CC--:B------:R-:W-:Y:S01]  /*3150*/  SHF.L.U64.HI R141, R158.reuse, R152.reuse, c[0x0][0x284] ;  /* 0x0000a1009e8d7619 */ /* 0x0c0fe20000010298 */
[----:B------:R-:W-:Y:S01]  /*3160*/  IMAD R0, R133, c[0x0][0x294], R0 ;  /* 0x0000a50085007a24 */ /* 0x000fe200078e0200 */
[----:B------:R-:W-:Y:S01]  /*3170*/  SHF.L.U64.HI R152, R159, R152, c[0x0][0x294] ;  /* 0x0000a5009f987619 */ /* 0x000fe20000010298 */
[----:B------:R-:W-:Y:S01]  /*3180*/  IMAD.SHL.U32 R157, R157, 0x40, RZ ;  /* 0x000000409d9d7824 */ /* 0x000fe200078e00ff */
[----:B------:R-:W-:Y:S01]  /*3190*/  SHF.R.S32.HI R116, RZ, 0x1f, R100 ;  /* 0x0000001fff747819 */ /* 0x000fe20000011464 */
[----:B------:R-:W-:Y:S01]  /*31a0*/  IMAD.SHL.U32 R158, R158, 0x40, RZ ;  /* 0x000000409e9e7824 */ /* 0x000fe200078e00ff */
[----:B------:R-:W-:Y:S01]  /*31b0*/  SHF.R.S32.HI R115, RZ, 0x1f, R85 ;  /* 0x0000001fff737819 */ /* 0x000fe20000011455 */
[----:B------:R-:W-:Y:S01]  /*31c0*/  IMAD.SHL.U32 R159, R159, 0x40, RZ ;  /* 0x000000409f9f7824 */ /* 0x000fe200078e00ff */
[----:B------:R-:W-:Y:S01]  /*31d0*/  SHF.R.S32.HI R114, RZ, 0x1f, R82 ;  /* 0x0000001fff727819 */ /* 0x000fe20000011452 */
[----:B------:R-:W-:Y:S01]  /*31e0*/  IMAD.IADD R122, R95, 0x1, R2 ;  /* 0x000000015f7a7824 */ /* 0x000fe200078e0202 */
[----:B------:R-:W-:Y:S01]  /*31f0*/  SHF.R.S32.HI R113, RZ, 0x1f, R79 ;  /* 0x0000001fff717819 */ /* 0x000fe2000001144f */
[----:B------:R-:W-:Y:S01]  /*3200*/  IMAD.IADD R120, R2, 0x1, R91 ;  /* 0x0000000102787824 */ /* 0x000fe200078e025b */
[----:B------:R-:W-:Y:S01]  /*3210*/  SHF.R.S32.HI R112, RZ, 0x1f, R83 ;  /* 0x0000001fff707819 */ /* 0x000fe20000011453 */
[----:B------:R-:W-:-:S02]  /*3220*/  IMAD.IADD R121, R93, 0x1, R0 ;  /* 0x000000015d797824 */ /* 0x000fc400078e0200 */
[----:B------:R-:W-:Y:S02]  /*3230*/  IMAD.IADD R111, R0, 0x1, R89 ;  /* 0x00000001006f7824 */ /* 0x000fe400078e0259 */
[----:B------:R-:W-:Y:S02]  /*3240*/  IMAD.SHL.U32 R110, R16, 0x2, RZ ;  /* 0x00000002106e7824 */ /* 0x000fe400078e00ff */
[----:B------:R-:W-:Y:S02]  /*3250*/  IMAD.SHL.U32 R108, R12, 0x2, RZ ;  /* 0x000000020c6c7824 */ /* 0x000fe400078e00ff */
[----:B------:R-:W-:Y:S02]  /*3260*/  IMAD.SHL.U32 R105, R3, 0x2, RZ ;  /* 0x0000000203697824 */ /* 0x000fe400078e00ff */
.L_x_1044:
        /* <DEDUP_REMOVED lines=85> */
.L_x_1024:
[----:B------:R-:W-:Y:S05]  /*37c0*/  BSYNC B0 ;  /* 0x0000000000007941 */ /* 0x000fea0003800000 */
.L_x_1023:
        /* <DEDUP_REMOVED lines=89> */
.L_x_1027:
[----:B------:R-:W-:Y:S05]  /*3d60*/  BSYNC B0 ;  /* 0x0000000000007941 */ /* 0x000fea0003800000 */
.L_x_1026:
        /* <DEDUP_REMOVED lines=56> */
.L_x_1029:
[----:B------:R-:W-:Y:S05]  /*40f0*/  BSYNC B0 ;  /* 0x0000000000007941 */ /* 0x000fea0003800000 */
.L_x_1028:
        /* <DEDUP_REMOVED lines=56> */
.L_x_1031:
[----:B------:R-:W-:Y:S05]  /*4480*/  BSYNC B0 ;  /* 0x0000000000007941 */ /* 0x000fea0003800000 */
.L_x_1030:
        /* <DEDUP_REMOVED lines=57> */
.L_x_1033:
[----:B------:R-:W-:Y:S05]  /*4820*/  BSYNC B0 ;  /* 0x0000000000007941 */ /* 0x000fea0003800000 */
.L_x_1032:
        /* <DEDUP_REMOVED lines=57> */
.L_x_1035:
[----:B------:R-:W-:Y:S05]  /*4bc0*/  BSYNC B0 ;  /* 0x0000000000007941 */ /* 0x000fea0003800000 */
.L_x_1034:
        /* <DEDUP_REMOVED lines=57> */
.L_x_1022:
        /* <DEDUP_REMOVED lines=47> */
.L_x_1037:
[----:B------:R-:W-:Y:S05]  /*5250*/  BSYNC B0 ;  /* 0x0000000000007941 */ /* 0x000fea0003800000 */
.L_x_1036:
        /* <DEDUP_REMOVED lines=87> */
[----:B------:R-:W-:Y:S01]  /*57d0*/  @!P0 HADD2.F32 R5, -RZ, R6.H1_H1 ;  /* 0x30000006ff058230 */ /* 0x000fe20000004100 */
[----:B------:R-:W-:Y:S01]  /*57e0*/  @!P0 FMUL.FTZ R6, R30, R7 ;  /* 0x000000071e068220 */ /* 0x000fe20000410000 */
[----:B------:R-:W-:Y:S01]  /*57f0*/  @!P0 HADD2.F32 R31, -RZ, R39.H0_H0 ;  /* 0x20000027ff1f8230 */ /* 0x000fe20000004100 */
[C---:B------:R-:W-:Y:S01]  /*5800*/  @!P0 FFMA.FTZ R71, R2.reuse, R35, -R8 ;  /* 0x0000002302478223 */ /* 0x040fe20000010808 */
[----:B------:R-:W-:Y:S01]  /*5810*/  @!P0 HADD2.F32 R39, -RZ, R41.H0_H0 ;  /* 0x20000029ff278230 */ /* 0x000fe20000004100 */
[----:B------:R-:W-:Y:S01]  /*5820*/  @!P0 IMAD.MOV.U32 R8, RZ, RZ, R50 ;  /* 0x000000ffff088224 */ /* 0x000fe200078e0032 */
[----:B------:R-:W-:Y:S01]  /*5830*/  @!P0 MOV R41, R51 ;  /* 0x0000003300298202 */ /* 0x000fe20000000f00 */
        /* <DEDUP_REMOVED lines=16> */
[C---:B------:R-:W-:Y:S02]  /*5940*/  @!P0 FMUL.FTZ R6, R7.reuse, R6 ;  /* 0x0000000607068220 */ /* 0x040fe40000410000 */
        /* <DEDUP_REMOVED lines=38> */
.L_x_1039:
[----:B------:R-:W-:Y:S05]  /*5bb0*/  BSYNC B0 ;  /* 0x0000000000007941 */ /* 0x000fea0003800000 */
.L_x_1038:
        /* <DEDUP_REMOVED lines=115> */
.L_x_1041:
[----:B------:R-:W-:Y:S05]  /*62f0*/  BSYNC B0 ;  /* 0x0000000000007941 */ /* 0x000fea0003800000 */
.L_x_1040:
        /* <DEDUP_REMOVED lines=12> */
[--C-:B------:R-:W-:Y:S01]  /*63c0*/  @!P0 HADD2.F32 R25, -RZ, R58.reuse.H0_H0 ;  /* 0x2000003aff198230 */ /* 0x100fe20000004100 */
[----:B------:R-:W-:Y:S01]  /*63d0*/  @!P0 SHF.R.U64 R8, R22, 0x10, R23 ;  /* 0x0000001016088819 */ /* 0x000fe20000001217 */
[----:B------:R-:W-:Y:S01]  /*63e0*/  @!P0 HADD2.F32 R33, -RZ, R59.H0_H0 ;  /* 0x2000003bff218230 */ /* 0x000fe20000004100 */
[----:B------:R-:W-:Y:S01]  /*63f0*/  @!P0 SHF.R.U32.HI R10, RZ, 0x10, R21 ;  /* 0x00000010ff0a8819 */ /* 0x000fe20000011615 */
[----:B------:R-:W-:Y:S01]  /*6400*/  @!P0 HADD2.F32 R21, -RZ, R58.H1_H1 ;  /* 0x3000003aff158230 */ /* 0x000fe20000004100 */
[----:B------:R-:W-:Y:S01]  /*6410*/  @!P0 SHF.R.U64 R9, R52, 0x10, R53 ;  /* 0x0000001034098819 */ /* 0x000fe20000001235 */
[----:B------:R-:W-:Y:S01]  /*6420*/  @!P0 HADD2.F32 R17, -RZ, R8.H0_H0 ;  /* 0x20000008ff118230 */ /* 0x000fe20000004100 */
[----:B------:R-:W-:Y:S01]  /*6430*/  @!P0 SHF.R.U32.HI R11, RZ, 0x10, R23 ;  /* 0x00000010ff0b8819 */ /* 0x000fe20000011617 */
        /* <DEDUP_REMOVED lines=95> */
.L_x_1021:
[----:B------:R-:W-:Y:S05]  /*6a30*/  IMAD R0, R60, -0x40, R78 ;  /* 0xffffffc03c007824 */ /* 0x000fea00078e024e */
[----:B------:R-:W-:Y:S04]  /*6a40*/  IMNMX R0, R0, 0x40, PT ;  /* 0x0000004000007817 */ /* 0x000fe80003800200 */
[----:B------:R-:W-:Y:S11]  /*6a50*/  ISETP.GE.AND P0, PT, R239, R0, PT ;  /* 0x00000000ef00720c */ /* 0x000ff60003f06270 */
[----:B------:R-:W-:Y:S02]  /*6a60*/  @!UPT UIADD3 URZ, URZ, URZ, URZ ;  /* 0x0000003f3f3ff290 */ /* 0x000fe4000fffe03f */
[----:B------:R-:W-:-:S05]  /*6a70*/  @P0 BRA `(.L_x_1025) ;  /* 0x0000015000000947 */ /* 0x000fca0003800000 */
[C---:B------:R-:W-:Y:S02]  /*6a80*/  ISETP.GE.AND P0, PT, R102.reuse, c[0x0][0x1d4], PT ;  /* 0x0000750066007a0c */ /* 0x040fe40003f06270 */
        /* <DEDUP_REMOVED lines=20> */
.L_x_1025:
[----:B------:R-:W-:Y:S05]  /*6bd0*/  BSYNC B1 ;  /* 0x0000000000017941 */ /* 0x000fea0003800000 */
.L_x_1020:
        /* <DEDUP_REMOVED lines=77> */
.L_x_1043:
[----:B-1----:R-:W-:Y:S05]  /*70b0*/  BSYNC B0 ;  /* 0x0000000000007941 */ /* 0x002fea0003800000 */
.L_x_1042:
        /* <DEDUP_REMOVED lines=26> */
.L_x_1019:
[----:B------:R-:W-:Y:S01]  /*7260*/  IMAD.MOV.U32 R0, RZ, RZ, c[0x0][0x2c4] ;  /* 0x0000b100ff007624 */ /* 0x000fe200078e00ff */
[----:B------:R-:W-:Y:S01]  /*7270*/  LOP3.LUT R240, R240, 0xfffffffd, RZ, 0xc0, !PT ;  /* 0xfffffffdf0f07812 */ /* 0x000fe200078ec0ff */
[----:B------:R-:W-:Y:S01]  /*7280*/  BSSY B0, `(.L_x_1045) ;  /* 0x000002b000007945 */ /* 0x000fe20003800000 */
[----:B------:R-:W-:-:S02]  /*7290*/  IMAD.IADD R10, R136, 0x1, R137 ;  /* 0x00000001880a7824 */ /* 0x000fc400078e0289 */
[----:B------:R-:W-:Y:S02]  /*72a0*/  ISETP.NE.AND P3, PT, R0, 0x1, PT ;  /* 0x000000010000780c */ /* 0x000fe40003f65270 */
[----:B------:R-:W-:-:S11]  /*72b0*/  IADD3 R0, R249, 0x7f, RZ ;  /* 0x0000007ff9007810 */ /* 0x000fd60007ffe0ff */
[----:B-1----:R-:W-:Y:S01]  /*72c0*/  @P3 IMAD.HI.U32 R2, R0, c[0x0][0x2c8], RZ ;  /* 0x0000b20000023a27 */ /* 0x002fe200078e00ff */
[----:B------:R-:W-:-:S04]  /*72d0*/  @P3 LOP3.LUT R240, R240, 0x2, RZ, 0xfc, !PT ;  /* 0x00000002f0f03812 */ /* 0x000fc800078efcff */
[----:B------:R-:W-:-:S05]  /*72e0*/  @P3 SHF.R.U32.HI R0, RZ, c[0x0][0x2cc], R2 ;  /* 0x0000b300ff003a19 */ /* 0x000fca0000011602 */
[----:B------:R-:W-:-:S05]  /*72f0*/  IMAD.IADD R0, R154, 0x1, R0 ;  /* 0x000000019a007824 */ /* 0x000fca00078e0200 */
[----:B------:R-:W-:-:S04]  /*7300*/  SHF.R.S32.HI R2, RZ, 0x1f, R0 ;  /* 0x0000001fff027819 */ /* 0x000fc80000011400 */
[----:B------:R-:W-:-:S04]  /*7310*/  LEA.HI R0, R2, R0, RZ, 0x6 ;  /* 0x0000000002007211 */ /* 0x000fc800078f30ff */
[----:B------:R-:W-:-:S04]  /*7320*/  SHF.R.S32.HI R0, RZ, 0x6, R0 ;  /* 0x00000006ff007819 */ /* 0x000fc80000011400 */
[----:B------:R-:W-:Y:S01]  /*7330*/  IMNMX R6, R153, R0, PT ;  /* 0x0000000099067217 */ /* 0x000fe20003800200 */
[----:B------:R-:W-:-:S03]  /*7340*/  IMAD.MOV.U32 R0, RZ, RZ, RZ ;  /* 0x000000ffff007224 */ /* 0x000fc600078e00ff */
[----:B------:R-:W-:-:S13]  /*7350*/  ISETP.GE.AND P0, PT, R6, 0x1, PT ;  /* 0x000000010600780c */ /* 0x000fda0003f06270 */
[----:B------:R-:W-:Y:S05]  /*7360*/  @!P0 BRA `(.L_x_1046) ;  /* 0x000001c000008947 */ /* 0x000fea0003800000 */
[----:B------:R-:W-:Y:S01]  /*7370*/  IABS R2, R132 ;  /* 0x0000008400027213 */ /* 0x000fe20000000000 */
        /* <DEDUP_REMOVED lines=27> */
.L_x_1046:
[----:B------:R-:W-:Y:S05]  /*7530*/  BSYNC B0 ;  /* 0x0000000000007941 */ /* 0x000fea0003800000 */
.L_x_1045:
        /* <DEDUP_REMOVED lines=53> */
[----:B------:R-:W-:-:S04]  /*7890*/  IMNMX R18, R6, R2, PT ;  /* 0x0000000206127217 */ /* 0x000fc80003800200 */
[----:B------:R-:W-:Y:S01]  /*78a0*/  ISETP.GT.AND P0, PT, R18, R238, PT ;  /* 0x000000ee1200720c */ /* 0x000fe20003f04270 */
[----:B------:R1:W-:-:S12]  /*78b0*/  STL [R1+0x18], R18 ;  /* 0x0000181201007387 */ /* 0x0003d80000100800 */
[----:B------:R-:W-:Y:S05]  /*78c0*/  @!P0 BRA `(.L_x_1047) ;  /* 0x00010e7000008947 */ /* 0x000fea0003800000 */
[----:B------:R-:W2:Y:S04]  /*78d0*/  LDL R19, [R1] ;  /* 0x0000000001137983 */ /* 0x000ea80000100800 */
[----:B------:R-:W3:Y:S04]  /*78e0*/  LDL R7, [R1+0x44] ;  /* 0x0000440001077983 */ /* 0x000ee80000100800 */
[----:B------:R-:W4:Y:S01]  /*78f0*/  LDL R20, [R1+0xc] ;  /* 0x00000c0001147983 */ /* 0x000f220000100800 */
[----:B------:R-:W-:-:S04]  /*7900*/  ISETP.NE.U32.AND P0, PT, RZ, c[0x0][0x340], PT ;  /* 0x0000d000ff007a0c */ /* 0x000fc80003f05070 */
[----:B------:R-:W-:-:S13]  /*7910*/  ISETP.NE.AND.EX P1, PT, RZ, c[0x0][0x344], PT, P0 ;  /* 0x0000d100ff007a0c */ /* 0x000fda0003f25300 */
[----:B------:R-:W-:Y:S01]  /*7920*/  @P1 IMAD.MOV.U32 R2, RZ, RZ, 0x4 ;  /* 0x00000004ff021424 */ /* 0x000fe200078e00ff */
[----:B------:R-:W1:Y:S01]  /*7930*/  S2R R4, SR_TID.X ;  /* 0x0000000000047919 */ /* 0x000e620000002100 */
[----:B------:R-:W-:Y:S02]  /*7940*/  SHF.R.S32.HI R0, RZ, 0x1f, R139 ;  /* 0x0000001fff007819 */ /* 0x000fe4000001148b */
[----:B------:R-:W-:-:S03]  /*7950*/  ISETP.NE.U32.AND P2, PT, RZ, c[0x0][0x348], PT ;  /* 0x0000d200ff007a0c */ /* 0x000fc60003f45070 */
[----:B------:R-:W-:-:S04]  /*7960*/  IMAD R0, R0, c[0x0][0x178], RZ ;  /* 0x00005e0000007a24 */ /* 0x000fc800078e02ff */
[----:B------:R-:W-:Y:S01]  /*7970*/  IMAD R0, R139, c[0x0][0x17c], R0 ;  /* 0x00005f008b007a24 */ /* 0x000fe200078e0200 */
[----:B-1----:R-:W-:-:S04]  /*7980*/  SHF.R.S32.HI R17, RZ, 0x1f, R4 ;  /* 0x0000001fff117819 */ /* 0x002fc80000011404 */
[----:B------:R-:W-:Y:S01]  /*7990*/  LEA.HI R17, R17, R4, RZ, 0x3 ;  /* 0x0000000411117211 */ /* 0x000fe200078f18ff */
[----:B--2---:R-:W-:-:S05]  /*79a0*/  @P1 IMAD.WIDE R2, R19, R2, c[0x0][0x340] ;  /* 0x0000d00013021625 */ /* 0x004fca00078e0202 */
[----:B------:R1:W2:Y:S01]  /*79b0*/  @P1 LDG.E R14, [R2.64] ;  /* 0x00000006020e1981 */ /* 0x0002a2000c1e1900 */
[----:B------:R-:W-:Y:S01]  /*79c0*/  SHF.R.S32.HI R17, RZ, 0x3, R17 ;  /* 0x00000003ff117819 */ /* 0x000fe20000011411 */
[----:B------:R-:W-:Y:S01]  /*79d0*/  IMAD.WIDE.U32 R4, R139, c[0x0][0x178], RZ ;  /* 0x00005e008b047a25 */ /* 0x000fe200078e00ff */
[----:B---3--:R-:W-:-:S03]  /*79e0*/  IADD3 R12, R7, R249, RZ ;  /* 0x000000f9070c7210 */ /* 0x008fc60007ffe0ff */
[----:B------:R-:W-:Y:S02]  /*79f0*/  IMAD.IADD R5, R5, 0x1, R0 ;  /* 0x0000000105057824 */ /* 0x000fe400078e0200 */
[----:B------:R-:W-:-:S04]  /*7a00*/  @P3 IMAD.HI.U32 R9, R12, c[0x0][0x2c8], RZ ;  /* 0x0000b2000c093a27 */ /* 0x000fc800078e00ff */
[----:B----4-:R-:W-:Y:S01]  /*7a10*/  IMAD.WIDE.U32 R4, R20, c[0x0][0x1b8], R4 ;  /* 0x00006e0014047a25 */ /* 0x010fe200078e0004 */
[----:B-1----:R-:W-:Y:S02]  /*7a20*/  SHF.R.S32.HI R3, RZ, 0x1f, R17 ;  /* 0x0000001fff037819 */ /* 0x002fe40000011411 */
[----:B------:R-:W-:-:S04]  /*7a30*/  IADD3 R2, P0, R17, R10, RZ ;  /* 0x0000000a11027210 */ /* 0x000fc80007f1e0ff */
[----:B------:R-:W-:Y:S02]  /*7a40*/  LEA.HI.X.SX32 R8, R10, R3, 0x1, P0 ;  /* 0x000000030a087211 */ /* 0x000fe400000f0eff */
[----:B------:R-:W-:-:S04]  /*7a50*/  ISETP.NE.AND.EX P0, PT, RZ, c[0x0][0x34c], PT, P2 ;  /* 0x0000d300ff007a0c */ /* 0x000fc80003f05320 */
[----:B------:R-:W-:Y:S01]  /*7a60*/  SEL R6, R138, RZ, !P0 ;  /* 0x000000ff8a067207 */ /* 0x000fe20004000000 */
[----:B------:R-:W-:Y:S01]  /*7a70*/  IMAD R5, R20, c[0x0][0x1bc], R5 ;  /* 0x00006f0014057a24 */ /* 0x000fe200078e0205 */
[----:B------:R-:W-:Y:S01]  /*7a80*/  SEL R3, R19, RZ, !P0 ;  /* 0x000000ff13037207 */ /* 0x000fe20004000000 */
[----:B------:R-:W-:Y:S02]  /*7a90*/  IMAD.MOV.U32 R0, RZ, RZ, R12 ;  /* 0x000000ffff007224 */ /* 0x000fe400078e000c */
[----:B------:R-:W-:Y:S01]  /*7aa0*/  IMAD R6, R6, c[0x0][0x1c0], RZ ;  /* 0x0000700006067a24 */ /* 0x000fe200078e02ff */
[----:B------:R-:W-:Y:S01]  /*7ab0*/  @P3 SHF.R.U32.HI R0, RZ, c[0x0][0x2cc], R9 ;  /* 0x0000b300ff003a19 */ /* 0x000fe20000011609 */
[----:B------:R-:W-:Y:S01]  /*7ac0*/  IMAD.WIDE.U32 R4, R3, c[0x0][0x1c0], R4 ;  /* 0x0000700003047a25 */ /* 0x000fe200078e0004 */
[----:B------:R-:W-:-:S03]  /*7ad0*/  SHF.R.S32.HI R7, RZ, 0x1f, R242 ;  /* 0x0000001fff077819 */ /* 0x000fc600000114f2 */
[----:B------:R-:W-:Y:S01]  /*7ae0*/  IMAD R10, R3, c[0x0][0x1c4], R6 ;  /* 0x00007100030a7a24 */ /* 0x000fe200078e0206 */
[----:B------:R-:W-:Y:S01]  /*7af0*/  SHF.R.S32.HI R13, RZ, 0x1f, R0 ;  /* 0x0000001fff0d7819 */ /* 0x000fe20000011400 */
[----:B------:R-:W-:Y:S02]  /*7b00*/  IMAD.MOV.U32 R6, RZ, RZ, R242 ;  /* 0x000000ffff067224 */ /* 0x000fe400078e00f2 */
[C---:B------:R-:W-:Y:S02]  /*7b10*/  IMAD R16, R8.reuse, c[0x0][0x1e0], RZ ;  /* 0x0000780008107a24 */ /* 0x040fe400078e02ff */
[----:B------:R-:W-:Y:S01]  /*7b20*/  IMAD R15, R8, c[0x0][0x208], RZ ;  /* 0x00008200080f7a24 */ /* 0x000fe200078e02ff */
[----:B------:R-:W-:Y:S01]  /*7b30*/  IADD3 R3, R5, R10, RZ ;  /* 0x0000000a05037210 */ /* 0x000fe20007ffe0ff */
[----:B------:R-:W-:-:S04]  /*7b40*/  IMAD.WIDE.U32 R8, R2, c[0x0][0x1e0], R6 ;  /* 0x0000780002087a25 */ /* 0x000fc800078e0006 */
[----:B------:R-:W-:-:S04]  /*7b50*/  IMAD.WIDE.U32 R10, R2, c[0x0][0x208], R6 ;  /* 0x00008200020a7a25 */ /* 0x000fc800078e0006 */
[C---:B------:R-:W-:Y:S02]  /*7b60*/  IMAD R16, R2.reuse, c[0x0][0x1e4], R16 ;  /* 0x0000790002107a24 */ /* 0x040fe400078e0210 */
[----:B------:R-:W-:Y:S02]  /*7b70*/  IMAD R15, R2, c[0x0][0x20c], R15 ;  /* 0x00008300020f7a24 */ /* 0x000fe400078e020f */
[----:B------:R-:W-:Y:S01]  /*7b80*/  IMAD.MOV.U32 R2, RZ, RZ, R4 ;  /* 0x000000ffff027224 */ /* 0x000fe200078e0004 */
[C---:B------:R-:W-:Y:S01]  /*7b90*/  IADD3 R4, -R0.reuse, RZ, RZ ;  /* 0x000000ff00047210 */ /* 0x040fe20007ffe1ff */
[----:B------:R-:W-:Y:S02]  /*7ba0*/  IMAD R5, R13, c[0x0][0x1b0], RZ ;  /* 0x00006c000d057a24 */ /* 0x000fe400078e02ff */
[----:B------:R-:W-:-:S04]  /*7bb0*/  IMAD.WIDE.U32 R2, R0, c[0x0][0x1b0], R2 ;  /* 0x00006c0000027a25 */ /* 0x000fc800078e0002 */
[----:B------:R-:W-:Y:S02]  /*7bc0*/  IMAD R13, R0, c[0x0][0x1b4], R5 ;  /* 0x00006d00000d7a24 */ /* 0x000fe400078e0205 */
[----:B------:R-:W-:Y:S02]  /*7bd0*/  IMAD R0, R4, c[0x0][0x2c4], R12 ;  /* 0x0000b10004007a24 */ /* 0x000fe400078e020c */
[----:B------:R-:W-:Y:S01]  /*7be0*/  IMAD.IADD R5, R9, 0x1, R16 ;  /* 0x0000000109057824 */ /* 0x000fe200078e0210 */
[----:B------:R-:W-:Y:S02]  /*7bf0*/  IADD3 R9, R11, R15, RZ ;  /* 0x0000000f0b097210 */ /* 0x000fe40007ffe0ff */
[----:B------:R-:W-:Y:S02]  /*7c00*/  SHF.R.S32.HI R11, RZ, 0x1f, R0 ;  /* 0x0000001fff0b7819 */ /* 0x000fe40000011400 */
[----:B------:R-:W-:Y:S02]  /*7c10*/  ISETP.GE.AND P0, PT, R242, c[0x0][0x1d4], PT ;  /* 0x00007500f2007a0c */ /* 0x000fe40003f06270 */
[----:B------:R-:W-:Y:S01]  /*7c20*/  ISETP.GE.AND P6, PT, R134, c[0x0][0x1d4], PT ;  /* 0x0000750086007a0c */ /* 0x000fe20003fc6270 */
[----:B------:R-:W-:Y:S01]  /*7c30*/  IMAD.IADD R3, R3, 0x1, R13 ;  /* 0x0000000103037824 */ /* 0x000fe200078e020d */
[----:B------:R-:W-:Y:S01]  /*7c40*/  MOV R4, R8 ;  /* 0x0000000800047202 */ /* 0x000fe20000000f00 */
[----:B------:R-:W-:Y:S01]  /*7c50*/  IMAD R12, R11, c[0x0][0x1a8], RZ ;  /* 0x00006a000b0c7a24 */ /* 0x000fe200078e02ff */
[----:B------:R-:W-:Y:S01]  /*7c60*/  SEL R13, RZ, 0xffffffff, P6 ;  /* 0xffffffffff0d7807 */ /* 0x000fe20003000000 */
[----:B------:R-:W-:Y:S01]  /*7c70*/  IMAD.MOV.U32 R8, RZ, RZ, R10 ;  /* 0x000000ffff087224 */ /* 0x000fe200078e000a */
[----:B------:R-:W-:Y:S01]  /*7c80*/  LOP3.LUT R240, R240, 0xfffffffe, RZ, 0xc0, !PT ;  /* 0xfffffffef0f07812 */ /* 0x000fe200078ec0ff */
[C---:B------:R-:W-:Y:S01]  /*7c90*/  IMAD R12, R0.reuse, c[0x0][0x1ac], R12 ;  /* 0x00006b00000c7a24 */ /* 0x040fe200078e020c */
[----:B------:R-:W-:Y:S01]  /*7ca0*/  SEL R15, RZ, 0x1, P0 ;  /* 0x00000001ff0f7807 */ /* 0x000fe20000000000 */
[----:B------:R-:W-:Y:S01]  /*7cb0*/  IMAD.WIDE.U32 R2, R0, c[0x0][0x1a8], R2 ;  /* 0x00006a0000027a25 */ /* 0x000fe200078e0002 */
[----:B------:R-:W-:-:S03]  /*7cc0*/  SHF.L.U32 R13, R13, 0x1, RZ ;  /* 0x000000010d0d7819 */ /* 0x000fc600000006ff */
[----:B------:R-:W-:Y:S01]  /*7cd0*/  IMAD.WIDE.U32 R10, R20, c[0x0][0x1e8], R4 ;  /* 0x00007a00140a7a25 */ /* 0x000fe200078e0004 */
[----:B------:R-:W-:-:S03]  /*7ce0*/  @P0 LOP3.LUT R240, R240, 0x1, RZ, 0xfc, !PT ;  /* 0x00000001f0f00812 */ /* 0x000fc600078efcff */
[----:B------:R-:W-:Y:S01]  /*7cf0*/  IMAD.WIDE.U32 R4, R20, c[0x0][0x210], R8 ;  /* 0x0000840014047a25 */ /* 0x000fe200078e0008 */
[----:B------:R-:W-:Y:S02]  /*7d00*/  LOP3.LUT R8, R13, 0x2, R15, 0xe2, !PT ;  /* 0x000000020d087812 */ /* 0x000fe400078ee20f */
[----:B------:R-:W-:Y:S01]  /*7d10*/  LEA R15, P0, R2, c[0x0][0x160], 0x1 ;  /* 0x00005800020f7a11 */ /* 0x000fe200078008ff */
[----:B------:R-:W-:Y:S01]  /*7d20*/  IMAD.IADD R3, R3, 0x1, R12 ;  /* 0x0000000103037824 */ /* 0x000fe200078e020c */
[----:B------:R-:W-:-:S04]  /*7d30*/  ISETP.NE.U32.AND P2, PT, RZ, c[0x0][0x350], PT ;  /* 0x0000d400ff007a0c */ /* 0x000fc80003f45070 */
[----:B------:R-:W-:Y:S02]  /*7d40*/  LEA.HI.X R13, R2, c[0x0][0x164], R3, 0x1, P0 ;  /* 0x00005900020d7a11 */ /* 0x000fe400000f0c03 */
[----:B------:R-:W-:Y:S01]  /*7d50*/  ISETP.NE.AND.EX P0, PT, RZ, c[0x0][0x354], PT, P2 ;  /* 0x0000d500ff007a0c */ /* 0x000fe20003f05320 */
[C---:B------:R-:W-:Y:S02]  /*7d60*/  IMAD R11, R20.reuse, c[0x0][0x1ec], R11 ;  /* 0x00007b00140b7a24 */ /* 0x040fe400078e020b */
[----:B------:R-:W-:Y:S01]  /*7d70*/  IMAD R5, R20, c[0x0][0x214], R5 ;  /* 0x0000850014057a24 */ /* 0x000fe200078e0205 */
[----:B------:R-:W-:-:S04]  /*7d80*/  ISETP.GE.AND P5, PT, R135, c[0x0][0x1d4], PT ;  /* 0x0000750087007a0c */ /* 0x000fc80003fa6270 */
[----:B------:R-:W-:Y:S02]  /*7d90*/  SEL R3, RZ, 0x4, P5 ;  /* 0x00000004ff037807 */ /* 0x000fe40002800000 */
[----:B------:R-:W-:Y:S02]  /*7da0*/  ISETP.GE.AND P3, PT, R242, c[0x0][0x198], PT ;  /* 0x00006600f2007a0c */ /* 0x000fe40003f66270 */
[----:B------:R-:W-:Y:S02]  /*7db0*/  ISETP.GE.AND P2, PT, R134, c[0x0][0x198], PT ;  /* 0x0000660086007a0c */ /* 0x000fe40003f46270 */
[----:B------:R-:W-:Y:S02]  /*7dc0*/  ISETP.GE.AND P4, PT, R135, c[0x0][0x198], PT ;  /* 0x0000660087007a0c */ /* 0x000fe40003f86270 */
[----:B------:R-:W-:Y:S02]  /*7dd0*/  LOP3.LUT R118, R8, R3, RZ, 0xfc, !PT ;  /* 0x0000000308767212 */ /* 0x000fe400078efcff */
[----:B------:R-:W-:-:S02]  /*7de0*/  IADD3 R100, R18, -0x1, RZ ;  /* 0xffffffff12647810 */ /* 0x000fc40007ffe0ff */
[----:B--2---:R-:W-:Y:S02]  /*7df0*/  @P1 SHF.R.S32.HI R0, RZ, 0x1f, R14 ;  /* 0x0000001fff001819 */ /* 0x004fe4000001140e */
[----:B------:R-:W-:Y:S01]  /*7e00*/  @!P1 MOV R0, R138 ;  /* 0x0000008a00009202 */ /* 0x000fe20000000f00 */
[----:B------:R-:W-:-:S03]  /*7e10*/  @!P1 IMAD.MOV.U32 R14, RZ, RZ, R19 ;  /* 0x000000ffff0e9224 */ /* 0x000fc600078e0013 */
[----:B------:R-:W-:Y:S02]  /*7e20*/  SEL R2, R0, RZ, !P0 ;  /* 0x000000ff00027207 */ /* 0x000fe40004000000 */
[----:B------:R-:W-:-:S03]  /*7e30*/  SEL R0, R14, RZ, !P0 ;  /* 0x000000ff0e007207 */ /* 0x000fc60004000000 */
[C---:B------:R-:W-:Y:S02]  /*7e40*/  IMAD R12, R2.reuse, c[0x0][0x1f0], RZ ;  /* 0x00007c00020c7a24 */ /* 0x040fe400078e02ff */
[----:B------:R-:W-:Y:S02]  /*7e50*/  IMAD R9, R2, c[0x0][0x218], RZ ;  /* 0x0000860002097a24 */ /* 0x000fe400078e02ff */
[----:B------:R-:W-:-:S04]  /*7e60*/  IMAD.WIDE.U32 R226, R0, c[0x0][0x1f0], R10 ;  /* 0x00007c0000e27a25 */ /* 0x000fc800078e000a */
[----:B------:R-:W-:-:S04]  /*7e70*/  IMAD.WIDE.U32 R230, R0, c[0x0][0x218], R4 ;  /* 0x0000860000e67a25 */ /* 0x000fc800078e0004 */
[C---:B------:R-:W-:Y:S02]  /*7e80*/  IMAD R2, R0.reuse, c[0x0][0x1f4], R12 ;  /* 0x00007d0000027a24 */ /* 0x040fe400078e020c */
[----:B------:R-:W-:Y:S01]  /*7e90*/  IMAD R0, R0, c[0x0][0x21c], R9 ;  /* 0x0000870000007a24 */ /* 0x000fe200078e0209 */
[----:B------:R-:W-:Y:S01]  /*7ea0*/  IADD3 R11, R17, R249, RZ ;  /* 0x000000f9110b7210 */ /* 0x000fe20007ffe0ff */
[----:B------:R-:W-:-:S03]  /*7eb0*/  IMAD.IADD R232, R227, 0x1, R2 ;  /* 0x00000001e3e87824 */ /* 0x000fc600078e0202 */
[----:B------:R-:W-:Y:S01]  /*7ec0*/  IADD3 R233, R231, R0, RZ ;  /* 0x00000000e7e97210 */ /* 0x000fe20007ffe0ff */
[----:B------:R-:W-:Y:S05]  /*7ed0*/  BRA.DIV ~URZ, `(.L_x_1048) ;  /* 0x000151f27f007947 */ /* 0x000fea000b800000 */
[----:B------:R1:W2:Y:S02]  /*7ee0*/  SHFL.IDX PT, R10, R13, RZ, 0x181f ;  /* 0x00181fff0d0a7589 */ /* 0x0002a400000e0000 */
.L_x_1177:
[----:B------:R-:W-:Y:S05]  /*7ef0*/  BRA.DIV ~URZ, `(.L_x_1049) ;  /* 0x000152427f007947 */ /* 0x000fea000b800000 */
[----:B------:R3:W4:Y:S02]  /*7f00*/  SHFL.IDX PT, R0, R15, RZ, 0x181f ;  /* 0x00181fff0f007589 */ /* 0x00072400000e0000 */
.L_x_1178:
[----:B---3--:R-:W3:Y:S01]  /*7f10*/  LDL R2, [R1+0x8] ;  /* 0x0000080001027983 */ /* 0x008ee20000100800 */
[----:B------:R-:W-:Y:S01]  /*7f20*/  BSSY B0, `(.L_x_1050) ;  /* 0x0000012000007945 */ /* 0x000fe20003800000 */
[----:B------:R-:W-:Y:S02]  /*7f30*/  SHF.R.S32.HI R12, RZ, 0x1f, R134 ;  /* 0x0000001fff0c7819 */ /* 0x000fe40000011486 */
[----:B------:R-:W-:Y:S01]  /*7f40*/  SHF.R.S32.HI R14, RZ, 0x1f, R135 ;  /* 0x0000001fff0e7819 */ /* 0x000fe20000011487 */
[----:B---3--:R-:W-:-:S05]  /*7f50*/  IMAD R30, R2, c[0x0][0x2c4], RZ ;  /* 0x0000b100021e7a24 */ /* 0x008fca00078e02ff */
        /* <DEDUP_REMOVED lines=14> */
.L_x_1051:
[----:B------:R-:W-:Y:S05]  /*8040*/  BSYNC B0 ;  /* 0x0000000000007941 */ /* 0x000fea0003800000 */
.L_x_1050:
[----:B------:R-:W-:Y:S05]  /*8050*/  BRA.DIV ~URZ, `(.L_x_1052) ;  /* 0x000151527f007947 */ /* 0x000fea000b800000 */
[----:B--2---:R2:W3:Y:S04]  /*8060*/  SHFL.IDX PT, R10, R13, 0x1, 0x181f ;  /* 0x00381f000d0a7f89 */ /* 0x0044e800000e0000 */
[----:B----4-:R2:W4:Y:S02]  /*8070*/  SHFL.IDX PT, R0, R15, 0x1, 0x181f ;  /* 0x00381f000f007f89 */ /* 0x01052400000e0000 */
.L_x_1179:
[----:B------:R-:W-:Y:S01]  /*8080*/  IADD3 R2, R11, 0x20, RZ ;  /* 0x000000200b027810 */ /* 0x000fe20007ffe0ff */
[----:B------:R-:W-:Y:S03]  /*8090*/  BSSY B0, `(.L_x_1053) ;  /* 0x000000f000007945 */ /* 0x000fe60003800000 */
[----:B------:R-:W-:-:S13]  /*80a0*/  ISETP.GE.AND P0, PT, R2, R30, PT ;  /* 0x0000001e0200720c */ /* 0x000fda0003f06270 */
[----:B------:R-:W-:Y:S05]  /*80b0*/  @P0 BRA `(.L_x_1054) ;  /* 0x000000c000000947 */ /* 0x000fea0003800000 */
[----:B----4-:R-:W-:-:S04]  /*80c0*/  LEA R8, P0, R242, R0, 0x1 ;  /* 0x00000000f2087211 */ /* 0x010fc800078008ff */
[----:B---3--:R-:W-:Y:S02]  /*80d0*/  LEA.HI.X R9, R242, R10, R7, 0x1, P0 ;  /* 0x0000000af2097211 */ /* 0x008fe400000f0c07 */
        /* <DEDUP_REMOVED lines=10> */
.L_x_1054:
[----:B------:R-:W-:Y:S05]  /*8180*/  BSYNC B0 ;  /* 0x0000000000007941 */ /* 0x000fea0003800000 */
.L_x_1053:
[----:B------:R-:W-:Y:S05]  /*8190*/  BRA.DIV ~URZ, `(.L_x_1055) ;  /* 0x000150e27f007947 */ /* 0x000fea000b800000 */
[----:B---3--:R3:W1:Y:S02]  /*81a0*/  SHFL.IDX PT, R10, R13, 0x2, 0x181f ;  /* 0x00581f000d0a7f89 */ /* 0x00866400000e0000 */
.L_x_1180:
[----:B------:R-:W-:Y:S05]  /*81b0*/  BRA.DIV ~URZ, `(.L_x_1056) ;  /* 0x000151327f007947 */ /* 0x000fea000b800000 */
[----:B----4-:R4:W2:Y:S02]  /*81c0*/  SHFL.IDX PT, R0, R15, 0x2, 0x181f ;  /* 0x00581f000f007f89 */ /* 0x0108a400000e0000 */
.L_x_1181:
[----:B------:R-:W-:Y:S01]  /*81d0*/  IADD3 R2, R11, 0x40, RZ ;  /* 0x000000400b027810 */ /* 0x000fe20007ffe0ff */
[----:B------:R-:W-:Y:S03]  /*81e0*/  BSSY B0, `(.L_x_1057) ;  /* 0x000000f000007945 */ /* 0x000fe60003800000 */
[----:B------:R-:W-:-:S13]  /*81f0*/  ISETP.GE.AND P0, PT, R2, R30, PT ;  /* 0x0000001e0200720c */ /* 0x000fda0003f06270 */
[----:B------:R-:W-:Y:S05]  /*8200*/  @P0 BRA `(.L_x_1058) ;  /* 0x000000c000000947 */ /* 0x000fea0003800000 */
[----:B--2---:R-:W-:-:S04]  /*8210*/  LEA R8, P0, R242, R0, 0x1 ;  /* 0x00000000f2087211 */ /* 0x004fc800078008ff */
        /* <DEDUP_REMOVED lines=11> */
.L_x_1058:
[----:B------:R-:W-:Y:S05]  /*82d0*/  BSYNC B0 ;  /* 0x0000000000007941 */ /* 0x000fea0003800000 */
.L_x_1057:
[----:B------:R-:W-:Y:S05]  /*82e0*/  BRA.DIV ~URZ, `(.L_x_1059) ;  /* 0x000150727f007947 */ /* 0x000fea000b800000 */
[----:B-1----:R1:W3:Y:S04]  /*82f0*/  SHFL.IDX PT, R8, R13, 0x3, 0x181f ;  /* 0x00781f000d087f89 */ /* 0x0022e800000e0000 */
[----:B--2---:R1:W2:Y:S02]  /*8300*/  SHFL.IDX PT, R0, R15, 0x3, 0x181f ;  /* 0x00781f000f007f89 */ /* 0x0042a400000e0000 */
.L_x_1182:
[----:B----4-:R-:W4:Y:S01]  /*8310*/  LDL R126, [R1+0x4] ;  /* 0x00000400017e7983 */ /* 0x010f220000100800 */
[----:B------:R-:W-:Y:S01]  /*8320*/  IADD3 R2, R11, 0x60, RZ ;  /* 0x000000600b027810 */ /* 0x000fe20007ffe0ff */
[----:B------:R-:W-:Y:S01]  /*8330*/  IMAD.MOV.U32 R10, RZ, RZ, c[0x0][0x2c4] ;  /* 0x0000b100ff0a7624 */ /* 0x000fe200078e00ff */
[----:B------:R-:W-:Y:S01]  /*8340*/  SHF.R.S32.HI R119, RZ, 0x1f, R100 ;  /* 0x0000001fff777819 */ /* 0x000fe20000011464 */
[----:B------:R-:W1:Y:S01]  /*8350*/  S2R R9, SR_TID.X ;  /* 0x0000000000097919 */ /* 0x000e620000002100 */
[----:B------:R-:W-:-:S03]  /*8360*/  ISETP.GE.AND P0, PT, R2, R30, PT ;  /* 0x0000001e0200720c */ /* 0x000fc60003f06270 */
[----:B------:R-:W-:-:S04]  /*8370*/  IMAD R6, R119, c[0x0][0x1e0], RZ ;  /* 0x0000780077067a24 */ /* 0x000fc800078e02ff */
[----:B------:R-:W-:-:S06]  /*8380*/  IMAD R6, R100, c[0x0][0x1e4], R6 ;  /* 0x0000790064067a24 */ /* 0x000fcc00078e0206 */
[----:B--2---:R-:W-:-:S04]  /*8390*/  @!P0 LEA R4, P1, R242, R0, 0x1 ;  /* 0x00000000f2048211 */ /* 0x004fc800078208ff */
[----:B---3--:R-:W-:Y:S02]  /*83a0*/  @!P0 LEA.HI.X R5, R242, R8, R7, 0x1, P1 ;  /* 0x00000008f2058211 */ /* 0x008fe400008f0c07 */
[----:B------:R-:W-:-:S03]  /*83b0*/  @!P0 LEA R2, P1, R134, R0, 0x1 ;  /* 0x0000000086028211 */ /* 0x000fc600078208ff */
[----:B------:R-:W-:Y:S01]  /*83c0*/  @!PT LDS RZ, [RZ] ;  /* 0x00000000fffff984 */ /* 0x000fe20000000800 */
[----:B------:R-:W-:Y:S01]  /*83d0*/  @!PT LDS RZ, [RZ] ;  /* 0x00000000fffff984 */ /* 0x000fe20000000800 */
[----:B------:R-:W-:Y:S01]  /*83e0*/  @!PT LDS RZ, [RZ] ;  /* 0x00000000fffff984 */ /* 0x000fe20000000800 */
[----:B------:R4:W-:Y:S01]  /*83f0*/  @!P0 LDGSTS.E.BYPASS.LTC128B.128 [R212+0xf100], [R4.64], !P3 ;  /* 0x0f10000004d48fae */ /* 0x0009e2000d901d46 */
[----:B-1----:R-:W-:Y:S02]  /*8400*/  SHF.R.S32.HI R120, RZ, 0x1f, R9 ;  /* 0x0000001fff787819 */ /* 0x002fe40000011409 */
[----:B------:R-:W-:Y:S02]  /*8410*/  @!P0 LEA.HI.X R3, R134, R8, R12, 0x1, P1 ;  /* 0x0000000886038211 */ /* 0x000fe400008f0c0c */
[----:B------:R-:W-:Y:S02]  /*8420*/  LEA.HI R120, R120, R9, RZ, 0x3 ;  /* 0x0000000978787211 */ /* 0x000fe400078f18ff */
[----:B------:R-:W-:Y:S01]  /*8430*/  LOP3.LUT P3, RZ, R240, 0x1, RZ, 0xc0, !PT ;  /* 0x00000001f0ff7812 */ /* 0x000fe2000786c0ff */
[----:B------:R1:W-:Y:S01]  /*8440*/  @!P0 LDGSTS.E.BYPASS.LTC128B.128 [R212+0x13100], [R2.64], !P2 ;  /* 0x1310000002d48fae */ /* 0x0003e2000d101d46 */
[----:B------:R-:W-:Y:S02]  /*8450*/  SHF.R.S32.HI R120, RZ, 0x3, R120 ;  /* 0x00000003ff787819 */ /* 0x000fe40000011478 */
[----:B-1----:R-:W-:-:S04]  /*8460*/  @!P0 LEA R2, P1, R135, R0, 0x1 ;  /* 0x0000000087028211 */ /* 0x002fc800078208ff */
[----:B------:R-:W-:-:S05]  /*8470*/  @!P0 LEA.HI.X R3, R135, R8, R14, 0x1, P1 ;  /* 0x0000000887038211 */ /* 0x000fca00008f0c0e */
[----:B------:R1:W-:Y:S01]  /*8480*/  @!P0 LDGSTS.E.BYPASS.LTC128B.128 [R212+0x17100], [R2.64], !P4 ;  /* 0x1710000002d48fae */ /* 0x0003e2000e101d46 */
[----:B------:R-:W-:-:S03]  /*8490*/  ISETP.NE.AND P4, PT, R10, 0x1, PT ;  /* 0x000000010a00780c */ /* 0x000fc60003f85270 */
[----:B------:R-:W0:Y:S01]  /*84a0*/  LDGDEPBAR ;  /* 0x00000000000079af */ /* 0x000e220000000000 */
[----:B------:R-:W-:Y:S01]  /*84b0*/  WARPSYNC 0xffffffff ;  /* 0xffffffff00007948 */ /* 0x000fe20003800000 */
[----:B-1----:R-:W-:Y:S02]  /*84c0*/  IMAD.MOV.U32 R3, RZ, RZ, 0x20 ;  /* 0x00000020ff037424 */ /* 0x002fe400078e00ff */
[----:B------:R-:W-:Y:S01]  /*84d0*/  BAR.SYNC.DEFER_BLOCKING 0x0 ;  /* 0x0000000000007b1d */ /* 0x000fe20000010000 */
[----:B----4-:R-:W-:-:S04]  /*84e0*/  IMAD.IADD R4, R126, 0x1, -R120 ;  /* 0x000000017e047824 */ /* 0x010fc800078e0a78 */
[C---:B------:R-:W-:Y:S02]  /*84f0*/  IMAD R0, R100.reuse, -0x40, R4 ;  /* 0xffffffc064007824 */ /* 0x040fe400078e0204 */
[----:B------:R-:W-:-:S03]  /*8500*/  IMAD.WIDE.U32 R4, R100, c[0x0][0x1e0], RZ ;  /* 0x0000780064047a25 */ /* 0x000fc600078e00ff */
[C---:B------:R-:W-:Y:S01]  /*8510*/  ISETP.GE.AND P1, PT, R0.reuse, 0x1, PT ;  /* 0x000000010000780c */ /* 0x040fe20003f26270 */
[----:B------:R-:W-:Y:S01]  /*8520*/  IMAD.IADD R2, R5, 0x1, R6 ;  /* 0x0000000105027824 */ /* 0x000fe200078e0206 */
[----:B------:R-:W-:Y:S01]  /*8530*/  ISETP.GE.AND P0, PT, R0, 0x21, PT ;  /* 0x000000210000780c */ /* 0x000fe20003f06270 */
[----:B------:R-:W-:Y:S01]  /*8540*/  IMAD.WIDE.U32 R6, R3, c[0x0][0x1e0], RZ ;  /* 0x0000780003067a25 */ /* 0x000fe200078e00ff */
[----:B------:R-:W-:-:S03]  /*8550*/  LEA R0, P2, R4, R226, 0x6 ;  /* 0x000000e204007211 */ /* 0x000fc600078430ff */
[----:B------:R-:W-:Y:S01]  /*8560*/  IMAD R3, R3, c[0x0][0x1e4], RZ ;  /* 0x0000790003037a24 */ /* 0x000fe200078e02ff */
[----:B------:R-:W-:-:S05]  /*8570*/  LEA.HI.X R2, R4, R232, R2, 0x6, P2 ;  /* 0x000000e804027211 */ /* 0x000fca00010f3402 */
[----:B------:R-:W-:-:S04]  /*8580*/  @P1 LEA R4, P2, R0, c[0x0][0x1c8], 0x1 ;  /* 0x0000720000041a11 */ /* 0x000fc800078408ff */
        /* <DEDUP_REMOVED lines=19> */
.L_x_1060:
        /* <DEDUP_REMOVED lines=10> */
[----:B------:R-:W-:-:S02]  /*8760*/  IMAD R0, R0, c[0x0][0x290], RZ ;  /* 0x0000a40000007a24 */ /* 0x000fc400078e02ff */
[----:B------:R-:W-:Y:S01]  /*8770*/  IMAD R7, R133, c[0x0][0x284], R2 ;  /* 0x0000a10085077a24 */ /* 0x000fe200078e0202 */
[----:B------:R-:W-:Y:S01]  /*8780*/  IADD3 R121, -R121, R9, RZ ;  /* 0x0000000979797210 */ /* 0x000fe20007ffe1ff */
[C---:B------:R-:W-:Y:S02]  /*8790*/  IMAD R6, R133.reuse, c[0x0][0x294], R0 ;  /* 0x0000a50085067a24 */ /* 0x040fe400078e0200 */
[----:B------:R-:W-:Y:S01]  /*87a0*/  IMAD.WIDE.U32 R2, R133, c[0x0][0x290], RZ ;  /* 0x0000a40085027a25 */ /* 0x000fe200078e00ff */
[----:B------:R-:W-:-:S03]  /*87b0*/  IADD3 R7, R7, R5, RZ ;  /* 0x0000000507077210 */ /* 0x000fc60007ffe0ff */
[----:B------:R-:W-:Y:S02]  /*87c0*/  IMAD R0, R121, 0x40, R26 ;  /* 0x0000004079007824 */ /* 0x000fe400078e021a */
[----:B------:R-:W-:Y:S01]  /*87d0*/  IMAD.IADD R6, R6, 0x1, R3 ;  /* 0x0000000106067824 */ /* 0x000fe200078e0203 */
[----:B------:R-:W-:Y:S05]  /*87e0*/  @!P0 BRA `(.L_x_1062) ;  /* 0x0000338000008947 */ /* 0x000fea0003800000 */
[----:B------:R-:W-:Y:S01]  /*87f0*/  @P4 IMAD.HI.U32 R3, R0, c[0x0][0x2c8], RZ ;  /* 0x0000b20000034a27 */ /* 0x000fe200078e00ff */
[----:B------:R-:W-:Y:S01]  /*8800*/  BSSY B0, `(.L_x_1063) ;  /* 0x0000068000007945 */ /* 0x000fe20003800000 */
[----:B------:R-:W-:Y:S01]  /*8810*/  SHF.R.S32.HI R46, RZ, 0x1f, R145 ;  /* 0x0000001fff2e7819 */ /* 0x000fe20000011491 */
[----:B------:R-:W-:Y:S01]  /*8820*/  CS2R R68, SRZ ;  /* 0x0000000000447805 */ /* 0x000fe2000001ff00 */
[----:B------:R-:W-:Y:S01]  /*8830*/  IMAD.MOV.U32 R5, RZ, RZ, R7 ;  /* 0x000000ffff057224 */ /* 0x000fe200078e0007 */
[----:B------:R-:W-:Y:S01]  /*8840*/  @P4 SHF.R.U32.HI R0, RZ, c[0x0][0x2cc], R3 ;  /* 0x0000b300ff004a19 */ /* 0x000fe20000011603 */
[----:B------:R-:W-:Y:S01]  /*8850*/  IMAD.MOV.U32 R7, RZ, RZ, R6 ;  /* 0x000000ffff077224 */ /* 0x000fe200078e0006 */
[----:B------:R-:W-:Y:S01]  /*8860*/  SHF.R.S32.HI R47, RZ, 0x1f, R147 ;  /* 0x0000001fff2f7819 */ /* 0x000fe20000011493 */
[----:B------:R-:W-:Y:S01]  /*8870*/  IMAD.MOV.U32 R6, RZ, RZ, R2 ;  /* 0x000000ffff067224 */ /* 0x000fe200078e0002 */
[----:B------:R-:W-:Y:S01]  /*8880*/  SHF.R.S32.HI R3, RZ, 0x1f, R0 ;  /* 0x0000001fff037819 */ /* 0x000fe20000011400 */
[----:B------:R-:W-:Y:S01]  /*8890*/  IMAD.WIDE.U32 R4, R0, c[0x0][0x280], R4 ;  /* 0x0000a00000047a25 */ /* 0x000fe200078e0004 */
[----:B------:R-:W-:Y:S01]  /*88a0*/  SHF.R.S32.HI R48, RZ, 0x1f, R144 ;  /* 0x0000001fff307819 */ /* 0x000fe20000011490 */
[----:B------:R-:W-:Y:S01]  /*88b0*/  CS2R R42, SRZ ;  /* 0x00000000002a7805 */ /* 0x000fe2000001ff00 */
[----:B------:R-:W-:Y:S01]  /*88c0*/  SHF.R.S32.HI R49, RZ, 0x1f, R146 ;  /* 0x0000001fff317819 */ /* 0x000fe20000011492 */
[C---:B------:R-:W-:Y:S01]  /*88d0*/  IMAD R8, R3.reuse, c[0x0][0x280], RZ ;  /* 0x0000a00003087a24 */ /* 0x040fe200078e02ff */
[----:B------:R-:W-:Y:S01]  /*88e0*/  LEA R39, P0, R4, c[0x0][0x270], 0x1 ;  /* 0x00009c0004277a11 */ /* 0x000fe200078008ff */
[----:B------:R-:W-:Y:S01]  /*88f0*/  IMAD R9, R3, c[0x0][0x290], RZ ;  /* 0x0000a40003097a24 */ /* 0x000fe200078e02ff */
[----:B------:R-:W-:Y:S01]  /*8900*/  SHF.R.S32.HI R38, RZ, 0x1f, R148 ;  /* 0x0000001fff267819 */ /* 0x000fe20000011494 */
[C---:B------:R-:W-:Y:S01]  /*8910*/  IMAD R8, R0.reuse, c[0x0][0x284], R8 ;  /* 0x0000a10000087a24 */ /* 0x040fe200078e0208 */
[----:B------:R-:W-:Y:S01]  /*8920*/  CS2R R34, SRZ ;  /* 0x0000000000227805 */ /* 0x000fe2000001ff00 */
[----:B------:R-:W-:Y:S01]  /*8930*/  IMAD.WIDE.U32 R2, R0, c[0x0][0x290], R6 ;  /* 0x0000a40000027a25 */ /* 0x000fe200078e0006 */
[----:B------:R-:W-:Y:S01]  /*8940*/  CS2R R28, SRZ ;  /* 0x00000000001c7805 */ /* 0x000fe2000001ff00 */
[----:B------:R-:W-:Y:S01]  /*8950*/  CS2R R22, SRZ ;  /* 0x0000000000167805 */ /* 0x000fe2000001ff00 */
[----:B------:R-:W-:Y:S01]  /*8960*/  CS2R R12, SRZ ;  /* 0x00000000000c7805 */ /* 0x000fe2000001ff00 */
[----:B------:R-:W-:Y:S01]  /*8970*/  IMAD.IADD R5, R5, 0x1, R8 ;  /* 0x0000000105057824 */ /* 0x000fe200078e0208 */
[----:B------:R-:W-:Y:S01]  /*8980*/  LEA R40, P1, R2, c[0x0][0x288], 0x1 ;  /* 0x0000a20002287a11 */ /* 0x000fe200078208ff */
[----:B------:R-:W-:Y:S01]  /*8990*/  IMAD R0, R0, c[0x0][0x294], R9 ;  /* 0x0000a50000007a24 */ /* 0x000fe200078e0209 */
[----:B------:R-:W-:Y:S01]  /*89a0*/  CS2R R10, SRZ ;  /* 0x00000000000a7805 */ /* 0x000fe2000001ff00 */
[----:B------:R-:W-:Y:S01]  /*89b0*/  CS2R R44, SRZ ;  /* 0x00000000002c7805 */ /* 0x000fe2000001ff00 */
[----:B------:R-:W-:Y:S01]  /*89c0*/  LEA.HI.X R31, R4, c[0x0][0x274], R5, 0x1, P0 ;  /* 0x00009d00041f7a11 */ /* 0x000fe200000f0c05 */
[----:B------:R-:W-:Y:S01]  /*89d0*/  IMAD.IADD R0, R3, 0x1, R0 ;  /* 0x0000000103007824 */ /* 0x000fe200078e0200 */
[----:B------:R-:W-:Y:S01]  /*89e0*/  ISETP.GE.AND P0, PT, R26, R30, PT ;  /* 0x0000001e1a00720c */ /* 0x000fe20003f06270 */
[----:B------:R1:W2:Y:S01]  /*89f0*/  SHFL.IDX PT, R4, R39, RZ, 0x1c1f ;  /* 0x001c1fff27047589 */ /* 0x0002a200000e0000 */
[----:B------:R-:W-:Y:S01]  /*8a00*/  CS2R R36, SRZ ;  /* 0x0000000000247805 */ /* 0x000fe2000001ff00 */
[----:B------:R-:W-:Y:S01]  /*8a10*/  CS2R R32, SRZ ;  /* 0x0000000000207805 */ /* 0x000fe2000001ff00 */
[----:B------:R-:W-:Y:S01]  /*8a20*/  LEA.HI.X R27, R2, c[0x0][0x28c], R0, 0x1, P1 ;  /* 0x0000a300021b7a11 */ /* 0x000fe200008f0c00 */
[----:B------:R1:W3:Y:S01]  /*8a30*/  SHFL.IDX PT, R5, R31, RZ, 0x1c1f ;  /* 0x001c1fff1f057589 */ /* 0x0002e200000e0000 */
[----:B------:R-:W-:Y:S01]  /*8a40*/  CS2R R24, SRZ ;  /* 0x0000000000187805 */ /* 0x000fe2000001ff00 */
[----:B------:R-:W-:Y:S01]  /*8a50*/  CS2R R8, SRZ ;  /* 0x0000000000087805 */ /* 0x000fe2000001ff00 */
[----:B------:R-:W-:Y:S01]  /*8a60*/  CS2R R6, SRZ ;  /* 0x0000000000067805 */ /* 0x000fe2000001ff00 */
[----:B------:R1:W4:Y:S04]  /*8a70*/  SHFL.IDX PT, R2, R40, RZ, 0x1c1f ;  /* 0x001c1fff28027589 */ /* 0x00032800000e0000 */
[----:B------:R1:W1:Y:S01]  /*8a80*/  SHFL.IDX PT, R3, R27, RZ, 0x1c1f ;  /* 0x001c1fff1b037589 */ /* 0x00026200000e0000 */
[----:B------:R-:W-:Y:S05]  /*8a90*/  @P0 BRA `(.L_x_1064) ;  /* 0x000003e000000947 */ /* 0x000fea0003800000 */
[----:B------:R-:W-:Y:S01]  /*8aa0*/  ISETP.GE.AND P0, PT, R148, c[0x0][0x27c], PT ;  /* 0x00009f0094007a0c */ /* 0x000fe20003f06270 */
[----:B------:R-:W-:Y:S01]  /*8ab0*/  CS2R R12, SRZ ;  /* 0x00000000000c7805 */ /* 0x000fe2000001ff00 */
[----:B------:R-:W-:Y:S01]  /*8ac0*/  ISETP.GE.AND P2, PT, R145, c[0x0][0x27c], PT ;  /* 0x00009f0091007a0c */ /* 0x000fe20003f46270 */
[----:B------:R-:W-:-:S10]  /*8ad0*/  CS2R R8, SRZ ;  /* 0x0000000000087805 */ /* 0x000fd4000001ff00 */
[C---:B------:R-:W-:Y:S01]  /*8ae0*/  @!P0 IMAD.SHL.U32 R0, R148.reuse, 0x2, RZ ;  /* 0x0000000294008824 */ /* 0x040fe200078e00ff */
[----:B------:R-:W-:-:S04]  /*8af0*/  @!P0 SHF.L.U64.HI R7, R148, 0x1, R38 ;  /* 0x0000000194078819 */ /* 0x000fc80000010226 */
[----:B--2---:R-:W-:-:S05]  /*8b00*/  @!P0 IADD3 R10, P1, R4, R0, RZ ;  /* 0x00000000040a8210 */ /* 0x004fca0007f3e0ff */
[----:B---3--:R-:W-:Y:S01]  /*8b10*/  @!P0 IMAD.X R11, R5, 0x1, R7, P1 ;  /* 0x00000001050b8824 */ /* 0x008fe200008e0607 */
[----:B----4-:R-:W-:Y:S01]  /*8b20*/  @!P0 IADD3 R6, P1, R2, R0, RZ ;  /* 0x0000000002068210 */ /* 0x010fe20007f3e0ff */
[----:B------:R-:W-:-:S03]  /*8b30*/  @!P2 IMAD.SHL.U32 R14, R145, 0x2, RZ ;  /* 0x00000002910ea824 */ /* 0x000fc600078e00ff */
[----:B------:R2:W5:Y:S01]  /*8b40*/  @!P0 LD.E.64 R12, [R10.64] ;  /* 0x000000060a0c8980 */ /* 0x000562000c101b00 */
[----:B-1----:R-:W-:Y:S01]  /*8b50*/  @!P0 IMAD.X R7, R3, 0x1, R7, P1 ;  /* 0x0000000103078824 */ /* 0x002fe200008e0607 */
[----:B------:R-:W-:-:S04]  /*8b60*/  @!P2 SHF.L.U64.HI R0, R145, 0x1, R46 ;  /* 0x000000019100a819 */ /* 0x000fc8000001022e */
[----:B------:R1:W5:Y:S01]  /*8b70*/  @!P0 LD.E.64 R8, [R6.64] ;  /* 0x0000000606088980 */ /* 0x000362000c101b00 */
[----:B------:R-:W-:Y:S01]  /*8b80*/  ISETP.GE.AND P0, PT, R147, c[0x0][0x27c], PT ;  /* 0x00009f0093007a0c */ /* 0x000fe20003f06270 */
[----:B------:R-:W-:Y:S01]  /*8b90*/  CS2R R22, SRZ ;  /* 0x0000000000167805 */ /* 0x000fe2000001ff00 */
[----:B------:R-:W-:Y:S01]  /*8ba0*/  CS2R R24, SRZ ;  /* 0x0000000000187805 */ /* 0x000fe2000001ff00 */
[----:B--2---:R-:W-:-:S05]  /*8bb0*/  @!P2 IADD3 R10, P1, R4, R14, RZ ;  /* 0x0000000e040aa210 */ /* 0x004fca0007f3e0ff */
[----:B------:R-:W-:Y:S01]  /*8bc0*/  @!P2 IMAD.X R11, R5, 0x1, R0, P1 ;  /* 0x00000001050ba824 */ /* 0x000fe200008e0600 */
[----:B-1----:R-:W-:-:S04]  /*8bd0*/  @!P2 IADD3 R6, P1, R2, R14, RZ ;  /* 0x0000000e0206a210 */ /* 0x002fc80007f3e0ff */
[----:B------:R-:W-:Y:S01]  /*8be0*/  @!P0 IMAD.SHL.U32 R14, R147, 0x2, RZ ;  /* 0x00000002930e8824 */ /* 0x000fe200078e00ff */
[----:B------:R1:W5:Y:S01]  /*8bf0*/  @!P2 LD.E.64 R22, [R10.64] ;  /* 0x000000060a16a980 */ /* 0x000362000c101b00 */
[----:B------:R-:W-:Y:S01]  /*8c00*/  @!P2 IMAD.X R7, R3, 0x1, R0, P1 ;  /* 0x000000010307a824 */ /* 0x000fe200008e0600 */
[----:B------:R-:W-:Y:S02]  /*8c10*/  ISETP.GE.AND P1, PT, R144, c[0x0][0x27c], PT ;  /* 0x00009f0090007a0c */ /* 0x000fe40003f26270 */
[----:B------:R-:W-:Y:S02]  /*8c20*/  @!P0 SHF.L.U64.HI R0, R147, 0x1, R47 ;  /* 0x0000000193008819 */ /* 0x000fe4000001022f */
[----:B------:R2:W5:Y:S01]  /*8c30*/  @!P2 LD.E.64 R24, [R6.64] ;  /* 0x000000060618a980 */ /* 0x000562000c101b00 */
[----:B------:R-:W-:Y:S01]  /*8c40*/  CS2R R28, SRZ ;  /* 0x00000000001c7805 */ /* 0x000fe2000001ff00 */
[----:B------:R-:W-:Y:S01]  /*8c50*/  CS2R R32, SRZ ;  /* 0x0000000000207805 */ /* 0x000fe2000001ff00 */
[----:B-1----:R-:W-:-:S05]  /*8c60*/  @!P0 IADD3 R10, P2, R4, R14, RZ ;  /* 0x0000000e040a8210 */ /* 0x002fca0007f5e0ff */
[----:B------:R-:W-:Y:S01]  /*8c70*/  @!P0 IMAD.X R11, R5, 0x1, R0, P2 ;  /* 0x00000001050b8824 */ /* 0x000fe200010e0600 */
[----:B--2---:R-:W-:Y:S01]  /*8c80*/  @!P0 IADD3 R6, P2, R2, R14, RZ ;  /* 0x0000000e02068210 */ /* 0x004fe20007f5e0ff */
[----:B------:R-:W-:-:S03]  /*8c90*/  @!P1 IMAD.SHL.U32 R14, R144, 0x2, RZ ;  /* 0x00000002900e9824 */ /* 0x000fc600078e00ff */
[----:B------:R1:W5:Y:S01]  /*8ca0*/  @!P0 LD.E.64 R28, [R10.64] ;  /* 0x000000060a1c8980 */ /* 0x000362000c101b00 */
[----:B------:R-:W-:Y:S01]  /*8cb0*/  @!P0 IMAD.X R7, R3, 0x1, R0, P2 ;  /* 0x0000000103078824 */ /* 0x000fe200010e0600 */
[-C--:B------:R-:W-:Y:S02]  /*8cc0*/  @!P1 IADD3 R16, P3, R4, R14.reuse, RZ ;  /* 0x0000000e04109210 */ /* 0x080fe40007f7e0ff */
[----:B------:R-:W-:Y:S02]  /*8cd0*/  @!P1 SHF.L.U64.HI R0, R144, 0x1, R48 ;  /* 0x0000000190009819 */ /* 0x000fe40000010230 */
[----:B------:R2:W5:Y:S01]  /*8ce0*/  @!P0 LD.E.64 R32, [R6.64] ;  /* 0x0000000606208980 */ /* 0x000562000c101b00 */
[----:B------:R-:W-:Y:S02]  /*8cf0*/  @!P1 IADD3 R14, P0, R2, R14, RZ ;  /* 0x0000000e020e9210 */ /* 0x000fe40007f1e0ff */
[----:B------:R-:W-:-:S03]  /*8d00*/  ISETP.GE.AND P2, PT, R142, c[0x0][0x27c], PT ;  /* 0x00009f008e007a0c */ /* 0x000fc60003f46270 */
[--C-:B------:R-:W-:Y:S01]  /*8d10*/  @!P1 IMAD.X R15, R3, 0x1, R0.reuse, P0 ;  /* 0x00000001030f9824 */ /* 0x100fe200000e0600 */
[----:B------:R-:W-:Y:S01]  /*8d20*/  ISETP.GE.AND P0, PT, R146, c[0x0][0x27c], PT ;  /* 0x00009f0092007a0c */ /* 0x000fe20003f06270 */
[----:B------:R-:W-:-:S08]  /*8d30*/  @!P1 IMAD.X R17, R5, 0x1, R0, P3 ;  /* 0x0000000105119824 */ /* 0x000fd000018e0600 */
[----:B------:R-:W-:Y:S01]  /*8d40*/  @!P2 IMAD.WIDE R20, R142, 0x2, R4 ;  /* 0x000000028e14a825 */ /* 0x000fe200078e0204 */
[----:B-1----:R-:W-:-:S03]  /*8d50*/  CS2R R10, SRZ ;  /* 0x00000000000a7805 */ /* 0x002fc6000001ff00 */
[----:B------:R-:W-:Y:S01]  /*8d60*/  @!P2 IMAD.WIDE R18, R142, 0x2, R2 ;  /* 0x000000028e12a825 */ /* 0x000fe200078e0202 */
[----:B--2---:R-:W-:-:S03]  /*8d70*/  CS2R R6, SRZ ;  /* 0x0000000000067805 */ /* 0x004fc6000001ff00 */
[----:B------:R-:W-:Y:S01]  /*8d80*/  @!P0 IMAD.SHL.U32 R0, R146, 0x2, RZ ;  /* 0x0000000292008824 */ /* 0x000fe200078e00ff */
[----:B------:R1:W5:Y:S04]  /*8d90*/  @!P2 LD.E.64 R10, [R20.64] ;  /* 0x00000006140aa980 */ /* 0x000368000c101b00 */
[----:B------:R2:W5:Y:S01]  /*8da0*/  @!P2 LD.E.64 R6, [R18.64] ;  /* 0x000000061206a980 */ /* 0x000562000c101b00 */
[----:B------:R-:W-:Y:S01]  /*8db0*/  @!P0 IADD3 R4, P2, R4, R0, RZ ;  /* 0x0000000004048210 */ /* 0x000fe20007f5e0ff */
[----:B------:R-:W-:Y:S01]  /*8dc0*/  CS2R R34, SRZ ;  /* 0x0000000000227805 */ /* 0x000fe2000001ff00 */
[----:B------:R-:W-:Y:S01]  /*8dd0*/  CS2R R36, SRZ ;  /* 0x0000000000247805 */ /* 0x000fe2000001ff00 */
[----:B------:R-:W-:Y:S01]  /*8de0*/  CS2R R42, SRZ ;  /* 0x00000000002a7805 */ /* 0x000fe2000001ff00 */
[----:B------:R-:W-:-:S03]  /*8df0*/  CS2R R44, SRZ ;  /* 0x00000000002c7805 */ /* 0x000fc6000001ff00 */
[----:B------:R1:W5:Y:S04]  /*8e00*/  @!P1 LD.E.64 R34, [R16.64] ;  /* 0x0000000610229980 */ /* 0x000368000c101b00 */
[----:B------:R1:W5:Y:S01]  /*8e10*/  @!P1 LD.E.64 R36, [R14.64] ;  /* 0x000000060e249980 */ /* 0x000362000c101b00 */
[----:B--2---:R-:W-:-:S05]  /*8e20*/  @!P0 SHF.L.U64.HI R18, R146, 0x1, R49 ;  /* 0x0000000192128819 */ /* 0x004fca0000010231 */
[----:B------:R-:W-:Y:S01]  /*8e30*/  @!P0 IMAD.X R5, R5, 0x1, R18, P2 ;  /* 0x0000000105058824 */ /* 0x000fe200010e0612 */
[----:B------:R-:W-:-:S04]  /*8e40*/  @!P0 IADD3 R2, P2, R2, R0, RZ ;  /* 0x0000000002028210 */ /* 0x000fc80007f5e0ff */
[----:B------:R1:W5:Y:S01]  /*8e50*/  @!P0 LD.E.64 R42, [R4.64] ;  /* 0x00000006042a8980 */ /* 0x000362000c101b00 */
[----:B------:R-:W-:-:S05]  /*8e60*/  @!P0 IMAD.X R3, R3, 0x1, R18, P2 ;  /* 0x0000000103038824 */ /* 0x000fca00010e0612 */
[----:B------:R1:W5:Y:S03]  /*8e70*/  @!P0 LD.E.64 R44, [R2.64] ;  /* 0x00000006022c8980 */ /* 0x000366000c101b00 */
.L_x_1064:
[----:B------:R-:W-:Y:S05]  /*8e80*/  BSYNC B0 ;  /* 0x0000000000007941 */ /* 0x000fea0003800000 */
.L_x_1063:
[----:B------:R-:W-:Y:S01]  /*8e90*/  IADD3 R0, R26, 0x40, RZ ;  /* 0x000000401a007810 */ /* 0x000fe20007ffe0ff */
[----:B-1--45:R-:W-:Y:S01]  /*8ea0*/  IMAD.MOV.U32 R2, RZ, RZ, R34 ;  /* 0x000000ffff027224 */ /* 0x032fe200078e0022 */
[----:B------:R-:W-:Y:S01]  /*8eb0*/  MOV R14, R6 ;  /* 0x00000006000e7202 */ /* 0x000fe20000000f00 */
[----:B--2---:R-:W-:Y:S01]  /*8ec0*/  IMAD.MOV.U32 R4, RZ, RZ, R42 ;  /* 0x000000ffff047224 */ /* 0x004fe200078e002a */
[----:B------:R-:W-:Y:S01]  /*8ed0*/  ISETP.GE.AND P0, PT, R0, R30, PT ;  /* 0x0000001e0000720c */ /* 0x000fe20003f06270 */
[----:B------:R-:W-:Y:S01]  /*8ee0*/  IMAD.MOV.U32 R0, RZ, RZ, R35 ;  /* 0x000000ffff007224 */ /* 0x000fe200078e0023 */
[----:B---3--:R1:W2:Y:S01]  /*8ef0*/  SHFL.IDX PT, R5, R31, 0x1, 0x1c1f ;  /* 0x003c1f001f057f89 */ /* 0x0082a200000e0000 */
        /* <DEDUP_REMOVED lines=38> */
[----:B------:R3:W4:Y:S01]  /*9160*/  SHFL.IDX PT, R2, R40, 0x1, 0x1c1f ;  /* 0x003c1f0028027f89 */ /* 0x00072200000e0000 */
[----:B------:R-:W-:Y:S01]  /*9170*/  CS2R R56, SRZ ;  /* 0x0000000000387805 */ /* 0x000fe2000001ff00 */
[----:B------:R-:W-:Y:S01]  /*9180*/  CS2R R52, SRZ ;  /* 0x0000000000347805 */ /* 0x000fe2000001ff00 */
[----:B-1----:R-:W-:Y:S01]  /*9190*/  PRMT R31, R14, 0x5410, R0 ;  /* 0x000054100e1f7816 */ /* 0x002fe20000000000 */
[----:B------:R1:W2:Y:S04]  /*91a0*/  SHFL.IDX PT, R4, R39, 0x1, 0x1c1f ;  /* 0x003c1f0027047f89 */ /* 0x0002a800000e0000 */
[----:B------:R2:W4:Y:S01]  /*91b0*/  SHFL.IDX PT, R3, R27, 0x1, 0x1c1f ;  /* 0x003c1f001b037f89 */ /* 0x00052200000e0000 */
[----:B---3--:R-:W-:Y:S01]  /*91c0*/  CS2R R40, SRZ ;  /* 0x0000000000287805 */ /* 0x008fe2000001ff00 */
[----:B-1----:R-:W-:Y:S01]  /*91d0*/  PRMT R39, R16, 0x5410, R15 ;  /* 0x0000541010277816 */ /* 0x002fe2000000000f */
[----:B--2---:R-:W-:Y:S01]  /*91e0*/  CS2R R26, SRZ ;  /* 0x00000000001a7805 */ /* 0x004fe2000001ff00 */
[----:B------:R-:W-:Y:S05]  /*91f0*/  @P0 BRA `(.L_x_1066) ;  /* 0x000003e000000947 */ /* 0x000fea0003800000 */
[----:B----4-:R-:W-:Y:S01]  /*9200*/  ISETP.GE.AND P0, PT, R148, c[0x0][0x27c], PT ;  /* 0x00009f0094007a0c */ /* 0x010fe20003f06270 */
[----:B------:R-:W-:Y:S01]  /*9210*/  CS2R R50, SRZ ;  /* 0x0000000000327805 */ /* 0x000fe2000001ff00 */
[----:B------:R-:W-:Y:S01]  /*9220*/  ISETP.GE.AND P2, PT, R145, c[0x0][0x27c], PT ;  /* 0x00009f0091007a0c */ /* 0x000fe20003f46270 */
[----:B------:R-:W-:-:S10]  /*9230*/  CS2R R52, SRZ ;  /* 0x0000000000347805 */ /* 0x000fd4000001ff00 */
[C---:B------:R-:W-:Y:S01]  /*9240*/  @!P0 IMAD.SHL.U32 R0, R148.reuse, 0x2, RZ ;  /* 0x0000000294008824 */ /* 0x040fe200078e00ff */
[----:B------:R-:W-:-:S04]  /*9250*/  @!P0 SHF.L.U64.HI R15, R148, 0x1, R38 ;  /* 0x00000001940f8819 */ /* 0x000fc80000010226 */
[----:B------:R-:W-:-:S05]  /*9260*/  @!P0 IADD3 R16, P1, R4, R0, RZ ;  /* 0x0000000004108210 */ /* 0x000fca0007f3e0ff */
        /* <DEDUP_REMOVED lines=8> */
[----:B------:R-:W-:Y:S01]  /*92f0*/  CS2R R56, SRZ ;  /* 0x0000000000387805 */ /* 0x000fe2000001ff00 */
[----:B-1----:R-:W-:Y:S02]  /*9300*/  @!P2 IADD3 R16, P1, R4, R0, RZ ;  /* 0x000000000410a210 */ /* 0x002fe40007f3e0ff */
[----:B--2---:R-:W-:-:S05]  /*9310*/  @!P2 SHF.L.U64.HI R15, R145, 0x1, R46 ;  /* 0x00000001910fa819 */ /* 0x004fca000001022e */
[--C-:B------:R-:W-:Y:S01]  /*9320*/  @!P2 IMAD.X R17, R5, 0x1, R15.reuse, P1 ;  /* 0x000000010511a824 */ /* 0x100fe200008e060f */
[----:B------:R-:W-:Y:S02]  /*9330*/  @!P2 IADD3 R14, P1, R2, R0, RZ ;  /* 0x00000000020ea210 */ /* 0x000fe40007f3e0ff */
[----:B------:R-:W-:Y:S02]  /*9340*/  @!P0 IMAD.SHL.U32 R0, R147, 0x2, RZ ;  /* 0x0000000293008824 */ /* 0x000fe400078e00ff */
[----:B------:R1:W5:Y:S01]  /*9350*/  @!P2 LD.E.64 R54, [R16.64] ;  /* 0x000000061036a980 */ /* 0x000362000c101b00 */
[----:B------:R-:W-:Y:S01]  /*9360*/  @!P2 IMAD.X R15, R3, 0x1, R15, P1 ;  /* 0x00000001030fa824 */ /* 0x000fe200008e060f */
[----:B------:R-:W-:-:S04]  /*9370*/  ISETP.GE.AND P1, PT, R144, c[0x0][0x27c], PT ;  /* 0x00009f0090007a0c */ /* 0x000fc80003f26270 */
[----:B------:R2:W5:Y:S01]  /*9380*/  @!P2 LD.E.64 R56, [R14.64] ;  /* 0x000000060e38a980 */ /* 0x000562000c101b00 */
[----:B------:R-:W-:Y:S01]  /*9390*/  CS2R R58, SRZ ;  /* 0x00000000003a7805 */ /* 0x000fe2000001ff00 */
[----:B------:R-:W-:Y:S01]  /*93a0*/  CS2R R60, SRZ ;  /* 0x00000000003c7805 */ /* 0x000fe2000001ff00 */
[----:B-1----:R-:W-:Y:S02]  /*93b0*/  @!P0 IADD3 R16, P2, R4, R0, RZ ;  /* 0x0000000004108210 */ /* 0x002fe40007f5e0ff */
[----:B--2---:R-:W-:-:S05]  /*93c0*/  @!P0 SHF.L.U64.HI R15, R147, 0x1, R47 ;  /* 0x00000001930f8819 */ /* 0x004fca000001022f */
[----:B------:R-:W-:Y:S01]  /*93d0*/  @!P0 IMAD.X R17, R5, 0x1, R15, P2 ;  /* 0x0000000105118824 */ /* 0x000fe200010e060f */
[----:B------:R-:W-:Y:S01]  /*93e0*/  @!P0 IADD3 R14, P2, R2, R0, RZ ;  /* 0x00000000020e8210 */ /* 0x000fe20007f5e0ff */
        /* <DEDUP_REMOVED lines=8> */
[----:B--2---:R-:W-:-:S05]  /*9470*/  @!P1 IADD3 R14, P0, R2, R18, RZ ;  /* 0x00000012020e9210 */ /* 0x004fca0007f1e0ff */
[----:B------:R-:W-:Y:S01]  /*9480*/  @!P1 IMAD.X R15, R3, 0x1, R0, P0 ;  /* 0x00000001030f9824 */ /* 0x000fe200000e0600 */
[----:B------:R-:W-:Y:S02]  /*9490*/  ISETP.GE.AND P0, PT, R146, c[0x0][0x27c], PT ;  /* 0x00009f0092007a0c */ /* 0x000fe40003f06270 */
[----:B-1----:R-:W-:Y:S02]  /*94a0*/  @!P1 IADD3 R16, P3, R4, R18, RZ ;  /* 0x0000001204109210 */ /* 0x002fe40007f7e0ff */
[----:B------:R-:W-:-:S04]  /*94b0*/  @!P2 IMAD.WIDE R20, R142, 0x2, R4 ;  /* 0x000000028e14a825 */ /* 0x000fc800078e0204 */
[----:B------:R-:W-:Y:S01]  /*94c0*/  @!P1 IMAD.X R17, R5, 0x1, R0, P3 ;  /* 0x0000000105119824 */ /* 0x000fe200018e0600 */
[----:B------:R1:W5:Y:S01]  /*94d0*/  @!P2 LD.E.64 R26, [R20.64] ;  /* 0x00000006141aa980 */ /* 0x000362000c101b00 */
[----:B------:R-:W-:-:S04]  /*94e0*/  @!P2 IMAD.WIDE R18, R142, 0x2, R2 ;  /* 0x000000028e12a825 */ /* 0x000fc800078e0202 */
[----:B------:R-:W-:Y:S01]  /*94f0*/  @!P0 IMAD.SHL.U32 R0, R146, 0x2, RZ ;  /* 0x0000000292008824 */ /* 0x000fe200078e00ff */
[----:B------:R2:W5:Y:S04]  /*9500*/  @!P2 LD.E.64 R40, [R18.64] ;  /* 0x000000061228a980 */ /* 0x000568000c101b00 */
        /* <DEDUP_REMOVED lines=13> */
.L_x_1066:
[----:B----4-:R-:W-:Y:S05]  /*95e0*/  BSYNC B0 ;  /* 0x0000000000007941 */ /* 0x010fea0003800000 */
.L_x_1065:
        /* <DEDUP_REMOVED lines=92> */
.L_x_1070:
[----:B------:R-:W-:Y:S05]  /*9bb0*/  BSYNC B0 ;  /* 0x0000000000007941 */ /* 0x000fea0003800000 */
.L_x_1069:
        /* <DEDUP_REMOVED lines=45> */
.L_x_1072:
[----:B------:R-:W-:Y:S05]  /*9e90*/  BSYNC B0 ;  /* 0x0000000000007941 */ /* 0x000fea0003800000 */
.L_x_1071:
        /* <DEDUP_REMOVED lines=45> */
.L_x_1074:
[----:B------:R-:W-:Y:S05]  /*a170*/  BSYNC B0 ;  /* 0x0000000000007941 */ /* 0x000fea0003800000 */
.L_x_1073:
        /* <DEDUP_REMOVED lines=45> */
.L_x_1076:
[----:B------:R-:W-:Y:S05]  /*a450*/  BSYNC B0 ;  /* 0x0000000000007941 */ /* 0x000fea0003800000 */
.L_x_1075:
        /* <DEDUP_REMOVED lines=45> */
.L_x_1078:
[----:B------:R-:W-:Y:S05]  /*a730*/  BSYNC B0 ;  /* 0x0000000000007941 */ /* 0x000fea0003800000 */
.L_x_1077:
        /* <DEDUP_REMOVED lines=44> */
.L_x_1068:
[----:B------:R-:W-:Y:S05]  /*aa00*/  BSYNC B1 ;  /* 0x0000000000017941 */ /* 0x000fea0003800000 */
.L_x_1067:
[----:B------:R-:W-:-:S04]  /*aa10*/  IADD3 R0, R239, 0x40, RZ ;  /* 0x00000040ef007810 */ /* 0x000fc80007ffe0ff */
        /* <DEDUP_REMOVED lines=47> */
.L_x_1081:
[----:B------:R-:W-:Y:S05]  /*ad10*/  BSYNC B0 ;  /* 0x0000000000007941 */ /* 0x000fea0003800000 */
.L_x_1080:
        /* <DEDUP_REMOVED lines=45> */
.L_x_1083:
[----:B------:R-:W-:Y:S05]  /*aff0*/  BSYNC B0 ;  /* 0x0000000000007941 */ /* 0x000fea0003800000 */
.L_x_1082:
        /* <DEDUP_REMOVED lines=45> */
.L_x_1085:
[----:B------:R-:W-:Y:S05]  /*b2d0*/  BSYNC B0 ;  /* 0x0000000000007941 */ /* 0x000fea0003800000 */
.L_x_1084:
        /* <DEDUP_REMOVED lines=45> */
.L_x_1087:
[----:B------:R-:W-:Y:S05]  /*b5b0*/  BSYNC B0 ;  /* 0x0000000000007941 */ /* 0x000fea0003800000 */
.L_x_1086:
        /* <DEDUP_REMOVED lines=45> */
.L_x_1089:
[----:B------:R-:W-:Y:S05]  /*b890*/  BSYNC B0 ;  /* 0x0000000000007941 */ /* 0x000fea0003800000 */
.L_x_1088:
        /* <DEDUP_REMOVED lines=45> */
.L_x_1062:
[----:B------:R-:W-:Y:S01]  /*bb70*/  @P4 IMAD.HI.U32 R3, R0, c[0x0][0x2c8], RZ ;  /* 0x0000b20000034a27 */ /* 0x000fe200078e00ff */
[----:B------:R-:W-:Y:S01]  /*bb80*/  SHF.R.S32.HI R95, RZ, 0x1f, R106 ;  /* 0x0000001fff5f7819 */ /* 0x000fe2000001146a */
[----:B------:R-:W-:Y:S01]  /*bb90*/  BSSY B0, `(.L_x_1090) ;  /* 0x000004c000007945 */ /* 0x000fe20003800000 */
[----:B------:R-:W-:Y:S01]  /*bba0*/  SHF.R.S32.HI R89, RZ, 0x1f, R107 ;  /* 0x0000001fff597819 */ /* 0x000fe2000001146b */
[----:B------:R-:W-:Y:S01]  /*bbb0*/  IMAD.MOV.U32 R5, RZ, RZ, R7 ;  /* 0x000000ffff057224 */ /* 0x000fe200078e0007 */
[----:B------:R-:W-:Y:S01]  /*bbc0*/  @P4 SHF.R.U32.HI R0, RZ, c[0x0][0x2cc], R3 ;  /* 0x0000b300ff004a19 */ /* 0x000fe20000011603 */
[----:B------:R-:W-:Y:S01]  /*bbd0*/  IMAD.MOV.U32 R7, RZ, RZ, R6 ;  /* 0x000000ffff077224 */ /* 0x000fe200078e0006 */
[----:B------:R-:W-:Y:S01]  /*bbe0*/  LEA.HI R96, R95, R106, RZ, 0x3 ;  /* 0x0000006a5f607211 */ /* 0x000fe200078f18ff */
[----:B------:R-:W-:Y:S01]  /*bbf0*/  IMAD.MOV.U32 R6, RZ, RZ, R2 ;  /* 0x000000ffff067224 */ /* 0x000fe200078e0002 */
[----:B------:R-:W-:Y:S01]  /*bc00*/  SHF.R.S32.HI R3, RZ, 0x1f, R0 ;  /* 0x0000001fff037819 */ /* 0x000fe20000011400 */
[----:B------:R-:W-:Y:S01]  /*bc10*/  IMAD.WIDE.U32 R4, R0, c[0x0][0x280], R4 ;  /* 0x0000a00000047a25 */ /* 0x000fe200078e0004 */
[----:B------:R-:W-:Y:S01]  /*bc20*/  LEA.HI R90, R89, R107, RZ, 0x3 ;  /* 0x0000006b595a7211 */ /* 0x000fe200078f18ff */
[----:B------:R-:W-:Y:S01]  /*bc30*/  CS2R R82, SRZ ;  /* 0x0000000000527805 */ /* 0x000fe2000001ff00 */
[----:B------:R-:W-:Y:S01]  /*bc40*/  SHF.R.S32.HI R29, RZ, 0x1f, R102 ;  /* 0x0000001fff1d7819 */ /* 0x000fe20000011466 */
[C---:B------:R-:W-:Y:S01]  /*bc50*/  IMAD R8, R3.reuse, c[0x0][0x280], RZ ;  /* 0x0000a00003087a24 */ /* 0x040fe200078e02ff */
[----:B------:R-:W-:Y:S01]  /*bc60*/  LEA R31, P0, R4, c[0x0][0x270], 0x1 ;  /* 0x00009c00041f7a11 */ /* 0x000fe200078008ff */
[----:B------:R-:W-:Y:S01]  /*bc70*/  IMAD R9, R3, c[0x0][0x290], RZ ;  /* 0x0000a40003097a24 */ /* 0x000fe200078e02ff */
[----:B------:R-:W-:Y:S01]  /*bc80*/  CS2R R42, SRZ ;  /* 0x00000000002a7805 */ /* 0x000fe2000001ff00 */
[C---:B------:R-:W-:Y:S01]  /*bc90*/  IMAD R8, R0.reuse, c[0x0][0x284], R8 ;  /* 0x0000a10000087a24 */ /* 0x040fe200078e0208 */
[----:B------:R-:W-:Y:S01]  /*bca0*/  CS2R R40, SRZ ;  /* 0x0000000000287805 */ /* 0x000fe2000001ff00 */
[----:B------:R-:W-:Y:S01]  /*bcb0*/  IMAD.WIDE.U32 R2, R0, c[0x0][0x290], R6 ;  /* 0x0000a40000027a25 */ /* 0x000fe200078e0006 */
[----:B------:R1:W2:Y:S01]  /*bcc0*/  SHFL.IDX PT, R20, R31, RZ, 0x1c1f ;  /* 0x001c1fff1f147589 */ /* 0x0002a200000e0000 */
        /* <DEDUP_REMOVED lines=10> */
[----:B------:R-:W-:Y:S01]  /*bd70*/  CS2R R38, SRZ ;  /* 0x0000000000267805 */ /* 0x000fe2000001ff00 */
[----:B------:R-:W-:Y:S01]  /*bd80*/  CS2R R36, SRZ ;  /* 0x0000000000247805 */ /* 0x000fe2000001ff00 */
[----:B------:R1:W3:Y:S01]  /*bd90*/  SHFL.IDX PT, R21, R28, RZ, 0x1c1f ;  /* 0x001c1fff1c157589 */ /* 0x0002e200000e0000 */
[----:B------:R-:W-:Y:S01]  /*bda0*/  LEA.HI.X R27, R2, c[0x0][0x28c], R0, 0x1, P1 ;  /* 0x0000a300021b7a11 */ /* 0x000fe200008f0c00 */
[----:B------:R-:W-:Y:S01]  /*bdb0*/  CS2R R10, SRZ ;  /* 0x00000000000a7805 */ /* 0x000fe2000001ff00 */
[----:B------:R-:W-:Y:S01]  /*bdc0*/  CS2R R8, SRZ ;  /* 0x0000000000087805 */ /* 0x000fe2000001ff00 */
[----:B------:R1:W4:Y:S01]  /*bdd0*/  SHFL.IDX PT, R2, R32, RZ, 0x1c1f ;  /* 0x001c1fff20027589 */ /* 0x00032200000e0000 */
[----:B------:R-:W-:Y:S01]  /*bde0*/  CS2R R6, SRZ ;  /* 0x0000000000067805 */ /* 0x000fe2000001ff00 */
[----:B------:R-:W-:Y:S01]  /*bdf0*/  CS2R R4, SRZ ;  /* 0x0000000000047805 */ /* 0x000fe2000001ff00 */
[----:B------:R-:W-:Y:S01]  /*be00*/  SHF.R.S32.HI R88, RZ, 0x3, R96 ;  /* 0x00000003ff587819 */ /* 0x000fe20000011460 */
[----:B------:R1:W1:Y:S01]  /*be10*/  SHFL.IDX PT, R3, R27, RZ, 0x1c1f ;  /* 0x001c1fff1b037589 */ /* 0x00026200000e0000 */
[----:B------:R-:W-:Y:S01]  /*be20*/  SHF.R.S32.HI R85, RZ, 0x3, R90 ;  /* 0x00000003ff557819 */ /* 0x000fe2000001145a */
[----:B------:R-:W-:Y:S05]  /*be30*/  @P0 BRA `(.L_x_1091) ;  /* 0x0000021000000947 */ /* 0x000fea0003800000 */
[----:B------:R-:W-:Y:S01]  /*be40*/  ISETP.GE.AND P0, PT, R102, c[0x0][0x27c], PT ;  /* 0x00009f0066007a0c */ /* 0x000fe20003f06270 */
[----:B------:R-:W-:Y:S01]  /*be50*/  CS2R R18, SRZ ;  /* 0x0000000000127805 */ /* 0x000fe2000001ff00 */
[----:B------:R-:W-:Y:S01]  /*be60*/  ISETP.GE.AND P2, PT, R107, c[0x0][0x27c], PT ;  /* 0x00009f006b007a0c */ /* 0x000fe20003f46270 */
[----:B------:R-:W-:Y:S01]  /*be70*/  CS2R R16, SRZ ;  /* 0x0000000000107805 */ /* 0x000fe2000001ff00 */
[----:B------:R-:W-:Y:S01]  /*be80*/  CS2R R10, SRZ ;  /* 0x00000000000a7805 */ /* 0x000fe2000001ff00 */
[----:B------:R-:W-:Y:S01]  /*be90*/  CS2R R8, SRZ ;  /* 0x0000000000087805 */ /* 0x000fe2000001ff00 */
[----:B------:R-:W-:Y:S01]  /*bea0*/  CS2R R42, SRZ ;  /* 0x00000000002a7805 */ /* 0x000fe2000001ff00 */
[----:B------:R-:W-:-:S06]  /*beb0*/  CS2R R40, SRZ ;  /* 0x0000000000287805 */ /* 0x000fcc000001ff00 */
[C---:B------:R-:W-:Y:S01]  /*bec0*/  @!P0 IMAD.SHL.U32 R4, R102.reuse, 0x2, RZ ;  /* 0x0000000266048824 */ /* 0x040fe200078e00ff */
[----:B------:R-:W-:-:S04]  /*bed0*/  @!P0 SHF.L.U64.HI R0, R102, 0x1, R29 ;  /* 0x0000000166008819 */ /* 0x000fc8000001021d */
[-C--:B--2---:R-:W-:Y:S02]  /*bee0*/  @!P0 IADD3 R24, P1, R20, R4.reuse, RZ ;  /* 0x0000000414188210 */ /* 0x084fe40007f3e0ff */
[----:B----4-:R-:W-:Y:S02]  /*bef0*/  @!P0 IADD3 R22, P3, R2, R4, RZ ;  /* 0x0000000402168210 */ /* 0x010fe40007f7e0ff */
[----:B---3--:R-:W-:Y:S02]  /*bf00*/  @!P0 IADD3.X R25, R21, R0, RZ, P1, !PT ;  /* 0x0000000015198210 */ /* 0x008fe40000ffe4ff */
[----:B------:R-:W-:Y:S01]  /*bf10*/  ISETP.GE.AND P1, PT, R106, c[0x0][0x27c], PT ;  /* 0x00009f006a007a0c */ /* 0x000fe20003f26270 */
[----:B-1----:R-:W-:Y:S01]  /*bf20*/  @!P0 IMAD.X R23, R3, 0x1, R0, P3 ;  /* 0x0000000103178824 */ /* 0x002fe200018e0600 */
[----:B------:R-:W-:-:S05]  /*bf30*/  @!P2 SHF.L.U32 R4, R85, 0x3, RZ ;  /* 0x000000035504a819 */ /* 0x000fca00000006ff */
[----:B------:R-:W-:-:S04]  /*bf40*/  @!P2 IMAD.WIDE R12, R4, 0x2, R20 ;  /* 0x00000002040ca825 */ /* 0x000fc800078e0214 */
[----:B------:R-:W-:Y:S01]  /*bf50*/  @!P2 IMAD.WIDE R6, R4, 0x2, R2 ;  /* 0x000000020406a825 */ /* 0x000fe200078e0202 */
[----:B------:R1:W5:Y:S03]  /*bf60*/  @!P2 LD.E.128 R16, [R12.64] ;  /* 0x000000060c10a980 */ /* 0x000366000c101d00 */
[----:B------:R-:W-:Y:S01]  /*bf70*/  @!P1 IMAD.SHL.U32 R0, R88, 0x8, RZ ;  /* 0x0000000858009824 */ /* 0x000fe200078e00ff */
[----:B------:R2:W5:Y:S03]  /*bf80*/  @!P2 LD.E.128 R8, [R6.64] ;  /* 0x000000060608a980 */ /* 0x000566000c101d00 */
[C---:B------:R-:W-:Y:S01]  /*bf90*/  @!P1 IMAD.WIDE R4, R0.reuse, 0x2, R20 ;  /* 0x0000000200049825 */ /* 0x040fe200078e0214 */
[----:B------:R-:W-:Y:S01]  /*bfa0*/  CS2R R38, SRZ ;  /* 0x0000000000267805 */ /* 0x000fe2000001ff00 */
[----:B------:R-:W-:Y:S01]  /*bfb0*/  CS2R R36, SRZ ;  /* 0x0000000000247805 */ /* 0x000fe2000001ff00 */
[----:B------:R-:W-:Y:S01]  /*bfc0*/  CS2R R14, SRZ ;  /* 0x00000000000e7805 */ /* 0x000fe2000001ff00 */
[----:B------:R-:W-:Y:S01]  /*bfd0*/  @!P1 IMAD.WIDE R2, R0, 0x2, R2 ;  /* 0x0000000200029825 */ /* 0x000fe200078e0202 */
[----:B------:R3:W5:Y:S04]  /*bfe0*/  @!P1 LD.E.128 R40, [R4.64] ;  /* 0x0000000604289980 */ /* 0x000768000c101d00 */
[----:B------:R4:W5:Y:S01]  /*bff0*/  @!P1 LD.E.128 R36, [R2.64] ;  /* 0x0000000602249980 */ /* 0x000962000c101d00 */
[----:B-1----:R-:W-:Y:S01]  /*c000*/  CS2R R12, SRZ ;  /* 0x00000000000c7805 */ /* 0x002fe2000001ff00 */
[----:B--2---:R-:W-:-:S05]  /*c010*/  CS2R R6, SRZ ;  /* 0x0000000000067805 */ /* 0x004fca000001ff00 */
[----:B------:R4:W5:Y:S01]  /*c020*/  @!P0 LD.E.128 R12, [R24.64] ;  /* 0x00000006180c8980 */ /* 0x000962000c101d00 */
[----:B---3--:R-:W-:-:S06]  /*c030*/  CS2R R4, SRZ ;  /* 0x0000000000047805 */ /* 0x008fcc000001ff00 */
[----:B------:R4:W5:Y:S02]  /*c040*/  @!P0 LD.E.128 R4, [R22.64] ;  /* 0x0000000616048980 */ /* 0x000964000c101d00 */
.L_x_1091:
[----:B------:R-:W-:Y:S05]  /*c050*/  BSYNC B0 ;  /* 0x0000000000007941 */ /* 0x000fea0003800000 */
.L_x_1090:
[----:B------:R-:W-:Y:S01]  /*c060*/  IADD3 R0, R26, 0x40, RZ ;  /* 0x000000401a007810 */ /* 0x000fe20007ffe0ff */
[----:B-1--45:R-:W-:Y:S01]  /*c070*/  IMAD.MOV.U32 R3, RZ, RZ, R43 ;  /* 0x000000ffff037224 */ /* 0x032fe200078e002b */
[----:B------:R-:W-:Y:S01]  /*c080*/  MOV R24, R6 ;  /* 0x0000000600187202 */ /* 0x000fe20000000f00 */
[----:B------:R-:W-:Y:S01]  /*c090*/  IMAD.MOV.U32 R2, RZ, RZ, R40 ;  /* 0x000000ffff027224 */ /* 0x000fe200078e0028 */
[----:B------:R-:W-:Y:S01]  /*c0a0*/  ISETP.GE.AND P0, PT, R0, R30, PT ;  /* 0x0000001e0000720c */ /* 0x000fe20003f06270 */
[----:B------:R-:W-:Y:S01]  /*c0b0*/  IMAD.MOV.U32 R0, RZ, RZ, R41 ;  /* 0x000000ffff007224 */ /* 0x000fe200078e0029 */
[----:B---3--:R1:W3:Y:S01]  /*c0c0*/  SHFL.IDX PT, R21, R28, 0x1, 0x1c1f ;  /* 0x003c1f001c157f89 */ /* 0x0082e200000e0000 */
[----:B--2---:R-:W-:Y:S01]  /*c0d0*/  IMAD.MOV.U32 R20, RZ, RZ, R42 ;  /* 0x000000ffff147224 */ /* 0x004fe200078e002a */
        /* <DEDUP_REMOVED lines=35> */
[----:B------:R-:W-:Y:S01]  /*c310*/  CS2R R80, SRZ ;  /* 0x0000000000507805 */ /* 0x000fe2000001ff00 */
[----:B------:R-:W-:Y:S01]  /*c320*/  PRMT R91, R2, 0x7610, R91 ;  /* 0x00007610025b7816 */ /* 0x000fe2000000005b */
[----:B------:R1:W2:Y:S01]  /*c330*/  SHFL.IDX PT, R20, R31, 0x1, 0x1c1f ;  /* 0x003c1f001f147f89 */ /* 0x0002a200000e0000 */
[----:B------:R-:W-:Y:S01]  /*c340*/  PRMT R67, R23, 0x7610, R67 ;  /* 0x0000761017437816 */ /* 0x000fe20000000043 */
[----:B------:R-:W-:Y:S01]  /*c350*/  CS2R R70, SRZ ;  /* 0x0000000000467805 */ /* 0x000fe2000001ff00 */
[----:B------:R-:W-:Y:S01]  /*c360*/  PRMT R47, R0, 0x5410, R22 ;  /* 0x00005410002f7816 */ /* 0x000fe20000000016 */
[----:B------:R1:W4:Y:S01]  /*c370*/  SHFL.IDX PT, R3, R27, 0x1, 0x1c1f ;  /* 0x003c1f001b037f89 */ /* 0x00032200000e0000 */
[----:B------:R-:W-:Y:S01]  /*c380*/  CS2R R68, SRZ ;  /* 0x0000000000447805 */ /* 0x000fe2000001ff00 */
[----:B------:R-:W-:Y:S01]  /*c390*/  CS2R R50, SRZ ;  /* 0x0000000000327805 */ /* 0x000fe2000001ff00 */
[----:B------:R-:W-:Y:S01]  /*c3a0*/  CS2R R48, SRZ ;  /* 0x0000000000307805 */ /* 0x000fe2000001ff00 */
[----:B------:R1:W1:Y:S01]  /*c3b0*/  SHFL.IDX PT, R2, R32, 0x1, 0x1c1f ;  /* 0x003c1f0020027f89 */ /* 0x00026200000e0000 */
[----:B------:R-:W-:Y:S01]  /*c3c0*/  CS2R R78, SRZ ;  /* 0x00000000004e7805 */ /* 0x000fe2000001ff00 */
[----:B------:R-:W-:Y:S01]  /*c3d0*/  CS2R R76, SRZ ;  /* 0x00000000004c7805 */ /* 0x000fe2000001ff00 */
[----:B------:R-:W-:Y:S01]  /*c3e0*/  CS2R R74, SRZ ;  /* 0x00000000004a7805 */ /* 0x000fe2000001ff00 */
[----:B------:R-:W-:Y:S01]  /*c3f0*/  CS2R R72, SRZ ;  /* 0x0000000000487805 */ /* 0x000fe2000001ff00 */
[----:B------:R-:W-:Y:S01]  /*c400*/  CS2R R54, SRZ ;  /* 0x0000000000367805 */ /* 0x000fe2000001ff00 */
[----:B------:R-:W-:Y:S01]  /*c410*/  CS2R R52, SRZ ;  /* 0x0000000000347805 */ /* 0x000fe2000001ff00 */
[----:B------:R-:W-:Y:S05]  /*c420*/  @P0 BRA `(.L_x_1093) ;  /* 0x0000021000000947 */ /* 0x000fea0003800000 */
[----:B---3--:R-:W-:Y:S01]  /*c430*/  ISETP.GE.AND P0, PT, R102, c[0x0][0x27c], PT ;  /* 0x00009f0066007a0c */ /* 0x008fe20003f06270 */
        /* <DEDUP_REMOVED lines=8> */
[----:B------:R-:W-:Y:S02]  /*c4c0*/  @!P0 SHF.L.U64.HI R23, R102, 0x1, R29 ;  /* 0x0000000166178819 */ /* 0x000fe4000001021d */
[----:B------:R-:W-:Y:S02]  /*c4d0*/  @!P2 SHF.L.U32 R26, R85, 0x3, RZ ;  /* 0x00000003551aa819 */ /* 0x000fe400000006ff */
[-C--:B--2---:R-:W-:Y:S02]  /*c4e0*/  @!P0 IADD3 R24, P1, R20, R0.reuse, RZ ;  /* 0x0000000014188210 */ /* 0x084fe40007f3e0ff */
[----:B-1----:R-:W-:Y:S01]  /*c4f0*/  @!P0 IADD3 R22, P3, R2, R0, RZ ;  /* 0x0000000002168210 */ /* 0x002fe20007f7e0ff */
[----:B------:R-:W-:Y:S01]  /*c500*/  @!P2 IMAD.WIDE R28, R26, 0x2, R20 ;  /* 0x000000021a1ca825 */ /* 0x000fe200078e0214 */
[----:B------:R-:W-:Y:S02]  /*c510*/  @!P0 IADD3.X R25, R21, R23, RZ, P1, !PT ;  /* 0x0000001715198210 */ /* 0x000fe40000ffe4ff */
[----:B------:R-:W-:Y:S01]  /*c520*/  ISETP.GE.AND P1, PT, R106, c[0x0][0x27c], PT ;  /* 0x00009f006a007a0c */ /* 0x000fe20003f26270 */
[----:B----4-:R-:W-:Y:S01]  /*c530*/  @!P0 IMAD.X R23, R3, 0x1, R23, P3 ;  /* 0x0000000103178824 */ /* 0x010fe200018e0617 */
[----:B------:R-:W-:Y:S01]  /*c540*/  CS2R R78, SRZ ;  /* 0x00000000004e7805 */ /* 0x000fe2000001ff00 */
[----:B------:R-:W-:Y:S01]  /*c550*/  @!P2 IMAD.WIDE R26, R26, 0x2, R2 ;  /* 0x000000021a1aa825 */ /* 0x000fe200078e0202 */
[----:B------:R-:W-:Y:S01]  /*c560*/  CS2R R76, SRZ ;  /* 0x00000000004c7805 */ /* 0x000fe2000001ff00 */
[----:B------:R-:W-:Y:S01]  /*c570*/  CS2R R50, SRZ ;  /* 0x0000000000327805 */ /* 0x000fe2000001ff00 */
[----:B------:R-:W-:Y:S01]  /*c580*/  CS2R R48, SRZ ;  /* 0x0000000000307805 */ /* 0x000fe2000001ff00 */
[----:B------:R-:W-:Y:S01]  /*c590*/  CS2R R54, SRZ ;  /* 0x0000000000367805 */ /* 0x000fe2000001ff00 */
[----:B------:R-:W-:Y:S01]  /*c5a0*/  CS2R R52, SRZ ;  /* 0x0000000000347805 */ /* 0x000fe2000001ff00 */
[----:B------:R1:W5:Y:S04]  /*c5b0*/  @!P2 LD.E.128 R68, [R28.64] ;  /* 0x000000061c44a980 */ /* 0x000368000c101d00 */
[----:B------:R-:W-:Y:S01]  /*c5c0*/  @!P1 IMAD.SHL.U32 R0, R88, 0x8, RZ ;  /* 0x0000000858009824 */ /* 0x000fe200078e00ff */
[----:B------:R1:W5:Y:S03]  /*c5d0*/  @!P2 LD.E.128 R72, [R26.64] ;  /* 0x000000061a48a980 */ /* 0x000366000c101d00 */
[C---:B------:R-:W-:Y:S01]  /*c5e0*/  @!P1 IMAD.WIDE R20, R0.reuse, 0x2, R20 ;  /* 0x0000000200149825 */ /* 0x040fe200078e0214 */
[----:B------:R1:W5:Y:S03]  /*c5f0*/  @!P0 LD.E.128 R48, [R24.64] ;  /* 0x0000000618308980 */ /* 0x000366000c101d00 */
[----:B------:R-:W-:Y:S01]  /*c600*/  @!P1 IMAD.WIDE R2, R0, 0x2, R2 ;  /* 0x0000000200029825 */ /* 0x000fe200078e0202 */
[----:B------:R1:W5:Y:S04]  /*c610*/  @!P1 LD.E.128 R80, [R20.64] ;  /* 0x0000000614509980 */ /* 0x000368000c101d00 */
[----:B------:R1:W5:Y:S04]  /*c620*/  @!P1 LD.E.128 R76, [R2.64] ;  /* 0x00000006024c9980 */ /* 0x000368000c101d00 */
[----:B------:R1:W5:Y:S02]  /*c630*/  @!P0 LD.E.128 R52, [R22.64] ;  /* 0x0000000616348980 */ /* 0x000364000c101d00 */
.L_x_1093:
[----:B---3--:R-:W-:Y:S05]  /*c640*/  BSYNC B0 ;  /* 0x0000000000007941 */ /* 0x008fea0003800000 */
.L_x_1092:
[----:B-----5:R-:W-:Y:S01]  /*c650*/  IMAD.MOV.U32 R0, RZ, RZ, R82 ;  /* 0x000000ffff007224 */ /* 0x020fe200078e0052 */
[----:B------:R-:W-:-:S04]  /*c660*/  DEPBAR.LE SB0, 0x1 ;  /* 0x000080400000791a */ /* 0x000fc80000000000 */
[----:B-12---:R-:W-:Y:S01]  /*c670*/  IMAD.MOV.U32 R20, RZ, RZ, R83 ;  /* 0x000000ffff147224 */ /* 0x006fe200078e0053 */
[----:B------:R-:W-:Y:S01]  /*c680*/  PRMT R117, R0, 0x7610, R117 ;  /* 0x0000761000757816 */ /* 0x000fe20000000075 */
[----:B----4-:R-:W-:Y:S01]  /*c690*/  IMAD.MOV.U32 R3, RZ, RZ, R80 ;  /* 0x000000ffff037224 */ /* 0x010fe200078e0050 */
[----:B------:R-:W-:Y:S01]  /*c6a0*/  BSSY B1, `(.L_x_1094) ;  /* 0x000016d000017945 */ /* 0x000fe20003800000 */
[----:B------:R-:W-:Y:S02]  /*c6b0*/  IMAD.MOV.U32 R0, RZ, RZ, R70 ;  /* 0x000000ffff007224 */ /* 0x000fe400078e0046 */
[----:B------:R-:W-:Y:S01]  /*c6c0*/  IMAD.MOV.U32 R2, RZ, RZ, R81 ;  /* 0x000000ffff027224 */ /* 0x000fe200078e0051 */
[----:B------:R-:W-:Y:S01]  /*c6d0*/  PRMT R116, R3, 0x5410, R20 ;  /* 0x0000541003747816 */ /* 0x000fe20000000014 */
[----:B------:R-:W-:Y:S01]  /*c6e0*/  IMAD.MOV.U32 R20, RZ, RZ, R71 ;  /* 0x000000ffff147224 */ /* 0x000fe200078e0047 */
[----:B------:R-:W-:Y:S01]  /*c6f0*/  PRMT R113, R0, 0x7610, R113 ;  /* 0x0000761000717816 */ /* 0x000fe20000000071 */
[----:B------:R-:W-:Y:S01]  /*c700*/  IMAD.MOV.U32 R3, RZ, RZ, R68 ;  /* 0x000000ffff037224 */ /* 0x000fe200078e0044 */
[----:B------:R-:W-:-:S02]  /*c710*/  MOV R0, R50 ;  /* 0x0000003200007202 */ /* 0x000fc40000000f00 */
[----:B------:R-:W-:Y:S01]  /*c720*/  PRMT R114, R114, 0x5410, R2 ;  /* 0x0000541072727816 */ /* 0x000fe20000000002 */
[----:B------:R-:W-:Y:S01]  /*c730*/  IMAD.MOV.U32 R2, RZ, RZ, R69 ;  /* 0x000000ffff027224 */ /* 0x000fe200078e0045 */
[----:B------:R-:W-:Y:S01]  /*c740*/  PRMT R112, R3, 0x5410, R20 ;  /* 0x0000541003707816 */ /* 0x000fe20000000014 */
[----:B------:R-:W-:Y:S01]  /*c750*/  IMAD.MOV.U32 R20, RZ, RZ, R51 ;  /* 0x000000ffff147224 */ /* 0x000fe200078e0033 */
[----:B------:R-:W-:Y:S01]  /*c760*/  PRMT R109, R0, 0x7610, R109 ;  /* 0x00007610006d7816 */ /* 0x000fe2000000006d */
[----:B------:R-:W-:Y:S01]  /*c770*/  IMAD.MOV.U32 R3, RZ, RZ, R48 ;  /* 0x000000ffff037224 */ /* 0x000fe200078e0030 */
[----:B------:R-:W-:Y:S01]  /*c780*/  PRMT R110, R110, 0x5410, R2 ;  /* 0x000054106e6e7816 */ /* 0x000fe20000000002 */
[----:B------:R-:W-:Y:S02]  /*c790*/  IMAD.MOV.U32 R0, RZ, RZ, R78 ;  /* 0x000000ffff007224 */ /* 0x000fe400078e004e */
        /* <DEDUP_REMOVED lines=8> */
[----:B------:R-:W-:Y:S01]  /*c820*/  IMAD.IADD R20, R30, 0x1, -R249 ;  /* 0x000000011e147824 */ /* 0x000fe200078e0af9 */
[----:B------:R-:W-:-:S02]  /*c830*/  MOV R3, R76 ;  /* 0x0000004c00037202 */ /* 0x000fc40000000f00 */
[----:B------:R-:W-:Y:S01]  /*c840*/  PRMT R113, R113, 0x5410, R2 ;  /* 0x0000541071717816 */ /* 0x000fe20000000002 */
[----:B------:R-:W-:Y:S01]  /*c850*/  IMAD.MOV.U32 R2, RZ, RZ, R72 ;  /* 0x000000ffff027224 */ /* 0x000fe200078e0048 */
[----:B------:R-:W-:Y:S01]  /*c860*/  IMNMX R87, R20, 0x80, PT ;  /* 0x0000008014577817 */ /* 0x000fe20003800200 */
[----:B------:R-:W-:Y:S01]  /*c870*/  IMAD.MOV.U32 R20, RZ, RZ, R54 ;  /* 0x000000ffff147224 */ /* 0x000fe200078e0036 */
[----:B------:R-:W-:Y:S01]  /*c880*/  PRMT R114, R3, 0x7610, R114 ;  /* 0x0000761003727816 */ /* 0x000fe20000000072 */
[----:B------:R-:W-:Y:S01]  /*c890*/  IMAD.MOV.U32 R3, RZ, RZ, R75 ;  /* 0x000000ffff037224 */ /* 0x000fe200078e004b */
[----:B------:R-:W-:Y:S01]  /*c8a0*/  BAR.SYNC.DEFER_BLOCKING 0x0 ;  /* 0x0000000000007b1d */ /* 0x000fe20000010000 */
[----:B------:R-:W-:Y:S02]  /*c8b0*/  ISETP.GE.AND P0, PT, R239, R87, PT ;  /* 0x00000057ef00720c */ /* 0x000fe40003f06270 */
[----:B------:R-:W-:Y:S02]  /*c8c0*/  PRMT R111, R0, 0x7610, R111 ;  /* 0x00007610006f7816 */ /* 0x000fe4000000006f */
[----:B------:R-:W-:-:S02]  /*c8d0*/  MOV R0, R73 ;  /* 0x0000004900007202 */ /* 0x000fc40000000f00 */
[----:B------:R-:W-:Y:S01]  /*c8e0*/  PRMT R111, R111, 0x5410, R3 ;  /* 0x000054106f6f7816 */ /* 0x000fe20000000003 */
[----:B------:R-:W-:Y:S01]  /*c8f0*/  IMAD.MOV.U32 R3, RZ, RZ, R55 ;  /* 0x000000ffff037224 */ /* 0x000fe200078e0037 */
[----:B------:R-:W-:Y:S01]  /*c900*/  PRMT R110, R2, 0x7610, R110 ;  /* 0x00007610026e7816 */ /* 0x000fe2000000006e */
[----:B------:R-:W-:Y:S01]  /*c910*/  IMAD.MOV.U32 R2, RZ, RZ, R52 ;  /* 0x000000ffff027224 */ /* 0x000fe200078e0034 */
[----:B------:R-:W-:Y:S01]  /*c920*/  PRMT R109, R109, 0x5410, R0 ;  /* 0x000054106d6d7816 */ /* 0x000fe20000000000 */
[----:B------:R-:W-:Y:S01]  /*c930*/  IMAD.MOV.U32 R0, RZ, RZ, R53 ;  /* 0x000000ffff007224 */ /* 0x000fe200078e0035 */
[----:B------:R-:W-:Y:S02]  /*c940*/  PRMT R105, R20, 0x5410, R3 ;  /* 0x0000541014697816 */ /* 0x000fe40000000003 */
[----:B------:R-:W-:Y:S02]  /*c950*/  PRMT R104, R2, 0x7610, R104 ;  /* 0x0000761002687816 */ /* 0x000fe40000000068 */
[----:B------:R-:W-:Y:S01]  /*c960*/  PRMT R101, R0, 0x7610, R101 ;  /* 0x0000761000657816 */ /* 0x000fe20000000065 */
[----:B------:R-:W-:Y:S05]  /*c970*/  @P0 BRA `(.L_x_1095) ;  /* 0x000013f000000947 */ /* 0x000fea0003800000 */
[----:B------:R-:W2:Y:S04]  /*c980*/  LDL R122, [R1+0x14] ;  /* 0x00001400017a7983 */ /* 0x000ea80000100800 */
[----:B------:R-:W1:Y:S01]  /*c990*/  S2R R21, SR_TID.X ;  /* 0x0000000000157919 */ /* 0x000e620000002100 */
[----:B------:R-:W-:Y:S01]  /*c9a0*/  ISETP.GE.AND P0, PT, R102, c[0x0][0x27c], PT ;  /* 0x00009f0066007a0c */ /* 0x000fe20003f06270 */
[----:B------:R-:W-:Y:S01]  /*c9b0*/  BSSY B0, `(.L_x_1096) ;  /* 0x0000069000007945 */ /* 0x000fe20003800000 */
[----:B-1----:R-:W-:-:S04]  /*c9c0*/  SHF.R.S32.HI R2, RZ, 0x1f, R21 ;  /* 0x0000001fff027819 */ /* 0x002fc80000011415 */
[----:B------:R-:W-:-:S04]  /*c9d0*/  LEA.HI R2, R2, R21, RZ, 0x5 ;  /* 0x0000001502027211 */ /* 0x000fc800078f28ff */
[----:B------:R-:W-:-:S05]  /*c9e0*/  SHF.R.S32.HI R2, RZ, 0x5, R2 ;  /* 0x00000005ff027819 */ /* 0x000fca0000011402 */
[----:B------:R-:W-:Y:S01]  /*c9f0*/  IMAD.SHL.U32 R2, R2, 0x200, RZ ;  /* 0x0000020002027824 */ /* 0x000fe200078e00ff */
[----:B--2---:R-:W-:Y:S01]  /*ca00*/  SHF.R.U32.HI R0, RZ, 0x3, R122 ;  /* 0x00000003ff007819 */ /* 0x004fe2000001167a */
[----:B------:R-:W-:Y:S05]  /*ca10*/  @P0 BRA `(.L_x_1097) ;  /* 0x0000062000000947 */ /* 0x000fea0003800000 */
[----:B------:R-:W-:Y:S02]  /*ca20*/  MOV R22, c[0x0][0x27c] ;  /* 0x00009f0000167a02 */ /* 0x000fe40000000f00 */
[----:B------:R-:W-:Y:S02]  /*ca30*/  LOP3.LUT R3, R122, 0x38, R102, 0xf8, !PT ;  /* 0x000000387a037812 */ /* 0x000fe400078ef866 */
[----:B------:R-:W-:Y:S02]  /*ca40*/  LEA.HI R22, R22, R121, RZ, 0x1d ;  /* 0x0000007916167211 */ /* 0x000fe400078fe8ff */
[----:B------:R-:W-:Y:S02]  /*ca50*/  SHF.R.U32.HI R45, RZ, 0x10, R5 ;  /* 0x00000010ff2d7819 */ /* 0x000fe40000011605 */
[----:B------:R-:W-:-:S02]  /*ca60*/  SHF.R.S32.HI R21, RZ, 0x1f, R22 ;  /* 0x0000001fff157819 */ /* 0x000fc40000011416 */
[----:B------:R-:W-:Y:S02]  /*ca70*/  SHF.L.U32 R20, R22, 0x3, RZ ;  /* 0x0000000316147819 */ /* 0x000fe400000006ff */
[----:B------:R-:W-:Y:S02]  /*ca80*/  LEA.HI R22, R21, R22, RZ, 0x3 ;  /* 0x0000001615167211 */ /* 0x000fe400078f18ff */
[----:B------:R-:W-:Y:S02]  /*ca90*/  LOP3.LUT R21, R2, R3, R0, 0xf6, !PT ;  /* 0x0000000302157212 */ /* 0x000fe400078ef600 */
[----:B------:R-:W-:Y:S02]  /*caa0*/  LOP3.LUT R20, R122, 0x38, R20, 0xf8, !PT ;  /* 0x000000387a147812 */ /* 0x000fe400078ef814 */
[----:B------:R-:W-:Y:S02]  /*cab0*/  SHF.L.U32 R3, R22, 0xa, RZ ;  /* 0x0000000a16037819 */ /* 0x000fe400000006ff */
[----:B------:R-:W-:-:S02]  /*cac0*/  LOP3.LUT R24, R20, R0, RZ, 0x3c, !PT ;  /* 0x0000000014187212 */ /* 0x000fc400078e3cff */
[----:B------:R-:W-:Y:S02]  /*cad0*/  LOP3.LUT R3, R3, 0x7fffe000, RZ, 0xc0, !PT ;  /* 0x7fffe00003037812 */ /* 0x000fe400078ec0ff */
[----:B------:R-:W-:Y:S02]  /*cae0*/  LEA R44, R21, 0xc100, 0x1 ;  /* 0x0000c100152c7811 */ /* 0x000fe400078e08ff */
[----:B------:R-:W-:Y:S02]  /*caf0*/  IADD3 R3, R24, R3, R2 ;  /* 0x0000000318037210 */ /* 0x000fe40007ffe002 */
[----:B------:R-:W-:Y:S01]  /*cb00*/  SHF.R.U64 R64, R4, 0x10, R5 ;  /* 0x0000001004407819 */ /* 0x000fe20000001205 */
[----:B------:R-:W1:Y:S01]  /*cb10*/  LDS.128 R20, [R44] ;  /* 0x000000002c147984 */ /* 0x000e620000000c00 */
[----:B------:R-:W-:Y:S01]  /*cb20*/  SHF.L.U32 R35, R3, 0x1, RZ ;  /* 0x0000000103237819 */ /* 0x000fe200000006ff */
[--C-:B------:R-:W-:Y:S01]  /*cb30*/  HADD2.F32 R3, -RZ, R47.reuse.H0_H0 ;  /* 0x2000002fff037230 */ /* 0x100fe20000004100 */
[--C-:B------:R-:W-:Y:S01]  /*cb40*/  SHF.R.U64 R61, R6, 0x10, R7.reuse ;  /* 0x00000010063d7819 */ /* 0x100fe20000001207 */
[----:B------:R-:W-:Y:S01]  /*cb50*/  HADD2.F32 R6, -RZ, R47.H1_H1 ;  /* 0x3000002fff067230 */ /* 0x000fe20000004100 */
[----:B------:R-:W-:Y:S01]  /*cb60*/  SHF.R.U32.HI R56, RZ, 0x10, R7 ;  /* 0x00000010ff387819 */ /* 0x000fe20000011607 */
[----:B------:R-:W2:Y:S01]  /*cb70*/  LDS.128 R24, [R35+0xc100] ;  /* 0x00c1000023187984 */ /* 0x000ea20000000c00 */
[----:B------:R-:W-:-:S02]  /*cb80*/  SHF.R.U32.HI R46, RZ, 0x10, R13 ;  /* 0x00000010ff2e7819 */ /* 0x000fc4000001160d */
[----:B------:R-:W-:Y:S01]  /*cb90*/  SHF.R.U64 R66, R12, 0x10, R13 ;  /* 0x000000100c427819 */ /* 0x000fe2000000120d */
[----:B------:R-:W-:Y:S01]  /*cba0*/  HADD2.F32 R13, -RZ, R57.H0_H0 ;  /* 0x20000039ff0d7230 */ /* 0x000fe20000004100 */
[--C-:B------:R-:W-:Y:S01]  /*cbb0*/  SHF.R.U64 R65, R14, 0x10, R15.reuse ;  /* 0x000000100e417819 */ /* 0x100fe2000000120f */
[----:B------:R-:W-:Y:S01]  /*cbc0*/  HADD2.F32 R86, -RZ, R46.H0_H0 ;  /* 0x2000002eff567230 */ /* 0x000fe20000004100 */
[----:B------:R-:W-:Y:S01]  /*cbd0*/  SHF.R.U32.HI R60, RZ, 0x10, R15 ;  /* 0x00000010ff3c7819 */ /* 0x000fe2000001160f */
[----:B-1----:R-:W-:Y:S02]  /*cbe0*/  HADD2.F32 R34, -RZ, R21.H0_H0 ;  /* 0x20000015ff227230 */ /* 0x002fe40000004100 */
[--C-:B------:R-:W-:Y:S02]  /*cbf0*/  HADD2.F32 R30, -RZ, R22.reuse.H0_H0 ;  /* 0x20000016ff1e7230 */ /* 0x100fe40000004100 */
[----:B------:R-:W-:Y:S01]  /*cc00*/  HADD2.F32 R29, -RZ, R22.H1_H1 ;  /* 0x30000016ff1d7230 */ /* 0x000fe20000004100 */
[----:B------:R-:W-:Y:S01]  /*cc10*/  FMUL.FTZ R12, R34, R3 ;  /* 0x00000003220c7220 */ /* 0x000fe20000410000 */
[----:B--2---:R-:W-:-:S02]  /*cc20*/  HADD2.F32 R5, -RZ, R25.H0_H0 ;  /* 0x20000019ff057230 */ /* 0x004fc40000004100 */
[--C-:B------:R-:W-:Y:S02]  /*cc30*/  HADD2.F32 R7, -RZ, R24.reuse.H0_H0 ;  /* 0x20000018ff077230 */ /* 0x100fe40000004100 */
[----:B------:R-:W-:Y:S01]  /*cc40*/  HADD2.F32 R22, -RZ, R24.H1_H1 ;  /* 0x30000018ff167230 */ /* 0x000fe20000004100 */
[C---:B------:R-:W-:Y:S01]  /*cc50*/  FMUL.FTZ R58, R5.reuse, R3 ;  /* 0x00000003053a7220 */ /* 0x040fe20000410000 */
[----:B------:R-:W-:Y:S01]  /*cc60*/  HADD2.F32 R32, -RZ, R21.H1_H1 ;  /* 0x30000015ff207230 */ /* 0x000fe20000004100 */
[----:B------:R-:W-:Y:S01]  /*cc70*/  FFMA.FTZ R63, R5, R13, R12 ;  /* 0x0000000d053f7223 */ /* 0x000fe2000001000c */
[----:B------:R-:W-:Y:S01]  /*cc80*/  HADD2.F32 R24, -RZ, R45.H0_H0 ;  /* 0x2000002dff187230 */ /* 0x000fe20000004100 */
[----:B------:R-:W-:Y:S01]  /*cc90*/  FMUL.FTZ R47, R7, R6 ;  /* 0x00000006072f7220 */ /* 0x000fe20000410000 */
[--C-:B------:R-:W-:Y:S02]  /*cca0*/  HADD2.F32 R33, -RZ, R20.reuse.H0_H0 ;  /* 0x20000014ff217230 */ /* 0x100fe40000004100 */
[----:B------:R-:W-:Y:S01]  /*ccb0*/  HADD2.F32 R4, -RZ, R25.H1_H1 ;  /* 0x30000019ff047230 */ /* 0x000fe20000004100 */
[----:B------:R-:W-:Y:S01]  /*ccc0*/  FMUL.FTZ R3, R32, R24 ;  /* 0x0000001820037220 */ /* 0x000fe20000410000 */
[----:B------:R-:W-:Y:S01]  /*ccd0*/  HADD2.F32 R12, -RZ, R57.H1_H1 ;  /* 0x30000039ff0c7230 */ /* 0x000fe20000004100 */
[----:B------:R-:W-:Y:S01]  /*cce0*/  FMUL.FTZ R5, R33, R6 ;  /* 0x0000000621057220 */ /* 0x000fe20000410000 */
[----:B------:R-:W-:Y:S01]  /*ccf0*/  HADD2.F32 R28, -RZ, R23.H0_H0 ;  /* 0x20000017ff1c7230 */ /* 0x000fe20000004100 */
[C---:B------:R-:W-:Y:S01]  /*cd00*/  FFMA.FTZ R62, R4.reuse, R86, R3 ;  /* 0x00000056043e7223 */ /* 0x040fe20000010003 */
[----:B------:R-:W-:Y:S01]  /*cd10*/  HADD2.F32 R3, -RZ, R67.H0_H0 ;  /* 0x20000043ff037230 */ /* 0x000fe20000004100 */
[----:B------:R-:W-:Y:S01]  /*cd20*/  FMUL.FTZ R57, R4, R24 ;  /* 0x0000001804397220 */ /* 0x000fe20000410000 */
[----:B------:R-:W-:Y:S01]  /*cd30*/  HADD2.F32 R4, -RZ, R59.H0_H0 ;  /* 0x2000003bff047230 */ /* 0x000fe20000004100 */
[----:B------:R-:W-:Y:S01]  /*cd40*/  FFMA.FTZ R59, R7, R12, R5 ;  /* 0x0000000c073b7223 */ /* 0x000fe20000010005 */
[----:B------:R-:W-:Y:S01]  /*cd50*/  HADD2.F32 R15, -RZ, R27.H0_H0 ;  /* 0x2000001bff0f7230 */ /* 0x000fe20000004100 */
[-C--:B------:R-:W-:Y:S01]  /*cd60*/  FMUL.FTZ R7, R28, R3.reuse ;  /* 0x000000031c077220 */ /* 0x080fe20000410000 */
[----:B------:R-:W-:Y:S01]  /*cd70*/  HADD2.F32 R5, -RZ, R67.H1_H1 ;  /* 0x30000043ff057230 */ /* 0x000fe20000004100 */
[----:B------:R-:W-:Y:S01]  /*cd80*/  FMUL.FTZ R24, R30, R4 ;  /* 0x000000041e187220 */ /* 0x000fe20000410000 */
[----:B------:R-:W-:Y:S01]  /*cd90*/  HADD2.F32 R31, -RZ, R20.H1_H1 ;  /* 0x30000014ff1f7230 */ /* 0x000fe20000004100 */
[----:B------:R-:W-:Y:S01]  /*cda0*/  FMUL.FTZ R25, R15, R3 ;  /* 0x000000030f197220 */ /* 0x000fe20000410000 */
[----:B------:R-:W-:-:S02]  /*cdb0*/  HADD2.F32 R21, -RZ, R26.H0_H0 ;  /* 0x2000001aff157230 */ /* 0x000fc40000004100 */
[----:B------:R-:W-:Y:S02]  /*cdc0*/  HADD2.F32 R20, -RZ, R26.H1_H1 ;  /* 0x3000001aff147230 */ /* 0x000fe40000004100 */
[----:B------:R-:W-:Y:S01]  /*cdd0*/  HADD2.F32 R23, -RZ, R23.H1_H1 ;  /* 0x30000017ff177230 */ /* 0x000fe20000004100 */
[----:B------:R-:W-:Y:S01]  /*cde0*/  FMUL.FTZ R45, R21, R4 ;  /* 0x00000004152d7220 */ /* 0x000fe20000410000 */
[----:B------:R-:W-:Y:S02]  /*cdf0*/  HADD2.F32 R6, -RZ, R84.H0_H0 ;  /* 0x20000054ff067230 */ /* 0x000fe40000004100 */
[----:B------:R-:W-:Y:S02]  /*ce00*/  HADD2.F32 R26, -RZ, R56.H0_H0 ;  /* 0x20000038ff1a7230 */ /* 0x000fe40000004100 */
[----:B------:R-:W-:Y:S01]  /*ce10*/  HADD2.F32 R14, -RZ, R27.H1_H1 ;  /* 0x3000001bff0e7230 */ /* 0x000fe20000004100 */
[----:B------:R-:W-:Y:S01]  /*ce20*/  FFMA.FTZ R27, R15, R5, R7 ;  /* 0x000000050f1b7223 */ /* 0x000fe20000010007 */
[----:B------:R-:W-:Y:S01]  /*ce30*/  HADD2.F32 R7, -RZ, R64.H0_H0 ;  /* 0x20000040ff077230 */ /* 0x000fe20000004100 */
[----:B------:R-:W-:Y:S01]  /*ce40*/  FFMA.FTZ R56, R21, R6, R24 ;  /* 0x0000000615387223 */ /* 0x000fe20000010018 */
[----:B------:R-:W-:Y:S01]  /*ce50*/  HADD2.F32 R67, -RZ, R60.H0_H0 ;  /* 0x2000003cff437230 */ /* 0x000fe20000004100 */
[-C--:B------:R-:W-:Y:S01]  /*ce60*/  FMUL.FTZ R3, R23, R26.reuse ;  /* 0x0000001a17037220 */ /* 0x080fe20000410000 */
[----:B------:R-:W-:Y:S01]  /*ce70*/  HADD2.F32 R21, -RZ, R61.H0_H0 ;  /* 0x2000003dff157230 */ /* 0x000fe20000004100 */
[----:B------:R-:W-:Y:S01]  /*ce80*/  FMUL.FTZ R4, R31, R7 ;  /* 0x000000071f047220 */ /* 0x000fe20000410000 */
[----:B------:R-:W-:Y:S01]  /*ce90*/  HADD2.F32 R60, -RZ, R66.H0_H0 ;  /* 0x20000042ff3c7230 */ /* 0x000fe20000004100 */
[----:B------:R-:W-:-:S02]  /*cea0*/  FMUL.FTZ R15, R14, R26 ;  /* 0x0000001a0e0f7220 */ /* 0x000fc40000410000 */
[----:B------:R-:W-:Y:S01]  /*ceb0*/  FFMA.FTZ R24, R14, R67, R3 ;  /* 0x000000430e187223 */ /* 0x000fe20000010003 */
[----:B------:R-:W-:Y:S01]  /*cec0*/  HADD2.F32 R14, -RZ, R65.H0_H0 ;  /* 0x20000041ff0e7230 */ /* 0x000fe20000004100 */
[----:B------:R-:W-:Y:S02]  /*ced0*/  FMUL.FTZ R3, R29, R21 ;  /* 0x000000151d037220 */ /* 0x000fe40000410000 */
[C---:B------:R-:W-:Y:S02]  /*cee0*/  FFMA.FTZ R26, R22.reuse, R60, R4 ;  /* 0x0000003c161a7223 */ /* 0x040fe40000010004 */
[----:B------:R-:W-:Y:S02]  /*cef0*/  FMUL.FTZ R7, R22, R7 ;  /* 0x0000000716077220 */ /* 0x000fe40000410000 */
[C---:B------:R-:W-:Y:S02]  /*cf00*/  FMUL.FTZ R4, R20.reuse, R21 ;  /* 0x0000001514047220 */ /* 0x040fe40000410000 */
[----:B------:R-:W-:-:S02]  /*cf10*/  FFMA.FTZ R46, R20, R14, R3 ;  /* 0x0000000e142e7223 */ /* 0x000fc40000010003 */
        /* <DEDUP_REMOVED lines=18> */
.L_x_1097:
[----:B------:R-:W-:Y:S05]  /*d040*/  BSYNC B0 ;  /* 0x0000000000007941 */ /* 0x000fea0003800000 */
.L_x_1096:
[----:B------:R-:W-:Y:S01]  /*d050*/  ISETP.GE.AND P0, PT, R107, c[0x0][0x27c], PT ;  /* 0x00009f006b007a0c */ /* 0x000fe20003f06270 */
[----:B------:R-:W-:-:S12]  /*d060*/  BSSY B0, `(.L_x_1098) ;  /* 0x0000068000007945 */ /* 0x000fd80003800000 */
[----:B------:R-:W-:Y:S05]  /*d070*/  @P0 BRA `(.L_x_1099) ;  /* 0x0000066000000947 */ /* 0x000fea0003800000 */
[----:B------:R-:W-:Y:S02]  /*d080*/  MOV R3, c[0x0][0x27c] ;  /* 0x00009f0000037a02 */ /* 0x000fe40000000f00 */
[----:B-1----:R-:W-:Y:S02]  /*d090*/  LEA.HI R4, R89, R107, RZ, 0x6 ;  /* 0x0000006b59047211 */ /* 0x002fe400078f30ff */
        /* <DEDUP_REMOVED lines=14> */
[----:B------:R-:W1:Y:S01]  /*d180*/  LDS.128 R4, [R29] ;  /* 0x000000001d047984 */ /* 0x000e620000000c00 */
[----:B------:R-:W-:Y:S02]  /*d190*/  SHF.R.U32.HI R27, RZ, 0x10, R9 ;  /* 0x00000010ff1b7819 */ /* 0x000fe40000011609 */
[----:B------:R-:W-:-:S02]  /*d1a0*/  IADD3 R3, R12, R3, R2 ;  /* 0x000000030c037210 */ /* 0x000fc40007ffe002 */
[----:B------:R-:W-:Y:S02]  /*d1b0*/  SHF.R.U64 R58, R16, 0x10, R17 ;  /* 0x00000010103a7819 */ /* 0x000fe40000001211 */
[----:B------:R-:W-:Y:S01]  /*d1c0*/  SHF.L.U32 R28, R3, 0x1, RZ ;  /* 0x00000001031c7819 */ /* 0x000fe200000006ff */
[----:B------:R-:W-:Y:S01]  /*d1d0*/  HADD2.F32 R3, -RZ, R84.H1_H1 ;  /* 0x30000054ff037230 */ /* 0x000fe20000004100 */
[--C-:B------:R-:W-:Y:S02]  /*d1e0*/  SHF.R.U64 R57, R18, 0x10, R19.reuse ;  /* 0x0000001012397819 */ /* 0x100fe40000001213 */
[----:B------:R-:W-:Y:S01]  /*d1f0*/  SHF.R.U32.HI R44, RZ, 0x10, R19 ;  /* 0x00000010ff2c7819 */ /* 0x000fe20000011613 */
[----:B------:R-:W2:Y:S01]  /*d200*/  LDS.128 R20, [R28+0xc100] ;  /* 0x00c100001c147984 */ /* 0x000ea20000000c00 */
[----:B------:R-:W-:Y:S02]  /*d210*/  SHF.R.U32.HI R30, RZ, 0x10, R17 ;  /* 0x00000010ff1e7819 */ /* 0x000fe40000011611 */
[----:B------:R-:W-:Y:S01]  /*d220*/  SHF.R.U64 R56, R8, 0x10, R9 ;  /* 0x0000001008387819 */ /* 0x000fe20000001209 */
[----:B------:R-:W-:Y:S01]  /*d230*/  HADD2.F32 R9, -RZ, R91.H1_H1 ;  /* 0x3000005bff097230 */ /* 0x000fe20000004100 */
[--C-:B------:R-:W-:Y:S01]  /*d240*/  SHF.R.U32.HI R32, RZ, 0x10, R11.reuse ;  /* 0x00000010ff207819 */ /* 0x100fe2000001160b */
[----:B------:R-:W-:Y:S01]  /*d250*/  HADD2.F32 R60, -RZ, R30.H0_H0 ;  /* 0x2000001eff3c7230 */ /* 0x000fe20000004100 */
[----:B------:R-:W-:Y:S01]  /*d260*/  SHF.R.U64 R45, R10, 0x10, R11 ;  /* 0x000000100a2d7819 */ /* 0x000fe2000000120b */
[----:B------:R-:W-:-:S02]  /*d270*/  HADD2.F32 R59, -RZ, R44.H0_H0 ;  /* 0x2000002cff3b7230 */ /* 0x000fc40000004100 */
[----:B------:R-:W-:Y:S02]  /*d280*/  HADD2.F32 R44, -RZ, R58.H0_H0 ;  /* 0x2000003aff2c7230 */ /* 0x000fe40000004100 */
[--C-:B-1----:R-:W-:Y:S02]  /*d290*/  HADD2.F32 R25, -RZ, R5.reuse.H0_H0 ;  /* 0x20000005ff197230 */ /* 0x102fe40000004100 */
[----:B------:R-:W-:Y:S02]  /*d2a0*/  HADD2.F32 R19, -RZ, R5.H1_H1 ;  /* 0x30000005ff137230 */ /* 0x000fe40000004100 */
[--C-:B------:R-:W-:Y:S01]  /*d2b0*/  HADD2.F32 R16, -RZ, R7.reuse.H0_H0 ;  /* 0x20000007ff107230 */ /* 0x100fe20000004100 */
[----:B------:R-:W-:Y:S01]  /*d2c0*/  FMUL.FTZ R8, R25, R3 ;  /* 0x0000000319087220 */ /* 0x000fe20000410000 */
[----:B------:R-:W-:Y:S02]  /*d2d0*/  HADD2.F32 R15, -RZ, R7.H1_H1 ;  /* 0x30000007ff0f7230 */ /* 0x000fe40000004100 */
[----:B------:R-:W-:-:S02]  /*d2e0*/  HADD2.F32 R24, -RZ, R4.H0_H0 ;  /* 0x20000004ff187230 */ /* 0x000fc40000004100 */
[----:B------:R-:W-:Y:S02]  /*d2f0*/  HADD2.F32 R26, -RZ, R4.H1_H1 ;  /* 0x30000004ff1a7230 */ /* 0x000fe40000004100 */
[----:B--2---:R-:W-:Y:S02]  /*d300*/  HADD2.F32 R5, -RZ, R21.H0_H0 ;  /* 0x20000015ff057230 */ /* 0x004fe40000004100 */
[--C-:B------:R-:W-:Y:S02]  /*d310*/  HADD2.F32 R7, -RZ, R20.reuse.H0_H0 ;  /* 0x20000014ff077230 */ /* 0x100fe40000004100 */
[----:B------:R-:W-:Y:S01]  /*d320*/  HADD2.F32 R14, -RZ, R20.H1_H1 ;  /* 0x30000014ff0e7230 */ /* 0x000fe20000004100 */
[C---:B------:R-:W-:Y:S01]  /*d330*/  FMUL.FTZ R34, R5.reuse, R3 ;  /* 0x0000000305227220 */ /* 0x040fe20000410000 */
[----:B------:R-:W-:Y:S01]  /*d340*/  HADD2.F32 R20, -RZ, R27.H0_H0 ;  /* 0x2000001bff147230 */ /* 0x000fe20000004100 */
[----:B------:R-:W-:Y:S01]  /*d350*/  FFMA.FTZ R47, R5, R9, R8 ;  /* 0x00000009052f7223 */ /* 0x000fe20000010008 */
[----:B------:R-:W-:-:S02]  /*d360*/  HADD2.F32 R18, -RZ, R6.H0_H0 ;  /* 0x20000006ff127230 */ /* 0x000fc40000004100 */
[----:B------:R-:W-:Y:S01]  /*d370*/  HADD2.F32 R17, -RZ, R6.H1_H1 ;  /* 0x30000006ff117230 */ /* 0x000fe20000004100 */
[----:B------:R-:W-:Y:S01]  /*d380*/  FMUL.FTZ R3, R19, R20 ;  /* 0x0000001413037220 */ /* 0x000fe20000410000 */
[----:B------:R-:W-:Y:S02]  /*d390*/  HADD2.F32 R4, -RZ, R21.H1_H1 ;  /* 0x30000015ff047230 */ /* 0x000fe40000004100 */
[----:B------:R-:W-:Y:S02]  /*d3a0*/  HADD2.F32 R6, -RZ, R91.H0_H0 ;  /* 0x2000005bff067230 */ /* 0x000fe40000004100 */
[----:B------:R-:W-:Y:S01]  /*d3b0*/  HADD2.F32 R8, -RZ, R93.H0_H0 ;  /* 0x2000005dff087230 */ /* 0x000fe20000004100 */
[----:B------:R-:W-:Y:S01]  /*d3c0*/  FFMA.FTZ R46, R4, R60, R3 ;  /* 0x0000003c042e7223 */ /* 0x000fe20000010003 */
[--C-:B------:R-:W-:Y:S01]  /*d3d0*/  HADD2.F32 R3, -RZ, R92.reuse.H1_H1 ;  /* 0x3000005cff037230 */ /* 0x100fe20000004100 */
[----:B------:R-:W-:Y:S01]  /*d3e0*/  FMUL.FTZ R5, R24, R6 ;  /* 0x0000000618057220 */ /* 0x000fe20000410000 */
[----:B------:R-:W-:Y:S01]  /*d3f0*/  HADD2.F32 R11, -RZ, R23.H0_H0 ;  /* 0x20000017ff0b7230 */ /* 0x000fe20000004100 */
[----:B------:R-:W-:Y:S01]  /*d400*/  FMUL.FTZ R33, R4, R20 ;  /* 0x0000001404217220 */ /* 0x000fe20000410000 */
[----:B------:R-:W-:Y:S01]  /*d410*/  HADD2.F32 R4, -RZ, R92.H0_H0 ;  /* 0x2000005cff047230 */ /* 0x000fe20000004100 */
[C---:B------:R-:W-:Y:S01]  /*d420*/  FFMA.FTZ R35, R7.reuse, R8, R5 ;  /* 0x0000000807237223 */ /* 0x040fe20000010005 */
[----:B------:R-:W-:Y:S01]  /*d430*/  HADD2.F32 R5, -RZ, R93.H1_H1 ;  /* 0x3000005dff057230 */ /* 0x000fe20000004100 */
[----:B------:R-:W-:Y:S01]  /*d440*/  FMUL.FTZ R31, R7, R6 ;  /* 0x00000006071f7220 */ /* 0x000fe20000410000 */
[--C-:B------:R-:W-:Y:S01]  /*d450*/  HADD2.F32 R13, -RZ, R22.reuse.H0_H0 ;  /* 0x20000016ff0d7230 */ /* 0x100fe20000004100 */
[-C--:B------:R-:W-:Y:S01]  /*d460*/  FMUL.FTZ R7, R16, R3.reuse ;  /* 0x0000000310077220 */ /* 0x080fe20000410000 */
[----:B------:R-:W-:Y:S01]  /*d470*/  HADD2.F32 R12, -RZ, R22.H1_H1 ;  /* 0x30000016ff0c7230 */ /* 0x000fe20000004100 */
[-C--:B------:R-:W-:Y:S01]  /*d480*/  FMUL.FTZ R20, R18, R4.reuse ;  /* 0x0000000412147220 */ /* 0x080fe20000410000 */
[----:B------:R-:W-:Y:S01]  /*d490*/  HADD2.F32 R6, -RZ, R94.H0_H0 ;  /* 0x2000005eff067230 */ /* 0x000fe20000004100 */
[----:B------:R-:W-:Y:S01]  /*d4a0*/  FMUL.FTZ R21, R11, R3 ;  /* 0x000000030b157220 */ /* 0x000fe20000410000 */
[----:B------:R-:W-:Y:S01]  /*d4b0*/  HADD2.F32 R22, -RZ, R32.H0_H0 ;  /* 0x20000020ff167230 */ /* 0x000fe20000004100 */
[----:B------:R-:W-:Y:S01]  /*d4c0*/  FMUL.FTZ R27, R13, R4 ;  /* 0x000000040d1b7220 */ /* 0x000fe20000410000 */
[----:B------:R-:W-:Y:S01]  /*d4d0*/  HADD2.F32 R10, -RZ, R23.H1_H1 ;  /* 0x30000017ff0a7230 */ /* 0x000fe20000004100 */
[----:B------:R-:W-:Y:S01]  /*d4e0*/  FFMA.FTZ R23, R11, R5, R7 ;  /* 0x000000050b177223 */ /* 0x000fe20000010007 */
[----:B------:R-:W-:Y:S01]  /*d4f0*/  HADD2.F32 R7, -RZ, R56.H0_H0 ;  /* 0x20000038ff077230 */ /* 0x000fe20000004100 */
[----:B------:R-:W-:Y:S01]  /*d500*/  FFMA.FTZ R32, R13, R6, R20 ;  /* 0x000000060d207223 */ /* 0x000fe20000010014 */
[----:B------:R-:W-:Y:S01]  /*d510*/  HADD2.F32 R13, -RZ, R45.H0_H0 ;  /* 0x2000002dff0d7230 */ /* 0x000fe20000004100 */
[----:B------:R-:W-:-:S02]  /*d520*/  FMUL.FTZ R3, R15, R22 ;  /* 0x000000160f037220 */ /* 0x000fc40000410000 */
[----:B------:R-:W-:Y:S02]  /*d530*/  FMUL.FTZ R4, R26, R7 ;  /* 0x000000071a047220 */ /* 0x000fe40000410000 */
[C---:B------:R-:W-:Y:S02]  /*d540*/  FMUL.FTZ R11, R10.reuse, R22 ;  /* 0x000000160a0b7220 */ /* 0x040fe40000410000 */
[----:B------:R-:W-:Y:S01]  /*d550*/  FFMA.FTZ R20, R10, R59, R3 ;  /* 0x0000003b0a147223 */ /* 0x000fe20000010003 */
[----:B------:R-:W-:Y:S01]  /*d560*/  HADD2.F32 R10, -RZ, R57.H0_H0 ;  /* 0x20000039ff0a7230 */ /* 0x000fe20000004100 */
[----:B------:R-:W-:Y:S02]  /*d570*/  FMUL.FTZ R3, R17, R13 ;  /* 0x0000000d11037220 */ /* 0x000fe40000410000 */
[C---:B------:R-:W-:Y:S02]  /*d580*/  FFMA.FTZ R22, R14.reuse, R44, R4 ;  /* 0x0000002c0e167223 */ /* 0x040fe40000010004 */
[----:B------:R-:W-:-:S02]  /*d590*/  FMUL.FTZ R7, R14, R7 ;  /* 0x000000070e077220 */ /* 0x000fc40000410000 */
[C---:B------:R-:W-:Y:S02]  /*d5a0*/  FMUL.FTZ R4, R12.reuse, R13 ;  /* 0x0000000d0c047220 */ /* 0x040fe40000410000 */
[----:B------:R-:W-:Y:S02]  /*d5b0*/  FFMA.FTZ R30, R12, R10, R3 ;  /* 0x0000000a0c1e7223 */ /* 0x000fe40000010003 */
[----:B------:R-:W-:Y:S02]  /*d5c0*/  FFMA.FTZ R14, R25, R9, -R34 ;  /* 0x00000009190e7223 */ /* 0x000fe40000010822 */
        /* <DEDUP_REMOVED lines=17> */
.L_x_1099:
[----:B------:R-:W-:Y:S05]  /*d6e0*/  BSYNC B0 ;  /* 0x0000000000007941 */ /* 0x000fea0003800000 */
.L_x_1098:
[----:B------:R-:W-:-:S13]  /*d6f0*/  ISETP.GE.AND P0, PT, R106, c[0x0][0x27c], PT ;  /* 0x00009f006a007a0c */ /* 0x000fda0003f06270 */
        /* <DEDUP_REMOVED lines=20> */
[----:B------:R-:W-:Y:S02]  /*d840*/  SHF.R.U32.HI R0, RZ, 0x10, R37 ;  /* 0x00000010ff007819 */ /* 0x000fe40000011625 */
[----:B------:R-:W-:Y:S01]  /*d850*/  SHF.L.U32 R24, R2, 0x1, RZ ;  /* 0x0000000102187819 */ /* 0x000fe200000006ff */
[----:B------:R-:W-:Y:S01]  /*d860*/  HADD2.F32 R2, -RZ, R94.H1_H1 ;  /* 0x3000005eff027230 */ /* 0x000fe20000004100 */
[----:B------:R-:W-:Y:S01]  /*d870*/  SHF.R.U32.HI R22, RZ, 0x10, R39 ;  /* 0x00000010ff167819 */ /* 0x000fe20000011627 */
[----:B------:R-:W-:Y:S01]  /*d880*/  HADD2.F32 R25, -RZ, R0.H0_H0 ;  /* 0x20000000ff197230 */ /* 0x000fe20000004100 */
[----:B------:R-:W-:Y:S01]  /*d890*/  SHF.R.U64 R31, R36, 0x10, R37 ;  /* 0x00000010241f7819 */ /* 0x000fe20000001225 */
[----:B------:R-:W2:Y:S01]  /*d8a0*/  LDS.128 R8, [R24+0xc100] ;  /* 0x00c1000018087984 */ /* 0x000ea20000000c00 */
[----:B------:R-:W-:Y:S01]  /*d8b0*/  HADD2.F32 R0, -RZ, R97.H0_H0 ;  /* 0x20000061ff007230 */ /* 0x000fe20000004100 */
[----:B------:R-:W-:Y:S01]  /*d8c0*/  SHF.R.U64 R40, R40, 0x10, R41 ;  /* 0x0000001028287819 */ /* 0x000fe20000001229 */
[----:B------:R-:W-:Y:S01]  /*d8d0*/  HADD2.F32 R41, -RZ, R21.H0_H0 ;  /* 0x20000015ff297230 */ /* 0x000fe20000004100 */
[----:B------:R-:W-:Y:S01]  /*d8e0*/  SHF.R.U32.HI R23, RZ, 0x10, R43 ;  /* 0x00000010ff177819 */ /* 0x000fe2000001162b */
[----:B------:R-:W-:Y:S01]  /*d8f0*/  HADD2.F32 R22, -RZ, R22.H0_H0 ;  /* 0x20000016ff167230 */ /* 0x000fe20000004100 */
[----:B------:R-:W-:Y:S01]  /*d900*/  SHF.R.U64 R26, R38, 0x10, R39 ;  /* 0x00000010261a7819 */ /* 0x000fe20000001227 */
[----:B------:R-:W-:Y:S01]  /*d910*/  HADD2.F32 R38, -RZ, R40.H0_H0 ;  /* 0x20000028ff267230 */ /* 0x000fe20000004100 */
[----:B------:R-:W-:Y:S01]  /*d920*/  SHF.R.U64 R37, R42, 0x10, R43 ;  /* 0x000000102a257819 */ /* 0x000fe2000000122b */
[----:B------:R-:W-:-:S04]  /*d930*/  HADD2.F32 R39, -RZ, R23.H0_H0 ;  /* 0x20000017ff277230 */ /* 0x000fc80000004100 */
[----:B------:R-:W-:Y:S02]  /*d940*/  HADD2.F32 R37, -RZ, R37.H0_H0 ;  /* 0x20000025ff257230 */ /* 0x000fe40000004100 */
[--C-:B-1----:R-:W-:Y:S02]  /*d950*/  HADD2.F32 R20, -RZ, R5.reuse.H0_H0 ;  /* 0x20000005ff147230 */ /* 0x102fe40000004100 */
[----:B------:R-:W-:Y:S02]  /*d960*/  HADD2.F32 R19, -RZ, R5.H1_H1 ;  /* 0x30000005ff137230 */ /* 0x000fe40000004100 */
[--C-:B------:R-:W-:Y:S02]  /*d970*/  HADD2.F32 R17, -RZ, R4.reuse.H0_H0 ;  /* 0x20000004ff117230 */ /* 0x100fe40000004100 */
[----:B------:R-:W-:Y:S02]  /*d980*/  HADD2.F32 R15, -RZ, R4.H1_H1 ;  /* 0x30000004ff0f7230 */ /* 0x000fe40000004100 */
[----:B------:R-:W-:-:S02]  /*d990*/  HADD2.F32 R18, -RZ, R7.H0_H0 ;  /* 0x20000007ff127230 */ /* 0x000fc40000004100 */
[----:B------:R-:W-:Y:S02]  /*d9a0*/  HADD2.F32 R16, -RZ, R7.H1_H1 ;  /* 0x30000007ff107230 */ /* 0x000fe40000004100 */
[--C-:B--2---:R-:W-:Y:S02]  /*d9b0*/  HADD2.F32 R5, -RZ, R9.reuse.H0_H0 ;  /* 0x20000009ff057230 */ /* 0x104fe40000004100 */
[----:B------:R-:W-:Y:S02]  /*d9c0*/  HADD2.F32 R4, -RZ, R9.H1_H1 ;  /* 0x30000009ff047230 */ /* 0x000fe40000004100 */
[--C-:B------:R-:W-:Y:S01]  /*d9d0*/  HADD2.F32 R14, -RZ, R6.reuse.H0_H0 ;  /* 0x20000006ff0e7230 */ /* 0x100fe20000004100 */
[----:B------:R-:W-:Y:S01]  /*d9e0*/  FMUL.FTZ R34, R5, R2 ;  /* 0x0000000205227220 */ /* 0x000fe20000410000 */
[----:B------:R-:W-:Y:S01]  /*d9f0*/  HADD2.F32 R13, -RZ, R6.H1_H1 ;  /* 0x30000006ff0d7230 */ /* 0x000fe20000004100 */
[----:B------:R-:W-:Y:S01]  /*da00*/  FMUL.FTZ R32, R4, R25 ;  /* 0x0000001904207220 */ /* 0x000fe20000410000 */
[----:B------:R-:W-:-:S02]  /*da10*/  HADD2.F32 R12, -RZ, R8.H0_H0 ;  /* 0x20000008ff0c7230 */ /* 0x000fc40000004100 */
[----:B------:R-:W-:Y:S02]  /*da20*/  HADD2.F32 R9, -RZ, R8.H1_H1 ;  /* 0x30000008ff097230 */ /* 0x000fe40000004100 */
[--C-:B------:R-:W-:Y:S02]  /*da30*/  HADD2.F32 R8, -RZ, R10.reuse.H0_H0 ;  /* 0x2000000aff087230 */ /* 0x100fe40000004100 */
[----:B------:R-:W-:Y:S01]  /*da40*/  HADD2.F32 R7, -RZ, R10.H1_H1 ;  /* 0x3000000aff077230 */ /* 0x000fe20000004100 */
[----:B------:R-:W-:Y:S01]  /*da50*/  FMUL.FTZ R10, R20, R2 ;  /* 0x00000002140a7220 */ /* 0x000fe20000410000 */
[----:B------:R-:W-:Y:S01]  /*da60*/  HADD2.F32 R6, -RZ, R97.H1_H1 ;  /* 0x30000061ff067230 */ /* 0x000fe20000004100 */
[----:B------:R-:W-:Y:S01]  /*da70*/  FMUL.FTZ R2, R18, R0 ;  /* 0x0000000012027220 */ /* 0x000fe20000410000 */
[--C-:B------:R-:W-:Y:S02]  /*da80*/  HADD2.F32 R3, -RZ, R11.reuse.H0_H0 ;  /* 0x2000000bff037230 */ /* 0x100fe40000004100 */
[----:B------:R-:W-:Y:S01]  /*da90*/  HADD2.F32 R11, -RZ, R11.H1_H1 ;  /* 0x3000000bff0b7230 */ /* 0x000fe20000004100 */
[----:B------:R-:W-:Y:S01]  /*daa0*/  FFMA.FTZ R36, R5, R6, R10 ;  /* 0x0000000605247223 */ /* 0x000fe2000001000a */
[----:B------:R-:W-:Y:S01]  /*dab0*/  HADD2.F32 R5, -RZ, R99.H0_H0 ;  /* 0x20000063ff057230 */ /* 0x000fe20000004100 */
[----:B------:R-:W-:Y:S01]  /*dac0*/  FMUL.FTZ R28, R3, R0 ;  /* 0x00000000031c7220 */ /* 0x000fe20000410000 */
[----:B------:R-:W-:Y:S01]  /*dad0*/  HADD2.F32 R0, -RZ, R98.H0_H0 ;  /* 0x20000062ff007230 */ /* 0x000fe20000004100 */
[----:B------:R-:W-:-:S02]  /*dae0*/  FMUL.FTZ R10, R19, R25 ;  /* 0x00000019130a7220 */ /* 0x000fc40000410000 */
[----:B------:R-:W-:Y:S01]  /*daf0*/  FFMA.FTZ R33, R3, R5, R2 ;  /* 0x0000000503217223 */ /* 0x000fe20000010002 */
[----:B------:R-:W-:Y:S01]  /*db00*/  HADD2.F32 R3, -RZ, R99.H1_H1 ;  /* 0x30000063ff037230 */ /* 0x000fe20000004100 */
[----:B------:R-:W-:Y:S01]  /*db10*/  FFMA.FTZ R35, R4, R41, R10 ;  /* 0x0000002904237223 */ /* 0x000fe2000001000a */
[----:B------:R-:W-:Y:S01]  /*db20*/  HADD2.F32 R2, -RZ, R98.H1_H1 ;  /* 0x30000062ff027230 */ /* 0x000fe20000004100 */
[----:B------:R-:W-:Y:S02]  /*db30*/  FMUL.FTZ R4, R16, R22 ;  /* 0x0000001610047220 */ /* 0x000fe40000410000 */
[-C--:B------:R-:W-:Y:S02]  /*db40*/  FMUL.FTZ R10, R17, R0.reuse ;  /* 0x00000000110a7220 */ /* 0x080fe40000410000 */
[----:B------:R-:W-:Y:S01]  /*db50*/  FMUL.FTZ R23, R12, R0 ;  /* 0x000000000c177220 */ /* 0x000fe20000410000 */
[----:B------:R-:W-:Y:S01]  /*db60*/  HADD2.F32 R0, -RZ, R101.H1_H1 ;  /* 0x30000065ff007230 */ /* 0x000fe20000004100 */
        /* <DEDUP_REMOVED lines=32> */
.L_x_1095:
[----:B------:R-:W-:Y:S05]  /*dd70*/  BSYNC B1 ;  /* 0x0000000000017941 */ /* 0x000fea0003800000 */
.L_x_1094:
[----:B------:R-:W-:-:S04]  /*dd80*/  IADD3 R0, R239, 0x40, RZ ;  /* 0x00000040ef007810 */ /* 0x000fc80007ffe0ff */
[----:B------:R-:W-:-:S13]  /*dd90*/  ISETP.GE.AND P0, PT, R0, R87, PT ;  /* 0x000000570000720c */ /* 0x000fda0003f06270 */
[----:B------:R-:W-:Y:S05]  /*dda0*/  @P0 BRA `(.L_x_1079) ;  /* 0x0000140000000947 */ /* 0x000fea0003800000 */
[----:B------:R2:W5:Y:S01]  /*ddb0*/  LDL R42, [R1+0x40] ;  /* 0x00004000012a7983 */ /* 0x0005620000100800 */
[----:B------:R-:W-:Y:S01]  /*ddc0*/  ISETP.GE.AND P0, PT, R102, c[0x0][0x27c], PT ;  /* 0x00009f0066007a0c */ /* 0x000fe20003f06270 */
[----:B------:R-:W-:Y:S01]  /*ddd0*/  BSSY B0, `(.L_x_1100) ;  /* 0x000006b000007945 */ /* 0x000fe20003800000 */
[C---:B------:R-:W-:Y:S02]  /*dde0*/  IADD3 R43, R239.reuse, 0x40, RZ ;  /* 0x00000040ef2b7810 */ /* 0x040fe40007ffe0ff */
[----:B-1----:R-:W-:-:S03]  /*ddf0*/  IADD3 R44, R239, 0x40, RZ ;  /* 0x00000040ef2c7810 */ /* 0x002fc60007ffe0ff */
[----:B------:R-:W-:Y:S02]  /*de00*/  IMAD.SHL.U32 R43, R43, 0x40, RZ ;  /* 0x000000402b2b7824 */ /* 0x000fe400078e00ff */
[----:B------:R-:W-:-:S03]  /*de10*/  IMAD.SHL.U32 R44, R44, 0x40, RZ ;  /* 0x000000402c2c7824 */ /* 0x000fc600078e00ff */
[----:B------:R-:W-:Y:S02]  /*de20*/  LOP3.LUT R43, R43, 0x1c0, RZ, 0xc0, !PT ;  /* 0x000001c02b2b7812 */ /* 0x000fe400078ec0ff */
[----:B------:R-:W-:Y:S02]  /*de30*/  LOP3.LUT R44, R44, 0x1c0, RZ, 0xc0, !PT ;  /* 0x000001c02c2c7812 */ /* 0x000fe400078ec0ff */
[----:B------:R-:W-:Y:S01]  /*de40*/  SHF.R.U32.HI R43, RZ, 0x3, R43 ;  /* 0x00000003ff2b7819 */ /* 0x000fe2000001162b */
[----:B------:R-:W-:Y:S05]  /*de50*/  @P0 BRA `(.L_x_1101) ;  /* 0x0000062000000947 */ /* 0x000fea0003800000 */
[----:B------:R-:W-:Y:S02]  /*de60*/  MOV R3, c[0x0][0x27c] ;  /* 0x00009f0000037a02 */ /* 0x000fe40000000f00 */
[----:B------:R-:W-:Y:S02]  /*de70*/  LOP3.LUT R0, R44, 0x38, R102, 0xf8, !PT ;  /* 0x000000382c007812 */ /* 0x000fe400078ef866 */
[----:B------:R-:W-:Y:S02]  /*de80*/  LEA.HI R3, R3, R121, RZ, 0x1d ;  /* 0x0000007903037211 */ /* 0x000fe400078fe8ff */
[----:B------:R-:W-:-:S02]  /*de90*/  SHF.R.U32.HI R22, RZ, 0x10, R53 ;  /* 0x00000010ff167819 */ /* 0x000fc40000011635 */
[----:B------:R-:W-:Y:S02]  /*dea0*/  SHF.R.S32.HI R4, RZ, 0x1f, R3 ;  /* 0x0000001fff047819 */ /* 0x000fe40000011403 */
[----:B------:R-:W-:Y:S02]  /*deb0*/  SHF.L.U32 R2, R3, 0x3, RZ ;  /* 0x0000000303027819 */ /* 0x000fe400000006ff */
[----:B------:R-:W-:Y:S02]  /*dec0*/  LEA.HI R4, R4, R3, RZ, 0x3 ;  /* 0x0000000304047211 */ /* 0x000fe400078f18ff */
[----:B-----5:R-:W-:Y:S02]  /*ded0*/  LOP3.LUT R3, R42, R0, R43, 0xf6, !PT ;  /* 0x000000002a037212 */ /* 0x020fe400078ef62b */
[----:B------:R-:W-:Y:S02]  /*dee0*/  LOP3.LUT R2, R44, 0x38, R2, 0xf8, !PT ;  /* 0x000000382c027812 */ /* 0x000fe400078ef802 */
[----:B------:R-:W-:-:S02]  /*def0*/  SHF.L.U32 R0, R4, 0xa, RZ ;  /* 0x0000000a04007819 */ /* 0x000fc400000006ff */
[----:B------:R-:W-:Y:S02]  /*df00*/  LOP3.LUT R2, R2, R43, RZ, 0x3c, !PT ;  /* 0x0000002b02027212 */ /* 0x000fe400078e3cff */
[----:B------:R-:W-:Y:S02]  /*df10*/  LOP3.LUT R0, R0, 0x7fffe000, RZ, 0xc0, !PT ;  /* 0x7fffe00000007812 */ /* 0x000fe400078ec0ff */
[----:B------:R-:W-:Y:S02]  /*df20*/  LEA R25, R3, 0xc100, 0x1 ;  /* 0x0000c10003197811 */ /* 0x000fe400078e08ff */
[----:B------:R-:W-:Y:S02]  /*df30*/  IADD3 R0, R2, R0, R42 ;  /* 0x0000000002007210 */ /* 0x000fe40007ffe02a */
[----:B------:R-:W-:Y:S01]  /*df40*/  SHF.R.U32.HI R23, RZ, 0x10, R49 ;  /* 0x00000010ff177819 */ /* 0x000fe20000011631 */
[----:B------:R-:W1:Y:S01]  /*df50*/  LDS.128 R4, [R25] ;  /* 0x0000000019047984 */ /* 0x000e620000000c00 */
[----:B------:R-:W-:Y:S01]  /*df60*/  SHF.L.U32 R24, R0, 0x1, RZ ;  /* 0x0000000100187819 */ /* 0x000fe200000006ff */
[----:B------:R-:W-:Y:S01]  /*df70*/  HADD2.F32 R0, -RZ, R101.H0_H0 ;  /* 0x20000065ff007230 */ /* 0x000fe20000004100 */
[----:B------:R-:W-:Y:S01]  /*df80*/  SHF.R.U32.HI R26, RZ, 0x10, R55 ;  /* 0x00000010ff1a7819 */ /* 0x000fe20000011637 */
[----:B------:R-:W-:Y:S01]  /*df90*/  HADD2.F32 R41, -RZ, R23.H0_H0 ;  /* 0x20000017ff297230 */ /* 0x000fe20000004100 */
[----:B------:R-:W-:Y:S01]  /*dfa0*/  SHF.R.U64 R37, R52, 0x10, R53 ;  /* 0x0000001034257819 */ /* 0x000fe20000001235 */
[----:B------:R-:W3:Y:S01]  /*dfb0*/  LDS.128 R8, [R24+0xc100] ;  /* 0x00c1000018087984 */ /* 0x000ee20000000c00 */
[----:B------:R-:W-:-:S02]  /*dfc0*/  SHF.R.U32.HI R28, RZ, 0x10, R51 ;  /* 0x00000010ff1c7819 */ /* 0x000fc40000011633 */
[----:B------:R-:W-:Y:S02]  /*dfd0*/  SHF.R.U64 R39, R48, 0x10, R49 ;  /* 0x0000001030277819 */ /* 0x000fe40000001231 */
[----:B------:R-:W-:Y:S01]  /*dfe0*/  SHF.R.U64 R32, R54, 0x10, R55 ;  /* 0x0000001036207819 */ /* 0x000fe20000001237 */
[----:B------:R-:W-:Y:S01]  /*dff0*/  HADD2.F32 R40, -RZ, R28.H0_H0 ;  /* 0x2000001cff287230 */ /* 0x000fe20000004100 */
[----:B------:R-:W-:Y:S01]  /*e000*/  SHF.R.U64 R38, R50, 0x10, R51 ;  /* 0x0000001032267819 */ /* 0x000fe20000001233 */
[----:B------:R-:W-:Y:S02]  /*e010*/  HADD2.F32 R39, -RZ, R39.H0_H0 ;  /* 0x20000027ff277230 */ /* 0x000fe40000004100 */
[----:B-1----:R-:W-:Y:S02]  /*e020*/  HADD2.F32 R20, -RZ, R5.H0_H0 ;  /* 0x20000005ff147230 */ /* 0x002fe40000004100 */
[--C-:B------:R-:W-:Y:S02]  /*e030*/  HADD2.F32 R15, -RZ, R7.reuse.H0_H0 ;  /* 0x20000007ff0f7230 */ /* 0x100fe40000004100 */
[----:B------:R-:W-:-:S02]  /*e040*/  HADD2.F32 R14, -RZ, R7.H1_H1 ;  /* 0x30000007ff0e7230 */ /* 0x000fc40000004100 */
[--C-:B---3--:R-:W-:Y:S02]  /*e050*/  HADD2.F32 R3, -RZ, R9.reuse.H0_H0 ;  /* 0x20000009ff037230 */ /* 0x108fe40000004100 */
[----:B------:R-:W-:Y:S02]  /*e060*/  HADD2.F32 R2, -RZ, R9.H1_H1 ;  /* 0x30000009ff027230 */ /* 0x000fe40000004100 */
[--C-:B------:R-:W-:Y:S01]  /*e070*/  HADD2.F32 R9, -RZ, R8.reuse.H0_H0 ;  /* 0x20000008ff097230 */ /* 0x100fe20000004100 */
[----:B------:R-:W-:Y:S01]  /*e080*/  FMUL.FTZ R31, R3, R0 ;  /* 0x00000000031f7220 */ /* 0x000fe20000410000 */
[----:B------:R-:W-:Y:S02]  /*e090*/  HADD2.F32 R13, -RZ, R8.H1_H1 ;  /* 0x30000008ff0d7230 */ /* 0x000fe40000004100 */
[--C-:B------:R-:W-:Y:S02]  /*e0a0*/  HADD2.F32 R8, -RZ, R11.reuse.H0_H0 ;  /* 0x2000000bff087230 */ /* 0x100fe40000004100 */
[----:B------:R-:W-:-:S02]  /*e0b0*/  HADD2.F32 R7, -RZ, R11.H1_H1 ;  /* 0x3000000bff077230 */ /* 0x000fc40000004100 */
[----:B------:R-:W-:Y:S01]  /*e0c0*/  HADD2.F32 R18, -RZ, R5.H1_H1 ;  /* 0x30000005ff127230 */ /* 0x000fe20000004100 */
[----:B------:R-:W-:Y:S01]  /*e0d0*/  FMUL.FTZ R5, R20, R0 ;  /* 0x0000000014057220 */ /* 0x000fe20000410000 */
[----:B------:R-:W-:Y:S02]  /*e0e0*/  HADD2.F32 R11, -RZ, R22.H0_H0 ;  /* 0x20000016ff0b7230 */ /* 0x000fe40000004100 */
[--C-:B------:R-:W-:Y:S02]  /*e0f0*/  HADD2.F32 R17, -RZ, R6.reuse.H0_H0 ;  /* 0x20000006ff117230 */ /* 0x100fe40000004100 */
[----:B------:R-:W-:Y:S01]  /*e100*/  HADD2.F32 R16, -RZ, R6.H1_H1 ;  /* 0x30000006ff107230 */ /* 0x000fe20000004100 */
[-C--:B------:R-:W-:Y:S01]  /*e110*/  FMUL.FTZ R0, R18, R11.reuse ;  /* 0x0000000b12007220 */ /* 0x080fe20000410000 */
[----:B------:R-:W-:Y:S01]  /*e120*/  HADD2.F32 R6, -RZ, R104.H1_H1 ;  /* 0x30000068ff067230 */ /* 0x000fe20000004100 */
[C---:B------:R-:W-:Y:S01]  /*e130*/  FMUL.FTZ R30, R2.reuse, R11 ;  /* 0x0000000b021e7220 */ /* 0x040fe20000410000 */
[--C-:B------:R-:W-:Y:S01]  /*e140*/  HADD2.F32 R19, -RZ, R4.reuse.H0_H0 ;  /* 0x20000004ff137230 */ /* 0x100fe20000004100 */
[----:B------:R-:W-:Y:S01]  /*e150*/  FFMA.FTZ R35, R2, R41, R0 ;  /* 0x0000002902237223 */ /* 0x000fe20000010000 */
[----:B------:R-:W-:Y:S01]  /*e160*/  HADD2.F32 R21, -RZ, R4.H1_H1 ;  /* 0x30000004ff157230 */ /* 0x000fe20000004100 */
[----:B------:R-:W-:Y:S01]  /*e170*/  FFMA.FTZ R36, R3, R6, R5 ;  /* 0x0000000603247223 */ /* 0x000fe20000010005 */
[----:B------:R-:W-:-:S02]  /*e180*/  HADD2.F32 R4, -RZ, R104.H0_H0 ;  /* 0x20000068ff047230 */ /* 0x000fc40000004100 */
[----:B------:R-:W-:Y:S02]  /*e190*/  HADD2.F32 R5, -RZ, R108.H0_H0 ;  /* 0x2000006cff057230 */ /* 0x000fe40000004100 */
[--C-:B------:R-:W-:Y:S01]  /*e1a0*/  HADD2.F32 R0, -RZ, R105.reuse.H1_H1 ;  /* 0x30000069ff007230 */ /* 0x100fe20000004100 */
[-C--:B------:R-:W-:Y:S01]  /*e1b0*/  FMUL.FTZ R3, R19, R4.reuse ;  /* 0x0000000413037220 */ /* 0x080fe20000410000 */
[----:B------:R-:W-:Y:S01]  /*e1c0*/  HADD2.F32 R2, -RZ, R105.H0_H0 ;  /* 0x20000069ff027230 */ /* 0x000fe20000004100 */
[C---:B------:R-:W-:Y:S01]  /*e1d0*/  FMUL.FTZ R29, R9.reuse, R4 ;  /* 0x00000004091d7220 */ /* 0x040fe20000410000 */
[----:B------:R-:W-:Y:S01]  /*e1e0*/  HADD2.F32 R22, -RZ, R26.H0_H0 ;  /* 0x2000001aff167230 */ /* 0x000fe20000004100 */
[----:B------:R-:W-:Y:S01]  /*e1f0*/  FFMA.FTZ R33, R9, R5, R3 ;  /* 0x0000000509217223 */ /* 0x000fe20000010003 */
[----:B------:R-:W-:Y:S01]  /*e200*/  HADD2.F32 R3, -RZ, R108.H1_H1 ;  /* 0x3000006cff037230 */ /* 0x000fe20000004100 */
[-C--:B------:R-:W-:Y:S01]  /*e210*/  FMUL.FTZ R9, R15, R0.reuse ;  /* 0x000000000f097220 */ /* 0x080fe20000410000 */
[----:B------:R-:W-:Y:S01]  /*e220*/  HADD2.F32 R12, -RZ, R10.H0_H0 ;  /* 0x2000000aff0c7230 */ /* 0x000fe20000004100 */
[C---:B------:R-:W-:Y:S01]  /*e230*/  FMUL.FTZ R23, R8.reuse, R0 ;  /* 0x0000000008177220 */ /* 0x040fe20000410000 */
[----:B------:R-:W-:Y:S01]  /*e240*/  HADD2.F32 R4, -RZ, R109.H0_H0 ;  /* 0x2000006dff047230 */ /* 0x000fe20000004100 */
[----:B------:R-:W-:Y:S01]  /*e250*/  FFMA.FTZ R26, R8, R3, R9 ;  /* 0x00000003081a7223 */ /* 0x000fe20000010009 */
[----:B------:R-:W-:Y:S01]  /*e260*/  HADD2.F32 R8, -RZ, R37.H0_H0 ;  /* 0x20000025ff087230 */ /* 0x000fe20000004100 */
[----:B------:R-:W-:Y:S01]  /*e270*/  FMUL.FTZ R11, R17, R2 ;  /* 0x00000002110b7220 */ /* 0x000fe20000410000 */
[----:B------:R-:W-:Y:S01]  /*e280*/  HADD2.F32 R9, -RZ, R32.H0_H0 ;  /* 0x20000020ff097230 */ /* 0x000fe20000004100 */
[----:B------:R-:W-:Y:S01]  /*e290*/  FMUL.FTZ R0, R14, R22 ;  /* 0x000000160e007220 */ /* 0x000fe20000410000 */
[----:B------:R-:W-:Y:S01]  /*e2a0*/  HADD2.F32 R10, -RZ, R10.H1_H1 ;  /* 0x3000000aff0a7230 */ /* 0x000fe20000004100 */
[C---:B------:R-:W-:Y:S01]  /*e2b0*/  FMUL.FTZ R27, R12.reuse, R2 ;  /* 0x000000020c1b7220 */ /* 0x040fe20000410000 */
[----:B------:R-:W-:Y:S01]  /*e2c0*/  HADD2.F32 R32, -RZ, R38.H0_H0 ;  /* 0x20000026ff207230 */ /* 0x000fe20000004100 */
[----:B------:R-:W-:-:S02]  /*e2d0*/  FFMA.FTZ R34, R12, R4, R11 ;  /* 0x000000040c227223 */ /* 0x000fc4000001000b */
[----:B------:R-:W-:Y:S02]  /*e2e0*/  FMUL.FTZ R2, R21, R8 ;  /* 0x0000000815027220 */ /* 0x000fe40000410000 */
[C---:B------:R-:W-:Y:S02]  /*e2f0*/  FMUL.FTZ R11, R7.reuse, R22 ;  /* 0x00000016070b7220 */ /* 0x040fe40000410000 */
[----:B------:R-:W-:Y:S02]  /*e300*/  FFMA.FTZ R22, R7, R40, R0 ;  /* 0x0000002807167223 */ /* 0x000fe40000010000 */
[C---:B------:R-:W-:Y:S02]  /*e310*/  FMUL.FTZ R7, R13.reuse, R8 ;  /* 0x000000080d077220 */ /* 0x040fe40000410000 */
[----:B------:R-:W-:Y:S02]  /*e320*/  FMUL.FTZ R0, R16, R9 ;  /* 0x0000000910007220 */ /* 0x000fe40000410000 */
[----:B------:R-:W-:-:S02]  /*e330*/  FFMA.FTZ R13, R13, R39, R2 ;  /* 0x000000270d0d7223 */ /* 0x000fc40000010002 */
[C---:B------:R-:W-:Y:S02]  /*e340*/  FMUL.FTZ R2, R10.reuse, R9 ;  /* 0x000000090a027220 */ /* 0x040fe40000410000 */
[----:B------:R-:W-:Y:S02]  /*e350*/  FFMA.FTZ R28, R10, R32, R0 ;  /* 0x000000200a1c7223 */ /* 0x000fe40000010000 */
        /* <DEDUP_REMOVED lines=18> */
.L_x_1101:
[----:B------:R-:W-:Y:S05]  /*e480*/  BSYNC B0 ;  /* 0x0000000000007941 */ /* 0x000fea0003800000 */
.L_x_1100:
[----:B------:R-:W-:Y:S01]  /*e490*/  ISETP.GE.AND P0, PT, R107, c[0x0][0x27c], PT ;  /* 0x00009f006b007a0c */ /* 0x000fe20003f06270 */
[----:B------:R-:W-:-:S12]  /*e4a0*/  BSSY B0, `(.L_x_1102) ;  /* 0x0000068000007945 */ /* 0x000fd80003800000 */
[----:B------:R-:W-:Y:S05]  /*e4b0*/  @P0 BRA `(.L_x_1103) ;  /* 0x0000066000000947 */ /* 0x000fea0003800000 */
[----:B------:R-:W-:Y:S02]  /*e4c0*/  MOV R0, c[0x0][0x27c] ;  /* 0x00009f0000007a02 */ /* 0x000fe40000000f00 */
[----:B------:R-:W-:Y:S02]  /*e4d0*/  LEA.HI R3, R89, R107, RZ, 0x6 ;  /* 0x0000006b59037211 */ /* 0x000fe400078f30ff */
[----:B------:R-:W-:Y:S02]  /*e4e0*/  LEA.HI R0, R0, R85, RZ, 0x1d ;  /* 0x0000005500007211 */ /* 0x000fe400078fe8ff */
[----:B------:R-:W-:Y:S02]  /*e4f0*/  LOP3.LUT R2, R44, 0x38, R90, 0xf8, !PT ;  /* 0x000000382c027812 */ /* 0x000fe400078ef85a */
[----:B-1----:R-:W-:Y:S02]  /*e500*/  SHF.L.U32 R5, R3, 0x7, RZ ;  /* 0x0000000703057819 */ /* 0x002fe400000006ff */
[----:B------:R-:W-:-:S02]  /*e510*/  SHF.R.S32.HI R3, RZ, 0x1f, R0 ;  /* 0x0000001fff037819 */ /* 0x000fc40000011400 */
[----:B------:R-:W-:Y:S02]  /*e520*/  LOP3.LUT R2, R2, R43, RZ, 0x3c, !PT ;  /* 0x0000002b02027212 */ /* 0x000fe400078e3cff */
[----:B------:R-:W-:Y:S02]  /*e530*/  LOP3.LUT R5, R5, 0xffffe000, RZ, 0xc0, !PT ;  /* 0xffffe00005057812 */ /* 0x000fe400078ec0ff */
[----:B------:R-:W-:Y:S02]  /*e540*/  SHF.L.U32 R4, R0, 0x3, RZ ;  /* 0x0000000300047819 */ /* 0x000fe400000006ff */
[----:B------:R-:W-:Y:S02]  /*e550*/  LEA.HI R3, R3, R0, RZ, 0x3 ;  /* 0x0000000003037211 */ /* 0x000fe400078f18ff */
[----:B-----5:R-:W-:Y:S02]  /*e560*/  IADD3 R0, R2, R5, R42 ;  /* 0x0000000502007210 */ /* 0x020fe40007ffe02a */
[----:B------:R-:W-:-:S02]  /*e570*/  LOP3.LUT R4, R44, 0x38, R4, 0xf8, !PT ;  /* 0x000000382c047812 */ /* 0x000fc400078ef804 */
[----:B------:R-:W-:Y:S02]  /*e580*/  SHF.L.U32 R2, R3, 0xa, RZ ;  /* 0x0000000a03027819 */ /* 0x000fe400000006ff */
[----:B------:R-:W-:Y:S02]  /*e590*/  LEA R25, R0, 0xc100, 0x1 ;  /* 0x0000c10000197811 */ /* 0x000fe400078e08ff */
[----:B------:R-:W-:Y:S02]  /*e5a0*/  LOP3.LUT R0, R4, R43, RZ, 0x3c, !PT ;  /* 0x0000002b04007212 */ /* 0x000fe400078e3cff */
[----:B------:R-:W-:Y:S01]  /*e5b0*/  LOP3.LUT R2, R2, 0x7fffe000, RZ, 0xc0, !PT ;  /* 0x7fffe00002027812 */ /* 0x000fe200078ec0ff */
[----:B------:R-:W1:Y:S01]  /*e5c0*/  LDS.128 R4, [R25] ;  /* 0x0000000019047984 */ /* 0x000e620000000c00 */
[----:B------:R-:W-:Y:S02]  /*e5d0*/  SHF.R.U32.HI R22, RZ, 0x10, R73 ;  /* 0x00000010ff167819 */ /* 0x000fe40000011649 */
[----:B------:R-:W-:Y:S01]  /*e5e0*/  IADD3 R2, R0, R2, R42 ;  /* 0x0000000200027210 */ /* 0x000fe20007ffe02a */
[----:B------:R-:W-:Y:S01]  /*e5f0*/  HADD2.F32 R0, -RZ, R109.H1_H1 ;  /* 0x3000006dff007230 */ /* 0x000fe20000004100 */
[----:B------:R-:W-:-:S02]  /*e600*/  SHF.R.U32.HI R23, RZ, 0x10, R69 ;  /* 0x00000010ff177819 */ /* 0x000fc40000011645 */
[----:B------:R-:W-:Y:S02]  /*e610*/  SHF.L.U32 R24, R2, 0x1, RZ ;  /* 0x0000000102187819 */ /* 0x000fe400000006ff */
[----:B------:R-:W-:Y:S01]  /*e620*/  SHF.R.U32.HI R26, RZ, 0x10, R75 ;  /* 0x00000010ff1a7819 */ /* 0x000fe2000001164b */
[----:B------:R-:W-:Y:S01]  /*e630*/  HADD2.F32 R41, -RZ, R23.H0_H0 ;  /* 0x20000017ff297230 */ /* 0x000fe20000004100 */
[----:B------:R-:W-:Y:S01]  /*e640*/  SHF.R.U64 R32, R72, 0x10, R73 ;  /* 0x0000001048207819 */ /* 0x000fe20000001249 */
[----:B------:R-:W3:Y:S01]  /*e650*/  LDS.128 R8, [R24+0xc100] ;  /* 0x00c1000018087984 */ /* 0x000ee20000000c00 */
[----:B------:R-:W-:Y:S02]  /*e660*/  SHF.R.U32.HI R28, RZ, 0x10, R71 ;  /* 0x00000010ff1c7819 */ /* 0x000fe40000011647 */
[----:B------:R-:W-:Y:S02]  /*e670*/  SHF.R.U64 R33, R74, 0x10, R75 ;  /* 0x000000104a217819 */ /* 0x000fe4000000124b */
[----:B------:R-:W-:Y:S01]  /*e680*/  SHF.R.U64 R36, R68, 0x10, R69 ;  /* 0x0000001044247819 */ /* 0x000fe20000001245 */
[----:B------:R-:W-:Y:S01]  /*e690*/  HADD2.F32 R40, -RZ, R28.H0_H0 ;  /* 0x2000001cff287230 */ /* 0x000fe20000004100 */
[----:B------:R-:W-:Y:S01]  /*e6a0*/  SHF.R.U64 R38, R70, 0x10, R71 ;  /* 0x0000001046267819 */ /* 0x000fe20000001247 */
[----:B-1----:R-:W-:-:S02]  /*e6b0*/  HADD2.F32 R20, -RZ, R5.H0_H0 ;  /* 0x20000005ff147230 */ /* 0x002fc40000004100 */
[--C-:B------:R-:W-:Y:S02]  /*e6c0*/  HADD2.F32 R15, -RZ, R7.reuse.H0_H0 ;  /* 0x20000007ff0f7230 */ /* 0x100fe40000004100 */
[----:B------:R-:W-:Y:S02]  /*e6d0*/  HADD2.F32 R14, -RZ, R7.H1_H1 ;  /* 0x30000007ff0e7230 */ /* 0x000fe40000004100 */
[----:B------:R-:W-:Y:S01]  /*e6e0*/  HADD2.F32 R18, -RZ, R5.H1_H1 ;  /* 0x30000005ff127230 */ /* 0x000fe20000004100 */
[----:B------:R-:W-:Y:S01]  /*e6f0*/  FMUL.FTZ R5, R20, R0 ;  /* 0x0000000014057220 */ /* 0x000fe20000410000 */
[--C-:B------:R-:W-:Y:S02]  /*e700*/  HADD2.F32 R17, -RZ, R6.reuse.H0_H0 ;  /* 0x20000006ff117230 */ /* 0x100fe40000004100 */
[----:B------:R-:W-:Y:S02]  /*e710*/  HADD2.F32 R16, -RZ, R6.H1_H1 ;  /* 0x30000006ff107230 */ /* 0x000fe40000004100 */
[----:B---3--:R-:W-:-:S02]  /*e720*/  HADD2.F32 R3, -RZ, R9.H0_H0 ;  /* 0x20000009ff037230 */ /* 0x008fc40000004100 */
[----:B------:R-:W-:Y:S02]  /*e730*/  HADD2.F32 R2, -RZ, R9.H1_H1 ;  /* 0x30000009ff027230 */ /* 0x000fe40000004100 */
[--C-:B------:R-:W-:Y:S01]  /*e740*/  HADD2.F32 R9, -RZ, R8.reuse.H0_H0 ;  /* 0x20000008ff097230 */ /* 0x100fe20000004100 */
[----:B------:R-:W-:Y:S01]  /*e750*/  FMUL.FTZ R31, R3, R0 ;  /* 0x00000000031f7220 */ /* 0x000fe20000410000 */
[----:B------:R-:W-:Y:S02]  /*e760*/  HADD2.F32 R13, -RZ, R8.H1_H1 ;  /* 0x30000008ff0d7230 */ /* 0x000fe40000004100 */
[--C-:B------:R-:W-:Y:S02]  /*e770*/  HADD2.F32 R8, -RZ, R11.reuse.H0_H0 ;  /* 0x2000000bff087230 */ /* 0x100fe40000004100 */
[----:B------:R-:W-:Y:S02]  /*e780*/  HADD2.F32 R7, -RZ, R11.H1_H1 ;  /* 0x3000000bff077230 */ /* 0x000fe40000004100 */
[----:B------:R-:W-:-:S02]  /*e790*/  HADD2.F32 R11, -RZ, R22.H0_H0 ;  /* 0x20000016ff0b7230 */ /* 0x000fc40000004100 */
[----:B------:R-:W-:Y:S02]  /*e7a0*/  HADD2.F32 R6, -RZ, R110.H1_H1 ;  /* 0x3000006eff067230 */ /* 0x000fe40000004100 */
[--C-:B------:R-:W-:Y:S01]  /*e7b0*/  HADD2.F32 R19, -RZ, R4.reuse.H0_H0 ;  /* 0x20000004ff137230 */ /* 0x100fe20000004100 */
[----:B------:R-:W-:Y:S01]  /*e7c0*/  FMUL.FTZ R0, R18, R11 ;  /* 0x0000000b12007220 */ /* 0x000fe20000410000 */
[----:B------:R-:W-:Y:S01]  /*e7d0*/  HADD2.F32 R21, -RZ, R4.H1_H1 ;  /* 0x30000004ff157230 */ /* 0x000fe20000004100 */
[----:B------:R-:W-:Y:S01]  /*e7e0*/  FFMA.FTZ R39, R3, R6, R5 ;  /* 0x0000000603277223 */ /* 0x000fe20000010005 */
[----:B------:R-:W-:Y:S01]  /*e7f0*/  HADD2.F32 R4, -RZ, R110.H0_H0 ;  /* 0x2000006eff047230 */ /* 0x000fe20000004100 */
[C---:B------:R-:W-:Y:S01]  /*e800*/  FFMA.FTZ R37, R2.reuse, R41, R0 ;  /* 0x0000002902257223 */ /* 0x040fe20000010000 */
[----:B------:R-:W-:Y:S01]  /*e810*/  HADD2.F32 R5, -RZ, R112.H0_H0 ;  /* 0x20000070ff057230 */ /* 0x000fe20000004100 */
[----:B------:R-:W-:Y:S01]  /*e820*/  FMUL.FTZ R30, R2, R11 ;  /* 0x0000000b021e7220 */ /* 0x000fe20000410000 */
        /* <DEDUP_REMOVED lines=16> */
[----:B------:R-:W-:Y:S01]  /*e930*/  HADD2.F32 R33, -RZ, R36.H0_H0 ;  /* 0x20000024ff217230 */ /* 0x000fe20000004100 */
[C---:B------:R-:W-:Y:S01]  /*e940*/  FMUL.FTZ R27, R12.reuse, R2 ;  /* 0x000000020c1b7220 */ /* 0x040fe20000410000 */
[----:B------:R-:W-:Y:S01]  /*e950*/  HADD2.F32 R10, -RZ, R10.H1_H1 ;  /* 0x3000000aff0a7230 */ /* 0x000fe20000004100 */
[----:B------:R-:W-:Y:S01]  /*e960*/  FFMA.FTZ R35, R12, R4, R11 ;  /* 0x000000040c237223 */ /* 0x000fe2000001000b */
[----:B------:R-:W-:Y:S01]  /*e970*/  HADD2.F32 R32, -RZ, R38.H0_H0 ;  /* 0x20000026ff207230 */ /* 0x000fe20000004100 */
[----:B------:R-:W-:-:S02]  /*e980*/  FMUL.FTZ R2, R21, R8 ;  /* 0x0000000815027220 */ /* 0x000fc40000410000 */
[C---:B------:R-:W-:Y:S02]  /*e990*/  FMUL.FTZ R11, R7.reuse, R22 ;  /* 0x00000016070b7220 */ /* 0x040fe40000410000 */
[----:B------:R-:W-:Y:S02]  /*e9a0*/  FFMA.FTZ R22, R7, R40, R0 ;  /* 0x0000002807167223 */ /* 0x000fe40000010000 */
[C---:B------:R-:W-:Y:S02]  /*e9b0*/  FMUL.FTZ R7, R13.reuse, R8 ;  /* 0x000000080d077220 */ /* 0x040fe40000410000 */
[----:B------:R-:W-:Y:S02]  /*e9c0*/  FMUL.FTZ R0, R16, R9 ;  /* 0x0000000910007220 */ /* 0x000fe40000410000 */
[----:B------:R-:W-:Y:S02]  /*e9d0*/  FFMA.FTZ R13, R13, R33, R2 ;  /* 0x000000210d0d7223 */ /* 0x000fe40000010002 */
[----:B------:R-:W-:-:S02]  /*e9e0*/  FMUL.FTZ R2, R10, R9 ;  /* 0x000000090a027220 */ /* 0x000fc40000410000 */
        /* <DEDUP_REMOVED lines=19> */
.L_x_1103:
[----:B------:R-:W-:Y:S05]  /*eb20*/  BSYNC B0 ;  /* 0x0000000000007941 */ /* 0x000fea0003800000 */
.L_x_1102:
[----:B------:R-:W-:-:S13]  /*eb30*/  ISETP.GE.AND P0, PT, R106, c[0x0][0x27c], PT ;  /* 0x00009f006a007a0c */ /* 0x000fda0003f06270 */
        /* <DEDUP_REMOVED lines=103> */
.L_x_1079:
[----:B------:R-:W-:Y:S05]  /*f1b0*/  BSYNC B2 ;  /* 0x0000000000027941 */ /* 0x000fea0003800000 */
.L_x_1061:
[----:B------:R-:W-:Y:S01]  /*f1c0*/  IMAD R0, R119, c[0x0][0x208], RZ ;  /* 0x0000820077007a24 */ /* 0x000fe200078e02ff */
[----:B------:R-:W-:-:S04]  /*f1d0*/  DEPBAR.LE SB0, 0x0 ;  /* 0x000080000000791a */ /* 0x000fc80000000000 */
[C---:B-1----:R-:W-:Y:S01]  /*f1e0*/  IMAD.WIDE.U32 R4, R100.reuse, c[0x0][0x208], RZ ;  /* 0x0000820064047a25 */ /* 0x042fe200078e00ff */
[----:B------:R-:W-:Y:S03]  /*f1f0*/  BAR.SYNC.DEFER_BLOCKING 0x0 ;  /* 0x0000000000007b1d */ /* 0x000fe60000010000 */
[----:B------:R-:W-:Y:S01]  /*f200*/  IMAD R2, R100, c[0x0][0x20c], R0 ;  /* 0x0000830064027a24 */ /* 0x000fe200078e0200 */
[----:B------:R-:W-:Y:S01]  /*f210*/  LEA R0, P1, R4, R230, 0x6 ;  /* 0x000000e604007211 */ /* 0x000fe200078230ff */
[----:B------:R-:W-:Y:S01]  /*f220*/  IMAD R101, R100, -0x40, R126 ;  /* 0xffffffc064657824 */ /* 0x000fe200078e027e */
        /* <DEDUP_REMOVED lines=13> */
[----:B------:R-:W3:Y:S01]  /*f300*/  LDSM.16.M88.4 R20, [R149] ;  /* 0x000000009514783b */ /* 0x000ee20000000200 */
[----:B------:R-:W-:Y:S02]  /*f310*/  ISETP.LT.OR P0, PT, R0, 0x1, P2 ;  /* 0x000000010000780c */ /* 0x000fe40001701670 */
[----:B------:R-:W-:Y:S01]  /*f320*/  LOP3.LUT P1, RZ, R118, 0x2, RZ, 0xc0, !PT ;  /* 0x0000000276ff7812 */ /* 0x000fe2000782c0ff */
[----:B------:R-:W4:Y:S04]  /*f330*/  LDSM.16.M88.4 R16, [R149+0x800] ;  /* 0x000800009510783b */ /* 0x000f280000000200 */
[----:B------:R-:W2:Y:S04]  /*f340*/  LDSM.16.M88.4 R24, [R149+0x1000] ;  /* 0x001000009518783b */ /* 0x000ea80000000200 */
        /* <DEDUP_REMOVED lines=17> */
[C---:B---3--:R-:W-:Y:S08]  /*f460*/  HMMA.16816.F32 R28, R8.reuse, R20, RZ ;  /* 0x00000014081c723c */ /* 0x048ff000000018ff */
[C---:B----45:R-:W-:Y:S02]  /*f470*/  HMMA.16816.F32 R40, R8.reuse, R16, RZ ;  /* 0x000000100828723c */ /* 0x070fe400000018ff */
[----:B------:R3:W-:Y:S04]  /*f480*/  LDGSTS.E.BYPASS.LTC128B.128 [R212+0x4100], [R2.64+0x100], !P3 ;  /* 0x0410010002d47fae */ /* 0x0007e8000d901d46 */
[----:B------:R4:W-:Y:S02]  /*f490*/  LDGSTS.E.BYPASS.LTC128B.128 [R212+0x1100], [R12.64], !P2 ;  /* 0x011000000cd47fae */ /* 0x0009e4000d101d46 */
[C---:B------:R-:W-:Y:S02]  /*f4a0*/  HMMA.16816.F32 R36, R8.reuse, R22, RZ ;  /* 0x000000160824723c */ /* 0x040fe400000018ff */
[----:B------:R4:W-:Y:S04]  /*f4b0*/  LDGSTS.E.BYPASS.LTC128B.128 [R212+0x3100], [R12.64+0x80], !P1 ;  /* 0x031000800cd47fae */ /* 0x0009e8000c901d46 */
[----:B------:R4:W-:Y:S02]  /*f4c0*/  LDGSTS.E.BYPASS.LTC128B.128 [R212+0x5100], [R12.64+0x100], !P0 ;  /* 0x051001000cd47fae */ /* 0x0009e4000c101d46 */
[C---:B--2---:R-:W-:Y:S02]  /*f4d0*/  HMMA.16816.F32 R48, R8.reuse, R24, RZ ;  /* 0x000000180830723c */ /* 0x044fe400000018ff */
[----:B------:R-:W-:Y:S04]  /*f4e0*/  LDSM.16.M88.4 R20, [R199] ;  /* 0x00000000c714783b */ /* 0x000fe80000000200 */
[----:B------:R-:W2:Y:S02]  /*f4f0*/  LDSM.16.M88.4 R64, [R195] ;  /* 0x00000000c340783b */ /* 0x000ea40000000200 */
        /* <DEDUP_REMOVED lines=9> */
[----:B----4-:R-:W-:Y:S08]  /*f590*/  HMMA.16816.F32 R12, R8, R34, RZ ;  /* 0x00000022080c723c */ /* 0x010ff000000018ff */
[C---:B------:R-:W-:Y:S08]  /*f5a0*/  HMMA.16816.F32 R8, R4.reuse, R44, R28 ;  /* 0x0000002c0408723c */ /* 0x040ff0000000181c */
[C---:B------:R-:W-:Y:S08]  /*f5b0*/  HMMA.16816.F32 R32, R4.reuse, R56, R40 ;  /* 0x000000380420723c */ /* 0x040ff00000001828 */
[C---:B------:R-:W-:Y:S08]  /*f5c0*/  HMMA.16816.F32 R28, R4.reuse, R46, R36 ;  /* 0x0000002e041c723c */ /* 0x040ff00000001824 */
[C---:B------:R-:W-:Y:S01]  /*f5d0*/  HMMA.16816.F32 R40, R4.reuse, R60, R48 ;  /* 0x0000003c0428723c */ /* 0x040fe20000001830 */
[----:B------:R-:W1:Y:S07]  /*f5e0*/  LDSM.16.M88.4 R48, [R195+0x1800] ;  /* 0x00180000c330783b */ /* 0x000e6e0000000200 */
[C---:B------:R-:W-:Y:S01]  /*f5f0*/  HMMA.16816.F32 R36, R4.reuse, R58, R16 ;  /* 0x0000003a0424723c */ /* 0x040fe20000001810 */
[----:B------:R-:W-:Y:S04]  /*f600*/  LDSM.16.M88.4 R16, [R198] ;  /* 0x00000000c610783b */ /* 0x000fe80000000200 */
[----:B------:R-:W4:Y:S03]  /*f610*/  LDSM.16.M88.4 R56, [R192] ;  /* 0x00000000c038783b */ /* 0x000f260000000200 */
[C---:B------:R-:W-:Y:S01]  /*f620*/  HMMA.16816.F32 R44, R4.reuse, R62, R24 ;  /* 0x0000003e042c723c */ /* 0x040fe20000001818 */
[----:B------:R-:W1:Y:S07]  /*f630*/  LDSM.16.M88.4 R60, [R192+0x1800] ;  /* 0x00180000c03c783b */ /* 0x000e6e0000000200 */
[C---:B------:R-:W-:Y:S08]  /*f640*/  HMMA.16816.F32 R52, R4.reuse, R68, R52 ;  /* 0x000000440434723c */ /* 0x040ff00000001834 */
[----:B------:R-:W-:Y:S01]  /*f650*/  HMMA.16816.F32 R24, R4, R70, R12 ;  /* 0x000000460418723c */ /* 0x000fe2000000180c */
[----:B------:R-:W-:Y:S04]  /*f660*/  LDSM.16.M88.4 R12, [R196+0x4000] ;  /* 0x00400000c40c783b */ /* 0x000fe80000000200 */
[----:B------:R-:W1:Y:S03]  /*f670*/  LDSM.16.M88.4 R68, [R149+0x2000] ;  /* 0x002000009544783b */ /* 0x000e660000000200 */
[C---:B--2---:R-:W-:Y:S08]  /*f680*/  HMMA.16816.F32 R8, R20.reuse, R64, R8 ;  /* 0x000000401408723c */ /* 0x044ff00000001808 */
[C---:B------:R-:W-:Y:S01]  /*f690*/  HMMA.16816.F32 R4, R20.reuse, R66, R28 ;  /* 0x000000421404723c */ /* 0x040fe2000000181c */
[----:B------:R-:W-:Y:S07]  /*f6a0*/  LDSM.16.M88.4 R64, [R208] ;  /* 0x00000000d040783b */ /* 0x000fee0000000200 */
[C---:B------:R-:W-:Y:S08]  /*f6b0*/  HMMA.16816.F32 R32, R20.reuse, R72, R32 ;  /* 0x000000481420723c */ /* 0x040ff00000001820 */
[C---:B------:R-:W-:Y:S01]  /*f6c0*/  HMMA.16816.F32 R36, R20.reuse, R74, R36 ;  /* 0x0000004a1424723c */ /* 0x040fe20000001824 */
[----:B------:R-:W2:Y:S07]  /*f6d0*/  LDSM.16.M88.4 R72, [R149+0x2800] ;  /* 0x002800009548783b */ /* 0x000eae0000000200 */
[C---:B------:R-:W-:Y:S08]  /*f6e0*/  HMMA.16816.F32 R44, R20.reuse, R82, R44 ;  /* 0x00000052142c723c */ /* 0x040ff0000000182c */
[C---:B-1----:R-:W-:Y:S08]  /*f6f0*/  HMMA.16816.F32 R52, R20.reuse, R48, R52 ;  /* 0x000000301434723c */ /* 0x042ff00000001834 */
[C---:B------:R-:W-:Y:S01]  /*f700*/  HMMA.16816.F32 R40, R20.reuse, R80, R40 ;  /* 0x000000501428723c */ /* 0x040fe20000001828 */
[----:B------:R-:W-:Y:S07]  /*f710*/  LDSM.16.M88.4 R80, [R195+0x2800] ;  /* 0x00280000c350783b */ /* 0x000fee0000000200 */
[----:B------:R-:W-:Y:S08]  /*f720*/  HMMA.16816.F32 R28, R20, R50, R24 ;  /* 0x00000032141c723c */ /* 0x000ff00000001818 */
[C---:B----4-:R-:W-:Y:S01]  /*f730*/  HMMA.16816.F32 R24, R16.reuse, R56, R8 ;  /* 0x000000381018723c */ /* 0x050fe20000001808 */
[----:B------:R-:W-:Y:S07]  /*f740*/  LDSM.16.M88.4 R8, [R197+0x4000] ;  /* 0x00400000c508783b */ /* 0x000fee0000000200 */
[C---:B------:R-:W-:Y:S01]  /*f750*/  HMMA.16816.F32 R20, R16.reuse, R58, R4 ;  /* 0x0000003a1014723c */ /* 0x040fe20000001804 */
[----:B------:R-:W1:Y:S07]  /*f760*/  LDSM.16.M88.4 R56, [R149+0x3800] ;  /* 0x003800009538783b */ /* 0x000e6e0000000200 */
[C---:B------:R-:W-:Y:S08]  /*f770*/  HMMA.16816.F32 R4, R16.reuse, R76, R32 ;  /* 0x0000004c1004723c */ /* 0x040ff00000001820 */
[C---:B------:R-:W-:Y:S01]  /*f780*/  HMMA.16816.F32 R36, R16.reuse, R78, R36 ;  /* 0x0000004e1024723c */ /* 0x040fe20000001824 */
[----:B------:R-:W4:Y:S07]  /*f790*/  LDSM.16.M88.4 R76, [R207] ;  /* 0x00000000cf4c783b */ /* 0x000f2e0000000200 */
[C---:B------:R-:W-:Y:S08]  /*f7a0*/  HMMA.16816.F32 R44, R16.reuse, R90, R44 ;  /* 0x0000005a102c723c */ /* 0x040ff0000000182c */
[C---:B------:R-:W-:Y:S08]  /*f7b0*/  HMMA.16816.F32 R52, R16.reuse, R60, R52 ;  /* 0x0000003c1034723c */ /* 0x040ff00000001834 */
[C---:B------:R-:W-:Y:S01]  /*f7c0*/  HMMA.16816.F32 R40, R16.reuse, R88, R40 ;  /* 0x000000581028723c */ /* 0x040fe20000001828 */
[----:B------:R-:W1:Y:S07]  /*f7d0*/  LDSM.16.M88.4 R88, [R206] ;  /* 0x00000000ce58783b */ /* 0x000e6e0000000200 */
        /* <DEDUP_REMOVED lines=21> */
[C---:B------:R-:W-:Y:S08]  /*f930*/  HMMA.16816.F32 R56, R8.reuse, R90, R48 ;  /* 0x0000005a0838723c */ /* 0x040ff00000001830 */
        /* <DEDUP_REMOVED lines=166> */
.L_x_1105:
[----:B--234-:R-:W-:Y:S05]  /*103a0*/  BSYNC B0 ;  /* 0x0000000000007941 */ /* 0x01cfea0003800000 */
.L_x_1104:
[----:B-1----:R-:W2:Y:S04]  /*103b0*/  LDL R0, [R1+0x10] ;  /* 0x0000100001007983 */ /* 0x002ea80000100800 */
[----:B------:R-:W3:Y:S01]  /*103c0*/  LDL R188, [R1+0x8] ;  /* 0x0000080001bc7983 */ /* 0x000ee20000100800 */
[----:B------:R-:W-:-:S03]  /*103d0*/  IMAD.IADD R3, R101, 0x1, -R241 ;  /* 0x0000000165037824 */ /* 0x000fc600078e0af1 */
[----:B------:R-:W-:Y:S04]  /*103e0*/  LDSM.16.MT88.4 R28, [R150] ;  /* 0x00000000961c783b */ /* 0x000fe80000004200 */
[----:B------:R-:W-:Y:S04]  /*103f0*/  LDSM.16.MT88.4 R32, [R194+0x2000] ;  /* 0x00200000c220783b */ /* 0x000fe80000004200 */
[----:B------:R-:W-:Y:S04]  /*10400*/  LDSM.16.MT88.4 R36, [R193+0x2000] ;  /* 0x00200000c124783b */ /* 0x000fe80000004200 */
[----:B------:R-:W0:Y:S01]  /*10410*/  LDGDEPBAR ;  /* 0x00000000000079af */ /* 0x000e220000000000 */
[----:B--2---:R-:W-:-:S04]  /*10420*/  IMAD.IADD R0, R0, 0x1, R249 ;  /* 0x0000000100007824 */ /* 0x004fc800078e02f9 */
[----:B------:R-:W-:-:S05]  /*10430*/  @P4 IMAD.HI.U32 R2, R0, c[0x0][0x2c8], RZ ;  /* 0x0000b20000024a27 */ /* 0x000fca00078e00ff */
[----:B------:R-:W-:-:S05]  /*10440*/  @P4 SHF.R.U32.HI R0, RZ, c[0x0][0x2cc], R2 ;  /* 0x0000b300ff004a19 */ /* 0x000fca0000011602 */
[----:B------:R-:W1:Y:S04]  /*10450*/  SHFL.IDX PT, R2, R0, RZ, 0x1c1f ;  /* 0x001c1fff00027589 */ /* 0x000e6800000e0000 */
[----:B------:R2:W4:Y:S02]  /*10460*/  SHFL.IDX PT, R4, R0, 0x1, 0x1c1f ;  /* 0x003c1f0000047f89 */ /* 0x00052400000e0000 */
[----:B--2---:R-:W-:-:S04]  /*10470*/  IMAD.MOV.U32 R0, RZ, RZ, -0x40 ;  /* 0xffffffc0ff007424 */ /* 0x004fc800078e00ff */
[----:B------:R-:W-:-:S05]  /*10480*/  IMAD R0, R100, R0, 0x1 ;  /* 0x0000000164007424 */ /* 0x000fca00078e0200 */
[----:B------:R-:W-:-:S05]  /*10490*/  IADD3 R0, -R241, R0, R126 ;  /* 0x00000000f1007210 */ /* 0x000fca0007ffe17e */
[----:B---3--:R-:W-:-:S04]  /*104a0*/  IMAD.IADD R0, R0, 0x1, -R188 ;  /* 0x0000000100007824 */ /* 0x008fc800078e0abc */
[C---:B-1----:R-:W-:Y:S02]  /*104b0*/  IMAD.IADD R2, R0.reuse, 0x1, R2 ;  /* 0x0000000100027824 */ /* 0x042fe400078e0202 */
[----:B----4-:R-:W-:-:S03]  /*104c0*/  IMAD.IADD R0, R0, 0x1, R4 ;  /* 0x0000000100007824 */ /* 0x010fc600078e0204 */
[C---:B------:R-:W-:Y:S02]  /*104d0*/  IMNMX R2, R3.reuse, R2, PT ;  /* 0x0000000203027217 */ /* 0x040fe40003800200 */
[----:B------:R-:W-:Y:S02]  /*104e0*/  IMNMX R0, R3, R0, PT ;  /* 0x0000000003007217 */ /* 0x000fe40003800200 */
[C---:B------:R-:W-:Y:S02]  /*104f0*/  ISETP.GT.AND P0, PT, R2.reuse, RZ, PT ;  /* 0x000000ff0200720c */ /* 0x040fe40003f04270 */
[C---:B------:R-:W-:Y:S02]  /*10500*/  ISETP.GT.AND P1, PT, R2.reuse, 0x1, PT ;  /* 0x000000010200780c */ /* 0x040fe40003f24270 */
[----:B------:R-:W-:Y:S02]  /*10510*/  FSEL R6, R81, -INF , P0 ;  /* 0xff80000051067808 */ /* 0x000fe40000000000 */
[----:B------:R-:W-:-:S02]  /*10520*/  ISETP.GT.AND P0, PT, R2, 0x9, PT ;  /* 0x000000090200780c */ /* 0x000fc40003f04270 */
        /* <DEDUP_REMOVED lines=16> */
[----:B------:R-:W-:Y:S02]  /*10630*/  ISETP.GT.AND P2, PT, R2, 0x28, PT ;  /* 0x000000280200780c */ /* 0x000fe40003f44270 */
[----:B------:R-:W-:-:S02]  /*10640*/  FSEL R116, R24, -INF , P0 ;  /* 0xff80000018747808 */ /* 0x000fc40000000000 */
[C---:B------:R-:W-:Y:S02]  /*10650*/  ISETP.GT.AND P1, PT, R2.reuse, 0x30, PT ;  /* 0x000000300200780c */ /* 0x040fe40003f24270 */
[----:B------:R-:W-:Y:S02]  /*10660*/  ISETP.GT.AND P0, PT, R2, 0x31, PT ;  /* 0x000000310200780c */ /* 0x000fe40003f04270 */
[----:B------:R-:W-:Y:S02]  /*10670*/  FMNMX.FTZ R3, R12, R3, !PT ;  /* 0x000000030c037209 */ /* 0x000fe40007810000 */
[----:B------:R-:W-:Y:S02]  /*10680*/  FSEL R104, R25, -INF , P3 ;  /* 0xff80000019687808 */ /* 0x000fe40001800000 */
[----:B------:R-:W-:Y:S02]  /*10690*/  ISETP.GT.AND P3, PT, R2, 0x29, PT ;  /* 0x000000290200780c */ /* 0x000fe40003f64270 */
[----:B------:R-:W-:-:S02]  /*106a0*/  FSEL R124, R18, -INF , P2 ;  /* 0xff800000127c7808 */ /* 0x000fc40001000000 */
[----:B------:R-:W-:Y:S02]  /*106b0*/  FSEL R236, R16, -INF , P1 ;  /* 0xff80000010ec7808 */ /* 0x000fe40000800000 */
[----:B------:R-:W-:Y:S02]  /*106c0*/  ISETP.GT.AND P2, PT, R2, 0x39, PT ;  /* 0x000000390200780c */ /* 0x000fe40003f44270 */
[----:B------:R-:W-:Y:S02]  /*106d0*/  FSEL R244, R10, -INF , P0 ;  /* 0xff8000000af47808 */ /* 0x000fe40000000000 */
[C---:B------:R-:W-:Y:S02]  /*106e0*/  ISETP.GT.AND P1, PT, R0.reuse, RZ, PT ;  /* 0x000000ff0000720c */ /* 0x040fe40003f24270 */
[----:B------:R-:W-:Y:S02]  /*106f0*/  ISETP.GT.AND P0, PT, R0, 0x1, PT ;  /* 0x000000010000780c */ /* 0x000fe40003f04270 */
[----:B------:R-:W-:-:S02]  /*10700*/  FMNMX.FTZ R3, R41, R3, !PT ;  /* 0x0000000329037209 */ /* 0x000fc40007810000 */
[----:B------:R-:W-:Y:S02]  /*10710*/  FSEL R125, R17, -INF , P3 ;  /* 0xff800000117d7808 */ /* 0x000fe40001800000 */
[----:B------:R-:W-:Y:S02]  /*10720*/  ISETP.GT.AND P3, PT, R2, 0x38, PT ;  /* 0x000000380200780c */ /* 0x000fe40003f64270 */
[----:B------:R-:W-:Y:S02]  /*10730*/  FSEL R246, R8, -INF , P2 ;  /* 0xff80000008f67808 */ /* 0x000fe40001000000 */
[----:B------:R-:W-:Y:S02]  /*10740*/  ISETP.GT.AND P2, PT, R0, 0x8, PT ;  /* 0x000000080000780c */ /* 0x000fe40003f44270 */
[----:B------:R-:W-:Y:S02]  /*10750*/  FSEL R8, R80, -INF , P1 ;  /* 0xff80000050087808 */ /* 0x000fe40000800000 */
[----:B------:R-:W-:-:S02]  /*10760*/  FSEL R10, R72, -INF , P0 ;  /* 0xff800000480a7808 */ /* 0x000fc40000000000 */
[----:B------:R-:W-:Y:S02]  /*10770*/  FMNMX.FTZ R3, R42, R3, !PT ;  /* 0x000000032a037209 */ /* 0x000fe40007810000 */
[----:B------:R-:W-:Y:S02]  /*10780*/  FSEL R245, R9, -INF , P3 ;  /* 0xff80000009f57808 */ /* 0x000fe40001800000 */
        /* <DEDUP_REMOVED lines=45> */
[C---:B------:R-:W-:Y:S01]  /*10a60*/  ISETP.GT.AND P1, PT, R0.reuse, 0x38, PT ;  /* 0x000000380000780c */ /* 0x040fe20003f24270 */
        /* <DEDUP_REMOVED lines=59> */
[----:B------:R-:W5:Y:S07]  /*10e20*/  LDSM.16.MT88.4 R8, [R193+0x4000] ;  /* 0x00400000c108783b */ /* 0x000f6e0000004200 */
[----:B------:R-:W-:Y:S01]  /*10e30*/  HMMA.16816.F32 R112, R4, R16, RZ ;  /* 0x000000100470723c */ /* 0x000fe200000018ff */
[----:B-1----:R-:W-:-:S07]  /*10e40*/  FFMA.FTZ R3, R47, c[0x0][0x2d0], -R2 ;  /* 0x0000b4002f037a23 */ /* 0x002fce0000010802 */
        /* <DEDUP_REMOVED lines=10> */
[----:B------:R-:W-:Y:S01]  /*10ef0*/  LDSM.16.MT88.4 R28, [R194+0x800] ;  /* 0x00080000c21c783b */ /* 0x000fe20000004200 */
[----:B--2---:R-:W-:-:S06]  /*10f00*/  FFMA.FTZ R3, R43, c[0x0][0x2d0], -R0 ;  /* 0x0000b4002b037a23 */ /* 0x004fcc0000010800 */
[C---:B------:R-:W-:Y:S01]  /*10f10*/  HMMA.16816.F32 R56, R4.reuse, R32, RZ ;  /* 0x000000200438723c */ /* 0x040fe200000018ff */
[----:B------:R2:W1:Y:S07]  /*10f20*/  MUFU.EX2 R252, R3 ;  /* 0x0000000300fc7308 */ /* 0x00046e0000000800 */
[C---:B------:R-:W-:Y:S01]  /*10f30*/  HMMA.16816.F32 R52, R4.reuse, R34, RZ ;  /* 0x000000220434723c */ /* 0x040fe200000018ff */
[----:B------:R-:W1:Y:S07]  /*10f40*/  LDSM.16.MT88.4 R32, [R151+0x800] ;  /* 0x000800009720783b */ /* 0x000e6e0000004200 */
[----:B---3--:R-:W-:Y:S01]  /*10f50*/  HMMA.16816.F32 R96, R4, R20, RZ ;  /* 0x000000140460723c */ /* 0x008fe200000018ff */
[----:B--2---:R-:W-:-:S04]  /*10f60*/  FFMA.FTZ R3, R45, c[0x0][0x2d0], -R0 ;  /* 0x0000b4002d037a23 */ /* 0x004fc80000010800 */
[----:B------:R2:W-:Y:S03]  /*10f70*/  MUFU.EX2 R250, R3 ;  /* 0x0000000300fa7308 */ /* 0x0005e60000000800 */
[C---:B------:R-:W-:Y:S01]  /*10f80*/  HMMA.16816.F32 R128, R4.reuse, R22, RZ ;  /* 0x000000160480723c */ /* 0x040fe200000018ff */
[----:B------:R-:W3:Y:S07]  /*10f90*/  LDSM.16.MT88.4 R20, [R193+0x800] ;  /* 0x00080000c114783b */ /* 0x000eee0000004200 */
[----:B----4-:R-:W-:Y:S01]  /*10fa0*/  HMMA.16816.F32 R136, R4, R12, RZ ;  /* 0x0000000c0488723c */ /* 0x010fe200000018ff */
[----:B--2---:R-:W-:-:S07]  /*10fb0*/  FFMA.FTZ R3, R44, c[0x0][0x2d0], -R0 ;  /* 0x0000b4002c037a23 */ /* 0x004fce0000010800 */
[C---:B------:R-:W-:Y:S01]  /*10fc0*/  HMMA.16816.F32 R156, R4.reuse, R14, RZ ;  /* 0x0000000e049c723c */ /* 0x040fe200000018ff */
[----:B------:R-:W2:Y:S01]  /*10fd0*/  LDSM.16.MT88.4 R12, [R151+0x2800] ;  /* 0x00280000970c783b */ /* 0x000ea20000004200 */
[----:B------:R4:W1:Y:S06]  /*10fe0*/  MUFU.EX2 R189, R3 ;  /* 0x0000000300bd7308 */ /* 0x00086c0000000800 */
[C---:B-----5:R-:W-:Y:S08]  /*10ff0*/  HMMA.16816.F32 R160, R4.reuse, R8, RZ ;  /* 0x0000000804a0723c */ /* 0x060ff000000018ff */
[----:B------:R-:W-:Y:S01]  /*11000*/  HMMA.16816.F32 R152, R4, R10, RZ ;  /* 0x0000000a0498723c */ /* 0x000fe200000018ff */
[----:B------:R-:W5:Y:S01]  /*11010*/  LDSM.16.MT88.4 R8, [R194+0x2800] ;  /* 0x00280000c208783b */ /* 0x000f620000004200 */
[----:B----4-:R-:W-:-:S04]  /*11020*/  FFMA.FTZ R3, R104, c[0x0][0x2d0], -R2 ;  /* 0x0000b40068037a23 */ /* 0x010fc80000010802 */
[----:B------:R4:W-:Y:S02]  /*11030*/  MUFU.EX2 R224, R3 ;  /* 0x0000000300e07308 */ /* 0x0009e40000000800 */
[C---:B------:R-:W-:Y:S08]  /*11040*/  HMMA.16816.F32 R48, R4.reuse, R36, RZ ;  /* 0x000000240430723c */ /* 0x040ff000000018ff */
[----:B------:R-:W-:Y:S01]  /*11050*/  HMMA.16816.F32 R36, R4, R38, RZ ;  /* 0x000000260424723c */ /* 0x000fe200000018ff */
[----:B----4-:R-:W-:-:S07]  /*11060*/  FFMA.FTZ R3, R116, c[0x0][0x2d0], -R2 ;  /* 0x0000b40074037a23 */ /* 0x010fce0000010802 */
[C---:B-1----:R-:W-:Y:S01]  /*11070*/  HMMA.16816.F32 R40, R4.reuse, R16, RZ ;  /* 0x000000100428723c */ /* 0x042fe200000018ff */
[----:B------:R1:W4:Y:S07]  /*11080*/  MUFU.EX2 R215, R3 ;  /* 0x0000000300d77308 */ /* 0x00032e0000000800 */
        /* <DEDUP_REMOVED lines=10> */
[----:B------:R-:W2:Y:S01]  /*11130*/  LDSM.16.MT88.4 R24, [R193+0x2800] ;  /* 0x00280000c118783b */ /* 0x000ea20000004200 */
[----:B-1----:R-:W-:-:S04]  /*11140*/  FFMA.FTZ R3, R125, c[0x0][0x2d0], -R2 ;  /* 0x0000b4007d037a23 */ /* 0x002fc80000010802 */
[----:B------:R1:W-:Y:S01]  /*11150*/  MUFU.EX2 R213, R3 ;  /* 0x0000000300d57308 */ /* 0x0003e20000000800 */
[----:B------:R-:W-:Y:S01]  /*11160*/  IMAD.MOV.U32 R71, RZ, RZ, R167 ;  /* 0x000000ffff477224 */ /* 0x000fe200078e00a7 */
[----:B------:R-:W-:Y:S01]  /*11170*/  HMMA.16816.F32 R180, R4, R34, R92 ;  /* 0x0000002204b4723c */ /* 0x000fe2000000185c */
[----:B------:R-:W-:Y:S02]  /*11180*/  IMAD.MOV.U32 R70, RZ, RZ, R166 ;  /* 0x000000ffff467224 */ /* 0x000fe400078e00a6 */
[----:B------:R-:W-:Y:S02]  /*11190*/  IMAD.MOV.U32 R69, RZ, RZ, R165 ;  /* 0x000000ffff457224 */ /* 0x000fe400078e00a5 */
[----:B------:R-:W-:-:S03]  /*111a0*/  IMAD.MOV.U32 R68, RZ, RZ, R164 ;  /* 0x000000ffff447224 */ /* 0x000fc600078e00a4 */
[----:B------:R-:W-:Y:S01]  /*111b0*/  HMMA.16816.F32 R120, R4, R28, R120 ;  /* 0x0000001c0478723c */ /* 0x000fe20000001878 */
[----:B-1----:R-:W-:-:S07]  /*111c0*/  FFMA.FTZ R3, R105, c[0x0][0x2d0], -R0 ;  /* 0x0000b40069037a23 */ /* 0x002fce0000010800 */
        /* <DEDUP_REMOVED lines=8> */
[C---:B-----5:R-:W-:Y:S08]  /*11250*/  HMMA.16816.F32 R84, R4.reuse, R8, R56 ;  /* 0x000000080454723c */ /* 0x060ff00000001838 */
[C---:B------:R-:W-:Y:S01]  /*11260*/  HMMA.16816.F32 R64, R4.reuse, R10, R52 ;  /* 0x0000000a0440723c */ /* 0x040fe20000001834 */
[----:B------:R-:W5:Y:S07]  /*11270*/  LDSM.16.MT88.4 R8, [R193+0x4800] ;  /* 0x00480000c108783b */ /* 0x000f6e0000004200 */
[C---:B------:R-:W-:Y:S08]  /*11280*/  HMMA.16816.F32 R52, R4.reuse, R24, R48 ;  /* 0x000000180434723c */ /* 0x040ff00000001830 */
[C---:B------:R-:W-:Y:S01]  /*11290*/  HMMA.16816.F32 R56, R4.reuse, R26, R36 ;  /* 0x0000001a0438723c */ /* 0x040fe20000001824 */
[----:B------:R-:W4:Y:S07]  /*112a0*/  LDSM.16.MT88.4 R24, [R194+0x1000] ;  /* 0x00100000c218783b */ /* 0x000f2e0000004200 */
[C---:B-1----:R-:W-:Y:S07]  /*112b0*/  HMMA.16816.F32 R36, R4.reuse, R30, R128 ;  /* 0x0000001e0424723c */ /* 0x042fee0000001880 */
[----:B------:R-:W-:Y:S01]  /*112c0*/  IMAD.MOV.U32 R129, RZ, RZ, R141 ;  /* 0x000000ffff817224 */ /* 0x000fe200078e008d */
[----:B---3--:R-:W-:Y:S01]  /*112d0*/  HMMA.16816.F32 R44, R4, R20, R40 ;  /* 0x00000014042c723c */ /* 0x008fe20000001828 */
[----:B------:R1:W-:Y:S01]  /*112e0*/  MUFU.EX2 R141, R3 ;  /* 0x00000003008d7308 */ /* 0x0003e20000000800 */
[----:B------:R-:W-:-:S02]  /*112f0*/  IMAD.MOV.U32 R128, RZ, RZ, R140 ;  /* 0x000000ffff807224 */ /* 0x000fc400078e008c */
[----:B------:R-:W-:Y:S02]  /*11300*/  IMAD.MOV.U32 R130, RZ, RZ, R127 ;  /* 0x000000ffff827224 */ /* 0x000fe400078e007f */
[----:B------:R-:W-:Y:S02]  /*11310*/  IMAD.MOV.U32 R131, RZ, RZ, R190 ;  /* 0x000000ffff837224 */ /* 0x000fe400078e00be */
[C---:B------:R-:W-:Y:S01]  /*11320*/  HMMA.16816.F32 R48, R4.reuse, R28, R96 ;  /* 0x0000001c0430723c */ /* 0x040fe20000001860 */
[----:B------:R-:W-:Y:S06]  /*11330*/  LDSM.16.MT88.4 R28, [R151+0x1000] ;  /* 0x00100000971c783b */ /* 0x000fec0000004200 */
[----:B------:R-:W-:Y:S01]  /*11340*/  IMAD.MOV.U32 R99, RZ, RZ, R70 ;  /* 0x000000ffff637224 */ /* 0x000fe200078e0046 */
[----:B--2---:R-:W-:Y:S01]  /*11350*/  HMMA.16816.F32 R40, R4, R12, R136 ;  /* 0x0000000c0428723c */ /* 0x004fe20000001888 */
[----:B-1----:R-:W-:-:S02]  /*11360*/  FFMA.FTZ R3, R117, c[0x0][0x2d0], -R0 ;  /* 0x0000b40075037a23 */ /* 0x002fc40000010800 */
[----:B------:R-:W-:Y:S02]  /*11370*/  IMAD.MOV.U32 R97, RZ, RZ, R223 ;  /* 0x000000ffff617224 */ /* 0x000fe400078e00df */
[----:B------:R1:W2:Y:S01]  /*11380*/  MUFU.EX2 R140, R3 ;  /* 0x00000003008c7308 */ /* 0x0002a20000000800 */
[----:B------:R-:W-:Y:S02]  /*11390*/  IMAD.MOV.U32 R98, RZ, RZ, R222 ;  /* 0x000000ffff627224 */ /* 0x000fe400078e00de */
[----:B------:R-:W-:Y:S01]  /*113a0*/  HMMA.16816.F32 R216, R4, R16, R108 ;  /* 0x0000001004d8723c */ /* 0x000fe2000000186c */
[----:B------:R-:W-:Y:S02]  /*113b0*/  IMAD.MOV.U32 R139, RZ, RZ, R68 ;  /* 0x000000ffff8b7224 */ /* 0x000fe400078e0044 */
[----:B------:R-:W-:Y:S02]  /*113c0*/  IMAD.MOV.U32 R138, RZ, RZ, R69 ;  /* 0x000000ffff8a7224 */ /* 0x000fe400078e0045 */
[----:B------:R-:W-:-:S02]  /*113d0*/  IMAD.MOV.U32 R137, RZ, RZ, R71 ;  /* 0x000000ffff897224 */ /* 0x000fc400078e0047 */
[----:B------:R-:W-:Y:S01]  /*113e0*/  IMAD.MOV.U32 R136, RZ, RZ, R221 ;  /* 0x000000ffff887224 */ /* 0x000fe200078e00dd */
[----:B------:R-:W-:Y:S01]  /*113f0*/  HMMA.16816.F32 R112, R4, R18, R80 ;  /* 0x000000120470723c */ /* 0x000fe20000001850 */
[----:B------:R-:W3:Y:S01]  /*11400*/  LDSM.16.MT88.4 R16, [R150+0x1000] ;  /* 0x001000009610783b */ /* 0x000ee20000004200 */
[----:B------:R-:W-:Y:S02]  /*11410*/  IMAD.MOV.U32 R96, RZ, RZ, R220 ;  /* 0x000000ffff607224 */ /* 0x000fe400078e00dc */
[----:B-1----:R-:W-:-:S04]  /*11420*/  FFMA.FTZ R3, R118, c[0x0][0x2d0], -R0 ;  /* 0x0000b40076037a23 */ /* 0x002fc80000010800 */
[C---:B------:R-:W-:Y:S01]  /*11430*/  HMMA.16816.F32 R68, R4.reuse, R14, R156 ;  /* 0x0000000e0444723c */ /* 0x040fe2000000189c */
[----:B------:R-:W1:Y:S01]  /*11440*/  LDSM.16.MT88.4 R12, [R193+0x1000] ;  /* 0x00100000c10c783b */ /* 0x000e620000004200 */
[----:B------:R2:W-:Y:S05]  /*11450*/  MUFU.EX2 R105, R3 ;  /* 0x0000000300697308 */ /* 0x0005ea0000000800 */
[----:B------:R-:W-:Y:S01]  /*11460*/  IMAD.MOV.U32 R156, RZ, RZ, R126 ;  /* 0x000000ffff9c7224 */ /* 0x000fe200078e007e */
[----:B------:R-:W-:Y:S01]  /*11470*/  HMMA.16816.F32 R164, R4, R32, R60 ;  /* 0x0000002004a4723c */ /* 0x000fe2000000183c */
[----:B------:R-:W-:Y:S02]  /*11480*/  IMAD.MOV.U32 R159, RZ, RZ, R191 ;  /* 0x000000ffff9f7224 */ /* 0x000fe400078e00bf */
[----:B------:R-:W-:-:S02]  /*11490*/  IMAD.MOV.U32 R158, RZ, RZ, R189 ;  /* 0x000000ffff9e7224 */ /* 0x000fc400078e00bd */
[----:B------:R-:W-:-:S03]  /*114a0*/  IMAD.MOV.U32 R157, RZ, RZ, R188 ;  /* 0x000000ffff9d7224 */ /* 0x000fc600078e00bc */
[----:B-----5:R-:W-:Y:S01]  /*114b0*/  HMMA.16816.F32 R72, R4, R8, R160 ;  /* 0x000000080448723c */ /* 0x020fe200000018a0 */
[----:B--2---:R-:W-:-:S04]  /*114c0*/  FFMA.FTZ R3, R119, c[0x0][0x2d0], -R0 ;  /* 0x0000b40077037a23 */ /* 0x004fc80000010800 */
[----:B------:R2:W5:Y:S03]  /*114d0*/  MUFU.EX2 R104, R3 ;  /* 0x0000000300687308 */ /* 0x0005660000000800 */
[C---:B------:R-:W-:Y:S01]  /*114e0*/  HMMA.16816.F32 R60, R4.reuse, R10, R152 ;  /* 0x0000000a043c723c */ /* 0x040fe20000001898 */
[----:B------:R-:W1:Y:S07]  /*114f0*/  LDSM.16.MT88.4 R8, [R150+0x3000] ;  /* 0x003000009608783b */ /* 0x000e6e0000004200 */
[----:B------:R-:W-:Y:S01]  /*11500*/  HMMA.16816.F32 R32, R4, R22, R132 ;  /* 0x000000160420723c */ /* 0x000fe20000001884 */
[----:B------:R-:W-:Y:S01]  /*11510*/  LDSM.16.MT88.4 R20, [R194+0x3000] ;  /* 0x00300000c214783b */ /* 0x000fe20000004200 */
[----:B--2---:R-:W-:-:S05]  /*11520*/  FFMA.FTZ R3, R236, c[0x0][0x2d0], -R2 ;  /* 0x0000b400ec037a23 */ /* 0x004fca0000010802 */
[----:B----4-:R-:W-:Y:S01]  /*11530*/  F2FP.PACK_AB R4, R215, R224 ;  /* 0x000000e0d704723e */ /* 0x010fe200000000ff */
[----:B------:R-:W-:Y:S01]  /*11540*/  IMAD.MOV.U32 R236, RZ, RZ, R156 ;  /* 0x000000ffffec7224 */ /* 0x000fe200078e009c */
[----:B------:R-:W-:Y:S02]  /*11550*/  F2FP.PACK_AB R5, R140, R141 ;  /* 0x0000008d8c05723e */ /* 0x000fe400000000ff */
[----:B------:R-:W-:Y:S02]  /*11560*/  F2FP.PACK_AB R6, R213, R214 ;  /* 0x000000d6d506723e */ /* 0x000fe400000000ff */
[----:B-----5:R-:W-:-:S07]  /*11570*/  F2FP.PACK_AB R7, R104, R105 ;  /* 0x000000696807723e */ /* 0x020fce00000000ff */
[C---:B------:R-:W-:Y:S01]  /*11580*/  HMMA.16816.F32 R124, R4.reuse, R24, R120 ;  /* 0x00000018047c723c */ /* 0x040fe20000001878 */
[----:B------:R-:W-:Y:S07]  /*11590*/  LDSM.16.MT88.4 R120, [R151+0x1800] ;  /* 0x001800009778783b */ /* 0x000fee0000004200 */
[C---:B------:R-:W-:Y:S01]  /*115a0*/  HMMA.16816.F32 R80, R4.reuse, R26, R176 ;  /* 0x0000001a0450723c */ /* 0x040fe200000018b0 */
[----:B------:R-:W2:Y:S07]  /*115b0*/  LDSM.16.MT88.4 R24, [R193+0x3000] ;  /* 0x00300000c118783b */ /* 0x000eae0000004200 */
[C---:B---3--:R-:W-:Y:S08]  /*115c0*/  HMMA.16816.F32 R108, R4.reuse, R16, R168 ;  /* 0x00000010046c723c */ /* 0x048ff000000018a8 */
[C---:B------:R-:W-:Y:S01]  /*115d0*/  HMMA.16816.F32 R76, R4.reuse, R18, R76 ;  /* 0x00000012044c723c */ /* 0x040fe2000000184c */
[----:B------:R-:W3:Y:S07]  /*115e0*/  LDSM.16.MT88.4 R16, [R151+0x3000] ;  /* 0x003000009710783b */ /* 0x000eee0000004200 */
[C---:B-1----:R-:W-:Y:S08]  /*115f0*/  HMMA.16816.F32 R132, R4.reuse, R12, R184 ;  /* 0x0000000c0484723c */ /* 0x042ff000000018b8 */
[C---:B------:R-:W-:Y:S01]  /*11600*/  HMMA.16816.F32 R172, R4.reuse, R14, R172 ;  /* 0x0000000e04ac723c */ /* 0x040fe200000018ac */
[----:B------:R-:W1:Y:S07]  /*11610*/  LDSM.16.MT88.4 R12, [R150+0x5000] ;  /* 0x00500000960c783b */ /* 0x000e6e0000004200 */
[C---:B------:R-:W-:Y:S08]  /*11620*/  HMMA.16816.F32 R216, R4.reuse, R8, R216 ;  /* 0x0000000804d8723c */ /* 0x040ff000000018d8 */
[C---:B------:R-:W-:Y:S01]  /*11630*/  HMMA.16816.F32 R220, R4.reuse, R10, R112 ;  /* 0x0000000a04dc723c */ /* 0x040fe20000001870 */
[----:B------:R-:W4:Y:S04]  /*11640*/  LDSM.16.MT88.4 R8, [R151+0x5000] ;  /* 0x005000009708783b */ /* 0x000f280000004200 */
[----:B------:R-:W-:Y:S03]  /*11650*/  LDSM.16.MT88.4 R112, [R150+0x1800] ;  /* 0x001800009670783b */ /* 0x000fe60000004200 */
[C---:B--2---:R-:W-:Y:S01]  /*11660*/  HMMA.16816.F32 R176, R4.reuse, R24, R52 ;  /* 0x0000001804b0723c */ /* 0x044fe20000001834 */
[----:B------:R2:W-:Y:S06]  /*11670*/  MUFU.EX2 R24, R3 ;  /* 0x0000000300187308 */ /* 0x0005ec0000000800 */
[----:B------:R-:W-:Y:S01]  /*11680*/  IMAD.MOV.U32 R25, RZ, RZ, R139 ;  /* 0x000000ffff197224 */ /* 0x000fe200078e008b */
[C---:B------:R-:W-:Y:S01]  /*11690*/  HMMA.16816.F32 R168, R4.reuse, R26, R56 ;  /* 0x0000001a04a8723c */ /* 0x040fe20000001838 */
[----:B------:R-:W-:Y:S06]  /*116a0*/  LDSM.16.MT88.4 R56, [R194+0x3800] ;  /* 0x00380000c238783b */ /* 0x000fec0000004200 */
[----:B------:R-:W-:Y:S01]  /*116b0*/  IMAD.MOV.U32 R27, RZ, RZ, R157 ;  /* 0x000000ffff1b7224 */ /* 0x000fe200078e009d */
[----:B---3--:R-:W-:Y:S01]  /*116c0*/  HMMA.16816.F32 R188, R4, R16, R92 ;  /* 0x0000001004bc723c */ /* 0x008fe2000000185c */
[----:B--2---:R-:W-:-:S02]  /*116d0*/  FFMA.FTZ R3, R244, c[0x0][0x2d0], -R2 ;  /* 0x0000b400f4037a23 */ /* 0x004fc40000010802 */
[----:B------:R-:W-:Y:S02]  /*116e0*/  IMAD.MOV.U32 R26, RZ, RZ, R158 ;  /* 0x000000ffff1a7224 */ /* 0x000fe400078e009e */
[----:B------:R-:W-:-:S03]  /*116f0*/  IMAD.MOV.U32 R244, RZ, RZ, R159 ;  /* 0x000000fffff47224 */ /* 0x000fc600078e009f */
[C---:B------:R-:W-:Y:S01]  /*11700*/  HMMA.16816.F32 R88, R4.reuse, R18, R88 ;  /* 0x000000120458723c */ /* 0x040fe20000001858 */
[----:B------:R-:W2:Y:S07]  /*11710*/  LDSM.16.MT88.4 R16, [R194+0x5000] ;  /* 0x00500000c210783b */ /* 0x000eae0000004200 */
[C---:B------:R-:W-:Y:S08]  /*11720*/  HMMA.16816.F32 R116, R4.reuse, R28, R164 ;  /* 0x0000001c0474723c */ /* 0x040ff000000018a4 */
[C---:B-1----:R-:W-:Y:S01]  /*11730*/  HMMA.16816.F32 R156, R4.reuse, R12, R48 ;  /* 0x0000000c049c723c */ /* 0x042fe20000001830 */
[----:B------:R-:W-:Y:S07]  /*11740*/  LDSM.16.MT88.4 R48, [R151+0x3800] ;  /* 0x003800009730783b */ /* 0x000fee0000004200 */
[C---:B------:R-:W-:Y:S01]  /*11750*/  HMMA.16816.F32 R92, R4.reuse, R14, R36 ;  /* 0x0000000e045c723c */ /* 0x040fe20000001824 */
[----:B------:R-:W1:Y:S07]  /*11760*/  LDSM.16.MT88.4 R12, [R193+0x5000] ;  /* 0x00500000c10c783b */ /* 0x000e6e0000004200 */
[C---:B------:R-:W-:Y:S08]  /*11770*/  HMMA.16816.F32 R28, R4.reuse, R30, R180 ;  /* 0x0000001e041c723c */ /* 0x040ff000000018b4 */
[C---:B------:R-:W-:Y:S01]  /*11780*/  HMMA.16816.F32 R180, R4.reuse, R22, R64 ;  /* 0x0000001604b4723c */ /* 0x040fe20000001840 */
[----:B------:R3:W5:Y:S01]  /*11790*/  MUFU.EX2 R23, R3 ;  /* 0x0000000300177308 */ /* 0x0007620000000800 */
[----:B------:R-:W-:Y:S06]  /*117a0*/  LDSM.16.MT88.4 R64, [R193+0x3800] ;  /* 0x00380000c140783b */ /* 0x000fec0000004200 */
[C---:B------:R-:W-:Y:S08]  /*117b0*/  HMMA.16816.F32 R184, R4.reuse, R20, R84 ;  /* 0x0000001404b8723c */ /* 0x040ff00000001854 */
[----:B----4-:R-:W-:Y:S01]  /*117c0*/  HMMA.16816.F32 R32, R4, R10, R32 ;  /* 0x0000000a0420723c */ /* 0x010fe20000001820 */
[----:B---3--:R-:W-:-:S02]  /*117d0*/  FFMA.FTZ R3, R245, c[0x0][0x2d0], -R2 ;  /* 0x0000b400f5037a23 */ /* 0x008fc40000010802 */
[----:B------:R-:W-:Y:S02]  /*117e0*/  FFMA.FTZ R2, R246, c[0x0][0x2d0], -R2 ;  /* 0x0000b400f6027a23 */ /* 0x000fe40000010802 */
[----:B------:R3:W-:Y:S01]  /*117f0*/  MUFU.EX2 R22, R3 ;  /* 0x0000000300167308 */ /* 0x0007e20000000800 */
[----:B------:R-:W-:Y:S02]  /*11800*/  IMAD.MOV.U32 R246, RZ, RZ, R138 ;  /* 0x000000fffff67224 */ /* 0x000fe400078e008a */
[----:B------:R-:W-:Y:S01]  /*11810*/  IMAD.MOV.U32 R11, RZ, RZ, R129 ;  /* 0x000000ffff0b7224 */ /* 0x000fe200078e0081 */
[----:B------:R-:W-:Y:S01]  /*11820*/  HMMA.16816.F32 R84, R4, R8, R44 ;  /* 0x000000080454723c */ /* 0x000fe2000000182c */
[----:B------:R-:W-:-:S03]  /*11830*/  IMAD.MOV.U32 R245, RZ, RZ, R136 ;  /* 0x000000fffff57224 */ /* 0x000fc600078e0088 */
[----:B------:R4:W1:Y:S04]  /*11840*/  MUFU.EX2 R21, R2 ;  /* 0x0000000200157308 */ /* 0x0008680000000800 */
[----:B--2---:R-:W-:Y:S01]  /*11850*/  HMMA.16816.F32 R152, R4, R16, R40 ;  /* 0x000000100498723c */ /* 0x004fe20000001828 */
[----:B------:R-:W-:Y:S01]  /*11860*/  LDSM.16.MT88.4 R40, [R150+0x3800] ;  /* 0x003800009628783b */ /* 0x000fe20000004200 */
[----:B---3--:R-:W-:-:S03]  /*11870*/  IMAD.MOV.U32 R3, RZ, RZ, R137 ;  /* 0x000000ffff037224 */ /* 0x008fc600078e0089 */
[----:B------:R-:W-:Y:S03]  /*11880*/  LDSM.16.MT88.4 R136, [R193+0x1800] ;  /* 0x00180000c188783b */ /* 0x000fe60000004200 */
[C---:B------:R-:W-:Y:S01]  /*11890*/  HMMA.16816.F32 R16, R4.reuse, R18, R68 ;  /* 0x000000120410723c */ /* 0x040fe20000001844 */
[----:B----4-:R-:W-:Y:S02]  /*118a0*/  FFMA.FTZ R2, R225, c[0x0][0x2d0], -R0 ;  /* 0x0000b400e1027a23 */ /* 0x010fe40000010800 */
[----:B------:R-:W-:Y:S02]  /*118b0*/  IMAD.MOV.U32 R225, RZ, RZ, R128 ;  /* 0x000000ffffe17224 */ /* 0x000fe400078e0080 */
[----:B------:R2:W-:Y:S03]  /*118c0*/  MUFU.EX2 R20, R2 ;  /* 0x0000000200147308 */ /* 0x0005e60000000800 */
[C---:B-1----:R-:W-:Y:S01]  /*118d0*/  HMMA.16816.F32 R164, R4.reuse, R12, R72 ;  /* 0x0000000c04a4723c */ /* 0x042fe20000001848 */
[----:B------:R-:W-:Y:S07]  /*118e0*/  LDSM.16.MT88.4 R72, [R150+0x5800] ;  /* 0x005800009648783b */ /* 0x000fee0000004200 */
[----:B------:R-:W-:Y:S01]  /*118f0*/  HMMA.16816.F32 R160, R4, R14, R60 ;  /* 0x0000000e04a0723c */ /* 0x000fe2000000183c */
[----:B------:R-:W-:Y:S01]  /*11900*/  LDSM.16.MT88.4 R12, [R193+0x5800] ;  /* 0x00580000c10c783b */ /* 0x000fe20000004200 */
[----:B--2---:R-:W-:-:S02]  /*11910*/  FFMA.FTZ R2, R228, c[0x0][0x2d0], -R0 ;  /* 0x0000b400e4027a23 */ /* 0x004fc40000010800 */
[----:B------:R-:W-:Y:S02]  /*11920*/  IMAD.MOV.U32 R228, RZ, RZ, R130 ;  /* 0x000000ffffe47224 */ /* 0x000fe400078e0082 */
[----:B------:R1:W2:Y:S01]  /*11930*/  MUFU.EX2 R10, R2 ;  /* 0x00000002000a7308 */ /* 0x0002a20000000800 */
[----:B------:R-:W-:Y:S02]  /*11940*/  IMAD.MOV.U32 R7, RZ, RZ, R99 ;  /* 0x000000ffff077224 */ /* 0x000fe400078e0063 */
[----:B------:R-:W-:-:S04]  /*11950*/  @P4 IMAD.HI.U32 R4, R249, c[0x0][0x2c8], RZ ;  /* 0x0000b200f9044a27 */ /* 0x000fc800078e00ff */
[--C-:B-1----:R-:W-:Y:S02]  /*11960*/  FFMA.FTZ R2, R229, c[0x0][0x2d0], -R0.reuse ;  /* 0x0000b400e5027a23 */ /* 0x102fe40000010800 */
[----:B------:R-:W-:Y:S02]  /*11970*/  IMAD.MOV.U32 R229, RZ, RZ, R131 ;  /* 0x000000ffffe57224 */ /* 0x000fe400078e0083 */
[----:B------:R-:W1:Y:S01]  /*11980*/  LDSM.16.MT88.4 R128, [R194+0x1800] ;  /* 0x00180000c280783b */ /* 0x000e620000004200 */
[----:B------:R-:W-:Y:S01]  /*11990*/  FFMA.FTZ R0, R237, c[0x0][0x2d0], -R0 ;  /* 0x0000b400ed007a23 */ /* 0x000fe20000010800 */
[----:B------:R3:W-:Y:S01]  /*119a0*/  MUFU.EX2 R9, R2 ;  /* 0x0000000200097308 */ /* 0x0007e20000000800 */
[----:B------:R-:W-:Y:S01]  /*119b0*/  IMAD.MOV.U32 R237, RZ, RZ, R96 ;  /* 0x000000ffffed7224 */ /* 0x000fe200078e0060 */
[----:B-----5:R-:W-:-:S06]  /*119c0*/  F2FP.PACK_AB R96, R23, R24 ;  /* 0x000000181760723e */ /* 0x020fcc00000000ff */
[----:B------:R4:W5:Y:S01]  /*119d0*/  MUFU.EX2 R8, R0 ;  /* 0x0000000000087308 */ /* 0x0009620000000800 */
[----:B---3--:R-:W-:Y:S01]  /*119e0*/  IMAD.MOV.U32 R2, RZ, RZ, R98 ;  /* 0x000000ffff027224 */ /* 0x008fe200078e0062 */
[----:B------:R-:W-:-:S03]  /*119f0*/  F2FP.PACK_AB R98, R21, R22 ;  /* 0x000000161562723e */ /* 0x000fc600000000ff */
[----:B------:R-:W-:Y:S02]  /*11a00*/  FADD.FTZ R2, R2, R7 ;  /* 0x0000000702027221 */ /* 0x000fe40000010000 */
[----:B----4-:R-:W-:Y:S01]  /*11a10*/  IMAD.MOV.U32 R0, RZ, RZ, R97 ;  /* 0x000000ffff007224 */ /* 0x010fe200078e0061 */
[----:B--2---:R-:W-:Y:S01]  /*11a20*/  F2FP.PACK_AB R97, R10, R20 ;  /* 0x000000140a61723e */ /* 0x004fe200000000ff */
[----:B------:R-:W-:Y:S01]  /*11a30*/  FADD.FTZ R2, R229, R2 ;  /* 0x00000002e5027221 */ /* 0x000fe20000010000 */
[----:B-----5:R-:W-:Y:S01]  /*11a40*/  F2FP.PACK_AB R99, R8, R9 ;  /* 0x000000090863723e */ /* 0x020fe200000000ff */
        /* <DEDUP_REMOVED lines=9> */
[----:B-1----:R-:W-:Y:S01]  /*11ae0*/  HMMA.16816.F32 R124, R96, R128, R124 ;  /* 0x00000080607c723c */ /* 0x002fe2000000187c */
[----:B------:R-:W-:-:S02]  /*11af0*/  FADD.FTZ R2, R252, R0 ;  /* 0x00000000fc027221 */ /* 0x000fc40000010000 */
[----:B------:R-:W-:Y:S01]  /*11b00*/  IMAD.MOV.U32 R0, RZ, RZ, R249 ;  /* 0x000000ffff007224 */ /* 0x000fe200078e00f9 */
[----:B------:R-:W-:Y:S01]  /*11b10*/  @P4 SHF.R.U32.HI R0, RZ, c[0x0][0x2cc], R4 ;  /* 0x0000b300ff004a19 */ /* 0x000fe20000011604 */
[----:B------:R-:W-:Y:S02]  /*11b20*/  FADD.FTZ R2, R250, R2 ;  /* 0x00000002fa027221 */ /* 0x000fe40000010000 */
[----:B------:R-:W-:Y:S01]  /*11b30*/  FADD.FTZ R3, R244, R3 ;  /* 0x00000003f4037221 */ /* 0x000fe20000010000 */
[C---:B------:R-:W-:Y:S01]  /*11b40*/  HMMA.16816.F32 R128, R96.reuse, R130, R80 ;  /* 0x000000826080723c */ /* 0x040fe20000001850 */
[----:B------:R-:W1:Y:S01]  /*11b50*/  LDSM.16.MT88.4 R80, [R151+0x5800] ;  /* 0x005800009750783b */ /* 0x000e620000004200 */
[----:B------:R-:W-:Y:S01]  /*11b60*/  FADD.FTZ R2, R26, R2 ;  /* 0x000000021a027221 */ /* 0x000fe20000010000 */
[----:B------:R-:W-:Y:S01]  /*11b70*/  IADD3 R0, R0, R236, -R27 ;  /* 0x000000ec00007210 */ /* 0x000fe20007ffe81b */
[----:B------:R-:W-:Y:S02]  /*11b80*/  FADD.FTZ R3, R224, R3 ;  /* 0x00000003e0037221 */ /* 0x000fe40000010000 */
[----:B------:R-:W-:Y:S01]  /*11b90*/  FADD.FTZ R2, R141, R2 ;  /* 0x000000028d027221 */ /* 0x000fe20000010000 */
[----:B------:R-:W-:Y:S01]  /*11ba0*/  SHF.R.S32.HI R4, RZ, 0x1f, R0 ;  /* 0x0000001fff047819 */ /* 0x000fe20000011400 */
[----:B------:R-:W-:Y:S01]  /*11bb0*/  HMMA.16816.F32 R48, R96, R50, R88 ;  /* 0x000000326030723c */ /* 0x000fe20000001858 */
[----:B------:R-:W2:Y:S01]  /*11bc0*/  LDSM.16.MT88.4 R88, [R194+0x5800] ;  /* 0x00580000c258783b */ /* 0x000ea20000004200 */
[----:B------:R-:W-:Y:S01]  /*11bd0*/  FADD.FTZ R3, R215, R3 ;  /* 0x00000003d7037221 */ /* 0x000fe20000010000 */
[----:B------:R-:W-:Y:S01]  /*11be0*/  LEA.HI R4, R4, R0, RZ, 0x6 ;  /* 0x0000000004047211 */ /* 0x000fe200078f30ff */
[----:B------:R-:W-:-:S02]  /*11bf0*/  FADD.FTZ R2, R140, R2 ;  /* 0x000000028c027221 */ /* 0x000fc40000010000 */
[----:B------:R-:W-:Y:S02]  /*11c00*/  FADD.FTZ R3, R214, R3 ;  /* 0x00000003d6037221 */ /* 0x000fe40000010000 */
[----:B------:R-:W-:Y:S01]  /*11c10*/  FADD.FTZ R0, R105, R2 ;  /* 0x0000000269007221 */ /* 0x000fe20000010000 */
[C---:B------:R-:W-:Y:S01]  /*11c20*/  HMMA.16816.F32 R108, R96.reuse, R112, R108 ;  /* 0x00000070606c723c */ /* 0x040fe2000000186c */
[----:B------:R-:W-:Y:S01]  /*11c30*/  FADD.FTZ R2, R213, R3 ;  /* 0x00000003d5027221 */ /* 0x000fe20000010000 */
[----:B------:R-:W-:Y:S01]  /*11c40*/  SHF.R.S32.HI R3, RZ, 0x6, R4 ;  /* 0x00000006ff037819 */ /* 0x000fe20000011404 */
[----:B------:R-:W-:Y:S01]  /*11c50*/  FADD.FTZ R0, R104, R0 ;  /* 0x0000000068007221 */ /* 0x000fe20000010000 */
[----:B------:R-:W-:Y:S01]  /*11c60*/  IADD3 R213, R25, -0x2, RZ ;  /* 0xfffffffe19d57810 */ /* 0x000fe20007ffe0ff */
        /* <DEDUP_REMOVED lines=12> */
[C---:B-1----:R-:W-:Y:S08]  /*11d30*/  HMMA.16816.F32 R76, R96.reuse, R80, R84 ;  /* 0x00000050604c723c */ /* 0x042ff00000001854 */
        /* <DEDUP_REMOVED lines=16> */
[----:B------:R-:W-:Y:S01]  /*11e40*/  @!UPT UIADD3 URZ, URZ, URZ, URZ ;  /* 0x0000003f3f3ff290 */ /* 0x000fe2000fffe03f */
[----:B------:R-:W-:Y:S11]  /*11e50*/  @!P0 BRA `(.L_x_1106) ;  /* 0x0000332000008947 */ /* 0x000ff60003800000 */
[----:B------:R-:W-:Y:S02]  /*11e60*/  MOV R104, R100 ;  /* 0x0000006400687202 */ /* 0x000fe40000000f00 */
[----:B------:R-:W-:-:S02]  /*11e70*/  MOV R3, R101 ;  /* 0x0000006500037202 */ /* 0x000fc40000000f00 */
[----:B------:R-:W-:-:S07]  /*11e80*/  MOV R188, R213 ;  /* 0x000000d500bc7202 */ /* 0x000fce0000000f00 */
.L_x_1107:
[----:B------:R-:W-:Y:S04]  /*11e90*/  DEPBAR.LE SB0, 0x0 ;  /* 0x000080000000791a */ /* 0x000fe80000000000 */
[----:B------:R-:W-:Y:S01]  /*11ea0*/  WARPSYNC 0xffffffff ;  /* 0xffffffff00007948 */ /* 0x000fe20003800000 */
[----:B------:R-:W-:Y:S01]  /*11eb0*/  BAR.SYNC.DEFER_BLOCKING 0x0 ;  /* 0x0000000000007b1d */ /* 0x000fe20000010000 */
[----:B------:R-:W-:Y:S02]  /*11ec0*/  ISETP.GT.AND P0, PT, R238, R188, PT ;  /* 0x000000bcee00720c */ /* 0x000fe40003f04270 */
[----:B------:R-:W-:Y:S02]  /*11ed0*/  LOP3.LUT P4, RZ, R240, 0x1, RZ, 0xc0, !PT ;  /* 0x00000001f0ff7812 */ /* 0x000fe4000788c0ff */
[----:B------:R-:W-:Y:S09]  /*11ee0*/  MOV R191, c[0x0][0x2c4] ;  /* 0x0000b10000bf7a02 */ /* 0x000ff20000000f00 */
[----:B------:R-:W-:Y:S01]  /*11ef0*/  @!P0 SHF.R.S32.HI R0, RZ, 0x1f, R188 ;  /* 0x0000001fff008819 */ /* 0x000fe200000114bc */
[----:B------:R-:W-:Y:S01]  /*11f00*/  @!P0 IMAD.WIDE.U32 R12, R188, c[0x0][0x208], RZ ;  /* 0x00008200bc0c8a25 */ /* 0x000fe200078e00ff */
[----:B------:R-:W-:Y:S03]  /*11f10*/  @!P0 IADD3 R140, P2, R230, 0x40, RZ ;  /* 0x00000040e68c8810 */ /* 0x000fe60007f5e0ff */
[----:B------:R-:W-:Y:S01]  /*11f20*/  @!P0 IMAD R0, R0, c[0x0][0x208], RZ ;  /* 0x0000820000008a24 */ /* 0x000fe200078e02ff */
[----:B------:R-:W-:Y:S03]  /*11f30*/  @!P0 IADD3.X R31, RZ, R233, RZ, P2, !PT ;  /* 0x000000e9ff1f8210 */ /* 0x000fe600017fe4ff */
[----:B------:R-:W-:Y:S01]  /*11f40*/  @!P0 IMAD R0, R188, c[0x0][0x20c], R0 ;  /* 0x00008300bc008a24 */ /* 0x000fe200078e0200 */
[----:B------:R-:W-:Y:S04]  /*11f50*/  LDSM.16.M88.4 R32, [R196] ;  /* 0x00000000c420783b */ /* 0x000fe80000000200 */
[----:B------:R-:W-:Y:S02]  /*11f60*/  @!P0 IADD3 R2, R13, R0, RZ ;  /* 0x000000000d028210 */ /* 0x000fe40007ffe0ff */
[----:B------:R-:W-:Y:S02]  /*11f70*/  @!P0 SHF.L.U32 R0, R12, 0x6, RZ ;  /* 0x000000060c008819 */ /* 0x000fe400000006ff */
[----:B------:R-:W1:Y:S01]  /*11f80*/  LDSM.16.M88.4 R8, [R149] ;  /* 0x000000009508783b */ /* 0x000e620000000200 */
[----:B------:R-:W-:Y:S02]  /*11f90*/  @!P0 MOV R13, c[0x0][0x208] ;  /* 0x00008200000d8a02 */ /* 0x000fe40000000f00 */
[----:B------:R-:W-:Y:S02]  /*11fa0*/  @!P0 IADD3 R100, P2, R0, R140, RZ ;  /* 0x0000008c00648210 */ /* 0x000fe40007f5e0ff */
[C---:B------:R-:W-:Y:S02]  /*11fb0*/  @!P0 LEA R28, P1, R13.reuse, R0, 0x5 ;  /* 0x000000000d1c8211 */ /* 0x040fe400078228ff */
[----:B------:R-:W-:Y:S01]  /*11fc0*/  @!P0 SHF.L.U64.HI R2, R12, 0x6, R2 ;  /* 0x000000060c028819 */ /* 0x000fe20000010202 */
[----:B------:R-:W2:Y:S01]  /*11fd0*/  LDSM.16.M88.4 R16, [R149+0x800] ;  /* 0x000800009510783b */ /* 0x000ea20000000200 */
[----:B------:R-:W-:Y:S02]  /*11fe0*/  @!P0 MOV R12, c[0x0][0x20c] ;  /* 0x00008300000c8a02 */ /* 0x000fe40000000f00 */
[----:B------:R-:W-:Y:S02]  /*11ff0*/  @!P0 IADD3.X R141, R2, R31, RZ, P2, !PT ;  /* 0x0000001f028d8210 */ /* 0x000fe400017fe4ff */
[C---:B------:R-:W-:Y:S02]  /*12000*/  @!P0 LEA R180, P2, R100.reuse, c[0x0][0x1f8], 0x1 ;  /* 0x00007e0064b48a11 */ /* 0x040fe400078408ff */
[----:B------:R-:W-:Y:S01]  /*12010*/  @!P0 LEA.HI.X R29, R13, R2, R12, 0x5, P1 ;  /* 0x000000020d1d8211 */ /* 0x000fe200008f2c0c */
[----:B------:R-:W3:Y:S01]  /*12020*/  LDSM.16.M88.4 R24, [R149+0x1000] ;  /* 0x001000009518783b */ /* 0x000ee20000000200 */
[----:B------:R-:W-:Y:S02]  /*12030*/  @!P0 LEA.HI.X R181, R100, c[0x0][0x1fc], R141, 0x1, P2 ;  /* 0x00007f0064b58a11 */ /* 0x000fe400010f0c8d */
[----:B------:R-:W-:Y:S02]  /*12040*/  @!P0 IADD3 R20, P1, R0, R230, RZ ;  /* 0x000000e600148210 */ /* 0x000fe40007f3e0ff */
[----:B------:R-:W-:Y:S02]  /*12050*/  @!P0 IADD3 R141, P2, R28, R140, RZ ;  /* 0x0000008c1c8d8210 */ /* 0x000fe40007f5e0ff */
[----:B------:R-:W-:Y:S01]  /*12060*/  @!P0 IADD3.X R21, R2, R233, RZ, P1, !PT ;  /* 0x000000e902158210 */ /* 0x000fe20000ffe4ff */
[----:B------:R-:W4:Y:S01]  /*12070*/  LDSM.16.M88.4 R152, [R149+0x1800] ;  /* 0x001800009598783b */ /* 0x000f220000000200 */
[----:B------:R-:W-:Y:S02]  /*12080*/  @!P0 IADD3.X R184, R29, R31, RZ, P2, !PT ;  /* 0x0000001f1db88210 */ /* 0x000fe400017fe4ff */
[C---:B------:R-:W-:Y:S04]  /*12090*/  @!P0 LEA R182, P1, R20.reuse, c[0x0][0x1f8], 0x1 ;  /* 0x00007e0014b68a11 */ /* 0x040fe800078208ff */
[----:B------:R-:W-:Y:S01]  /*120a0*/  @!P0 LEA.HI.X R183, R20, c[0x0][0x1fc], R21, 0x1, P1 ;  /* 0x00007f0014b78a11 */ /* 0x000fe200008f0c15 */
[----:B------:R-:W-:Y:S01]  /*120b0*/  LDSM.16.M88.4 R156, [R197] ;  /* 0x00000000c59c783b */ /* 0x000fe20000000200 */
[----:B------:R-:W-:Y:S04]  /*120c0*/  @!P0 IADD3 R30, P1, R230, 0x80, RZ ;  /* 0x00000080e61e8810 */ /* 0x000fe80007f3e0ff */
[----:B------:R-:W-:Y:S02]  /*120d0*/  @!P0 IADD3.X R105, RZ, R233, RZ, P1, !PT ;  /* 0x000000e9ff698210 */ /* 0x000fe40000ffe4ff */
[-C--:B------:R-:W-:Y:S01]  /*120e0*/  @!P0 IADD3 R101, P1, R0, R30.reuse, RZ ;  /* 0x0000001e00658210 */ /* 0x080fe20007f3e0ff */
[C---:B-1----:R-:W-:Y:S01]  /*120f0*/  HMMA.16816.F32 R4, R32.reuse, R8, RZ ;  /* 0x000000082004723c */ /* 0x042fe200000018ff */
[----:B------:R-:W1:Y:S02]  /*12100*/  LDSM.16.M88.4 R160, [R200] ;  /* 0x00000000c8a0783b */ /* 0x000e640000000200 */
[C---:B------:R-:W-:Y:S02]  /*12110*/  @!P0 LEA R176, P3, R101.reuse, c[0x0][0x1f8], 0x1 ;  /* 0x00007e0065b08a11 */ /* 0x040fe400078608ff */
[-C--:B------:R-:W-:Y:S02]  /*12120*/  @!P0 IADD3.X R140, R2, R105.reuse, RZ, P1, !PT ;  /* 0x00000069028c8210 */ /* 0x080fe40000ffe4ff */
[C---:B------:R-:W-:Y:S01]  /*12130*/  @!P0 IADD3 R2, P1, R28.reuse, R30, RZ ;  /* 0x0000001e1c028210 */ /* 0x040fe20007f3e0ff */
[C---:B------:R-:W-:Y:S01]  /*12140*/  HMMA.16816.F32 R8, R32.reuse, R10, RZ ;  /* 0x0000000a2008723c */ /* 0x040fe200000018ff */
[----:B------:R-:W5:Y:S03]  /*12150*/  LDSM.16.M88.4 R164, [R211] ;  /* 0x00000000d3a4783b */ /* 0x000f660000000200 */
[----:B------:R-:W-:Y:S02]  /*12160*/  @!P0 LEA.HI.X R177, R101, c[0x0][0x1fc], R140, 0x1, P3 ;  /* 0x00007f0065b18a11 */ /* 0x000fe400018f0c8c */
[----:B------:R-:W-:Y:S02]  /*12170*/  @!P0 IADD3 R0, P2, R28, R230, RZ ;  /* 0x000000e61c008210 */ /* 0x000fe40007f5e0ff */
[C---:B--2---:R-:W-:Y:S01]  /*12180*/  HMMA.16816.F32 R12, R32.reuse, R16, RZ ;  /* 0x00000010200c723c */ /* 0x044fe200000018ff */
[----:B------:R-:W2:Y:S01]  /*12190*/  LDSM.16.M88.4 R168, [R210] ;  /* 0x00000000d2a8783b */ /* 0x000ea20000000200 */
[----:B------:R-:W-:Y:S02]  /*121a0*/  ISETP.NE.AND P3, PT, R191, 0x1, PT ;  /* 0x00000001bf00780c */ /* 0x000fe40003f65270 */
[C---:B------:R-:W-:Y:S02]  /*121b0*/  @!P0 IADD3.X R105, R29.reuse, R105, RZ, P1, !PT ;  /* 0x000000691d698210 */ /* 0x040fe40000ffe4ff */
[C---:B------:R-:W-:Y:S02]  /*121c0*/  @!P0 LEA R178, P1, R0.reuse, c[0x0][0x1f8], 0x1 ;  /* 0x00007e0000b28a11 */ /* 0x040fe400078208ff */
[C---:B------:R-:W-:Y:S01]  /*121d0*/  HMMA.16816.F32 R16, R32.reuse, R18, RZ ;  /* 0x000000122010723c */ /* 0x040fe200000018ff */
[----:B------:R-:W2:Y:S03]  /*121e0*/  LDSM.16.M88.4 R172, [R209] ;  /* 0x00000000d1ac783b */ /* 0x000ea60000000200 */
[----:B------:R-:W-:Y:S02]  /*121f0*/  @!P0 IADD3.X R100, R29, R233, RZ, P2, !PT ;  /* 0x000000e91d648210 */ /* 0x000fe400017fe4ff */
[C---:B------:R-:W-:Y:S02]  /*12200*/  @!P0 LEA R140, P2, R141.reuse, c[0x0][0x1f8], 0x1 ;  /* 0x00007e008d8c8a11 */ /* 0x040fe400078408ff */
[C---:B---3--:R-:W-:Y:S01]  /*12210*/  HMMA.16816.F32 R20, R32.reuse, R24, RZ ;  /* 0x000000182014723c */ /* 0x048fe200000018ff */
[----:B------:R-:W-:Y:S01]  /*12220*/  @!PT LDS RZ, [RZ] ;  /* 0x00000000fffff984 */ /* 0x000fe20000000800 */
[----:B------:R-:W-:Y:S01]  /*12230*/  @!PT LDS RZ, [RZ] ;  /* 0x00000000fffff984 */ /* 0x000fe20000000800 */
[----:B------:R-:W-:Y:S01]  /*12240*/  @!PT LDS RZ, [RZ] ;  /* 0x00000000fffff984 */ /* 0x000fe20000000800 */
[----:B------:R2:W-:Y:S03]  /*12250*/  @!P0 LDGSTS.E.BYPASS.LTC128B.128 [R212+0x100], [R182.64], !P4 ;  /* 0x00100000b6d48fae */ /* 0x0005e6000e101d46 */
[----:B------:R-:W-:Y:S02]  /*12260*/  @!P0 LEA.HI.X R179, R0, c[0x0][0x1fc], R100, 0x1, P1 ;  /* 0x00007f0000b38a11 */ /* 0x000fe400008f0c64 */
[----:B------:R-:W-:Y:S02]  /*12270*/  @!P0 LEA.HI.X R141, R141, c[0x0][0x1fc], R184, 0x1, P2 ;  /* 0x00007f008d8d8a11 */ /* 0x000fe400010f0cb8 */
[C---:B------:R-:W-:Y:S01]  /*12280*/  HMMA.16816.F32 R24, R32.reuse, R26, RZ ;  /* 0x0000001a2018723c */ /* 0x040fe200000018ff */
[----:B------:R2:W-:Y:S03]  /*12290*/  @!P0 LDGSTS.E.BYPASS.LTC128B.128 [R212+0x2100], [R180.64], !P6 ;  /* 0x02100000b4d48fae */ /* 0x0005e6000f101d46 */
[C---:B------:R-:W-:Y:S04]  /*122a0*/  @!P0 LEA R100, P1, R2.reuse, c[0x0][0x1f8], 0x1 ;  /* 0x00007e0002648a11 */ /* 0x040fe800078208ff */
[C---:B----4-:R-:W-:Y:S01]  /*122b0*/  HMMA.16816.F32 R28, R32.reuse, R152, RZ ;  /* 0x00000098201c723c */ /* 0x050fe200000018ff */
[----:B------:R4:W-:Y:S03]  /*122c0*/  @!P0 LDGSTS.E.BYPASS.LTC128B.128 [R212+0x4100], [R176.64], !P5 ;  /* 0x04100000b0d48fae */ /* 0x0009e6000e901d46 */
[----:B------:R-:W-:Y:S04]  /*122d0*/  @!P0 LEA.HI.X R101, R2, c[0x0][0x1fc], R105, 0x1, P1 ;  /* 0x00007f0002658a11 */ /* 0x000fe800008f0c69 */
[----:B------:R-:W-:Y:S01]  /*122e0*/  HMMA.16816.F32 R32, R32, R154, RZ ;  /* 0x0000009a2020723c */ /* 0x000fe200000018ff */
[----:B------:R4:W-:Y:S07]  /*122f0*/  @!P0 LDGSTS.E.BYPASS.LTC128B.128 [R212+0x1100], [R178.64], !P4 ;  /* 0x01100000b2d48fae */ /* 0x0009ee000e101d46 */
[C---:B-1----:R-:W-:Y:S01]  /*12300*/  HMMA.16816.F32 R4, R156.reuse, R160, R4 ;  /* 0x000000a09c04723c */ /* 0x042fe20000001804 */
[----:B------:R-:W3:Y:S04]  /*12310*/  LDL R213, [R1+0x10] ;  /* 0x0000100001d57983 */ /* 0x000ee80000100800 */
[----:B------:R-:W3:Y:S03]  /*12320*/  LDL R190, [R1+0x4] ;  /* 0x0000040001be7983 */ /* 0x000ee60000100800 */
[C---:B------:R-:W-:Y:S01]  /*12330*/  HMMA.16816.F32 R8, R156.reuse, R162, R8 ;  /* 0x000000a29c08723c */ /* 0x040fe20000001808 */
[----:B------:R1:W-:Y:S07]  /*12340*/  @!P0 LDGSTS.E.BYPASS.LTC128B.128 [R212+0x3100], [R140.64], !P6 ;  /* 0x031000008cd48fae */ /* 0x0003ee000f101d46 */
[C---:B-----5:R-:W-:Y:S01]  /*12350*/  HMMA.16816.F32 R12, R156.reuse, R164, R12 ;  /* 0x000000a49c0c723c */ /* 0x060fe2000000180c */
[----:B------:R5:W-:Y:S07]  /*12360*/  @!P0 LDGSTS.E.BYPASS.LTC128B.128 [R212+0x5100], [R100.64], !P5 ;  /* 0x0510000064d48fae */ /* 0x000bee000e901d46 */
[C---:B------:R-:W-:Y:S01]  /*12370*/  HMMA.16816.F32 R16, R156.reuse, R166, R16 ;  /* 0x000000a69c10723c */ /* 0x040fe20000001810 */
[----:B------:R-:W-:Y:S07]  /*12380*/  LDSM.16.M88.4 R152, [R199] ;  /* 0x00000000c798783b */ /* 0x000fee0000000200 */
[C---:B--2---:R-:W-:Y:S01]  /*12390*/  HMMA.16816.F32 R20, R156.reuse, R168, R20 ;  /* 0x000000a89c14723c */ /* 0x044fe20000001814 */
[----:B----4-:R-:W2:Y:S07]  /*123a0*/  LDSM.16.M88.4 R176, [R195] ;  /* 0x00000000c3b0783b */ /* 0x010eae0000000200 */
[C---:B------:R-:W-:Y:S01]  /*123b0*/  HMMA.16816.F32 R24, R156.reuse, R170, R24 ;  /* 0x000000aa9c18723c */ /* 0x040fe20000001818 */
[----:B------:R-:W4:Y:S07]  /*123c0*/  LDSM.16.M88.4 R180, [R195+0x800] ;  /* 0x00080000c3b4783b */ /* 0x000f2e0000000200 */
[C---:B------:R-:W-:Y:S01]  /*123d0*/  HMMA.16816.F32 R28, R156.reuse, R172, R28 ;  /* 0x000000ac9c1c723c */ /* 0x040fe2000000181c */
[----:B------:R-:W0:Y:S07]  /*123e0*/  LDGDEPBAR ;  /* 0x00000000000079af */ /* 0x000e2e0000000000 */
[----:B------:R-:W-:Y:S01]  /*123f0*/  HMMA.16816.F32 R32, R156, R174, R32 ;  /* 0x000000ae9c20723c */ /* 0x000fe20000001820 */
[----:B------:R-:W1:Y:S08]  /*12400*/  LDSM.16.M88.4 R184, [R195+0x1000] ;  /* 0x00100000c3b8783b */ /* 0x000e700000000200 */
[----:B------:R-:W1:Y:S01]  /*12410*/  LDSM.16.M88.4 R160, [R195+0x1800] ;  /* 0x00180000c3a0783b */ /* 0x000e620000000200 */
[C---:B--2---:R-:W-:Y:S07]  /*12420*/  HMMA.16816.F32 R4, R152.reuse, R176, R4 ;  /* 0x000000b09804723c */ /* 0x044fee0000001804 */
[----:B------:R-:W-:Y:S01]  /*12430*/  LDSM.16.M88.4 R164, [R198] ;  /* 0x00000000c6a4783b */ /* 0x000fe20000000200 */
[C---:B------:R-:W-:Y:S07]  /*12440*/  HMMA.16816.F32 R8, R152.reuse, R178, R8 ;  /* 0x000000b29808723c */ /* 0x040fee0000001808 */
[----:B------:R-:W2:Y:S01]  /*12450*/  LDSM.16.M88.4 R168, [R192] ;  /* 0x00000000c0a8783b */ /* 0x000ea20000000200 */
[C---:B----4-:R-:W-:Y:S07]  /*12460*/  HMMA.16816.F32 R12, R152.reuse, R180, R12 ;  /* 0x000000b4980c723c */ /* 0x050fee000000180c */
[----:B------:R-:W4:Y:S01]  /*12470*/  LDSM.16.M88.4 R156, [R192+0x800] ;  /* 0x00080000c09c783b */ /* 0x000f220000000200 */
[C---:B------:R-:W-:Y:S07]  /*12480*/  HMMA.16816.F32 R16, R152.reuse, R182, R16 ;  /* 0x000000b69810723c */ /* 0x040fee0000001810 */
[----:B------:R-:W4:Y:S01]  /*12490*/  LDSM.16.M88.4 R172, [R192+0x1000] ;  /* 0x00100000c0ac783b */ /* 0x000f220000000200 */
[C---:B-1----:R-:W-:Y:S07]  /*124a0*/  HMMA.16816.F32 R20, R152.reuse, R184, R20 ;  /* 0x000000b89814723c */ /* 0x042fee0000001814 */
[----:B------:R-:W1:Y:S01]  /*124b0*/  LDSM.16.M88.4 R176, [R192+0x1800] ;  /* 0x00180000c0b0783b */ /* 0x000e620000000200 */
[C---:B------:R-:W-:Y:S07]  /*124c0*/  HMMA.16816.F32 R24, R152.reuse, R186, R24 ;  /* 0x000000ba9818723c */ /* 0x040fee0000001818 */
[----:B------:R-:W-:Y:S01]  /*124d0*/  LDSM.16.M88.4 R180, [R196+0x4000] ;  /* 0x00400000c4b4783b */ /* 0x000fe20000000200 */
[C---:B------:R-:W-:Y:S07]  /*124e0*/  HMMA.16816.F32 R28, R152.reuse, R160, R28 ;  /* 0x000000a0981c723c */ /* 0x040fee000000181c */
[----:B------:R-:W1:Y:S01]  /*124f0*/  LDSM.16.M88.4 R184, [R149+0x2000] ;  /* 0x0020000095b8783b */ /* 0x000e620000000200 */
[----:B------:R-:W-:Y:S07]  /*12500*/  HMMA.16816.F32 R32, R152, R162, R32 ;  /* 0x000000a29820723c */ /* 0x000fee0000001820 */
[----:B------:R-:W1:Y:S01]  /*12510*/  LDSM.16.M88.4 R152, [R149+0x2800] ;  /* 0x002800009598783b */ /* 0x000e620000000200 */
[C---:B--2---:R-:W-:Y:S07]  /*12520*/  HMMA.16816.F32 R4, R164.reuse, R168, R4 ;  /* 0x000000a8a404723c */ /* 0x044fee0000001804 */
[----:B------:R-:W2:Y:S01]  /*12530*/  LDSM.16.M88.4 R160, [R149+0x3000] ;  /* 0x0030000095a0783b */ /* 0x000ea20000000200 */
[C---:B------:R-:W-:Y:S07]  /*12540*/  HMMA.16816.F32 R8, R164.reuse, R170, R8 ;  /* 0x000000aaa408723c */ /* 0x040fee0000001808 */
[----:B------:R-:W-:Y:S01]  /*12550*/  LDSM.16.M88.4 R168, [R197+0x4000] ;  /* 0x00400000c5a8783b */ /* 0x000fe20000000200 */
[C---:B----4-:R-:W-:Y:S07]  /*12560*/  HMMA.16816.F32 R12, R164.reuse, R156, R12 ;  /* 0x0000009ca40c723c */ /* 0x050fee000000180c */
[----:B------:R-:W4:Y:S01]  /*12570*/  LDL R189, [R1+0x8] ;  /* 0x0000080001bd7983 */ /* 0x000f220000100800 */
[C---:B------:R-:W-:Y:S03]  /*12580*/  HMMA.16816.F32 R16, R164.reuse, R158, R16 ;  /* 0x0000009ea410723c */ /* 0x040fe60000001810 */
[----:B------:R-:W2:Y:S05]  /*12590*/  LDSM.16.M88.4 R156, [R149+0x3800] ;  /* 0x00380000959c783b */ /* 0x000eaa0000000200 */
[C---:B------:R-:W-:Y:S08]  /*125a0*/  HMMA.16816.F32 R20, R164.reuse, R172, R20 ;  /* 0x000000aca414723c */ /* 0x040ff00000001814 */
[C---:B------:R-:W-:Y:S01]  /*125b0*/  HMMA.16816.F32 R24, R164.reuse, R174, R24 ;  /* 0x000000aea418723c */ /* 0x040fe20000001818 */
[----:B------:R-:W2:Y:S07]  /*125c0*/  LDSM.16.M88.4 R172, [R208] ;  /* 0x00000000d0ac783b */ /* 0x000eae0000000200 */
[C---:B-1----:R-:W-:Y:S08]  /*125d0*/  HMMA.16816.F32 R28, R164.reuse, R176, R28 ;  /* 0x000000b0a41c723c */ /* 0x042ff0000000181c */
[----:B------:R-:W-:Y:S01]  /*125e0*/  HMMA.16816.F32 R32, R164, R178, R32 ;  /* 0x000000b2a420723c */ /* 0x000fe20000001820 */
[----:B------:R-:W-:Y:S07]  /*125f0*/  LDSM.16.M88.4 R164, [R206] ;  /* 0x00000000cea4783b */ /* 0x000fee0000000200 */
[C---:B------:R-:W-:Y:S01]  /*12600*/  HMMA.16816.F32 R4, R180.reuse, R184, R4 ;  /* 0x000000b8b404723c */ /* 0x040fe20000001804 */
[----:B------:R-:W-:Y:S07]  /*12610*/  LDSM.16.M88.4 R176, [R199+0x4000] ;  /* 0x00400000c7b0783b */ /* 0x000fee0000000200 */
[C---:B------:R-:W-:Y:S01]  /*12620*/  HMMA.16816.F32 R8, R180.reuse, R186, R8 ;  /* 0x000000bab408723c */ /* 0x040fe20000001808 */
[----:B------:R-:W-:Y:S07]  /*12630*/  LDSM.16.M88.4 R184, [R195+0x2000] ;  /* 0x00200000c3b8783b */ /* 0x000fee0000000200 */
[C---:B------:R-:W-:Y:S08]  /*12640*/  HMMA.16816.F32 R12, R180.reuse, R152, R12 ;  /* 0x00000098b40c723c */ /* 0x040ff0000000180c */
[C---:B------:R-:W-:Y:S01]  /*12650*/  HMMA.16816.F32 R16, R180.reuse, R154, R16 ;  /* 0x0000009ab410723c */ /* 0x040fe20000001810 */
[----:B------:R-:W1:Y:S07]  /*12660*/  LDSM.16.M88.4 R152, [R207] ;  /* 0x00000000cf98783b */ /* 0x000e6e0000000200 */
[C---:B--2---:R-:W-:Y:S08]  /*12670*/  HMMA.16816.F32 R20, R180.reuse, R160, R20 ;  /* 0x000000a0b414723c */ /* 0x044ff00000001814 */
[C---:B------:R-:W-:Y:S01]  /*12680*/  HMMA.16816.F32 R24, R180.reuse, R162, R24 ;  /* 0x000000a2b418723c */ /* 0x040fe20000001818 */
[----:B------:R-:W2:Y:S07]  /*12690*/  LDSM.16.M88.4 R160, [R205] ;  /* 0x00000000cda0783b */ /* 0x000eae0000000200 */
[C---:B------:R-:W-:Y:S08]  /*126a0*/  HMMA.16816.F32 R28, R180.reuse, R156, R28 ;  /* 0x0000009cb41c723c */ /* 0x040ff0000000181c */
[----:B------:R-:W-:Y:S01]  /*126b0*/  HMMA.16816.F32 R32, R180, R158, R32 ;  /* 0x0000009eb420723c */ /* 0x000fe20000001820 */
[----:B------:R-:W2:Y:S07]  /*126c0*/  LDSM.16.M88.4 R156, [R195+0x2800] ;  /* 0x00280000c39c783b */ /* 0x000eae0000000200 */
[C---:B------:R-:W-:Y:S01]  /*126d0*/  HMMA.16816.F32 R4, R168.reuse, R172, R4 ;  /* 0x000000aca804723c */ /* 0x040fe20000001804 */
[----:B------:R-:W2:Y:S07]  /*126e0*/  LDSM.16.M88.4 R180, [R195+0x3000] ;  /* 0x00300000c3b4783b */ /* 0x000eae0000000200 */
        /* <DEDUP_REMOVED lines=8> */
[C---:B--2---:R-:W-:Y:S08]  /*12770*/  HMMA.16816.F32 R28, R168.reuse, R160, R28 ;  /* 0x000000a0a81c723c */ /* 0x044ff0000000181c */
[----:B------:R-:W-:Y:S01]  /*12780*/  HMMA.16816.F32 R32, R168, R162, R32 ;  /* 0x000000a2a820723c */ /* 0x000fe20000001820 */
[----:B------:R-:W1:Y:S07]  /*12790*/  LDSM.16.M88.4 R160, [R192+0x2000] ;  /* 0x00200000c0a0783b */ /* 0x000e6e0000000200 */
[C---:B------:R-:W-:Y:S01]  /*127a0*/  HMMA.16816.F32 R4, R176.reuse, R184, R4 ;  /* 0x000000b8b004723c */ /* 0x040fe20000001804 */
[----:B------:R-:W2:Y:S07]  /*127b0*/  LDSM.16.M88.4 R168, [R192+0x3000] ;  /* 0x00300000c0a8783b */ /* 0x000eae0000000200 */
[C---:B------:R-:W-:Y:S01]  /*127c0*/  HMMA.16816.F32 R8, R176.reuse, R186, R8 ;  /* 0x000000bab008723c */ /* 0x040fe20000001808 */
[----:B------:R-:W1:Y:S07]  /*127d0*/  LDSM.16.M88.4 R184, [R192+0x3800] ;  /* 0x00380000c0b8783b */ /* 0x000e6e0000000200 */
[C---:B------:R-:W-:Y:S08]  /*127e0*/  HMMA.16816.F32 R12, R176.reuse, R156, R12 ;  /* 0x0000009cb00c723c */ /* 0x040ff0000000180c */
[C---:B------:R-:W-:Y:S01]  /*127f0*/  HMMA.16816.F32 R16, R176.reuse, R158, R16 ;  /* 0x0000009eb010723c */ /* 0x040fe20000001810 */
[----:B------:R-:W-:Y:S07]  /*12800*/  LDSM.16.M88.4 R156, [R196+0x8000] ;  /* 0x00800000c49c783b */ /* 0x000fee0000000200 */
[C---:B------:R-:W-:Y:S08]  /*12810*/  HMMA.16816.F32 R20, R176.reuse, R180, R20 ;  /* 0x000000b4b014723c */ /* 0x040ff00000001814 */
[C---:B------:R-:W-:Y:S01]  /*12820*/  HMMA.16816.F32 R24, R176.reuse, R182, R24 ;  /* 0x000000b6b018723c */ /* 0x040fe20000001818 */
[----:B------:R-:W2:Y:S07]  /*12830*/  LDSM.16.M88.4 R180, [R149+0x4000] ;  /* 0x0040000095b4783b */ /* 0x000eae0000000200 */
[C---:B---3--:R-:W-:Y:S08]  /*12840*/  HMMA.16816.F32 R28, R176.reuse, R172, R28 ;  /* 0x000000acb01c723c */ /* 0x048ff0000000181c */
[----:B------:R-:W-:Y:S01]  /*12850*/  HMMA.16816.F32 R32, R176, R174, R32 ;  /* 0x000000aeb020723c */ /* 0x000fe20000001820 */
[----:B------:R-:W3:Y:S07]  /*12860*/  LDSM.16.M88.4 R172, [R149+0x4800] ;  /* 0x0048000095ac783b */ /* 0x000eee0000000200 */
[C---:B-1----:R-:W-:Y:S01]  /*12870*/  HMMA.16816.F32 R4, R152.reuse, R160, R4 ;  /* 0x000000a09804723c */ /* 0x042fe20000001804 */
[----:B------:R-:W1:Y:S07]  /*12880*/  LDSM.16.M88.4 R176, [R149+0x5000] ;  /* 0x0050000095b0783b */ /* 0x000e6e0000000200 */
[C---:B------:R-:W-:Y:S01]  /*12890*/  HMMA.16816.F32 R8, R152.reuse, R162, R8 ;  /* 0x000000a29808723c */ /* 0x040fe20000001808 */
[----:B------:R-:W1:Y:S07]  /*128a0*/  LDSM.16.M88.4 R160, [R149+0x5800] ;  /* 0x0058000095a0783b */ /* 0x000e6e0000000200 */
[C---:B------:R-:W-:Y:S08]  /*128b0*/  HMMA.16816.F32 R12, R152.reuse, R164, R12 ;  /* 0x000000a4980c723c */ /* 0x040ff0000000180c */
[C---:B------:R-:W-:Y:S01]  /*128c0*/  HMMA.16816.F32 R16, R152.reuse, R166, R16 ;  /* 0x000000a69810723c */ /* 0x040fe20000001810 */
[----:B------:R-:W-:Y:S07]  /*128d0*/  LDSM.16.M88.4 R164, [R197+0x8000] ;  /* 0x00800000c5a4783b */ /* 0x000fee0000000200 */
[C---:B--2---:R-:W-:Y:S08]  /*128e0*/  HMMA.16816.F32 R20, R152.reuse, R168, R20 ;  /* 0x000000a89814723c */ /* 0x044ff00000001814 */
[C---:B------:R-:W-:Y:S01]  /*128f0*/  HMMA.16816.F32 R24, R152.reuse, R170, R24 ;  /* 0x000000aa9818723c */ /* 0x040fe20000001818 */
[----:B------:R-:W2:Y:S07]  /*12900*/  LDSM.16.M88.4 R168, [R204] ;  /* 0x00000000cca8783b */ /* 0x000eae0000000200 */
[C---:B------:R-:W-:Y:S08]  /*12910*/  HMMA.16816.F32 R28, R152.reuse, R184, R28 ;  /* 0x000000b8981c723c */ /* 0x040ff0000000181c */
[----:B------:R-:W-:Y:S01]  /*12920*/  HMMA.16816.F32 R32, R152, R186, R32 ;  /* 0x000000ba9820723c */ /* 0x000fe20000001820 */
[----:B------:R-:W2:Y:S07]  /*12930*/  LDSM.16.M88.4 R152, [R203] ;  /* 0x00000000cb98783b */ /* 0x000eae0000000200 */
[C---:B------:R-:W-:Y:S01]  /*12940*/  HMMA.16816.F32 R4, R156.reuse, R180, R4 ;  /* 0x000000b49c04723c */ /* 0x040fe20000001804 */
[----:B------:R-:W2:Y:S07]  /*12950*/  LDSM.16.M88.4 R184, [R202] ;  /* 0x00000000cab8783b */ /* 0x000eae0000000200 */
[C---:B------:R-:W-:Y:S01]  /*12960*/  HMMA.16816.F32 R8, R156.reuse, R182, R8 ;  /* 0x000000b69c08723c */ /* 0x040fe20000001808 */
[----:B------:R-:W-:Y:S07]  /*12970*/  LDSM.16.M88.4 R180, [R195+0x4000] ;  /* 0x00400000c3b4783b */ /* 0x000fee0000000200 */
[C---:B---3--:R-:W-:Y:S08]  /*12980*/  HMMA.16816.F32 R12, R156.reuse, R172, R12 ;  /* 0x000000ac9c0c723c */ /* 0x048ff0000000180c */
[C---:B------:R-:W-:Y:S01]  /*12990*/  HMMA.16816.F32 R16, R156.reuse, R174, R16 ;  /* 0x000000ae9c10723c */ /* 0x040fe20000001810 */
[----:B------:R-:W3:Y:S07]  /*129a0*/  LDSM.16.M88.4 R172, [R201] ;  /* 0x00000000c9ac783b */ /* 0x000eee0000000200 */
[C---:B-1----:R-:W-:Y:S08]  /*129b0*/  HMMA.16816.F32 R20, R156.reuse, R176, R20 ;  /* 0x000000b09c14723c */ /* 0x042ff00000001814 */
[C---:B------:R-:W-:Y:S01]  /*129c0*/  HMMA.16816.F32 R24, R156.reuse, R178, R24 ;  /* 0x000000b29c18723c */ /* 0x040fe20000001818 */
[----:B------:R-:W1:Y:S07]  /*129d0*/  LDSM.16.M88.4 R176, [R199+0x8000] ;  /* 0x00800000c7b0783b */ /* 0x000e6e0000000200 */
[C---:B------:R-:W-:Y:S08]  /*129e0*/  HMMA.16816.F32 R28, R156.reuse, R160, R28 ;  /* 0x000000a09c1c723c */ /* 0x040ff0000000181c */
[----:B------:R-:W-:Y:S01]  /*129f0*/  HMMA.16816.F32 R32, R156, R162, R32 ;  /* 0x000000a29c20723c */ /* 0x000fe20000001820 */
[----:B------:R-:W-:Y:S07]  /*12a00*/  LDSM.16.M88.4 R156, [R195+0x5000] ;  /* 0x00500000c39c783b */ /* 0x000fee0000000200 */
[C---:B--2---:R-:W-:Y:S01]  /*12a10*/  HMMA.16816.F32 R4, R164.reuse, R168, R4 ;  /* 0x000000a8a404723c */ /* 0x044fe20000001804 */
[----:B------:R-:W-:Y:S07]  /*12a20*/  LDSM.16.M88.4 R160, [R195+0x5800] ;  /* 0x00580000c3a0783b */ /* 0x000fee0000000200 */
[C---:B------:R-:W-:Y:S01]  /*12a30*/  HMMA.16816.F32 R8, R164.reuse, R170, R8 ;  /* 0x000000aaa408723c */ /* 0x040fe20000001808 */
[----:B------:R-:W-:Y:S07]  /*12a40*/  LDSM.16.M88.4 R168, [R198+0x8000] ;  /* 0x00800000c6a8783b */ /* 0x000fee0000000200 */
[C---:B------:R-:W-:Y:S08]  /*12a50*/  HMMA.16816.F32 R12, R164.reuse, R152, R12 ;  /* 0x00000098a40c723c */ /* 0x040ff0000000180c */
[C---:B------:R-:W-:Y:S01]  /*12a60*/  HMMA.16816.F32 R16, R164.reuse, R154, R16 ;  /* 0x0000009aa410723c */ /* 0x040fe20000001810 */
[----:B------:R-:W2:Y:S07]  /*12a70*/  LDSM.16.M88.4 R152, [R195+0x4800] ;  /* 0x00480000c398783b */ /* 0x000eae0000000200 */
[C---:B------:R-:W-:Y:S08]  /*12a80*/  HMMA.16816.F32 R20, R164.reuse, R184, R20 ;  /* 0x000000b8a414723c */ /* 0x040ff00000001814 */
[C---:B------:R-:W-:Y:S01]  /*12a90*/  HMMA.16816.F32 R24, R164.reuse, R186, R24 ;  /* 0x000000baa418723c */ /* 0x040fe20000001818 */
[----:B------:R-:W4:Y:S07]  /*12aa0*/  LDSM.16.M88.4 R184, [R192+0x4000] ;  /* 0x00400000c0b8783b */ /* 0x000f2e0000000200 */
[C---:B---3--:R-:W-:Y:S08]  /*12ab0*/  HMMA.16816.F32 R28, R164.reuse, R172, R28 ;  /* 0x000000aca41c723c */ /* 0x048ff0000000181c */
[----:B------:R-:W-:Y:S08]  /*12ac0*/  HMMA.16816.F32 R32, R164, R174, R32 ;  /* 0x000000aea420723c */ /* 0x000ff00000001820 */
[C---:B-1----:R-:W-:Y:S08]  /*12ad0*/  HMMA.16816.F32 R4, R176.reuse, R180, R4 ;  /* 0x000000b4b004723c */ /* 0x042ff00000001804 */
[C---:B------:R-:W-:Y:S08]  /*12ae0*/  HMMA.16816.F32 R8, R176.reuse, R182, R8 ;  /* 0x000000b6b008723c */ /* 0x040ff00000001808 */
[C---:B--2---:R-:W-:Y:S08]  /*12af0*/  HMMA.16816.F32 R12, R176.reuse, R152, R12 ;  /* 0x00000098b00c723c */ /* 0x044ff0000000180c */
[C---:B------:R-:W-:Y:S01]  /*12b00*/  HMMA.16816.F32 R16, R176.reuse, R154, R16 ;  /* 0x0000009ab010723c */ /* 0x040fe20000001810 */
[----:B------:R-:W1:Y:S07]  /*12b10*/  LDSM.16.M88.4 R152, [R192+0x4800] ;  /* 0x00480000c098783b */ /* 0x000e6e0000000200 */
[C---:B------:R-:W-:Y:S08]  /*12b20*/  HMMA.16816.F32 R20, R176.reuse, R156, R20 ;  /* 0x0000009cb014723c */ /* 0x040ff00000001814 */
[C---:B------:R-:W-:Y:S08]  /*12b30*/  HMMA.16816.F32 R24, R176.reuse, R158, R24 ;  /* 0x0000009eb018723c */ /* 0x040ff00000001818 */
[C---:B------:R-:W-:Y:S08]  /*12b40*/  HMMA.16816.F32 R28, R176.reuse, R160, R28 ;  /* 0x000000a0b01c723c */ /* 0x040ff0000000181c */
[----:B------:R-:W-:Y:S08]  /*12b50*/  HMMA.16816.F32 R32, R176, R162, R32 ;  /* 0x000000a2b020723c */ /* 0x000ff00000001820 */
[C---:B----4-:R-:W-:Y:S08]  /*12b60*/  HMMA.16816.F32 R4, R168.reuse, R184, R4 ;  /* 0x000000b8a804723c */ /* 0x050ff00000001804 */
[C---:B------:R-:W-:Y:S08]  /*12b70*/  HMMA.16816.F32 R8, R168.reuse, R186, R8 ;  /* 0x000000baa808723c */ /* 0x040ff00000001808 */
[C---:B-1----:R-:W-:Y:S08]  /*12b80*/  HMMA.16816.F32 R12, R168.reuse, R152, R12 ;  /* 0x00000098a80c723c */ /* 0x042ff0000000180c */
[C---:B------:R-:W-:Y:S04]  /*12b90*/  HMMA.16816.F32 R16, R168.reuse, R154, R16 ;  /* 0x0000009aa810723c */ /* 0x040fe80000001810 */
[----:B------:R-:W-:Y:S04]  /*12ba0*/  FMUL.FTZ R0, R4, c[0x0][0x320] ;  /* 0x0000c80004007a20 */ /* 0x000fe80000410000 */
[----:B------:R1:W-:Y:S01]  /*12bb0*/  MUFU.TANH R161, R0 ;  /* 0x0000000000a17308 */ /* 0x0003e20000002400 */
[----:B------:R-:W-:Y:S09]  /*12bc0*/  FMUL.FTZ R2, R11, c[0x0][0x320] ;  /* 0x0000c8000b027a20 */ /* 0x000ff20000410000 */
[----:B------:R-:W-:Y:S01]  /*12bd0*/  MUFU.TANH R152, R2 ;  /* 0x0000000200987308 */ /* 0x000fe20000002400 */
[----:B-1----:R-:W-:Y:S09]  /*12be0*/  FMUL.FTZ R0, R5, c[0x0][0x320] ;  /* 0x0000c80005007a20 */ /* 0x002ff20000410000 */
[----:B------:R1:W2:Y:S02]  /*12bf0*/  MUFU.TANH R160, R0 ;  /* 0x0000000000a07308 */ /* 0x0002a40000002400 */
[----:B-1----:R-:W-:Y:S08]  /*12c00*/  FMUL.FTZ R0, R6, c[0x0][0x320] ;  /* 0x0000c80006007a20 */ /* 0x002ff00000410000 */
[----:B------:R1:W-:Y:S02]  /*12c10*/  MUFU.TANH R159, R0 ;  /* 0x00000000009f7308 */ /* 0x0003e40000002400 */
[----:B-1----:R-:W-:Y:S02]  /*12c20*/  FMUL.FTZ R0, R7, c[0x0][0x320] ;  /* 0x0000c80007007a20 */ /* 0x002fe40000410000 */
[----:B------:R-:W1:Y:S06]  /*12c30*/  LDSM.16.M88.4 R4, [R192+0x5000] ;  /* 0x00500000c004783b */ /* 0x000e6c0000000200 */
[----:B------:R3:W-:Y:S02]  /*12c40*/  MUFU.TANH R158, R0 ;  /* 0x00000000009e7308 */ /* 0x0007e40000002400 */
[----:B---3--:R-:W-:Y:S08]  /*12c50*/  FMUL.FTZ R0, R8, c[0x0][0x320] ;  /* 0x0000c80008007a20 */ /* 0x008ff00000410000 */
[----:B------:R3:W4:Y:S01]  /*12c60*/  MUFU.TANH R157, R0 ;  /* 0x00000000009d7308 */ /* 0x0007220000002400 */
[C---:B-1----:R-:W-:Y:S07]  /*12c70*/  HMMA.16816.F32 R20, R168.reuse, R4, R20 ;  /* 0x00000004a814723c */ /* 0x042fee0000001814 */
[----:B------:R-:W-:Y:S01]  /*12c80*/  MOV R5, 0xffffffc0 ;  /* 0xffffffc000057802 */ /* 0x000fe20000000f00 */
[C---:B------:R-:W-:Y:S04]  /*12c90*/  HMMA.16816.F32 R24, R168.reuse, R6, R24 ;  /* 0x00000006a818723c */ /* 0x040fe80000001818 */
[----:B---3--:R-:W-:Y:S04]  /*12ca0*/  FMUL.FTZ R0, R9, c[0x0][0x320] ;  /* 0x0000c80009007a20 */ /* 0x008fe80000410000 */
[----:B------:R1:W3:Y:S08]  /*12cb0*/  MUFU.TANH R156, R0 ;  /* 0x00000000009c7308 */ /* 0x0002f00000002400 */
[----:B------:R-:W-:Y:S04]  /*12cc0*/  FMUL.FTZ R4, R21, c[0x0][0x320] ;  /* 0x0000c80015047a20 */ /* 0x000fe80000410000 */
[----:B------:R-:W-:Y:S01]  /*12cd0*/  MUFU.TANH R6, R4 ;  /* 0x0000000400067308 */ /* 0x000fe20000002400 */
[----:B-1----:R-:W-:Y:S02]  /*12ce0*/  FMUL.FTZ R0, R10, c[0x0][0x320] ;  /* 0x0000c8000a007a20 */ /* 0x002fe40000410000 */
[----:B------:R-:W1:Y:S01]  /*12cf0*/  LDSM.16.M88.4 R8, [R192+0x5800] ;  /* 0x00580000c008783b */ /* 0x000e620000000200 */
[----:B------:R-:W-:Y:S06]  /*12d00*/  DEPBAR.LE SB0, 0x0 ;  /* 0x000080000000791a */ /* 0x000fec0000000000 */
[----:B------:R2:W-:Y:S01]  /*12d10*/  MUFU.TANH R153, R0 ;  /* 0x0000000000997308 */ /* 0x0005e20000002400 */
[----:B------:R-:W-:Y:S01]  /*12d20*/  BAR.SYNC.DEFER_BLOCKING 0x0 ;  /* 0x0000000000007b1d */ /* 0x000fe20000010000 */
[----:B--2---:R-:W-:Y:S08]  /*12d30*/  FMUL.FTZ R0, R12, c[0x0][0x320] ;  /* 0x0000c8000c007a20 */ /* 0x004ff00000410000 */
[----:B------:R2:W2:Y:S01]  /*12d40*/  MUFU.TANH R141, R0 ;  /* 0x00000000008d7308 */ /* 0x0004a20000002400 */
[C---:B-1----:R-:W-:Y:S08]  /*12d50*/  HMMA.16816.F32 R28, R168.reuse, R8, R28 ;  /* 0x00000008a81c723c */ /* 0x042ff0000000181c */
[----:B------:R-:W-:Y:S04]  /*12d60*/  HMMA.16816.F32 R32, R168, R10, R32 ;  /* 0x0000000aa820723c */ /* 0x000fe80000001820 */
[----:B--2---:R-:W-:Y:S04]  /*12d70*/  FMUL.FTZ R0, R13, c[0x0][0x320] ;  /* 0x0000c8000d007a20 */ /* 0x004fe80000410000 */
[----:B------:R1:W-:Y:S04]  /*12d80*/  MUFU.TANH R140, R0 ;  /* 0x00000000008c7308 */ /* 0x0003e80000002400 */
[----:B-1----:R-:W-:Y:S06]  /*12d90*/  FMUL.FTZ R0, R14, c[0x0][0x320] ;  /* 0x0000c8000e007a20 */ /* 0x002fec0000410000 */
[----:B------:R1:W-:Y:S02]  /*12da0*/  MUFU.TANH R105, R0 ;  /* 0x0000000000697308 */ /* 0x0003e40000002400 */
[----:B-1----:R-:W-:Y:S08]  /*12db0*/  FMUL.FTZ R0, R15, c[0x0][0x320] ;  /* 0x0000c8000f007a20 */ /* 0x002ff00000410000 */
[----:B-----5:R1:W-:Y:S02]  /*12dc0*/  MUFU.TANH R101, R0 ;  /* 0x0000000000657308 */ /* 0x0203e40000002400 */
[----:B-1----:R-:W-:Y:S08]  /*12dd0*/  FMUL.FTZ R0, R16, c[0x0][0x320] ;  /* 0x0000c80010007a20 */ /* 0x002ff00000410000 */
[----:B------:R1:W2:Y:S02]  /*12de0*/  MUFU.TANH R13, R0 ;  /* 0x00000000000d7308 */ /* 0x0002a40000002400 */
[----:B-1----:R-:W-:Y:S08]  /*12df0*/  FMUL.FTZ R0, R17, c[0x0][0x320] ;  /* 0x0000c80011007a20 */ /* 0x002ff00000410000 */
[----:B------:R1:W-:Y:S02]  /*12e00*/  MUFU.TANH R100, R0 ;  /* 0x0000000000647308 */ /* 0x0003e40000002400 */
[----:B-1----:R-:W-:Y:S08]  /*12e10*/  FMUL.FTZ R0, R18, c[0x0][0x320] ;  /* 0x0000c80012007a20 */ /* 0x002ff00000410000 */
[----:B------:R1:W5:Y:S02]  /*12e20*/  MUFU.TANH R17, R0 ;  /* 0x0000000000117308 */ /* 0x0003640000002400 */
[----:B-1----:R-:W-:Y:S08]  /*12e30*/  FMUL.FTZ R0, R19, c[0x0][0x320] ;  /* 0x0000c80013007a20 */ /* 0x002ff00000410000 */
[----:B------:R1:W1:Y:S02]  /*12e40*/  MUFU.TANH R16, R0 ;  /* 0x0000000000107308 */ /* 0x0002640000002400 */
[----:B-1----:R-:W-:Y:S08]  /*12e50*/  FMUL.FTZ R0, R20, c[0x0][0x320] ;  /* 0x0000c80014007a20 */ /* 0x002ff00000410000 */
[----:B------:R1:W-:Y:S02]  /*12e60*/  MUFU.TANH R18, R0 ;  /* 0x0000000000127308 */ /* 0x0003e40000002400 */
[----:B-1----:R-:W-:Y:S02]  /*12e70*/  IADD3 R0, R213, R249, RZ ;  /* 0x000000f9d5007210 */ /* 0x002fe40007ffe0ff */
[----:B------:R-:W-:Y:S03]  /*12e80*/  IADD3 R213, R188, -0x1, RZ ;  /* 0xffffffffbcd57810 */ /* 0x000fe60007ffe0ff */
[----:B------:R-:W-:Y:S05]  /*12e90*/  @P3 IMAD.HI.U32 R2, R0, c[0x0][0x2c8], RZ ;  /* 0x0000b20000023a27 */ /* 0x000fea00078e00ff */
[----:B------:R-:W-:Y:S01]  /*12ea0*/  @P3 SHF.R.U32.HI R0, RZ, c[0x0][0x2cc], R2 ;  /* 0x0000b300ff003a19 */ /* 0x000fe20000011602 */
[----:B------:R-:W-:Y:S04]  /*12eb0*/  FMUL.FTZ R2, R22, c[0x0][0x320] ;  /* 0x0000c80016027a20 */ /* 0x000fe80000410000 */
[----:B------:R1:W-:Y:S01]  /*12ec0*/  MUFU.TANH R154, R2 ;  /* 0x00000002009a7308 */ /* 0x0003e20000002400 */
[----:B------:R-:W-:Y:S08]  /*12ed0*/  SHFL.IDX PT, R4, R0, 0x1, 0x1c1f ;  /* 0x003c1f0000047f89 */ /* 0x000ff000000e0000 */
[----:B-1----:R1:W2:Y:S02]  /*12ee0*/  SHFL.IDX PT, R2, R0, RZ, 0x1c1f ;  /* 0x001c1fff00027589 */ /* 0x0022a400000e0000 */
[----:B-1----:R-:W-:Y:S04]  /*12ef0*/  FMUL.FTZ R0, R23, c[0x0][0x320] ;  /* 0x0000c80017007a20 */ /* 0x002fe80000410000 */
[----:B------:R1:W-:Y:S02]  /*12f00*/  MUFU.TANH R19, R0 ;  /* 0x0000000000137308 */ /* 0x0003e40000002400 */
[----:B-1----:R-:W-:Y:S02]  /*12f10*/  IMAD R0, R188, R5, 0x1 ;  /* 0x00000001bc007424 */ /* 0x002fe400078e0205 */
[----:B------:R-:W-:Y:S03]  /*12f20*/  FMUL.FTZ R5, R24, c[0x0][0x320] ;  /* 0x0000c80018057a20 */ /* 0x000fe60000410000 */
[----:B------:R-:W-:Y:S03]  /*12f30*/  IADD3 R0, R190, R0, -R241 ;  /* 0x00000000be007210 */ /* 0x000fe60007ffe8f1 */
[----:B------:R1:W1:Y:S02]  /*12f40*/  MUFU.TANH R12, R5 ;  /* 0x00000005000c7308 */ /* 0x0002640000002400 */
[----:B------:R-:W-:Y:S05]  /*12f50*/  IMAD.IADD R0, R0, 0x1, -R189 ;  /* 0x0000000100007824 */ /* 0x000fea00078e0abd */
[C---:B--2---:R-:W-:Y:S02]  /*12f60*/  IADD3 R2, R0.reuse, R2, RZ ;  /* 0x0000000200027210 */ /* 0x044fe40007ffe0ff */
[----:B------:R-:W-:Y:S01]  /*12f70*/  IADD3 R0, R0, R4, RZ ;  /* 0x0000000400007210 */ /* 0x000fe20007ffe0ff */
[----:B------:R-:W-:Y:S01]  /*12f80*/  FMUL.FTZ R4, R26, c[0x0][0x320] ;  /* 0x0000c8001a047a20 */ /* 0x000fe20000410000 */
[C---:B------:R-:W-:Y:S02]  /*12f90*/  ISETP.GT.AND P2, PT, R2.reuse, 0x1, PT ;  /* 0x000000010200780c */ /* 0x040fe40003f44270 */
[----:B------:R-:W-:Y:S01]  /*12fa0*/  ISETP.GT.AND P3, PT, R2, 0x8, PT ;  /* 0x000000080200780c */ /* 0x000fe20003f64270 */
[----:B------:R2:W-:Y:S01]  /*12fb0*/  MUFU.TANH R15, R4 ;  /* 0x00000004000f7308 */ /* 0x0005e20000002400 */
[----:B------:R-:W-:Y:S02]  /*12fc0*/  FSEL R21, R160, -INF , P2 ;  /* 0xff800000a0157808 */ /* 0x000fe40001000000 */
[----:B----4-:R-:W-:Y:S02]  /*12fd0*/  FSEL R22, R157, -INF , P3 ;  /* 0xff8000009d167808 */ /* 0x010fe40001800000 */
[C---:B------:R-:W-:Y:S02]  /*12fe0*/  ISETP.GT.AND P0, PT, R2.reuse, RZ, PT ;  /* 0x000000ff0200720c */ /* 0x040fe40003f04270 */
[C---:B------:R-:W-:Y:S01]  /*12ff0*/  ISETP.GT.AND P2, PT, R2.reuse, 0x9, PT ;  /* 0x000000090200780c */ /* 0x040fe20003f44270 */
[----:B-1----:R-:W-:Y:S01]  /*13000*/  FMUL.FTZ R5, R25, c[0x0][0x320] ;  /* 0x0000c80019057a20 */ /* 0x002fe20000410000 */
[----:B------:R-:W-:Y:S02]  /*13010*/  ISETP.GT.AND P3, PT, R2, 0x10, PT ;  /* 0x000000100200780c */ /* 0x000fe40003f64270 */
[----:B------:R-:W-:Y:S01]  /*13020*/  ISETP.GT.AND P1, PT, R0, RZ, PT ;  /* 0x000000ff0000720c */ /* 0x000fe20003f24270 */
[----:B------:R1:W-:Y:S01]  /*13030*/  MUFU.TANH R8, R5 ;  /* 0x0000000500087308 */ /* 0x0003e20000002400 */
[----:B------:R-:W-:Y:S02]  /*13040*/  FSEL R20, R161, -INF , P0 ;  /* 0xff800000a1147808 */ /* 0x000fe40000000000 */
[----:B---3--:R-:W-:Y:S02]  /*13050*/  FSEL R23, R156, -INF , P2 ;  /* 0xff8000009c177808 */ /* 0x008fe40001000000 */
[----:B------:R-:W-:Y:S02]  /*13060*/  FSEL R156, R141, -INF , P3 ;  /* 0xff8000008d9c7808 */ /* 0x000fe40001800000 */
[----:B------:R-:W-:Y:S02]  /*13070*/  ISETP.GT.AND P3, PT, R2, 0x18, PT ;  /* 0x000000180200780c */ /* 0x000fe40003f64270 */
[----:B------:R-:W-:Y:S02]  /*13080*/  ISETP.GT.AND P0, PT, R0, 0x1, PT ;  /* 0x000000010000780c */ /* 0x000fe40003f04270 */
[----:B------:R-:W-:Y:S01]  /*13090*/  FSEL R26, R159, -INF , P1 ;  /* 0xff8000009f1a7808 */ /* 0x000fe20000800000 */
[----:B--2---:R-:W-:Y:S01]  /*130a0*/  FMUL.FTZ R4, R28, c[0x0][0x320] ;  /* 0x0000c8001c047a20 */ /* 0x004fe20000410000 */
[----:B------:R-:W-:Y:S02]  /*130b0*/  ISETP.GT.AND P1, PT, R0, 0x8, PT ;  /* 0x000000080000780c */ /* 0x000fe40003f24270 */
[----:B------:R-:W-:Y:S01]  /*130c0*/  FSEL R25, R158, -INF , P0 ;  /* 0xff8000009e197808 */ /* 0x000fe20000000000 */
[----:B------:R2:W3:Y:S01]  /*130d0*/  MUFU.TANH R7, R4 ;  /* 0x0000000400077308 */ /* 0x0004e20000002400 */
[----:B------:R-:W-:Y:S02]  /*130e0*/  FSEL R158, R13, -INF , P3 ;  /* 0xff8000000d9e7808 */ /* 0x000fe40001800000 */
[----:B------:R-:W-:Y:S02]  /*130f0*/  FSEL R24, R153, -INF , P1 ;  /* 0xff80000099187808 */ /* 0x000fe40000800000 */
[C---:B------:R-:W-:Y:S02]  /*13100*/  ISETP.GT.AND P1, PT, R0.reuse, 0x10, PT ;  /* 0x000000100000780c */ /* 0x040fe40003f24270 */
[C---:B------:R-:W-:Y:S01]  /*13110*/  ISETP.GT.AND P0, PT, R0.reuse, 0x9, PT ;  /* 0x000000090000780c */ /* 0x040fe20003f04270 */
[----:B-1----:R-:W-:Y:S01]  /*13120*/  FMUL.FTZ R5, R27, c[0x0][0x320] ;  /* 0x0000c8001b057a20 */ /* 0x002fe20000410000 */
[----:B------:R-:W-:Y:S02]  /*13130*/  FSEL R160, R105, -INF , P1 ;  /* 0xff80000069a07808 */ /* 0x000fe40000800000 */
[----:B------:R-:W-:Y:S01]  /*13140*/  ISETP.GT.AND P1, PT, R0, 0x18, PT ;  /* 0x000000180000780c */ /* 0x000fe20003f24270 */
[----:B------:R1:W-:Y:S01]  /*13150*/  MUFU.TANH R14, R5 ;  /* 0x00000005000e7308 */ /* 0x0003e20000002400 */
[----:B------:R-:W-:Y:S02]  /*13160*/  FSEL R27, R152, -INF , P0 ;  /* 0xff800000981b7808 */ /* 0x000fe40000000000 */
[----:B-----5:R-:W-:Y:S02]  /*13170*/  FSEL R162, R17, -INF , P1 ;  /* 0xff80000011a27808 */ /* 0x020fe40000800000 */
[----:B------:R-:W-:Y:S02]  /*13180*/  ISETP.GT.AND P1, PT, R2, 0x21, PT ;  /* 0x000000210200780c */ /* 0x000fe40003f24270 */
[----:B------:R-:W-:Y:S02]  /*13190*/  ISETP.GT.AND P0, PT, R0, 0x11, PT ;  /* 0x000000110000780c */ /* 0x000fe40003f04270 */
[----:B------:R-:W-:Y:S01]  /*131a0*/  FSEL R168, R6, -INF , P1 ;  /* 0xff80000006a87808 */ /* 0x000fe20000800000 */
[----:B------:R-:W-:Y:S01]  /*131b0*/  FMUL.FTZ R6, R33, c[0x0][0x320] ;  /* 0x0000c80021067a20 */ /* 0x000fe20000410000 */
[----:B------:R-:W-:Y:S02]  /*131c0*/  ISETP.GT.AND P2, PT, R2, 0x11, PT ;  /* 0x000000110200780c */ /* 0x000fe40003f44270 */
[----:B--2---:R-:W-:Y:S01]  /*131d0*/  FMNMX.FTZ R4, R20, R3, !PT ;  /* 0x0000000314047209 */ /* 0x004fe20007810000 */
[----:B------:R2:W-:Y:S01]  /*131e0*/  MUFU.TANH R11, R6 ;  /* 0x00000006000b7308 */ /* 0x0005e20000002400 */
[----:B------:R-:W-:Y:S02]  /*131f0*/  FSEL R161, R101, -INF , P0 ;  /* 0xff80000065a17808 */ /* 0x000fe40000000000 */
[----:B------:R-:W-:Y:S02]  /*13200*/  FMNMX.FTZ R4, R21, R4, !PT ;  /* 0x0000000415047209 */ /* 0x000fe40007810000 */
[----:B------:R-:W-:Y:S02]  /*13210*/  ISETP.GT.AND P0, PT, R0, 0x19, PT ;  /* 0x000000190000780c */ /* 0x000fe40003f04270 */
[----:B------:R-:W-:Y:S02]  /*13220*/  FMNMX.FTZ R4, R22, R4, !PT ;  /* 0x0000000416047209 */ /* 0x000fe40007810000 */
[----:B------:R-:W-:Y:S01]  /*13230*/  FSEL R157, R140, -INF , P2 ;  /* 0xff8000008c9d7808 */ /* 0x000fe20001000000 */
[----:B-1----:R-:W-:Y:S01]  /*13240*/  FMUL.FTZ R5, R29, c[0x0][0x320] ;  /* 0x0000c8001d057a20 */ /* 0x002fe20000410000 */
[----:B------:R-:W-:Y:S02]  /*13250*/  FMNMX.FTZ R4, R23, R4, !PT ;  /* 0x0000000417047209 */ /* 0x000fe40007810000 */
[----:B------:R-:W-:Y:S01]  /*13260*/  FSEL R163, R16, -INF , P0 ;  /* 0xff80000010a37808 */ /* 0x000fe20000000000 */
[----:B------:R1:W4:Y:S01]  /*13270*/  MUFU.TANH R13, R5 ;  /* 0x00000005000d7308 */ /* 0x0003220000002400 */
[----:B------:R-:W-:Y:S02]  /*13280*/  FMNMX.FTZ R4, R156, R4, !PT ;  /* 0x000000049c047209 */ /* 0x000fe40007810000 */
[C---:B------:R-:W-:Y:S02]  /*13290*/  ISETP.GT.AND P0, PT, R2.reuse, 0x28, PT ;  /* 0x000000280200780c */ /* 0x040fe40003f04270 */
[----:B------:R-:W-:Y:S02]  /*132a0*/  FMNMX.FTZ R4, R157, R4, !PT ;  /* 0x000000049d047209 */ /* 0x000fe40007810000 */
[----:B------:R-:W-:Y:S02]  /*132b0*/  ISETP.GT.AND P2, PT, R2, 0x19, PT ;  /* 0x000000190200780c */ /* 0x000fe40003f44270 */
[----:B------:R-:W-:Y:S01]  /*132c0*/  FSEL R169, R12, -INF , P0 ;  /* 0xff8000000ca97808 */ /* 0x000fe20000000000 */
[----:B--2---:R-:W-:Y:S01]  /*132d0*/  FMUL.FTZ R6, R30, c[0x0][0x320] ;  /* 0x0000c8001e067a20 */ /* 0x004fe20000410000 */
[----:B------:R-:W-:Y:S02]  /*132e0*/  FSEL R159, R100, -INF , P2 ;  /* 0xff800000649f7808 */ /* 0x000fe40001000000 */
[----:B------:R-:W-:Y:S01]  /*132f0*/  FMNMX.FTZ R4, R158, R4, !PT ;  /* 0x000000049e047209 */ /* 0x000fe20007810000 */
[----:B------:R2:W-:Y:S01]  /*13300*/  MUFU.TANH R12, R6 ;  /* 0x00000006000c7308 */ /* 0x0005e20000002400 */
[----:B------:R-:W-:Y:S02]  /*13310*/  ISETP.GT.AND P2, PT, R2, 0x20, PT ;  /* 0x000000200200780c */ /* 0x000fe40003f44270 */
[----:B------:R-:W-:Y:S02]  /*13320*/  FMNMX.FTZ R4, R159, R4, !PT ;  /* 0x000000049f047209 */ /* 0x000fe40007810000 */
[----:B------:R-:W-:Y:S02]  /*13330*/  FSEL R164, R18, -INF , P2 ;  /* 0xff80000012a47808 */ /* 0x000fe40001000000 */
[----:B------:R-:W-:Y:S02]  /*13340*/  ISETP.GT.AND P1, PT, R2, 0x30, PT ;  /* 0x000000300200780c */ /* 0x000fe40003f24270 */
[----:B------:R-:W-:Y:S01]  /*13350*/  FMNMX.FTZ R4, R164, R4, !PT ;  /* 0x00000004a4047209 */ /* 0x000fe20007810000 */
[----:B-1----:R-:W-:Y:S01]  /*13360*/  FMUL.FTZ R5, R32, c[0x0][0x320] ;  /* 0x0000c80020057a20 */ /* 0x002fe20000410000 */
[C---:B------:R-:W-:Y:S02]  /*13370*/  ISETP.GT.AND P3, PT, R2.reuse, 0x38, PT ;  /* 0x000000380200780c */ /* 0x040fe40003f64270 */
[----:B------:R-:W-:Y:S01]  /*13380*/  ISETP.GT.AND P2, PT, R2, 0x29, PT ;  /* 0x000000290200780c */ /* 0x000fe20003f44270 */
[----:B------:R1:W5:Y:S01]  /*13390*/  MUFU.TANH R9, R5 ;  /* 0x0000000500097308 */ /* 0x0003620000002400 */
[----:B------:R-:W-:Y:S02]  /*133a0*/  FMNMX.FTZ R4, R168, R4, !PT ;  /* 0x00000004a8047209 */ /* 0x000fe40007810000 */
[----:B---3--:R-:W-:Y:S01]  /*133b0*/  FSEL R190, R7, -INF , P1 ;  /* 0xff80000007be7808 */ /* 0x008fe20000800000 */
[----:B------:R-:W-:Y:S01]  /*133c0*/  FMUL.FTZ R7, R34, c[0x0][0x320] ;  /* 0x0000c80022077a20 */ /* 0x000fe20000410000 */
[----:B------:R-:W-:Y:S01]  /*133d0*/  FSEL R170, R8, -INF , P2 ;  /* 0xff80000008aa7808 */ /* 0x000fe20001000000 */
[----:B------:R-:W-:Y:S01]  /*133e0*/  FMUL.FTZ R8, R35, c[0x0][0x320] ;  /* 0x0000c80023087a20 */ /* 0x000fe20000410000 */
[C---:B------:R-:W-:Y:S02]  /*133f0*/  ISETP.GT.AND P0, PT, R2.reuse, 0x31, PT ;  /* 0x000000310200780c */ /* 0x040fe40003f04270 */
[----:B------:R-:W-:Y:S01]  /*13400*/  ISETP.GT.AND P1, PT, R2, 0x39, PT ;  /* 0x000000390200780c */ /* 0x000fe20003f24270 */
[----:B--2---:R-:W-:Y:S01]  /*13410*/  FMUL.FTZ R6, R31, c[0x0][0x320] ;  /* 0x0000c8001f067a20 */ /* 0x004fe20000410000 */
[----:B------:R-:W-:Y:S01]  /*13420*/  FMNMX.FTZ R2, R169, R4, !PT ;  /* 0x00000004a9027209 */ /* 0x000fe20007810000 */
[----:B------:R-:W-:Y:S01]  /*13430*/  MUFU.TANH R8, R8 ;  /* 0x0000000800087308 */ /* 0x000fe20000002400 */
[----:B----4-:R-:W-:Y:S02]  /*13440*/  FSEL R187, R13, -INF , P0 ;  /* 0xff8000000dbb7808 */ /* 0x010fe40000000000 */
[----:B------:R-:W-:Y:S02]  /*13450*/  FMNMX.FTZ R2, R170, R2, !PT ;  /* 0x00000002aa027209 */ /* 0x000fe40007810000 */
[----:B------:R-:W-:Y:S02]  /*13460*/  ISETP.GT.AND P0, PT, R0, 0x20, PT ;  /* 0x000000200000780c */ /* 0x000fe40003f04270 */
[----:B------:R-:W-:Y:S02]  /*13470*/  FMNMX.FTZ R2, R190, R2, !PT ;  /* 0x00000002be027209 */ /* 0x000fe40007810000 */
[----:B------:R-:W-:Y:S01]  /*13480*/  FSEL R214, R11, -INF , P1 ;  /* 0xff8000000bd67808 */ /* 0x000fe20000800000 */
[----:B------:R-:W2:Y:S01]  /*13490*/  MUFU.TANH R10, R6 ;  /* 0x00000006000a7308 */ /* 0x000ea20000002400 */
[----:B------:R-:W-:Y:S02]  /*134a0*/  FMNMX.FTZ R2, R187, R2, !PT ;  /* 0x00000002bb027209 */ /* 0x000fe40007810000 */
[----:B-1----:R-:W-:Y:S02]  /*134b0*/  FMNMX.FTZ R5, R26, R104, !PT ;  /* 0x000000681a057209 */ /* 0x002fe40007810000 */
[----:B-----5:R-:W-:Y:S02]  /*134c0*/  FSEL R191, R9, -INF , P3 ;  /* 0xff80000009bf7808 */ /* 0x020fe40001800000 */
[----:B------:R-:W-:Y:S02]  /*134d0*/  FMNMX.FTZ R5, R25, R5, !PT ;  /* 0x0000000519057209 */ /* 0x000fe40007810000 */
[----:B------:R-:W-:Y:S01]  /*134e0*/  FMNMX.FTZ R2, R191, R2, !PT ;  /* 0x00000002bf027209 */ /* 0x000fe20007810000 */
[----:B------:R1:W3:Y:S01]  /*134f0*/  MUFU.TANH R9, R7 ;  /* 0x0000000700097308 */ /* 0x0002e20000002400 */
[----:B------:R-:W-:Y:S02]  /*13500*/  FMNMX.FTZ R5, R24, R5, !PT ;  /* 0x0000000518057209 */ /* 0x000fe40007810000 */
[----:B------:R-:W-:Y:S02]  /*13510*/  ISETP.GT.AND P1, PT, R0, 0x21, PT ;  /* 0x000000210000780c */ /* 0x000fe40003f24270 */
[----:B------:R-:W-:Y:S02]  /*13520*/  FMNMX.FTZ R5, R27, R5, !PT ;  /* 0x000000051b057209 */ /* 0x000fe40007810000 */
[----:B------:R-:W-:Y:S02]  /*13530*/  FSEL R165, R154, -INF , P0 ;  /* 0xff8000009aa57808 */ /* 0x000fe40000000000 */
[----:B------:R-:W-:Y:S02]  /*13540*/  FMNMX.FTZ R4, R160, R5, !PT ;  /* 0x00000005a0047209 */ /* 0x000fe40007810000 */
[----:B------:R-:W-:Y:S02]  /*13550*/  FMNMX.FTZ R2, R214, R2, !PT ;  /* 0x00000002d6027209 */ /* 0x000fe40007810000 */
[----:B------:R-:W-:Y:S02]  /*13560*/  FMNMX.FTZ R4, R161, R4, !PT ;  /* 0x00000004a1047209 */ /* 0x000fe40007810000 */
[----:B------:R-:W-:Y:S02]  /*13570*/  ISETP.GT.AND P2, PT, R188, R238, PT ;  /* 0x000000eebc00720c */ /* 0x000fe40003f44270 */
[----:B------:R-:W-:Y:S02]  /*13580*/  FMNMX.FTZ R4, R162, R4, !PT ;  /* 0x00000004a2047209 */ /* 0x000fe40007810000 */
[----:B------:R-:W-:Y:S02]  /*13590*/  FSEL R166, R19, -INF , P1 ;  /* 0xff80000013a67808 */ /* 0x000fe40000800000 */
[----:B------:R-:W-:Y:S02]  /*135a0*/  FMNMX.FTZ R4, R163, R4, !PT ;  /* 0x00000004a3047209 */ /* 0x000fe40007810000 */
[C---:B------:R-:W-:Y:S01]  /*135b0*/  ISETP.GT.AND P0, PT, R0.reuse, 0x28, PT ;  /* 0x000000280000780c */ /* 0x040fe20003f04270 */
[----:B-1----:R-:W1:Y:S01]  /*135c0*/  SHFL.BFLY PT, R7, R2, 0x2, 0x1f ;  /* 0x0c401f0002077f89 */ /* 0x002e6200000e0000 */
[----:B------:R-:W-:Y:S02]  /*135d0*/  FMNMX.FTZ R4, R165, R4, !PT ;  /* 0x00000004a5047209 */ /* 0x000fe40007810000 */
[----:B------:R-:W-:Y:S02]  /*135e0*/  FSEL R167, R15, -INF , P0 ;  /* 0xff8000000fa77808 */ /* 0x000fe40000000000 */
[----:B------:R-:W-:Y:S02]  /*135f0*/  ISETP.GT.AND P1, PT, R0, 0x29, PT ;  /* 0x000000290000780c */ /* 0x000fe40003f24270 */
[----:B------:R-:W-:Y:S02]  /*13600*/  FMNMX.FTZ R4, R166, R4, !PT ;  /* 0x00000004a6047209 */ /* 0x000fe40007810000 */
[----:B------:R-:W-:Y:S02]  /*13610*/  FSEL R178, R14, -INF , P1 ;  /* 0xff8000000eb27808 */ /* 0x000fe40000800000 */
[----:B------:R-:W-:Y:S02]  /*13620*/  ISETP.GT.AND P0, PT, R0, 0x30, PT ;  /* 0x000000300000780c */ /* 0x000fe40003f04270 */
[----:B------:R-:W-:Y:S02]  /*13630*/  FMNMX.FTZ R4, R167, R4, !PT ;  /* 0x00000004a7047209 */ /* 0x000fe40007810000 */
[----:B------:R-:W-:Y:S02]  /*13640*/  FSEL R189, R12, -INF , P0 ;  /* 0xff8000000cbd7808 */ /* 0x000fe40000000000 */
[----:B------:R-:W-:Y:S02]  /*13650*/  ISETP.GT.AND P3, PT, R0, 0x31, PT ;  /* 0x000000310000780c */ /* 0x000fe40003f64270 */
[----:B------:R-:W-:Y:S02]  /*13660*/  FMNMX.FTZ R4, R178, R4, !PT ;  /* 0x00000004b2047209 */ /* 0x000fe40007810000 */
[----:B------:R-:W-:Y:S02]  /*13670*/  @P2 SHF.R.S32.HI R6, RZ, 0x1f, R213 ;  /* 0x0000001fff062819 */ /* 0x000fe400000114d5 */
[----:B--2---:R-:W-:Y:S02]  /*13680*/  FSEL R215, R10, -INF , P3 ;  /* 0xff8000000ad77808 */ /* 0x004fe40001800000 */
[----:B------:R-:W-:Y:S01]  /*13690*/  ISETP.GT.AND P1, PT, R0, 0x38, PT ;  /* 0x000000380000780c */ /* 0x000fe20003f24270 */
[----:B------:R-:W-:Y:S01]  /*136a0*/  @P2 IMAD R6, R6, c[0x0][0x1e0], RZ ;  /* 0x0000780006062a24 */ /* 0x000fe200078e02ff */
[----:B------:R-:W-:Y:S02]  /*136b0*/  ISETP.GT.AND P0, PT, R0, 0x39, PT ;  /* 0x000000390000780c */ /* 0x000fe40003f04270 */
[----:B------:R-:W-:Y:S01]  /*136c0*/  FMNMX.FTZ R0, R189, R4, !PT ;  /* 0x00000004bd007209 */ /* 0x000fe20007810000 */
[----:B------:R-:W-:Y:S01]  /*136d0*/  @P2 IMAD.WIDE.U32 R4, R213, c[0x0][0x1e0], RZ ;  /* 0x00007800d5042a25 */ /* 0x000fe200078e00ff */
[----:B---3--:R-:W-:Y:S02]  /*136e0*/  FSEL R216, R9, -INF , P1 ;  /* 0xff80000009d87808 */ /* 0x008fe40000800000 */
[----:B------:R-:W-:Y:S01]  /*136f0*/  FMNMX.FTZ R0, R215, R0, !PT ;  /* 0x00000000d7007209 */ /* 0x000fe20007810000 */
[----:B------:R-:W-:Y:S01]  /*13700*/  @P2 IMAD R6, R213, c[0x0][0x1e4], R6 ;  /* 0x00007900d5062a24 */ /* 0x000fe200078e0206 */
[----:B------:R-:W-:Y:S02]  /*13710*/  FSEL R105, R8, -INF , P0 ;  /* 0xff80000008697808 */ /* 0x000fe40000000000 */
[----:B------:R-:W-:Y:S02]  /*13720*/  FMNMX.FTZ R0, R216, R0, !PT ;  /* 0x00000000d8007209 */ /* 0x000fe40007810000 */
[----:B-1----:R-:W-:Y:S02]  /*13730*/  FMNMX.FTZ R9, R2, R7, !PT ;  /* 0x0000000702097209 */ /* 0x002fe40007810000 */
[----:B------:R-:W-:Y:S02]  /*13740*/  @P2 IADD3 R2, R5, R6, RZ ;  /* 0x0000000605022210 */ /* 0x000fe40007ffe0ff */
[----:B------:R-:W-:Y:S01]  /*13750*/  FMNMX.FTZ R0, R105, R0, !PT ;  /* 0x0000000069007209 */ /* 0x000fe20007810000 */
[----:B------:R-:W1:Y:S01]  /*13760*/  SHFL.BFLY PT, R17, R9, 0x1, 0x1f ;  /* 0x0c201f0009117f89 */ /* 0x000e6200000e0000 */
[C---:B------:R-:W-:Y:S02]  /*13770*/  @P2 SHF.L.U32 R5, R4.reuse, 0x6, RZ ;  /* 0x0000000604052819 */ /* 0x040fe400000006ff */
[----:B------:R-:W-:Y:S02]  /*13780*/  @P2 SHF.L.U64.HI R4, R4, 0x6, R2 ;  /* 0x0000000604042819 */ /* 0x000fe40000010202 */
[----:B------:R-:W-:Y:S02]  /*13790*/  @P2 MOV R6, c[0x0][0x1e0] ;  /* 0x0000780000062a02 */ /* 0x000fe40000000f00 */
[C---:B------:R-:W-:Y:S01]  /*137a0*/  @P2 IADD3 R8, P1, R5.reuse, R226, RZ ;  /* 0x000000e205082210 */ /* 0x040fe20007f3e0ff */
[----:B------:R-:W2:Y:S01]  /*137b0*/  SHFL.BFLY PT, R2, R0, 0x2, 0x1f ;  /* 0x0c401f0000027f89 */ /* 0x000ea200000e0000 */
[----:B------:R-:W-:Y:S02]  /*137c0*/  @P2 MOV R10, c[0x0][0x1e4] ;  /* 0x00007900000a2a02 */ /* 0x000fe40000000f00 */
[----:B------:R-:W-:Y:S02]  /*137d0*/  @P2 LEA R7, P0, R6, R5, 0x5 ;  /* 0x0000000506072211 */ /* 0x000fe400078028ff */
[----:B------:R-:W-:Y:S02]  /*137e0*/  @P2 IADD3.X R11, R4, R232, RZ, P1, !PT ;  /* 0x000000e8040b2210 */ /* 0x000fe40000ffe4ff */
[----:B------:R-:W-:Y:S02]  /*137f0*/  @P2 LEA R18, P1, R8, c[0x0][0x1c8], 0x1 ;  /* 0x0000720008122a11 */ /* 0x000fe400078208ff */
[----:B------:R-:W-:Y:S02]  /*13800*/  @P2 LEA.HI.X R6, R6, R4, R10, 0x5, P0 ;  /* 0x0000000406062211 */ /* 0x000fe400000f2c0a */
[----:B------:R-:W-:Y:S02]  /*13810*/  @P2 IADD3 R10, P0, R226, 0x40, RZ ;  /* 0x00000040e20a2810 */ /* 0x000fe40007f1e0ff */
[----:B------:R-:W-:Y:S02]  /*13820*/  @P2 LEA.HI.X R19, R8, c[0x0][0x1cc], R11, 0x1, P1 ;  /* 0x0000730008132a11 */ /* 0x000fe400008f0c0b */
[----:B------:R-:W-:Y:S02]  /*13830*/  @P2 IADD3.X R12, RZ, R232, RZ, P0, !PT ;  /* 0x000000e8ff0c2210 */ /* 0x000fe400007fe4ff */
[----:B------:R-:W-:Y:S01]  /*13840*/  @P2 IADD3 R8, P1, R5, R10, RZ ;  /* 0x0000000a05082210 */ /* 0x000fe20007f3e0ff */
[----:B------:R3:W-:Y:S01]  /*13850*/  @P2 LDGSTS.E.BYPASS.LTC128B.128 [R212+0x6100], [R18.64], !P4 ;  /* 0x0610000012d42fae */ /* 0x0007e2000e101d46 */
[----:B------:R-:W-:Y:S02]  /*13860*/  @P2 IADD3 R11, P3, R226, 0x80, RZ ;  /* 0x00000080e20b2810 */ /* 0x000fe40007f7e0ff */
[----:B-1----:R-:W-:Y:S02]  /*13870*/  FMNMX.FTZ R101, R9, R17, !PT ;  /* 0x0000001109657209 */ /* 0x002fe40007810000 */
[----:B------:R-:W-:Y:S01]  /*13880*/  @P2 IADD3.X R15, R4, R12, RZ, P1, !PT ;  /* 0x0000000c040f2210 */ /* 0x000fe20000ffe4ff */
[----:B------:R-:W-:Y:S01]  /*13890*/  @P2 IMAD.X R13, RZ, RZ, R232, P3 ;  /* 0x000000ffff0d2224 */ /* 0x000fe200018e06e8 */
[----:B--2---:R-:W-:Y:S02]  /*138a0*/  FMNMX.FTZ R0, R0, R2, !PT ;  /* 0x0000000200007209 */ /* 0x004fe40007810000 */
[C---:B------:R-:W-:Y:S02]  /*138b0*/  @P2 LEA R16, P1, R8.reuse, c[0x0][0x1c8], 0x1 ;  /* 0x0000720008102a11 */ /* 0x040fe400078208ff */
[----:B------:R-:W-:Y:S01]  /*138c0*/  @P2 IADD3 R5, P0, R5, R11, RZ ;  /* 0x0000000b05052210 */ /* 0x000fe20007f1e0ff */
[----:B------:R-:W1:Y:S01]  /*138d0*/  SHFL.BFLY PT, R2, R0, 0x1, 0x1f ;  /* 0x0c201f0000027f89 */ /* 0x000e6200000e0000 */
[----:B------:R-:W-:Y:S01]  /*138e0*/  @P2 LEA.HI.X R17, R8, c[0x0][0x1cc], R15, 0x1, P1 ;  /* 0x0000730008112a11 */ /* 0x000fe200008f0c0f */
[C---:B------:R-:W-:Y:S01]  /*138f0*/  FMUL.FTZ R8, R101.reuse, c[0x0][0x2d0] ;  /* 0x0000b40065087a20 */ /* 0x040fe20000410000 */
[----:B------:R-:W-:Y:S02]  /*13900*/  FSETP.NEU.FTZ.AND P1, PT, R101, -INF , PT ;  /* 0xff8000006500780b */ /* 0x000fe40003f3d000 */
[----:B------:R-:W-:Y:S02]  /*13910*/  @P2 IADD3.X R4, R4, R13, RZ, P0, !PT ;  /* 0x0000000d04042210 */ /* 0x000fe400007fe4ff */
[C---:B------:R-:W-:Y:S01]  /*13920*/  @P2 LEA R14, P0, R5.reuse, c[0x0][0x1c8], 0x1 ;  /* 0x00007200050e2a11 */ /* 0x040fe200078008ff */
[----:B------:R2:W-:Y:S01]  /*13930*/  @P2 LDGSTS.E.BYPASS.LTC128B.128 [R212+0x8100], [R16.64], !P6 ;  /* 0x0810000010d42fae */ /* 0x0005e2000f101d46 */
[----:B------:R-:W-:Y:S02]  /*13940*/  FSEL R140, R8, RZ, P1 ;  /* 0x000000ff088c7208 */ /* 0x000fe40000800000 */
[----:B------:R-:W-:Y:S02]  /*13950*/  @P2 LEA.HI.X R15, R5, c[0x0][0x1cc], R4, 0x1, P0 ;  /* 0x00007300050f2a11 */ /* 0x000fe400000f0c04 */
[C---:B------:R-:W-:Y:S01]  /*13960*/  @P2 IADD3 R4, P0, R7.reuse, R10, RZ ;  /* 0x0000000a07042210 */ /* 0x040fe20007f1e0ff */
[--C-:B------:R-:W-:Y:S02]  /*13970*/  FFMA.FTZ R8, R20, c[0x0][0x2d0], -R140.reuse ;  /* 0x0000b40014087a23 */ /* 0x100fe4000001088c */
[----:B------:R4:W-:Y:S01]  /*13980*/  @P2 LDGSTS.E.BYPASS.LTC128B.128 [R212+0xa100], [R14.64], !P5 ;  /* 0x0a1000000ed42fae */ /* 0x0009e2000e901d46 */
[C---:B------:R-:W-:Y:S01]  /*13990*/  @P2 IADD3.X R10, R6.reuse, R12, RZ, P0, !PT ;  /* 0x0000000c060a2210 */ /* 0x040fe200007fe4ff */
[----:B------:R5:W-:Y:S01]  /*139a0*/  MUFU.EX2 R223, R8 ;  /* 0x0000000800df7308 */ /* 0x000be20000000800 */
[C---:B------:R-:W-:Y:S04]  /*139b0*/  @P2 IADD3 R5, P0, R7.reuse, R11, RZ ;  /* 0x0000000b07052210 */ /* 0x040fe80007f1e0ff */
[----:B------:R-:W-:Y:S02]  /*139c0*/  @P2 IADD3.X R11, R6, R13, RZ, P0, !PT ;  /* 0x0000000d060b2210 */ /* 0x000fe400007fe4ff */
[----:B-1----:R-:W-:Y:S01]  /*139d0*/  FMNMX.FTZ R100, R0, R2, !PT ;  /* 0x0000000200647209 */ /* 0x002fe20007810000 */
[--C-:B------:R-:W-:Y:S01]  /*139e0*/  FFMA.FTZ R0, R22, c[0x0][0x2d0], -R140.reuse ;  /* 0x0000b40016007a23 */ /* 0x100fe2000001088c */
[----:B------:R-:W-:Y:S03]  /*139f0*/  @P2 IADD3 R7, P0, R7, R226, RZ ;  /* 0x000000e207072210 */ /* 0x000fe60007f1e0ff */
[----:B------:R1:W-:Y:S01]  /*13a00*/  MUFU.EX2 R222, R0 ;  /* 0x0000000000de7308 */ /* 0x0003e20000000800 */
[----:B------:R-:W-:Y:S01]  /*13a10*/  @P2 IADD3.X R9, R6, R232, RZ, P0, !PT ;  /* 0x000000e806092210 */ /* 0x000fe200007fe4ff */
[----:B------:R-:W-:Y:S01]  /*13a20*/  FMUL.FTZ R2, R100, c[0x0][0x2d0] ;  /* 0x0000b40064027a20 */ /* 0x000fe20000410000 */
[C---:B------:R-:W-:Y:S04]  /*13a30*/  @P2 LEA R6, P0, R7.reuse, c[0x0][0x1c8], 0x1 ;  /* 0x0000720007062a11 */ /* 0x040fe800078008ff */
[----:B------:R-:W-:Y:S01]  /*13a40*/  @P2 LEA.HI.X R7, R7, c[0x0][0x1cc], R9, 0x1, P0 ;  /* 0x0000730007072a11 */ /* 0x000fe200000f0c09 */
[--C-:B------:R-:W-:Y:S04]  /*13a50*/  FFMA.FTZ R9, R21, c[0x0][0x2d0], -R140.reuse ;  /* 0x0000b40015097a23 */ /* 0x100fe8000001088c */
[----:B------:R2:W2:Y:S01]  /*13a60*/  MUFU.EX2 R224, R9 ;  /* 0x0000000900e07308 */ /* 0x0004a20000000800 */
[C---:B-----5:R-:W-:Y:S01]  /*13a70*/  @P2 LEA R8, P0, R4.reuse, c[0x0][0x1c8], 0x1 ;  /* 0x0000720004082a11 */ /* 0x060fe200078008ff */
[----:B------:R5:W-:Y:S01]  /*13a80*/  @P2 LDGSTS.E.BYPASS.LTC128B.128 [R212+0x7100], [R6.64], !P4 ;  /* 0x0710000006d42fae */ /* 0x000be2000e101d46 */
[----:B-1----:R-:W-:Y:S07]  /*13a90*/  FFMA.FTZ R0, R23, c[0x0][0x2d0], -R140 ;  /* 0x0000b40017007a23 */ /* 0x002fee000001088c */
[----:B------:R-:W1:Y:S01]  /*13aa0*/  MUFU.EX2 R221, R0 ;  /* 0x0000000000dd7308 */ /* 0x000e620000000800 */
[----:B--2---:R-:W-:Y:S02]  /*13ab0*/  @P2 LEA.HI.X R9, R4, c[0x0][0x1cc], R10, 0x1, P0 ;  /* 0x0000730004092a11 */ /* 0x004fe400000f0c0a */
[C---:B------:R-:W-:Y:S02]  /*13ac0*/  @P2 LEA R4, P0, R5.reuse, c[0x0][0x1c8], 0x1 ;  /* 0x0000720005042a11 */ /* 0x040fe400078008ff */
[----:B------:R-:W-:Y:S01]  /*13ad0*/  F2FP.PACK_AB R152, R224, R223 ;  /* 0x000000dfe098723e */ /* 0x000fe200000000ff */
[----:B------:R2:W-:Y:S01]  /*13ae0*/  @P2 LDGSTS.E.BYPASS.LTC128B.128 [R212+0x9100], [R8.64], !P6 ;  /* 0x0910000008d42fae */ /* 0x0005e2000f101d46 */
[----:B------:R-:W-:Y:S02]  /*13af0*/  @P2 LEA.HI.X R5, R5, c[0x0][0x1cc], R11, 0x1, P0 ;  /* 0x0000730005052a11 */ /* 0x000fe400000f0c0b */
[----:B------:R-:W-:Y:S04]  /*13b00*/  FSETP.NEU.FTZ.AND P0, PT, R100, -INF , PT ;  /* 0xff8000006400780b */ /* 0x000fe80003f1d000 */
[----:B------:R-:W-:Y:S01]  /*13b10*/  FSEL R141, R2, RZ, P0 ;  /* 0x000000ff028d7208 */ /* 0x000fe20000000000 */
[----:B------:R2:W-:Y:S01]  /*13b20*/  @P2 LDGSTS.E.BYPASS.LTC128B.128 [R212+0xb100], [R4.64], !P5 ;  /* 0x0b10000004d42fae */ /* 0x0005e2000e901d46 */
[----:B-1----:R-:W-:Y:S03]  /*13b30*/  F2FP.PACK_AB R154, R221, R222 ;  /* 0x000000dedd9a723e */ /* 0x002fe600000000ff */
[--C-:B------:R-:W-:Y:S02]  /*13b40*/  FFMA.FTZ R0, R26, c[0x0][0x2d0], -R141.reuse ;  /* 0x0000b4001a007a23 */ /* 0x100fe4000001088d */
[--C-:B------:R-:W-:Y:S02]  /*13b50*/  FFMA.FTZ R2, R27, c[0x0][0x2d0], -R141.reuse ;  /* 0x0000b4001b027a23 */ /* 0x100fe4000001088d */
[----:B------:R1:W-:Y:S01]  /*13b60*/  MUFU.EX2 R218, R0 ;  /* 0x0000000000da7308 */ /* 0x0003e20000000800 */
[----:B----4-:R-:W4:Y:S08]  /*13b70*/  LDSM.16.MT88.4 R12, [R150] ;  /* 0x00000000960c783b */ /* 0x010f300000004200 */
[----:B------:R-:W2:Y:S01]  /*13b80*/  LDSM.16.MT88.4 R20, [R151] ;  /* 0x000000009714783b */ /* 0x000ea20000004200 */
[----:B------:R3:W-:Y:S07]  /*13b90*/  MUFU.EX2 R217, R2 ;  /* 0x0000000200d97308 */ /* 0x0007ee0000000800 */
[----:B------:R-:W2:Y:S01]  /*13ba0*/  LDSM.16.MT88.4 R28, [R194] ;  /* 0x00000000c21c783b */ /* 0x000ea20000004200 */
[--C-:B-1----:R-:W-:Y:S07]  /*13bb0*/  FFMA.FTZ R0, R25, c[0x0][0x2d0], -R141.reuse ;  /* 0x0000b40019007a23 */ /* 0x102fee000001088d */
[----:B------:R-:W0:Y:S01]  /*13bc0*/  LDGDEPBAR ;  /* 0x00000000000079af */ /* 0x000e220000000000 */
[----:B------:R1:W1:Y:S01]  /*13bd0*/  MUFU.EX2 R220, R0 ;  /* 0x0000000000dc7308 */ /* 0x0002620000000800 */
[----:B---3--:R-:W-:Y:S02]  /*13be0*/  FSEL R2, R100, RZ, P0 ;  /* 0x000000ff64027208 */ /* 0x008fe40000000000 */
[----:B------:R-:W-:Y:S02]  /*13bf0*/  ISETP.GT.AND P0, PT, R188, R225, PT ;  /* 0x000000e1bc00720c */ /* 0x000fe40003f04270 */
[----:B------:R-:W-:Y:S01]  /*13c00*/  MOV R188, R213 ;  /* 0x000000d500bc7202 */ /* 0x000fe20000000f00 */
[----:B-1----:R-:W-:Y:S01]  /*13c10*/  FFMA.FTZ R0, R24, c[0x0][0x2d0], -R141 ;  /* 0x0000b40018007a23 */ /* 0x002fe2000001088d */
[----:B------:R-:W-:Y:S03]  /*13c20*/  F2FP.PACK_AB R153, R220, R218 ;  /* 0x000000dadc99723e */ /* 0x000fe600000000ff */
[----:B------:R1:W3:Y:S02]  /*13c30*/  MUFU.EX2 R219, R0 ;  /* 0x0000000000db7308 */ /* 0x0002e40000000800 */
[----:B-1----:R-:W-:Y:S02]  /*13c40*/  FSEL R0, R101, RZ, P1 ;  /* 0x000000ff65007208 */ /* 0x002fe40000800000 */
[----:B---3--:R-:W-:Y:S03]  /*13c50*/  F2FP.PACK_AB R155, R217, R219 ;  /* 0x000000dbd99b723e */ /* 0x008fe600000000ff */
[----:B------:R-:W-:Y:S04]  /*13c60*/  FADD.FTZ R0, -R0, R3 ;  /* 0x0000000300007221 */ /* 0x000fe80000010100 */
[----:B------:R-:W-:Y:S04]  /*13c70*/  FMUL.FTZ R0, R0, c[0x0][0x2d0] ;  /* 0x0000b40000007a20 */ /* 0x000fe80000410000 */
[----:B------:R1:W2:Y:S02]  /*13c80*/  MUFU.EX2 R3, R0 ;  /* 0x0000000000037308 */ /* 0x0002a40000000800 */
[----:B-1----:R-:W-:Y:S02]  /*13c90*/  FADD.FTZ R0, -R2, R104 ;  /* 0x0000006802007221 */ /* 0x002fe40000010100 */
[C---:B--2---:R-:W-:Y:S02]  /*13ca0*/  FMUL.FTZ R4, R3.reuse, R108 ;  /* 0x0000006c03047220 */ /* 0x044fe40000410000 */
[----:B------:R-:W-:Y:S02]  /*13cb0*/  FMUL.FTZ R0, R0, c[0x0][0x2d0] ;  /* 0x0000b40000007a20 */ /* 0x000fe40000410000 */
[C---:B------:R-:W-:Y:S02]  /*13cc0*/  FMUL.FTZ R5, R3.reuse, R109 ;  /* 0x0000006d03057220 */ /* 0x040fe40000410000 */
[C---:B------:R-:W-:Y:S02]  /*13cd0*/  FMUL.FTZ R8, R3.reuse, R112 ;  /* 0x0000007003087220 */ /* 0x040fe40000410000 */
[----:B------:R-:W5:Y:S01]  /*13ce0*/  MUFU.EX2 R0, R0 ;  /* 0x0000000000007308 */ /* 0x000f620000000800 */
[C---:B------:R-:W-:Y:S02]  /*13cf0*/  FMUL.FTZ R9, R3.reuse, R113 ;  /* 0x0000007103097220 */ /* 0x040fe40000410000 */
[--C-:B------:R-:W-:Y:S02]  /*13d00*/  FFMA.FTZ R2, R156, c[0x0][0x2d0], -R140.reuse ;  /* 0x0000b4009c027a23 */ /* 0x100fe4000001088c */
        /* <DEDUP_REMOVED lines=8> */
[C---:B------:R-:W-:Y:S02]  /*13d90*/  FMUL.FTZ R37, R3.reuse, R37 ;  /* 0x0000002503257220 */ /* 0x040fe40000410000 */
[C---:B------:R-:W-:Y:S02]  /*13da0*/  FMUL.FTZ R40, R3.reuse, R40 ;  /* 0x0000002803287220 */ /* 0x040fe40000410000 */
[C---:B------:R-:W-:Y:S02]  /*13db0*/  FMUL.FTZ R41, R3.reuse, R41 ;  /* 0x0000002903297220 */ /* 0x040fe40000410000 */
[C---:B-----5:R-:W-:Y:S02]  /*13dc0*/  FMUL.FTZ R6, R0.reuse, R110 ;  /* 0x0000006e00067220 */ /* 0x060fe40000410000 */
[C---:B------:R-:W-:Y:S02]  /*13dd0*/  FMUL.FTZ R7, R0.reuse, R111 ;  /* 0x0000006f00077220 */ /* 0x040fe40000410000 */
[----:B------:R-:W2:Y:S01]  /*13de0*/  LDSM.16.MT88.4 R108, [R193] ;  /* 0x00000000c16c783b */ /* 0x000ea20000004200 */
[C---:B------:R-:W-:Y:S02]  /*13df0*/  FMUL.FTZ R10, R0.reuse, R114 ;  /* 0x00000072000a7220 */ /* 0x040fe40000410000 */
[C---:B------:R-:W-:Y:S02]  /*13e00*/  FMUL.FTZ R11, R0.reuse, R115 ;  /* 0x00000073000b7220 */ /* 0x040fe40000410000 */
[C---:B----4-:R-:W-:Y:S03]  /*13e10*/  HMMA.16816.F32 R4, R152.reuse, R12, R4 ;  /* 0x0000000c9804723c */ /* 0x050fe60000001804 */
[----:B------:R-:W3:Y:S02]  /*13e20*/  LDSM.16.MT88.4 R112, [R150+0x2000] ;  /* 0x002000009670783b */ /* 0x000ee40000004200 */
[C---:B------:R-:W-:Y:S02]  /*13e30*/  FMUL.FTZ R18, R0.reuse, R122 ;  /* 0x0000007a00127220 */ /* 0x040fe40000410000 */
[C---:B------:R-:W-:Y:S01]  /*13e40*/  FMUL.FTZ R12, R3.reuse, R116 ;  /* 0x00000074030c7220 */ /* 0x040fe20000410000 */
[C---:B------:R-:W-:Y:S04]  /*13e50*/  HMMA.16816.F32 R8, R152.reuse, R14, R8 ;  /* 0x0000000e9808723c */ /* 0x040fe80000001808 */
[----:B------:R-:W-:Y:S02]  /*13e60*/  FMUL.FTZ R13, R3, R117 ;  /* 0x00000075030d7220 */ /* 0x000fe40000410000 */
[C---:B------:R-:W-:Y:S02]  /*13e70*/  FMUL.FTZ R19, R0.reuse, R123 ;  /* 0x0000007b00137220 */ /* 0x040fe40000410000 */
[C---:B------:R-:W-:Y:S01]  /*13e80*/  FMUL.FTZ R14, R0.reuse, R118 ;  /* 0x00000076000e7220 */ /* 0x040fe20000410000 */
[----:B------:R-:W-:Y:S03]  /*13e90*/  LDSM.16.MT88.4 R120, [R194+0x800] ;  /* 0x00080000c278783b */ /* 0x000fe60000004200 */
[C---:B------:R-:W-:Y:S02]  /*13ea0*/  FMUL.FTZ R15, R0.reuse, R119 ;  /* 0x00000077000f7220 */ /* 0x040fe40000410000 */
[--C-:B-1----:R-:W-:Y:S02]  /*13eb0*/  FFMA.FTZ R2, R157, c[0x0][0x2d0], -R140.reuse ;  /* 0x0000b4009d027a23 */ /* 0x102fe4000001088c */
[C---:B------:R-:W-:Y:S01]  /*13ec0*/  FMUL.FTZ R26, R0.reuse, R130 ;  /* 0x00000082001a7220 */ /* 0x040fe20000410000 */
[----:B------:R-:W1:Y:S01]  /*13ed0*/  LDSM.16.MT88.4 R116, [R151+0x2000] ;  /* 0x002000009774783b */ /* 0x000e620000004200 */
[C---:B------:R-:W-:Y:S01]  /*13ee0*/  FMUL.FTZ R27, R0.reuse, R131 ;  /* 0x00000083001b7220 */ /* 0x040fe20000410000 */
[C---:B------:R-:W-:Y:S01]  /*13ef0*/  HMMA.16816.F32 R12, R152.reuse, R20, R12 ;  /* 0x00000014980c723c */ /* 0x040fe2000000180c */
[----:B------:R4:W5:Y:S02]  /*13f00*/  MUFU.EX2 R185, R2 ;  /* 0x0000000200b97308 */ /* 0x0009640000000800 */
[C---:B------:R-:W-:Y:S02]  /*13f10*/  FMUL.FTZ R34, R0.reuse, R138 ;  /* 0x0000008a00227220 */ /* 0x040fe40000410000 */
[C---:B------:R-:W-:Y:S01]  /*13f20*/  FMUL.FTZ R35, R0.reuse, R139 ;  /* 0x0000008b00237220 */ /* 0x040fe20000410000 */
[----:B------:R-:W-:Y:S01]  /*13f30*/  LDSM.16.MT88.4 R128, [R150+0x2800] ;  /* 0x002800009680783b */ /* 0x000fe20000004200 */
[C---:B------:R-:W-:Y:S01]  /*13f40*/  FMUL.FTZ R20, R3.reuse, R124 ;  /* 0x0000007c03147220 */ /* 0x040fe20000410000 */
[C---:B------:R-:W-:Y:S04]  /*13f50*/  HMMA.16816.F32 R16, R152.reuse, R22, R16 ;  /* 0x000000169810723c */ /* 0x040fe80000001810 */
[C---:B------:R-:W-:Y:S02]  /*13f60*/  FMUL.FTZ R21, R3.reuse, R125 ;  /* 0x0000007d03157220 */ /* 0x040fe40000410000 */
[C---:B------:R-:W-:Y:S01]  /*13f70*/  FMUL.FTZ R38, R0.reuse, R38 ;  /* 0x0000002600267220 */ /* 0x040fe20000410000 */
[----:B------:R-:W-:Y:S01]  /*13f80*/  LDSM.16.MT88.4 R136, [R194+0x2800] ;  /* 0x00280000c288783b */ /* 0x000fe20000004200 */
[C---:B------:R-:W-:Y:S04]  /*13f90*/  FMUL.FTZ R22, R0.reuse, R126 ;  /* 0x0000007e00167220 */ /* 0x040fe80000410000 */
[C---:B------:R-:W-:Y:S02]  /*13fa0*/  FMUL.FTZ R23, R0.reuse, R127 ;  /* 0x0000007f00177220 */ /* 0x040fe40000410000 */
[C---:B------:R-:W-:Y:S01]  /*13fb0*/  FMUL.FTZ R39, R0.reuse, R39 ;  /* 0x0000002700277220 */ /* 0x040fe20000410000 */
[----:B------:R-:W-:Y:S01]  /*13fc0*/  LDSM.16.MT88.4 R124, [R193+0x800] ;  /* 0x00080000c17c783b */ /* 0x000fe20000004200 */
[----:B------:R-:W-:Y:S02]  /*13fd0*/  FMUL.FTZ R42, R0, R42 ;  /* 0x0000002a002a7220 */ /* 0x000fe40000410000 */
[--C-:B----4-:R-:W-:Y:S01]  /*13fe0*/  FFMA.FTZ R2, R158, c[0x0][0x2d0], -R140.reuse ;  /* 0x0000b4009e027a23 */ /* 0x110fe2000001088c */
[C---:B------:R-:W-:Y:S03]  /*13ff0*/  HMMA.16816.F32 R20, R152.reuse, R28, R20 ;  /* 0x0000001c9814723c */ /* 0x040fe60000001814 */
[----:B------:R4:W-:Y:S01]  /*14000*/  MUFU.EX2 R184, R2 ;  /* 0x0000000200b87308 */ /* 0x0009e20000000800 */
[C---:B------:R-:W-:Y:S02]  /*14010*/  FMUL.FTZ R43, R0.reuse, R43 ;  /* 0x0000002b002b7220 */ /* 0x040fe40000410000 */
[C---:B------:R-:W-:Y:S02]  /*14020*/  FMUL.FTZ R44, R3.reuse, R44 ;  /* 0x0000002c032c7220 */ /* 0x040fe40000410000 */
[C---:B------:R-:W-:Y:S04]  /*14030*/  HMMA.16816.F32 R24, R152.reuse, R30, R24 ;  /* 0x0000001e9818723c */ /* 0x040fe80000001818 */
[C---:B------:R-:W-:Y:S02]  /*14040*/  FMUL.FTZ R28, R3.reuse, R132 ;  /* 0x00000084031c7220 */ /* 0x040fe40000410000 */
[C---:B------:R-:W-:Y:S02]  /*14050*/  FMUL.FTZ R29, R3.reuse, R133 ;  /* 0x00000085031d7220 */ /* 0x040fe40000410000 */
[C---:B------:R-:W-:Y:S04]  /*14060*/  FMUL.FTZ R30, R0.reuse, R134 ;  /* 0x00000086001e7220 */ /* 0x040fe80000410000 */
[C---:B------:R-:W-:Y:S02]  /*14070*/  FMUL.FTZ R31, R0.reuse, R135 ;  /* 0x00000087001f7220 */ /* 0x040fe40000410000 */
[----:B------:R-:W-:Y:S01]  /*14080*/  LDSM.16.MT88.4 R132, [R151+0x2800] ;  /* 0x002800009784783b */ /* 0x000fe20000004200 */
[----:B------:R-:W-:Y:S02]  /*14090*/  FMUL.FTZ R45, R3, R45 ;  /* 0x0000002d032d7220 */ /* 0x000fe40000410000 */
[C---:B------:R-:W-:Y:S02]  /*140a0*/  FMUL.FTZ R46, R0.reuse, R46 ;  /* 0x0000002e002e7220 */ /* 0x040fe40000410000 */
[C---:B--2---:R-:W-:Y:S03]  /*140b0*/  HMMA.16816.F32 R28, R152.reuse, R108, R28 ;  /* 0x0000006c981c723c */ /* 0x044fe6000000181c */
[--C-:B----4-:R-:W-:Y:S02]  /*140c0*/  FFMA.FTZ R2, R159, c[0x0][0x2d0], -R140.reuse ;  /* 0x0000b4009f027a23 */ /* 0x110fe4000001088c */
[----:B------:R-:W-:Y:S01]  /*140d0*/  LDSM.16.MT88.4 R156, [R150+0x3800] ;  /* 0x00380000969c783b */ /* 0x000fe20000004200 */
[C---:B------:R-:W-:Y:S01]  /*140e0*/  FMUL.FTZ R47, R0.reuse, R47 ;  /* 0x0000002f002f7220 */ /* 0x040fe20000410000 */
[----:B------:R2:W-:Y:S01]  /*140f0*/  MUFU.EX2 R183, R2 ;  /* 0x0000000200b77308 */ /* 0x0005e20000000800 */
[C---:B------:R-:W-:Y:S04]  /*14100*/  HMMA.16816.F32 R32, R152.reuse, R110, R32 ;  /* 0x0000006e9820723c */ /* 0x040fe80000001820 */
[C---:B------:R-:W-:Y:S01]  /*14110*/  FMUL.FTZ R48, R3.reuse, R48 ;  /* 0x0000003003307220 */ /* 0x040fe20000410000 */
[----:B------:R-:W4:Y:S01]  /*14120*/  LDSM.16.MT88.4 R108, [R194+0x2000] ;  /* 0x00200000c26c783b */ /* 0x000f220000004200 */
[C---:B------:R-:W-:Y:S02]  /*14130*/  FMUL.FTZ R49, R3.reuse, R49 ;  /* 0x0000003103317220 */ /* 0x040fe40000410000 */
[C---:B---3--:R-:W-:Y:S04]  /*14140*/  HMMA.16816.F32 R36, R152.reuse, R112, R36 ;  /* 0x000000709824723c */ /* 0x048fe80000001824 */
[C---:B------:R-:W-:Y:S02]  /*14150*/  FMUL.FTZ R50, R0.reuse, R50 ;  /* 0x0000003200327220 */ /* 0x040fe40000410000 */
[----:B------:R-:W-:Y:S02]  /*14160*/  FMUL.FTZ R51, R0, R51 ;  /* 0x0000003300337220 */ /* 0x000fe40000410000 */
[C---:B------:R-:W-:Y:S01]  /*14170*/  HMMA.16816.F32 R40, R152.reuse, R114, R40 ;  /* 0x000000729828723c */ /* 0x040fe20000001828 */
[----:B------:R-:W3:Y:S03]  /*14180*/  LDSM.16.MT88.4 R112, [R193+0x2000] ;  /* 0x00200000c170783b */ /* 0x000ee60000004200 */
[C---:B------:R-:W-:Y:S02]  /*14190*/  FMUL.FTZ R52, R3.reuse, R52 ;  /* 0x0000003403347220 */ /* 0x040fe40000410000 */
[C---:B------:R-:W-:Y:S02]  /*141a0*/  FMUL.FTZ R53, R3.reuse, R53 ;  /* 0x0000003503357220 */ /* 0x040fe40000410000 */
[C---:B-1----:R-:W-:Y:S04]  /*141b0*/  HMMA.16816.F32 R44, R152.reuse, R116, R44 ;  /* 0x00000074982c723c */ /* 0x042fe8000000182c */
[--C-:B--2---:R-:W-:Y:S02]  /*141c0*/  FFMA.FTZ R2, R160, c[0x0][0x2d0], -R141.reuse ;  /* 0x0000b400a0027a23 */ /* 0x104fe4000001088d */
[C---:B------:R-:W-:Y:S02]  /*141d0*/  FMUL.FTZ R54, R0.reuse, R54 ;  /* 0x0000003600367220 */ /* 0x040fe40000410000 */
[C---:B------:R-:W-:Y:S01]  /*141e0*/  HMMA.16816.F32 R48, R152.reuse, R118, R48 ;  /* 0x000000769830723c */ /* 0x040fe20000001830 */
[----:B------:R-:W1:Y:S01]  /*141f0*/  LDSM.16.MT88.4 R116, [R150+0x4000] ;  /* 0x004000009674783b */ /* 0x000e620000004200 */
[----:B------:R2:W-:Y:S02]  /*14200*/  MUFU.EX2 R182, R2 ;  /* 0x0000000200b67308 */ /* 0x0005e40000000800 */
[C---:B------:R-:W-:Y:S02]  /*14210*/  FMUL.FTZ R55, R0.reuse, R55 ;  /* 0x0000003700377220 */ /* 0x040fe40000410000 */
[C---:B------:R-:W-:Y:S02]  /*14220*/  FMUL.FTZ R56, R3.reuse, R56 ;  /* 0x0000003803387220 */ /* 0x040fe40000410000 */
[C---:B------:R-:W-:Y:S04]  /*14230*/  FMUL.FTZ R57, R3.reuse, R57 ;  /* 0x0000003903397220 */ /* 0x040fe80000410000 */
[C---:B------:R-:W-:Y:S01]  /*14240*/  FMUL.FTZ R58, R0.reuse, R58 ;  /* 0x0000003a003a7220 */ /* 0x040fe20000410000 */
[C---:B----4-:R-:W-:Y:S03]  /*14250*/  HMMA.16816.F32 R52, R152.reuse, R108, R52 ;  /* 0x0000006c9834723c */ /* 0x050fe60000001834 */
[C---:B------:R-:W-:Y:S02]  /*14260*/  FMUL.FTZ R59, R0.reuse, R59 ;  /* 0x0000003b003b7220 */ /* 0x040fe40000410000 */
[C---:B------:R-:W-:Y:S02]  /*14270*/  FMUL.FTZ R60, R3.reuse, R60 ;  /* 0x0000003c033c7220 */ /* 0x040fe40000410000 */
[----:B------:R-:W-:Y:S02]  /*14280*/  FMUL.FTZ R61, R3, R61 ;  /* 0x0000003d033d7220 */ /* 0x000fe40000410000 */
[C---:B------:R-:W-:Y:S01]  /*14290*/  FMUL.FTZ R62, R0.reuse, R62 ;  /* 0x0000003e003e7220 */ /* 0x040fe20000410000 */
[C---:B------:R-:W-:Y:S01]  /*142a0*/  HMMA.16816.F32 R56, R152.reuse, R110, R56 ;  /* 0x0000006e9838723c */ /* 0x040fe20000001838 */
[----:B------:R-:W4:Y:S02]  /*142b0*/  LDSM.16.MT88.4 R108, [R151+0x4000] ;  /* 0x00400000976c783b */ /* 0x000f240000004200 */
[C---:B------:R-:W-:Y:S02]  /*142c0*/  FMUL.FTZ R63, R0.reuse, R63 ;  /* 0x0000003f003f7220 */ /* 0x040fe40000410000 */
[--C-:B--2---:R-:W-:Y:S02]  /*142d0*/  FFMA.FTZ R2, R161, c[0x0][0x2d0], -R141.reuse ;  /* 0x0000b400a1027a23 */ /* 0x104fe4000001088d */
[C---:B------:R-:W-:Y:S02]  /*142e0*/  FMUL.FTZ R64, R3.reuse, R64 ;  /* 0x0000004003407220 */ /* 0x040fe40000410000 */
[C---:B------:R-:W-:Y:S01]  /*142f0*/  FMUL.FTZ R65, R3.reuse, R65 ;  /* 0x0000004103417220 */ /* 0x040fe20000410000 */
[C---:B---3--:R-:W-:Y:S01]  /*14300*/  HMMA.16816.F32 R60, R152.reuse, R112, R60 ;  /* 0x00000070983c723c */ /* 0x048fe2000000183c */
[----:B------:R2:W3:Y:S02]  /*14310*/  MUFU.EX2 R181, R2 ;  /* 0x0000000200b57308 */ /* 0x0004e40000000800 */
[C---:B------:R-:W-:Y:S02]  /*14320*/  FMUL.FTZ R66, R0.reuse, R66 ;  /* 0x0000004200427220 */ /* 0x040fe40000410000 */
[C---:B------:R-:W-:Y:S02]  /*14330*/  FMUL.FTZ R67, R0.reuse, R67 ;  /* 0x0000004300437220 */ /* 0x040fe40000410000 */
[C---:B------:R-:W-:Y:S02]  /*14340*/  FMUL.FTZ R68, R3.reuse, R68 ;  /* 0x0000004403447220 */ /* 0x040fe40000410000 */
[C---:B------:R-:W-:Y:S03]  /*14350*/  FMUL.FTZ R69, R3.reuse, R69 ;  /* 0x0000004503457220 */ /* 0x040fe60000410000 */
[C---:B------:R-:W-:Y:S01]  /*14360*/  HMMA.16816.F32 R64, R152.reuse, R114, R64 ;  /* 0x000000729840723c */ /* 0x040fe20000001840 */
[----:B------:R-:W3:Y:S02]  /*14370*/  LDSM.16.MT88.4 R112, [R194+0x4000] ;  /* 0x00400000c270783b */ /* 0x000ee40000004200 */
[C---:B------:R-:W-:Y:S02]  /*14380*/  FMUL.FTZ R70, R0.reuse, R70 ;  /* 0x0000004600467220 */ /* 0x040fe40000410000 */
[C---:B------:R-:W-:Y:S02]  /*14390*/  FMUL.FTZ R71, R0.reuse, R71 ;  /* 0x0000004700477220 */ /* 0x040fe40000410000 */
[C---:B------:R-:W-:Y:S02]  /*143a0*/  FMUL.FTZ R72, R3.reuse, R72 ;  /* 0x0000004803487220 */ /* 0x040fe40000410000 */
[C---:B------:R-:W-:Y:S03]  /*143b0*/  FMUL.FTZ R73, R3.reuse, R73 ;  /* 0x0000004903497220 */ /* 0x040fe60000410000 */
[C---:B-1----:R-:W-:Y:S03]  /*143c0*/  HMMA.16816.F32 R68, R152.reuse, R116, R68 ;  /* 0x000000749844723c */ /* 0x042fe60000001844 */
[C---:B------:R-:W-:Y:S02]  /*143d0*/  FMUL.FTZ R74, R0.reuse, R74 ;  /* 0x0000004a004a7220 */ /* 0x040fe40000410000 */
[----:B------:R-:W-:Y:S02]  /*143e0*/  FMUL.FTZ R75, R0, R75 ;  /* 0x0000004b004b7220 */ /* 0x000fe40000410000 */
[--C-:B--2---:R-:W-:Y:S02]  /*143f0*/  FFMA.FTZ R2, R162, c[0x0][0x2d0], -R141.reuse ;  /* 0x0000b400a2027a23 */ /* 0x104fe4000001088d */
[C---:B------:R-:W-:Y:S02]  /*14400*/  FMUL.FTZ R76, R3.reuse, R76 ;  /* 0x0000004c034c7220 */ /* 0x040fe40000410000 */
[----:B------:R1:W-:Y:S01]  /*14410*/  MUFU.EX2 R180, R2 ;  /* 0x0000000200b47308 */ /* 0x0003e20000000800 */
[C---:B------:R-:W-:Y:S01]  /*14420*/  HMMA.16816.F32 R72, R152.reuse, R118, R72 ;  /* 0x000000769848723c */ /* 0x040fe20000001848 */
[----:B------:R-:W-:Y:S02]  /*14430*/  LDSM.16.MT88.4 R116, [R151+0x800] ;  /* 0x000800009774783b */ /* 0x000fe40000004200 */
        /* <DEDUP_REMOVED lines=9> */
[--C-:B-1----:R-:W-:Y:S02]  /*144d0*/  FFMA.FTZ R2, R163, c[0x0][0x2d0], -R141.reuse ;  /* 0x0000b400a3027a23 */ /* 0x102fe4000001088d */
[----:B------:R-:W-:Y:S01]  /*144e0*/  LDSM.16.MT88.4 R160, [R151+0x3800] ;  /* 0x0038000097a0783b */ /* 0x000fe20000004200 */
[C---:B------:R-:W-:Y:S01]  /*144f0*/  HMMA.16816.F32 R80, R152.reuse, R110, R80 ;  /* 0x0000006e9850723c */ /* 0x040fe20000001850 */
[----:B------:R1:W2:Y:S02]  /*14500*/  MUFU.EX2 R179, R2 ;  /* 0x0000000200b37308 */ /* 0x0002a40000000800 */
[C---:B------:R-:W-:Y:S02]  /*14510*/  FMUL.FTZ R85, R3.reuse, R85 ;  /* 0x0000005503557220 */ /* 0x040fe40000410000 */
[C---:B------:R-:W-:Y:S02]  /*14520*/  FMUL.FTZ R86, R0.reuse, R86 ;  /* 0x0000005600567220 */ /* 0x040fe40000410000 */
[----:B------:R-:W4:Y:S01]  /*14530*/  LDSM.16.MT88.4 R108, [R193+0x4000] ;  /* 0x00400000c16c783b */ /* 0x000f220000004200 */
[C---:B------:R-:W-:Y:S04]  /*14540*/  FMUL.FTZ R87, R0.reuse, R87 ;  /* 0x0000005700577220 */ /* 0x040fe80000410000 */
[C---:B------:R-:W-:Y:S02]  /*14550*/  FMUL.FTZ R88, R3.reuse, R88 ;  /* 0x0000005803587220 */ /* 0x040fe40000410000 */
[C---:B------:R-:W-:Y:S01]  /*14560*/  FMUL.FTZ R89, R3.reuse, R89 ;  /* 0x0000005903597220 */ /* 0x040fe20000410000 */
        /* <DEDUP_REMOVED lines=10> */
[----:B------:R-:W-:Y:S03]  /*14610*/  FMUL.FTZ R97, R3, R97 ;  /* 0x0000006103617220 */ /* 0x000fe60000410000 */
[C---:B------:R-:W-:Y:S02]  /*14620*/  FMUL.FTZ R98, R0.reuse, R98 ;  /* 0x0000006200627220 */ /* 0x040fe40000410000 */
[----:B------:R-:W-:Y:S02]  /*14630*/  FMUL.FTZ R99, R0, R99 ;  /* 0x0000006300637220 */ /* 0x000fe40000410000 */
[----:B-1----:R-:W-:Y:S02]  /*14640*/  FFMA.FTZ R2, R164, c[0x0][0x2d0], -R140 ;  /* 0x0000b400a4027a23 */ /* 0x002fe4000001088c */
[--C-:B------:R-:W-:Y:S01]  /*14650*/  FFMA.FTZ R104, R165, c[0x0][0x2d0], -R141.reuse ;  /* 0x0000b400a5687a23 */ /* 0x100fe2000001088d */
[C---:B----4-:R-:W-:Y:S01]  /*14660*/  HMMA.16816.F32 R92, R152.reuse, R108, R92 ;  /* 0x0000006c985c723c */ /* 0x050fe2000000185c */
[----:B------:R1:W-:Y:S02]  /*14670*/  MUFU.EX2 R177, R2 ;  /* 0x0000000200b17308 */ /* 0x0003e40000000800 */
[----:B------:R-:W-:Y:S04]  /*14680*/  FFMA.FTZ R0, R0, R237, R218 ;  /* 0x000000ed00007223 */ /* 0x000fe800000100da */
[----:B-----5:R-:W-:Y:S01]  /*14690*/  F2FP.PACK_AB R108, R185, R186 ;  /* 0x000000bab96c723e */ /* 0x020fe200000000ff */
[----:B------:R-:W-:Y:S03]  /*146a0*/  HMMA.16816.F32 R96, R152, R110, R96 ;  /* 0x0000006e9860723c */ /* 0x000fe60000001860 */
[----:B------:R-:W4:Y:S01]  /*146b0*/  MUFU.EX2 R173, R104 ;  /* 0x0000006800ad7308 */ /* 0x000f220000000800 */
[----:B------:R-:W-:Y:S01]  /*146c0*/  F2FP.PACK_AB R109, R181, R182 ;  /* 0x000000b6b56d723e */ /* 0x000fe200000000ff */
[----:B------:R-:W-:Y:S02]  /*146d0*/  FADD.FTZ R0, R220, R0 ;  /* 0x00000000dc007221 */ /* 0x000fe40000010000 */
[----:B------:R-:W-:Y:S02]  /*146e0*/  F2FP.PACK_AB R110, R183, R184 ;  /* 0x000000b8b76e723e */ /* 0x000fe400000000ff */
[----:B--2---:R-:W-:Y:S03]  /*146f0*/  F2FP.PACK_AB R111, R179, R180 ;  /* 0x000000b4b36f723e */ /* 0x004fe600000000ff */
[----:B------:R-:W-:Y:S04]  /*14700*/  FADD.FTZ R0, R219, R0 ;  /* 0x00000000db007221 */ /* 0x000fe80000010000 */
[C---:B---3--:R-:W-:Y:S05]  /*14710*/  HMMA.16816.F32 R4, R108.reuse, R112, R4 ;  /* 0x000000706c04723c */ /* 0x048fea0000001804 */
[----:B-1----:R-:W-:Y:S02]  /*14720*/  FFMA.FTZ R2, R168, c[0x0][0x2d0], -R140 ;  /* 0x0000b400a8027a23 */ /* 0x002fe4000001088c */
[----:B------:R-:W-:Y:S01]  /*14730*/  FADD.FTZ R0, R217, R0 ;  /* 0x00000000d9007221 */ /* 0x000fe20000010000 */
[C---:B------:R-:W-:Y:S01]  /*14740*/  HMMA.16816.F32 R8, R108.reuse, R114, R8 ;  /* 0x000000726c08723c */ /* 0x040fe20000001808 */
[----:B------:R-:W1:Y:S01]  /*14750*/  LDSM.16.MT88.4 R112, [R193+0x2800] ;  /* 0x00280000c170783b */ /* 0x000e620000004200 */
[----:B------:R2:W-:Y:S02]  /*14760*/  MUFU.EX2 R176, R2 ;  /* 0x0000000200b07308 */ /* 0x0005e40000000800 */
[----:B------:R-:W-:Y:S04]  /*14770*/  FADD.FTZ R0, R182, R0 ;  /* 0x00000000b6007221 */ /* 0x000fe80000010000 */
[C---:B------:R-:W-:Y:S04]  /*14780*/  HMMA.16816.F32 R12, R108.reuse, R116, R12 ;  /* 0x000000746c0c723c */ /* 0x040fe8000000180c */
[----:B------:R-:W-:Y:S04]  /*14790*/  FADD.FTZ R0, R181, R0 ;  /* 0x00000000b5007221 */ /* 0x000fe80000010000 */
[C---:B------:R-:W-:Y:S01]  /*147a0*/  HMMA.16816.F32 R16, R108.reuse, R118, R16 ;  /* 0x000000766c10723c */ /* 0x040fe20000001810 */
[----:B------:R-:W3:Y:S03]  /*147b0*/  LDSM.16.MT88.4 R116, [R150+0x4800] ;  /* 0x004800009674783b */ /* 0x000ee60000004200 */
[----:B------:R-:W-:Y:S04]  /*147c0*/  FADD.FTZ R0, R180, R0 ;  /* 0x00000000b4007221 */ /* 0x000fe80000010000 */
[C---:B------:R-:W-:Y:S04]  /*147d0*/  HMMA.16816.F32 R20, R108.reuse, R120, R20 ;  /* 0x000000786c14723c */ /* 0x040fe80000001814 */
[----:B--2---:R-:W-:Y:S02]  /*147e0*/  FFMA.FTZ R2, R169, c[0x0][0x2d0], -R140 ;  /* 0x0000b400a9027a23 */ /* 0x004fe4000001088c */
[----:B------:R-:W-:Y:S02]  /*147f0*/  FADD.FTZ R0, R179, R0 ;  /* 0x00000000b3007221 */ /* 0x000fe40000010000 */
[C---:B------:R-:W-:Y:S01]  /*14800*/  HMMA.16816.F32 R24, R108.reuse, R122, R24 ;  /* 0x0000007a6c18723c */ /* 0x040fe20000001818 */
[----:B------:R-:W2:Y:S01]  /*14810*/  LDSM.16.MT88.4 R120, [R151+0x4800] ;  /* 0x004800009778783b */ /* 0x000ea20000004200 */
[----:B------:R5:W-:Y:S02]  /*14820*/  MUFU.EX2 R175, R2 ;  /* 0x0000000200af7308 */ /* 0x000be40000000800 */
[----:B----4-:R-:W-:Y:S04]  /*14830*/  FADD.FTZ R0, R173, R0 ;  /* 0x00000000ad007221 */ /* 0x010fe80000010000 */
[C---:B------:R-:W-:Y:S08]  /*14840*/  HMMA.16816.F32 R28, R108.reuse, R124, R28 ;  /* 0x0000007c6c1c723c */ /* 0x040ff0000000181c */
[C---:B------:R-:W-:Y:S01]  /*14850*/  HMMA.16816.F32 R32, R108.reuse, R126, R32 ;  /* 0x0000007e6c20723c */ /* 0x040fe20000001820 */
[----:B------:R-:W4:Y:S07]  /*14860*/  LDSM.16.MT88.4 R124, [R194+0x4800] ;  /* 0x00480000c27c783b */ /* 0x000f2e0000004200 */
[C---:B------:R-:W-:Y:S04]  /*14870*/  HMMA.16816.F32 R36, R108.reuse, R128, R36 ;  /* 0x000000806c24723c */ /* 0x040fe80000001824 */
[----:B-----5:R-:W-:Y:S04]  /*14880*/  FFMA.FTZ R2, R170, c[0x0][0x2d0], -R140 ;  /* 0x0000b400aa027a23 */ /* 0x020fe8000001088c */
[C---:B------:R-:W-:Y:S01]  /*14890*/  HMMA.16816.F32 R40, R108.reuse, R130, R40 ;  /* 0x000000826c28723c */ /* 0x040fe20000001828 */
[----:B------:R-:W-:Y:S01]  /*148a0*/  LDSM.16.MT88.4 R128, [R194+0x1000] ;  /* 0x00100000c280783b */ /* 0x000fe20000004200 */
[----:B------:R5:W-:Y:S06]  /*148b0*/  MUFU.EX2 R174, R2 ;  /* 0x0000000200ae7308 */ /* 0x000bec0000000800 */
[C---:B------:R-:W-:Y:S08]  /*148c0*/  HMMA.16816.F32 R44, R108.reuse, R132, R44 ;  /* 0x000000846c2c723c */ /* 0x040ff0000000182c */
[C---:B------:R-:W-:Y:S01]  /*148d0*/  HMMA.16816.F32 R48, R108.reuse, R134, R48 ;  /* 0x000000866c30723c */ /* 0x040fe20000001830 */
[----:B------:R-:W-:Y:S07]  /*148e0*/  LDSM.16.MT88.4 R132, [R150+0x3000] ;  /* 0x003000009684783b */ /* 0x000fee0000004200 */
[C---:B------:R-:W-:Y:S04]  /*148f0*/  HMMA.16816.F32 R52, R108.reuse, R136, R52 ;  /* 0x000000886c34723c */ /* 0x040fe80000001834 */
[--C-:B-----5:R-:W-:Y:S04]  /*14900*/  FFMA.FTZ R2, R166, c[0x0][0x2d0], -R141.reuse ;  /* 0x0000b400a6027a23 */ /* 0x120fe8000001088d */
[C---:B------:R-:W-:Y:S01]  /*14910*/  HMMA.16816.F32 R56, R108.reuse, R138, R56 ;  /* 0x0000008a6c38723c */ /* 0x040fe20000001838 */
[----:B------:R5:W2:Y:S01]  /*14920*/  MUFU.EX2 R172, R2 ;  /* 0x0000000200ac7308 */ /* 0x000aa20000000800 */
[----:B------:R-:W-:Y:S06]  /*14930*/  LDSM.16.MT88.4 R136, [R151+0x3000] ;  /* 0x003000009788783b */ /* 0x000fec0000004200 */
[C---:B-1----:R-:W-:Y:S08]  /*14940*/  HMMA.16816.F32 R60, R108.reuse, R112, R60 ;  /* 0x000000706c3c723c */ /* 0x042ff0000000183c */
[C---:B------:R-:W-:Y:S01]  /*14950*/  HMMA.16816.F32 R64, R108.reuse, R114, R64 ;  /* 0x000000726c40723c */ /* 0x040fe20000001840 */
[----:B------:R-:W1:Y:S07]  /*14960*/  LDSM.16.MT88.4 R112, [R193+0x4800] ;  /* 0x00480000c170783b */ /* 0x000e6e0000004200 */
[C---:B---3--:R-:W-:Y:S04]  /*14970*/  HMMA.16816.F32 R68, R108.reuse, R116, R68 ;  /* 0x000000746c44723c */ /* 0x048fe80000001844 */
[--C-:B-----5:R-:W-:Y:S02]  /*14980*/  FFMA.FTZ R2, R167, c[0x0][0x2d0], -R141.reuse ;  /* 0x0000b400a7027a23 */ /* 0x120fe4000001088d */
[----:B--2---:R-:W-:Y:S02]  /*14990*/  FADD.FTZ R0, R172, R0 ;  /* 0x00000000ac007221 */ /* 0x004fe40000010000 */
[C---:B------:R-:W-:Y:S01]  /*149a0*/  HMMA.16816.F32 R72, R108.reuse, R118, R72 ;  /* 0x000000766c48723c */ /* 0x040fe20000001848 */
[----:B------:R2:W3:Y:S01]  /*149b0*/  MUFU.EX2 R171, R2 ;  /* 0x0000000200ab7308 */ /* 0x0004e20000000800 */
[----:B------:R-:W5:Y:S06]  /*149c0*/  LDSM.16.MT88.4 R116, [R150+0x1000] ;  /* 0x001000009674783b */ /* 0x000f6c0000004200 */
[C---:B------:R-:W-:Y:S08]  /*149d0*/  HMMA.16816.F32 R76, R108.reuse, R120, R76 ;  /* 0x000000786c4c723c */ /* 0x040ff0000000184c */
[C---:B------:R-:W-:Y:S01]  /*149e0*/  HMMA.16816.F32 R80, R108.reuse, R122, R80 ;  /* 0x0000007a6c50723c */ /* 0x040fe20000001850 */
[----:B------:R-:W5:Y:S07]  /*149f0*/  LDSM.16.MT88.4 R120, [R151+0x1000] ;  /* 0x001000009778783b */ /* 0x000f6e0000004200 */
[C---:B----4-:R-:W-:Y:S04]  /*14a00*/  HMMA.16816.F32 R84, R108.reuse, R124, R84 ;  /* 0x0000007c6c54723c */ /* 0x050fe80000001854 */
[--C-:B--2---:R-:W-:Y:S02]  /*14a10*/  FFMA.FTZ R2, R178, c[0x0][0x2d0], -R141.reuse ;  /* 0x0000b400b2027a23 */ /* 0x104fe4000001088d */
[----:B---3--:R-:W-:Y:S02]  /*14a20*/  FADD.FTZ R0, R171, R0 ;  /* 0x00000000ab007221 */ /* 0x008fe40000010000 */
[C---:B------:R-:W-:Y:S01]  /*14a30*/  HMMA.16816.F32 R88, R108.reuse, R126, R88 ;  /* 0x0000007e6c58723c */ /* 0x040fe20000001858 */
[----:B------:R2:W3:Y:S01]  /*14a40*/  MUFU.EX2 R170, R2 ;  /* 0x0000000200aa7308 */ /* 0x0004e20000000800 */
[----:B------:R-:W4:Y:S06]  /*14a50*/  LDSM.16.MT88.4 R124, [R193+0x1000] ;  /* 0x00100000c17c783b */ /* 0x000f2c0000004200 */
[C---:B-1----:R-:W-:Y:S08]  /*14a60*/  HMMA.16816.F32 R92, R108.reuse, R112, R92 ;  /* 0x000000706c5c723c */ /* 0x042ff0000000185c */
[----:B------:R-:W-:Y:S01]  /*14a70*/  HMMA.16816.F32 R96, R108, R114, R96 ;  /* 0x000000726c60723c */ /* 0x000fe20000001860 */
[----:B------:R-:W1:Y:S06]  /*14a80*/  LDSM.16.MT88.4 R112, [R194+0x3000] ;  /* 0x00300000c270783b */ /* 0x000e6c0000004200 */
[----:B------:R-:W-:Y:S02]  /*14a90*/  F2FP.PACK_AB R108, R176, R177 ;  /* 0x000000b1b06c723e */ /* 0x000fe400000000ff */
[----:B------:R-:W-:Y:S03]  /*14aa0*/  F2FP.PACK_AB R110, R174, R175 ;  /* 0x000000afae6e723e */ /* 0x000fe600000000ff */
[----:B------:R-:W-:Y:S01]  /*14ab0*/  F2FP.PACK_AB R109, R172, R173 ;  /* 0x000000adac6d723e */ /* 0x000fe200000000ff */
[----:B--2---:R-:W-:Y:S01]  /*14ac0*/  FFMA.FTZ R2, R190, c[0x0][0x2d0], -R140 ;  /* 0x0000b400be027a23 */ /* 0x004fe2000001088c */
[C---:B---3--:R-:W-:Y:S01]  /*14ad0*/  F2FP.PACK_AB R111, R170.reuse, R171 ;  /* 0x000000abaa6f723e */ /* 0x048fe200000000ff */
[----:B------:R-:W-:Y:S02]  /*14ae0*/  FADD.FTZ R0, R170, R0 ;  /* 0x00000000aa007221 */ /* 0x000fe40000010000 */
[----:B------:R2:W-:Y:S04]  /*14af0*/  MUFU.EX2 R169, R2 ;  /* 0x0000000200a97308 */ /* 0x0005e80000000800 */
[C---:B-----5:R-:W-:Y:S08]  /*14b00*/  HMMA.16816.F32 R4, R108.reuse, R116, R4 ;  /* 0x000000746c04723c */ /* 0x060ff00000001804 */
[C---:B------:R-:W-:Y:S01]  /*14b10*/  HMMA.16816.F32 R8, R108.reuse, R118, R8 ;  /* 0x000000766c08723c */ /* 0x040fe20000001808 */
[----:B------:R-:W3:Y:S07]  /*14b20*/  LDSM.16.MT88.4 R116, [R193+0x3000] ;  /* 0x00300000c174783b */ /* 0x000eee0000004200 */
[C---:B------:R-:W-:Y:S04]  /*14b30*/  HMMA.16816.F32 R12, R108.reuse, R120, R12 ;  /* 0x000000786c0c723c */ /* 0x040fe8000000180c */
[--C-:B--2---:R-:W-:Y:S04]  /*14b40*/  FFMA.FTZ R2, R187, c[0x0][0x2d0], -R140.reuse ;  /* 0x0000b400bb027a23 */ /* 0x104fe8000001088c */
[C---:B------:R-:W-:Y:S01]  /*14b50*/  HMMA.16816.F32 R16, R108.reuse, R122, R16 ;  /* 0x0000007a6c10723c */ /* 0x040fe20000001810 */
[----:B------:R-:W2:Y:S01]  /*14b60*/  LDSM.16.MT88.4 R120, [R150+0x5000] ;  /* 0x005000009678783b */ /* 0x000ea20000004200 */
[----:B------:R-:W5:Y:S06]  /*14b70*/  MUFU.EX2 R168, R2 ;  /* 0x0000000200a87308 */ /* 0x000f6c0000000800 */
[C---:B------:R-:W-:Y:S08]  /*14b80*/  HMMA.16816.F32 R20, R108.reuse, R128, R20 ;  /* 0x000000806c14723c */ /* 0x040ff00000001814 */
[C---:B------:R-:W-:Y:S01]  /*14b90*/  HMMA.16816.F32 R24, R108.reuse, R130, R24 ;  /* 0x000000826c18723c */ /* 0x040fe20000001818 */
[----:B------:R-:W-:Y:S07]  /*14ba0*/  LDSM.16.MT88.4 R128, [R194+0x1800] ;  /* 0x00180000c280783b */ /* 0x000fee0000004200 */
[C---:B----4-:R-:W-:Y:S04]  /*14bb0*/  HMMA.16816.F32 R28, R108.reuse, R124, R28 ;  /* 0x0000007c6c1c723c */ /* 0x050fe8000000181c */
[----:B-----5:R-:W-:Y:S01]  /*14bc0*/  F2FP.PACK_AB R152, R168, R169 ;  /* 0x000000a9a898723e */ /* 0x020fe200000000ff */
[--C-:B------:R-:W-:Y:S02]  /*14bd0*/  FFMA.FTZ R2, R191, c[0x0][0x2d0], -R140.reuse ;  /* 0x0000b400bf027a23 */ /* 0x100fe4000001088c */
[----:B------:R-:W-:Y:S01]  /*14be0*/  FFMA.FTZ R140, R214, c[0x0][0x2d0], -R140 ;  /* 0x0000b400d68c7a23 */ /* 0x000fe2000001088c */
[C---:B------:R-:W-:Y:S01]  /*14bf0*/  HMMA.16816.F32 R32, R108.reuse, R126, R32 ;  /* 0x0000007e6c20723c */ /* 0x040fe20000001820 */
[----:B------:R-:W4:Y:S01]  /*14c00*/  LDSM.16.MT88.4 R124, [R151+0x5000] ;  /* 0x00500000977c783b */ /* 0x000f220000004200 */
[----:B------:R5:W-:Y:S06]  /*14c10*/  MUFU.EX2 R167, R2 ;  /* 0x0000000200a77308 */ /* 0x000bec0000000800 */
[C---:B------:R-:W-:Y:S04]  /*14c20*/  HMMA.16816.F32 R36, R108.reuse, R132, R36 ;  /* 0x000000846c24723c */ /* 0x040fe80000001824 */
[----:B------:R-:W1:Y:S04]  /*14c30*/  MUFU.EX2 R166, R140 ;  /* 0x0000008c00a67308 */ /* 0x000e680000000800 */
[C---:B------:R-:W-:Y:S08]  /*14c40*/  HMMA.16816.F32 R40, R108.reuse, R134, R40 ;  /* 0x000000866c28723c */ /* 0x040ff00000001828 */
[C---:B------:R-:W-:Y:S04]  /*14c50*/  HMMA.16816.F32 R44, R108.reuse, R136, R44 ;  /* 0x000000886c2c723c */ /* 0x040fe8000000182c */
[--C-:B-----5:R-:W-:Y:S04]  /*14c60*/  FFMA.FTZ R2, R189, c[0x0][0x2d0], -R141.reuse ;  /* 0x0000b400bd027a23 */ /* 0x120fe8000001088d */
[C---:B------:R-:W-:Y:S01]  /*14c70*/  HMMA.16816.F32 R48, R108.reuse, R138, R48 ;  /* 0x0000008a6c30723c */ /* 0x040fe20000001830 */
[----:B------:R-:W-:Y:S01]  /*14c80*/  LDSM.16.MT88.4 R136, [R193+0x1800] ;  /* 0x00180000c188783b */ /* 0x000fe20000004200 */
[----:B------:R5:W-:Y:S02]  /*14c90*/  MUFU.EX2 R165, R2 ;  /* 0x0000000200a57308 */ /* 0x000be40000000800 */
[----:B-1----:R-:W-:Y:S04]  /*14ca0*/  F2FP.PACK_AB R154, R166, R167 ;  /* 0x000000a7a69a723e */ /* 0x002fe800000000ff */
[C---:B------:R-:W-:Y:S08]  /*14cb0*/  HMMA.16816.F32 R52, R108.reuse, R112, R52 ;  /* 0x000000706c34723c */ /* 0x040ff00000001834 */
[C---:B------:R-:W-:Y:S01]  /*14cc0*/  HMMA.16816.F32 R56, R108.reuse, R114, R56 ;  /* 0x000000726c38723c */ /* 0x040fe20000001838 */
[----:B------:R-:W1:Y:S07]  /*14cd0*/  LDSM.16.MT88.4 R112, [R194+0x5000] ;  /* 0x00500000c270783b */ /* 0x000e6e0000004200 */
[C---:B---3--:R-:W-:Y:S04]  /*14ce0*/  HMMA.16816.F32 R60, R108.reuse, R116, R60 ;  /* 0x000000746c3c723c */ /* 0x048fe8000000183c */
[--C-:B-----5:R-:W-:Y:S04]  /*14cf0*/  FFMA.FTZ R2, R215, c[0x0][0x2d0], -R141.reuse ;  /* 0x0000b400d7027a23 */ /* 0x120fe8000001088d */
[C---:B------:R-:W-:Y:S01]  /*14d00*/  HMMA.16816.F32 R64, R108.reuse, R118, R64 ;  /* 0x000000766c40723c */ /* 0x040fe20000001840 */
[----:B------:R-:W3:Y:S01]  /*14d10*/  LDSM.16.MT88.4 R116, [R193+0x5000] ;  /* 0x00500000c174783b */ /* 0x000ee20000004200 */
[----:B------:R-:W5:Y:S06]  /*14d20*/  MUFU.EX2 R164, R2 ;  /* 0x0000000200a47308 */ /* 0x000f6c0000000800 */
[C---:B--2---:R-:W-:Y:S08]  /*14d30*/  HMMA.16816.F32 R68, R108.reuse, R120, R68 ;  /* 0x000000786c44723c */ /* 0x044ff00000001844 */
[C---:B------:R-:W-:Y:S01]  /*14d40*/  HMMA.16816.F32 R72, R108.reuse, R122, R72 ;  /* 0x0000007a6c48723c */ /* 0x040fe20000001848 */
[----:B------:R-:W2:Y:S07]  /*14d50*/  LDSM.16.MT88.4 R120, [R150+0x1800] ;  /* 0x001800009678783b */ /* 0x000eae0000004200 */
[C---:B----4-:R-:W-:Y:S04]  /*14d60*/  HMMA.16816.F32 R76, R108.reuse, R124, R76 ;  /* 0x0000007c6c4c723c */ /* 0x050fe8000000184c */
[----:B-----5:R-:W-:Y:S01]  /*14d70*/  F2FP.PACK_AB R153, R164, R165 ;  /* 0x000000a5a499723e */ /* 0x020fe200000000ff */
[--C-:B------:R-:W-:Y:S02]  /*14d80*/  FFMA.FTZ R2, R216, c[0x0][0x2d0], -R141.reuse ;  /* 0x0000b400d8027a23 */ /* 0x100fe4000001088d */
[----:B------:R-:W-:Y:S01]  /*14d90*/  FFMA.FTZ R141, R105, c[0x0][0x2d0], -R141 ;  /* 0x0000b400698d7a23 */ /* 0x000fe2000001088d */
[C---:B------:R-:W-:Y:S01]  /*14da0*/  HMMA.16816.F32 R80, R108.reuse, R126, R80 ;  /* 0x0000007e6c50723c */ /* 0x040fe20000001850 */
[----:B------:R-:W4:Y:S01]  /*14db0*/  LDSM.16.MT88.4 R124, [R151+0x1800] ;  /* 0x00180000977c783b */ /* 0x000f220000004200 */
[----:B------:R5:W-:Y:S06]  /*14dc0*/  MUFU.EX2 R140, R2 ;  /* 0x00000002008c7308 */ /* 0x000bec0000000800 */
[C---:B-1----:R-:W-:Y:S04]  /*14dd0*/  HMMA.16816.F32 R84, R108.reuse, R112, R84 ;  /* 0x000000706c54723c */ /* 0x042fe80000001854 */
[----:B------:R-:W1:Y:S04]  /*14de0*/  MUFU.EX2 R104, R141 ;  /* 0x0000008d00687308 */ /* 0x000e680000000800 */
[C---:B------:R-:W-:Y:S08]  /*14df0*/  HMMA.16816.F32 R88, R108.reuse, R114, R88 ;  /* 0x000000726c58723c */ /* 0x040ff00000001858 */
[C---:B---3--:R-:W-:Y:S04]  /*14e00*/  HMMA.16816.F32 R92, R108.reuse, R116, R92 ;  /* 0x000000746c5c723c */ /* 0x048fe8000000185c */
[----:B-----5:R-:W-:Y:S02]  /*14e10*/  FFMA.FTZ R2, R3, R236, R223 ;  /* 0x000000ec03027223 */ /* 0x020fe400000100df */
[----:B------:R-:W-:Y:S02]  /*14e20*/  FADD.FTZ R3, R165, R0 ;  /* 0x00000000a5037221 */ /* 0x000fe40000010000 */
[----:B------:R-:W-:Y:S04]  /*14e30*/  HMMA.16816.F32 R96, R108, R118, R96 ;  /* 0x000000766c60723c */ /* 0x000fe80000001860 */
[----:B-1----:R-:W-:Y:S01]  /*14e40*/  F2FP.PACK_AB R155, R104, R140 ;  /* 0x0000008c689b723e */ /* 0x002fe200000000ff */
[----:B------:R-:W-:Y:S02]  /*14e50*/  FADD.FTZ R2, R224, R2 ;  /* 0x00000002e0027221 */ /* 0x000fe40000010000 */
[----:B------:R-:W-:Y:S02]  /*14e60*/  FADD.FTZ R3, R164, R3 ;  /* 0x00000003a4037221 */ /* 0x000fe40000010000 */
[----:B------:R-:W-:Y:S02]  /*14e70*/  FADD.FTZ R2, R222, R2 ;  /* 0x00000002de027221 */ /* 0x000fe40000010000 */
[C---:B--2---:R-:W-:Y:S01]  /*14e80*/  HMMA.16816.F32 R108, R152.reuse, R120, R4 ;  /* 0x00000078986c723c */ /* 0x044fe20000001804 */
[----:B------:R-:W1:Y:S04]  /*14e90*/  LDSM.16.MT88.4 R4, [R194+0x3800] ;  /* 0x00380000c204783b */ /* 0x000e680000004200 */
[----:B------:R-:W-:Y:S03]  /*14ea0*/  FADD.FTZ R2, R221, R2 ;  /* 0x00000002dd027221 */ /* 0x000fe60000010000 */
[C---:B------:R-:W-:Y:S01]  /*14eb0*/  HMMA.16816.F32 R112, R152.reuse, R122, R8 ;  /* 0x0000007a9870723c */ /* 0x040fe20000001808 */
[----:B------:R-:W2:Y:S03]  /*14ec0*/  LDSM.16.MT88.4 R8, [R193+0x3800] ;  /* 0x00380000c108783b */ /* 0x000ea60000004200 */
[----:B------:R-:W-:Y:S04]  /*14ed0*/  FADD.FTZ R2, R186, R2 ;  /* 0x00000002ba027221 */ /* 0x000fe80000010000 */
[C---:B----4-:R-:W-:Y:S01]  /*14ee0*/  HMMA.16816.F32 R116, R152.reuse, R124, R12 ;  /* 0x0000007c9874723c */ /* 0x050fe2000000180c */
[----:B------:R-:W3:Y:S03]  /*14ef0*/  LDSM.16.MT88.4 R12, [R150+0x5800] ;  /* 0x00580000960c783b */ /* 0x000ee60000004200 */
[----:B------:R-:W-:Y:S04]  /*14f00*/  FADD.FTZ R2, R185, R2 ;  /* 0x00000002b9027221 */ /* 0x000fe80000010000 */
[C---:B------:R-:W-:Y:S01]  /*14f10*/  HMMA.16816.F32 R120, R152.reuse, R126, R16 ;  /* 0x0000007e9878723c */ /* 0x040fe20000001810 */
[----:B------:R-:W4:Y:S03]  /*14f20*/  LDSM.16.MT88.4 R16, [R151+0x5800] ;  /* 0x005800009710783b */ /* 0x000f260000004200 */
[----:B------:R-:W-:Y:S04]  /*14f30*/  FADD.FTZ R2, R184, R2 ;  /* 0x00000002b8027221 */ /* 0x000fe80000010000 */
[C---:B------:R-:W-:Y:S01]  /*14f40*/  HMMA.16816.F32 R124, R152.reuse, R128, R20 ;  /* 0x00000080987c723c */ /* 0x040fe20000001814 */
[----:B------:R-:W5:Y:S03]  /*14f50*/  LDSM.16.MT88.4 R20, [R194+0x5800] ;  /* 0x00580000c214783b */ /* 0x000f660000004200 */
        /* <DEDUP_REMOVED lines=21> */
[C---:B------:R-:W-:Y:S01]  /*150b0*/  HMMA.16816.F32 R56, R152.reuse, R6, R56 ;  /* 0x000000069838723c */ /* 0x040fe20000001838 */
[----:B------:R-:W1:Y:S07]  /*150c0*/  LDSM.16.MT88.4 R4, [R193+0x5800] ;  /* 0x00580000c104783b */ /* 0x000e6e0000004200 */
[C---:B--2---:R-:W-:Y:S08]  /*150d0*/  HMMA.16816.F32 R60, R152.reuse, R8, R60 ;  /* 0x00000008983c723c */ /* 0x044ff0000000183c */
[C---:B------:R-:W-:Y:S08]  /*150e0*/  HMMA.16816.F32 R64, R152.reuse, R10, R64 ;  /* 0x0000000a9840723c */ /* 0x040ff00000001840 */
[C---:B---3--:R-:W-:Y:S08]  /*150f0*/  HMMA.16816.F32 R68, R152.reuse, R12, R68 ;  /* 0x0000000c9844723c */ /* 0x048ff00000001844 */
[C---:B------:R-:W-:Y:S08]  /*15100*/  HMMA.16816.F32 R72, R152.reuse, R14, R72 ;  /* 0x0000000e9848723c */ /* 0x040ff00000001848 */
[C---:B----4-:R-:W-:Y:S08]  /*15110*/  HMMA.16816.F32 R76, R152.reuse, R16, R76 ;  /* 0x00000010984c723c */ /* 0x050ff0000000184c */
[C---:B------:R-:W-:Y:S08]  /*15120*/  HMMA.16816.F32 R80, R152.reuse, R18, R80 ;  /* 0x000000129850723c */ /* 0x040ff00000001850 */
[C---:B-----5:R-:W-:Y:S08]  /*15130*/  HMMA.16816.F32 R84, R152.reuse, R20, R84 ;  /* 0x000000149854723c */ /* 0x060ff00000001854 */
[C---:B------:R-:W-:Y:S08]  /*15140*/  HMMA.16816.F32 R88, R152.reuse, R22, R88 ;  /* 0x000000169858723c */ /* 0x040ff00000001858 */
[C---:B-1----:R-:W-:Y:S08]  /*15150*/  HMMA.16816.F32 R92, R152.reuse, R4, R92 ;  /* 0x00000004985c723c */ /* 0x042ff0000000185c */
[----:B------:R-:W-:Y:S01]  /*15160*/  HMMA.16816.F32 R96, R152, R6, R96 ;  /* 0x000000069860723c */ /* 0x000fe20000001860 */
[----:B------:R-:W-:-:S07]  /*15170*/  @P0 BRA `(.L_x_1107) ;  /* 0xffffcd1000000947 */ /* 0x000fce000383ffff */
.L_x_1106:
[----:B------:R-:W-:-:S13]  /*15180*/  ISETP.GE.AND P0, PT, R213, R238, PT ;  /* 0x000000eed500720c */ /* 0x000fda0003f06270 */
[----:B------:R-:W-:Y:S05]  /*15190*/  @!P0 BRA `(.L_x_1108) ;  /* 0x00002d9000008947 */ /* 0x000fea0003800000 */
[----:B------:R-:W-:Y:S02]  /*151a0*/  MOV R105, R100 ;  /* 0x0000006400697202 */ /* 0x000fe40000000f00 */
[----:B------:R-:W-:Y:S02]  /*151b0*/  MOV R104, R101 ;  /* 0x0000006500687202 */ /* 0x000fe40000000f00 */
.L_x_1109:
[----:B------:R-:W-:Y:S04]  /*151c0*/  DEPBAR.LE SB0, 0x0 ;  /* 0x000080000000791a */ /* 0x000fe80000000000 */
[----:B------:R-:W-:Y:S01]  /*151d0*/  WARPSYNC 0xffffffff ;  /* 0xffffffff00007948 */ /* 0x000fe20003800000 */
[----:B------:R-:W-:Y:S01]  /*151e0*/  BAR.SYNC.DEFER_BLOCKING 0x0 ;  /* 0x0000000000007b1d */ /* 0x000fe20000010000 */
[----:B------:R-:W-:Y:S01]  /*151f0*/  SHF.R.S32.HI R0, RZ, 0x1f, R213 ;  /* 0x0000001fff007819 */ /* 0x000fe200000114d5 */
[C---:B------:R-:W-:Y:S01]  /*15200*/  IMAD.WIDE.U32 R2, R213.reuse, c[0x0][0x208], RZ ;  /* 0x00008200d5027a25 */ /* 0x040fe200078e00ff */
[----:B------:R-:W-:Y:S02]  /*15210*/  MOV R12, c[0x0][0x208] ;  /* 0x00008200000c7a02 */ /* 0x000fe40000000f00 */
[----:B------:R-:W-:Y:S01]  /*15220*/  IADD3 R22, P0, R230, 0x40, RZ ;  /* 0x00000040e6167810 */ /* 0x000fe20007f1e0ff */
[----:B------:R-:W-:Y:S01]  /*15230*/  IMAD R0, R0, c[0x0][0x208], RZ ;  /* 0x0000820000007a24 */ /* 0x000fe200078e02ff */
[----:B------:R-:W-:Y:S02]  /*15240*/  MOV R20, c[0x0][0x20c] ;  /* 0x0000830000147a02 */ /* 0x000fe40000000f00 */
[----:B------:R-:W-:Y:S01]  /*15250*/  IADD3.X R29, RZ, R233, RZ, P0, !PT ;  /* 0x000000e9ff1d7210 */ /* 0x000fe200007fe4ff */
[----:B------:R-:W-:Y:S01]  /*15260*/  IMAD R0, R213, c[0x0][0x20c], R0 ;  /* 0x00008300d5007a24 */ /* 0x000fe200078e0200 */
[----:B------:R-:W-:Y:S04]  /*15270*/  IADD3 R23, P1, R230, 0x80, RZ ;  /* 0x00000080e6177810 */ /* 0x000fe80007f3e0ff */
[----:B------:R-:W-:Y:S02]  /*15280*/  IADD3 R0, R3, R0, RZ ;  /* 0x0000000003007210 */ /* 0x000fe40007ffe0ff */
[C---:B------:R-:W-:Y:S02]  /*15290*/  SHF.L.U32 R3, R2.reuse, 0x6, RZ ;  /* 0x0000000602037819 */ /* 0x040fe400000006ff */
[----:B------:R-:W-:Y:S02]  /*152a0*/  SHF.L.U64.HI R0, R2, 0x6, R0 ;  /* 0x0000000602007819 */ /* 0x000fe40000010200 */
[C---:B------:R-:W-:Y:S02]  /*152b0*/  LEA R2, P2, R12.reuse, R3, 0x5 ;  /* 0x000000030c027211 */ /* 0x040fe400078428ff */
[-C--:B------:R-:W-:Y:S01]  /*152c0*/  IADD3.X R30, RZ, R233.reuse, RZ, P1, !PT ;  /* 0x000000e9ff1e7210 */ /* 0x080fe20000ffe4ff */
[----:B------:R-:W-:Y:S01]  /*152d0*/  LDSM.16.M88.4 R32, [R196] ;  /* 0x00000000c420783b */ /* 0x000fe20000000200 */
[----:B------:R-:W-:Y:S02]  /*152e0*/  LEA.HI.X R20, R12, R0, R20, 0x5, P2 ;  /* 0x000000000c147211 */ /* 0x000fe400010f2c14 */
[C---:B------:R-:W-:Y:S02]  /*152f0*/  IADD3 R12, P0, R3.reuse, R230, RZ ;  /* 0x000000e6030c7210 */ /* 0x040fe40007f1e0ff */
[----:B------:R-:W-:Y:S02]  /*15300*/  IADD3 R21, P2, R3, R22, RZ ;  /* 0x0000001603157210 */ /* 0x000fe40007f5e0ff */
[----:B------:R-:W-:Y:S01]  /*15310*/  LEA R176, P4, R12, c[0x0][0x1f8], 0x1 ;  /* 0x00007e000cb07a11 */ /* 0x000fe200078808ff */
[----:B------:R-:W1:Y:S01]  /*15320*/  LDSM.16.M88.4 R8, [R149] ;  /* 0x000000009508783b */ /* 0x000e620000000200 */
[----:B------:R-:W-:Y:S02]  /*15330*/  IADD3.X R13, R0, R233, RZ, P0, !PT ;  /* 0x000000e9000d7210 */ /* 0x000fe400007fe4ff */
[----:B------:R-:W-:Y:S02]  /*15340*/  LEA R180, P1, R21, c[0x0][0x1f8], 0x1 ;  /* 0x00007e0015b47a11 */ /* 0x000fe400078208ff */
[----:B------:R-:W-:Y:S02]  /*15350*/  LEA.HI.X R177, R12, c[0x0][0x1fc], R13, 0x1, P4 ;  /* 0x00007f000cb17a11 */ /* 0x000fe400020f0c0d */
[----:B------:R-:W-:Y:S01]  /*15360*/  LOP3.LUT P4, RZ, R240, 0x1, RZ, 0xc0, !PT ;  /* 0x00000001f0ff7812 */ /* 0x000fe2000788c0ff */
[----:B------:R-:W2:Y:S01]  /*15370*/  LDSM.16.M88.4 R16, [R149+0x800] ;  /* 0x000800009510783b */ /* 0x000ea20000000200 */
[C---:B------:R-:W-:Y:S02]  /*15380*/  IADD3.X R28, R0.reuse, R29, RZ, P2, !PT ;  /* 0x0000001d001c7210 */ /* 0x040fe400017fe4ff */
[-C--:B------:R-:W-:Y:S02]  /*15390*/  IADD3 R3, P3, R3, R23.reuse, RZ ;  /* 0x0000001703037210 */ /* 0x080fe40007f7e0ff */
[----:B------:R-:W-:Y:S02]  /*153a0*/  LEA.HI.X R181, R21, c[0x0][0x1fc], R28, 0x1, P1 ;  /* 0x00007f0015b57a11 */ /* 0x000fe400008f0c1c */
[C---:B------:R-:W-:Y:S01]  /*153b0*/  LEA R178, P0, R3.reuse, c[0x0][0x1f8], 0x1 ;  /* 0x00007e0003b27a11 */ /* 0x040fe200078008ff */
[----:B------:R-:W3:Y:S01]  /*153c0*/  LDSM.16.M88.4 R24, [R149+0x1000] ;  /* 0x001000009518783b */ /* 0x000ee20000000200 */
[----:B------:R-:W-:Y:S04]  /*153d0*/  IADD3.X R0, R0, R30, RZ, P3, !PT ;  /* 0x0000001e00007210 */ /* 0x000fe80001ffe4ff */
[----:B------:R-:W-:Y:S02]  /*153e0*/  LEA.HI.X R179, R3, c[0x0][0x1fc], R0, 0x1, P0 ;  /* 0x00007f0003b37a11 */ /* 0x000fe400000f0c00 */
[C---:B------:R-:W-:Y:S01]  /*153f0*/  IADD3 R3, P1, R2.reuse, R22, RZ ;  /* 0x0000001602037210 */ /* 0x040fe20007f3e0ff */
[----:B------:R-:W4:Y:S01]  /*15400*/  LDSM.16.M88.4 R152, [R149+0x1800] ;  /* 0x001800009598783b */ /* 0x000f220000000200 */
[C---:B------:R-:W-:Y:S02]  /*15410*/  IADD3 R0, P0, R2.reuse, R23, RZ ;  /* 0x0000001702007210 */ /* 0x040fe40007f1e0ff */
[----:B------:R-:W-:Y:S02]  /*15420*/  IADD3 R2, P2, R2, R230, RZ ;  /* 0x000000e602027210 */ /* 0x000fe40007f5e0ff */
[----:B------:R-:W-:Y:S02]  /*15430*/  IADD3.X R31, R20, R29, RZ, P1, !PT ;  /* 0x0000001d141f7210 */ /* 0x000fe40000ffe4ff */
[----:B------:R-:W-:Y:S01]  /*15440*/  LEA R28, P3, R2, c[0x0][0x1f8], 0x1 ;  /* 0x00007e00021c7a11 */ /* 0x000fe200078608ff */
[----:B------:R-:W-:Y:S01]  /*15450*/  LDSM.16.M88.4 R156, [R197] ;  /* 0x00000000c59c783b */ /* 0x000fe20000000200 */
[C---:B------:R-:W-:Y:S02]  /*15460*/  LEA R140, P1, R3.reuse, c[0x0][0x1f8], 0x1 ;  /* 0x00007e00038c7a11 */ /* 0x040fe400078208ff */
[----:B------:R-:W-:Y:S02]  /*15470*/  IADD3.X R29, R20, R233, RZ, P2, !PT ;  /* 0x000000e9141d7210 */ /* 0x000fe400017fe4ff */
[----:B------:R-:W-:Y:S02]  /*15480*/  LEA.HI.X R141, R3, c[0x0][0x1fc], R31, 0x1, P1 ;  /* 0x00007f00038d7a11 */ /* 0x000fe400008f0c1f */
[----:B------:R-:W-:Y:S01]  /*15490*/  LEA.HI.X R29, R2, c[0x0][0x1fc], R29, 0x1, P3 ;  /* 0x00007f00021d7a11 */ /* 0x000fe200018f0c1d */
[C---:B-1----:R-:W-:Y:S01]  /*154a0*/  HMMA.16816.F32 R4, R32.reuse, R8, RZ ;  /* 0x000000082004723c */ /* 0x042fe200000018ff */
[----:B------:R-:W1:Y:S02]  /*154b0*/  LDSM.16.M88.4 R160, [R200] ;  /* 0x00000000c8a0783b */ /* 0x000e640000000200 */
[----:B------:R-:W-:Y:S02]  /*154c0*/  IADD3.X R30, R20, R30, RZ, P0, !PT ;  /* 0x0000001e141e7210 */ /* 0x000fe400007fe4ff */
[C---:B------:R-:W-:Y:S03]  /*154d0*/  LEA R100, P0, R0.reuse, c[0x0][0x1f8], 0x1 ;  /* 0x00007e0000647a11 */ /* 0x040fe600078008ff */
[C---:B------:R-:W-:Y:S01]  /*154e0*/  HMMA.16816.F32 R8, R32.reuse, R10, RZ ;  /* 0x0000000a2008723c */ /* 0x040fe200000018ff */
[----:B------:R-:W5:Y:S03]  /*154f0*/  LDSM.16.M88.4 R164, [R211] ;  /* 0x00000000d3a4783b */ /* 0x000f660000000200 */
[----:B------:R-:W-:Y:S02]  /*15500*/  LEA.HI.X R101, R0, c[0x0][0x1fc], R30, 0x1, P0 ;  /* 0x00007f0000657a11 */ /* 0x000fe400000f0c1e */
[C---:B------:R-:W-:Y:S02]  /*15510*/  ISETP.GT.AND P0, PT, R213.reuse, R238, PT ;  /* 0x000000eed500720c */ /* 0x040fe40003f04270 */
[C---:B--2---:R-:W-:Y:S01]  /*15520*/  HMMA.16816.F32 R12, R32.reuse, R16, RZ ;  /* 0x00000010200c723c */ /* 0x044fe200000018ff */
[----:B------:R-:W2:Y:S03]  /*15530*/  LDSM.16.M88.4 R168, [R210] ;  /* 0x00000000d2a8783b */ /* 0x000ea60000000200 */
[----:B------:R-:W-:Y:S04]  /*15540*/  IADD3 R213, R213, -0x1, RZ ;  /* 0xffffffffd5d57810 */ /* 0x000fe80007ffe0ff */
        /* <DEDUP_REMOVED lines=17> */
[----:B-1----:R-:W1:Y:S01]  /*15660*/  LDSM.16.M88.4 R180, [R195] ;  /* 0x00000000c3b4783b */ /* 0x002e620000000200 */
[C---:B------:R-:W-:Y:S07]  /*15670*/  HMMA.16816.F32 R4, R156.reuse, R160, R4 ;  /* 0x000000a09c04723c */ /* 0x040fee0000001804 */
[----:B------:R-:W3:Y:S01]  /*15680*/  LDSM.16.M88.4 R184, [R195+0x800] ;  /* 0x00080000c3b8783b */ /* 0x000ee20000000200 */
[C---:B------:R-:W-:Y:S07]  /*15690*/  HMMA.16816.F32 R8, R156.reuse, R162, R8 ;  /* 0x000000a29c08723c */ /* 0x040fee0000001808 */
[----:B------:R-:W4:Y:S01]  /*156a0*/  LDSM.16.M88.4 R152, [R195+0x1000] ;  /* 0x00100000c398783b */ /* 0x000f220000000200 */
[C---:B-----5:R-:W-:Y:S07]  /*156b0*/  HMMA.16816.F32 R12, R156.reuse, R164, R12 ;  /* 0x000000a49c0c723c */ /* 0x060fee000000180c */
[----:B------:R-:W5:Y:S01]  /*156c0*/  LDSM.16.M88.4 R188, [R195+0x1800] ;  /* 0x00180000c3bc783b */ /* 0x000f620000000200 */
[C---:B------:R-:W-:Y:S07]  /*156d0*/  HMMA.16816.F32 R16, R156.reuse, R166, R16 ;  /* 0x000000a69c10723c */ /* 0x040fee0000001810 */
[----:B------:R-:W-:Y:S01]  /*156e0*/  LDSM.16.M88.4 R160, [R198] ;  /* 0x00000000c6a0783b */ /* 0x000fe20000000200 */
[C---:B--2---:R-:W-:Y:S07]  /*156f0*/  HMMA.16816.F32 R20, R156.reuse, R168, R20 ;  /* 0x000000a89c14723c */ /* 0x044fee0000001814 */
[----:B------:R-:W2:Y:S01]  /*15700*/  LDSM.16.M88.4 R164, [R192] ;  /* 0x00000000c0a4783b */ /* 0x000ea20000000200 */
[C---:B------:R-:W-:Y:S07]  /*15710*/  HMMA.16816.F32 R24, R156.reuse, R170, R24 ;  /* 0x000000aa9c18723c */ /* 0x040fee0000001818 */
[----:B------:R-:W2:Y:S01]  /*15720*/  LDSM.16.M88.4 R168, [R192+0x800] ;  /* 0x00080000c0a8783b */ /* 0x000ea20000000200 */
[C---:B------:R-:W-:Y:S08]  /*15730*/  HMMA.16816.F32 R28, R156.reuse, R172, R28 ;  /* 0x000000ac9c1c723c */ /* 0x040ff0000000181c */
[----:B------:R-:W-:Y:S01]  /*15740*/  HMMA.16816.F32 R32, R156, R174, R32 ;  /* 0x000000ae9c20723c */ /* 0x000fe20000001820 */
[----:B------:R-:W2:Y:S07]  /*15750*/  LDSM.16.M88.4 R156, [R192+0x1000] ;  /* 0x00100000c09c783b */ /* 0x000eae0000000200 */
[C---:B-1----:R-:W-:Y:S01]  /*15760*/  HMMA.16816.F32 R4, R176.reuse, R180, R4 ;  /* 0x000000b4b004723c */ /* 0x042fe20000001804 */
[----:B------:R-:W1:Y:S07]  /*15770*/  LDSM.16.M88.4 R172, [R192+0x1800] ;  /* 0x00180000c0ac783b */ /* 0x000e6e0000000200 */
[C---:B------:R-:W-:Y:S01]  /*15780*/  HMMA.16816.F32 R8, R176.reuse, R182, R8 ;  /* 0x000000b6b008723c */ /* 0x040fe20000001808 */
[----:B------:R-:W-:Y:S07]  /*15790*/  LDSM.16.M88.4 R180, [R149+0x2000] ;  /* 0x0020000095b4783b */ /* 0x000fee0000000200 */
[C---:B---3--:R-:W-:Y:S08]  /*157a0*/  HMMA.16816.F32 R12, R176.reuse, R184, R12 ;  /* 0x000000b8b00c723c */ /* 0x048ff0000000180c */
[C---:B------:R-:W-:Y:S01]  /*157b0*/  HMMA.16816.F32 R16, R176.reuse, R186, R16 ;  /* 0x000000bab010723c */ /* 0x040fe20000001810 */
[----:B------:R-:W-:Y:S07]  /*157c0*/  LDSM.16.M88.4 R184, [R149+0x2800] ;  /* 0x0028000095b8783b */ /* 0x000fee0000000200 */
[C---:B----4-:R-:W-:Y:S08]  /*157d0*/  HMMA.16816.F32 R20, R176.reuse, R152, R20 ;  /* 0x00000098b014723c */ /* 0x050ff00000001814 */
[C---:B------:R-:W-:Y:S01]  /*157e0*/  HMMA.16816.F32 R24, R176.reuse, R154, R24 ;  /* 0x0000009ab018723c */ /* 0x040fe20000001818 */
[----:B------:R-:W3:Y:S07]  /*157f0*/  LDSM.16.M88.4 R152, [R196+0x4000] ;  /* 0x00400000c498783b */ /* 0x000eee0000000200 */
[C---:B-----5:R-:W-:Y:S08]  /*15800*/  HMMA.16816.F32 R28, R176.reuse, R188, R28 ;  /* 0x000000bcb01c723c */ /* 0x060ff0000000181c */
[----:B------:R-:W-:Y:S01]  /*15810*/  HMMA.16816.F32 R32, R176, R190, R32 ;  /* 0x000000beb020723c */ /* 0x000fe20000001820 */
[----:B------:R-:W4:Y:S07]  /*15820*/  LDSM.16.M88.4 R176, [R149+0x3000] ;  /* 0x0030000095b0783b */ /* 0x000f2e0000000200 */
[C---:B--2---:R-:W-:Y:S01]  /*15830*/  HMMA.16816.F32 R4, R160.reuse, R164, R4 ;  /* 0x000000a4a004723c */ /* 0x044fe20000001804 */
[----:B------:R-:W2:Y:S07]  /*15840*/  LDSM.16.M88.4 R188, [R149+0x3800] ;  /* 0x0038000095bc783b */ /* 0x000eae0000000200 */
[C---:B------:R-:W-:Y:S01]  /*15850*/  HMMA.16816.F32 R8, R160.reuse, R166, R8 ;  /* 0x000000a6a008723c */ /* 0x040fe20000001808 */
[----:B------:R-:W-:Y:S07]  /*15860*/  LDSM.16.M88.4 R164, [R208] ;  /* 0x00000000d0a4783b */ /* 0x000fee0000000200 */
[C---:B------:R-:W-:Y:S08]  /*15870*/  HMMA.16816.F32 R12, R160.reuse, R168, R12 ;  /* 0x000000a8a00c723c */ /* 0x040ff0000000180c */
[C---:B------:R-:W-:Y:S01]  /*15880*/  HMMA.16816.F32 R16, R160.reuse, R170, R16 ;  /* 0x000000aaa010723c */ /* 0x040fe20000001810 */
[----:B------:R-:W-:Y:S07]  /*15890*/  LDSM.16.M88.4 R168, [R207] ;  /* 0x00000000cfa8783b */ /* 0x000fee0000000200 */
[C---:B------:R-:W-:Y:S08]  /*158a0*/  HMMA.16816.F32 R20, R160.reuse, R156, R20 ;  /* 0x0000009ca014723c */ /* 0x040ff00000001814 */
[C---:B------:R-:W-:Y:S01]  /*158b0*/  HMMA.16816.F32 R24, R160.reuse, R158, R24 ;  /* 0x0000009ea018723c */ /* 0x040fe20000001818 */
[----:B------:R-:W5:Y:S07]  /*158c0*/  LDSM.16.M88.4 R156, [R197+0x4000] ;  /* 0x00400000c59c783b */ /* 0x000f6e0000000200 */
[C---:B-1----:R-:W-:Y:S08]  /*158d0*/  HMMA.16816.F32 R28, R160.reuse, R172, R28 ;  /* 0x000000aca01c723c */ /* 0x042ff0000000181c */
[----:B------:R-:W-:Y:S01]  /*158e0*/  HMMA.16816.F32 R32, R160, R174, R32 ;  /* 0x000000aea020723c */ /* 0x000fe20000001820 */
[----:B------:R-:W1:Y:S07]  /*158f0*/  LDSM.16.M88.4 R160, [R206] ;  /* 0x00000000cea0783b */ /* 0x000e6e0000000200 */
[C---:B---3--:R-:W-:Y:S01]  /*15900*/  HMMA.16816.F32 R4, R152.reuse, R180, R4 ;  /* 0x000000b49804723c */ /* 0x048fe20000001804 */
[----:B------:R-:W3:Y:S07]  /*15910*/  LDSM.16.M88.4 R172, [R205] ;  /* 0x00000000cdac783b */ /* 0x000eee0000000200 */
[C---:B------:R-:W-:Y:S01]  /*15920*/  HMMA.16816.F32 R8, R152.reuse, R182, R8 ;  /* 0x000000b69808723c */ /* 0x040fe20000001808 */
[----:B------:R-:W-:Y:S07]  /*15930*/  LDSM.16.M88.4 R180, [R195+0x2000] ;  /* 0x00200000c3b4783b */ /* 0x000fee0000000200 */
[C---:B------:R-:W-:Y:S08]  /*15940*/  HMMA.16816.F32 R12, R152.reuse, R184, R12 ;  /* 0x000000b8980c723c */ /* 0x040ff0000000180c */
[C---:B------:R-:W-:Y:S01]  /*15950*/  HMMA.16816.F32 R16, R152.reuse, R186, R16 ;  /* 0x000000ba9810723c */ /* 0x040fe20000001810 */
[----:B------:R-:W-:Y:S07]  /*15960*/  LDSM.16.M88.4 R184, [R195+0x2800] ;  /* 0x00280000c3b8783b */ /* 0x000fee0000000200 */
[C---:B----4-:R-:W-:Y:S08]  /*15970*/  HMMA.16816.F32 R20, R152.reuse, R176, R20 ;  /* 0x000000b09814723c */ /* 0x050ff00000001814 */
[C---:B------:R-:W-:Y:S01]  /*15980*/  HMMA.16816.F32 R24, R152.reuse, R178, R24 ;  /* 0x000000b29818723c */ /* 0x040fe20000001818 */
[----:B------:R-:W4:Y:S07]  /*15990*/  LDSM.16.M88.4 R176, [R199+0x4000] ;  /* 0x00400000c7b0783b */ /* 0x000f2e0000000200 */
[C---:B--2---:R-:W-:Y:S08]  /*159a0*/  HMMA.16816.F32 R28, R152.reuse, R188, R28 ;  /* 0x000000bc981c723c */ /* 0x044ff0000000181c */
[----:B------:R-:W-:Y:S01]  /*159b0*/  HMMA.16816.F32 R32, R152, R190, R32 ;  /* 0x000000be9820723c */ /* 0x000fe20000001820 */
[----:B------:R-:W2:Y:S07]  /*159c0*/  LDSM.16.M88.4 R152, [R195+0x3000] ;  /* 0x00300000c398783b */ /* 0x000eae0000000200 */
[C---:B-----5:R-:W-:Y:S01]  /*159d0*/  HMMA.16816.F32 R4, R156.reuse, R164, R4 ;  /* 0x000000a49c04723c */ /* 0x060fe20000001804 */
[----:B------:R-:W-:Y:S07]  /*159e0*/  LDSM.16.M88.4 R188, [R192+0x2800] ;  /* 0x00280000c0bc783b */ /* 0x000fee0000000200 */
[C---:B------:R-:W-:Y:S01]  /*159f0*/  HMMA.16816.F32 R8, R156.reuse, R166, R8 ;  /* 0x000000a69c08723c */ /* 0x040fe20000001808 */
[----:B------:R-:W-:Y:S07]  /*15a00*/  LDSM.16.M88.4 R164, [R198+0x4000] ;  /* 0x00400000c6a4783b */ /* 0x000fee0000000200 */
[C---:B------:R-:W-:Y:S08]  /*15a10*/  HMMA.16816.F32 R12, R156.reuse, R168, R12 ;  /* 0x000000a89c0c723c */ /* 0x040ff0000000180c */
[C---:B------:R-:W-:Y:S01]  /*15a20*/  HMMA.16816.F32 R16, R156.reuse, R170, R16 ;  /* 0x000000aa9c10723c */ /* 0x040fe20000001810 */
[----:B------:R-:W-:Y:S07]  /*15a30*/  LDSM.16.M88.4 R168, [R192+0x2000] ;  /* 0x00200000c0a8783b */ /* 0x000fee0000000200 */
[C---:B-1----:R-:W-:Y:S08]  /*15a40*/  HMMA.16816.F32 R20, R156.reuse, R160, R20 ;  /* 0x000000a09c14723c */ /* 0x042ff00000001814 */
[C---:B------:R-:W-:Y:S01]  /*15a50*/  HMMA.16816.F32 R24, R156.reuse, R162, R24 ;  /* 0x000000a29c18723c */ /* 0x040fe20000001818 */
[----:B------:R-:W1:Y:S07]  /*15a60*/  LDSM.16.M88.4 R160, [R195+0x3800] ;  /* 0x00380000c3a0783b */ /* 0x000e6e0000000200 */
[C---:B---3--:R-:W-:Y:S08]  /*15a70*/  HMMA.16816.F32 R28, R156.reuse, R172, R28 ;  /* 0x000000ac9c1c723c */ /* 0x048ff0000000181c */
[----:B------:R-:W-:Y:S01]  /*15a80*/  HMMA.16816.F32 R32, R156, R174, R32 ;  /* 0x000000ae9c20723c */ /* 0x000fe20000001820 */
[----:B------:R-:W3:Y:S07]  /*15a90*/  LDSM.16.M88.4 R156, [R192+0x3000] ;  /* 0x00300000c09c783b */ /* 0x000eee0000000200 */
[C---:B----4-:R-:W-:Y:S01]  /*15aa0*/  HMMA.16816.F32 R4, R176.reuse, R180, R4 ;  /* 0x000000b4b004723c */ /* 0x050fe20000001804 */
[----:B------:R-:W4:Y:S07]  /*15ab0*/  LDSM.16.M88.4 R172, [R192+0x3800] ;  /* 0x00380000c0ac783b */ /* 0x000f2e0000000200 */
[C---:B------:R-:W-:Y:S01]  /*15ac0*/  HMMA.16816.F32 R8, R176.reuse, R182, R8 ;  /* 0x000000b6b008723c */ /* 0x040fe20000001808 */
[----:B------:R-:W-:Y:S07]  /*15ad0*/  LDSM.16.M88.4 R180, [R196+0x8000] ;  /* 0x00800000c4b4783b */ /* 0x000fee0000000200 */
[C---:B------:R-:W-:Y:S08]  /*15ae0*/  HMMA.16816.F32 R12, R176.reuse, R184, R12 ;  /* 0x000000b8b00c723c */ /* 0x040ff0000000180c */
[C---:B------:R-:W-:Y:S01]  /*15af0*/  HMMA.16816.F32 R16, R176.reuse, R186, R16 ;  /* 0x000000bab010723c */ /* 0x040fe20000001810 */
[----:B------:R-:W5:Y:S07]  /*15b00*/  LDSM.16.M88.4 R184, [R149+0x4000] ;  /* 0x0040000095b8783b */ /* 0x000f6e0000000200 */
[C---:B--2---:R-:W-:Y:S08]  /*15b10*/  HMMA.16816.F32 R20, R176.reuse, R152, R20 ;  /* 0x00000098b014723c */ /* 0x044ff00000001814 */
[C---:B------:R-:W-:Y:S01]  /*15b20*/  HMMA.16816.F32 R24, R176.reuse, R154, R24 ;  /* 0x0000009ab018723c */ /* 0x040fe20000001818 */
[----:B------:R-:W2:Y:S07]  /*15b30*/  LDSM.16.M88.4 R152, [R149+0x4800] ;  /* 0x004800009598783b */ /* 0x000eae0000000200 */
[C---:B-1----:R-:W-:Y:S08]  /*15b40*/  HMMA.16816.F32 R28, R176.reuse, R160, R28 ;  /* 0x000000a0b01c723c */ /* 0x042ff0000000181c */
[----:B------:R-:W-:Y:S01]  /*15b50*/  HMMA.16816.F32 R32, R176, R162, R32 ;  /* 0x000000a2b020723c */ /* 0x000fe20000001820 */
[----:B------:R-:W1:Y:S07]  /*15b60*/  LDSM.16.M88.4 R160, [R149+0x5000] ;  /* 0x0050000095a0783b */ /* 0x000e6e0000000200 */
[C---:B------:R-:W-:Y:S01]  /*15b70*/  HMMA.16816.F32 R4, R164.reuse, R168, R4 ;  /* 0x000000a8a404723c */ /* 0x040fe20000001804 */
[----:B------:R-:W-:Y:S07]  /*15b80*/  LDSM.16.M88.4 R176, [R197+0x8000] ;  /* 0x00800000c5b0783b */ /* 0x000fee0000000200 */
[C---:B------:R-:W-:Y:S01]  /*15b90*/  HMMA.16816.F32 R8, R164.reuse, R170, R8 ;  /* 0x000000aaa408723c */ /* 0x040fe20000001808 */
[----:B------:R-:W1:Y:S07]  /*15ba0*/  LDSM.16.M88.4 R168, [R149+0x5800] ;  /* 0x0058000095a8783b */ /* 0x000e6e0000000200 */
[C---:B------:R-:W-:Y:S08]  /*15bb0*/  HMMA.16816.F32 R12, R164.reuse, R188, R12 ;  /* 0x000000bca40c723c */ /* 0x040ff0000000180c */
[C---:B------:R-:W-:Y:S01]  /*15bc0*/  HMMA.16816.F32 R16, R164.reuse, R190, R16 ;  /* 0x000000bea410723c */ /* 0x040fe20000001810 */
[----:B------:R-:W1:Y:S07]  /*15bd0*/  LDSM.16.M88.4 R188, [R204] ;  /* 0x00000000ccbc783b */ /* 0x000e6e0000000200 */
[C---:B---3--:R-:W-:Y:S08]  /*15be0*/  HMMA.16816.F32 R20, R164.reuse, R156, R20 ;  /* 0x0000009ca414723c */ /* 0x048ff00000001814 */
[C---:B------:R-:W-:Y:S01]  /*15bf0*/  HMMA.16816.F32 R24, R164.reuse, R158, R24 ;  /* 0x0000009ea418723c */ /* 0x040fe20000001818 */
[----:B------:R-:W3:Y:S07]  /*15c00*/  LDSM.16.M88.4 R156, [R203] ;  /* 0x00000000cb9c783b */ /* 0x000eee0000000200 */
[C---:B----4-:R-:W-:Y:S08]  /*15c10*/  HMMA.16816.F32 R28, R164.reuse, R172, R28 ;  /* 0x000000aca41c723c */ /* 0x050ff0000000181c */
[----:B------:R-:W-:Y:S01]  /*15c20*/  HMMA.16816.F32 R32, R164, R174, R32 ;  /* 0x000000aea420723c */ /* 0x000fe20000001820 */
[----:B------:R-:W4:Y:S07]  /*15c30*/  LDSM.16.M88.4 R164, [R202] ;  /* 0x00000000caa4783b */ /* 0x000f2e0000000200 */
[C---:B-----5:R-:W-:Y:S01]  /*15c40*/  HMMA.16816.F32 R4, R180.reuse, R184, R4 ;  /* 0x000000b8b404723c */ /* 0x060fe20000001804 */
[----:B------:R-:W-:Y:S07]  /*15c50*/  LDSM.16.M88.4 R172, [R199+0x8000] ;  /* 0x00800000c7ac783b */ /* 0x000fee0000000200 */
[C---:B------:R-:W-:Y:S01]  /*15c60*/  HMMA.16816.F32 R8, R180.reuse, R186, R8 ;  /* 0x000000bab408723c */ /* 0x040fe20000001808 */
[----:B------:R-:W-:Y:S07]  /*15c70*/  LDSM.16.M88.4 R184, [R195+0x4000] ;  /* 0x00400000c3b8783b */ /* 0x000fee0000000200 */
[C---:B--2---:R-:W-:Y:S08]  /*15c80*/  HMMA.16816.F32 R12, R180.reuse, R152, R12 ;  /* 0x00000098b40c723c */ /* 0x044ff0000000180c */
[C---:B------:R-:W-:Y:S01]  /*15c90*/  HMMA.16816.F32 R16, R180.reuse, R154, R16 ;  /* 0x0000009ab410723c */ /* 0x040fe20000001810 */
[----:B------:R-:W2:Y:S07]  /*15ca0*/  LDSM.16.M88.4 R152, [R201] ;  /* 0x00000000c998783b */ /* 0x000eae0000000200 */
[C---:B-1----:R-:W-:Y:S08]  /*15cb0*/  HMMA.16816.F32 R20, R180.reuse, R160, R20 ;  /* 0x000000a0b414723c */ /* 0x042ff00000001814 */
[C---:B------:R-:W-:Y:S01]  /*15cc0*/  HMMA.16816.F32 R24, R180.reuse, R162, R24 ;  /* 0x000000a2b418723c */ /* 0x040fe20000001818 */
[----:B------:R-:W1:Y:S07]  /*15cd0*/  LDSM.16.M88.4 R160, [R195+0x4800] ;  /* 0x00480000c3a0783b */ /* 0x000e6e0000000200 */
[C---:B------:R-:W-:Y:S08]  /*15ce0*/  HMMA.16816.F32 R28, R180.reuse, R168, R28 ;  /* 0x000000a8b41c723c */ /* 0x040ff0000000181c */
[----:B------:R-:W-:Y:S01]  /*15cf0*/  HMMA.16816.F32 R32, R180, R170, R32 ;  /* 0x000000aab420723c */ /* 0x000fe20000001820 */
[----:B------:R-:W5:Y:S07]  /*15d00*/  LDSM.16.M88.4 R168, [R195+0x5000] ;  /* 0x00500000c3a8783b */ /* 0x000f6e0000000200 */
[C---:B------:R-:W-:Y:S01]  /*15d10*/  HMMA.16816.F32 R4, R176.reuse, R188, R4 ;  /* 0x000000bcb004723c */ /* 0x040fe20000001804 */
[----:B------:R-:W-:Y:S07]  /*15d20*/  LDSM.16.M88.4 R180, [R198+0x8000] ;  /* 0x00800000c6b4783b */ /* 0x000fee0000000200 */
[C---:B------:R-:W-:Y:S01]  /*15d30*/  HMMA.16816.F32 R8, R176.reuse, R190, R8 ;  /* 0x000000beb008723c */ /* 0x040fe20000001808 */
[----:B------:R-:W-:Y:S07]  /*15d40*/  LDSM.16.M88.4 R188, [R192+0x4000] ;  /* 0x00400000c0bc783b */ /* 0x000fee0000000200 */
[C---:B---3--:R-:W-:Y:S08]  /*15d50*/  HMMA.16816.F32 R12, R176.reuse, R156, R12 ;  /* 0x0000009cb00c723c */ /* 0x048ff0000000180c */
[C---:B------:R-:W-:Y:S01]  /*15d60*/  HMMA.16816.F32 R16, R176.reuse, R158, R16 ;  /* 0x0000009eb010723c */ /* 0x040fe20000001810 */
[----:B------:R-:W3:Y:S07]  /*15d70*/  LDSM.16.M88.4 R156, [R195+0x5800] ;  /* 0x00580000c39c783b */ /* 0x000eee0000000200 */
[C---:B----4-:R-:W-:Y:S08]  /*15d80*/  HMMA.16816.F32 R20, R176.reuse, R164, R20 ;  /* 0x000000a4b014723c */ /* 0x050ff00000001814 */
[C---:B------:R-:W-:Y:S08]  /*15d90*/  HMMA.16816.F32 R24, R176.reuse, R166, R24 ;  /* 0x000000a6b018723c */ /* 0x040ff00000001818 */
[C---:B--2---:R-:W-:Y:S08]  /*15da0*/  HMMA.16816.F32 R28, R176.reuse, R152, R28 ;  /* 0x00000098b01c723c */ /* 0x044ff0000000181c */
[----:B------:R-:W-:Y:S01]  /*15db0*/  HMMA.16816.F32 R32, R176, R154, R32 ;  /* 0x0000009ab020723c */ /* 0x000fe20000001820 */
[----:B------:R-:W2:Y:S07]  /*15dc0*/  LDSM.16.M88.4 R152, [R192+0x4800] ;  /* 0x00480000c098783b */ /* 0x000eae0000000200 */
[C---:B------:R-:W-:Y:S08]  /*15dd0*/  HMMA.16816.F32 R4, R172.reuse, R184, R4 ;  /* 0x000000b8ac04723c */ /* 0x040ff00000001804 */
[C---:B------:R-:W-:Y:S08]  /*15de0*/  HMMA.16816.F32 R8, R172.reuse, R186, R8 ;  /* 0x000000baac08723c */ /* 0x040ff00000001808 */
[C---:B-1----:R-:W-:Y:S08]  /*15df0*/  HMMA.16816.F32 R12, R172.reuse, R160, R12 ;  /* 0x000000a0ac0c723c */ /* 0x042ff0000000180c */
[C---:B------:R-:W-:Y:S08]  /*15e00*/  HMMA.16816.F32 R16, R172.reuse, R162, R16 ;  /* 0x000000a2ac10723c */ /* 0x040ff00000001810 */
[C---:B-----5:R-:W-:Y:S08]  /*15e10*/  HMMA.16816.F32 R20, R172.reuse, R168, R20 ;  /* 0x000000a8ac14723c */ /* 0x060ff00000001814 */
[C---:B------:R-:W-:Y:S08]  /*15e20*/  HMMA.16816.F32 R24, R172.reuse, R170, R24 ;  /* 0x000000aaac18723c */ /* 0x040ff00000001818 */
[C---:B---3--:R-:W-:Y:S08]  /*15e30*/  HMMA.16816.F32 R28, R172.reuse, R156, R28 ;  /* 0x0000009cac1c723c */ /* 0x048ff0000000181c */
[----:B------:R-:W-:Y:S08]  /*15e40*/  HMMA.16816.F32 R32, R172, R158, R32 ;  /* 0x0000009eac20723c */ /* 0x000ff00000001820 */
[C---:B------:R-:W-:Y:S08]  /*15e50*/  HMMA.16816.F32 R4, R180.reuse, R188, R4 ;  /* 0x000000bcb404723c */ /* 0x040ff00000001804 */
        /* <DEDUP_REMOVED lines=153> */
[----:B------:R-:W-:Y:S01]  /*167f0*/  FMUL.FTZ R48, R2, R48 ;  /* 0x0000003002307220 */ /* 0x000fe20000410000 */
[----:B------:R-:W-:Y:S01]  /*16800*/  @P0 IADD3 R8, P2, R226, 0x80, RZ ;  /* 0x00000080e2080810 */ /* 0x000fe20007f5e0ff */
[C---:B------:R-:W-:Y:S01]  /*16810*/  FMUL.FTZ R49, R2.reuse, R49 ;  /* 0x0000003102317220 */ /* 0x040fe20000410000 */
[----:B------:R-:W-:Y:S01]  /*16820*/  @P0 LEA.HI.X R17, R7, c[0x0][0x1cc], R9, 0x1, P3 ;  /* 0x0000730007110a11 */ /* 0x000fe200018f0c09 */
[----:B------:R-:W-:Y:S01]  /*16830*/  FMUL.FTZ R52, R2, R52 ;  /* 0x0000003402347220 */ /* 0x000fe20000410000 */
[----:B------:R-:W-:Y:S01]  /*16840*/  @P0 IADD3.X R15, RZ, R232, RZ, P2, !PT ;  /* 0x000000e8ff0f0210 */ /* 0x000fe200017fe4ff */
[----:B------:R1:W-:Y:S01]  /*16850*/  MUFU.EX2 R219, R104 ;  /* 0x0000006800db7308 */ /* 0x0003e20000000800 */
[----:B------:R-:W-:Y:S01]  /*16860*/  @P0 IADD3 R9, P4, R4, R14, RZ ;  /* 0x0000000e04090210 */ /* 0x000fe20007f9e0ff */
[C---:B------:R-:W-:Y:S01]  /*16870*/  FMUL.FTZ R53, R2.reuse, R53 ;  /* 0x0000003502357220 */ /* 0x040fe20000410000 */
[----:B------:R-:W-:Y:S01]  /*16880*/  @P0 IADD3.X R7, RZ, R232, RZ, P1, !PT ;  /* 0x000000e8ff070210 */ /* 0x000fe20000ffe4ff */
[----:B------:R-:W-:Y:S01]  /*16890*/  FMUL.FTZ R56, R2, R56 ;  /* 0x0000003802387220 */ /* 0x000fe20000410000 */
[----:B------:R-:W-:Y:S01]  /*168a0*/  @P0 IADD3 R4, P2, R4, R8, RZ ;  /* 0x0000000804040210 */ /* 0x000fe20007f5e0ff */
[C---:B------:R-:W-:Y:S01]  /*168b0*/  FMUL.FTZ R57, R2.reuse, R57 ;  /* 0x0000003902397220 */ /* 0x040fe20000410000 */
[----:B------:R-:W-:Y:S01]  /*168c0*/  @P0 LEA R12, P3, R9, c[0x0][0x1c8], 0x1 ;  /* 0x00007200090c0a11 */ /* 0x000fe200078608ff */
[----:B------:R-:W-:Y:S01]  /*168d0*/  FMUL.FTZ R60, R2, R60 ;  /* 0x0000003c023c7220 */ /* 0x000fe20000410000 */
[----:B--2---:R-:W-:Y:S01]  /*168e0*/  @P0 LEA R10, P1, R4, c[0x0][0x1c8], 0x1 ;  /* 0x00007200040a0a11 */ /* 0x004fe200078208ff */
[----:B------:R-:W2:Y:S01]  /*168f0*/  MUFU.EX2 R0, R0 ;  /* 0x0000000000007308 */ /* 0x000ea20000000800 */
[C---:B------:R-:W-:Y:S01]  /*16900*/  @P0 IADD3.X R11, R3.reuse, R7, RZ, P4, !PT ;  /* 0x00000007030b0210 */ /* 0x040fe200027fe4ff */
[C---:B------:R-:W-:Y:S01]  /*16910*/  FMUL.FTZ R61, R2.reuse, R61 ;  /* 0x0000003d023d7220 */ /* 0x040fe20000410000 */
[----:B------:R-:W-:Y:S01]  /*16920*/  @P0 IADD3.X R3, R3, R15, RZ, P2, !PT ;  /* 0x0000000f03030210 */ /* 0x000fe200017fe4ff */
[C---:B------:R-:W-:Y:S01]  /*16930*/  FMUL.FTZ R64, R2.reuse, R64 ;  /* 0x0000004002407220 */ /* 0x040fe20000410000 */
[----:B---3--:R-:W-:Y:S01]  /*16940*/  @P0 LEA.HI.X R13, R9, c[0x0][0x1cc], R11, 0x1, P3 ;  /* 0x00007300090d0a11 */ /* 0x008fe200018f0c0b */
[----:B------:R-:W-:Y:S01]  /*16950*/  FMUL.FTZ R65, R2, R65 ;  /* 0x0000004102417220 */ /* 0x000fe20000410000 */
[----:B------:R-:W-:Y:S01]  /*16960*/  @P0 LEA.HI.X R11, R4, c[0x0][0x1cc], R3, 0x1, P1 ;  /* 0x00007300040b0a11 */ /* 0x000fe200008f0c03 */
[--C-:B------:R-:W-:Y:S01]  /*16970*/  FFMA.FTZ R3, R152, c[0x0][0x2d0], -R105.reuse ;  /* 0x0000b40098037a23 */ /* 0x100fe20000010869 */
[----:B------:R-:W-:Y:S01]  /*16980*/  @P0 IADD3 R18, P2, R6, R14, RZ ;  /* 0x0000000e06120210 */ /* 0x000fe20007f5e0ff */
[----:B------:R-:W-:Y:S01]  /*16990*/  FMUL.FTZ R68, R2, R68 ;  /* 0x0000004402447220 */ /* 0x000fe20000410000 */
[C---:B------:R-:W-:Y:S01]  /*169a0*/  @P0 IADD3 R9, P3, R6.reuse, R226, RZ ;  /* 0x000000e206090210 */ /* 0x040fe20007f7e0ff */
[----:B------:R3:W4:Y:S01]  /*169b0*/  MUFU.EX2 R220, R3 ;  /* 0x0000000300dc7308 */ /* 0x0007220000000800 */
[----:B------:R-:W-:Y:S01]  /*169c0*/  @P0 IADD3 R14, P1, R6, R8, RZ ;  /* 0x00000008060e0210 */ /* 0x000fe20007f3e0ff */
[----:B-1----:R-:W-:Y:S01]  /*169d0*/  FFMA.FTZ R104, R155, c[0x0][0x2d0], -R105 ;  /* 0x0000b4009b687a23 */ /* 0x002fe20000010869 */
[C---:B------:R-:W-:Y:S01]  /*169e0*/  @P0 IADD3.X R7, R5.reuse, R7, RZ, P2, !PT ;  /* 0x0000000705070210 */ /* 0x040fe200017fe4ff */
[C---:B------:R-:W-:Y:S01]  /*169f0*/  FMUL.FTZ R69, R2.reuse, R69 ;  /* 0x0000004502457220 */ /* 0x040fe20000410000 */
[C---:B------:R-:W-:Y:S01]  /*16a00*/  @P0 IADD3.X R19, R5.reuse, R15, RZ, P1, !PT ;  /* 0x0000000f05130210 */ /* 0x040fe20000ffe4ff */
[C---:B------:R-:W-:Y:S01]  /*16a10*/  FMUL.FTZ R72, R2.reuse, R72 ;  /* 0x0000004802487220 */ /* 0x040fe20000410000 */
[----:B------:R-:W-:Y:S01]  /*16a20*/  @P0 IADD3.X R5, R5, R232, RZ, P3, !PT ;  /* 0x000000e805050210 */ /* 0x000fe20001ffe4ff */
[----:B------:R-:W-:Y:S01]  /*16a30*/  FMUL.FTZ R73, R2, R73 ;  /* 0x0000004902497220 */ /* 0x000fe20000410000 */
[----:B------:R-:W-:Y:S01]  /*16a40*/  LOP3.LUT P3, RZ, R240, 0x1, RZ, 0xc0, !PT ;  /* 0x00000001f0ff7812 */ /* 0x000fe2000786c0ff */
[----:B------:R1:W-:Y:S01]  /*16a50*/  MUFU.EX2 R218, R104 ;  /* 0x0000006800da7308 */ /* 0x0003e20000000800 */
[C---:B------:R-:W-:Y:S01]  /*16a60*/  @P0 LEA R8, P4, R9.reuse, c[0x0][0x1c8], 0x1 ;  /* 0x0000720009080a11 */ /* 0x040fe200078808ff */
[----:B--2---:R-:W-:Y:S01]  /*16a70*/  FMUL.FTZ R26, R0, R130 ;  /* 0x00000082001a7220 */ /* 0x004fe20000410000 */
[----:B------:R-:W-:Y:S01]  /*16a80*/  @P0 LEA R6, P2, R18, c[0x0][0x1c8], 0x1 ;  /* 0x0000720012060a11 */ /* 0x000fe200078408ff */
[C---:B------:R-:W-:Y:S01]  /*16a90*/  FMUL.FTZ R27, R0.reuse, R131 ;  /* 0x00000083001b7220 */ /* 0x040fe20000410000 */
[----:B------:R-:W-:Y:S01]  /*16aa0*/  @P0 LEA.HI.X R9, R9, c[0x0][0x1cc], R5, 0x1, P4 ;  /* 0x0000730009090a11 */ /* 0x000fe200020f0c05 */
[----:B------:R-:W-:Y:S01]  /*16ab0*/  FMUL.FTZ R34, R0, R138 ;  /* 0x0000008a00227220 */ /* 0x000fe20000410000 */
[----:B------:R-:W-:Y:S01]  /*16ac0*/  @P0 LEA.HI.X R7, R18, c[0x0][0x1cc], R7, 0x1, P2 ;  /* 0x0000730012070a11 */ /* 0x000fe200010f0c07 */
[----:B------:R-:W-:Y:S01]  /*16ad0*/  FMUL.FTZ R18, R0, R122 ;  /* 0x0000007a00127220 */ /* 0x000fe20000410000 */
[----:B------:R-:W-:Y:S01]  /*16ae0*/  @P0 LEA R4, P1, R14, c[0x0][0x1c8], 0x1 ;  /* 0x000072000e040a11 */ /* 0x000fe200078208ff */
[----:B------:R-:W-:Y:S02]  /*16af0*/  FMUL.FTZ R35, R0, R139 ;  /* 0x0000008b00237220 */ /* 0x000fe40000410000 */
[----:B------:R2:W-:Y:S01]  /*16b00*/  @P0 LDGSTS.E.BYPASS.LTC128B.128 [R212+0x6100], [R16.64], !P3 ;  /* 0x0610000010d40fae */ /* 0x0005e2000d901d46 */
[----:B------:R-:W-:Y:S01]  /*16b10*/  @P0 LEA.HI.X R5, R14, c[0x0][0x1cc], R19, 0x1, P1 ;  /* 0x000073000e050a11 */ /* 0x000fe200008f0c13 */
[----:B---3--:R-:W-:Y:S02]  /*16b20*/  FMUL.FTZ R3, R100, c[0x0][0x2d0] ;  /* 0x0000b40064037a20 */ /* 0x008fe40000410000 */
[----:B------:R-:W-:Y:S02]  /*16b30*/  FMUL.FTZ R19, R0, R123 ;  /* 0x0000007b00137220 */ /* 0x000fe40000410000 */
[--C-:B------:R-:W-:Y:S02]  /*16b40*/  FFMA.FTZ R15, R161, c[0x0][0x2d0], -R3.reuse ;  /* 0x0000b400a10f7a23 */ /* 0x100fe40000010803 */
[----:B------:R3:W-:Y:S01]  /*16b50*/  @P0 LDGSTS.E.BYPASS.LTC128B.128 [R212+0x8100], [R12.64], !P6 ;  /* 0x081000000cd40fae */ /* 0x0007e2000f101d46 */
[--C-:B------:R-:W-:Y:S01]  /*16b60*/  FFMA.FTZ R14, R160, c[0x0][0x2d0], -R3.reuse ;  /* 0x0000b400a00e7a23 */ /* 0x100fe20000010803 */
[----:B------:R-:W-:Y:S01]  /*16b70*/  MUFU.EX2 R189, R15 ;  /* 0x0000000f00bd7308 */ /* 0x000fe20000000800 */
[----:B------:R-:W-:Y:S02]  /*16b80*/  FMUL.FTZ R38, R0, R38 ;  /* 0x0000002600267220 */ /* 0x000fe40000410000 */
[--C-:B-1----:R-:W-:Y:S02]  /*16b90*/  FFMA.FTZ R104, R162, c[0x0][0x2d0], -R3.reuse ;  /* 0x0000b400a2687a23 */ /* 0x102fe40000010803 */
[C---:B------:R-:W-:Y:S01]  /*16ba0*/  FMUL.FTZ R39, R0.reuse, R39 ;  /* 0x0000002700277220 */ /* 0x040fe20000410000 */
[----:B------:R1:W-:Y:S01]  /*16bb0*/  @P0 LDGSTS.E.BYPASS.LTC128B.128 [R212+0xa100], [R10.64], !P5 ;  /* 0x0a1000000ad40fae */ /* 0x0003e2000e901d46 */
[C---:B------:R-:W-:Y:S02]  /*16bc0*/  FMUL.FTZ R42, R0.reuse, R42 ;  /* 0x0000002a002a7220 */ /* 0x040fe40000410000 */
[C---:B------:R-:W-:Y:S01]  /*16bd0*/  FMUL.FTZ R43, R0.reuse, R43 ;  /* 0x0000002b002b7220 */ /* 0x040fe20000410000 */
[----:B------:R3:W5:Y:S01]  /*16be0*/  MUFU.EX2 R188, R14 ;  /* 0x0000000e00bc7308 */ /* 0x0007620000000800 */
[C---:B------:R-:W-:Y:S02]  /*16bf0*/  FMUL.FTZ R46, R0.reuse, R46 ;  /* 0x0000002e002e7220 */ /* 0x040fe40000410000 */
[C---:B------:R-:W-:Y:S01]  /*16c00*/  FMUL.FTZ R47, R0.reuse, R47 ;  /* 0x0000002f002f7220 */ /* 0x040fe20000410000 */
[----:B------:R4:W-:Y:S01]  /*16c10*/  @P0 LDGSTS.E.BYPASS.LTC128B.128 [R212+0x7100], [R8.64], !P3 ;  /* 0x0710000008d40fae */ /* 0x0009e2000d901d46 */
[----:B------:R-:W-:Y:S02]  /*16c20*/  FMUL.FTZ R50, R0, R50 ;  /* 0x0000003200327220 */ /* 0x000fe40000410000 */
[C---:B--2---:R-:W-:Y:S02]  /*16c30*/  FMUL.FTZ R16, R2.reuse, R120 ;  /* 0x0000007802107220 */ /* 0x044fe40000410000 */
[----:B------:R-:W-:Y:S01]  /*16c40*/  FMUL.FTZ R17, R2, R121 ;  /* 0x0000007902117220 */ /* 0x000fe20000410000 */
[----:B------:R2:W-:Y:S01]  /*16c50*/  MUFU.EX2 R185, R104 ;  /* 0x0000006800b97308 */ /* 0x0005e20000000800 */
[C---:B------:R-:W-:Y:S01]  /*16c60*/  FMUL.FTZ R51, R0.reuse, R51 ;  /* 0x0000003300337220 */ /* 0x040fe20000410000 */
[----:B------:R5:W-:Y:S01]  /*16c70*/  @P0 LDGSTS.E.BYPASS.LTC128B.128 [R212+0x9100], [R6.64], !P6 ;  /* 0x0910000006d40fae */ /* 0x000be2000f101d46 */
[C---:B------:R-:W-:Y:S02]  /*16c80*/  FMUL.FTZ R54, R0.reuse, R54 ;  /* 0x0000003600367220 */ /* 0x040fe40000410000 */
[C---:B------:R-:W-:Y:S02]  /*16c90*/  FMUL.FTZ R55, R0.reuse, R55 ;  /* 0x0000003700377220 */ /* 0x040fe40000410000 */
[C---:B------:R-:W-:Y:S02]  /*16ca0*/  FMUL.FTZ R58, R0.reuse, R58 ;  /* 0x0000003a003a7220 */ /* 0x040fe40000410000 */
[C---:B------:R-:W-:Y:S01]  /*16cb0*/  FMUL.FTZ R59, R0.reuse, R59 ;  /* 0x0000003b003b7220 */ /* 0x040fe20000410000 */
[----:B------:R5:W-:Y:S01]  /*16cc0*/  @P0 LDGSTS.E.BYPASS.LTC128B.128 [R212+0xb100], [R4.64], !P5 ;  /* 0x0b10000004d40fae */ /* 0x000be2000e901d46 */
[C---:B------:R-:W-:Y:S02]  /*16cd0*/  FMUL.FTZ R62, R0.reuse, R62 ;  /* 0x0000003e003e7220 */ /* 0x040fe40000410000 */
[C---:B-1----:R-:W-:Y:S02]  /*16ce0*/  FMUL.FTZ R10, R0.reuse, R114 ;  /* 0x00000072000a7220 */ /* 0x042fe40000410000 */
[C---:B------:R-:W-:Y:S02]  /*16cf0*/  FMUL.FTZ R11, R0.reuse, R115 ;  /* 0x00000073000b7220 */ /* 0x040fe40000410000 */
[C---:B------:R-:W-:Y:S01]  /*16d00*/  FMUL.FTZ R63, R0.reuse, R63 ;  /* 0x0000003f003f7220 */ /* 0x040fe20000410000 */
[----:B---3--:R-:W1:Y:S01]  /*16d10*/  LDSM.16.MT88.4 R12, [R150] ;  /* 0x00000000960c783b */ /* 0x008e620000004200 */
[----:B------:R-:W-:Y:S02]  /*16d20*/  FMUL.FTZ R66, R0, R66 ;  /* 0x0000004200427220 */ /* 0x000fe40000410000 */
[--C-:B----4-:R-:W-:Y:S02]  /*16d30*/  FFMA.FTZ R8, R153, c[0x0][0x2d0], -R3.reuse ;  /* 0x0000b40099087a23 */ /* 0x110fe40000010803 */
[----:B------:R-:W-:Y:S02]  /*16d40*/  FMUL.FTZ R9, R2, R113 ;  /* 0x0000007102097220 */ /* 0x000fe40000410000 */
[----:B------:R3:W-:Y:S01]  /*16d50*/  MUFU.EX2 R187, R8 ;  /* 0x0000000800bb7308 */ /* 0x0007e20000000800 */
[----:B------:R-:W4:Y:S01]  /*16d60*/  LDSM.16.MT88.4 R20, [R151] ;  /* 0x000000009714783b */ /* 0x000f220000004200 */
[--C-:B--2---:R-:W-:Y:S02]  /*16d70*/  FFMA.FTZ R104, R163, c[0x0][0x2d0], -R3.reuse ;  /* 0x0000b400a3687a23 */ /* 0x104fe40000010803 */
[----:B-----5:R-:W-:Y:S01]  /*16d80*/  FMUL.FTZ R6, R0, R110 ;  /* 0x0000006e00067220 */ /* 0x020fe20000410000 */
[----:B------:R-:W-:Y:S01]  /*16d90*/  F2FP.PACK_AB R110, R220, R221 ;  /* 0x000000dddc6e723e */ /* 0x000fe200000000ff */
[C---:B------:R-:W-:Y:S02]  /*16da0*/  FMUL.FTZ R7, R0.reuse, R111 ;  /* 0x0000006f00077220 */ /* 0x040fe40000410000 */
[C---:B------:R-:W-:Y:S01]  /*16db0*/  FMUL.FTZ R67, R0.reuse, R67 ;  /* 0x0000004300437220 */ /* 0x040fe20000410000 */
[----:B------:R-:W2:Y:S01]  /*16dc0*/  LDSM.16.MT88.4 R28, [R194] ;  /* 0x00000000c21c783b */ /* 0x000ea20000004200 */
[----:B------:R5:W-:Y:S01]  /*16dd0*/  MUFU.EX2 R184, R104 ;  /* 0x0000006800b87308 */ /* 0x000be20000000800 */
[----:B------:R-:W-:Y:S02]  /*16de0*/  FMUL.FTZ R70, R0, R70 ;  /* 0x0000004600467220 */ /* 0x000fe40000410000 */
[----:B------:R-:W-:Y:S02]  /*16df0*/  FFMA.FTZ R4, R159, c[0x0][0x2d0], -R3 ;  /* 0x0000b4009f047a23 */ /* 0x000fe40000010803 */
[----:B------:R-:W-:Y:S01]  /*16e00*/  FMUL.FTZ R5, R2, R109 ;  /* 0x0000006d02057220 */ /* 0x000fe20000410000 */
[----:B------:R-:W-:Y:S01]  /*16e10*/  F2FP.PACK_AB R109, R188, R189 ;  /* 0x000000bdbc6d723e */ /* 0x000fe200000000ff */
[----:B------:R-:W-:Y:S01]  /*16e20*/  LDSM.16.MT88.4 R120, [R151+0x2000] ;  /* 0x002000009778783b */ /* 0x000fe20000004200 */
[C---:B------:R-:W-:Y:S02]  /*16e30*/  FMUL.FTZ R71, R0.reuse, R71 ;  /* 0x0000004700477220 */ /* 0x040fe40000410000 */
[----:B------:R-:W1:Y:S01]  /*16e40*/  MUFU.EX2 R186, R4 ;  /* 0x0000000400ba7308 */ /* 0x000e620000000800 */
[C---:B------:R-:W-:Y:S02]  /*16e50*/  FMUL.FTZ R74, R0.reuse, R74 ;  /* 0x0000004a004a7220 */ /* 0x040fe40000410000 */
[----:B------:R-:W-:Y:S02]  /*16e60*/  FMUL.FTZ R75, R0, R75 ;  /* 0x0000004b004b7220 */ /* 0x000fe40000410000 */
[C---:B---3--:R-:W-:Y:S01]  /*16e70*/  FMUL.FTZ R8, R2.reuse, R112 ;  /* 0x0000007002087220 */ /* 0x048fe20000410000 */
[----:B------:R-:W-:Y:S01]  /*16e80*/  LDSM.16.MT88.4 R128, [R193+0x800] ;  /* 0x00080000c180783b */ /* 0x000fe20000004200 */
[C---:B------:R-:W-:Y:S02]  /*16e90*/  FMUL.FTZ R76, R2.reuse, R76 ;  /* 0x0000004c024c7220 */ /* 0x040fe40000410000 */
[----:B------:R-:W-:Y:S02]  /*16ea0*/  FMUL.FTZ R77, R2, R77 ;  /* 0x0000004d024d7220 */ /* 0x000fe40000410000 */
[C---:B------:R-:W-:Y:S02]  /*16eb0*/  FMUL.FTZ R78, R0.reuse, R78 ;  /* 0x0000004e004e7220 */ /* 0x040fe40000410000 */
[----:B------:R-:W-:Y:S01]  /*16ec0*/  FMUL.FTZ R79, R0, R79 ;  /* 0x0000004f004f7220 */ /* 0x000fe20000410000 */
[----:B------:R-:W3:Y:S01]  /*16ed0*/  LDSM.16.MT88.4 R112, [R193] ;  /* 0x00000000c170783b */ /* 0x000ee20000004200 */
[--C-:B-----5:R-:W-:Y:S02]  /*16ee0*/  FFMA.FTZ R104, R164, c[0x0][0x2d0], -R105.reuse ;  /* 0x0000b400a4687a23 */ /* 0x120fe40000010869 */
[C---:B------:R-:W-:Y:S02]  /*16ef0*/  FMUL.FTZ R80, R2.reuse, R80 ;  /* 0x0000005002507220 */ /* 0x040fe40000410000 */
[----:B------:R5:W2:Y:S01]  /*16f00*/  MUFU.EX2 R216, R104 ;  /* 0x0000006800d87308 */ /* 0x000aa20000000800 */
[----:B------:R-:W-:Y:S02]  /*16f10*/  FMUL.FTZ R81, R2, R81 ;  /* 0x0000005102517220 */ /* 0x000fe40000410000 */
[----:B------:R-:W-:Y:S01]  /*16f20*/  LDSM.16.MT88.4 R136, [R151+0x2800] ;  /* 0x002800009788783b */ /* 0x000fe20000004200 */
[----:B------:R-:W-:Y:S01]  /*16f30*/  FMUL.FTZ R82, R0, R82 ;  /* 0x0000005200527220 */ /* 0x000fe20000410000 */
[----:B-1----:R-:W-:Y:S01]  /*16f40*/  F2FP.PACK_AB R111, R186, R187 ;  /* 0x000000bbba6f723e */ /* 0x002fe200000000ff */
        /* <DEDUP_REMOVED lines=8> */
[----:B------:R-:W-:Y:S02]  /*16fd0*/  FMUL.FTZ R86, R0, R86 ;  /* 0x0000005600567220 */ /* 0x000fe40000410000 */
[C---:B------:R-:W-:Y:S04]  /*16fe0*/  HMMA.16816.F32 R8, R108.reuse, R14, R8 ;  /* 0x0000000e6c08723c */ /* 0x040fe80000001808 */
[C---:B------:R-:W-:Y:S01]  /*16ff0*/  FMUL.FTZ R12, R2.reuse, R116 ;  /* 0x00000074020c7220 */ /* 0x040fe20000410000 */
[----:B------:R-:W-:Y:S01]  /*17000*/  LDSM.16.MT88.4 R160, [R151+0x3800] ;  /* 0x0038000097a0783b */ /* 0x000fe20000004200 */
[----:B------:R-:W-:Y:S02]  /*17010*/  FMUL.FTZ R13, R2, R117 ;  /* 0x00000075020d7220 */ /* 0x000fe40000410000 */
[C---:B------:R-:W-:Y:S04]  /*17020*/  FMUL.FTZ R14, R0.reuse, R118 ;  /* 0x00000076000e7220 */ /* 0x040fe80000410000 */
[C---:B------:R-:W-:Y:S01]  /*17030*/  FMUL.FTZ R15, R0.reuse, R119 ;  /* 0x00000077000f7220 */ /* 0x040fe20000410000 */
[----:B------:R-:W0:Y:S01]  /*17040*/  LDGDEPBAR ;  /* 0x00000000000079af */ /* 0x000e220000000000 */
[----:B-----5:R-:W-:Y:S02]  /*17050*/  FFMA.FTZ R104, R165, c[0x0][0x2d0], -R105 ;  /* 0x0000b400a5687a23 */ /* 0x020fe40000010869 */
[----:B------:R-:W-:Y:S02]  /*17060*/  FMUL.FTZ R87, R0, R87 ;  /* 0x0000005700577220 */ /* 0x000fe40000410000 */
[----:B------:R1:W-:Y:S01]  /*17070*/  MUFU.EX2 R217, R104 ;  /* 0x0000006800d97308 */ /* 0x0003e20000000800 */
[C---:B----4-:R-:W-:Y:S02]  /*17080*/  HMMA.16816.F32 R12, R108.reuse, R20, R12 ;  /* 0x000000146c0c723c */ /* 0x050fe4000000180c */
[----:B------:R-:W4:Y:S01]  /*17090*/  LDSM.16.MT88.4 R116, [R150+0x2000] ;  /* 0x002000009674783b */ /* 0x000f220000004200 */
[C---:B------:R-:W-:Y:S02]  /*170a0*/  FMUL.FTZ R88, R2.reuse, R88 ;  /* 0x0000005802587220 */ /* 0x040fe40000410000 */
[C---:B------:R-:W-:Y:S02]  /*170b0*/  FMUL.FTZ R89, R2.reuse, R89 ;  /* 0x0000005902597220 */ /* 0x040fe40000410000 */
        /* <DEDUP_REMOVED lines=8> */
[----:B------:R-:W-:Y:S02]  /*17140*/  FMUL.FTZ R91, R0, R91 ;  /* 0x0000005b005b7220 */ /* 0x000fe40000410000 */
[C---:B--2---:R-:W-:Y:S01]  /*17150*/  HMMA.16816.F32 R20, R108.reuse, R28, R20 ;  /* 0x0000001c6c14723c */ /* 0x044fe20000001814 */
[----:B------:R1:W2:Y:S02]  /*17160*/  MUFU.EX2 R183, R104 ;  /* 0x0000006800b77308 */ /* 0x0002a40000000800 */
[C---:B------:R-:W-:Y:S02]  /*17170*/  FMUL.FTZ R92, R2.reuse, R92 ;  /* 0x0000005c025c7220 */ /* 0x040fe40000410000 */
[C---:B------:R-:W-:Y:S02]  /*17180*/  FMUL.FTZ R93, R2.reuse, R93 ;  /* 0x0000005d025d7220 */ /* 0x040fe40000410000 */
[C---:B------:R-:W-:Y:S01]  /*17190*/  FMUL.FTZ R28, R2.reuse, R132 ;  /* 0x00000084021c7220 */ /* 0x040fe20000410000 */
[C---:B------:R-:W-:Y:S04]  /*171a0*/  HMMA.16816.F32 R24, R108.reuse, R30, R24 ;  /* 0x0000001e6c18723c */ /* 0x040fe80000001818 */
[----:B------:R-:W-:Y:S02]  /*171b0*/  FMUL.FTZ R29, R2, R133 ;  /* 0x00000085021d7220 */ /* 0x000fe40000410000 */
[C---:B------:R-:W-:Y:S02]  /*171c0*/  FMUL.FTZ R94, R0.reuse, R94 ;  /* 0x0000005e005e7220 */ /* 0x040fe40000410000 */
[C---:B------:R-:W-:Y:S04]  /*171d0*/  FMUL.FTZ R30, R0.reuse, R134 ;  /* 0x00000086001e7220 */ /* 0x040fe80000410000 */
[C---:B------:R-:W-:Y:S02]  /*171e0*/  FMUL.FTZ R31, R0.reuse, R135 ;  /* 0x00000087001f7220 */ /* 0x040fe40000410000 */
[----:B------:R-:W-:Y:S01]  /*171f0*/  LDSM.16.MT88.4 R132, [R150+0x2800] ;  /* 0x002800009684783b */ /* 0x000fe20000004200 */
[----:B------:R-:W-:Y:S02]  /*17200*/  FMUL.FTZ R95, R0, R95 ;  /* 0x0000005f005f7220 */ /* 0x000fe40000410000 */
[----:B-1----:R-:W-:Y:S02]  /*17210*/  FFMA.FTZ R104, R167, c[0x0][0x2d0], -R3 ;  /* 0x0000b400a7687a23 */ /* 0x002fe40000010803 */
[C---:B---3--:R-:W-:Y:S02]  /*17220*/  HMMA.16816.F32 R28, R108.reuse, R112, R28 ;  /* 0x000000706c1c723c */ /* 0x048fe4000000181c */
[----:B------:R1:W3:Y:S01]  /*17230*/  MUFU.EX2 R182, R104 ;  /* 0x0000006800b67308 */ /* 0x0002e20000000800 */
[----:B------:R-:W-:Y:S01]  /*17240*/  LDSM.16.MT88.4 R164, [R194+0x3800] ;  /* 0x00380000c2a4783b */ /* 0x000fe20000004200 */
[C---:B------:R-:W-:Y:S02]  /*17250*/  FMUL.FTZ R96, R2.reuse, R96 ;  /* 0x0000006002607220 */ /* 0x040fe40000410000 */
[----:B------:R-:W-:Y:S02]  /*17260*/  FMUL.FTZ R97, R2, R97 ;  /* 0x0000006102617220 */ /* 0x000fe40000410000 */
[C---:B------:R-:W-:Y:S03]  /*17270*/  HMMA.16816.F32 R32, R108.reuse, R114, R32 ;  /* 0x000000726c20723c */ /* 0x040fe60000001820 */
[----:B------:R-:W5:Y:S01]  /*17280*/  LDSM.16.MT88.4 R112, [R194+0x2000] ;  /* 0x00200000c270783b */ /* 0x000f620000004200 */
[C---:B------:R-:W-:Y:S02]  /*17290*/  FMUL.FTZ R98, R0.reuse, R98 ;  /* 0x0000006200627220 */ /* 0x040fe40000410000 */
[----:B------:R-:W-:Y:S02]  /*172a0*/  FMUL.FTZ R99, R0, R99 ;  /* 0x0000006300637220 */ /* 0x000fe40000410000 */
[C---:B----4-:R-:W-:Y:S04]  /*172b0*/  HMMA.16816.F32 R36, R108.reuse, R116, R36 ;  /* 0x000000746c24723c */ /* 0x050fe80000001824 */
[----:B------:R-:W-:Y:S02]  /*172c0*/  FFMA.FTZ R2, R2, R236, R223 ;  /* 0x000000ec02027223 */ /* 0x000fe400000100df */
[----:B------:R-:W-:Y:S02]  /*172d0*/  FFMA.FTZ R0, R0, R237, R189 ;  /* 0x000000ed00007223 */ /* 0x000fe400000100bd */
[C---:B------:R-:W-:Y:S01]  /*172e0*/  HMMA.16816.F32 R40, R108.reuse, R118, R40 ;  /* 0x000000766c28723c */ /* 0x040fe20000001828 */
[----:B------:R-:W4:Y:S03]  /*172f0*/  LDSM.16.MT88.4 R116, [R193+0x2000] ;  /* 0x00200000c174783b */ /* 0x000f260000004200 */
[--C-:B-1----:R-:W-:Y:S02]  /*17300*/  FFMA.FTZ R104, R168, c[0x0][0x2d0], -R105.reuse ;  /* 0x0000b400a8687a23 */ /* 0x102fe40000010869 */
[----:B------:R-:W-:Y:S02]  /*17310*/  FADD.FTZ R2, R222, R2 ;  /* 0x00000002de027221 */ /* 0x000fe40000010000 */
[C---:B------:R-:W-:Y:S01]  /*17320*/  HMMA.16816.F32 R44, R108.reuse, R120, R44 ;  /* 0x000000786c2c723c */ /* 0x040fe2000000182c */
[----:B------:R1:W1:Y:S03]  /*17330*/  MUFU.EX2 R215, R104 ;  /* 0x0000006800d77308 */ /* 0x0002660000000800 */
[----:B------:R-:W-:Y:S02]  /*17340*/  FADD.FTZ R0, R188, R0 ;  /* 0x00000000bc007221 */ /* 0x000fe40000010000 */
[----:B------:R-:W-:Y:S02]  /*17350*/  FADD.FTZ R2, R221, R2 ;  /* 0x00000002dd027221 */ /* 0x000fe40000010000 */
[C---:B------:R-:W-:Y:S01]  /*17360*/  HMMA.16816.F32 R48, R108.reuse, R122, R48 ;  /* 0x0000007a6c30723c */ /* 0x040fe20000001830 */
[----:B------:R-:W3:Y:S03]  /*17370*/  LDSM.16.MT88.4 R120, [R150+0x4000] ;  /* 0x004000009678783b */ /* 0x000ee60000004200 */
[----:B------:R-:W-:Y:S02]  /*17380*/  FADD.FTZ R0, R187, R0 ;  /* 0x00000000bb007221 */ /* 0x000fe40000010000 */
[----:B------:R-:W-:Y:S02]  /*17390*/  FADD.FTZ R2, R220, R2 ;  /* 0x00000002dc027221 */ /* 0x000fe40000010000 */
[----:B------:R-:W-:Y:S01]  /*173a0*/  FADD.FTZ R0, R186, R0 ;  /* 0x00000000ba007221 */ /* 0x000fe20000010000 */
[C---:B-----5:R-:W-:Y:S03]  /*173b0*/  HMMA.16816.F32 R52, R108.reuse, R112, R52 ;  /* 0x000000706c34723c */ /* 0x060fe60000001834 */
[----:B------:R-:W-:Y:S02]  /*173c0*/  FADD.FTZ R2, R219, R2 ;  /* 0x00000002db027221 */ /* 0x000fe40000010000 */
[----:B------:R-:W-:Y:S02]  /*173d0*/  FADD.FTZ R0, R185, R0 ;  /* 0x00000000b9007221 */ /* 0x000fe40000010000 */
[----:B-1----:R-:W-:Y:S01]  /*173e0*/  FFMA.FTZ R104, R169, c[0x0][0x2d0], -R105 ;  /* 0x0000b400a9687a23 */ /* 0x002fe20000010869 */
[C---:B------:R-:W-:Y:S01]  /*173f0*/  HMMA.16816.F32 R56, R108.reuse, R114, R56 ;  /* 0x000000726c38723c */ /* 0x040fe20000001838 */
[----:B------:R-:W1:Y:S02]  /*17400*/  LDSM.16.MT88.4 R112, [R151+0x4000] ;  /* 0x004000009770783b */ /* 0x000e640000004200 */
[----:B------:R5:W5:Y:S01]  /*17410*/  MUFU.EX2 R214, R104 ;  /* 0x0000006800d67308 */ /* 0x000b620000000800 */
[----:B------:R-:W-:Y:S02]  /*17420*/  FADD.FTZ R2, R218, R2 ;  /* 0x00000002da027221 */ /* 0x000fe40000010000 */
[----:B------:R-:W-:Y:S02]  /*17430*/  FADD.FTZ R0, R184, R0 ;  /* 0x00000000b8007221 */ /* 0x000fe40000010000 */
[C---:B----4-:R-:W-:Y:S04]  /*17440*/  HMMA.16816.F32 R60, R108.reuse, R116, R60 ;  /* 0x000000746c3c723c */ /* 0x050fe8000000183c */
[----:B------:R-:W-:Y:S02]  /*17450*/  FADD.FTZ R2, R216, R2 ;  /* 0x00000002d8027221 */ /* 0x000fe40000010000 */
[----:B--2---:R-:W-:Y:S02]  /*17460*/  FADD.FTZ R0, R183, R0 ;  /* 0x00000000b7007221 */ /* 0x004fe40000010000 */
[C---:B------:R-:W-:Y:S01]  /*17470*/  HMMA.16816.F32 R64, R108.reuse, R118, R64 ;  /* 0x000000766c40723c */ /* 0x040fe20000001840 */
[----:B------:R-:W2:Y:S03]  /*17480*/  LDSM.16.MT88.4 R116, [R194+0x4000] ;  /* 0x00400000c274783b */ /* 0x000ea60000004200 */
[----:B------:R-:W-:Y:S02]  /*17490*/  FADD.FTZ R2, R217, R2 ;  /* 0x00000002d9027221 */ /* 0x000fe40000010000 */
[----:B---3--:R-:W-:Y:S02]  /*174a0*/  FADD.FTZ R0, R182, R0 ;  /* 0x00000000b6007221 */ /* 0x008fe40000010000 */
[C---:B------:R-:W-:Y:S04]  /*174b0*/  HMMA.16816.F32 R68, R108.reuse, R120, R68 ;  /* 0x000000786c44723c */ /* 0x040fe80000001844 */
[--C-:B-----5:R-:W-:Y:S02]  /*174c0*/  FFMA.FTZ R104, R170, c[0x0][0x2d0], -R3.reuse ;  /* 0x0000b400aa687a23 */ /* 0x120fe40000010803 */
[----:B------:R-:W-:Y:S02]  /*174d0*/  FADD.FTZ R2, R215, R2 ;  /* 0x00000002d7027221 */ /* 0x000fe40000010000 */
[C---:B------:R-:W-:Y:S01]  /*174e0*/  HMMA.16816.F32 R72, R108.reuse, R122, R72 ;  /* 0x0000007a6c48723c */ /* 0x040fe20000001848 */
[----:B------:R-:W3:Y:S01]  /*174f0*/  LDSM.16.MT88.4 R120, [R193+0x4000] ;  /* 0x00400000c178783b */ /* 0x000ee20000004200 */
[----:B------:R4:W5:Y:S02]  /*17500*/  MUFU.EX2 R177, R104 ;  /* 0x0000006800b17308 */ /* 0x0009640000000800 */
[----:B------:R-:W-:Y:S04]  /*17510*/  FADD.FTZ R2, R214, R2 ;  /* 0x00000002d6027221 */ /* 0x000fe80000010000 */
[C---:B-1----:R-:W-:Y:S08]  /*17520*/  HMMA.16816.F32 R76, R108.reuse, R112, R76 ;  /* 0x000000706c4c723c */ /* 0x042ff0000000184c */
[C---:B------:R-:W-:Y:S01]  /*17530*/  HMMA.16816.F32 R80, R108.reuse, R114, R80 ;  /* 0x000000726c50723c */ /* 0x040fe20000001850 */
[----:B------:R-:W1:Y:S07]  /*17540*/  LDSM.16.MT88.4 R112, [R150+0x800] ;  /* 0x000800009670783b */ /* 0x000e6e0000004200 */
[C---:B--2---:R-:W-:Y:S04]  /*17550*/  HMMA.16816.F32 R84, R108.reuse, R116, R84 ;  /* 0x000000746c54723c */ /* 0x044fe80000001854 */
[----:B----4-:R-:W-:Y:S02]  /*17560*/  FFMA.FTZ R104, R171, c[0x0][0x2d0], -R3 ;  /* 0x0000b400ab687a23 */ /* 0x010fe40000010803 */
[----:B------:R-:W-:Y:S01]  /*17570*/  LDSM.16.MT88.4 R168, [R193+0x3800] ;  /* 0x00380000c1a8783b */ /* 0x000fe20000004200 */
[----:B-----5:R-:W-:Y:S01]  /*17580*/  FADD.FTZ R0, R177, R0 ;  /* 0x00000000b1007221 */ /* 0x020fe20000010000 */
[C---:B------:R-:W-:Y:S01]  /*17590*/  HMMA.16816.F32 R88, R108.reuse, R118, R88 ;  /* 0x000000766c58723c */ /* 0x040fe20000001858 */
[----:B------:R2:W4:Y:S05]  /*175a0*/  MUFU.EX2 R176, R104 ;  /* 0x0000006800b07308 */ /* 0x00052a0000000800 */
[----:B------:R-:W5:Y:S02]  /*175b0*/  LDSM.16.MT88.4 R116, [R194+0x800] ;  /* 0x00080000c274783b */ /* 0x000f640000004200 */
[C---:B---3--:R-:W-:Y:S08]  /*175c0*/  HMMA.16816.F32 R92, R108.reuse, R120, R92 ;  /* 0x000000786c5c723c */ /* 0x048ff0000000185c */
[----:B------:R-:W-:Y:S01]  /*175d0*/  HMMA.16816.F32 R96, R108, R122, R96 ;  /* 0x0000007a6c60723c */ /* 0x000fe20000001860 */
[----:B------:R-:W3:Y:S06]  /*175e0*/  LDSM.16.MT88.4 R120, [R194+0x2800] ;  /* 0x00280000c278783b */ /* 0x000eec0000004200 */
[----:B------:R-:W-:Y:S02]  /*175f0*/  F2FP.PACK_AB R108, R218, R219 ;  /* 0x000000dbda6c723e */ /* 0x000fe400000000ff */
[----:B------:R-:W-:Y:S03]  /*17600*/  F2FP.PACK_AB R109, R184, R185 ;  /* 0x000000b9b86d723e */ /* 0x000fe600000000ff */
[----:B------:R-:W-:Y:S01]  /*17610*/  F2FP.PACK_AB R110, R217, R216 ;  /* 0x000000d8d96e723e */ /* 0x000fe200000000ff */
[--C-:B--2---:R-:W-:Y:S01]  /*17620*/  FFMA.FTZ R104, R172, c[0x0][0x2d0], -R105.reuse ;  /* 0x0000b400ac687a23 */ /* 0x104fe20000010869 */
[----:B------:R-:W-:Y:S01]  /*17630*/  F2FP.PACK_AB R111, R182, R183 ;  /* 0x000000b7b66f723e */ /* 0x000fe200000000ff */
[----:B----4-:R-:W-:Y:S02]  /*17640*/  FADD.FTZ R0, R176, R0 ;  /* 0x00000000b0007221 */ /* 0x010fe40000010000 */
[----:B------:R2:W4:Y:S04]  /*17650*/  MUFU.EX2 R191, R104 ;  /* 0x0000006800bf7308 */ /* 0x0005280000000800 */
[C---:B-1----:R-:W-:Y:S08]  /*17660*/  HMMA.16816.F32 R4, R108.reuse, R112, R4 ;  /* 0x000000706c04723c */ /* 0x042ff00000001804 */
[C---:B------:R-:W-:Y:S01]  /*17670*/  HMMA.16816.F32 R8, R108.reuse, R114, R8 ;  /* 0x000000726c08723c */ /* 0x040fe20000001808 */
[----:B------:R-:W1:Y:S07]  /*17680*/  LDSM.16.MT88.4 R112, [R193+0x2800] ;  /* 0x00280000c170783b */ /* 0x000e6e0000004200 */
[C---:B------:R-:W-:Y:S04]  /*17690*/  HMMA.16816.F32 R12, R108.reuse, R124, R12 ;  /* 0x0000007c6c0c723c */ /* 0x040fe8000000180c */
[----:B--2---:R-:W-:Y:S02]  /*176a0*/  FFMA.FTZ R104, R173, c[0x0][0x2d0], -R105 ;  /* 0x0000b400ad687a23 */ /* 0x004fe40000010869 */
[----:B----4-:R-:W-:Y:S02]  /*176b0*/  FADD.FTZ R2, R191, R2 ;  /* 0x00000002bf027221 */ /* 0x010fe40000010000 */
[C---:B------:R-:W-:Y:S01]  /*176c0*/  HMMA.16816.F32 R16, R108.reuse, R126, R16 ;  /* 0x0000007e6c10723c */ /* 0x040fe20000001810 */
[----:B------:R-:W-:Y:S01]  /*176d0*/  LDSM.16.MT88.4 R124, [R151+0x4800] ;  /* 0x00480000977c783b */ /* 0x000fe20000004200 */
[----:B------:R2:W4:Y:S06]  /*176e0*/  MUFU.EX2 R190, R104 ;  /* 0x0000006800be7308 */ /* 0x00052c0000000800 */
[C---:B-----5:R-:W-:Y:S08]  /*176f0*/  HMMA.16816.F32 R20, R108.reuse, R116, R20 ;  /* 0x000000746c14723c */ /* 0x060ff00000001814 */
[C---:B------:R-:W-:Y:S01]  /*17700*/  HMMA.16816.F32 R24, R108.reuse, R118, R24 ;  /* 0x000000766c18723c */ /* 0x040fe20000001818 */
[----:B------:R-:W5:Y:S07]  /*17710*/  LDSM.16.MT88.4 R116, [R150+0x4800] ;  /* 0x004800009674783b */ /* 0x000f6e0000004200 */
[C---:B------:R-:W-:Y:S04]  /*17720*/  HMMA.16816.F32 R28, R108.reuse, R128, R28 ;  /* 0x000000806c1c723c */ /* 0x040fe8000000181c */
[--C-:B--2---:R-:W-:Y:S02]  /*17730*/  FFMA.FTZ R104, R174, c[0x0][0x2d0], -R3.reuse ;  /* 0x0000b400ae687a23 */ /* 0x104fe40000010803 */
[----:B----4-:R-:W-:Y:S02]  /*17740*/  FADD.FTZ R2, R190, R2 ;  /* 0x00000002be027221 */ /* 0x010fe40000010000 */
[C---:B------:R-:W-:Y:S01]  /*17750*/  HMMA.16816.F32 R32, R108.reuse, R130, R32 ;  /* 0x000000826c20723c */ /* 0x040fe20000001820 */
[----:B------:R-:W-:Y:S01]  /*17760*/  LDSM.16.MT88.4 R128, [R151+0x1000] ;  /* 0x001000009780783b */ /* 0x000fe20000004200 */
[----:B------:R2:W4:Y:S06]  /*17770*/  MUFU.EX2 R175, R104 ;  /* 0x0000006800af7308 */ /* 0x00052c0000000800 */
[C---:B------:R-:W-:Y:S08]  /*17780*/  HMMA.16816.F32 R36, R108.reuse, R132, R36 ;  /* 0x000000846c24723c */ /* 0x040ff00000001824 */
[C---:B------:R-:W-:Y:S01]  /*17790*/  HMMA.16816.F32 R40, R108.reuse, R134, R40 ;  /* 0x000000866c28723c */ /* 0x040fe20000001828 */
[----:B------:R-:W-:Y:S07]  /*177a0*/  LDSM.16.MT88.4 R132, [R193+0x1000] ;  /* 0x00100000c184783b */ /* 0x000fee0000004200 */
[C---:B------:R-:W-:Y:S04]  /*177b0*/  HMMA.16816.F32 R44, R108.reuse, R136, R44 ;  /* 0x000000886c2c723c */ /* 0x040fe8000000182c */
[----:B--2---:R-:W-:Y:S02]  /*177c0*/  FFMA.FTZ R104, R178, c[0x0][0x2d0], -R3 ;  /* 0x0000b400b2687a23 */ /* 0x004fe40000010803 */
[----:B----4-:R-:W-:Y:S02]  /*177d0*/  FADD.FTZ R0, R175, R0 ;  /* 0x00000000af007221 */ /* 0x010fe40000010000 */
[C---:B------:R-:W-:Y:S01]  /*177e0*/  HMMA.16816.F32 R48, R108.reuse, R138, R48 ;  /* 0x0000008a6c30723c */ /* 0x040fe20000001830 */
[----:B------:R-:W-:Y:S01]  /*177f0*/  LDSM.16.MT88.4 R136, [R150+0x3000] ;  /* 0x003000009688783b */ /* 0x000fe20000004200 */
[----:B------:R2:W4:Y:S06]  /*17800*/  MUFU.EX2 R174, R104 ;  /* 0x0000006800ae7308 */ /* 0x00052c0000000800 */
[C---:B---3--:R-:W-:Y:S08]  /*17810*/  HMMA.16816.F32 R52, R108.reuse, R120, R52 ;  /* 0x000000786c34723c */ /* 0x048ff00000001834 */
[C---:B------:R-:W-:Y:S01]  /*17820*/  HMMA.16816.F32 R56, R108.reuse, R122, R56 ;  /* 0x0000007a6c38723c */ /* 0x040fe20000001838 */
[----:B------:R-:W3:Y:S07]  /*17830*/  LDSM.16.MT88.4 R120, [R194+0x4800] ;  /* 0x00480000c278783b */ /* 0x000eee0000004200 */
[C---:B-1----:R-:W-:Y:S04]  /*17840*/  HMMA.16816.F32 R60, R108.reuse, R112, R60 ;  /* 0x000000706c3c723c */ /* 0x042fe8000000183c */
[--C-:B--2---:R-:W-:Y:S04]  /*17850*/  FFMA.FTZ R104, R179, c[0x0][0x2d0], -R105.reuse ;  /* 0x0000b400b3687a23 */ /* 0x104fe80000010869 */
[C---:B------:R-:W-:Y:S01]  /*17860*/  HMMA.16816.F32 R64, R108.reuse, R114, R64 ;  /* 0x000000726c40723c */ /* 0x040fe20000001840 */
[----:B------:R-:W1:Y:S01]  /*17870*/  LDSM.16.MT88.4 R112, [R193+0x4800] ;  /* 0x00480000c170783b */ /* 0x000e620000004200 */
[----:B------:R2:W-:Y:S06]  /*17880*/  MUFU.EX2 R181, R104 ;  /* 0x0000006800b57308 */ /* 0x0005ec0000000800 */
[C---:B-----5:R-:W-:Y:S08]  /*17890*/  HMMA.16816.F32 R68, R108.reuse, R116, R68 ;  /* 0x000000746c44723c */ /* 0x060ff00000001844 */
[C---:B------:R-:W-:Y:S01]  /*178a0*/  HMMA.16816.F32 R72, R108.reuse, R118, R72 ;  /* 0x000000766c48723c */ /* 0x040fe20000001848 */
[----:B------:R-:W5:Y:S07]  /*178b0*/  LDSM.16.MT88.4 R116, [R150+0x1000] ;  /* 0x001000009674783b */ /* 0x000f6e0000004200 */
[C---:B------:R-:W-:Y:S04]  /*178c0*/  HMMA.16816.F32 R76, R108.reuse, R124, R76 ;  /* 0x0000007c6c4c723c */ /* 0x040fe8000000184c */
[----:B--2---:R-:W-:Y:S04]  /*178d0*/  FFMA.FTZ R104, R180, c[0x0][0x2d0], -R105 ;  /* 0x0000b400b4687a23 */ /* 0x004fe80000010869 */
[C---:B------:R-:W-:Y:S01]  /*178e0*/  HMMA.16816.F32 R80, R108.reuse, R126, R80 ;  /* 0x0000007e6c50723c */ /* 0x040fe20000001850 */
[----:B------:R-:W2:Y:S01]  /*178f0*/  LDSM.16.MT88.4 R124, [R194+0x1000] ;  /* 0x00100000c27c783b */ /* 0x000ea20000004200 */
[----:B------:R4:W2:Y:S06]  /*17900*/  MUFU.EX2 R180, R104 ;  /* 0x0000006800b47308 */ /* 0x0008ac0000000800 */
[C---:B---3--:R-:W-:Y:S08]  /*17910*/  HMMA.16816.F32 R84, R108.reuse, R120, R84 ;  /* 0x000000786c54723c */ /* 0x048ff00000001854 */
[C---:B------:R-:W-:Y:S01]  /*17920*/  HMMA.16816.F32 R88, R108.reuse, R122, R88 ;  /* 0x0000007a6c58723c */ /* 0x040fe20000001858 */
[----:B------:R-:W3:Y:S07]  /*17930*/  LDSM.16.MT88.4 R120, [R194+0x3000] ;  /* 0x00300000c278783b */ /* 0x000eee0000004200 */
[C---:B-1----:R-:W-:Y:S04]  /*17940*/  HMMA.16816.F32 R92, R108.reuse, R112, R92 ;  /* 0x000000706c5c723c */ /* 0x042fe8000000185c */
[--C-:B----4-:R-:W-:Y:S04]  /*17950*/  FFMA.FTZ R104, R224, c[0x0][0x2d0], -R3.reuse ;  /* 0x0000b400e0687a23 */ /* 0x110fe80000010803 */
[----:B------:R-:W-:Y:S01]  /*17960*/  HMMA.16816.F32 R96, R108, R114, R96 ;  /* 0x000000726c60723c */ /* 0x000fe20000001860 */
[----:B------:R-:W1:Y:S01]  /*17970*/  LDSM.16.MT88.4 R112, [R193+0x3000] ;  /* 0x00300000c170783b */ /* 0x000e620000004200 */
[----:B------:R4:W-:Y:S05]  /*17980*/  MUFU.EX2 R173, R104 ;  /* 0x0000006800ad7308 */ /* 0x0009ea0000000800 */
[----:B------:R-:W-:Y:S02]  /*17990*/  F2FP.PACK_AB R108, R214, R215 ;  /* 0x000000d7d66c723e */ /* 0x000fe400000000ff */
[----:B------:R-:W-:Y:S03]  /*179a0*/  F2FP.PACK_AB R109, R176, R177 ;  /* 0x000000b1b06d723e */ /* 0x000fe600000000ff */
[----:B------:R-:W-:Y:S02]  /*179b0*/  F2FP.PACK_AB R110, R190, R191 ;  /* 0x000000bfbe6e723e */ /* 0x000fe400000000ff */
[----:B------:R-:W-:Y:S07]  /*179c0*/  F2FP.PACK_AB R111, R174, R175 ;  /* 0x000000afae6f723e */ /* 0x000fee00000000ff */
[C---:B-----5:R-:W-:Y:S03]  /*179d0*/  HMMA.16816.F32 R4, R108.reuse, R116, R4 ;  /* 0x000000746c04723c */ /* 0x060fe60000001804 */
[----:B----4-:R-:W-:Y:S05]  /*179e0*/  FFMA.FTZ R104, R225, c[0x0][0x2d0], -R3 ;  /* 0x0000b400e1687a23 */ /* 0x010fea0000010803 */
[C---:B------:R-:W-:Y:S01]  /*179f0*/  HMMA.16816.F32 R8, R108.reuse, R118, R8 ;  /* 0x000000766c08723c */ /* 0x040fe20000001808 */
[----:B------:R-:W4:Y:S01]  /*17a00*/  LDSM.16.MT88.4 R116, [R150+0x5000] ;  /* 0x005000009674783b */ /* 0x000f220000004200 */
[----:B------:R5:W1:Y:S06]  /*17a10*/  MUFU.EX2 R172, R104 ;  /* 0x0000006800ac7308 */ /* 0x000a6c0000000800 */
[C---:B------:R-:W-:Y:S08]  /*17a20*/  HMMA.16816.F32 R12, R108.reuse, R128, R12 ;  /* 0x000000806c0c723c */ /* 0x040ff0000000180c */
[C---:B------:R-:W-:Y:S01]  /*17a30*/  HMMA.16816.F32 R16, R108.reuse, R130, R16 ;  /* 0x000000826c10723c */ /* 0x040fe20000001810 */
[----:B------:R-:W-:Y:S07]  /*17a40*/  LDSM.16.MT88.4 R128, [R194+0x1800] ;  /* 0x00180000c280783b */ /* 0x000fee0000004200 */
[C---:B--2---:R-:W-:Y:S04]  /*17a50*/  HMMA.16816.F32 R20, R108.reuse, R124, R20 ;  /* 0x0000007c6c14723c */ /* 0x044fe80000001814 */
[--C-:B-----5:R-:W-:Y:S04]  /*17a60*/  FFMA.FTZ R104, R229, c[0x0][0x2d0], -R105.reuse ;  /* 0x0000b400e5687a23 */ /* 0x120fe80000010869 */
[C---:B------:R-:W-:Y:S01]  /*17a70*/  HMMA.16816.F32 R24, R108.reuse, R126, R24 ;  /* 0x0000007e6c18723c */ /* 0x040fe20000001818 */
[----:B------:R-:W2:Y:S01]  /*17a80*/  LDSM.16.MT88.4 R124, [R151+0x5000] ;  /* 0x00500000977c783b */ /* 0x000ea20000004200 */
[----:B------:R5:W-:Y:S06]  /*17a90*/  MUFU.EX2 R179, R104 ;  /* 0x0000006800b37308 */ /* 0x000bec0000000800 */
[C---:B------:R-:W-:Y:S08]  /*17aa0*/  HMMA.16816.F32 R28, R108.reuse, R132, R28 ;  /* 0x000000846c1c723c */ /* 0x040ff0000000181c */
[C---:B------:R-:W-:Y:S08]  /*17ab0*/  HMMA.16816.F32 R32, R108.reuse, R134, R32 ;  /* 0x000000866c20723c */ /* 0x040ff00000001820 */
[C---:B------:R-:W-:Y:S04]  /*17ac0*/  HMMA.16816.F32 R36, R108.reuse, R136, R36 ;  /* 0x000000886c24723c */ /* 0x040fe80000001824 */
[----:B-----5:R-:W-:Y:S04]  /*17ad0*/  FFMA.FTZ R104, R228, c[0x0][0x2d0], -R105 ;  /* 0x0000b400e4687a23 */ /* 0x020fe80000010869 */
[C---:B------:R-:W-:Y:S01]  /*17ae0*/  HMMA.16816.F32 R40, R108.reuse, R138, R40 ;  /* 0x0000008a6c28723c */ /* 0x040fe20000001828 */
[----:B------:R-:W-:Y:S01]  /*17af0*/  LDSM.16.MT88.4 R136, [R193+0x1800] ;  /* 0x00180000c188783b */ /* 0x000fe20000004200 */
[----:B------:R-:W5:Y:S06]  /*17b00*/  MUFU.EX2 R178, R104 ;  /* 0x0000006800b27308 */ /* 0x000f6c0000000800 */
[C---:B------:R-:W-:Y:S07]  /*17b10*/  HMMA.16816.F32 R44, R108.reuse, R152, R44 ;  /* 0x000000986c2c723c */ /* 0x040fee000000182c */
[----:B------:R-:W-:Y:S01]  /*17b20*/  F2FP.PACK_AB R152, R180, R181 ;  /* 0x000000b5b498723e */ /* 0x000fe200000000ff */
[C---:B------:R-:W-:Y:S04]  /*17b30*/  HMMA.16816.F32 R48, R108.reuse, R154, R48 ;  /* 0x0000009a6c30723c */ /* 0x040fe80000001830 */
[----:B-1----:R-:W-:Y:S04]  /*17b40*/  F2FP.PACK_AB R153, R172, R173 ;  /* 0x000000adac99723e */ /* 0x002fe800000000ff */
[C---:B---3--:R-:W-:Y:S04]  /*17b50*/  HMMA.16816.F32 R52, R108.reuse, R120, R52 ;  /* 0x000000786c34723c */ /* 0x048fe80000001834 */
[----:B-----5:R-:W-:Y:S01]  /*17b60*/  F2FP.PACK_AB R154, R178, R179 ;  /* 0x000000b3b29a723e */ /* 0x020fe200000000ff */
[--C-:B------:R-:W-:Y:S02]  /*17b70*/  FFMA.FTZ R104, R140, c[0x0][0x2d0], -R3.reuse ;  /* 0x0000b4008c687a23 */ /* 0x100fe40000010803 */
[----:B------:R-:W-:Y:S01]  /*17b80*/  FFMA.FTZ R3, R141, c[0x0][0x2d0], -R3 ;  /* 0x0000b4008d037a23 */ /* 0x000fe20000010803 */
[C---:B------:R-:W-:Y:S01]  /*17b90*/  HMMA.16816.F32 R56, R108.reuse, R122, R56 ;  /* 0x0000007a6c38723c */ /* 0x040fe20000001838 */
[----:B------:R-:W1:Y:S01]  /*17ba0*/  LDSM.16.MT88.4 R120, [R194+0x5000] ;  /* 0x00500000c278783b */ /* 0x000e620000004200 */
[----:B------:R-:W-:Y:S06]  /*17bb0*/  MUFU.EX2 R105, R104 ;  /* 0x0000006800697308 */ /* 0x000fec0000000800 */
[C---:B------:R-:W-:Y:S04]  /*17bc0*/  HMMA.16816.F32 R60, R108.reuse, R112, R60 ;  /* 0x000000706c3c723c */ /* 0x040fe8000000183c */
[----:B------:R-:W3:Y:S04]  /*17bd0*/  MUFU.EX2 R104, R3 ;  /* 0x0000000300687308 */ /* 0x000ee80000000800 */
[C---:B------:R-:W-:Y:S01]  /*17be0*/  HMMA.16816.F32 R64, R108.reuse, R114, R64 ;  /* 0x000000726c40723c */ /* 0x040fe20000001840 */
[----:B------:R-:W5:Y:S07]  /*17bf0*/  LDSM.16.MT88.4 R112, [R193+0x5000] ;  /* 0x00500000c170783b */ /* 0x000f6e0000004200 */
[C---:B----4-:R-:W-:Y:S08]  /*17c00*/  HMMA.16816.F32 R68, R108.reuse, R116, R68 ;  /* 0x000000746c44723c */ /* 0x050ff00000001844 */
[C---:B------:R-:W-:Y:S01]  /*17c10*/  HMMA.16816.F32 R72, R108.reuse, R118, R72 ;  /* 0x000000766c48723c */ /* 0x040fe20000001848 */
[----:B------:R-:W4:Y:S03]  /*17c20*/  LDSM.16.MT88.4 R116, [R150+0x1800] ;  /* 0x001800009674783b */ /* 0x000f260000004200 */
[----:B---3--:R-:W-:Y:S01]  /*17c30*/  F2FP.PACK_AB R155, R104, R105 ;  /* 0x00000069689b723e */ /* 0x008fe200000000ff */
[----:B------:R-:W-:Y:S02]  /*17c40*/  FADD.FTZ R3, R174, R0 ;  /* 0x00000000ae037221 */ /* 0x000fe40000010000 */
[----:B------:R-:W-:Y:S01]  /*17c50*/  FADD.FTZ R0, R181, R2 ;  /* 0x00000002b5007221 */ /* 0x000fe20000010000 */
[C---:B--2---:R-:W-:Y:S04]  /*17c60*/  HMMA.16816.F32 R76, R108.reuse, R124, R76 ;  /* 0x0000007c6c4c723c */ /* 0x044fe8000000184c */
[----:B------:R-:W-:Y:S02]  /*17c70*/  FADD.FTZ R3, R173, R3 ;  /* 0x00000003ad037221 */ /* 0x000fe40000010000 */
[----:B------:R-:W-:Y:S02]  /*17c80*/  FADD.FTZ R0, R180, R0 ;  /* 0x00000000b4007221 */ /* 0x000fe40000010000 */
[C---:B------:R-:W-:Y:S01]  /*17c90*/  HMMA.16816.F32 R80, R108.reuse, R126, R80 ;  /* 0x0000007e6c50723c */ /* 0x040fe20000001850 */
[----:B------:R-:W2:Y:S03]  /*17ca0*/  LDSM.16.MT88.4 R124, [R151+0x1800] ;  /* 0x00180000977c783b */ /* 0x000ea60000004200 */
[----:B------:R-:W-:Y:S02]  /*17cb0*/  FADD.FTZ R3, R172, R3 ;  /* 0x00000003ac037221 */ /* 0x000fe40000010000 */
[----:B------:R-:W-:Y:S02]  /*17cc0*/  FADD.FTZ R2, R179, R0 ;  /* 0x00000000b3027221 */ /* 0x000fe40000010000 */
[C---:B-1----:R-:W-:Y:S04]  /*17cd0*/  HMMA.16816.F32 R84, R108.reuse, R120, R84 ;  /* 0x000000786c54723c */ /* 0x042fe80000001854 */
[----:B------:R-:W-:Y:S01]  /*17ce0*/  FADD.FTZ R0, R105, R3 ;  /* 0x0000000369007221 */ /* 0x000fe20000010000 */
[----:B------:R-:W-:Y:S01]  /*17cf0*/  MOV R105, R100 ;  /* 0x0000006400697202 */ /* 0x000fe20000000f00 */
[----:B------:R-:W-:Y:S02]  /*17d00*/  FADD.FTZ R236, R178, R2 ;  /* 0x00000002b2ec7221 */ /* 0x000fe40000010000 */
[C---:B------:R-:W-:Y:S04]  /*17d10*/  HMMA.16816.F32 R88, R108.reuse, R122, R88 ;  /* 0x0000007a6c58723c */ /* 0x040fe80000001858 */
[----:B------:R-:W-:Y:S01]  /*17d20*/  FADD.FTZ R237, R104, R0 ;  /* 0x0000000068ed7221 */ /* 0x000fe20000010000 */
[----:B------:R-:W-:Y:S03]  /*17d30*/  MOV R104, R101 ;  /* 0x0000006500687202 */ /* 0x000fe60000000f00 */
[C---:B-----5:R-:W-:Y:S08]  /*17d40*/  HMMA.16816.F32 R92, R108.reuse, R112, R92 ;  /* 0x000000706c5c723c */ /* 0x060ff0000000185c */
[----:B------:R-:W-:Y:S08]  /*17d50*/  HMMA.16816.F32 R96, R108, R114, R96 ;  /* 0x000000726c60723c */ /* 0x000ff00000001860 */
[C---:B----4-:R-:W-:Y:S01]  /*17d60*/  HMMA.16816.F32 R108, R152.reuse, R116, R4 ;  /* 0x00000074986c723c */ /* 0x050fe20000001804 */
        /* <DEDUP_REMOVED lines=21> */
[C---:B---3--:R-:W-:Y:S08]  /*17ec0*/  HMMA.16816.F32 R76, R152.reuse, R8, R76 ;  /* 0x00000008984c723c */ /* 0x048ff0000000184c */
[C---:B------:R-:W-:Y:S08]  /*17ed0*/  HMMA.16816.F32 R80, R152.reuse, R10, R80 ;  /* 0x0000000a9850723c */ /* 0x040ff00000001850 */
[C---:B--2---:R-:W-:Y:S08]  /*17ee0*/  HMMA.16816.F32 R84, R152.reuse, R12, R84 ;  /* 0x0000000c9854723c */ /* 0x044ff00000001854 */
[C---:B------:R-:W-:Y:S08]  /*17ef0*/  HMMA.16816.F32 R88, R152.reuse, R14, R88 ;  /* 0x0000000e9858723c */ /* 0x040ff00000001858 */
[C---:B-1----:R-:W-:Y:S08]  /*17f00*/  HMMA.16816.F32 R92, R152.reuse, R4, R92 ;  /* 0x00000004985c723c */ /* 0x042ff0000000185c */
[----:B------:R-:W-:Y:S01]  /*17f10*/  HMMA.16816.F32 R96, R152, R6, R96 ;  /* 0x000000069860723c */ /* 0x000fe20000001860 */
[----:B------:R-:W-:-:S07]  /*17f20*/  @P0 BRA `(.L_x_1109) ;  /* 0xffffd29000000947 */ /* 0x000fce000383ffff */
.L_x_1108:
[----:B------:R-:W-:Y:S07]  /*17f30*/  @!UPT UIADD3 URZ, URZ, URZ, URZ ;  /* 0x0000003f3f3ff290 */ /* 0x000fee000fffe03f */
[----:B------:R-:W-:Y:S02]  /*17f40*/  MOV R7, 0x1f ;  /* 0x0000001f00077802 */ /* 0x000fe40000000f00 */
[----:B------:R-:W-:Y:S01]  /*17f50*/  MOV R6, 0xffffffff ;  /* 0xffffffff00067802 */ /* 0x000fe20000000f00 */
[----:B------:R-:W-:Y:S06]  /*17f60*/  BRA.DIV ~URZ, `(.L_x_1110) ;  /* 0x000054c27f007947 */ /* 0x000fec000b800000 */
[----:B------:R1:W2:Y:S02]  /*17f70*/  SHFL.BFLY PT, R0, R236, 0x2, 0x1f ;  /* 0x0c401f00ec007f89 */ /* 0x0002a400000e0000 */
.L_x_1183:
[----:B--2---:R-:W-:Y:S01]  /*17f80*/  FADD.FTZ R0, R0, R236 ;  /* 0x000000ec00007221 */ /* 0x004fe20000010000 */
[----:B------:R-:W-:Y:S05]  /*17f90*/  BRA.DIV ~URZ, `(.L_x_1111) ;  /* 0x000054f27f007947 */ /* 0x000fea000b800000 */
[----:B------:R-:W2:Y:S04]  /*17fa0*/  SHFL.BFLY PT, R2, R237, 0x2, 0x1f ;  /* 0x0c401f00ed027f89 */ /* 0x000ea800000e0000 */
[----:B------:R-:W3:Y:S01]  /*17fb0*/  SHFL.BFLY PT, R5, R0, 0x1, 0x1f ;  /* 0x0c201f0000057f89 */ /* 0x000ee200000e0000 */
[----:B--2---:R-:W-:-:S02]  /*17fc0*/  FADD.FTZ R4, R2, R237 ;  /* 0x000000ed02047221 */ /* 0x004fc40000010000 */
[----:B---3--:R-:W-:-:S03]  /*17fd0*/  FADD.FTZ R0, R0, R5 ;  /* 0x0000000500007221 */ /* 0x008fc60000010000 */
[----:B------:R2:W3:Y:S04]  /*17fe0*/  SHFL.BFLY PT, R3, R4, 0x1, 0x1f ;  /* 0x0c201f0004037f89 */ /* 0x0004e800000e0000 */
.L_x_1184:
        /* <DEDUP_REMOVED lines=69> */
[----:B------:R-:W-:Y:S01]  /*18440*/  FMUL.FTZ R93, R0, R123 ;  /* 0x0000007b005d7220 */ /* 0x000fe20000410000 */
[----:B---3--:R-:W-:Y:S01]  /*18450*/  @P0 MOV R3, 0x3f317218 ;  /* 0x3f31721800030802 */ /* 0x008fe20000000f00 */
[----:B-----5:R-:W-:Y:S02]  /*18460*/  @P0 FMUL.FTZ R2, R2, 0.69314718246459960938 ;  /* 0x3f31721802020820 */ /* 0x020fe40000410000 */
        /* <DEDUP_REMOVED lines=45> */
.L_x_1047:
        /* <DEDUP_REMOVED lines=17> */
.L_x_1113:
[----:B------:R-:W-:Y:S05]  /*18850*/  BSYNC B0 ;  /* 0x0000000000007941 */ /* 0x000fea0003800000 */
.L_x_1112:
[----:B------:R-:W-:Y:S01]  /*18860*/  PRMT R0, R0, 0x9910, RZ ;  /* 0x0000991000007816 */ /* 0x000fe200000000ff */
[----:B------:R-:W-:Y:S01]  /*18870*/  BSSY B1, `(.L_x_1114) ;  /* 0x0000347000017945 */ /* 0x000fe20003800000 */
[----:B------:R-:W-:Y:S01]  /*18880*/  IMAD.MOV.U32 R86, RZ, RZ, R248 ;  /* 0x000000ffff567224 */ /* 0x000fe200078e00f8 */
[----:B------:R-:W-:Y:S02]  /*18890*/  IADD3 R4, R242, 0x40, RZ ;  /* 0x00000040f2047810 */ /* 0x000fe40007ffe0ff */
[----:B------:R-:W-:Y:S02]  /*188a0*/  ISETP.NE.AND P0, PT, R0, RZ, PT ;  /* 0x000000ff0000720c */ /* 0x000fe40003f05270 */
[----:B------:R-:W-:-:S11]  /*188b0*/  IADD3 R0, R242, 0x80, RZ ;  /* 0x00000080f2007810 */ /* 0x000fd60007ffe0ff */
[----:B------:R-:W-:Y:S05]  /*188c0*/  @!P0 BRA `(.L_x_1115) ;  /* 0x0000277000008947 */ /* 0x000fea0003800000 */
[----:B------:R-:W2:Y:S04]  /*188d0*/  LDL R6, [R1+0x14] ;  /* 0x0000140001067983 */ /* 0x000ea80000100800 */
[----:B------:R-:W3:Y:S04]  /*188e0*/  LDL R15, [R1+0x24] ;  /* 0x00002400010f7983 */ /* 0x000ee80000100800 */
[----:B------:R-:W4:Y:S01]  /*188f0*/  LDL R14, [R1+0x2c] ;  /* 0x00002c00010e7983 */ /* 0x000f220000100800 */
[----:B------:R-:W-:-:S03]  /*18900*/  SHF.R.S32.HI R2, RZ, 0x1f, R7 ;  /* 0x0000001fff027819 */ /* 0x000fc60000011407 */
[----:B------:R-:W3:Y:S04]  /*18910*/  LDL R12, [R1+0x28] ;  /* 0x00002800010c7983 */ /* 0x000ee80000100800 */
[----:B------:R-:W3:Y:S01]  /*18920*/  LDL R10, [R1+0x3c] ;  /* 0x00003c00010a7983 */ /* 0x000ee20000100800 */
[----:B------:R-:W-:Y:S02]  /*18930*/  SHF.R.S32.HI R5, RZ, 0x1f, R7 ;  /* 0x0000001fff057819 */ /* 0x000fe40000011407 */
[-C--:B------:R-:W-:Y:S01]  /*18940*/  LEA.HI R2, R2, R7.reuse, RZ, 0x5 ;  /* 0x0000000702027211 */ /* 0x080fe200078f28ff */
[----:B------:R-:W3:Y:S04]  /*18950*/  LDL R9, [R1+0x34] ;  /* 0x0000340001097983 */ /* 0x000ee80000100800 */
[----:B------:R-:W3:Y:S04]  /*18960*/  LDL R8, [R1+0x38] ;  /* 0x0000380001087983 */ /* 0x000ee80000100800 */
[----:B------:R-:W4:Y:S04]  /*18970*/  LDL R13, [R1+0x30] ;  /* 0x00003000010d7983 */ /* 0x000f280000100800 */
[----:B------:R-:W4:Y:S01]  /*18980*/  LDL R11, [R1] ;  /* 0x00000000010b7983 */ /* 0x000f220000100800 */
[----:B------:R-:W-:Y:S01]  /*18990*/  LEA.HI R5, R5, R7, RZ, 0x2 ;  /* 0x0000000705057211 */ /* 0x000fe200078f10ff */
[----:B------:R-:W-:Y:S01]  /*189a0*/  WARPSYNC 0xffffffff ;  /* 0xffffffff00007948 */ /* 0x000fe20003800000 */
[----:B------:R-:W-:-:S02]  /*189b0*/  SHF.R.S32.HI R2, RZ, 0x5, R2 ;  /* 0x00000005ff027819 */ /* 0x000fc40000011402 */
[----:B------:R-:W-:-:S03]  /*189c0*/  LOP3.LUT R5, R5, 0xfffffffc, RZ, 0xc0, !PT ;  /* 0xfffffffc05057812 */ /* 0x000fc600078ec0ff */
[----:B------:R-:W-:Y:S02]  /*189d0*/  IMAD.SHL.U32 R2, R2, 0x400, RZ ;  /* 0x0000040002027824 */ /* 0x000fe400078e00ff */
[----:B------:R-:W-:-:S04]  /*189e0*/  IMAD.IADD R5, R7, 0x1, -R5 ;  /* 0x0000000107057824 */ /* 0x000fc800078e0a05 */
        /* <DEDUP_REMOVED lines=8> */
[----:B--2---:R-:W-:-:S04]  /*18a70*/  SHF.R.U32.HI R3, RZ, 0x3, R6 ;  /* 0x00000003ff037819 */ /* 0x004fc80000011606 */
[----:B------:R-:W-:-:S05]  /*18a80*/  LOP3.LUT R3, R3, R6, RZ, 0xfc, !PT ;  /* 0x0000000603037212 */ /* 0x000fca00078efcff */
[----:B------:R-:W-:Y:S01]  /*18a90*/  IMAD.IADD R2, R2, 0x1, R3 ;  /* 0x0000000102027824 */ /* 0x000fe200078e0203 */
[----:B------:R-:W-:-:S04]  /*18aa0*/  F2FP.PACK_AB R3, R161, R160 ;  /* 0x000000a0a103723e */ /* 0x000fc800000000ff */
[----:B------:R-:W-:Y:S02]  /*18ab0*/  LEA R2, R2, 0x80, 0x1 ;  /* 0x0000008002027811 */ /* 0x000fe400078e08ff */
[----:B------:R-:W-:-:S03]  /*18ac0*/  F2FP.PACK_AB R6, R33, R32 ;  /* 0x000000202106723e */ /* 0x000fc600000000ff */
        /* <DEDUP_REMOVED lines=110> */
.L_x_1116:
[----:B--2---:R-:W2:Y:S04]  /*191b0*/  LDL R5, [R1+0x10] ;  /* 0x0000100001057983 */ /* 0x004ea80000100800 */
[----:B------:R-:W3:Y:S04]  /*191c0*/  LDL R24, [R1+0xc] ;  /* 0x00000c0001187983 */ /* 0x000ee80000100800 */
[----:B------:R-:W4:Y:S04]  /*191d0*/  LDL R15, [R1+0x20] ;  /* 0x00002000010f7983 */ /* 0x000f280000100800 */
[----:B------:R-:W4:Y:S01]  /*191e0*/  LDL R25, [R1+0x4c] ;  /* 0x00004c0001197983 */ /* 0x000f220000100800 */
[----:B------:R-:W-:Y:S01]  /*191f0*/  IMAD.MOV.U32 R12, RZ, RZ, 0x368 ;  /* 0x00000368ff0c7424 */ /* 0x000fe200078e00ff */
[----:B------:R-:W-:-:S04]  /*19200*/  ISETP.GT.AND P2, PT, R2, 0x1, PT ;  /* 0x000000010200780c */ /* 0x000fc80003f44270 */
[----:B------:R-:W-:-:S04]  /*19210*/  SEL R12, R12, 0x328, P2 ;  /* 0x000003280c0c7807 */ /* 0x000fc80001000000 */
[----:B------:R-:W1:Y:S08]  /*19220*/  LDC.64 R8, c[0x0][R12+0x170] ;  /* 0x00005c000c087b82 */ /* 0x000e700000000a00 */
[----:B------:R1:W3:Y:S08]  /*19230*/  LDC.64 R16, c[0x0][R12+0x168] ;  /* 0x00005a000c107b82 */ /* 0x0002f00000000a00 */
[----:B------:R1:W2:Y:S08]  /*19240*/  LDC.64 R20, c[0x0][R12+0x178] ;  /* 0x00005e000c147b82 */ /* 0x0002b00000000a00 */
[----:B------:R1:W2:Y:S01]  /*19250*/  LDC.64 R18, c[0x0][R12+0x160] ;  /* 0x000058000c127b82 */ /* 0x0002a20000000a00 */
[----:B------:R-:W-:Y:S01]  /*19260*/  IMAD.MOV.U32 R2, RZ, RZ, c[0x0][0x4e8] ;  /* 0x00013a00ff027624 */ /* 0x000fe200078e00ff */
[----:B------:R-:W-:-:S04]  /*19270*/  ISETP.NE.U32.AND P0, PT, RZ, c[0x0][0x500], PT ;  /* 0x00014000ff007a0c */ /* 0x000fc80003f05070 */
[----:B------:R-:W-:Y:S02]  /*19280*/  ISETP.NE.AND P3, PT, R2, 0x1, PT ;  /* 0x000000010200780c */ /* 0x000fe40003f65270 */
[----:B------:R-:W-:-:S04]  /*19290*/  ISETP.NE.AND.EX P0, PT, RZ, c[0x0][0x504], PT, P0 ;  /* 0x00014100ff007a0c */ /* 0x000fc80003f05300 */
        /* <DEDUP_REMOVED lines=12> */
[----:B------:R-:W-:Y:S01]  /*19360*/  IMAD R13, R17, R24, RZ ;  /* 0x00000018110d7224 */ /* 0x000fe200078e02ff */
[--C-:B-----5:R-:W-:Y:S01]  /*19370*/  IADD3 R16, P1, P0, R8, R10, R3.reuse ;  /* 0x0000000a08107210 */ /* 0x120fe2000783e003 */
[----:B------:R-:W-:Y:S01]  /*19380*/  IMAD.IADD R15, R9, 0x1, R12 ;  /* 0x00000001090f7824 */ /* 0x000fe200078e020c */
[----:B------:R-:W-:Y:S01]  /*19390*/  SHF.R.S32.HI R8, RZ, 0x1f, R3 ;  /* 0x0000001fff087819 */ /* 0x000fe20000011403 */
        /* <DEDUP_REMOVED lines=28> */
[----:B------:R-:W-:-:S03]  /*19560*/  IMAD.IADD R7, R25, 0x1, R249 ;  /* 0x0000000119077824 */ /* 0x000fc600078e02f9 */
        /* <DEDUP_REMOVED lines=61> */
.L_x_1185:
[----:B------:R-:W-:Y:S05]  /*19940*/  BRA.DIV ~URZ, `(.L_x_1119) ;  /* 0x00003cb27f007947 */ /* 0x000fea000b800000 */
[----:B------:R3:W4:Y:S02]  /*19950*/  SHFL.IDX PT, R2, R14, RZ, 0x181f ;  /* 0x00181fff0e027589 */ /* 0x00072400000e0000 */
.L_x_1186:
        /* <DEDUP_REMOVED lines=18> */
.L_x_1121:
[----:B------:R-:W-:Y:S05]  /*19a80*/  BSYNC B0 ;  /* 0x0000000000007941 */ /* 0x000fea0003800000 */
.L_x_1120:
[----:B------:R-:W-:Y:S05]  /*19a90*/  BRA.DIV ~URZ, `(.L_x_1122) ;  /* 0x00003bd27f007947 */ /* 0x000fea000b800000 */
[----:B--2---:R2:W1:Y:S04]  /*19aa0*/  SHFL.IDX PT, R7, R13, 0x1, 0x181f ;  /* 0x00381f000d077f89 */ /* 0x00446800000e0000 */
[----:B----4-:R2:W4:Y:S02]  /*19ab0*/  SHFL.IDX PT, R2, R14, 0x1, 0x181f ;  /* 0x00381f000e027f89 */ /* 0x01052400000e0000 */
.L_x_1187:
        /* <DEDUP_REMOVED lines=8> */
[-C--:B------:R-:W-:Y:S02]  /*19b40*/  @!P1 LEA R8, P4, R4, R2.reuse, 0x1 ;  /* 0x0000000204089211 */ /* 0x080fe400078808ff */
[----:B------:R-:W-:Y:S02]  /*19b50*/  @!P0 LEA R2, P3, R0, R2, 0x1 ;  /* 0x0000000200028211 */ /* 0x000fe400078608ff */
[-C--:B-1----:R-:W-:Y:S02]  /*19b60*/  @!P2 LEA.HI.X R11, R242, R7.reuse, R15, 0x1, P5 ;  /* 0x00000007f20ba211 */ /* 0x082fe400028f0c0f */
[-C--:B------:R-:W-:Y:S02]  /*19b70*/  @!P1 LEA.HI.X R9, R4, R7.reuse, R16, 0x1, P4 ;  /* 0x0000000704099211 */ /* 0x080fe400020f0c10 */
[----:B------:R-:W-:Y:S01]  /*19b80*/  @!P0 LEA.HI.X R3, R0, R7, R17, 0x1, P3 ;  /* 0x0000000700038211 */ /* 0x000fe200018f0c11 */
[----:B------:R1:W-:Y:S04]  /*19b90*/  @!P2 ST.E.128 [R10.64], R40 ;  /* 0x000000280a00a985 */ /* 0x0003e8000c101d06 */
[----:B------:R1:W-:Y:S04]  /*19ba0*/  @!P1 ST.E.128 [R8.64], R36 ;  /* 0x0000002408009985 */ /* 0x0003e8000c101d06 */
[----:B------:R1:W-:Y:S02]  /*19bb0*/  @!P0 ST.E.128 [R2.64], R32 ;  /* 0x0000002002008985 */ /* 0x0003e4000c101d06 */
.L_x_1124:
[----:B------:R-:W-:Y:S05]  /*19bc0*/  BSYNC B0 ;  /* 0x0000000000007941 */ /* 0x000fea0003800000 */
.L_x_1123:
[----:B------:R-:W-:Y:S05]  /*19bd0*/  BRA.DIV ~URZ, `(.L_x_1125) ;  /* 0x00003b627f007947 */ /* 0x000fea000b800000 */
[----:B-1----:R1:W2:Y:S02]  /*19be0*/  SHFL.IDX PT, R7, R13, 0x2, 0x181f ;  /* 0x00581f000d077f89 */ /* 0x0022a400000e0000 */
.L_x_1188:
[----:B------:R-:W-:Y:S05]  /*19bf0*/  BRA.DIV ~URZ, `(.L_x_1126) ;  /* 0x00003bb27f007947 */ /* 0x000fea000b800000 */
[----:B----4-:R4:W1:Y:S02]  /*19c00*/  SHFL.IDX PT, R2, R14, 0x2, 0x181f ;  /* 0x00581f000e027f89 */ /* 0x01086400000e0000 */
.L_x_1189:
        /* <DEDUP_REMOVED lines=16> */
.L_x_1128:
[----:B------:R-:W-:Y:S05]  /*19d10*/  BSYNC B0 ;  /* 0x0000000000007941 */ /* 0x000fea0003800000 */
.L_x_1127:
[----:B------:R-:W-:Y:S05]  /*19d20*/  BRA.DIV ~URZ, `(.L_x_1129) ;  /* 0x00003af27f007947 */ /* 0x000fea000b800000 */
[----:B-1----:R1:W3:Y:S04]  /*19d30*/  SHFL.IDX PT, R10, R13, 0x3, 0x181f ;  /* 0x00781f000d0a7f89 */ /* 0x0022e800000e0000 */
[----:B------:R1:W4:Y:S02]  /*19d40*/  SHFL.IDX PT, R2, R14, 0x3, 0x181f ;  /* 0x00781f000e027f89 */ /* 0x00032400000e0000 */
.L_x_1190:
[----:B------:R-:W-:-:S04]  /*19d50*/  IADD3 R3, R12, 0x60, RZ ;  /* 0x000000600c037810 */ /* 0x000fc80007ffe0ff */
[----:B------:R-:W-:-:S13]  /*19d60*/  ISETP.GE.AND P0, PT, R3, R6, PT ;  /* 0x000000060300720c */ /* 0x000fda0003f06270 */
[----:B------:R-:W-:Y:S05]  /*19d70*/  @P0 BRA `(.L_x_1130) ;  /* 0x00001f6000000947 */ /* 0x000fea0003800000 */
[----:B------:R-:W-:Y:S02]  /*19d80*/  ISETP.GE.AND P1, PT, R242, c[0x0][0x3c8], PT ;  /* 0x0000f200f2007a0c */ /* 0x000fe40003f26270 */
[----:B------:R-:W-:-:S11]  /*19d90*/  ISETP.GE.AND P0, PT, R4, c[0x0][0x3c8], PT ;  /* 0x0000f20004007a0c */ /* 0x000fd60003f06270 */
[-C--:B----4-:R-:W-:Y:S02]  /*19da0*/  @!P1 LEA R8, P3, R242, R2.reuse, 0x1 ;  /* 0x00000002f2089211 */ /* 0x090fe400078608ff */
[----:B------:R-:W-:Y:S02]  /*19db0*/  @!P0 LEA R6, P2, R4, R2, 0x1 ;  /* 0x0000000204068211 */ /* 0x000fe400078408ff */
[-C--:B---3--:R-:W-:Y:S02]  /*19dc0*/  @!P1 LEA.HI.X R9, R242, R10.reuse, R15, 0x1, P3 ;  /* 0x0000000af2099211 */ /* 0x088fe400018f0c0f */
[----:B--2---:R-:W-:-:S03]  /*19dd0*/  @!P0 LEA.HI.X R7, R4, R10, R16, 0x1, P2 ;  /* 0x0000000a04078211 */ /* 0x004fc600010f0c10 */
        /* <DEDUP_REMOVED lines=8> */
.L_x_1117:
        /* <DEDUP_REMOVED lines=34> */
.L_x_1191:
[----:B------:R-:W-:Y:S05]  /*1a080*/  BRA.DIV ~URZ, `(.L_x_1132) ;  /* 0x000038d27f007947 */ /* 0x000fea000b800000 */
[----:B------:R4:W1:Y:S02]  /*1a090*/  SHFL.IDX PT, R0, R37, RZ, 0x1c1f ;  /* 0x001c1fff25007589 */ /* 0x00086400000e0000 */
.L_x_1192:
        /* <DEDUP_REMOVED lines=53> */
[----:B------:R-:W-:Y:S02]  /*1a3f0*/  @!P1 IMAD.MOV.U32 R30, RZ, RZ, R0 ;  /* 0x000000ffff1e9224 */ /* 0x000fe400078e0000 */
[----:B---3--:R-:W-:Y:S01]  /*1a400*/  @!P1 IMAD.MOV.U32 R31, RZ, RZ, R4 ;  /* 0x000000ffff1f9224 */ /* 0x008fe200078e0004 */
[----:B------:R-:W-:-:S03]  /*1a410*/  @!P0 LEA R2, P2, R22, R0, 0x2 ;  /* 0x0000000016028211 */ /* 0x000fc600078410ff */
[----:B------:R-:W-:Y:S01]  /*1a420*/  @!P1 IMAD.WIDE R30, R241, 0x4, R30 ;  /* 0x00000004f11e9825 */ /* 0x000fe200078e021e */
[----:B------:R-:W-:Y:S02]  /*1a430*/  @!P0 LEA.HI.X R3, R22, R4, R39, 0x2, P2 ;  /* 0x0000000416038211 */ /* 0x000fe400010f1427 */
[----:B------:R-:W-:Y:S02]  /*1a440*/  ISETP.GE.AND P2, PT, R19, c[0x0][0x3c8], PT ;  /* 0x0000f20013007a0c */ /* 0x000fe40003f46270 */
        /* <DEDUP_REMOVED lines=63> */
[CC--:B-1----:R-:W-:Y:S02]  /*1a840*/  @!P6 LEA R30, P0, R28.reuse, R0.reuse, 0x2 ;  /* 0x000000001c1ee211 */ /* 0x0c2fe400078010ff */
[C---:B---3--:R-:W-:Y:S02]  /*1a850*/  @!P1 LEA R2, P3, R29.reuse, R0, 0x2 ;  /* 0x000000001d029211 */ /* 0x048fe400078610ff */
        /* <DEDUP_REMOVED lines=21> */
.L_x_1134:
[----:B------:R-:W-:Y:S05]  /*1a9b0*/  BSYNC B0 ;  /* 0x0000000000007941 */ /* 0x000fea0003800000 */
.L_x_1133:
[----:B------:R-:W-:Y:S05]  /*1a9c0*/  BRA.DIV ~URZ, `(.L_x_1135) ;  /* 0x000030027f007947 */ /* 0x000fea000b800000 */
[----:B---3--:R1:W3:Y:S04]  /*1a9d0*/  SHFL.IDX PT, R4, R36, 0x1, 0x1c1f ;  /* 0x003c1f0024047f89 */ /* 0x0082e800000e0000 */
[----:B------:R1:W2:Y:S02]  /*1a9e0*/  SHFL.IDX PT, R0, R37, 0x1, 0x1c1f ;  /* 0x003c1f0025007f89 */ /* 0x0002a400000e0000 */
.L_x_1193:
[----:B------:R-:W-:-:S13]  /*1a9f0*/  ISETP.NE.AND P0, PT, R61, RZ, PT ;  /* 0x000000ff3d00720c */ /* 0x000fda0003f05270 */
[----:B------:R-:W-:Y:S05]  /*1aa00*/  @P0 BRA `(.L_x_1130) ;  /* 0x000012d000000947 */ /* 0x000fea0003800000 */
[----:B------:R-:W-:Y:S02]  /*1aa10*/  ISETP.GE.AND P3, PT, R22, c[0x0][0x3c8], PT ;  /* 0x0000f20016007a0c */ /* 0x000fe40003f66270 */
[----:B------:R-:W-:Y:S02]  /*1aa20*/  ISETP.GE.AND P2, PT, R21, c[0x0][0x3c8], PT ;  /* 0x0000f20015007a0c */ /* 0x000fe40003f46270 */
[----:B------:R-:W-:Y:S02]  /*1aa30*/  ISETP.GE.AND P1, PT, R20, c[0x0][0x3c8], PT ;  /* 0x0000f20014007a0c */ /* 0x000fe40003f26270 */
[----:B------:R-:W-:Y:S02]  /*1aa40*/  ISETP.GE.AND P4, PT, R241, c[0x0][0x3c8], PT ;  /* 0x0000f200f1007a0c */ /* 0x000fe40003f86270 */
[----:B------:R-:W-:-:S05]  /*1aa50*/  ISETP.GE.AND P0, PT, R19, c[0x0][0x3c8], PT ;  /* 0x0000f20013007a0c */ /* 0x000fca0003f06270 */
[CC--:B--2---:R-:W-:Y:S02]  /*1aa60*/  @!P3 LEA R34, P6, R22.reuse, R0.reuse, 0x2 ;  /* 0x000000001622b211 */ /* 0x0c4fe400078c10ff */
[C---:B------:R-:W-:Y:S02]  /*1aa70*/  @!P2 LEA R32, P5, R21.reuse, R0, 0x2 ;  /* 0x000000001520a211 */ /* 0x040fe400078a10ff */
[----:B---3--:R-:W-:Y:S02]  /*1aa80*/  @!P3 LEA.HI.X R35, R22, R4, R39, 0x2, P6 ;  /* 0x000000041623b211 */ /* 0x008fe400030f1427 */
[----:B------:R-:W-:Y:S01]  /*1aa90*/  @!P1 LEA R30, P6, R20, R0, 0x2 ;  /* 0x00000000141e9211 */ /* 0x000fe200078c10ff */
[----:B-1----:R-:W-:Y:S01]  /*1aaa0*/  @!P4 IMAD.MOV.U32 R36, RZ, RZ, R0 ;  /* 0x000000ffff24c224 */ /* 0x002fe200078e0000 */
[----:B------:R-:W-:Y:S01]  /*1aab0*/  @!P2 LEA.HI.X R33, R21, R4, R38, 0x2, P5 ;  /* 0x000000041521a211 */ /* 0x000fe200028f1426 */
[----:B----4-:R-:W-:Y:S01]  /*1aac0*/  @!P4 IMAD.MOV.U32 R37, RZ, RZ, R4 ;  /* 0x000000ffff25c224 */ /* 0x010fe200078e0004 */
        /* <DEDUP_REMOVED lines=8> */
[----:B------:R1:W-:Y:S01]  /*1ab50*/  @!P3 ST.E.64 [R34.64], R168 ;  /* 0x000000a82200b985 */ /* 0x0003e2000c101b06 */
[----:B------:R-:W-:-:S03]  /*1ab60*/  ISETP.GE.AND P3, PT, R11, c[0x0][0x3c8], PT ;  /* 0x0000f2000b007a0c */ /* 0x000fc60003f66270 */
[----:B------:R2:W-:Y:S01]  /*1ab70*/  @!P2 ST.E.64 [R32.64], R114 ;  /* 0x000000722000a985 */ /* 0x0005e2000c101b06 */
[----:B------:R-:W-:-:S03]  /*1ab80*/  ISETP.GE.AND P2, PT, R10, c[0x0][0x3c8], PT ;  /* 0x0000f2000a007a0c */ /* 0x000fc60003f46270 */
[----:B------:R3:W-:Y:S04]  /*1ab90*/  @!P1 ST.E.64 [R30.64], R92 ;  /* 0x0000005c1e009985 */ /* 0x0007e8000c101b06 */
[----:B------:R4:W-:Y:S01]  /*1aba0*/  @!P0 ST.E.64 [R2.64], R84 ;  /* 0x0000005402008985 */ /* 0x0009e2000c101b06 */
[CC--:B-1----:R-:W-:Y:S02]  /*1abb0*/  @!P6 LEA R34, P0, R18.reuse, R0.reuse, 0x2 ;  /* 0x000000001222e211 */ /* 0x0c2fe400078010ff */
[----:B--2---:R-:W-:Y:S02]  /*1abc0*/  @!P5 LEA R32, P1, R15, R0, 0x2 ;  /* 0x000000000f20d211 */ /* 0x004fe400078210ff */
[----:B------:R-:W-:Y:S02]  /*1abd0*/  @!P6 LEA.HI.X R35, R18, R4, R42, 0x2, P0 ;  /* 0x000000041223e211 */ /* 0x000fe400000f142a */
[----:B---3--:R-:W-:-:S02]  /*1abe0*/  @!P4 LEA R30, P0, R13, R0, 0x2 ;  /* 0x000000000d1ec211 */ /* 0x008fc400078010ff */
[-C--:B------:R-:W-:Y:S01]  /*1abf0*/  @!P5 LEA.HI.X R33, R15, R4.reuse, R44, 0x2, P1 ;  /* 0x000000040f21d211 */ /* 0x080fe200008f142c */
[----:B------:R-:W-:Y:S01]  /*1ac00*/  @!P6 ST.E.64 [R34.64], R180 ;  /* 0x000000b42200e985 */ /* 0x000fe2000c101b06 */
[----:B------:R-:W-:Y:S02]  /*1ac10*/  ISETP.GE.AND P1, PT, R8, c[0x0][0x3c8], PT ;  /* 0x0000f20008007a0c */ /* 0x000fe40003f26270 */
[----:B------:R-:W-:Y:S01]  /*1ac20*/  @!P4 LEA.HI.X R31, R13, R4, R43, 0x2, P0 ;  /* 0x000000040d1fc211 */ /* 0x000fe200000f142b */
[----:B------:R-:W-:Y:S01]  /*1ac30*/  @!P5 ST.E.64 [R32.64], R174 ;  /* 0x000000ae2000d985 */ /* 0x000fe2000c101b06 */
[----:B------:R-:W-:Y:S02]  /*1ac40*/  @!P3 LEA R20, P0, R11, R0, 0x2 ;  /* 0x000000000b14b211 */ /* 0x000fe400078010ff */
[----:B------:R-:W-:Y:S01]  /*1ac50*/  ISETP.GE.AND P6, PT, R7, c[0x0][0x3c8], PT ;  /* 0x0000f20007007a0c */ /* 0x000fe20003fc6270 */
[----:B------:R-:W-:Y:S01]  /*1ac60*/  @!P4 ST.E.64 [R30.64], R126 ;  /* 0x0000007e1e00c985 */ /* 0x000fe2000c101b06 */
[----:B------:R-:W-:-:S02]  /*1ac70*/  @!P3 LEA.HI.X R21, R11, R4, R45, 0x2, P0 ;  /* 0x000000040b15b211 */ /* 0x000fc400000f142d */
[----:B------:R-:W-:Y:S02]  /*1ac80*/  @!P2 LEA R18, P0, R10, R0, 0x2 ;  /* 0x000000000a12a211 */ /* 0x000fe400078010ff */
[----:B------:R-:W-:Y:S01]  /*1ac90*/  ISETP.GE.AND P5, PT, R6, c[0x0][0x3c8], PT ;  /* 0x0000f20006007a0c */ /* 0x000fe20003fa6270 */
[----:B------:R1:W-:Y:S01]  /*1aca0*/  @!P3 ST.E.64 [R20.64], R118 ;  /* 0x000000761400b985 */ /* 0x0003e2000c101b06 */
[----:B------:R-:W-:Y:S02]  /*1acb0*/  @!P2 LEA.HI.X R19, R10, R4, R46, 0x2, P0 ;  /* 0x000000040a13a211 */ /* 0x000fe400000f142e */
[----:B----4-:R-:W-:Y:S02]  /*1acc0*/  @!P1 LEA R2, P0, R8, R0, 0x2 ;  /* 0x0000000008029211 */ /* 0x010fe400078010ff */
[----:B------:R-:W-:Y:S01]  /*1acd0*/  ISETP.GE.AND P4, PT, R14, c[0x0][0x3c8], PT ;  /* 0x0000f2000e007a0c */ /* 0x000fe20003f86270 */
[----:B------:R2:W-:Y:S01]  /*1ace0*/  @!P2 ST.E.64 [R18.64], R96 ;  /* 0x000000601200a985 */ /* 0x0005e2000c101b06 */
[----:B------:R-:W-:-:S02]  /*1acf0*/  @!P1 LEA.HI.X R3, R8, R4, R47, 0x2, P0 ;  /* 0x0000000408039211 */ /* 0x000fc400000f142f */
[----:B------:R-:W-:Y:S02]  /*1ad00*/  ISETP.GE.AND P3, PT, R12, c[0x0][0x3c8], PT ;  /* 0x0000f2000c007a0c */ /* 0x000fe40003f66270 */
[----:B------:R-:W-:Y:S01]  /*1ad10*/  ISETP.GE.AND P2, PT, R17, c[0x0][0x3c8], PT ;  /* 0x0000f20011007a0c */ /* 0x000fe20003f46270 */
        /* <DEDUP_REMOVED lines=23> */
[-C--:B------:R-:W-:Y:S01]  /*1ae90*/  @!P6 LEA R14, P0, R29, R0.reuse, 0x2 ;  /* 0x000000001d0ee211 */ /* 0x080fe200078010ff */
[----:B------:R4:W-:Y:S01]  /*1aea0*/  @!P1 ST.E.64 [R2.64], R66 ;  /* 0x0000004202009985 */ /* 0x0009e2000c101b06 */
[----:B------:R-:W-:Y:S02]  /*1aeb0*/  ISETP.GE.AND P2, PT, R25, c[0x0][0x3c8], PT ;  /* 0x0000f20019007a0c */ /* 0x000fe40003f46270 */
[----:B------:R-:W-:-:S02]  /*1aec0*/  @!P5 LEA R12, P1, R28, R0, 0x2 ;  /* 0x000000001c0cd211 */ /* 0x000fc400078210ff */
[-C--:B------:R-:W-:Y:S02]  /*1aed0*/  @!P6 LEA.HI.X R15, R29, R4.reuse, R54, 0x2, P0 ;  /* 0x000000041d0fe211 */ /* 0x080fe400000f1436 */
[----:B------:R-:W-:Y:S02]  /*1aee0*/  @!P5 LEA.HI.X R13, R28, R4, R56, 0x2, P1 ;  /* 0x000000041c0dd211 */ /* 0x000fe400008f1438 */
[----:B------:R-:W-:Y:S01]  /*1aef0*/  ISETP.GE.AND P1, PT, R24, c[0x0][0x3c8], PT ;  /* 0x0000f20018007a0c */ /* 0x000fe20003f26270 */
[----:B------:R4:W-:Y:S01]  /*1af00*/  @!P6 ST.E.64 [R14.64], R178 ;  /* 0x000000b20e00e985 */ /* 0x0009e2000c101b06 */
[----:B-1----:R-:W-:-:S03]  /*1af10*/  @!P4 LEA R10, P0, R27, R0, 0x2 ;  /* 0x000000001b0ac211 */ /* 0x002fc600078010ff */
[----:B------:R1:W-:Y:S01]  /*1af20*/  @!P5 ST.E.64 [R12.64], R170 ;  /* 0x000000aa0c00d985 */ /* 0x0003e2000c101b06 */
[----:B------:R-:W-:Y:S02]  /*1af30*/  @!P4 LEA.HI.X R11, R27, R4, R55, 0x2, P0 ;  /* 0x000000041b0bc211 */ /* 0x000fe400000f1437 */
[----:B--2---:R-:W-:-:S03]  /*1af40*/  @!P3 LEA R8, P0, R26, R0, 0x2 ;  /* 0x000000001a08b211 */ /* 0x004fc600078010ff */
[----:B------:R1:W-:Y:S01]  /*1af50*/  @!P4 ST.E.64 [R10.64], R82 ;  /* 0x000000520a00c985 */ /* 0x0003e2000c101b06 */
[----:B------:R-:W-:Y:S02]  /*1af60*/  @!P3 LEA.HI.X R9, R26, R4, R57, 0x2, P0 ;  /* 0x000000041a09b211 */ /* 0x000fe400000f1439 */
[----:B---3--:R-:W-:-:S03]  /*1af70*/  @!P2 LEA R6, P0, R25, R0, 0x2 ;  /* 0x000000001906a211 */ /* 0x008fc600078010ff */
[----:B------:R1:W-:Y:S01]  /*1af80*/  @!P3 ST.E.64 [R8.64], R78 ;  /* 0x0000004e0800b985 */ /* 0x0003e2000c101b06 */
[----:B------:R-:W-:Y:S02]  /*1af90*/  @!P2 LEA.HI.X R7, R25, R4, R58, 0x2, P0 ;  /* 0x000000041907a211 */ /* 0x000fe400000f143a */
[----:B----4-:R-:W-:-:S03]  /*1afa0*/  @!P1 LEA R2, P0, R24, R0, 0x2 ;  /* 0x0000000018029211 */ /* 0x010fc600078010ff */
        /* <DEDUP_REMOVED lines=9> */
.L_x_1115:
[----:B------:R-:W2:Y:S04]  /*1b040*/  LDL.LU R10, [R1+0x1c] ;  /* 0x00001c00010a7983 */ /* 0x000ea80000300800 */
[----:B------:R-:W3:Y:S01]  /*1b050*/  LDL R5, [R1] ;  /* 0x0000000001057983 */ /* 0x000ee20000100800 */
[----:B------:R-:W-:Y:S01]  /*1b060*/  ISETP.NE.U32.AND P0, PT, RZ, c[0x0][0x508], PT ;  /* 0x00014200ff007a0c */ /* 0x000fe20003f05070 */
[----:B------:R-:W-:Y:S01]  /*1b070*/  IMAD.MOV.U32 R8, RZ, RZ, 0x4 ;  /* 0x00000004ff087424 */ /* 0x000fe200078e00ff */
[----:B------:R-:W-:Y:S01]  /*1b080*/  ISETP.NE.U32.AND P2, PT, RZ, c[0x0][0x500], PT ;  /* 0x00014000ff007a0c */ /* 0x000fe20003f45070 */
[----:B------:R-:W-:Y:S01]  /*1b090*/  IMAD.MOV.U32 R2, RZ, RZ, RZ ;  /* 0x000000ffff027224 */ /* 0x000fe200078e00ff */
[----:B------:R-:W-:Y:S01]  /*1b0a0*/  ISETP.NE.AND.EX P1, PT, RZ, c[0x0][0x50c], PT, P0 ;  /* 0x00014300ff007a0c */ /* 0x000fe20003f25300 */
[----:B------:R-:W-:Y:S01]  /*1b0b0*/  IMAD.MOV.U32 R15, RZ, RZ, c[0x0][0x388] ;  /* 0x0000e200ff0f7624 */ /* 0x000fe200078e00ff */
[----:B------:R-:W-:-:S02]  /*1b0c0*/  ISETP.NE.AND.EX P2, PT, RZ, c[0x0][0x504], PT, P2 ;  /* 0x00014100ff007a0c */ /* 0x000fc40003f45320 */
[----:B---3--:R-:W-:Y:S01]  /*1b0d0*/  SHF.R.S32.HI R3, RZ, 0x1f, R5 ;  /* 0x0000001fff037819 */ /* 0x008fe20000011405 */
[----:B------:R-:W-:-:S08]  /*1b0e0*/  IMAD.WIDE R8, R5, R8, c[0x0][0x500] ;  /* 0x0001400005087625 */ /* 0x000fd000078e0208 */
[----:B------:R-:W-:-:S04]  /*1b0f0*/  @P1 LEA R6, P0, R5, c[0x0][0x508], 0x2 ;  /* 0x0001420005061a11 */ /* 0x000fc800078010ff */
[----:B------:R-:W-:Y:S01]  /*1b100*/  @P1 LEA.HI.X R7, R5, c[0x0][0x50c], R3, 0x2, P0 ;  /* 0x0001430005071a11 */ /* 0x000fe200000f1403 */
        /* <DEDUP_REMOVED lines=9> */
.L_x_1136:
[----:B---3--:R-:W2:Y:S01]  /*1b1a0*/  S2R R6, SR_TID.X ;  /* 0x0000000000067919 */ /* 0x008ea20000002100 */
[----:B------:R-:W-:Y:S01]  /*1b1b0*/  BSSY B0, `(.L_x_1137) ;  /* 0x0000037000007945 */ /* 0x000fe20003800000 */
[----:B------:R-:W-:Y:S02]  /*1b1c0*/  SEL R5, R5, RZ, !P2 ;  /* 0x000000ff05057207 */ /* 0x000fe40005000000 */
[----:B------:R-:W-:-:S02]  /*1b1d0*/  SEL R22, R3, RZ, !P2 ;  /* 0x000000ff03167207 */ /* 0x000fc40005000000 */
[----:B-1---5:R-:W-:Y:S02]  /*1b1e0*/  SHF.R.S32.HI R18, RZ, 0x1f, R2 ;  /* 0x0000001fff127819 */ /* 0x022fe40000011402 */
        /* <DEDUP_REMOVED lines=51> */
.L_x_1138:
[----:B------:R-:W-:Y:S05]  /*1b520*/  BSYNC B0 ;  /* 0x0000000000007941 */ /* 0x000fea0003800000 */
.L_x_1137:
        /* <DEDUP_REMOVED lines=42> */
.L_x_1194:
[----:B------:R-:W-:Y:S05]  /*1b7d0*/  BRA.DIV ~URZ, `(.L_x_1140) ;  /* 0x000023327f007947 */ /* 0x000fea000b800000 */
[----:B------:R3:W4:Y:S02]  /*1b7e0*/  SHFL.IDX PT, R2, R14, RZ, 0x181f ;  /* 0x00181fff0e027589 */ /* 0x00072400000e0000 */
.L_x_1195:
        /* <DEDUP_REMOVED lines=19> */
.L_x_1142:
[----:B------:R-:W-:Y:S05]  /*1b920*/  BSYNC B0 ;  /* 0x0000000000007941 */ /* 0x000fea0003800000 */
.L_x_1141:
[----:B------:R-:W-:Y:S05]  /*1b930*/  BRA.DIV ~URZ, `(.L_x_1143) ;  /* 0x000022427f007947 */ /* 0x000fea000b800000 */
[----:B--2---:R2:W1:Y:S04]  /*1b940*/  SHFL.IDX PT, R10, R11, 0x1, 0x181f ;  /* 0x00381f000b0a7f89 */ /* 0x00446800000e0000 */
[----:B----4-:R2:W4:Y:S02]  /*1b950*/  SHFL.IDX PT, R2, R14, 0x1, 0x181f ;  /* 0x00381f000e027f89 */ /* 0x01052400000e0000 */
.L_x_1196:
        /* <DEDUP_REMOVED lines=13> */
[----:B------:R1:W-:Y:S04]  /*1ba30*/  @!P2 ST.E.128 [R8.64], RZ ;  /* 0x000000ff0800a985 */ /* 0x0003e8000c101d06 */
[----:B------:R1:W-:Y:S04]  /*1ba40*/  @!P1 ST.E.128 [R6.64], RZ ;  /* 0x000000ff06009985 */ /* 0x0003e8000c101d06 */
[----:B------:R1:W-:Y:S02]  /*1ba50*/  @!P0 ST.E.128 [R2.64], RZ ;  /* 0x000000ff02008985 */ /* 0x0003e4000c101d06 */
.L_x_1145:
[----:B------:R-:W-:Y:S05]  /*1ba60*/  BSYNC B0 ;  /* 0x0000000000007941 */ /* 0x000fea0003800000 */
.L_x_1144:
[----:B------:R-:W-:Y:S05]  /*1ba70*/  BRA.DIV ~URZ, `(.L_x_1146) ;  /* 0x000021d27f007947 */ /* 0x000fea000b800000 */
[----:B-1----:R1:W2:Y:S02]  /*1ba80*/  SHFL.IDX PT, R10, R11, 0x2, 0x181f ;  /* 0x00581f000b0a7f89 */ /* 0x0022a400000e0000 */
.L_x_1197:
[----:B------:R-:W-:Y:S05]  /*1ba90*/  BRA.DIV ~URZ, `(.L_x_1147) ;  /* 0x000022227f007947 */ /* 0x000fea000b800000 */
[----:B----4-:R4:W1:Y:S02]  /*1baa0*/  SHFL.IDX PT, R2, R14, 0x2, 0x181f ;  /* 0x00581f000e027f89 */ /* 0x01086400000e0000 */
.L_x_1198:
        /* <DEDUP_REMOVED lines=16> */
.L_x_1149:
[----:B------:R-:W-:Y:S05]  /*1bbb0*/  BSYNC B0 ;  /* 0x0000000000007941 */ /* 0x000fea0003800000 */
.L_x_1148:
[----:B------:R-:W-:Y:S05]  /*1bbc0*/  BRA.DIV ~URZ, `(.L_x_1150) ;  /* 0x000021627f007947 */ /* 0x000fea000b800000 */
[----:B--2---:R2:W3:Y:S04]  /*1bbd0*/  SHFL.IDX PT, R10, R11, 0x3, 0x181f ;  /* 0x00781f000b0a7f89 */ /* 0x0044e800000e0000 */
[----:B-1----:R2:W1:Y:S02]  /*1bbe0*/  SHFL.IDX PT, R2, R14, 0x3, 0x181f ;  /* 0x00781f000e027f89 */ /* 0x00246400000e0000 */
.L_x_1199:
[----:B------:R-:W-:-:S04]  /*1bbf0*/  IADD3 R13, R13, 0x60, RZ ;  /* 0x000000600d0d7810 */ /* 0x000fc80007ffe0ff */
        /* <DEDUP_REMOVED lines=8> */
[-C--:B---3--:R-:W-:Y:S02]  /*1bc80*/  @!P2 LEA.HI.X R9, R242, R10.reuse, R16, 0x1, P5 ;  /* 0x0000000af209a211 */ /* 0x088fe400028f0c10 */
[-C--:B------:R-:W-:Y:S02]  /*1bc90*/  @!P1 LEA.HI.X R7, R4, R10.reuse, R17, 0x1, P4 ;  /* 0x0000000a04079211 */ /* 0x080fe400020f0c11 */
[----:B------:R-:W-:Y:S01]  /*1bca0*/  @!P0 LEA.HI.X R3, R0, R10, R15, 0x1, P3 ;  /* 0x0000000a00038211 */ /* 0x000fe200018f0c0f */
[----:B------:R1:W-:Y:S04]  /*1bcb0*/  @!P2 ST.E.128 [R8.64], RZ ;  /* 0x000000ff0800a985 */ /* 0x0003e8000c101d06 */
[----:B------:R1:W-:Y:S04]  /*1bcc0*/  @!P1 ST.E.128 [R6.64], RZ ;  /* 0x000000ff06009985 */ /* 0x0003e8000c101d06 */
[----:B------:R1:W-:Y:S02]  /*1bcd0*/  @!P0 ST.E.128 [R2.64], RZ ;  /* 0x000000ff02008985 */ /* 0x0003e4000c101d06 */
.L_x_1130:
[----:B------:R-:W-:Y:S05]  /*1bce0*/  BSYNC B1 ;  /* 0x0000000000017941 */ /* 0x000fea0003800000 */
.L_x_1114:
[----:B--2---:R-:W2:Y:S02]  /*1bcf0*/  LDL R0, [R1+0x48] ;  /* 0x0000480001007983 */ /* 0x004ea40000100800 */
[----:B--2---:R-:W-:-:S13]  /*1bd00*/  ISETP.NE.AND P0, PT, R0, RZ, PT ;  /* 0x000000ff0000720c */ /* 0x004fda0003f05270 */
[----:B------:R-:W-:Y:S01]  /*1bd10*/  @P0 WARPSYNC 0xffffffff ;  /* 0xffffffff00000948 */ /* 0x000fe20003800000 */
[----:B------:R-:W-:Y:S06]  /*1bd20*/  @P0 BAR.SYNC.DEFER_BLOCKING 0x5, 0x100 ;  /* 0x0144000000000b1d */ /* 0x000fec0000010000 */
[----:B------:R-:W2:Y:S04]  /*1bd30*/  @P0 LDS.128 R248, [0x18100] ;  /* 0x01810000fff80984 */ /* 0x000ea80000000c00 */
[----:B------:R-:W-:Y:S06]  /*1bd40*/  @P0 BAR.ARV 0x4, 0x100 ;  /* 0x0104000000000b1d */ /* 0x000fec0000002000 */
[----:B------:R-:W-:Y:S05]  /*1bd50*/  @P0 BRA `(.L_x_1151) ;  /* 0x00000f5000000947 */ /* 0x000fea0003800000 */
[----:B------:R-:W5:Y:S01]  /*1bd60*/  S2R R0, SR_TID.X ;  /* 0x0000000000007919 */ /* 0x000f620000002100 */
[----:B-1----:R-:W-:Y:S01]  /*1bd70*/  IMAD.MOV.U32 R7, RZ, RZ, RZ ;  /* 0x000000ffff077224 */ /* 0x002fe200078e00ff */
[----:B-----5:R-:W-:-:S04]  /*1bd80*/  LOP3.LUT R13, R0, 0x1f, RZ, 0xc0, !PT ;  /* 0x0000001f000d7812 */ /* 0x020fc800078ec0ff */
[----:B------:R-:W-:Y:S01]  /*1bd90*/  ISETP.NE.AND P6, PT, R13, 0x1f, PT ;  /* 0x0000001f0d00780c */ /* 0x000fe20003fc5270 */
[----:B------:R-:W-:Y:S10]  /*1bda0*/  BRA.DIV ~URZ, `(.L_x_1152) ;  /* 0x000020527f007947 */ /* 0x000ff4000b800000 */
[----:B---3--:R1:W3:Y:S02]  /*1bdb0*/  SHFL.IDX PT, R10, R86, RZ, 0x1f ;  /* 0x00001fff560a7589 */ /* 0x0082e400000e0000 */
.L_x_1200:
[----:B------:R-:W-:Y:S05]  /*1bdc0*/  BRA.DIV ~URZ, `(.L_x_1153) ;  /* 0x000020a27f007947 */ /* 0x000fea000b800000 */
[----:B------:R1:W4:Y:S02]  /*1bdd0*/  SHFL.IDX PT, R8, R86, 0x1, 0x1f ;  /* 0x00201f0056087f89 */ /* 0x00032400000e0000 */
.L_x_1201:
[----:B--2---:R-:W-:Y:S02]  /*1bde0*/  IMAD.IADD R0, R251, 0x1, R13 ;  /* 0x00000001fb007824 */ /* 0x004fe400078e020d */
[----:B------:R-:W-:-:S03]  /*1bdf0*/  IMAD.MOV.U32 R6, RZ, RZ, RZ ;  /* 0x000000ffff067224 */ /* 0x000fc600078e00ff */
[----:B------:R-:W-:-:S13]  /*1be00*/  ISETP.GE.OR P0, PT, R0, c[0x0][0x53c], !P6 ;  /* 0x00014f0000007a0c */ /* 0x000fda0007706670 */
[----:B----4-:R-:W-:Y:S01]  /*1be10*/  @!P0 MOV R2, 0x4 ;  /* 0x0000000400028802 */ /* 0x010fe20000000f00 */
[----:B------:R-:W-:-:S04]  /*1be20*/  @!P0 IMAD.MOV.U32 R4, RZ, RZ, 0x4 ;  /* 0x00000004ff048424 */ /* 0x000fc800078e00ff */
[----:B------:R-:W-:-:S04]  /*1be30*/  @!P0 IMAD.WIDE R4, R0, R4, c[0x0][0x580] ;  /* 0x0001600000048625 */ /* 0x000fc800078e0204 */
[----:B------:R-:W-:Y:S01]  /*1be40*/  @!P0 IMAD.WIDE R2, R0, R2, c[0x0][0x578] ;  /* 0x00015e0000028625 */ /* 0x000fe200078e0202 */
[----:B------:R-:W2:Y:S04]  /*1be50*/  @!P0 LDG.E R6, [R4.64] ;  /* 0x0000000604068981 */ /* 0x000ea8000c1e1900 */
[----:B------:R-:W2:Y:S01]  /*1be60*/  @!P0 LDG.E R7, [R2.64] ;  /* 0x0000000602078981 */ /* 0x000ea2000c1e1900 */
[C---:B------:R-:W-:Y:S02]  /*1be70*/  ISETP.GE.U32.AND P4, PT, R13.reuse, 0x10, PT ;  /* 0x000000100d00780c */ /* 0x040fe40003f86070 */
[C---:B------:R-:W-:Y:S02]  /*1be80*/  ISETP.GE.U32.AND P3, PT, R13.reuse, 0x8, PT ;  /* 0x000000080d00780c */ /* 0x040fe40003f66070 */
[----:B------:R-:W-:-:S02]  /*1be90*/  ISETP.GE.U32.AND P2, PT, R13, 0x4, PT ;  /* 0x000000040d00780c */ /* 0x000fc40003f46070 */
[C---:B------:R-:W-:Y:S02]  /*1bea0*/  ISETP.GE.U32.AND P1, PT, R13.reuse, 0x2, PT ;  /* 0x000000020d00780c */ /* 0x040fe40003f26070 */
[----:B------:R-:W-:Y:S02]  /*1beb0*/  ISETP.NE.AND P5, PT, R13, RZ, PT ;  /* 0x000000ff0d00720c */ /* 0x000fe40003fa5270 */
[----:B------:R-:W-:Y:S01]  /*1bec0*/  MOV R12, RZ ;  /* 0x000000ff000c7202 */ /* 0x000fe20000000f00 */
[----:B--2---:R-:W-:Y:S01]  /*1bed0*/  IMAD R4, R7, R6, RZ ;  /* 0x0000000607047224 */ /* 0x004fe200078e02ff */
[----:B------:R-:W-:Y:S07]  /*1bee0*/  BRA.DIV ~URZ, `(.L_x_1154) ;  /* 0x00001ff27f007947 */ /* 0x000fee000b800000 */
[----:B------:R2:W4:Y:S02]  /*1bef0*/  SHFL.UP PT, R5, R4, 0x1, RZ ;  /* 0x0420000004057989 */ /* 0x00052400000e00ff */
.L_x_1202:
[----:B----4-:R-:W-:-:S04]  /*1bf00*/  SEL R5, R5, RZ, P5 ;  /* 0x000000ff05057207 */ /* 0x010fc80002800000 */
[----:B--2---:R-:W-:Y:S01]  /*1bf10*/  IADD3 R4, R4, R5, RZ ;  /* 0x0000000504047210 */ /* 0x004fe20007ffe0ff */
[----:B------:R-:W-:Y:S05]  /*1bf20*/  BRA.DIV ~URZ, `(.L_x_1155) ;  /* 0x000020027f007947 */ /* 0x000fea000b800000 */
        /* <DEDUP_REMOVED lines=12> */
[----:B------:R2:W4:Y:S02]  /*1bff0*/  SHFL.IDX PT, R0, R4, 0x1f, 0x1f ;  /* 0x03e01f0004007f89 */ /* 0x00052400000e0000 */
.L_x_1203:
[----:B----4-:R-:W-:Y:S01]  /*1c000*/  IMAD R0, R0, c[0x0][0x538], RZ ;  /* 0x00014e0000007a24 */ /* 0x010fe200078e02ff */
[----:B------:R-:W-:Y:S04]  /*1c010*/  BSSY B1, `(.L_x_1156) ;  /* 0x00000c4000017945 */ /* 0x000fe80003800000 */
[----:B------:R-:W-:-:S04]  /*1c020*/  IADD3 R8, R0, R8, RZ ;  /* 0x0000000800087210 */ /* 0x000fc80007ffe0ff */
[----:B---3--:R-:W-:-:S13]  /*1c030*/  ISETP.GT.AND P0, PT, R8, R10, PT ;  /* 0x0000000a0800720c */ /* 0x008fda0003f04270 */
[----:B------:R-:W-:Y:S05]  /*1c040*/  @P0 BRA `(.L_x_1157) ;  /* 0x0000024000000947 */ /* 0x000fea0003800000 */
.L_x_1161:
[----:B------:R-:W-:-:S04]  /*1c050*/  IADD3 R0, R251, 0x1f, RZ ;  /* 0x0000001ffb007810 */ /* 0x000fc80007ffe0ff */
[----:B------:R-:W-:-:S13]  /*1c060*/  ISETP.GE.AND P0, PT, R0, c[0x0][0x53c], PT ;  /* 0x00014f0000007a0c */ /* 0x000fda0003f06270 */
[----:B------:R-:W-:Y:S05]  /*1c070*/  @P0 BRA `(.L_x_1158) ;  /* 0x00000b9000000947 */ /* 0x000fea0003800000 */
[----:B------:R-:W-:Y:S01]  /*1c080*/  MOV R251, R0 ;  /* 0x0000000000fb7202 */ /* 0x000fe20000000f00 */
[----:B------:R-:W-:-:S03]  /*1c090*/  CS2R R6, SRZ ;  /* 0x0000000000067805 */ /* 0x000fc6000001ff00 */
[----:B------:R-:W-:-:S04]  /*1c0a0*/  IADD3 R0, R251, R13, RZ ;  /* 0x0000000dfb007210 */ /* 0x000fc80007ffe0ff */
[----:B------:R-:W-:-:S13]  /*1c0b0*/  ISETP.GE.OR P0, PT, R0, c[0x0][0x53c], !P6 ;  /* 0x00014f0000007a0c */ /* 0x000fda0007706670 */
[----:B--2---:R-:W-:Y:S02]  /*1c0c0*/  @!P0 MOV R4, 0x4 ;  /* 0x0000000400048802 */ /* 0x004fe40000000f00 */
[----:B------:R-:W-:-:S03]  /*1c0d0*/  @!P0 MOV R2, 0x4 ;  /* 0x0000000400028802 */ /* 0x000fc60000000f00 */
[----:B------:R-:W-:-:S04]  /*1c0e0*/  @!P0 IMAD.WIDE R4, R0, R4, c[0x0][0x580] ;  /* 0x0001600000048625 */ /* 0x000fc800078e0204 */
[----:B------:R-:W-:Y:S01]  /*1c0f0*/  @!P0 IMAD.WIDE R2, R0, R2, c[0x0][0x578] ;  /* 0x00015e0000028625 */ /* 0x000fe200078e0202 */
[----:B------:R-:W2:Y:S04]  /*1c100*/  @!P0 LDG.E R6, [R4.64] ;  /* 0x0000000604068981 */ /* 0x000ea8000c1e1900 */
[----:B------:R-:W2:Y:S02]  /*1c110*/  @!P0 LDG.E R7, [R2.64] ;  /* 0x0000000602078981 */ /* 0x000ea4000c1e1900 */
[----:B--2---:R-:W-:Y:S01]  /*1c120*/  IMAD R0, R7, R6, RZ ;  /* 0x0000000607007224 */ /* 0x004fe200078e02ff */
[----:B------:R-:W-:Y:S05]  /*1c130*/  BRA.DIV ~URZ, `(.L_x_1159) ;  /* 0x00001fe27f007947 */ /* 0x000fea000b800000 */
[----:B------:R2:W3:Y:S02]  /*1c140*/  SHFL.UP PT, R2, R0, 0x1, RZ ;  /* 0x0420000000027989 */ /* 0x0004e400000e00ff */
.L_x_1204:
[----:B---3--:R-:W-:-:S04]  /*1c150*/  SEL R2, R2, RZ, P5 ;  /* 0x000000ff02027207 */ /* 0x008fc80002800000 */
        /* <DEDUP_REMOVED lines=14> */
[----:B------:R2:W3:Y:S02]  /*1c240*/  SHFL.IDX PT, R0, R4, 0x1f, 0x1f ;  /* 0x03e01f0004007f89 */ /* 0x0004e400000e0000 */
.L_x_1205:
[----:B---3--:R-:W-:-:S05]  /*1c250*/  IMAD R0, R0, c[0x0][0x538], RZ ;  /* 0x00014e0000007a24 */ /* 0x008fca00078e02ff */
[----:B------:R-:W-:-:S04]  /*1c260*/  IADD3 R8, R0, R8, RZ ;  /* 0x0000000800087210 */ /* 0x000fc80007ffe0ff */
[----:B------:R-:W-:-:S13]  /*1c270*/  ISETP.GT.AND P0, PT, R8, R10, PT ;  /* 0x0000000a0800720c */ /* 0x000fda0003f04270 */
[----:B-12---:R-:W-:Y:S05]  /*1c280*/  @!P0 BRA `(.L_x_1161) ;  /* 0xfffffdc000008947 */ /* 0x006fea000383ffff */
.L_x_1157:
[----:B------:R-:W-:-:S05]  /*1c290*/  IADD3 R8, -R0, R8, RZ ;  /* 0x0000000800087210 */ /* 0x000fca0007ffe1ff */
[----:B------:R-:W-:-:S05]  /*1c2a0*/  IMAD R0, R4, c[0x0][0x538], R8 ;  /* 0x00014e0004007a24 */ /* 0x000fca00078e0208 */
[----:B------:R-:W-:Y:S01]  /*1c2b0*/  ISETP.GT.AND P0, PT, R0, R10, PT ;  /* 0x0000000a0000720c */ /* 0x000fe20003f04270 */
[----:B------:R-:W-:-:S12]  /*1c2c0*/  BRA.DIV ~URZ, `(.L_x_1162) ;  /* 0x000020727f007947 */ /* 0x000fd8000b800000 */
[----:B------:R-:W-:-:S04]  /*1c2d0*/  VOTE.ANY R11, PT, !P0 ;  /* 0x00000000000b7806 */ /* 0x000fc800040e0100 */
.L_x_1206:
[----:B------:R-:W3:Y:S02]  /*1c2e0*/  POPC R0, R11 ;  /* 0x0000000b00007309 */ /* 0x000ee40000000000 */
[----:B---3--:R-:W-:Y:S01]  /*1c2f0*/  IADD3 R251, R0, R251, RZ ;  /* 0x000000fb00fb7210 */ /* 0x008fe20007ffe0ff */
[----:B------:R-:W-:Y:S05]  /*1c300*/  BRA.DIV ~URZ, `(.L_x_1163) ;  /* 0x000020827f007947 */ /* 0x000fea000b800000 */
[----:B------:R3:W4:Y:S04]  /*1c310*/  SHFL.IDX PT, R6, R6, R0, 0x1f ;  /* 0x00001f0006067589 */ /* 0x00072800000e0000 */
[----:B------:R3:W1:Y:S02]  /*1c320*/  SHFL.IDX PT, R7, R7, R0, 0x1f ;  /* 0x00001f0007077589 */ /* 0x00066400000e0000 */
.L_x_1207:
[----:B------:R-:W-:Y:S01]  /*1c330*/  ISETP.NE.AND P0, PT, R11, RZ, PT ;  /* 0x000000ff0b00720c */ /* 0x000fe20003f05270 */
[----:B------:R-:W-:-:S12]  /*1c340*/  BSSY B0, `(.L_x_1164) ;  /* 0x0000005000007945 */ /* 0x000fd80003800000 */
[----:B------:R-:W-:Y:S05]  /*1c350*/  @!P0 BRA `(.L_x_1165) ;  /* 0x0000003000008947 */ /* 0x000fea0003800000 */
[----:B---3--:R-:W-:Y:S01]  /*1c360*/  IADD3 R0, R0, -0x1, RZ ;  /* 0xffffffff00007810 */ /* 0x008fe20007ffe0ff */
[----:B------:R-:W-:Y:S05]  /*1c370*/  BRA.DIV ~URZ, `(.L_x_1166) ;  /* 0x000020e27f007947 */ /* 0x000fea000b800000 */
[----:B------:R3:W2:Y:S02]  /*1c380*/  SHFL.IDX PT, R12, R4, R0, 0x1f ;  /* 0x00001f00040c7589 */ /* 0x0006a400000e0000 */
.L_x_1165:
[----:B------:R-:W-:Y:S05]  /*1c390*/  BSYNC B0 ;  /* 0x0000000000007941 */ /* 0x000fea0003800000 */
.L_x_1164:
[----:B-1----:R-:W-:Y:S01]  /*1c3a0*/  ISETP.NE.AND P0, PT, R7, 0x1, PT ;  /* 0x000000010700780c */ /* 0x002fe20003f05270 */
[----:B--2---:R-:W-:Y:S01]  /*1c3b0*/  IMAD R248, R12, c[0x0][0x538], R8 ;  /* 0x00014e000cf87a24 */ /* 0x004fe200078e0208 */
[----:B------:R-:W-:Y:S04]  /*1c3c0*/  BSSY B0, `(.L_x_1167) ;  /* 0x0000081000007945 */ /* 0x000fe80003800000 */
[----:B------:R-:W-:-:S07]  /*1c3d0*/  IADD3 R3, -R248, R10, RZ ;  /* 0x0000000af8037210 */ /* 0x000fce0007ffe1ff */
[----:B------:R-:W-:Y:S05]  /*1c3e0*/  @!P0 BRA `(.L_x_1168) ;  /* 0x000003e000008947 */ /* 0x000fea0003800000 */
[-C--:B----4-:R-:W-:Y:S01]  /*1c3f0*/  IABS R2, R6.reuse ;  /* 0x0000000600027213 */ /* 0x090fe20000000000 */
[----:B------:R-:W-:Y:S01]  /*1c400*/  IMAD.MOV.U32 R8, RZ, RZ, RZ ;  /* 0x000000ffff087224 */ /* 0x000fe200078e00ff */
[----:B------:R-:W-:Y:S02]  /*1c410*/  IABS R10, R6 ;  /* 0x00000006000a7213 */ /* 0x000fe40000000000 */
[----:B---3--:R-:W1:Y:S08]  /*1c420*/  I2F.RP R0, R2 ;  /* 0x0000000200007306 */ /* 0x008e700000209400 */
        /* <DEDUP_REMOVED lines=58> */
.L_x_1168:
[----:B---3--:R-:W-:-:S04]  /*1c7d0*/  IMAD.MOV.U32 R4, RZ, RZ, 0x4 ;  /* 0x00000004ff047424 */ /* 0x008fc800078e00ff */
[----:B------:R-:W-:-:S05]  /*1c7e0*/  IMAD.WIDE R4, R251, R4, c[0x0][0x590] ;  /* 0x00016400fb047625 */ /* 0x000fca00078e0204 */
        /* <DEDUP_REMOVED lines=62> */
.L_x_1169:
[----:B------:R-:W-:Y:S05]  /*1cbd0*/  BSYNC B0 ;  /* 0x0000000000007941 */ /* 0x000fea0003800000 */
.L_x_1167:
[----:B------:R-:W-:-:S04]  /*1cbe0*/  LOP3.LUT R2, RZ, R2, RZ, 0x33, !PT ;  /* 0x00000002ff027212 */ /* 0x000fc800078e33ff */
[----:B------:R-:W-:Y:S01]  /*1cbf0*/  IADD3 R249, R2, R6, RZ ;  /* 0x0000000602f97210 */ /* 0x000fe20007ffe0ff */
[----:B------:R-:W-:Y:S05]  /*1cc00*/  BRA `(.L_x_1170) ;  /* 0x0000004000007947 */ /* 0x000fea0003800000 */
.L_x_1158:
[----:B------:R-:W-:Y:S01]  /*1cc10*/  IMAD.MOV.U32 R248, RZ, RZ, R10 ;  /* 0x000000fffff87224 */ /* 0x000fe200078e000a */
[----:B------:R-:W-:Y:S01]  /*1cc20*/  MOV R250, RZ ;  /* 0x000000ff00fa7202 */ /* 0x000fe20000000f00 */
[----:B------:R-:W-:Y:S01]  /*1cc30*/  IMAD.MOV.U32 R249, RZ, RZ, RZ ;  /* 0x000000fffff97224 */ /* 0x000fe200078e00ff */
[----:B------:R-:W-:Y:S02]  /*1cc40*/  MOV R251, c[0x0][0x53c] ;  /* 0x00014f0000fb7a02 */ /* 0x000fe40000000f00 */
.L_x_1170:
[----:B------:R-:W-:Y:S05]  /*1cc50*/  BSYNC B1 ;  /* 0x0000000000017941 */ /* 0x000fea0003800000 */
.L_x_1156:
[----:B------:R-:W-:Y:S01]  /*1cc60*/  WARPSYNC 0xffffffff ;  /* 0xffffffff00007948 */ /* 0x000fe20003800000 */
[----:B------:R-:W-:Y:S01]  /*1cc70*/  BAR.SYNC.DEFER_BLOCKING 0x4, 0x100 ;  /* 0x0104000000007b1d */ /* 0x000fe20000010000 */
[----:B------:R-:W-:-:S13]  /*1cc80*/  ISETP.NE.AND P0, PT, R13, RZ, PT ;  /* 0x000000ff0d00720c */ /* 0x000fda0003f05270 */
[----:B------:R3:W-:Y:S04]  /*1cc90*/  @!P0 STS.128 [0x18100], R248 ;  /* 0x018100f8ff008388 */ /* 0x0007e80000000c00 */
[----:B------:R-:W-:Y:S06]  /*1cca0*/  BAR.ARV 0x5, 0x100 ;  /* 0x0144000000007b1d */ /* 0x000fec0000002000 */
.L_x_1151:
[----:B--2---:R-:W-:-:S13]  /*1ccb0*/  ISETP.GE.AND P0, PT, R251, c[0x0][0x53c], PT ;  /* 0x00014f00fb007a0c */ /* 0x004fda0003f06270 */
[----:B-1-34-:R-:W-:Y:S01]  /*1ccc0*/  @P0 CALL.REL.NOINC `(.L_x_1171) ;  /* 0x0000001000000944 */ /* 0x01afe20003c00000 */
[----:B------:R-:W-:Y:S05]  /*1ccd0*/  BRA `(.L_x_1172) ;  /* 0xfffe4d2000007947 */ /* 0x000fea000383ffff */
.L_x_1171:
[----:B------:R-:W-:Y:S05]  /*1cce0*/  EXIT ;  /* 0x000000000000794d */ /* 0x000fea0003800000 */
.L_x_1002:
[----:B------:R-:W-:Y:S01]  /*1ccf0*/  IMAD.MOV.U32 R0, RZ, RZ, R4 ;  /* 0x000000ffff007224 */ /* 0x000fe200078e0004 */
[----:B------:R-:W-:Y:S02]  /*1cd00*/  MOV R2, 0x1 ;  /* 0x0000000100027802 */ /* 0x000fe40000000f00 */
[----:B------:R-:W-:Y:S02]  /*1cd10*/  MOV R3, 0x1cd30 ;  /* 0x0001cd3000037802 */ /* 0x000fe40000000f00 */
[----:B--2---:R-:W-:Y:S05]  /*1cd20*/  CALL.REL.NOINC `($__internal_24_$__cuda_sm70_shflsync_up_p) ;  /* 0x0000184000007944 */ /* 0x004fea0003c00000 */
[----:B------:R-:W-:Y:S01]  /*1cd30*/  MOV R0, R5 ;  /* 0x0000000500007202 */ /* 0x000fe20000000f00 */
[----:B------:R-:W-:Y:S05]  /*1cd40*/  BRA `(.L_x_1173) ;  /* 0xfffe371000007947 */ /* 0x000fea000383ffff */
.L_x_1003:
[----:B------:R-:W-:Y:S01]  /*1cd50*/  IMAD.MOV.U32 R0, RZ, RZ, R4 ;  /* 0x000000ffff007224 */ /* 0x000fe200078e0004 */
[----:B------:R-:W-:Y:S02]  /*1cd60*/  MOV R2, 0x2 ;  /* 0x0000000200027802 */ /* 0x000fe40000000f00 */
[----:B------:R-:W-:Y:S02]  /*1cd70*/  MOV R3, 0x1cd90 ;  /* 0x0001cd9000037802 */ /* 0x000fe40000000f00 */
[----:B--2---:R-:W-:Y:S05]  /*1cd80*/  CALL.REL.NOINC `($__internal_24_$__cuda_sm70_shflsync_up_p) ;  /* 0x000017e000007944 */ /* 0x004fea0003c00000 */
[----:B------:R-:W-:Y:S02]  /*1cd90*/  SEL R5, R5, RZ, P4 ;  /* 0x000000ff05057207 */ /* 0x000fe40002000000 */
[----:B------:R-:W-:Y:S02]  /*1cda0*/  MOV R2, 0x4 ;  /* 0x0000000400027802 */ /* 0x000fe40000000f00 */
[----:B------:R-:W-:Y:S01]  /*1cdb0*/  MOV R3, 0x1cdf0 ;  /* 0x0001cdf000037802 */ /* 0x000fe20000000f00 */
[----:B------:R-:W-:-:S04]  /*1cdc0*/  IMAD.IADD R4, R4, 0x1, R5 ;  /* 0x0000000104047824 */ /* 0x000fc800078e0205 */
[----:B------:R-:W-:Y:S02]  /*1cdd0*/  IMAD.MOV.U32 R0, RZ, RZ, R4 ;  /* 0x000000ffff007224 */ /* 0x000fe400078e0004 */
[----:B------:R-:W-:Y:S05]  /*1cde0*/  CALL.REL.NOINC `($__internal_24_$__cuda_sm70_shflsync_up_p) ;  /* 0x0000178000007944 */ /* 0x000fea0003c00000 */
        /* <DEDUP_REMOVED lines=15> */
[----:B------:R-:W-:Y:S02]  /*1cee0*/  IMAD.IADD R4, R4, 0x1, R5 ;  /* 0x0000000104047824 */ /* 0x000fe400078e0205 */
[----:B------:R-:W-:Y:S02]  /*1cef0*/  IMAD.MOV.U32 R5, RZ, RZ, 0x1f ;  /* 0x0000001fff057424 */ /* 0x000fe400078e00ff */
[----:B------:R-:W-:Y:S02]  /*1cf00*/  IMAD.MOV.U32 R9, RZ, RZ, R4 ;  /* 0x000000ffff097224 */ /* 0x000fe400078e0004 */
[----:B------:R-:W-:Y:S05]  /*1cf10*/  CALL.REL.NOINC `($__internal_23_$__cuda_sm70_shflsync_idx_p) ;  /* 0x0000160000007944 */ /* 0x000fea0003c00000 */
[----:B------:R-:W-:Y:S01]  /*1cf20*/  MOV R0, R5 ;  /* 0x0000000500007202 */ /* 0x000fe20000000f00 */
[----:B------:R-:W-:Y:S05]  /*1cf30*/  BRA `(.L_x_1174) ;  /* 0xfffe362000007947 */ /* 0x000fea000383ffff */
.L_x_1005:
[----:B------:R-:W-:Y:S02]  /*1cf40*/  SEL R0, RZ, 0x1, P0 ;  /* 0x00000001ff007807 */ /* 0x000fe40000000000 */
[----:B------:R-:W-:-:S02]  /*1cf50*/  MOV R2, 0x1cf70 ;  /* 0x0001cf7000027802 */ /* 0x000fc40000000f00 */
[----:B--2---:R-:W-:Y:S05]  /*1cf60*/  CALL.REL.NOINC `($__internal_25_$__cuda_sm70_votesync_ballot) ;  /* 0x0000167000007944 */ /* 0x004fea0003c00000 */
[----:B------:R-:W-:Y:S01]  /*1cf70*/  MOV R7, R0 ;  /* 0x0000000000077202 */ /* 0x000fe20000000f00 */
[----:B------:R-:W-:Y:S05]  /*1cf80*/  BRA `(.L_x_1175) ;  /* 0xfffe366000007947 */ /* 0x000fea000383ffff */
.L_x_1006:
[----:B------:R-:W-:Y:S01]  /*1cf90*/  IMAD.MOV.U32 R9, RZ, RZ, R10 ;  /* 0x000000ffff097224 */ /* 0x000fe200078e000a */
[----:B------:R-:W-:Y:S01]  /*1cfa0*/  MOV R5, R0 ;  /* 0x0000000000057202 */ /* 0x000fe20000000f00 */
[----:B------:R-:W-:Y:S01]  /*1cfb0*/  IMAD.MOV.U32 R3, RZ, RZ, 0x1f ;  /* 0x0000001fff037424 */ /* 0x000fe200078e00ff */
[----:B------:R-:W-:-:S02]  /*1cfc0*/  MOV R2, 0x1cfe0 ;  /* 0x0001cfe000027802 */ /* 0x000fc40000000f00 */
[----:B------:R-:W-:Y:S05]  /*1cfd0*/  CALL.REL.NOINC `($__internal_23_$__cuda_sm70_shflsync_idx_p) ;  /* 0x0000154000007944 */ /* 0x000fea0003c00000 */
[----:B------:R-:W-:Y:S01]  /*1cfe0*/  IMAD.MOV.U32 R12, RZ, RZ, R5 ;  /* 0x000000ffff0c7224 */ /* 0x000fe200078e0005 */
[----:B------:R-:W-:Y:S01]  /*1cff0*/  MOV R9, R8 ;  /* 0x0000000800097202 */ /* 0x000fe20000000f00 */
[----:B------:R-:W-:Y:S01]  /*1d000*/  IMAD.MOV.U32 R6, RZ, RZ, RZ ;  /* 0x000000ffff067224 */ /* 0x000fe200078e00ff */
[----:B------:R-:W-:Y:S01]  /*1d010*/  MOV R5, R0 ;  /* 0x0000000000057202 */ /* 0x000fe20000000f00 */
[----:B------:R-:W-:Y:S01]  /*1d020*/  IMAD.MOV.U32 R3, RZ, RZ, 0x1f ;  /* 0x0000001fff037424 */ /* 0x000fe200078e00ff */
[----:B------:R-:W-:-:S02]  /*1d030*/  MOV R2, 0x1d050 ;  /* 0x0001d05000027802 */ /* 0x000fc40000000f00 */
[----:B------:R-:W-:Y:S05]  /*1d040*/  CALL.REL.NOINC `($__internal_23_$__cuda_sm70_shflsync_idx_p) ;  /* 0x000014d000007944 */ /* 0x000fea0003c00000 */
[----:B------:R-:W-:Y:S01]  /*1d050*/  MOV R10, R5 ;  /* 0x00000005000a7202 */ /* 0x000fe20000000f00 */
[----:B------:R-:W-:Y:S05]  /*1d060*/  BRA `(.L_x_1176) ;  /* 0xfffe35e000007947 */ /* 0x000fea000383ffff */
.L_x_1009:
[----:B------:R-:W-:Y:S01]  /*1d070*/  IMAD.MOV.U32 R9, RZ, RZ, R4 ;  /* 0x000000ffff097224 */ /* 0x000fe200078e0004 */
[----:B------:R-:W-:-:S02]  /*1d080*/  MOV R3, 0x1f ;  /* 0x0000001f00037802 */ /* 0x000fc40000000f00 */
[----:B------:R-:W-:Y:S02]  /*1d090*/  MOV R2, 0x1d0b0 ;  /* 0x0001d0b000027802 */ /* 0x000fe40000000f00 */
[----:B-123--:R-:W-:Y:S05]  /*1d0a0*/  CALL.REL.NOINC `($__internal_23_$__cuda_sm70_shflsync_idx_p) ;  /* 0x0000147000007944 */ /* 0x00efea0003c00000 */
[----:B------:R-:W-:Y:S01]  /*1d0b0*/  MOV R6, R5 ;  /* 0x0000000500067202 */ /* 0x000fe20000000f00 */
[----:B------:R-:W-:Y:S05]  /*1d0c0*/  BRA `(.L_x_1008) ;  /* 0xfffe35e000007947 */ /* 0x000fea000383ffff */
.L_x_1048:
[----:B------:R-:W-:Y:S01]  /*1d0d0*/  IMAD.MOV.U32 R9, RZ, RZ, R13 ;  /* 0x000000ffff097224 */ /* 0x000fe200078e000d */
[----:B------:R-:W-:Y:S01]  /*1d0e0*/  MOV R5, RZ ;  /* 0x000000ff00057202 */ /* 0x000fe20000000f00 */
[----:B------:R-:W-:Y:S01]  /*1d0f0*/  IMAD.MOV.U32 R3, RZ, RZ, 0x181f ;  /* 0x0000181fff037424 */ /* 0x000fe200078e00ff */
[----:B------:R-:W-:Y:S02]  /*1d100*/  MOV R2, 0x1d120 ;  /* 0x0001d12000027802 */ /* 0x000fe40000000f00 */
[----:B-----5:R-:W-:Y:S05]  /*1d110*/  CALL.REL.NOINC `($__internal_23_$__cuda_sm70_shflsync_idx_p) ;  /* 0x0000140000007944 */ /* 0x020fea0003c00000 */
[----:B------:R-:W-:Y:S01]  /*1d120*/  MOV R10, R5 ;  /* 0x00000005000a7202 */ /* 0x000fe20000000f00 */
[----:B------:R-:W-:Y:S05]  /*1d130*/  BRA `(.L_x_1177) ;  /* 0xfffeadb000007947 */ /* 0x000fea000383ffff */
.L_x_1049:
[----:B------:R-:W-:Y:S01]  /*1d140*/  IMAD.MOV.U32 R9, RZ, RZ, R15 ;  /* 0x000000ffff097224 */ /* 0x000fe200078e000f */
[----:B------:R-:W-:Y:S01]  /*1d150*/  MOV R5, RZ ;  /* 0x000000ff00057202 */ /* 0x000fe20000000f00 */
[----:B------:R-:W-:Y:S01]  /*1d160*/  IMAD.MOV.U32 R3, RZ, RZ, 0x181f ;  /* 0x0000181fff037424 */ /* 0x000fe200078e00ff */
[----:B------:R-:W-:Y:S02]  /*1d170*/  MOV R2, 0x1d190 ;  /* 0x0001d19000027802 */ /* 0x000fe40000000f00 */
[----:B-12--5:R-:W-:Y:S05]  /*1d180*/  CALL.REL.NOINC `($__internal_23_$__cuda_sm70_shflsync_idx_p) ;  /* 0x0000139000007944 */ /* 0x026fea0003c00000 */
[----:B------:R-:W-:Y:S01]  /*1d190*/  MOV R0, R5 ;  /* 0x0000000500007202 */ /* 0x000fe20000000f00 */
[----:B------:R-:W-:Y:S05]  /*1d1a0*/  BRA `(.L_x_1178) ;  /* 0xfffead6000007947 */ /* 0x000fea000383ffff */
.L_x_1052:
[----:B--2---:R-:W-:Y:S01]  /*1d1b0*/  IMAD.MOV.U32 R9, RZ, RZ, R13 ;  /* 0x000000ffff097224 */ /* 0x004fe200078e000d */
[----:B------:R-:W-:Y:S01]  /*1d1c0*/  MOV R5, 0x1 ;  /* 0x0000000100057802 */ /* 0x000fe20000000f00 */
[----:B------:R-:W-:Y:S01]  /*1d1d0*/  IMAD.MOV.U32 R3, RZ, RZ, 0x181f ;  /* 0x0000181fff037424 */ /* 0x000fe200078e00ff */
[----:B------:R-:W-:-:S02]  /*1d1e0*/  MOV R2, 0x1d200 ;  /* 0x0001d20000027802 */ /* 0x000fc40000000f00 */
[----:B-1--45:R-:W-:Y:S05]  /*1d1f0*/  CALL.REL.NOINC `($__internal_23_$__cuda_sm70_shflsync_idx_p) ;  /* 0x0000132000007944 */ /* 0x032fea0003c00000 */
[----:B------:R-:W-:Y:S01]  /*1d200*/  IMAD.MOV.U32 R10, RZ, RZ, R5 ;  /* 0x000000ffff0a7224 */ /* 0x000fe200078e0005 */
[----:B------:R-:W-:Y:S01]  /*1d210*/  MOV R5, 0x1 ;  /* 0x0000000100057802 */ /* 0x000fe20000000f00 */
[----:B------:R-:W-:Y:S01]  /*1d220*/  IMAD.MOV.U32 R9, RZ, RZ, R15 ;  /* 0x000000ffff097224 */ /* 0x000fe200078e000f */
[----:B------:R-:W-:-:S02]  /*1d230*/  MOV R3, 0x181f ;  /* 0x0000181f00037802 */ /* 0x000fc40000000f00 */
[----:B------:R-:W-:Y:S02]  /*1d240*/  MOV R2, 0x1d260 ;  /* 0x0001d26000027802 */ /* 0x000fe40000000f00 */
[----:B------:R-:W-:Y:S05]  /*1d250*/  CALL.REL.NOINC `($__internal_23_$__cuda_sm70_shflsync_idx_p) ;  /* 0x000012c000007944 */ /* 0x000fea0003c00000 */
[----:B------:R-:W-:Y:S01]  /*1d260*/  MOV R0, R5 ;  /* 0x0000000500007202 */ /* 0x000fe20000000f00 */
[----:B------:R-:W-:Y:S05]  /*1d270*/  BRA `(.L_x_1179) ;  /* 0xfffeae0000007947 */ /* 0x000fea000383ffff */
.L_x_1055:
[----:B---3--:R-:W-:Y:S01]  /*1d280*/  IMAD.MOV.U32 R9, RZ, RZ, R13 ;  /* 0x000000ffff097224 */ /* 0x008fe200078e000d */
[----:B------:R-:W-:Y:S01]  /*1d290*/  MOV R5, 0x2 ;  /* 0x0000000200057802 */ /* 0x000fe20000000f00 */
[----:B------:R-:W-:Y:S01]  /*1d2a0*/  IMAD.MOV.U32 R3, RZ, RZ, 0x181f ;  /* 0x0000181fff037424 */ /* 0x000fe200078e00ff */
[----:B------:R-:W-:Y:S02]  /*1d2b0*/  MOV R2, 0x1d2d0 ;  /* 0x0001d2d000027802 */ /* 0x000fe40000000f00 */
[----:B-12-45:R-:W-:Y:S05]  /*1d2c0*/  CALL.REL.NOINC `($__internal_23_$__cuda_sm70_shflsync_idx_p) ;  /* 0x0000125000007944 */ /* 0x036fea0003c00000 */
[----:B------:R-:W-:Y:S01]  /*1d2d0*/  MOV R10, R5 ;  /* 0x00000005000a7202 */ /* 0x000fe20000000f00 */
[----:B------:R-:W-:Y:S05]  /*1d2e0*/  BRA `(.L_x_1180) ;  /* 0xfffeaec000007947 */ /* 0x000fea000383ffff */
.L_x_1056:
[----:B------:R-:W-:Y:S01]  /*1d2f0*/  IMAD.MOV.U32 R9, RZ, RZ, R15 ;  /* 0x000000ffff097224 */ /* 0x000fe200078e000f */
[----:B------:R-:W-:Y:S01]  /*1d300*/  MOV R5, 0x2 ;  /* 0x0000000200057802 */ /* 0x000fe20000000f00 */
[----:B------:R-:W-:Y:S01]  /*1d310*/  IMAD.MOV.U32 R3, RZ, RZ, 0x181f ;  /* 0x0000181fff037424 */ /* 0x000fe200078e00ff */
[----:B------:R-:W-:Y:S02]  /*1d320*/  MOV R2, 0x1d340 ;  /* 0x0001d34000027802 */ /* 0x000fe40000000f00 */
[----:B-12345:R-:W-:Y:S05]  /*1d330*/  CALL.REL.NOINC `($__internal_23_$__cuda_sm70_shflsync_idx_p) ;  /* 0x000011e000007944 */ /* 0x03efea0003c00000 */
[----:B------:R-:W-:Y:S01]  /*1d340*/  MOV R0, R5 ;  /* 0x0000000500007202 */ /* 0x000fe20000000f00 */
[----:B------:R-:W-:Y:S05]  /*1d350*/  BRA `(.L_x_1181) ;  /* 0xfffeae7000007947 */ /* 0x000fea000383ffff */
.L_x_1059:
[----:B-1----:R-:W-:Y:S01]  /*1d360*/  IMAD.MOV.U32 R9, RZ, RZ, R13 ;  /* 0x000000ffff097224 */ /* 0x002fe200078e000d */
[----:B------:R-:W-:Y:S01]  /*1d370*/  MOV R5, 0x3 ;  /* 0x0000000300057802 */ /* 0x000fe20000000f00 */
[----:B------:R-:W-:Y:S01]  /*1d380*/  IMAD.MOV.U32 R3, RZ, RZ, 0x181f ;  /* 0x0000181fff037424 */ /* 0x000fe200078e00ff */
[----:B------:R-:W-:-:S02]  /*1d390*/  MOV R2, 0x1d3b0 ;  /* 0x0001d3b000027802 */ /* 0x000fc40000000f00 */
[----:B--2345:R-:W-:Y:S05]  /*1d3a0*/  CALL.REL.NOINC `($__internal_23_$__cuda_sm70_shflsync_idx_p) ;  /* 0x0000117000007944 */ /* 0x03cfea0003c00000 */
        /* <DEDUP_REMOVED lines=8> */
.L_x_1110:
[----:B------:R-:W-:Y:S01]  /*1d430*/  IMAD.MOV.U32 R2, RZ, RZ, R236 ;  /* 0x000000ffff027224 */ /* 0x000fe200078e00ec */
[----:B------:R-:W-:Y:S02]  /*1d440*/  MOV R5, 0x2 ;  /* 0x0000000200057802 */ /* 0x000fe40000000f00 */
[----:B------:R-:W-:Y:S02]  /*1d450*/  MOV R3, 0x1d470 ;  /* 0x0001d47000037802 */ /* 0x000fe40000000f00 */
[----:B------:R-:W-:Y:S05]  /*1d460*/  CALL.REL.NOINC `($__internal_22_$__cuda_sm70_shflsync_bfly_p) ;  /* 0x0000106000007944 */ /* 0x000fea0003c00000 */
[----:B------:R-:W-:Y:S01]  /*1d470*/  MOV R0, R5 ;  /* 0x0000000500007202 */ /* 0x000fe20000000f00 */
[----:B------:R-:W-:Y:S05]  /*1d480*/  BRA `(.L_x_1183) ;  /* 0xffffaaf000007947 */ /* 0x000fea000383ffff */
.L_x_1111:
[----:B------:R-:W-:Y:S01]  /*1d490*/  IMAD.MOV.U32 R2, RZ, RZ, R0 ;  /* 0x000000ffff027224 */ /* 0x000fe200078e0000 */
[----:B------:R-:W-:Y:S02]  /*1d4a0*/  MOV R5, 0x1 ;  /* 0x0000000100057802 */ /* 0x000fe40000000f00 */
[----:B------:R-:W-:Y:S02]  /*1d4b0*/  MOV R3, 0x1d4d0 ;  /* 0x0001d4d000037802 */ /* 0x000fe40000000f00 */
[----:B-1----:R-:W-:Y:S05]  /*1d4c0*/  CALL.REL.NOINC `($__internal_22_$__cuda_sm70_shflsync_bfly_p) ;  /* 0x0000100000007944 */ /* 0x002fea0003c00000 */
[----:B------:R-:W-:Y:S01]  /*1d4d0*/  FADD.FTZ R0, R0, R5 ;  /* 0x0000000500007221 */ /* 0x000fe20000010000 */
[----:B------:R-:W-:Y:S02]  /*1d4e0*/  MOV R2, R237 ;  /* 0x000000ed00027202 */ /* 0x000fe40000000f00 */
[----:B------:R-:W-:-:S02]  /*1d4f0*/  MOV R5, 0x2 ;  /* 0x0000000200057802 */ /* 0x000fc40000000f00 */
[----:B------:R-:W-:Y:S02]  /*1d500*/  MOV R3, 0x1d520 ;  /* 0x0001d52000037802 */ /* 0x000fe40000000f00 */
[----:B------:R-:W-:Y:S05]  /*1d510*/  CALL.REL.NOINC `($__internal_22_$__cuda_sm70_shflsync_bfly_p) ;  /* 0x00000fb000007944 */ /* 0x000fea0003c00000 */
[----:B------:R-:W-:Y:S01]  /*1d520*/  FADD.FTZ R4, R237, R5 ;  /* 0x00000005ed047221 */ /* 0x000fe20000010000 */
[----:B------:R-:W-:Y:S02]  /*1d530*/  MOV R5, 0x1 ;  /* 0x0000000100057802 */ /* 0x000fe40000000f00 */
[----:B------:R-:W-:Y:S02]  /*1d540*/  MOV R3, 0x1d570 ;  /* 0x0001d57000037802 */ /* 0x000fe40000000f00 */
[----:B------:R-:W-:Y:S02]  /*1d550*/  MOV R2, R4 ;  /* 0x0000000400027202 */ /* 0x000fe40000000f00 */
[----:B------:R-:W-:Y:S05]  /*1d560*/  CALL.REL.NOINC `($__internal_22_$__cuda_sm70_shflsync_bfly_p) ;  /* 0x00000f6000007944 */ /* 0x000fea0003c00000 */
[----:B------:R-:W-:Y:S01]  /*1d570*/  MOV R3, R5 ;  /* 0x0000000500037202 */ /* 0x000fe20000000f00 */
[----:B------:R-:W-:Y:S05]  /*1d580*/  BRA `(.L_x_1184) ;  /* 0xffffaa6000007947 */ /* 0x000fea000383ffff */
.L_x_1118:
[----:B-1-34-:R-:W-:Y:S01]  /*1d590*/  IMAD.MOV.U32 R9, RZ, RZ, R13 ;  /* 0x000000ffff097224 */ /* 0x01afe200078e000d */
[----:B------:R-:W-:Y:S01]  /*1d5a0*/  MOV R5, RZ ;  /* 0x000000ff00057202 */ /* 0x000fe20000000f00 */
[----:B------:R-:W-:Y:S01]  /*1d5b0*/  IMAD.MOV.U32 R3, RZ, RZ, 0x181f ;  /* 0x0000181fff037424 */ /* 0x000fe200078e00ff */
[----:B------:R-:W-:Y:S02]  /*1d5c0*/  MOV R2, 0x1d5e0 ;  /* 0x0001d5e000027802 */ /* 0x000fe40000000f00 */
[----:B------:R-:W-:Y:S05]  /*1d5d0*/  CALL.REL.NOINC `($__internal_23_$__cuda_sm70_shflsync_idx_p) ;  /* 0x00000f4000007944 */ /* 0x000fea0003c00000 */
[----:B------:R-:W-:Y:S01]  /*1d5e0*/  MOV R7, R5 ;  /* 0x0000000500077202 */ /* 0x000fe20000000f00 */
[----:B------:R-:W-:Y:S05]  /*1d5f0*/  BRA `(.L_x_1185) ;  /* 0xffffc34000007947 */ /* 0x000fea000383ffff */
.L_x_1119:
[----:B------:R-:W-:Y:S01]  /*1d600*/  IMAD.MOV.U32 R9, RZ, RZ, R14 ;  /* 0x000000ffff097224 */ /* 0x000fe200078e000e */
[----:B------:R-:W-:Y:S01]  /*1d610*/  MOV R5, RZ ;  /* 0x000000ff00057202 */ /* 0x000fe20000000f00 */
[----:B------:R-:W-:Y:S01]  /*1d620*/  IMAD.MOV.U32 R3, RZ, RZ, 0x181f ;  /* 0x0000181fff037424 */ /* 0x000fe200078e00ff */
[----:B------:R-:W-:-:S02]  /*1d630*/  MOV R2, 0x1d650 ;  /* 0x0001d65000027802 */ /* 0x000fc40000000f00 */
[----:B-12---:R-:W-:Y:S05]  /*1d640*/  CALL.REL.NOINC `($__internal_23_$__cuda_sm70_shflsync_idx_p) ;  /* 0x00000ed000007944 */ /* 0x006fea0003c00000 */
[----:B------:R-:W-:Y:S01]  /*1d650*/  MOV R2, R5 ;  /* 0x0000000500027202 */ /* 0x000fe20000000f00 */
[----:B------:R-:W-:Y:S05]  /*1d660*/  BRA `(.L_x_1186) ;  /* 0xffffc2f000007947 */ /* 0x000fea000383ffff */
.L_x_1122:
[----:B--2---:R-:W-:Y:S01]  /*1d670*/  IMAD.MOV.U32 R9, RZ, RZ, R13 ;  /* 0x000000ffff097224 */ /* 0x004fe200078e000d */
[----:B------:R-:W-:Y:S01]  /*1d680*/  MOV R5, 0x1 ;  /* 0x0000000100057802 */ /* 0x000fe20000000f00 */
[----:B------:R-:W-:Y:S01]  /*1d690*/  IMAD.MOV.U32 R3, RZ, RZ, 0x181f ;  /* 0x0000181fff037424 */ /* 0x000fe200078e00ff */
[----:B----4-:R-:W-:-:S02]  /*1d6a0*/  MOV R2, 0x1d6c0 ;  /* 0x0001d6c000027802 */ /* 0x010fc40000000f00 */
[----:B-1-3--:R-:W-:Y:S05]  /*1d6b0*/  CALL.REL.NOINC `($__internal_23_$__cuda_sm70_shflsync_idx_p) ;  /* 0x00000e6000007944 */ /* 0x00afea0003c00000 */
        /* <DEDUP_REMOVED lines=8> */
.L_x_1125:
[----:B-1----:R-:W-:Y:S01]  /*1d740*/  IMAD.MOV.U32 R9, RZ, RZ, R13 ;  /* 0x000000ffff097224 */ /* 0x002fe200078e000d */
[----:B------:R-:W-:Y:S01]  /*1d750*/  MOV R5, 0x2 ;  /* 0x0000000200057802 */ /* 0x000fe20000000f00 */
[----:B------:R-:W-:Y:S01]  /*1d760*/  IMAD.MOV.U32 R3, RZ, RZ, 0x181f ;  /* 0x0000181fff037424 */ /* 0x000fe200078e00ff */
[----:B----4-:R-:W-:Y:S02]  /*1d770*/  MOV R2, 0x1d790 ;  /* 0x0001d79000027802 */ /* 0x010fe40000000f00 */
[----:B--23--:R-:W-:Y:S05]  /*1d780*/  CALL.REL.NOINC `($__internal_23_$__cuda_sm70_shflsync_idx_p) ;  /* 0x00000d9000007944 */ /* 0x00cfea0003c00000 */
[----:B------:R-:W-:Y:S01]  /*1d790*/  MOV R7, R5 ;  /* 0x0000000500077202 */ /* 0x000fe20000000f00 */
[----:B------:R-:W-:Y:S05]  /*1d7a0*/  BRA `(.L_x_1188) ;  /* 0xffffc44000007947 */ /* 0x000fea000383ffff */
.L_x_1126:
[----:B------:R-:W-:Y:S01]  /*1d7b0*/  IMAD.MOV.U32 R9, RZ, RZ, R14 ;  /* 0x000000ffff097224 */ /* 0x000fe200078e000e */
[----:B------:R-:W-:Y:S01]  /*1d7c0*/  MOV R5, 0x2 ;  /* 0x0000000200057802 */ /* 0x000fe20000000f00 */
[----:B------:R-:W-:Y:S01]  /*1d7d0*/  IMAD.MOV.U32 R3, RZ, RZ, 0x181f ;  /* 0x0000181fff037424 */ /* 0x000fe200078e00ff */
[----:B----4-:R-:W-:Y:S02]  /*1d7e0*/  MOV R2, 0x1d800 ;  /* 0x0001d80000027802 */ /* 0x010fe40000000f00 */
[----:B-123--:R-:W-:Y:S05]  /*1d7f0*/  CALL.REL.NOINC `($__internal_23_$__cuda_sm70_shflsync_idx_p) ;  /* 0x00000d2000007944 */ /* 0x00efea0003c00000 */
[----:B------:R-:W-:Y:S01]  /*1d800*/  MOV R2, R5 ;  /* 0x0000000500027202 */ /* 0x000fe20000000f00 */
[----:B------:R-:W-:Y:S05]  /*1d810*/  BRA `(.L_x_1189) ;  /* 0xffffc3f000007947 */ /* 0x000fea000383ffff */
.L_x_1129:
[----:B-1----:R-:W-:Y:S01]  /*1d820*/  IMAD.MOV.U32 R9, RZ, RZ, R13 ;  /* 0x000000ffff097224 */ /* 0x002fe200078e000d */
[----:B------:R-:W-:Y:S01]  /*1d830*/  MOV R5, 0x3 ;  /* 0x0000000300057802 */ /* 0x000fe20000000f00 */
[----:B------:R-:W-:Y:S01]  /*1d840*/  IMAD.MOV.U32 R3, RZ, RZ, 0x181f ;  /* 0x0000181fff037424 */ /* 0x000fe200078e00ff */
[----:B------:R-:W-:-:S02]  /*1d850*/  MOV R2, 0x1d870 ;  /* 0x0001d87000027802 */ /* 0x000fc40000000f00 */
[----:B--234-:R-:W-:Y:S05]  /*1d860*/  CALL.REL.NOINC `($__internal_23_$__cuda_sm70_shflsync_idx_p) ;  /* 0x00000cb000007944 */ /* 0x01cfea0003c00000 */
        /* <DEDUP_REMOVED lines=8> */
.L_x_1131:
[----:B------:R-:W-:Y:S01]  /*1d8f0*/  IMAD.MOV.U32 R9, RZ, RZ, R36 ;  /* 0x000000ffff097224 */ /* 0x000fe200078e0024 */
[----:B------:R-:W-:Y:S01]  /*1d900*/  MOV R5, RZ ;  /* 0x000000ff00057202 */ /* 0x000fe20000000f00 */
[----:B------:R-:W-:Y:S01]  /*1d910*/  IMAD.MOV.U32 R3, RZ, RZ, 0x1c1f ;  /* 0x00001c1fff037424 */ /* 0x000fe200078e00ff */
[----:B------:R-:W-:Y:S02]  /*1d920*/  MOV R2, 0x1d940 ;  /* 0x0001d94000027802 */ /* 0x000fe40000000f00 */
[----:B-1----:R-:W-:Y:S05]  /*1d930*/  CALL.REL.NOINC `($__internal_23_$__cuda_sm70_shflsync_idx_p) ;  /* 0x00000be000007944 */ /* 0x002fea0003c00000 */
[----:B------:R-:W-:Y:S01]  /*1d940*/  MOV R4, R5 ;  /* 0x0000000500047202 */ /* 0x000fe20000000f00 */
[----:B------:R-:W-:Y:S05]  /*1d950*/  BRA `(.L_x_1191) ;  /* 0xffffc72000007947 */ /* 0x000fea000383ffff */
.L_x_1132:
[----:B------:R-:W-:Y:S01]  /*1d960*/  IMAD.MOV.U32 R9, RZ, RZ, R37 ;  /* 0x000000ffff097224 */ /* 0x000fe200078e0025 */
[----:B------:R-:W-:Y:S01]  /*1d970*/  MOV R5, RZ ;  /* 0x000000ff00057202 */ /* 0x000fe20000000f00 */
[----:B------:R-:W-:Y:S01]  /*1d980*/  IMAD.MOV.U32 R3, RZ, RZ, 0x1c1f ;  /* 0x00001c1fff037424 */ /* 0x000fe200078e00ff */
[----:B------:R-:W-:Y:S02]  /*1d990*/  MOV R2, 0x1d9b0 ;  /* 0x0001d9b000027802 */ /* 0x000fe40000000f00 */
[----:B-123--:R-:W-:Y:S05]  /*1d9a0*/  CALL.REL.NOINC `($__internal_23_$__cuda_sm70_shflsync_idx_p) ;  /* 0x00000b7000007944 */ /* 0x00efea0003c00000 */
[----:B------:R-:W-:Y:S01]  /*1d9b0*/  MOV R0, R5 ;  /* 0x0000000500007202 */ /* 0x000fe20000000f00 */
[----:B------:R-:W-:Y:S05]  /*1d9c0*/  BRA `(.L_x_1192) ;  /* 0xffffc6d000007947 */ /* 0x000fea000383ffff */
.L_x_1135:
[----:B------:R-:W-:Y:S01]  /*1d9d0*/  IMAD.MOV.U32 R9, RZ, RZ, R36 ;  /* 0x000000ffff097224 */ /* 0x000fe200078e0024 */
[----:B------:R-:W-:Y:S01]  /*1d9e0*/  MOV R5, 0x1 ;  /* 0x0000000100057802 */ /* 0x000fe20000000f00 */
[----:B---3--:R-:W-:Y:S01]  /*1d9f0*/  IMAD.MOV.U32 R3, RZ, RZ, 0x1c1f ;  /* 0x00001c1fff037424 */ /* 0x008fe200078e00ff */
[----:B------:R-:W-:-:S02]  /*1da00*/  MOV R2, 0x1da20 ;  /* 0x0001da2000027802 */ /* 0x000fc40000000f00 */
[----:B--2-4-:R-:W-:Y:S05]  /*1da10*/  CALL.REL.NOINC `($__internal_23_$__cuda_sm70_shflsync_idx_p) ;  /* 0x00000b0000007944 */ /* 0x014fea0003c00000 */
        /* <DEDUP_REMOVED lines=8> */
.L_x_1139:
[----:B------:R-:W-:Y:S01]  /*1daa0*/  IMAD.MOV.U32 R9, RZ, RZ, R11 ;  /* 0x000000ffff097224 */ /* 0x000fe200078e000b */
[----:B------:R-:W-:Y:S01]  /*1dab0*/  MOV R5, RZ ;  /* 0x000000ff00057202 */ /* 0x000fe20000000f00 */
[----:B------:R-:W-:Y:S01]  /*1dac0*/  IMAD.MOV.U32 R3, RZ, RZ, 0x181f ;  /* 0x0000181fff037424 */ /* 0x000fe200078e00ff */
[----:B------:R-:W-:Y:S02]  /*1dad0*/  MOV R2, 0x1daf0 ;  /* 0x0001daf000027802 */ /* 0x000fe40000000f00 */
[----:B------:R-:W-:Y:S05]  /*1dae0*/  CALL.REL.NOINC `($__internal_23_$__cuda_sm70_shflsync_idx_p) ;  /* 0x00000a3000007944 */ /* 0x000fea0003c00000 */
[----:B------:R-:W-:Y:S01]  /*1daf0*/  MOV R10, R5 ;  /* 0x00000005000a7202 */ /* 0x000fe20000000f00 */
[----:B------:R-:W-:Y:S05]  /*1db00*/  BRA `(.L_x_1194) ;  /* 0xffffdcc000007947 */ /* 0x000fea000383ffff */
.L_x_1140:
[----:B------:R-:W-:Y:S01]  /*1db10*/  IMAD.MOV.U32 R9, RZ, RZ, R14 ;  /* 0x000000ffff097224 */ /* 0x000fe200078e000e */
[----:B------:R-:W-:Y:S01]  /*1db20*/  MOV R5, RZ ;  /* 0x000000ff00057202 */ /* 0x000fe20000000f00 */
[----:B------:R-:W-:Y:S01]  /*1db30*/  IMAD.MOV.U32 R3, RZ, RZ, 0x181f ;  /* 0x0000181fff037424 */ /* 0x000fe200078e00ff */
[----:B------:R-:W-:Y:S02]  /*1db40*/  MOV R2, 0x1db60 ;  /* 0x0001db6000027802 */ /* 0x000fe40000000f00 */
[----:B-12---:R-:W-:Y:S05]  /*1db50*/  CALL.REL.NOINC `($__internal_23_$__cuda_sm70_shflsync_idx_p) ;  /* 0x000009c000007944 */ /* 0x006fea0003c00000 */
[----:B------:R-:W-:Y:S01]  /*1db60*/  MOV R2, R5 ;  /* 0x0000000500027202 */ /* 0x000fe20000000f00 */
[----:B------:R-:W-:Y:S05]  /*1db70*/  BRA `(.L_x_1195) ;  /* 0xffffdc7000007947 */ /* 0x000fea000383ffff */
.L_x_1143:
        /* <DEDUP_REMOVED lines=13> */
.L_x_1146:
[----:B-1----:R-:W-:Y:S01]  /*1dc50*/  IMAD.MOV.U32 R9, RZ, RZ, R11 ;  /* 0x000000ffff097224 */ /* 0x002fe200078e000b */
[----:B------:R-:W-:Y:S01]  /*1dc60*/  MOV R5, 0x2 ;  /* 0x0000000200057802 */ /* 0x000fe20000000f00 */
[----:B------:R-:W-:Y:S01]  /*1dc70*/  IMAD.MOV.U32 R3, RZ, RZ, 0x181f ;  /* 0x0000181fff037424 */ /* 0x000fe200078e00ff */
[----:B----4-:R-:W-:Y:S02]  /*1dc80*/  MOV R2, 0x1dca0 ;  /* 0x0001dca000027802 */ /* 0x010fe40000000f00 */
[----:B--23--:R-:W-:Y:S05]  /*1dc90*/  CALL.REL.NOINC `($__internal_23_$__cuda_sm70_shflsync_idx_p) ;  /* 0x0000088000007944 */ /* 0x00cfea0003c00000 */
[----:B------:R-:W-:Y:S01]  /*1dca0*/  MOV R10, R5 ;  /* 0x00000005000a7202 */ /* 0x000fe20000000f00 */
[----:B------:R-:W-:Y:S05]  /*1dcb0*/  BRA `(.L_x_1197) ;  /* 0xffffddd000007947 */ /* 0x000fea000383ffff */
.L_x_1147:
[----:B------:R-:W-:Y:S01]  /*1dcc0*/  IMAD.MOV.U32 R9, RZ, RZ, R14 ;  /* 0x000000ffff097224 */ /* 0x000fe200078e000e */
[----:B------:R-:W-:Y:S01]  /*1dcd0*/  MOV R5, 0x2 ;  /* 0x0000000200057802 */ /* 0x000fe20000000f00 */
[----:B------:R-:W-:Y:S01]  /*1dce0*/  IMAD.MOV.U32 R3, RZ, RZ, 0x181f ;  /* 0x0000181fff037424 */ /* 0x000fe200078e00ff */
[----:B----4-:R-:W-:Y:S02]  /*1dcf0*/  MOV R2, 0x1dd10 ;  /* 0x0001dd1000027802 */ /* 0x010fe40000000f00 */
[----:B-123--:R-:W-:Y:S05]  /*1dd00*/  CALL.REL.NOINC `($__internal_23_$__cuda_sm70_shflsync_idx_p) ;  /* 0x0000081000007944 */ /* 0x00efea0003c00000 */
[----:B------:R-:W-:Y:S01]  /*1dd10*/  MOV R2, R5 ;  /* 0x0000000500027202 */ /* 0x000fe20000000f00 */
[----:B------:R-:W-:Y:S05]  /*1dd20*/  BRA `(.L_x_1198) ;  /* 0xffffdd8000007947 */ /* 0x000fea000383ffff */
.L_x_1150:
        /* <DEDUP_REMOVED lines=13> */
.L_x_1152:
[----:B------:R-:W-:Y:S01]  /*1de00*/  IMAD.MOV.U32 R9, RZ, RZ, R86 ;  /* 0x000000ffff097224 */ /* 0x000fe200078e0056 */
[----:B------:R-:W-:Y:S01]  /*1de10*/  MOV R5, RZ ;  /* 0x000000ff00057202 */ /* 0x000fe20000000f00 */
[----:B---3--:R-:W-:Y:S01]  /*1de20*/  IMAD.MOV.U32 R3, RZ, RZ, 0x1f ;  /* 0x0000001fff037424 */ /* 0x008fe200078e00ff */
[----:B----4-:R-:W-:Y:S02]  /*1de30*/  MOV R2, 0x1de50 ;  /* 0x0001de5000027802 */ /* 0x010fe40000000f00 */
[----:B--2---:R-:W-:Y:S05]  /*1de40*/  CALL.REL.NOINC `($__internal_23_$__cuda_sm70_shflsync_idx_p) ;  /* 0x000006d000007944 */ /* 0x004fea0003c00000 */
[----:B------:R-:W-:Y:S01]  /*1de50*/  MOV R10, R5 ;  /* 0x00000005000a7202 */ /* 0x000fe20000000f00 */
[----:B------:R-:W-:Y:S05]  /*1de60*/  BRA `(.L_x_1200) ;  /* 0xffffdf5000007947 */ /* 0x000fea000383ffff */
.L_x_1153:
[----:B------:R-:W-:Y:S01]  /*1de70*/  IMAD.MOV.U32 R9, RZ, RZ, R86 ;  /* 0x000000ffff097224 */ /* 0x000fe200078e0056 */
[----:B------:R-:W-:Y:S01]  /*1de80*/  MOV R5, 0x1 ;  /* 0x0000000100057802 */ /* 0x000fe20000000f00 */
[----:B------:R-:W-:Y:S01]  /*1de90*/  IMAD.MOV.U32 R3, RZ, RZ, 0x1f ;  /* 0x0000001fff037424 */ /* 0x000fe200078e00ff */
[----:B----4-:R-:W-:Y:S02]  /*1dea0*/  MOV R2, 0x1dec0 ;  /* 0x0001dec000027802 */ /* 0x010fe40000000f00 */
[----:B-123--:R-:W-:Y:S05]  /*1deb0*/  CALL.REL.NOINC `($__internal_23_$__cuda_sm70_shflsync_idx_p) ;  /* 0x0000066000007944 */ /* 0x00efea0003c00000 */
[----:B------:R-:W-:Y:S01]  /*1dec0*/  MOV R8, R5 ;  /* 0x0000000500087202 */ /* 0x000fe20000000f00 */
[----:B------:R-:W-:Y:S05]  /*1ded0*/  BRA `(.L_x_1201) ;  /* 0xffffdf0000007947 */ /* 0x000fea000383ffff */
.L_x_1154:
[----:B------:R-:W-:Y:S01]  /*1dee0*/  IMAD.MOV.U32 R0, RZ, RZ, R4 ;  /* 0x000000ffff007224 */ /* 0x000fe200078e0004 */
[----:B------:R-:W-:-:S02]  /*1def0*/  MOV R2, 0x1 ;  /* 0x0000000100027802 */ /* 0x000fc40000000f00 */
[----:B------:R-:W-:Y:S02]  /*1df00*/  MOV R3, 0x1df20 ;  /* 0x0001df2000037802 */ /* 0x000fe40000000f00 */
[----:B-1-3--:R-:W-:Y:S05]  /*1df10*/  CALL.REL.NOINC `($__internal_24_$__cuda_sm70_shflsync_up_p) ;  /* 0x0000065000007944 */ /* 0x00afea0003c00000 */
[----:B------:R-:W-:Y:S05]  /*1df20*/  BRA `(.L_x_1202) ;  /* 0xffffdfd000007947 */ /* 0x000fea000383ffff */
.L_x_1155:
[----:B------:R-:W-:Y:S01]  /*1df30*/  IMAD.MOV.U32 R0, RZ, RZ, R4 ;  /* 0x000000ffff007224 */ /* 0x000fe200078e0004 */
[----:B------:R-:W-:Y:S02]  /*1df40*/  MOV R2, 0x2 ;  /* 0x0000000200027802 */ /* 0x000fe40000000f00 */
[----:B------:R-:W-:Y:S02]  /*1df50*/  MOV R3, 0x1df70 ;  /* 0x0001df7000037802 */ /* 0x000fe40000000f00 */
[----:B-1-3--:R-:W-:Y:S05]  /*1df60*/  CALL.REL.NOINC `($__internal_24_$__cuda_sm70_shflsync_up_p) ;  /* 0x0000060000007944 */ /* 0x00afea0003c00000 */
        /* <DEDUP_REMOVED lines=27> */
.L_x_1159:
[----:B------:R-:W-:Y:S02]  /*1e120*/  MOV R2, 0x1 ;  /* 0x0000000100027802 */ /* 0x000fe40000000f00 */
[----:B------:R-:W-:-:S02]  /*1e130*/  MOV R3, 0x1e150 ;  /* 0x0001e15000037802 */ /* 0x000fc40000000f00 */
[----:B-1----:R-:W-:Y:S05]  /*1e140*/  CALL.REL.NOINC `($__internal_24_$__cuda_sm70_shflsync_up_p) ;  /* 0x0000042000007944 */ /* 0x002fea0003c00000 */
[----:B------:R-:W-:Y:S01]  /*1e150*/  MOV R2, R5 ;  /* 0x0000000500027202 */ /* 0x000fe20000000f00 */
[----:B------:R-:W-:Y:S05]  /*1e160*/  BRA `(.L_x_1204) ;  /* 0xffffdfe000007947 */ /* 0x000fea000383ffff */
.L_x_1160:
[----:B------:R-:W-:Y:S02]  /*1e170*/  MOV R2, 0x2 ;  /* 0x0000000200027802 */ /* 0x000fe40000000f00 */
[----:B------:R-:W-:-:S02]  /*1e180*/  MOV R3, 0x1e1a0 ;  /* 0x0001e1a000037802 */ /* 0x000fc40000000f00 */
[----:B-1----:R-:W-:Y:S05]  /*1e190*/  CALL.REL.NOINC `($__internal_24_$__cuda_sm70_shflsync_up_p) ;  /* 0x000003d000007944 */ /* 0x002fea0003c00000 */
[----:B------:R-:W-:Y:S01]  /*1e1a0*/  SEL R5, R5, RZ, P1 ;  /* 0x000000ff05057207 */ /* 0x000fe20000800000 */
[----:B------:R-:W-:Y:S01]  /*1e1b0*/  IMAD.MOV.U32 R2, RZ, RZ, 0x4 ;  /* 0x00000004ff027424 */ /* 0x000fe200078e00ff */
[----:B------:R-:W-:-:S03]  /*1e1c0*/  MOV R3, 0x1e1f0 ;  /* 0x0001e1f000037802 */ /* 0x000fc60000000f00 */
[----:B------:R-:W-:Y:S02]  /*1e1d0*/  IMAD.IADD R0, R0, 0x1, R5 ;  /* 0x0000000100007824 */ /* 0x000fe400078e0205 */
        /* <DEDUP_REMOVED lines=22> */
.L_x_1162:
[----:B------:R-:W-:Y:S02]  /*1e340*/  SEL R0, RZ, 0x1, P0 ;  /* 0x00000001ff007807 */ /* 0x000fe40000000000 */
[----:B------:R-:W-:-:S02]  /*1e350*/  MOV R2, 0x1e370 ;  /* 0x0001e37000027802 */ /* 0x000fc40000000f00 */
[----:B-12---:R-:W-:Y:S05]  /*1e360*/  CALL.REL.NOINC `($__internal_25_$__cuda_sm70_votesync_ballot) ;  /* 0x0000027000007944 */ /* 0x006fea0003c00000 */
[----:B------:R-:W-:Y:S01]  /*1e370*/  MOV R11, R0 ;  /* 0x00000000000b7202 */ /* 0x000fe20000000f00 */
[----:B------:R-:W-:Y:S05]  /*1e380*/  BRA `(.L_x_1206) ;  /* 0xffffdf5000007947 */ /* 0x000fea000383ffff */
.L_x_1163:
[----:B------:R-:W-:Y:S01]  /*1e390*/  IMAD.MOV.U32 R9, RZ, RZ, R6 ;  /* 0x000000ffff097224 */ /* 0x000fe200078e0006 */
[----:B------:R-:W-:Y:S01]  /*1e3a0*/  MOV R5, R0 ;  /* 0x0000000000057202 */ /* 0x000fe20000000f00 */
[----:B------:R-:W-:Y:S01]  /*1e3b0*/  IMAD.MOV.U32 R3, RZ, RZ, 0x1f ;  /* 0x0000001fff037424 */ /* 0x000fe200078e00ff */
[----:B------:R-:W-:-:S02]  /*1e3c0*/  MOV R2, 0x1e3e0 ;  /* 0x0001e3e000027802 */ /* 0x000fc40000000f00 */
[----:B-12---:R-:W-:Y:S05]  /*1e3d0*/  CALL.REL.NOINC `($__internal_23_$__cuda_sm70_shflsync_idx_p) ;  /* 0x0000014000007944 */ /* 0x006fea0003c00000 */
[----:B------:R-:W-:Y:S01]  /*1e3e0*/  IMAD.MOV.U32 R6, RZ, RZ, R5 ;  /* 0x000000ffff067224 */ /* 0x000fe200078e0005 */
[----:B------:R-:W-:Y:S01]  /*1e3f0*/  MOV R5, R0 ;  /* 0x0000000000057202 */ /* 0x000fe20000000f00 */
[----:B------:R-:W-:Y:S01]  /*1e400*/  IMAD.MOV.U32 R9, RZ, RZ, R7 ;  /* 0x000000ffff097224 */ /* 0x000fe200078e0007 */
[----:B------:R-:W-:-:S02]  /*1e410*/  MOV R3, 0x1f ;  /* 0x0000001f00037802 */ /* 0x000fc40000000f00 */
[----:B------:R-:W-:Y:S02]  /*1e420*/  MOV R2, 0x1e440 ;  /* 0x0001e44000027802 */ /* 0x000fe40000000f00 */
[----:B------:R-:W-:Y:S05]  /*1e430*/  CALL.REL.NOINC `($__internal_23_$__cuda_sm70_shflsync_idx_p) ;  /* 0x000000e000007944 */ /* 0x000fea0003c00000 */
[----:B------:R-:W-:Y:S01]  /*1e440*/  MOV R7, R5 ;  /* 0x0000000500077202 */ /* 0x000fe20000000f00 */
[----:B------:R-:W-:Y:S05]  /*1e450*/  BRA `(.L_x_1207) ;  /* 0xffffded000007947 */ /* 0x000fea000383ffff */
.L_x_1166:
[----:B------:R-:W-:Y:S01]  /*1e460*/  IMAD.MOV.U32 R9, RZ, RZ, R4 ;  /* 0x000000ffff097224 */ /* 0x000fe200078e0004 */
[----:B------:R-:W-:Y:S01]  /*1e470*/  MOV R5, R0 ;  /* 0x0000000000057202 */ /* 0x000fe20000000f00 */
[----:B------:R-:W-:Y:S01]  /*1e480*/  IMAD.MOV.U32 R3, RZ, RZ, 0x1f ;  /* 0x0000001fff037424 */ /* 0x000fe200078e00ff */
[----:B------:R-:W-:Y:S02]  /*1e490*/  MOV R2, 0x1e4b0 ;  /* 0x0001e4b000027802 */ /* 0x000fe40000000f00 */
[----:B-12-4-:R-:W-:Y:S05]  /*1e4a0*/  CALL.REL.NOINC `($__internal_23_$__cuda_sm70_shflsync_idx_p) ;  /* 0x0000007000007944 */ /* 0x016fea0003c00000 */
[----:B------:R-:W-:Y:S01]  /*1e4b0*/  MOV R12, R5 ;  /* 0x00000005000c7202 */ /* 0x000fe20000000f00 */
[----:B------:R-:W-:Y:S05]  /*1e4c0*/  BRA `(.L_x_1165) ;  /* 0xffffdec000007947 */ /* 0x000fea000383ffff */
        .weak           $__internal_22_$__cuda_sm70_shflsync_bfly_p
        .type           $__internal_22_$__cuda_sm70_shflsync_bfly_p,@function
        .size           $__internal_22_$__cuda_sm70_shflsync_bfly_p,($__internal_23_$__cuda_sm70_shflsync_idx_p - $__internal_22_$__cuda_sm70_shflsync_bfly_p)
$__internal_22_$__cuda_sm70_shflsync_bfly_p:
[----:B------:R-:W-:Y:S04]  /*1e4d0*/  WARPSYNC R6 ;  /* 0x0000000600007348 */ /* 0x000fe80003800000 */
[----:B------:R1:W2:Y:S02]  /*1e4e0*/  SHFL.BFLY PT, R5, R2, R5, R7 ;  /* 0x0c00000502057389 */ /* 0x0002a400000e0007 */
[----:B-1----:R-:W-:-:S02]  /*1e4f0*/  MOV R2, R3 ;  /* 0x0000000300027202 */ /* 0x002fc40000000f00 */
[----:B------:R-:W-:-:S04]  /*1e500*/  MOV R3, 0x0 ;  /* 0x0000000000037802 */ /* 0x000fc80000000f00 */
[----:B--2---:R-:W-:Y:S05]  /*1e510*/  RET.REL.NODEC R2 `(_ZN7cutlass13device_kernelIN5flash19enable_sm80_to_sm89INS1_16FlashAttnFwdSm80INS1_25CollectiveMainloopFwdSm80ILi8ELi1ELb0EN4cute5tupleIJNS5_1CILi128EEENS7_ILi64EEENS7_ILi192EEEEEELi192ENS_6half_tEfNS_4arch4Sm80ELb1ELb0ELb1ELb1ELb0ELb1ELb1ELb1EEENS1_21CollectiveEpilogueFwdINS6_IJS8_SA_S9_EEENS6_IJNS7_ILi1EEESI_SI_EEESC_SE_Li256ELb1ELb1ELb1ELb0EEENS1_36VarlenDynamicPersistentTileSchedulerILi128ELi64ELi256ELi256ELb1ELb1ELb0ELb1ELb1ELb1EEEEEEEEEvNT_6ParamsE) ;  /* 0xfffe1ae002007950 */ /* 0x004fea0003c3ffff */
        .weak           $__internal_23_$__cuda_sm70_shflsync_idx_p
        .type           $__internal_23_$__cuda_sm70_shflsync_idx_p,@function
        .size           $__internal_23_$__cuda_sm70_shflsync_idx_p,($__internal_24_$__cuda_sm70_shflsync_up_p - $__internal_23_$__cuda_sm70_shflsync_idx_p)
$__internal_23_$__cuda_sm70_shflsync_idx_p:
[----:B------:R-:W-:-:S04]  /*1e520*/  MOV R87, 0xffffffff ;  /* 0xffffffff00577802 */ /* 0x000fc80000000f00 */
[----:B------:R-:W-:Y:S04]  /*1e530*/  WARPSYNC R87 ;  /* 0x0000005700007348 */ /* 0x000fe80003800000 */
[----:B------:R1:W2:Y:S02]  /*1e540*/  SHFL.IDX PT, R5, R9, R5, R3 ;  /* 0x0000000509057389 */ /* 0x0002a400000e0003 */
[----:B-1----:R-:W-:-:S04]  /*1e550*/  MOV R3, 0x0 ;  /* 0x0000000000037802 */ /* 0x002fc80000000f00 */
[----:B--2---:R-:W-:Y:S05]  /*1e560*/  RET.REL.NODEC R2 `(_ZN7cutlass13device_kernelIN5flash19enable_sm80_to_sm89INS1_16FlashAttnFwdSm80INS1_25CollectiveMainloopFwdSm80ILi8ELi1ELb0EN4cute5tupleIJNS5_1CILi128EEENS7_ILi64EEENS7_ILi192EEEEEELi192ENS_6half_tEfNS_4arch4Sm80ELb1ELb0ELb1ELb1ELb0ELb1ELb1ELb1EEENS1_21CollectiveEpilogueFwdINS6_IJS8_SA_S9_EEENS6_IJNS7_ILi1EEESI_SI_EEESC_SE_Li256ELb1ELb1ELb1ELb0EEENS1_36VarlenDynamicPersistentTileSchedulerILi128ELi64ELi256ELi256ELb1ELb1ELb0ELb1ELb1ELb1EEEEEEEEEvNT_6ParamsE) ;  /* 0xfffe1a9002007950 */ /* 0x004fea0003c3ffff */
        .weak           $__internal_24_$__cuda_sm70_shflsync_up_p
        .type           $__internal_24_$__cuda_sm70_shflsync_up_p,@function
        .size           $__internal_24_$__cuda_sm70_shflsync_up_p,($__internal_25_$__cuda_sm70_votesync_ballot - $__internal_24_$__cuda_sm70_shflsync_up_p)
$__internal_24_$__cuda_sm70_shflsync_up_p:
[----:B------:R-:W-:Y:S02]  /*1e570*/  IMAD.MOV.U32 R5, RZ, RZ, RZ ;  /* 0x000000ffff057224 */ /* 0x000fe400078e00ff */
[----:B------:R-:W-:-:S04]  /*1e580*/  IMAD.MOV.U32 R9, RZ, RZ, -0x1 ;  /* 0xffffffffff097424 */ /* 0x000fc800078e00ff */
[----:B------:R-:W-:Y:S04]  /*1e590*/  WARPSYNC R9 ;  /* 0x0000000900007348 */ /* 0x000fe80003800000 */
[----:B------:R1:W2:Y:S02]  /*1e5a0*/  SHFL.UP PT, R5, R0, R2, R5 ;  /* 0x0400000200057389 */ /* 0x0002a400000e0005 */
[----:B-1----:R-:W-:Y:S02]  /*1e5b0*/  MOV R2, R3 ;  /* 0x0000000300027202 */ /* 0x002fe40000000f00 */
[----:B------:R-:W-:-:S04]  /*1e5c0*/  MOV R3, 0x0 ;  /* 0x0000000000037802 */ /* 0x000fc80000000f00 */
[----:B--2---:R-:W-:Y:S05]  /*1e5d0*/  RET.REL.NODEC R2 `(_ZN7cutlass13device_kernelIN5flash19enable_sm80_to_sm89INS1_16FlashAttnFwdSm80INS1_25CollectiveMainloopFwdSm80ILi8ELi1ELb0EN4cute5tupleIJNS5_1CILi128EEENS7_ILi64EEENS7_ILi192EEEEEELi192ENS_6half_tEfNS_4arch4Sm80ELb1ELb0ELb1ELb1ELb0ELb1ELb1ELb1EEENS1_21CollectiveEpilogueFwdINS6_IJS8_SA_S9_EEENS6_IJNS7_ILi1EEESI_SI_EEESC_SE_Li256ELb1ELb1ELb1ELb0EEENS1_36VarlenDynamicPersistentTileSchedulerILi128ELi64ELi256ELi256ELb1ELb1ELb0ELb1ELb1ELb1EEEEEEEEEvNT_6ParamsE) ;  /* 0xfffe1a2002007950 */ /* 0x004fea0003c3ffff */
        .weak           $__internal_25_$__cuda_sm70_votesync_ballot
        .type           $__internal_25_$__cuda_sm70_votesync_ballot,@function
        .size           $__internal_25_$__cuda_sm70_votesync_ballot,(.L_x_2482 - $__internal_25_$__cuda_sm70_votesync_ballot)
$__internal_25_$__cuda_sm70_votesync_ballot:
[----:B------:R-:W-:Y:S01]  /*1e5e0*/  ISETP.NE.U32.AND P0, PT, R0, 0x1, PT ;  /* 0x000000010000780c */ /* 0x000fe20003f05070 */
[----:B------:R-:W-:-:S04]  /*1e5f0*/  IMAD.MOV.U32 R3, RZ, RZ, -0x1 ;  /* 0xffffffffff037424 */ /* 0x000fc800078e00ff */
[----:B------:R-:W-:Y:S08]  /*1e600*/  WARPSYNC R3 ;  /* 0x0000000300007348 */ /* 0x000ff00003800000 */
[----:B------:R-:W-:-:S04]  /*1e610*/  VOTE.ANY R0, PT, !P0 ;  /* 0x0000000000007806 */ /* 0x000fc800040e0100 */
[----:B------:R-:W-:Y:S01]  /*1e620*/  LOP3.LUT R0, R0, R3, RZ, 0xc0, !PT ;  /* 0x0000000300007212 */ /* 0x000fe200078ec0ff */
[----:B------:R-:W-:-:S04]  /*1e630*/  IMAD.MOV.U32 R3, RZ, RZ, 0x0 ;  /* 0x00000000ff037424 */ /* 0x000fc800078e00ff */
[----:B------:R-:W-:Y:S05]  /*1e640*/  RET.REL.NODEC R2 `(_ZN7cutlass13device_kernelIN5flash19enable_sm80_to_sm89INS1_16FlashAttnFwdSm80INS1_25CollectiveMainloopFwdSm80ILi8ELi1ELb0EN4cute5tupleIJNS5_1CILi128EEENS7_ILi64EEENS7_ILi192EEEEEELi192ENS_6half_tEfNS_4arch4Sm80ELb1ELb0ELb1ELb1ELb0ELb1ELb1ELb1EEENS1_21CollectiveEpilogueFwdINS6_IJS8_SA_S9_EEENS6_IJNS7_ILi1EEESI_SI_EEESC_SE_Li256ELb1ELb1ELb1ELb0EEENS1_36VarlenDynamicPersistentTileSchedulerILi128ELi64ELi256ELi256ELb1ELb1ELb0ELb1ELb1ELb1EEEEEEEEEvNT_6ParamsE) ;  /* 0xfffe19b002007950 */ /* 0x000fea0003c3ffff */
.L_x_1208:
        /* <DEDUP_REMOVED lines=11> */
.L_x_2482:


//--------------------- .text._ZN7cutlass13device_kernelIN5flash19enable_sm80_to_sm89INS1_16FlashAttnFwdSm80INS1_25CollectiveMainloopFwdSm80ILi8ELi2ELb1EN4cute5tupleIJNS5_1CILi128EEENS7_ILi96EEENS7_ILi192EEEEEELi192ENS_6half_tEfNS_4arch4Sm80ELb0ELb0ELb1ELb0ELb0ELb0ELb1ELb1EEENS1_21CollectiveEpilogueFwdINS6_IJS8_SA_S9_EEENS6_IJNS7_ILi1EEESI_SI_EEESC_SE_Li256ELb0ELb1ELb1ELb0EEENS1_19SingleTileSchedulerILb0ELb1ELb1ELi128EEEEEEEEEvNT_6ParamsE --------------------------
	.section	.text._ZN7cutlass13device_kernelIN5flash19enable_sm80_to_sm89INS1_16FlashAttnFwdSm80INS1_25CollectiveMainloopFwdSm80ILi8ELi2ELb1EN4cute5tupleIJNS5_1CILi128EEENS7_ILi96EEENS7_ILi192EEEEEELi192ENS_6half_tEfNS_4arch4Sm80ELb0ELb0ELb1ELb0ELb0ELb0ELb1ELb1EEENS1_21CollectiveEpilogueFwdINS6_IJS8_SA_S9_EEENS6_IJNS7_ILi1EEESI_SI_EEESC_SE_Li256ELb0ELb1ELb1ELb0EEENS1_19SingleTileSchedulerILb0ELb1ELb1ELi128EEEEEEEEEvNT_6ParamsE,"ax",@progbits
	.sectioninfo	@"SHI_REGISTERS=255"
	.align	128
.text._ZN7cutlass13device_kernelIN5flash19enable_sm80_to_sm89INS1_16FlashAttnFwdSm80INS1_25CollectiveMainloopFwdSm80ILi8ELi2ELb1EN4cute5tupleIJNS5_1CILi128EEENS7_ILi96EEENS7_ILi192EEEEEELi192ENS_6half_tEfNS_4arch4Sm80ELb0ELb0ELb1ELb0ELb0ELb0ELb1ELb1EEENS1_21CollectiveEpilogueFwdINS6_IJS8_SA_S9_EEENS6_IJNS7_ILi1EEESI_SI_EEESC_SE_Li256ELb0ELb1ELb1ELb0EEENS1_19SingleTileSchedulerILb0ELb1ELb1ELi128EEEEEEEEEvNT_6ParamsE:
        .type           _ZN7cutlass13device_kernelIN5flash19enable_sm80_to_sm89INS1_16FlashAttnFwdSm80INS1_25CollectiveMainloopFwdSm80ILi8ELi2ELb1EN4cute5tupleIJNS5_1CILi128EEENS7_ILi96EEENS7_ILi192EEEEEELi192ENS_6half_tEfNS_4arch4Sm80ELb0ELb0ELb1ELb0ELb0ELb0ELb1ELb1EEENS1_21CollectiveEpilogueFwdINS6_IJS8_SA_S9_EEENS6_IJNS7_ILi1EEESI_SI_EEESC_SE_Li256ELb0ELb1ELb1ELb0EEENS1_19SingleTileSchedulerILb0ELb1ELb1ELi128EEEEEEEEEvNT_6ParamsE,@function
        .size           _ZN7cutlass13device_kernelIN5flash19enable_sm80_to_sm89INS1_16FlashAttnFwdSm80INS1_25CollectiveMainloopFwdSm80ILi8ELi2ELb1EN4cute5tupleIJNS5_1CILi128EEENS7_ILi96EEENS7_ILi192EEEEEELi192ENS_6half_tEfNS_4arch4Sm80ELb0ELb0ELb1ELb0ELb0ELb0ELb1ELb1EEENS1_21CollectiveEpilogueFwdINS6_IJS8_SA_S9_EEENS6_IJNS7_ILi1EEESI_SI_EEESC_SE_Li256ELb0ELb1ELb1ELb0EEENS1_19SingleTileSchedulerILb0ELb1ELb1ELi128EEEEEEEEEvNT_6ParamsE,(.L_x_2487 - _ZN7cutlass13device_kernelIN5flash19enable_sm80_to_sm89INS1_16FlashAttnFwdSm80INS1_25CollectiveMainloopFwdSm80ILi8ELi2ELb1EN4cute5tupleIJNS5_1CILi128EEENS7_ILi96EEENS7_ILi192EEEEEELi192ENS_6half_tEfNS_4arch4Sm80ELb0ELb0ELb1ELb0ELb0ELb0ELb1ELb1EEENS1_21CollectiveEpilogueFwdINS6_IJS8_SA_S9_EEENS6_IJNS7_ILi1EEESI_SI_EEESC_SE_Li256ELb0ELb1ELb1ELb0EEENS1_19SingleTileSchedulerILb0ELb1ELb1ELi128EEEEEEEEEvNT_6ParamsE)
        .other          _ZN7cutlass13device_kernelIN5flash19enable_sm80_to_sm89INS1_16FlashAttnFwdSm80INS1_25CollectiveMainloopFwdSm80ILi8ELi2ELb1EN4cute5tupleIJNS5_1CILi128EEENS7_ILi96EEENS7_ILi192EEEEEELi192ENS_6half_tEfNS_4arch4Sm80ELb0ELb0ELb1ELb0ELb0ELb0ELb1ELb1EEENS1_21CollectiveEpilogueFwdINS6_IJS8_SA_S9_EEENS6_IJNS7_ILi1EEESI_SI_EEESC_SE_Li256ELb0ELb1ELb1ELb0EEENS1_19SingleTileSchedulerILb0ELb1ELb1ELi128EEEEEEEEEvNT_6ParamsE,@"STO_CUDA_ENTRY STV_DEFAULT"
_ZN7cutlass13device_kernelIN5flash19enable_sm80_to_sm89INS1_16FlashAttnFwdSm80INS1_25CollectiveMainloopFwdSm80ILi8ELi2ELb1EN4cute5tupleIJNS5_1CILi128EEENS7_ILi96EEENS7_ILi192EEEEEELi192ENS_6half_tEfNS_4arch4Sm80ELb0ELb0ELb1ELb0ELb0ELb0ELb1ELb1EEENS1_21CollectiveEpilogueFwdINS6_IJS8_SA_S9_EEENS6_IJNS7_ILi1EEESI_SI_EEESC_SE_Li256ELb0ELb1ELb1ELb0EEENS1_19SingleTileSchedulerILb0ELb1ELb1ELi128EEEEEEEEEvNT_6ParamsE:
        /* <DEDUP_REMOVED lines=18> */
.L_x_1209:
[----:B---3--:R-:W-:Y:S02]  /*0120*/  ULDC.64 UR4, c[0x0][0x550] ;  /* 0x0001540000047ab9 */ /* 0x008fe40000000a00 */
[----:B------:R-:W-:Y:S02]  /*0130*/  UISETP.NE.AND UP0, UPT, UR4, 0x1, UPT ;  /* 0x000000010400788c */ /* 0x000fe4000bf05270 */
[----:B------:R-:W-:-:S02]  /*0140*/  UIMAD.WIDE.U32 UR8, UR6, UR5, URZ ;  /* 0x00000005060872a5 */ /* 0x000fc4000f8e003f */
[----:B------:R-:W-:Y:S02]  /*0150*/  ULDC UR4, c[0x0][0x558] ;  /* 0x0001560000047ab9 */ /* 0x000fe40000000800 */
[----:B------:R-:W-:-:S05]  /*0160*/  UMOV UR11, UR6 ;  /* 0x00000006000b7c82 */ /* 0x000fca0008000000 */
[----:B------:R-:W-:-:S03]  /*0170*/  @UP0 USHF.R.U32.HI UR11, URZ, UR4, UR9 ;  /* 0x000000043f0b0299 */ /* 0x000fc60008011609 */
.L_x_1210:
        /* <DEDUP_REMOVED lines=49> */
.L_x_1211:
[----:B------:R-:W-:Y:S01]  /*0490*/  ULOP3.LUT UR10, UR6, 0xffff, URZ, 0xc0, !UPT ;  /* 0x0000ffff060a7892 */ /* 0x000fe2000f8ec03f */
[----:B------:R-:W-:Y:S01]  /*04a0*/  PLOP3.LUT P2, PT, PT, PT, PT, 0x80, 0x0 ;  /* 0x000000000000781c */ /* 0x000fe20003f4f070 */
[----:B------:R-:W-:Y:S01]  /*04b0*/  CS2R R16, SRZ ;  /* 0x0000000000107805 */ /* 0x000fe2000001ff00 */
        /* <DEDUP_REMOVED lines=16> */
[----:B------:R-:W-:Y:S01]  /*05c0*/  ULDC.64 UR12, c[0x0][0x118] ;  /* 0x00004600000c7ab9 */ /* 0x000fe20000000a00 */
        /* <DEDUP_REMOVED lines=41> */
[----:B------:R-:W-:-:S02]  /*0860*/  UMOV UR15, 0x60 ;  /* 0x00000060000f7882 */ /* 0x000fc40000000000 */
[----:B------:R-:W-:Y:S01]  /*0870*/  ISETP.NE.AND.EX P4, PT, RZ, c[0x0][0x344], PT, P4 ;  /* 0x0000d100ff007a0c */ /* 0x000fe20003f85340 */
[----:B------:R-:W-:Y:S02]  /*0880*/  ULDC.64 UR8, c[0x0][0x1e0] ;  /* 0x0000780000087ab9 */ /* 0x000fe40000000a00 */
[----:B------:R-:W-:Y:S02]  /*0890*/  ULDC.64 UR6, c[0x0][0x1b8] ;  /* 0x00006e0000067ab9 */ /* 0x000fe40000000a00 */
[----:B------:R-:W-:-:S08]  /*08a0*/  ULDC.64 UR4, c[0x0][0x208] ;  /* 0x0000820000047ab9 */ /* 0x000fd00000000a00 */
[----:B------:R-:W-:-:S04]  /*08b0*/  @P4 IMAD.MOV.U32 R0, RZ, RZ, 0x4 ;  /* 0x00000004ff004424 */ /* 0x000fc800078e00ff */
[----:B------:R-:W-:-:S05]  /*08c0*/  @P4 IMAD.WIDE R2, R34, R0, c[0x0][0x340] ;  /* 0x0000d00022024625 */ /* 0x000fca00078e0200 */
[----:B------:R2:W3:Y:S01]  /*08d0*/  @P4 LDG.E R16, [R2.64] ;  /* 0x0000000c02104981 */ /* 0x0004e2000c1e1900 */
[----:B------:R-:W-:Y:S01]  /*08e0*/  SHF.R.S32.HI R33, RZ, 0x1f, R160 ;  /* 0x0000001fff217819 */ /* 0x000fe200000114a0 */
[----:B------:R-:W-:Y:S01]  /*08f0*/  IMAD.MOV.U32 R11, RZ, RZ, c[0x0][0x2c4] ;  /* 0x0000b100ff0b7624 */ /* 0x000fe200078e00ff */
[----:B------:R-:W-:Y:S01]  /*0900*/  UIMAD.WIDE.U32 UR20, UR15, UR8, URZ ;  /* 0x000000080f1472a5 */ /* 0x000fe2000f8e003f */
[----:B------:R-:W-:Y:S01]  /*0910*/  SHF.R.S32.HI R19, RZ, 0x1f, R34 ;  /* 0x0000001fff137819 */ /* 0x000fe20000011422 */
[----:B------:R-:W-:Y:S01]  /*0920*/  USHF.R.S32.HI UR8, URZ, 0x1f, UR11 ;  /* 0x0000001f3f087899 */ /* 0x000fe2000801140b */
[-C--:B------:R-:W-:Y:S01]  /*0930*/  LEA.HI R32, R33, R160.reuse, RZ, 0x3 ;  /* 0x000000a021207211 */ /* 0x080fe200078f18ff */
[----:B------:R-:W-:Y:S01]  /*0940*/  UIMAD.WIDE.U32 UR18, UR15, UR4, URZ ;  /* 0x000000040f1272a5 */ /* 0x000fe2000f8e003f */
[C---:B------:R-:W-:Y:S01]  /*0950*/  ISETP.NE.AND P0, PT, R11.reuse, 0x1, PT ;  /* 0x000000010b00780c */ /* 0x040fe20003f05270 */
[----:B------:R-:W-:Y:S01]  /*0960*/  UIMAD UR16, UR8, UR6, URZ ;  /* 0x00000006081072a4 */ /* 0x000fe2000f8e023f */
[----:B------:R-:W-:Y:S01]  /*0970*/  LOP3.LUT R0, R32, 0xfffffff8, RZ, 0xc0, !PT ;  /* 0xfffffff820007812 */ /* 0x000fe200078ec0ff */
[----:B------:R-:W-:Y:S01]  /*0980*/  UIMAD.WIDE.U32 UR22, UR11, UR6, URZ ;  /* 0x000000060b1672a5 */ /* 0x000fe2000f8e003f */
[----:B------:R-:W-:Y:S01]  /*0990*/  SHF.R.S32.HI R13, RZ, 0x3, R32 ;  /* 0x00000003ff0d7819 */ /* 0x000fe20000011420 */
[----:B------:R-:W-:Y:S01]  /*09a0*/  IMAD R11, R11, c[0x0][0x168], RZ ;  /* 0x00005a000b0b7a24 */ /* 0x000fe200078e02ff */
[----:B------:R-:W-:Y:S01]  /*09b0*/  UIMAD UR6, UR11, UR7, UR16 ;  /* 0x000000070b0672a4 */ /* 0x000fe2000f8e0210 */
[----:B------:R-:W-:Y:S01]  /*09c0*/  IMAD.IADD R26, R160, 0x1, -R0 ;  /* 0x00000001a01a7824 */ /* 0x000fe200078e0a00 */
[-C--:B------:R-:W-:Y:S01]  /*09d0*/  LEA.HI R10, R33, R160.reuse, RZ, 0x4 ;  /* 0x000000a0210a7211 */ /* 0x080fe200078f20ff */
[--C-:B-1----:R-:W-:Y:S01]  /*09e0*/  IMAD R7, R8, 0x80, R13.reuse ;  /* 0x0000008008077824 */ /* 0x102fe200078e020d */
[----:B------:R-:W-:Y:S01]  /*09f0*/  UIADD3 UR6, UR23, UR6, URZ ;  /* 0x0000000617067290 */ /* 0x000fe2000fffe03f */
[--C-:B------:R-:W-:Y:S01]  /*0a00*/  IMAD R0, R26, 0x20, R13.reuse ;  /* 0x000000201a007824 */ /* 0x100fe200078e020d */
[----:B------:R-:W-:Y:S01]  /*0a10*/  SHF.R.S32.HI R9, RZ, 0x4, R10 ;  /* 0x00000004ff097819 */ /* 0x000fe2000001140a */
[----:B------:R-:W-:Y:S01]  /*0a20*/  UIMAD UR16, UR14, -0x60, UR15 ;  /* 0xffffffa00e1078a4 */ /* 0x000fe2000f8e020f */
[C---:B------:R-:W-:Y:S01]  /*0a30*/  IADD3 R5, R7.reuse, 0x20, RZ ;  /* 0x0000002007057810 */ /* 0x040fe20007ffe0ff */
[----:B------:R-:W-:Y:S01]  /*0a40*/  IMAD R8, R8, 0x80, R0 ;  /* 0x0000008008087824 */ /* 0x000fe200078e0200 */
[----:B------:R-:W-:Y:S01]  /*0a50*/  IADD3 R4, R7, 0x40, RZ ;  /* 0x0000004007047810 */ /* 0x000fe20007ffe0ff */
[----:B--2---:R-:W-:Y:S01]  /*0a60*/  IMAD.U32 R2, RZ, RZ, UR20 ;  /* 0x00000014ff027e24 */ /* 0x004fe2000f8e00ff */
[-C--:B------:R-:W-:Y:S01]  /*0a70*/  ISETP.GE.AND P5, PT, R5, R11.reuse, PT ;  /* 0x0000000b0500720c */ /* 0x080fe20003fa6270 */
[----:B------:R-:W-:Y:S01]  /*0a80*/  @P0 IMAD.HI.U32 R5, R8, c[0x0][0x2c8], RZ ;  /* 0x0000b20008050a27 */ /* 0x000fe200078e00ff */
[----:B------:R-:W-:Y:S01]  /*0a90*/  BAR.SYNC.DEFER_BLOCKING 0x0 ;  /* 0x0000000000007b1d */ /* 0x000fe20000010000 */
[----:B------:R-:W-:Y:S01]  /*0aa0*/  ISETP.GE.AND P1, PT, R4, R11, PT ;  /* 0x0000000b0400720c */ /* 0x000fe20003f26270 */
[----:B------:R-:W-:Y:S01]  /*0ab0*/  UIMAD UR9, UR15, UR9, URZ ;  /* 0x000000090f0972a4 */ /* 0x000fe2000f8e023f */
[----:B------:R-:W-:Y:S01]  /*0ac0*/  IMAD.MOV.U32 R31, RZ, RZ, R2 ;  /* 0x000000ffff1f7224 */ /* 0x000fe200078e0002 */
[----:B------:R-:W-:Y:S01]  /*0ad0*/  SHF.R.S32.HI R14, RZ, 0x1f, R13 ;  /* 0x0000001fff0e7819 */ /* 0x000fe2000001140d */
[----:B------:R-:W-:Y:S01]  /*0ae0*/  IMAD.U32 R2, RZ, RZ, UR18 ;  /* 0x00000012ff027e24 */ /* 0x000fe2000f8e00ff */
[----:B------:R-:W-:Y:S01]  /*0af0*/  UIADD3 UR9, UR21, UR9, URZ ;  /* 0x0000000915097290 */ /* 0x000fe2000fffe03f */
[----:B------:R-:W-:Y:S01]  /*0b00*/  IMAD.U32 R3, RZ, RZ, UR21 ;  /* 0x00000015ff037e24 */ /* 0x000fe2000f8e00ff */
[----:B------:R-:W-:Y:S01]  /*0b10*/  LEA.HI R112, R33, R160, RZ, 0x5 ;  /* 0x000000a021707211 */ /* 0x000fe200078f28ff */
[----:B------:R-:W-:-:S02]  /*0b20*/  IMAD.U32 R3, RZ, RZ, UR19 ;  /* 0x00000013ff037e24 */ /* 0x000fc4000f8e00ff */
[----:B------:R-:W-:Y:S02]  /*0b30*/  IMAD.MOV.U32 R36, RZ, RZ, R2 ;  /* 0x000000ffff247224 */ /* 0x000fe400078e0002 */
[----:B------:R-:W-:Y:S02]  /*0b40*/  IMAD.U32 R3, RZ, RZ, UR23 ;  /* 0x00000017ff037e24 */ /* 0x000fe4000f8e00ff */
[----:B------:R-:W-:Y:S01]  /*0b50*/  IMAD.MOV.U32 R0, RZ, RZ, R8 ;  /* 0x000000ffff007224 */ /* 0x000fe200078e0008 */
[----:B------:R-:W-:Y:S01]  /*0b60*/  @P0 SHF.R.U32.HI R0, RZ, c[0x0][0x2cc], R5 ;  /* 0x0000b300ff000a19 */ /* 0x000fe20000011605 */
[----:B------:R-:W-:Y:S01]  /*0b70*/  IMAD.U32 R2, RZ, RZ, UR22 ;  /* 0x00000016ff027e24 */ /* 0x000fe2000f8e00ff */
[----:B------:R-:W-:Y:S01]  /*0b80*/  ISETP.GE.AND P0, PT, R7, R11, PT ;  /* 0x0000000b0700720c */ /* 0x000fe20003f06270 */
[----:B------:R-:W-:Y:S01]  /*0b90*/  IMAD.U32 R3, RZ, RZ, UR6 ;  /* 0x00000006ff037e24 */ /* 0x000fe2000f8e00ff */
[----:B------:R-:W-:Y:S01]  /*0ba0*/  SHF.R.S32.HI R6, RZ, 0x1f, R0 ;  /* 0x0000001fff067819 */ /* 0x000fe20000011400 */
[----:B------:R-:W-:Y:S01]  /*0bb0*/  IMAD R4, R19, c[0x0][0x1c0], RZ ;  /* 0x0000700013047a24 */ /* 0x000fe200078e02ff */
[----:B------:R-:W-:Y:S01]  /*0bc0*/  IADD3 R7, R7, 0x60, RZ ;  /* 0x0000006007077810 */ /* 0x000fe20007ffe0ff */
[----:B------:R-:W-:Y:S01]  /*0bd0*/  IMAD.WIDE.U32 R2, R34, c[0x0][0x1c0], R2 ;  /* 0x0000700022027a25 */ /* 0x000fe200078e0002 */
[----:B------:R-:W-:-:S02]  /*0be0*/  ULDC.64 UR6, c[0x0][0x1e8] ;  /* 0x00007a0000067ab9 */ /* 0x000fc40000000a00 */
[----:B------:R-:W-:Y:S01]  /*0bf0*/  ISETP.GE.AND P2, PT, R7, R11, PT ;  /* 0x0000000b0700720c */ /* 0x000fe20003f46270 */
[----:B------:R-:W-:Y:S01]  /*0c00*/  IMAD R4, R34, c[0x0][0x1c4], R4 ;  /* 0x0000710022047a24 */ /* 0x000fe200078e0204 */
[----:B------:R-:W-:Y:S01]  /*0c10*/  LEA.HI R7, R10, R9, RZ, 0x1 ;  /* 0x000000090a077211 */ /* 0x000fe200078f08ff */
[----:B------:R-:W-:Y:S01]  /*0c20*/  IMAD R6, R6, c[0x0][0x1b0], RZ ;  /* 0x00006c0006067a24 */ /* 0x000fe200078e02ff */
[----:B------:R-:W-:Y:S01]  /*0c30*/  LOP3.LUT R10, R10, 0xfffffff0, RZ, 0xc0, !PT ;  /* 0xfffffff00a0a7812 */ /* 0x000fe200078ec0ff */
[----:B------:R-:W-:Y:S01]  /*0c40*/  IMAD.IADD R5, R3, 0x1, R4 ;  /* 0x0000000103057824 */ /* 0x000fe200078e0204 */
[----:B------:R-:W-:Y:S01]  /*0c50*/  LOP3.LUT R7, R7, 0xfffffffe, RZ, 0xc0, !PT ;  /* 0xfffffffe07077812 */ /* 0x000fe200078ec0ff */
[----:B------:R-:W-:Y:S01]  /*0c60*/  IMAD.MOV.U32 R4, RZ, RZ, R2 ;  /* 0x000000ffff047224 */ /* 0x000fe200078e0002 */
[----:B------:R-:W-:Y:S01]  /*0c70*/  UIMAD UR6, UR8, UR6, URZ ;  /* 0x00000006080672a4 */ /* 0x000fe2000f8e023f */
[C---:B------:R-:W-:Y:S02]  /*0c80*/  IMAD R6, R0.reuse, c[0x0][0x1b4], R6 ;  /* 0x00006d0000067a24 */ /* 0x040fe400078e0206 */
[----:B------:R-:W-:Y:S01]  /*0c90*/  IMAD.WIDE.U32 R4, R0, c[0x0][0x1b0], R4 ;  /* 0x00006c0000047a25 */ /* 0x000fe200078e0004 */
[----:B------:R-:W-:-:S03]  /*0ca0*/  UIMAD UR6, UR11, UR7, UR6 ;  /* 0x000000070b0672a4 */ /* 0x000fc6000f8e0206 */
[----:B------:R-:W-:Y:S02]  /*0cb0*/  IMAD.MOV R0, RZ, RZ, -R0 ;  /* 0x000000ffff007224 */ /* 0x000fe400078e0a00 */
[----:B------:R-:W-:Y:S02]  /*0cc0*/  IMAD.SHL.U32 R3, R13, 0x40, RZ ;  /* 0x000000400d037824 */ /* 0x000fe400078e00ff */
[----:B------:R-:W-:Y:S02]  /*0cd0*/  IMAD R0, R0, c[0x0][0x2c4], R8 ;  /* 0x0000b10000007a24 */ /* 0x000fe400078e0208 */
[----:B------:R-:W-:Y:S01]  /*0ce0*/  IMAD.SHL.U32 R2, R26, 0x8, RZ ;  /* 0x000000081a027824 */ /* 0x000fe200078e00ff */
[----:B------:R-:W-:Y:S01]  /*0cf0*/  LOP3.LUT R3, R3, 0x1c0, RZ, 0xc0, !PT ;  /* 0x000001c003037812 */ /* 0x000fe200078ec0ff */
[----:B------:R-:W-:Y:S01]  /*0d00*/  IMAD.IADD R5, R5, 0x1, R6 ;  /* 0x0000000105057824 */ /* 0x000fe200078e0206 */
[----:B------:R-:W-:Y:S01]  /*0d10*/  SHF.R.S32.HI R6, RZ, 0x1f, R0 ;  /* 0x0000001fff067819 */ /* 0x000fe20000011400 */
[----:B------:R-:W-:Y:S01]  /*0d20*/  IMAD.IADD R30, R9, 0x1, -R7 ;  /* 0x00000001091e7824 */ /* 0x000fe200078e0a07 */
[----:B------:R-:W-:Y:S01]  /*0d30*/  SHF.R.U32.HI R7, RZ, 0x3, R3 ;  /* 0x00000003ff077819 */ /* 0x000fe20000011603 */
[----:B------:R-:W-:Y:S01]  /*0d40*/  IMAD R11, R14, c[0x0][0x1e0], RZ ;  /* 0x000078000e0b7a24 */ /* 0x000fe200078e02ff */
[----:B------:R-:W-:Y:S01]  /*0d50*/  LOP3.LUT R3, R3, 0x38, R2, 0xf8, !PT ;  /* 0x0000003803037812 */ /* 0x000fe200078ef802 */
[----:B------:R-:W-:Y:S01]  /*0d60*/  IMAD R6, R6, c[0x0][0x1a8], RZ ;  /* 0x00006a0006067a24 */ /* 0x000fe200078e02ff */
[----:B------:R-:W-:Y:S01]  /*0d70*/  IADD3 R28, R2, 0x40, RZ ;  /* 0x00000040021c7810 */ /* 0x000fe20007ffe0ff */
[----:B------:R-:W-:Y:S01]  /*0d80*/  IMAD.WIDE.U32 R4, R0, c[0x0][0x1a8], R4 ;  /* 0x00006a0000047a25 */ /* 0x000fe200078e0004 */
[----:B------:R-:W-:-:S02]  /*0d90*/  LOP3.LUT R15, R3, R7, RZ, 0x3c, !PT ;  /* 0x00000007030f7212 */ /* 0x000fc400078e3cff */
[----:B------:R-:W-:Y:S01]  /*0da0*/  SHF.R.S32.HI R3, RZ, 0x1f, R2 ;  /* 0x0000001fff037819 */ /* 0x000fe20000011402 */
[----:B------:R-:W-:Y:S01]  /*0db0*/  IMAD R12, R0, c[0x0][0x1ac], R6 ;  /* 0x00006b00000c7a24 */ /* 0x000fe200078e0206 */
[----:B------:R-:W-:Y:S01]  /*0dc0*/  LEA R18, P3, R4, c[0x0][0x160], 0x1 ;  /* 0x0000580004127a11 */ /* 0x000fe200078608ff */
[----:B------:R-:W-:Y:S01]  /*0dd0*/  IMAD.U32 R7, RZ, RZ, UR16 ;  /* 0x00000010ff077e24 */ /* 0x000fe2000f8e00ff */
[C---:B------:R-:W-:Y:S01]  /*0de0*/  IADD3 R29, R2.reuse, 0x80, RZ ;  /* 0x00000080021d7810 */ /* 0x040fe20007ffe0ff */
[C---:B------:R-:W-:Y:S01]  /*0df0*/  IMAD R11, R13.reuse, c[0x0][0x1e4], R11 ;  /* 0x000079000d0b7a24 */ /* 0x040fe200078e020b */
[----:B------:R-:W-:Y:S01]  /*0e00*/  ISETP.GE.AND P6, PT, R2, c[0x0][0x198], PT ;  /* 0x0000660002007a0c */ /* 0x000fe20003fc6270 */
[----:B------:R-:W-:Y:S01]  /*0e10*/  IMAD.WIDE.U32 R8, R13, c[0x0][0x1e0], R2 ;  /* 0x000078000d087a25 */ /* 0x000fe200078e0002 */
[----:B------:R-:W-:-:S03]  /*0e20*/  IADD3 R22, R7, c[0x0][0x1d0], -R13 ;  /* 0x0000740007167a10 */ /* 0x000fc60007ffe80d */
[----:B------:R-:W-:Y:S02]  /*0e30*/  IMAD R6, R14, c[0x0][0x208], RZ ;  /* 0x000082000e067a24 */ /* 0x000fe400078e02ff */
[----:B------:R-:W-:Y:S01]  /*0e40*/  IMAD.IADD R5, R5, 0x1, R12 ;  /* 0x0000000105057824 */ /* 0x000fe200078e020c */
[----:B------:R-:W-:Y:S01]  /*0e50*/  LEA.HI R12, R33, R160, RZ, 0x6 ;  /* 0x000000a0210c7211 */ /* 0x000fe200078f30ff */
[----:B------:R-:W-:Y:S02]  /*0e60*/  IMAD.IADD R0, R160, 0x1, -R10 ;  /* 0x00000001a0007824 */ /* 0x000fe400078e0a0a */
[----:B------:R-:W-:Y:S01]  /*0e70*/  IMAD.IADD R9, R9, 0x1, R11 ;  /* 0x0000000109097824 */ /* 0x000fe200078e020b */
[----:B------:R-:W-:Y:S01]  /*0e80*/  LEA.HI.X R17, R4, c[0x0][0x164], R5, 0x1, P3 ;  /* 0x0000590004117a11 */ /* 0x000fe200018f0c05 */
[C---:B------:R-:W-:Y:S01]  /*0e90*/  IMAD R7, R13.reuse, c[0x0][0x20c], R6 ;  /* 0x000083000d077a24 */ /* 0x040fe200078e0206 */
[----:B------:R-:W-:Y:S01]  /*0ea0*/  SHF.R.S32.HI R5, RZ, 0x1f, R0 ;  /* 0x0000001fff057819 */ /* 0x000fe20000011400 */
[----:B------:R-:W-:Y:S01]  /*0eb0*/  IMAD.WIDE.U32 R10, R13, c[0x0][0x208], R2 ;  /* 0x000082000d0a7a25 */ /* 0x000fe200078e0002 */
[----:B------:R-:W-:Y:S01]  /*0ec0*/  SHFL.IDX PT, R6, R18, RZ, 0x181f ;  /* 0x00181fff12067589 */ /* 0x000fe200000e0000 */
[----:B------:R-:W-:-:S02]  /*0ed0*/  ISETP.GE.AND P3, PT, R28, c[0x0][0x198], PT ;  /* 0x000066001c007a0c */ /* 0x000fc40003f66270 */
[----:B------:R-:W-:Y:S01]  /*0ee0*/  IMAD.IADD R11, R11, 0x1, R7 ;  /* 0x000000010b0b7824 */ /* 0x000fe200078e0207 */
[----:B------:R-:W-:Y:S01]  /*0ef0*/  LEA.HI R27, R5, R0, RZ, 0x3 ;  /* 0x00000000051b7211 */ /* 0x000fe200078f18ff */
[----:B------:R-:W1:Y:S01]  /*0f00*/  SHFL.IDX PT, R7, R17, RZ, 0x181f ;  /* 0x00181fff11077589 */ /* 0x000e6200000e0000 */
[----:B------:R-:W-:Y:S02]  /*0f10*/  IMAD.U32 R4, RZ, RZ, UR11 ;  /* 0x0000000bff047e24 */ /* 0x000fe4000f8e00ff */
[----:B------:R-:W-:Y:S01]  /*0f20*/  LOP3.LUT R5, R27, 0xfffffff8, RZ, 0xc0, !PT ;  /* 0xfffffff81b057812 */ /* 0x000fe200078ec0ff */
[----:B------:R-:W-:Y:S02]  /*0f30*/  IMAD.SHL.U32 R12, R12, 0x8, RZ ;  /* 0x000000080c0c7824 */ /* 0x000fe400078e00ff */
[----:B------:R-:W-:-:S03]  /*0f40*/  IMAD.WIDE.U32 R8, R4, c[0x0][0x1e8], R8 ;  /* 0x00007a0004087a25 */ /* 0x000fc600078e0008 */
[----:B------:R-:W-:Y:S01]  /*0f50*/  LOP3.LUT R35, R15, 0xfffffe00, R12, 0xf8, !PT ;  /* 0xfffffe000f237812 */ /* 0x000fe200078ef80c */
[----:B------:R-:W-:Y:S01]  /*0f60*/  IMAD.IADD R23, R0, 0x1, -R5 ;  /* 0x0000000100177824 */ /* 0x000fe200078e0a05 */
[----:B------:R-:W-:Y:S01]  /*0f70*/  IADD3 R21, R9, UR6, RZ ;  /* 0x0000000609157c10 */ /* 0x000fe2000fffe0ff */
[----:B------:R-:W-:Y:S01]  /*0f80*/  IMAD.U32 R0, RZ, RZ, UR11 ;  /* 0x0000000bff007e24 */ /* 0x000fe2000f8e00ff */
[----:B------:R-:W-:Y:S01]  /*0f90*/  SHFL.IDX PT, R9, R17, 0x1, 0x181f ;  /* 0x00381f0011097f89 */ /* 0x000fe200000e0000 */
[----:B------:R-:W-:Y:S01]  /*0fa0*/  IMAD.MOV.U32 R20, RZ, RZ, R8 ;  /* 0x000000ffff147224 */ /* 0x000fe200078e0008 */
[----:B------:R-:W-:Y:S01]  /*0fb0*/  @!P0 SHF.R.S32.HI R8, RZ, 0x1f, R28 ;  /* 0x0000001fff088819 */ /* 0x000fe2000001141c */
[----:B------:R-:W-:Y:S01]  /*0fc0*/  IMAD.WIDE.U32 R24, R0, c[0x0][0x210], R10 ;  /* 0x0000840000187a25 */ /* 0x000fe200078e000a */
[----:B------:R-:W-:Y:S01]  /*0fd0*/  @!P0 SHF.R.S32.HI R0, RZ, 0x1f, R29 ;  /* 0x0000001fff008819 */ /* 0x000fe2000001141d */
[----:B------:R-:W-:Y:S01]  /*0fe0*/  ULDC.64 UR6, c[0x0][0x210] ;  /* 0x0000840000067ab9 */ /* 0x000fe20000000a00 */
[----:B------:R-:W-:Y:S01]  /*0ff0*/  @!P0 LEA.HI R8, R8, R28, RZ, 0x3 ;  /* 0x0000001c08088211 */ /* 0x000fe200078f18ff */
[----:B------:R-:W-:Y:S01]  /*1000*/  IMAD.SHL.U32 R37, R35, 0x2, RZ ;  /* 0x0000000223257824 */ /* 0x000fe200078e00ff */
[----:B------:R-:W-:Y:S01]  /*1010*/  @!P0 LEA.HI R0, R0, R29, RZ, 0x3 ;  /* 0x0000001d00008211 */ /* 0x000fe200078f18ff */
[----:B------:R-:W-:Y:S01]  /*1020*/  UIMAD UR8, UR8, UR6, URZ ;  /* 0x00000006080872a4 */ /* 0x000fe2000f8e023f */
[----:B------:R-:W-:Y:S01]  /*1030*/  @!P0 LOP3.LUT R14, R8, 0xfffffff8, RZ, 0xc0, !PT ;  /* 0xfffffff8080e8812 */ /* 0x000fe200078ec0ff */
[----:B------:R-:W-:Y:S01]  /*1040*/  UIADD3 UR6, UR14, -0x1, URZ ;  /* 0xffffffff0e067890 */ /* 0x000fe2000fffe03f */
[----:B------:R-:W-:Y:S01]  /*1050*/  @!P0 LOP3.LUT R0, R0, 0xfffffff8, RZ, 0xc0, !PT ;  /* 0xfffffff800008812 */ /* 0x000fe200078ec0ff */
[----:B------:R-:W2:Y:S01]  /*1060*/  SHFL.IDX PT, R8, R18, 0x1, 0x181f ;  /* 0x00381f0012087f89 */ /* 0x000ea200000e0000 */
[----:B------:R-:W-:Y:S01]  /*1070*/  UIMAD UR8, UR11, UR7, UR8 ;  /* 0x000000070b0872a4 */ /* 0x000fe2000f8e0208 */
[--C-:B-1----:R-:W-:Y:S01]  /*1080*/  @!P0 IMAD.WIDE R14, R14, 0x2, R6.reuse ;  /* 0x000000020e0e8825 */ /* 0x102fe200078e0206 */
[----:B------:R-:W-:Y:S01]  /*1090*/  USHF.R.S32.HI UR7, URZ, 0x1f, UR6 ;  /* 0x0000001f3f077899 */ /* 0x000fe20008011406 */
[----:B------:R1:W-:Y:S01]  /*10a0*/  STL [R1+0x30], R35 ;  /* 0x0000302301007387 */ /* 0x0003e20000100800 */
[----:B------:R-:W-:Y:S01]  /*10b0*/  UIMAD UR17, UR9, UR6, URZ ;  /* 0x00000006091172a4 */ /* 0x000fe2000f8e023f */
[----:B------:R-:W-:Y:S01]  /*10c0*/  @!P0 IMAD.WIDE R12, R0, 0x2, R6 ;  /* 0x00000002000c8825 */ /* 0x000fe200078e0206 */
[----:B------:R-:W-:Y:S01]  /*10d0*/  @!P5 SHF.R.S32.HI R0, RZ, 0x1f, R29 ;  /* 0x0000001fff00d819 */ /* 0x000fe2000001141d */
[----:B------:R-:W-:Y:S01]  /*10e0*/  STL [R1], R37 ;  /* 0x0000002501007387 */ /* 0x000fe20000100800 */
[----:B------:R-:W-:-:S02]  /*10f0*/  UIMAD UR17, UR7, UR20, UR17 ;  /* 0x00000014071172a4 */ /* 0x000fc4000f8e0211 */
[----:B------:R-:W-:Y:S01]  /*1100*/  UISETP.GT.AND UP0, UPT, UR6, UR10, UPT ;  /* 0x0000000a0600728c */ /* 0x000fe2000bf04270 */
[----:B-1----:R-:W-:Y:S01]  /*1110*/  IMAD.MOV.U32 R35, RZ, RZ, c[0x0][0x1e4] ;  /* 0x00007900ff237624 */ /* 0x002fe200078e00ff */
[--C-:B---3--:R-:W-:Y:S01]  /*1120*/  @P4 SHF.R.S32.HI R5, RZ, 0x1f, R16.reuse ;  /* 0x0000001fff054819 */ /* 0x108fe20000011410 */
[----:B------:R-:W-:Y:S02]  /*1130*/  @P4 IMAD.MOV.U32 R4, RZ, RZ, R16 ;  /* 0x000000ffff044224 */ /* 0x000fe400078e0010 */
[----:B------:R-:W-:Y:S02]  /*1140*/  @!P4 IMAD.MOV.U32 R4, RZ, RZ, R34 ;  /* 0x000000ffff04c224 */ /* 0x000fe400078e0022 */
[----:B------:R-:W-:Y:S01]  /*1150*/  @!P4 IMAD.MOV.U32 R5, RZ, RZ, R19 ;  /* 0x000000ffff05c224 */ /* 0x000fe200078e0013 */
[----:B------:R-:W-:Y:S01]  /*1160*/  @!P0 LEA R10, P4, R2, R6, 0x1 ;  /* 0x00000006020a8211 */ /* 0x000fe200078808ff */
[----:B------:R-:W-:Y:S01]  /*1170*/  IMAD.WIDE.U32 R20, R4, c[0x0][0x1f0], R20 ;  /* 0x00007c0004147a25 */ /* 0x000fe200078e0014 */
[----:B------:R-:W-:Y:S02]  /*1180*/  SHFL.IDX PT, R6, R18, 0x2, 0x181f ;  /* 0x00581f0012067f89 */ /* 0x000fe400000e0000 */
[----:B------:R-:W-:Y:S01]  /*1190*/  @!P0 LEA.HI.X R11, R2, R7, R3, 0x1, P4 ;  /* 0x00000007020b8211 */ /* 0x000fe200020f0c03 */
[----:B------:R-:W-:Y:S01]  /*11a0*/  IMAD.MOV.U32 R40, RZ, RZ, R20 ;  /* 0x000000ffff287224 */ /* 0x000fe200078e0014 */
[----:B------:R-:W-:Y:S01]  /*11b0*/  ISETP.GE.AND P4, PT, R29, c[0x0][0x198], PT ;  /* 0x000066001d007a0c */ /* 0x000fe20003f86270 */
[----:B------:R-:W1:Y:S01]  /*11c0*/  SHFL.IDX PT, R7, R17, 0x2, 0x181f ;  /* 0x00581f0011077f89 */ /* 0x000e6200000e0000 */
[----:B------:R-:W-:-:S03]  /*11d0*/  IMAD.MOV.U32 R34, RZ, RZ, c[0x0][0x1e0] ;  /* 0x00007800ff227624 */ /* 0x000fc600078e00ff */
[----:B------:R3:W-:Y:S04]  /*11e0*/  @!P0 LDGSTS.E.BYPASS.LTC128B.128 [R37+0x100], [R10.64], !P6 ;  /* 0x001000000a258fae */ /* 0x0007e8000f101d4c */
[----:B------:R4:W-:Y:S04]  /*11f0*/  @!P0 LDGSTS.E.BYPASS.LTC128B.128 [R37+0x4100], [R14.64], !P3 ;  /* 0x041000000e258fae */ /* 0x0009e8000d901d4c */
[----:B------:R5:W-:Y:S04]  /*1200*/  @!P0 LDGSTS.E.BYPASS.LTC128B.128 [R37+0x8100], [R12.64], !P4 ;  /* 0x081000000c258fae */ /* 0x000be8000e101d4c */
[----:B------:R-:W-:Y:S01]  /*1210*/  STL.64 [R1+0x28], R20 ;  /* 0x0000281401007387 */ /* 0x000fe20000100a00 */
[----:B---3--:R-:W-:-:S02]  /*1220*/  @!P5 SHF.R.S32.HI R10, RZ, 0x1f, R28 ;  /* 0x0000001fff0ad819 */ /* 0x008fc4000001141c */
[----:B------:R-:W-:Y:S02]  /*1230*/  @!P1 SHF.R.S32.HI R11, RZ, 0x1f, R28 ;  /* 0x0000001fff0b9819 */ /* 0x000fe4000001141c */
[-C--:B-----5:R-:W-:Y:S02]  /*1240*/  @!P5 LEA.HI R12, R10, R28.reuse, RZ, 0x3 ;  /* 0x0000001c0a0cd211 */ /* 0x0a0fe400078f18ff */
[----:B------:R-:W-:Y:S02]  /*1250*/  @!P1 SHF.R.S32.HI R13, RZ, 0x1f, R29 ;  /* 0x0000001fff0d9819 */ /* 0x000fe4000001141d */
[-C--:B------:R-:W-:Y:S02]  /*1260*/  @!P5 LEA.HI R10, R0, R29.reuse, RZ, 0x3 ;  /* 0x0000001d000ad211 */ /* 0x080fe400078f18ff */
[----:B------:R-:W-:Y:S02]  /*1270*/  @!P1 LEA.HI R0, R11, R28, RZ, 0x3 ;  /* 0x0000001c0b009211 */ /* 0x000fe400078f18ff */
[----:B------:R-:W-:-:S02]  /*1280*/  @!P1 LEA.HI R11, R13, R29, RZ, 0x3 ;  /* 0x0000001d0d0b9211 */ /* 0x000fc400078f18ff */
[----:B----4-:R-:W-:Y:S02]  /*1290*/  @!P5 LOP3.LUT R14, R10, 0xfffffff8, RZ, 0xc0, !PT ;  /* 0xfffffff80a0ed812 */ /* 0x010fe400078ec0ff */
[----:B------:R3:W4:Y:S01]  /*12a0*/  SHFL.IDX PT, R10, R18, 0x3, 0x181f ;  /* 0x00781f00120a7f89 */ /* 0x00072200000e0000 */
[----:B------:R-:W-:Y:S02]  /*12b0*/  @!P5 LOP3.LUT R16, R12, 0xfffffff8, RZ, 0xc0, !PT ;  /* 0xfffffff80c10d812 */ /* 0x000fe400078ec0ff */
[----:B------:R-:W-:Y:S01]  /*12c0*/  @!P1 LOP3.LUT R0, R0, 0xfffffff8, RZ, 0xc0, !PT ;  /* 0xfffffff800009812 */ /* 0x000fe200078ec0ff */
[----:B--2---:R-:W-:Y:S01]  /*12d0*/  @!P5 IMAD.WIDE R14, R14, 0x2, R8 ;  /* 0x000000020e0ed825 */ /* 0x004fe200078e0208 */
[----:B------:R-:W-:-:S04]  /*12e0*/  @!P5 LEA R12, P0, R2, R8, 0x1 ;  /* 0x00000008020cd211 */ /* 0x000fc800078008ff */
[----:B------:R-:W-:-:S05]  /*12f0*/  @!P5 LEA.HI.X R13, R2, R9, R3, 0x1, P0 ;  /* 0x00000009020dd211 */ /* 0x000fca00000f0c03 */
[----:B------:R2:W-:Y:S01]  /*1300*/  @!P5 LDGSTS.E.BYPASS.LTC128B.128 [R37+0x1100], [R12.64], !P6 ;  /* 0x011000000c25dfae */ /* 0x0005e2000f101d4c */
[----:B---3--:R-:W-:-:S03]  /*1310*/  @!P1 LOP3.LUT R18, R11, 0xfffffff8, RZ, 0xc0, !PT ;  /* 0xfffffff80b129812 */ /* 0x008fc600078ec0ff */
[----:B------:R3:W5:Y:S02]  /*1320*/  SHFL.IDX PT, R11, R17, 0x3, 0x181f ;  /* 0x00781f00110b7f89 */ /* 0x00076400000e0000 */
[----:B-1----:R-:W-:Y:S01]  /*1330*/  @!P1 IMAD.WIDE R18, R18, 0x2, R6 ;  /* 0x0000000212129825 */ /* 0x002fe200078e0206 */
[----:B--2---:R-:W-:-:S03]  /*1340*/  IADD3 R13, R25, UR8, RZ ;  /* 0x00000008190d7c10 */ /* 0x004fc6000fffe0ff */
[----:B------:R-:W-:Y:S01]  /*1350*/  IMAD.MOV.U32 R12, RZ, RZ, R24 ;  /* 0x000000ffff0c7224 */ /* 0x000fe200078e0018 */
[----:B------:R-:W-:-:S04]  /*1360*/  UIMAD UR8, UR15, UR5, URZ ;  /* 0x000000050f0872a4 */ /* 0x000fc8000f8e023f */
[----:B------:R-:W-:Y:S01]  /*1370*/  UIADD3 UR8, UR19, UR8, URZ ;  /* 0x0000000813087290 */ /* 0x000fe2000fffe03f */
[----:B---3--:R-:W-:-:S03]  /*1380*/  @!P5 IMAD.WIDE R16, R16, 0x2, R8 ;  /* 0x000000021010d825 */ /* 0x008fc600078e0208 */
[----:B------:R-:W-:Y:S01]  /*1390*/  UIMAD UR15, UR8, UR6, URZ ;  /* 0x00000006080f72a4 */ /* 0x000fe2000f8e023f */
[----:B------:R-:W-:Y:S01]  /*13a0*/  @!P1 IMAD.WIDE R8, R0, 0x2, R6 ;  /* 0x0000000200089825 */ /* 0x000fe200078e0206 */
[C---:B------:R-:W-:Y:S01]  /*13b0*/  @!P1 LEA R6, P0, R2.reuse, R6, 0x1 ;  /* 0x0000000602069211 */ /* 0x040fe200078008ff */
[----:B------:R1:W-:Y:S01]  /*13c0*/  @!P5 LDGSTS.E.BYPASS.LTC128B.128 [R37+0x5100], [R16.64], !P3 ;  /* 0x051000001025dfae */ /* 0x0003e2000d901d4c */
[----:B------:R-:W-:Y:S01]  /*13d0*/  UIMAD UR15, UR7, UR18, UR15 ;  /* 0x00000012070f72a4 */ /* 0x000fe2000f8e020f */
[C---:B------:R-:W-:Y:S01]  /*13e0*/  IMAD R0, R5.reuse, c[0x0][0x1f0], RZ ;  /* 0x00007c0005007a24 */ /* 0x040fe200078e02ff */
[----:B------:R-:W-:Y:S01]  /*13f0*/  @!P1 LEA.HI.X R7, R2, R7, R3, 0x1, P0 ;  /* 0x0000000702079211 */ /* 0x000fe200000f0c03 */
[----:B------:R2:W-:Y:S01]  /*1400*/  @!P5 LDGSTS.E.BYPASS.LTC128B.128 [R37+0x9100], [R14.64], !P4 ;  /* 0x091000000e25dfae */ /* 0x0005e2000e101d4c */
[----:B------:R-:W-:Y:S01]  /*1410*/  ISETP.GE.AND P5, PT, R22, 0x21, PT ;  /* 0x000000211600780c */ /* 0x000fe20003fa6270 */
[----:B------:R-:W-:Y:S02]  /*1420*/  IMAD R0, R4, c[0x0][0x1f4], R0 ;  /* 0x00007d0004007a24 */ /* 0x000fe400078e0200 */
[----:B------:R4:W-:Y:S01]  /*1430*/  @!P1 LDGSTS.E.BYPASS.LTC128B.128 [R37+0x2100], [R6.64], !P6 ;  /* 0x0210000006259fae */ /* 0x0009e2000f101d4c */
[----:B------:R-:W-:-:S02]  /*1440*/  IMAD R5, R5, c[0x0][0x218], RZ ;  /* 0x0000860005057a24 */ /* 0x000fc400078e02ff */
[----:B------:R-:W-:Y:S01]  /*1450*/  IMAD.IADD R41, R21, 0x1, R0 ;  /* 0x0000000115297824 */ /* 0x000fe200078e0200 */
[----:B------:R3:W-:Y:S01]  /*1460*/  @!P1 LDGSTS.E.BYPASS.LTC128B.128 [R37+0x6100], [R8.64], !P3 ;  /* 0x0610000008259fae */ /* 0x0007e2000d901d4c */
[C---:B------:R-:W-:Y:S02]  /*1470*/  IMAD R5, R4.reuse, c[0x0][0x21c], R5 ;  /* 0x0000870004057a24 */ /* 0x040fe400078e0205 */
[----:B------:R-:W-:Y:S01]  /*1480*/  IMAD.WIDE.U32 R20, R4, c[0x0][0x218], R12 ;  /* 0x0000860004147a25 */ /* 0x000fe200078e000c */
[----:B------:R2:W-:Y:S01]  /*1490*/  @!P1 LDGSTS.E.BYPASS.LTC128B.128 [R37+0xa100], [R18.64], !P4 ;  /* 0x0a10000012259fae */ /* 0x0005e2000e101d4c */
[----:B------:R-:W-:Y:S02]  /*14a0*/  ISETP.GE.AND P1, PT, R22, 0x41, PT ;  /* 0x000000411600780c */ /* 0x000fe40003f26270 */
[----:B------:R-:W-:Y:S01]  /*14b0*/  IMAD.IADD R39, R21, 0x1, R5 ;  /* 0x0000000115277824 */ /* 0x000fe200078e0205 */
[----:B------:R2:W-:Y:S01]  /*14c0*/  STL.64 [R1+0x10], R40 ;  /* 0x0000102801007387 */ /* 0x0005e20000100a00 */
[----:B------:R-:W-:-:S03]  /*14d0*/  IMAD.MOV.U32 R38, RZ, RZ, R20 ;  /* 0x000000ffff267224 */ /* 0x000fc600078e0014 */
[----:B------:R2:W-:Y:S01]  /*14e0*/  STL.64 [R1+0x20], R20 ;  /* 0x0000201401007387 */ /* 0x0005e20000100a00 */
[----:B-1----:R-:W-:-:S03]  /*14f0*/  IMAD.WIDE.U32 R16, R34, 0x40, RZ ;  /* 0x0000004022107825 */ /* 0x002fc600078e00ff */
[----:B------:R1:W-:Y:S01]  /*1500*/  STL.64 [R1+0x18], R38 ;  /* 0x0000182601007387 */ /* 0x0003e20000100a00 */
[----:B----4-:R-:W-:-:S04]  /*1510*/  @!P2 LEA R6, P0, R2, R10, 0x1 ;  /* 0x0000000a0206a211 */ /* 0x010fc800078008ff */
[----:B-----5:R-:W-:Y:S02]  /*1520*/  @!P2 LEA.HI.X R7, R2, R11, R3, 0x1, P0 ;  /* 0x0000000b0207a211 */ /* 0x020fe400000f0c03 */
[----:B---3--:R-:W-:Y:S02]  /*1530*/  @!P2 SHF.R.S32.HI R8, RZ, 0x1f, R28 ;  /* 0x0000001fff08a819 */ /* 0x008fe4000001141c */
[----:B------:R-:W-:Y:S01]  /*1540*/  @!P2 SHF.R.S32.HI R3, RZ, 0x1f, R29 ;  /* 0x0000001fff03a819 */ /* 0x000fe2000001141d */
[----:B------:R3:W-:Y:S01]  /*1550*/  @!P2 LDGSTS.E.BYPASS.LTC128B.128 [R37+0x3100], [R6.64], !P6 ;  /* 0x031000000625afae */ /* 0x0007e2000f101d4c */
[----:B------:R-:W-:Y:S01]  /*1560*/  ISETP.GE.AND P6, PT, R22, 0x1, PT ;  /* 0x000000011600780c */ /* 0x000fe20003fc6270 */
[----:B--2---:R-:W-:Y:S01]  /*1570*/  IMAD.SHL.U32 R19, R35, 0x40, RZ ;  /* 0x0000004023137824 */ /* 0x004fe200078e00ff */
[----:B------:R-:W-:-:S04]  /*1580*/  @!P2 LEA.HI R8, R8, R28, RZ, 0x3 ;  /* 0x0000001c0808a211 */ /* 0x000fc800078f18ff */
[----:B------:R-:W-:Y:S01]  /*1590*/  @!P2 LOP3.LUT R8, R8, 0xfffffff8, RZ, 0xc0, !PT ;  /* 0xfffffff80808a812 */ /* 0x000fe200078ec0ff */
[----:B---3--:R-:W-:-:S05]  /*15a0*/  IMAD.WIDE.U32 R6, R31, UR6, R40 ;  /* 0x000000061f067c25 */ /* 0x008fca000f8e0028 */
[----:B------:R-:W-:Y:S01]  /*15b0*/  IADD3 R0, R7, UR17, RZ ;  /* 0x0000001107007c10 */ /* 0x000fe2000fffe0ff */
[----:B------:R-:W-:Y:S01]  /*15c0*/  UMOV UR17, 0x6 ;  /* 0x0000000600117882 */ /* 0x000fe20000000000 */
[C---:B------:R-:W-:Y:S01]  /*15d0*/  @P6 LEA R14, P0, R6.reuse, c[0x0][0x1c8], 0x1 ;  /* 0x00007200060e6a11 */ /* 0x040fe200078008ff */
[----:B------:R-:W-:Y:S01]  /*15e0*/  USHF.L.U64.HI UR17, UR4, UR17, UR5 ;  /* 0x0000001104117299 */ /* 0x000fe20008010205 */
[----:B------:R-:W-:Y:S02]  /*15f0*/  @!P2 LEA.HI R7, R3, R29, RZ, 0x3 ;  /* 0x0000001d0307a211 */ /* 0x000fe400078f18ff */
[----:B------:R-:W-:Y:S02]  /*1600*/  @P6 LEA.HI.X R15, R6, c[0x0][0x1cc], R0, 0x1, P0 ;  /* 0x00007300060f6a11 */ /* 0x000fe400000f0c00 */
[----:B------:R-:W-:Y:S02]  /*1610*/  @P5 LEA R3, P0, R34, R6, 0x5 ;  /* 0x0000000622035211 */ /* 0x000fe400078028ff */
[----:B------:R-:W-:-:S02]  /*1620*/  @!P2 LOP3.LUT R9, R7, 0xfffffff8, RZ, 0xc0, !PT ;  /* 0xfffffff80709a812 */ /* 0x000fc400078ec0ff */
[----:B------:R-:W-:Y:S02]  /*1630*/  @P5 LEA.HI.X R18, R34, R0, R35, 0x5, P0 ;  /* 0x0000000022125211 */ /* 0x000fe400000f2c23 */
[----:B------:R-:W-:Y:S01]  /*1640*/  @P1 IADD3 R16, P0, R6, R16, RZ ;  /* 0x0000001006101210 */ /* 0x000fe20007f1e0ff */
[----:B------:R-:W-:-:S03]  /*1650*/  @!P2 IMAD.WIDE R6, R8, 0x2, R10 ;  /* 0x000000020806a825 */ /* 0x000fc600078e020a */
[----:B------:R-:W-:Y:S01]  /*1660*/  @P1 IADD3.X R17, R0, R17, R19, P0, !PT ;  /* 0x0000001100111210 */ /* 0x000fe200007fe413 */
[----:B------:R-:W-:Y:S01]  /*1670*/  @!P2 IMAD.WIDE R10, R9, 0x2, R10 ;  /* 0x00000002090aa825 */ /* 0x000fe200078e020a */
[----:B------:R2:W-:Y:S01]  /*1680*/  @!P2 LDGSTS.E.BYPASS.LTC128B.128 [R37+0x7100], [R6.64], !P3 ;  /* 0x071000000625afae */ /* 0x0005e2000d901d4c */
[----:B------:R-:W-:Y:S02]  /*1690*/  ISETP.GE.AND P3, PT, R28, c[0x0][0x1d4], PT ;  /* 0x000075001c007a0c */ /* 0x000fe40003f66270 */
[----:B------:R-:W-:Y:S01]  /*16a0*/  @P5 LEA R8, P0, R3, c[0x0][0x1c8], 0x1 ;  /* 0x0000720003085a11 */ /* 0x000fe200078008ff */
[----:B------:R3:W-:Y:S01]  /*16b0*/  @!P2 LDGSTS.E.BYPASS.LTC128B.128 [R37+0xb100], [R10.64], !P4 ;  /* 0x0b1000000a25afae */ /* 0x0007e2000e101d4c */
[----:B------:R-:W-:Y:S01]  /*16c0*/  ISETP.GE.AND P4, PT, R2, c[0x0][0x1d4], PT ;  /* 0x0000750002007a0c */ /* 0x000fe20003f86270 */
[----:B------:R-:W-:Y:S01]  /*16d0*/  IMAD.SHL.U32 R0, R23, 0x40, RZ ;  /* 0x0000004017007824 */ /* 0x000fe200078e00ff */
[----:B------:R-:W-:Y:S01]  /*16e0*/  ISETP.GE.AND P2, PT, R29, c[0x0][0x1d4], PT ;  /* 0x000075001d007a0c */ /* 0x000fe20003f46270 */
[----:B------:R-:W0:Y:S01]  /*16f0*/  LDGDEPBAR ;  /* 0x00000000000079af */ /* 0x000e220000000000 */
[----:B------:R-:W-:Y:S01]  /*1700*/  @P5 LEA.HI.X R9, R3, c[0x0][0x1cc], R18, 0x1, P0 ;  /* 0x0000730003095a11 */ /* 0x000fe200000f0c12 */
[----:B------:R-:W-:Y:S01]  /*1710*/  IMAD.SHL.U32 R3, R30, 0x8, RZ ;  /* 0x000000081e037824 */ /* 0x000fe200078e00ff */
[----:B------:R-:W-:-:S02]  /*1720*/  @P1 LEA R4, P0, R16, c[0x0][0x1c8], 0x1 ;  /* 0x0000720010041a11 */ /* 0x000fc400078008ff */
[----:B------:R-:W-:Y:S02]  /*1730*/  LOP3.LUT R0, R0, 0x1c0, RZ, 0xc0, !PT ;  /* 0x000001c000007812 */ /* 0x000fe400078ec0ff */
[----:B------:R-:W-:-:S03]  /*1740*/  @P1 LEA.HI.X R5, R16, c[0x0][0x1cc], R17, 0x1, P0 ;  /* 0x0000730010051a11 */ /* 0x000fc600000f0c11 */
[----:B------:R4:W-:Y:S04]  /*1750*/  @P6 LDGSTS.E.BYPASS.LTC128B.128 [R37+0x12100], [R14.64], !P4 ;  /* 0x121000000e256fae */ /* 0x0009e8000e101d4c */
[----:B------:R4:W-:Y:S04]  /*1760*/  @P6 LDGSTS.E.BYPASS.LTC128B.128 [R37+0x15100], [R14.64+0x80], !P3 ;  /* 0x151000800e256fae */ /* 0x0009e8000d901d4c */
[----:B------:R4:W-:Y:S01]  /*1770*/  @P6 LDGSTS.E.BYPASS.LTC128B.128 [R37+0x18100], [R14.64+0x100], !P2 ;  /* 0x181001000e256fae */ /* 0x0009e2000d101d4c */
[----:B--2---:R-:W-:Y:S01]  /*1780*/  IMAD.WIDE.U32 R6, R36, UR6, R38 ;  /* 0x0000000624067c25 */ /* 0x004fe2000f8e0026 */
[----:B------:R-:W-:-:S02]  /*1790*/  ISETP.GE.AND P6, PT, R2, c[0x0][0x1d4], PT ;  /* 0x0000750002007a0c */ /* 0x000fc40003fc6270 */
[----:B------:R2:W-:Y:S01]  /*17a0*/  @P5 LDGSTS.E.BYPASS.LTC128B.128 [R37+0x13100], [R8.64], !P4 ;  /* 0x1310000008255fae */ /* 0x0005e2000e101d4c */
[----:B---3--:R-:W-:Y:S01]  /*17b0*/  LOP3.LUT R11, R0, 0x8, R3, 0xf8, !PT ;  /* 0x00000008000b7812 */ /* 0x008fe200078ef803 */
[----:B------:R-:W-:Y:S01]  /*17c0*/  IMAD.SHL.U32 R2, R27, 0x40, RZ ;  /* 0x000000401b027824 */ /* 0x000fe200078e00ff */
[----:B------:R-:W-:Y:S01]  /*17d0*/  SHF.R.U32.HI R3, RZ, 0x3, R0 ;  /* 0x00000003ff037819 */ /* 0x000fe20000011600 */
[----:B------:R2:W-:Y:S01]  /*17e0*/  @P5 LDGSTS.E.BYPASS.LTC128B.128 [R37+0x16100], [R8.64+0x80], !P3 ;  /* 0x1610008008255fae */ /* 0x0005e2000d901d4c */
[----:B------:R-:W-:Y:S01]  /*17f0*/  IADD3 R0, R7, UR15, RZ ;  /* 0x0000000f07007c10 */ /* 0x000fe2000fffe0ff */
[----:B------:R-:W-:Y:S01]  /*1800*/  USHF.L.U32 UR15, UR4, 0x6, URZ ;  /* 0x00000006040f7899 */ /* 0x000fe2000800063f */
[C---:B------:R-:W-:Y:S01]  /*1810*/  LEA R10, P0, R6.reuse, c[0x0][0x1f8], 0x1 ;  /* 0x00007e00060a7a11 */ /* 0x040fe200078008ff */
[----:B------:R2:W-:Y:S01]  /*1820*/  @P5 LDGSTS.E.BYPASS.LTC128B.128 [R37+0x19100], [R8.64+0x100], !P2 ;  /* 0x1910010008255fae */ /* 0x0005e2000d101d4c */
[----:B------:R-:W-:Y:S02]  /*1830*/  LOP3.LUT R3, R11, R3, RZ, 0x3c, !PT ;  /* 0x000000030b037212 */ /* 0x000fe400078e3cff */
[----:B------:R-:W-:Y:S01]  /*1840*/  LEA.HI.X R11, R6, c[0x0][0x1fc], R0, 0x1, P0 ;  /* 0x00007f00060b7a11 */ /* 0x000fe200000f0c00 */
[----:B------:R3:W-:Y:S01]  /*1850*/  @P1 LDGSTS.E.BYPASS.LTC128B.128 [R37+0x14100], [R4.64], !P4 ;  /* 0x1410000004251fae */ /* 0x0007e2000e101d4c */
[----:B------:R-:W-:Y:S01]  /*1860*/  IMAD.U32 R0, RZ, RZ, UR15 ;  /* 0x0000000fff007e24 */ /* 0x000fe2000f8e00ff */
[----:B------:R-:W-:-:S02]  /*1870*/  LOP3.LUT R2, R3, 0xfffffe00, R2, 0xf8, !PT ;  /* 0xfffffe0003027812 */ /* 0x000fc400078ef802 */
[----:B------:R3:W-:Y:S01]  /*1880*/  @P1 LDGSTS.E.BYPASS.LTC128B.128 [R37+0x17100], [R4.64+0x80], !P3 ;  /* 0x1710008004251fae */ /* 0x0007e2000d901d4c */
[----:B------:R-:W-:-:S03]  /*1890*/  ISETP.GE.AND P5, PT, R28, c[0x0][0x1d4], PT ;  /* 0x000075001c007a0c */ /* 0x000fc60003fa6270 */
[----:B------:R3:W-:Y:S01]  /*18a0*/  @P1 LDGSTS.E.BYPASS.LTC128B.128 [R37+0x1a100], [R4.64+0x100], !P2 ;  /* 0x1a10010004251fae */ /* 0x0007e2000d101d4c */
[C-C-:B------:R-:W-:Y:S01]  /*18b0*/  IADD3 R12, P1, P0, R0.reuse, 0x80, R10.reuse ;  /* 0x00000080000c7810 */ /* 0x140fe2000783e00a */
[----:B----4-:R-:W-:Y:S02]  /*18c0*/  IMAD.MOV.U32 R14, RZ, RZ, 0x20 ;  /* 0x00000020ff0e7424 */ /* 0x010fe400078e00ff */
[----:B------:R-:W0:Y:S01]  /*18d0*/  LDGDEPBAR ;  /* 0x00000000000079af */ /* 0x000e220000000000 */
[----:B------:R-:W-:Y:S02]  /*18e0*/  IADD3.X R13, RZ, UR17, R11, P1, P0 ;  /* 0x00000011ff0d7c10 */ /* 0x000fe40008fe040b */
[----:B--2---:R-:W-:Y:S01]  /*18f0*/  IADD3 R8, P1, P0, R0, 0x100, R10 ;  /* 0x0000010000087810 */ /* 0x004fe2000783e00a */
[----:B------:R-:W-:-:S03]  /*1900*/  IMAD.SHL.U32 R0, R112, 0x20, RZ ;  /* 0x0000002070007824 */ /* 0x000fc600078e00ff */
[----:B------:R-:W-:Y:S02]  /*1910*/  IADD3.X R9, RZ, UR17, R11, P1, P0 ;  /* 0x00000011ff097c10 */ /* 0x000fe40008fe040b */
[----:B------:R-:W-:Y:S02]  /*1920*/  LOP3.LUT R3, R0, 0x7ffffc00, RZ, 0xc0, !PT ;  /* 0x7ffffc0000037812 */ /* 0x000fe400078ec0ff */
[----:B------:R-:W-:Y:S02]  /*1930*/  LOP3.LUT P0, RZ, R23, 0x2, RZ, 0xc0, !PT ;  /* 0x0000000217ff7812 */ /* 0x000fe4000780c0ff */
[----:B------:R-:W-:Y:S01]  /*1940*/  IADD3 R6, P1, R10, UR15, RZ ;  /* 0x0000000f0a067c10 */ /* 0x000fe2000ff3e0ff */
[----:B------:R-:W-:Y:S01]  /*1950*/  IMAD.IADD R3, R2, 0x1, R3 ;  /* 0x0000000102037824 */ /* 0x000fe200078e0203 */
[----:B------:R-:W-:-:S04]  /*1960*/  DEPBAR.LE SB0, 0x1 ;  /* 0x000080400000791a */ /* 0x000fc80000000000 */
[----:B---3--:R-:W-:Y:S01]  /*1970*/  IMAD.MOV.U32 R4, RZ, RZ, 0x10 ;  /* 0x00000010ff047424 */ /* 0x008fe200078e00ff */
[----:B------:R-:W-:Y:S01]  /*1980*/  IADD3.X R7, R11, UR17, RZ, P1, !PT ;  /* 0x000000110b077c10 */ /* 0x000fe20008ffe4ff */
[----:B------:R-:W-:Y:S01]  /*1990*/  IMAD.SHL.U32 R220, R3, 0x2, RZ ;  /* 0x0000000203dc7824 */ /* 0x000fe200078e00ff */
[----:B------:R-:W-:Y:S01]  /*19a0*/  BAR.SYNC.DEFER_BLOCKING 0x0 ;  /* 0x0000000000007b1d */ /* 0x000fe20000010000 */
[----:B------:R-:W-:Y:S02]  /*19b0*/  LOP3.LUT P1, RZ, R23, 0x4, RZ, 0xc0, !PT ;  /* 0x0000000417ff7812 */ /* 0x000fe4000782c0ff */
[----:B------:R-:W-:Y:S02]  /*19c0*/  SEL R0, R4, 0xfffffff0, !P0 ;  /* 0xfffffff004007807 */ /* 0x000fe40004000000 */
[----:B------:R-:W-:Y:S01]  /*19d0*/  LEA R228, R3, 0x100, 0x1 ;  /* 0x0000010003e47811 */ /* 0x000fe200078e08ff */
[----:B------:R-:W-:Y:S01]  /*19e0*/  IMAD.SHL.U32 R3, R26, 0x40, RZ ;  /* 0x000000401a037824 */ /* 0x000fe200078e00ff */
[----:B------:R-:W-:Y:S01]  /*19f0*/  IADD3 R4, P0, R6, UR15, RZ ;  /* 0x0000000f06047c10 */ /* 0x000fe2000ff1e0ff */
[----:B------:R-:W-:Y:S01]  /*1a00*/  IMAD.SHL.U32 R243, R0, 0x2, RZ ;  /* 0x0000000200f37824 */ /* 0x000fe200078e00ff */
[----:B------:R-:W-:-:S02]  /*1a10*/  SEL R0, R14, 0xffffffe0, !P1 ;  /* 0xffffffe00e007807 */ /* 0x000fc40004800000 */
[----:B------:R-:W-:Y:S01]  /*1a20*/  IADD3.X R5, R7, UR17, RZ, P0, !PT ;  /* 0x0000001107057c10 */ /* 0x000fe200087fe4ff */
[----:B------:R-:W-:Y:S01]  /*1a30*/  IMAD.IADD R224, R228, 0x1, R243 ;  /* 0x00000001e4e07824 */ /* 0x000fe200078e02f3 */
[----:B------:R-:W-:Y:S01]  /*1a40*/  ISETP.LT.OR P0, PT, R22, 0x1, P6 ;  /* 0x000000011600780c */ /* 0x000fe20003701670 */
[----:B------:R-:W-:Y:S01]  /*1a50*/  IMAD R228, R0, 0x2, R228 ;  /* 0x0000000200e47824 */ /* 0x000fe200078e02e4 */
[----:B------:R-:W-:Y:S01]  /*1a60*/  ISETP.LT.OR P1, PT, R22, 0x1, P5 ;  /* 0x000000011600780c */ /* 0x000fe20002f21670 */
[----:B------:R-:W-:Y:S01]  /*1a70*/  IMAD R232, R0, 0x2, R224 ;  /* 0x0000000200e87824 */ /* 0x000fe200078e02e0 */
[----:B------:R-:W-:-:S04]  /*1a80*/  LOP3.LUT R3, R3, 0x1c0, RZ, 0xc0, !PT ;  /* 0x000001c003037812 */ /* 0x000fc800078ec0ff */
[----:B------:R-:W-:Y:S01]  /*1a90*/  SHF.R.U32.HI R240, RZ, 0x3, R3 ;  /* 0x00000003fff07819 */ /* 0x000fe20000011603 */
[----:B------:R1:W2:Y:S04]  /*1aa0*/  LDSM.16.M88.4 R152, [R220+0x100] ;  /* 0x00010000dc98783b */ /* 0x0002a80000000200 */
[----:B------:R1:W3:Y:S04]  /*1ab0*/  LDSM.16.M88.4 R200, [R220+0x4100] ;  /* 0x00410000dcc8783b */ /* 0x0002e80000000200 */
[----:B------:R1:W4:Y:S04]  /*1ac0*/  LDSM.16.M88.4 R156, [R224] ;  /* 0x00000000e09c783b */ /* 0x0003280000000200 */
[----:B------:R1:W1:Y:S04]  /*1ad0*/  LDSM.16.M88.4 R208, [R224+0x4000] ;  /* 0x00400000e0d0783b */ /* 0x0002680000000200 */
[----:B------:R1:W1:Y:S04]  /*1ae0*/  LDSM.16.M88.4 R184, [R228] ;  /* 0x00000000e4b8783b */ /* 0x0002680000000200 */
[----:B------:R1:W1:Y:S04]  /*1af0*/  LDSM.16.M88.4 R212, [R228+0x4000] ;  /* 0x00400000e4d4783b */ /* 0x0002680000000200 */
[----:B------:R1:W1:Y:S04]  /*1b00*/  LDSM.16.M88.4 R196, [R232] ;  /* 0x00000000e8c4783b */ /* 0x0002680000000200 */
[----:B------:R1:W1:Y:S04]  /*1b10*/  LDSM.16.M88.4 R216, [R232+0x4000] ;  /* 0x00400000e8d8783b */ /* 0x0002680000000200 */
[----:B------:R-:W1:Y:S04]  /*1b20*/  LDSM.16.M88.4 R220, [R220+0x8100] ;  /* 0x00810000dcdc783b */ /* 0x000e680000000200 */
[----:B------:R-:W1:Y:S04]  /*1b30*/  LDSM.16.M88.4 R224, [R224+0x8000] ;  /* 0x00800000e0e0783b */ /* 0x000e680000000200 */
[----:B------:R-:W1:Y:S04]  /*1b40*/  LDSM.16.M88.4 R228, [R228+0x8000] ;  /* 0x00800000e4e4783b */ /* 0x000e680000000200 */
[----:B------:R-:W1:Y:S04]  /*1b50*/  LDSM.16.M88.4 R232, [R232+0x8000] ;  /* 0x00800000e8e8783b */ /* 0x000e680000000200 */
[----:B------:R-:W-:Y:S06]  /*1b60*/  BAR.SYNC.DEFER_BLOCKING 0x0 ;  /* 0x0000000000007b1d */ /* 0x000fec0000010000 */
[----:B------:R-:W-:Y:S01]  /*1b70*/  @!PT LDS RZ, [RZ] ;  /* 0x00000000fffff984 */ /* 0x000fe20000000800 */
[----:B------:R-:W-:Y:S01]  /*1b80*/  @!PT LDS RZ, [RZ] ;  /* 0x00000000fffff984 */ /* 0x000fe20000000800 */
[----:B------:R-:W-:Y:S01]  /*1b90*/  @!PT LDS RZ, [RZ] ;  /* 0x00000000fffff984 */ /* 0x000fe20000000800 */
[----:B------:R1:W-:Y:S01]  /*1ba0*/  LDGSTS.E.BYPASS.LTC128B.128 [R37+0x100], [R10.64], !P0 ;  /* 0x001000000a257fae */ /* 0x0003e2000c101d4c */
[----:B------:R-:W-:-:S03]  /*1bb0*/  ISETP.GE.AND P0, PT, R29, c[0x0][0x1d4], PT ;  /* 0x000075001d007a0c */ /* 0x000fc60003f06270 */
[----:B------:R1:W-:Y:S01]  /*1bc0*/  LDGSTS.E.BYPASS.LTC128B.128 [R37+0x3100], [R10.64+0x80], !P1 ;  /* 0x031000800a257fae */ /* 0x0003e2000c901d4c */
[----:B------:R-:W-:-:S13]  /*1bd0*/  ISETP.LT.OR P1, PT, R22, 0x1, P0 ;  /* 0x000000011600780c */ /* 0x000fda0000721670 */
[----:B------:R1:W-:Y:S01]  /*1be0*/  LDGSTS.E.BYPASS.LTC128B.128 [R37+0x6100], [R10.64+0x100], !P1 ;  /* 0x061001000a257fae */ /* 0x0003e2000c901d4c */
[C---:B------:R-:W-:Y:S02]  /*1bf0*/  ISETP.LT.OR P1, PT, R22.reuse, 0x21, P6 ;  /* 0x000000211600780c */ /* 0x040fe40003721670 */
[----:B------:R-:W-:-:S11]  /*1c00*/  ISETP.LT.OR P6, PT, R22, 0x41, P6 ;  /* 0x000000411600780c */ /* 0x000fd600037c1670 */
[----:B------:R1:W-:Y:S01]  /*1c10*/  LDGSTS.E.BYPASS.LTC128B.128 [R37+0x1100], [R6.64], !P1 ;  /* 0x0110000006257fae */ /* 0x0003e2000c901d4c */
[C---:B------:R-:W-:Y:S02]  /*1c20*/  ISETP.LT.OR P1, PT, R22.reuse, 0x21, P5 ;  /* 0x000000211600780c */ /* 0x040fe40002f21670 */
[----:B------:R-:W-:-:S11]  /*1c30*/  ISETP.LT.OR P5, PT, R22, 0x41, P5 ;  /* 0x000000411600780c */ /* 0x000fd60002fa1670 */
[----:B------:R1:W-:Y:S01]  /*1c40*/  LDGSTS.E.BYPASS.LTC128B.128 [R37+0x4100], [R12.64], !P1 ;  /* 0x041000000c257fae */ /* 0x0003e2000c901d4c */
[C---:B------:R-:W-:Y:S02]  /*1c50*/  ISETP.LT.OR P1, PT, R22.reuse, 0x21, P0 ;  /* 0x000000211600780c */ /* 0x040fe40000721670 */
[----:B------:R-:W-:-:S11]  /*1c60*/  ISETP.LT.OR P0, PT, R22, 0x41, P0 ;  /* 0x000000411600780c */ /* 0x000fd60000701670 */
[----:B------:R1:W-:Y:S01]  /*1c70*/  LDGSTS.E.BYPASS.LTC128B.128 [R37+0x7100], [R8.64], !P1 ;  /* 0x0710000008257fae */ /* 0x0003e2000c901d4c */
[----:B------:R-:W-:-:S03]  /*1c80*/  LOP3.LUT P1, RZ, R26, 0x4, RZ, 0xc0, !PT ;  /* 0x000000041aff7812 */ /* 0x000fc6000782c0ff */
[----:B------:R5:W-:Y:S04]  /*1c90*/  LDGSTS.E.BYPASS.LTC128B.128 [R37+0x2100], [R4.64], !P6 ;  /* 0x0210000004257fae */ /* 0x000be8000f101d4c */
[----:B------:R5:W-:Y:S01]  /*1ca0*/  LDGSTS.E.BYPASS.LTC128B.128 [R37+0x5100], [R4.64+0x80], !P5 ;  /* 0x0510008004257fae */ /* 0x000be2000e901d4c */
[----:B------:R-:W-:-:S03]  /*1cb0*/  PLOP3.LUT P5, PT, PT, PT, UP0, 0x40, 0x0 ;  /* 0x000000000000781c */ /* 0x000fc60003fae808 */
[----:B------:R5:W-:Y:S01]  /*1cc0*/  LDGSTS.E.BYPASS.LTC128B.128 [R37+0x8100], [R4.64+0x100], !P0 ;  /* 0x0810010004257fae */ /* 0x000be2000c101d4c */
[----:B------:R-:W-:-:S03]  /*1cd0*/  LOP3.LUT P0, RZ, R26, 0x2, RZ, 0xc0, !PT ;  /* 0x000000021aff7812 */ /* 0x000fc6000780c0ff */
[----:B------:R-:W0:Y:S01]  /*1ce0*/  LDGDEPBAR ;  /* 0x00000000000079af */ /* 0x000e220000000000 */
[----:B-----5:R-:W-:-:S04]  /*1cf0*/  LOP3.LUT R4, R3, 0x8, R32, 0xf8, !PT ;  /* 0x0000000803047812 */ /* 0x020fc800078ef820 */
[----:B------:R-:W-:-:S05]  /*1d00*/  LOP3.LUT R240, R4, R240, RZ, 0x3c, !PT ;  /* 0x000000f004f07212 */ /* 0x000fca00078e3cff */
[----:B------:R-:W-:Y:S01]  /*1d10*/  IMAD R240, R30, 0x200, R240 ;  /* 0x000002001ef07824 */ /* 0x000fe200078e02f0 */
[----:B------:R-:W-:Y:S05]  /*1d20*/  @P5 BRA `(.L_x_1213) ;  /* 0x000001b000005947 */ /* 0x000fea0003800000 */
[----:B-1234-:R-:W-:Y:S01]  /*1d30*/  UIADD3 UR5, UR14, -0x2, URZ ;  /* 0xfffffffe0e057890 */ /* 0x01efe2000fffe03f */
[C---:B------:R-:W-:Y:S01]  /*1d40*/  IMAD.SHL.U32 R8, R34.reuse, 0x40, RZ ;  /* 0x0000004022087824 */ /* 0x040fe200078e00ff */
[----:B------:R-:W-:Y:S02]  /*1d50*/  SHF.L.U64.HI R9, R34, 0x6, R35 ;  /* 0x0000000622097819 */ /* 0x000fe40000010223 */
[----:B------:R-:W-:Y:S02]  /*1d60*/  USHF.R.S32.HI UR4, URZ, 0x1f, UR5 ;  /* 0x0000001f3f047899 */ /* 0x000fe40008011405 */
[----:B------:R-:W-:Y:S01]  /*1d70*/  UIMAD UR9, UR9, UR5, URZ ;  /* 0x00000005090972a4 */ /* 0x000fe2000f8e023f */
[----:B------:R-:W-:-:S03]  /*1d80*/  IMAD.WIDE.U32 R6, R31, UR5, R40 ;  /* 0x000000051f067c25 */ /* 0x000fc6000f8e0028 */
[----:B------:R-:W-:Y:S02]  /*1d90*/  UIMAD UR4, UR4, UR20, UR9 ;  /* 0x00000014040472a4 */ /* 0x000fe4000f8e0209 */
[----:B------:R-:W-:-:S04]  /*1da0*/  LEA R4, P5, R6, c[0x0][0x1c8], 0x1 ;  /* 0x0000720006047a11 */ /* 0x000fc800078a08ff */
[----:B------:R-:W-:-:S04]  /*1db0*/  IADD3 R3, R7, UR4, RZ ;  /* 0x0000000407037c10 */ /* 0x000fc8000fffe0ff */
[----:B------:R-:W-:Y:S02]  /*1dc0*/  LEA.HI.X R5, R6, c[0x0][0x1cc], R3, 0x1, P5 ;  /* 0x0000730006057a11 */ /* 0x000fe400028f0c03 */
[----:B------:R-:W-:-:S03]  /*1dd0*/  IADD3 R12, P6, P5, R8, 0x80, R4 ;  /* 0x00000080080c7810 */ /* 0x000fc60007dde004 */
[----:B------:R1:W-:Y:S01]  /*1de0*/  LDGSTS.E.BYPASS.LTC128B.128 [R37+0x1b100], [R4.64], !P4 ;  /* 0x1b10000004257fae */ /* 0x0003e2000e101d4c */
[C-C-:B------:R-:W-:Y:S02]  /*1df0*/  IADD3.X R13, R9.reuse, RZ, R5.reuse, P6, P5 ;  /* 0x000000ff090d7210 */ /* 0x140fe400037ea405 */
[C---:B------:R-:W-:Y:S01]  /*1e00*/  IADD3 R10, P6, P5, R8.reuse, 0x100, R4 ;  /* 0x00000100080a7810 */ /* 0x040fe20007dde004 */
[----:B------:R1:W-:Y:S03]  /*1e10*/  LDGSTS.E.BYPASS.LTC128B.128 [R37+0x1e100], [R4.64+0x80], !P3 ;  /* 0x1e10008004257fae */ /* 0x0003e6000d901d4c */
[----:B------:R-:W-:Y:S01]  /*1e20*/  IADD3.X R11, R9, RZ, R5, P6, P5 ;  /* 0x000000ff090b7210 */ /* 0x000fe200037ea405 */
[----:B------:R1:W-:Y:S01]  /*1e30*/  LDGSTS.E.BYPASS.LTC128B.128 [R37+0x21100], [R4.64+0x100], !P2 ;  /* 0x2110010004257fae */ /* 0x0003e2000d101d4c */
[----:B------:R-:W-:-:S04]  /*1e40*/  IADD3 R6, P6, R8, R4, RZ ;  /* 0x0000000408067210 */ /* 0x000fc80007fde0ff */
[----:B------:R-:W-:Y:S01]  /*1e50*/  IADD3 R8, P5, R6, R8, RZ ;  /* 0x0000000806087210 */ /* 0x000fe20007fbe0ff */
[----:B------:R-:W-:-:S04]  /*1e60*/  IMAD.X R7, R9, 0x1, R5, P6 ;  /* 0x0000000109077824 */ /* 0x000fc800030e0605 */
[----:B------:R-:W-:Y:S01]  /*1e70*/  IMAD.X R9, R7, 0x1, R9, P5 ;  /* 0x0000000107097824 */ /* 0x000fe200028e0609 */
[----:B------:R1:W-:Y:S04]  /*1e80*/  LDGSTS.E.BYPASS.LTC128B.128 [R37+0x1c100], [R6.64], !P4 ;  /* 0x1c10000006257fae */ /* 0x0003e8000e101d4c */
[----:B------:R1:W-:Y:S04]  /*1e90*/  LDGSTS.E.BYPASS.LTC128B.128 [R37+0x1f100], [R12.64], !P3 ;  /* 0x1f1000000c257fae */ /* 0x0003e8000d901d4c */
[----:B------:R1:W-:Y:S04]  /*1ea0*/  LDGSTS.E.BYPASS.LTC128B.128 [R37+0x22100], [R10.64], !P2 ;  /* 0x221000000a257fae */ /* 0x0003e8000d101d4c */
[----:B------:R1:W-:Y:S04]  /*1eb0*/  LDGSTS.E.BYPASS.LTC128B.128 [R37+0x1d100], [R8.64], !P4 ;  /* 0x1d10000008257fae */ /* 0x0003e8000e101d4c */
[----:B------:R1:W-:Y:S04]  /*1ec0*/  LDGSTS.E.BYPASS.LTC128B.128 [R37+0x20100], [R8.64+0x80], !P3 ;  /* 0x2010008008257fae */ /* 0x0003e8000d901d4c */
[----:B------:R1:W-:Y:S02]  /*1ed0*/  LDGSTS.E.BYPASS.LTC128B.128 [R37+0x23100], [R8.64+0x100], !P2 ;  /* 0x2310010008257fae */ /* 0x0003e4000d101d4c */
.L_x_1213:
[----:B-1234-:R-:W0:Y:S01]  /*1ee0*/  LDGDEPBAR ;  /* 0x00000000000079af */ /* 0x01ee220000000000 */
[----:B------:R-:W-:Y:S01]  /*1ef0*/  PLOP3.LUT P5, PT, PT, PT, UP0, 0x40, 0x0 ;  /* 0x000000000000781c */ /* 0x000fe20003fae808 */
[----:B------:R-:W-:Y:S01]  /*1f00*/  IMAD.SHL.U32 R240, R240, 0x2, RZ ;  /* 0x00000002f0f07824 */ /* 0x000fe200078e00ff */
[----:B------:R-:W-:-:S05]  /*1f10*/  SEL R4, R14, 0xffffffe0, !P0 ;  /* 0xffffffe00e047807 */ /* 0x000fca0004000000 */
[----:B------:R-:W-:Y:S01]  /*1f20*/  IMAD.IADD R4, R240, 0x1, R4 ;  /* 0x00000001f0047824 */ /* 0x000fe200078e0204 */
[----:B------:R-:W-:-:S04]  /*1f30*/  DEPBAR.LE SB0, 0x2 ;  /* 0x000080800000791a */ /* 0x000fc80000000000 */
[----:B------:R-:W-:Y:S06]  /*1f40*/  BAR.SYNC.DEFER_BLOCKING 0x0 ;  /* 0x0000000000007b1d */ /* 0x000fec0000010000 */
[----:B------:R1:W2:Y:S04]  /*1f50*/  LDSM.16.M88.4 R16, [R240+0x12100] ;  /* 0x01210000f010783b */ /* 0x0002a80000000200 */
[----:B------:R1:W3:Y:S04]  /*1f60*/  LDSM.16.M88.4 R20, [R240+0x12900] ;  /* 0x01290000f014783b */ /* 0x0002e80000000200 */
[----:B------:R1:W4:Y:S04]  /*1f70*/  LDSM.16.M88.4 R24, [R240+0x13100] ;  /* 0x01310000f018783b */ /* 0x0003280000000200 */
[----:B------:R1:W1:Y:S04]  /*1f80*/  LDSM.16.M88.4 R32, [R240+0x13900] ;  /* 0x01390000f020783b */ /* 0x0002680000000200 */
[----:B------:R1:W1:Y:S04]  /*1f90*/  LDSM.16.M88.4 R52, [R240+0x14100] ;  /* 0x01410000f034783b */ /* 0x0002680000000200 */
[----:B------:R1:W1:Y:S04]  /*1fa0*/  LDSM.16.M88.4 R56, [R240+0x14900] ;  /* 0x01490000f038783b */ /* 0x0002680000000200 */
[----:B------:R1:W1:Y:S04]  /*1fb0*/  LDSM.16.M88.4 R44, [R4+0x12100] ;  /* 0x01210000042c783b */ /* 0x0002680000000200 */
[----:B------:R1:W1:Y:S04]  /*1fc0*/  LDSM.16.M88.4 R60, [R4+0x12900] ;  /* 0x01290000043c783b */ /* 0x0002680000000200 */
[----:B------:R1:W1:Y:S04]  /*1fd0*/  LDSM.16.M88.4 R72, [R4+0x13100] ;  /* 0x013100000448783b */ /* 0x0002680000000200 */
[----:B------:R1:W1:Y:S04]  /*1fe0*/  LDSM.16.M88.4 R80, [R4+0x13900] ;  /* 0x013900000450783b */ /* 0x0002680000000200 */
[----:B------:R1:W1:Y:S04]  /*1ff0*/  LDSM.16.M88.4 R84, [R4+0x14100] ;  /* 0x014100000454783b */ /* 0x0002680000000200 */
[----:B------:R1:W1:Y:S01]  /*2000*/  LDSM.16.M88.4 R100, [R4+0x14900] ;  /* 0x014900000464783b */ /* 0x0002620000000200 */
[----:B------:R-:W-:Y:S05]  /*2010*/  @P5 BRA `(.L_x_1214) ;  /* 0x000001e000005947 */ /* 0x000fea0003800000 */
[----:B--23--:R-:W-:Y:S01]  /*2020*/  UIADD3 UR5, UR14, -0x2, URZ ;  /* 0xfffffffe0e057890 */ /* 0x00cfe2000fffe03f */
[----:B------:R-:W-:-:S03]  /*2030*/  IMAD.U32 R5, RZ, RZ, UR15 ;  /* 0x0000000fff057e24 */ /* 0x000fc6000f8e00ff */
[----:B------:R-:W-:Y:S02]  /*2040*/  USHF.R.S32.HI UR4, URZ, 0x1f, UR5 ;  /* 0x0000001f3f047899 */ /* 0x000fe40008011405 */
[----:B------:R-:W-:Y:S01]  /*2050*/  UIMAD UR8, UR8, UR5, URZ ;  /* 0x00000005080872a4 */ /* 0x000fe2000f8e023f */
[----:B------:R-:W-:-:S03]  /*2060*/  IMAD.WIDE.U32 R8, R36, UR5, R38 ;  /* 0x0000000524087c25 */ /* 0x000fc6000f8e0026 */
[----:B------:R-:W-:Y:S02]  /*2070*/  UIMAD UR4, UR4, UR18, UR8 ;  /* 0x00000012040472a4 */ /* 0x000fe4000f8e0208 */
[----:B------:R-:W-:-:S04]  /*2080*/  LEA R6, P5, R8, c[0x0][0x1f8], 0x1 ;  /* 0x00007e0008067a11 */ /* 0x000fc800078a08ff */
[----:B------:R-:W-:-:S04]  /*2090*/  IADD3 R3, R9, UR4, RZ ;  /* 0x0000000409037c10 */ /* 0x000fc8000fffe0ff */
[----:B------:R-:W-:Y:S01]  /*20a0*/  LEA.HI.X R7, R8, c[0x0][0x1fc], R3, 0x1, P5 ;  /* 0x00007f0008077a11 */ /* 0x000fe200028f0c03 */
[----:B------:R-:W-:Y:S01]  /*20b0*/  IMAD.U32 R3, RZ, RZ, UR15 ;  /* 0x0000000fff037e24 */ /* 0x000fe2000f8e00ff */
[----:B------:R-:W-:-:S03]  /*20c0*/  IADD3 R14, P6, P5, R5, 0x80, R6 ;  /* 0x00000080050e7810 */ /* 0x000fc60007dde006 */
[----:B------:R-:W-:Y:S01]  /*20d0*/  @!PT LDS RZ, [RZ] ;  /* 0x00000000fffff984 */ /* 0x000fe20000000800 */
[----:B------:R-:W-:Y:S01]  /*20e0*/  @!PT LDS RZ, [RZ] ;  /* 0x00000000fffff984 */ /* 0x000fe20000000800 */
[----:B------:R-:W-:Y:S01]  /*20f0*/  @!PT LDS RZ, [RZ] ;  /* 0x00000000fffff984 */ /* 0x000fe20000000800 */
[----:B------:R2:W-:Y:S01]  /*2100*/  LDGSTS.E.BYPASS.LTC128B.128 [R37+0x9100], [R6.64], !P4 ;  /* 0x0910000006257fae */ /* 0x0005e2000e101d4c */
[--C-:B------:R-:W-:Y:S02]  /*2110*/  IADD3.X R15, RZ, UR17, R7.reuse, P6, P5 ;  /* 0x00000011ff0f7c10 */ /* 0x100fe4000b7ea407 */
[----:B------:R-:W-:Y:S01]  /*2120*/  IADD3 R12, P6, P5, R3, 0x100, R6 ;  /* 0x00000100030c7810 */ /* 0x000fe20007dde006 */
[----:B------:R2:W-:Y:S03]  /*2130*/  LDGSTS.E.BYPASS.LTC128B.128 [R37+0xc100], [R6.64+0x80], !P3 ;  /* 0x0c10008006257fae */ /* 0x0005e6000d901d4c */
[----:B------:R-:W-:Y:S01]  /*2140*/  IADD3.X R13, RZ, UR17, R7, P6, P5 ;  /* 0x00000011ff0d7c10 */ /* 0x000fe2000b7ea407 */
[----:B------:R2:W-:Y:S01]  /*2150*/  LDGSTS.E.BYPASS.LTC128B.128 [R37+0xf100], [R6.64+0x100], !P2 ;  /* 0x0f10010006257fae */ /* 0x0005e2000d101d4c */
[----:B------:R-:W-:-:S04]  /*2160*/  IADD3 R8, P6, R6, UR15, RZ ;  /* 0x0000000f06087c10 */ /* 0x000fc8000ffde0ff */
[----:B------:R-:W-:Y:S02]  /*2170*/  IADD3 R10, P5, R8, UR15, RZ ;  /* 0x0000000f080a7c10 */ /* 0x000fe4000ffbe0ff */
[----:B------:R-:W-:-:S04]  /*2180*/  IADD3.X R9, R7, UR17, RZ, P6, !PT ;  /* 0x0000001107097c10 */ /* 0x000fc8000b7fe4ff */
[----:B------:R-:W-:Y:S01]  /*2190*/  IADD3.X R11, R9, UR17, RZ, P5, !PT ;  /* 0x00000011090b7c10 */ /* 0x000fe2000affe4ff */
[----:B------:R2:W-:Y:S04]  /*21a0*/  LDGSTS.E.BYPASS.LTC128B.128 [R37+0xa100], [R8.64], !P4 ;  /* 0x0a10000008257fae */ /* 0x0005e8000e101d4c */
[----:B------:R2:W-:Y:S04]  /*21b0*/  LDGSTS.E.BYPASS.LTC128B.128 [R37+0xd100], [R14.64], !P3 ;  /* 0x0d1000000e257fae */ /* 0x0005e8000d901d4c */
[----:B------:R2:W-:Y:S04]  /*21c0*/  LDGSTS.E.BYPASS.LTC128B.128 [R37+0x10100], [R12.64], !P2 ;  /* 0x101000000c257fae */ /* 0x0005e8000d101d4c */
[----:B------:R2:W-:Y:S04]  /*21d0*/  LDGSTS.E.BYPASS.LTC128B.128 [R37+0xb100], [R10.64], !P4 ;  /* 0x0b1000000a257fae */ /* 0x0005e8000e101d4c */
[----:B------:R2:W-:Y:S04]  /*21e0*/  LDGSTS.E.BYPASS.LTC128B.128 [R37+0xe100], [R10.64+0x80], !P3 ;  /* 0x0e1000800a257fae */ /* 0x0005e8000d901d4c */
[----:B------:R2:W-:Y:S02]  /*21f0*/  LDGSTS.E.BYPASS.LTC128B.128 [R37+0x11100], [R10.64+0x100], !P2 ;  /* 0x111001000a257fae */ /* 0x0005e4000d101d4c */
.L_x_1214:
[----:B--23--:R-:W-:Y:S01]  /*2200*/  IMAD.MOV.U32 R3, RZ, RZ, 0x40 ;  /* 0x00000040ff037424 */ /* 0x00cfe200078e00ff */
[----:B------:R-:W-:Y:S01]  /*2210*/  HMMA.16816.F32 R8, R152, R16, RZ ;  /* 0x000000109808723c */ /* 0x000fe200000018ff */
[----:B------:R-:W-:Y:S01]  /*2220*/  ULDC UR4, c[0x0][0x1d0] ;  /* 0x0000740000047ab9 */ /* 0x000fe20000000800 */
[----:B------:R-:W0:Y:S01]  /*2230*/  LDGDEPBAR ;  /* 0x00000000000079af */ /* 0x000e220000000000 */
[----:B------:R-:W-:Y:S01]  /*2240*/  UIADD3 UR4, UR16, UR4, URZ ;  /* 0x0000000410047290 */ /* 0x000fe2000fffe03f */
[----:B------:R-:W-:-:S04]  /*2250*/  SEL R242, R3, 0xffffffc0, !P1 ;  /* 0xffffffc003f27807 */ /* 0x000fc80004800000 */
[----:B----4-:R-:W-:Y:S01]  /*2260*/  HMMA.16816.F32 R28, R152, R24, RZ ;  /* 0x00000018981c723c */ /* 0x010fe200000018ff */
[----:B------:R-:W-:Y:S01]  /*2270*/  IMAD.IADD R5, R240, 0x1, R242 ;  /* 0x00000001f0057824 */ /* 0x000fe200078e02f2 */
[----:B------:R-:W-:-:S04]  /*2280*/  IADD3 R3, R242, R4, RZ ;  /* 0x00000004f2037210 */ /* 0x000fc80007ffe0ff */
[----:B------:R-:W2:Y:S02]  /*2290*/  LDSM.16.M88.4 R88, [R5+0x12100] ;  /* 0x012100000558783b */ /* 0x000ea40000000200 */
[C---:B------:R-:W-:Y:S02]  /*22a0*/  HMMA.16816.F32 R48, R152.reuse, R18, RZ ;  /* 0x000000129830723c */ /* 0x040fe400000018ff */
[----:B------:R-:W3:Y:S04]  /*22b0*/  LDSM.16.M88.4 R92, [R5+0x12900] ;  /* 0x01290000055c783b */ /* 0x000ee80000000200 */
[----:B------:R-:W-:Y:S02]  /*22c0*/  LDSM.16.M88.4 R104, [R3+0x14900] ;  /* 0x014900000368783b */ /* 0x000fe40000000200 */
[C---:B------:R-:W-:Y:S02]  /*22d0*/  HMMA.16816.F32 R40, R152.reuse, R20, RZ ;  /* 0x000000149828723c */ /* 0x040fe400000018ff */
[----:B------:R-:W-:Y:S06]  /*22e0*/  LDSM.16.M88.4 R108, [R5+0x17900] ;  /* 0x01790000056c783b */ /* 0x000fec0000000200 */
[C---:B------:R-:W-:Y:S08]  /*22f0*/  HMMA.16816.F32 R36, R152.reuse, R22, RZ ;  /* 0x000000169824723c */ /* 0x040ff000000018ff */
[C---:B------:R-:W-:Y:S08]  /*2300*/  HMMA.16816.F32 R24, R152.reuse, R26, RZ ;  /* 0x0000001a9818723c */ /* 0x040ff000000018ff */
[C---:B-1----:R-:W-:Y:S08]  /*2310*/  HMMA.16816.F32 R20, R152.reuse, R32, RZ ;  /* 0x000000209814723c */ /* 0x042ff000000018ff */
[----:B------:R-:W-:Y:S08]  /*2320*/  HMMA.16816.F32 R16, R152, R34, RZ ;  /* 0x000000229810723c */ /* 0x000ff000000018ff */
[----:B------:R-:W-:Y:S08]  /*2330*/  HMMA.16816.F32 R96, R156, R44, R8 ;  /* 0x0000002c9c60723c */ /* 0x000ff00000001808 */
[C---:B------:R-:W-:Y:S08]  /*2340*/  HMMA.16816.F32 R12, R152.reuse, R52, RZ ;  /* 0x00000034980c723c */ /* 0x040ff000000018ff */
[C---:B------:R-:W-:Y:S08]  /*2350*/  HMMA.16816.F32 R8, R152.reuse, R54, RZ ;  /* 0x000000369808723c */ /* 0x040ff000000018ff */
[----:B------:R-:W-:Y:S08]  /*2360*/  HMMA.16816.F32 R68, R152, R58, RZ ;  /* 0x0000003a9844723c */ /* 0x000ff000000018ff */
[C---:B------:R-:W-:Y:S08]  /*2370*/  HMMA.16816.F32 R76, R156.reuse, R46, R48 ;  /* 0x0000002e9c4c723c */ /* 0x040ff00000001830 */
[----:B------:R-:W-:Y:S01]  /*2380*/  HMMA.16816.F32 R52, R156, R74, R24 ;  /* 0x0000004a9c34723c */ /* 0x000fe20000001818 */
[----:B------:R-:W1:Y:S07]  /*2390*/  LDSM.16.M88.4 R24, [R5+0x13100] ;  /* 0x013100000518783b */ /* 0x000e6e0000000200 */
[----:B------:R-:W-:Y:S08]  /*23a0*/  HMMA.16816.F32 R32, R152, R56, RZ ;  /* 0x000000389820723c */ /* 0x000ff000000018ff */
[C---:B------:R-:W-:Y:S01]  /*23b0*/  HMMA.16816.F32 R48, R156.reuse, R80, R20 ;  /* 0x000000509c30723c */ /* 0x040fe20000001814 */
[----:B------:R-:W4:Y:S07]  /*23c0*/  LDSM.16.M88.4 R20, [R5+0x13900] ;  /* 0x013900000514783b */ /* 0x000f2e0000000200 */
[C---:B------:R-:W-:Y:S01]  /*23d0*/  HMMA.16816.F32 R44, R156.reuse, R82, R16 ;  /* 0x000000529c2c723c */ /* 0x040fe20000001810 */
[----:B------:R-:W5:Y:S04]  /*23e0*/  LDSM.16.M88.4 R16, [R5+0x14100] ;  /* 0x014100000510783b */ /* 0x000f680000000200 */
[----:B------:R-:W-:Y:S03]  /*23f0*/  LDSM.16.M88.4 R80, [R3+0x12900] ;  /* 0x012900000350783b */ /* 0x000fe60000000200 */
[C---:B------:R-:W-:Y:S01]  /*2400*/  HMMA.16816.F32 R56, R156.reuse, R72, R28 ;  /* 0x000000489c38723c */ /* 0x040fe2000000181c */
[----:B------:R-:W1:Y:S07]  /*2410*/  LDSM.16.M88.4 R28, [R5+0x14900] ;  /* 0x01490000051c783b */ /* 0x000e6e0000000200 */
[C---:B------:R-:W-:Y:S08]  /*2420*/  HMMA.16816.F32 R64, R156.reuse, R60, R40 ;  /* 0x0000003c9c40723c */ /* 0x040ff00000001828 */
[C---:B------:R-:W-:Y:S08]  /*2430*/  HMMA.16816.F32 R60, R156.reuse, R62, R36 ;  /* 0x0000003e9c3c723c */ /* 0x040ff00000001824 */
[C---:B------:R-:W-:Y:S08]  /*2440*/  HMMA.16816.F32 R40, R156.reuse, R84, R12 ;  /* 0x000000549c28723c */ /* 0x040ff0000000180c */
[C---:B------:R-:W-:Y:S01]  /*2450*/  HMMA.16816.F32 R12, R156.reuse, R86, R8 ;  /* 0x000000569c0c723c */ /* 0x040fe20000001808 */
[----:B------:R-:W1:Y:S07]  /*2460*/  LDSM.16.M88.4 R84, [R3+0x12100] ;  /* 0x012100000354783b */ /* 0x000e6e0000000200 */
[----:B------:R-:W-:Y:S08]  /*2470*/  HMMA.16816.F32 R36, R156, R102, R68 ;  /* 0x000000669c24723c */ /* 0x000ff00000001844 */
[C---:B--2---:R-:W-:Y:S01]  /*2480*/  HMMA.16816.F32 R68, R184.reuse, R88, R96 ;  /* 0x00000058b844723c */ /* 0x044fe20000001860 */
[----:B------:R-:W-:Y:S07]  /*2490*/  LDSM.16.M88.4 R96, [R3+0x13900] ;  /* 0x013900000360783b */ /* 0x000fee0000000200 */
[----:B------:R-:W-:Y:S01]  /*24a0*/  HMMA.16816.F32 R72, R184, R90, R76 ;  /* 0x0000005ab848723c */ /* 0x000fe2000000184c */
[----:B------:R-:W2:Y:S07]  /*24b0*/  LDSM.16.M88.4 R88, [R3+0x13100] ;  /* 0x013100000358783b */ /* 0x000eae0000000200 */
[----:B------:R-:W-:Y:S01]  /*24c0*/  HMMA.16816.F32 R8, R156, R100, R32 ;  /* 0x000000649c08723c */ /* 0x000fe20000001820 */
[----:B------:R-:W2:Y:S07]  /*24d0*/  LDSM.16.M88.4 R100, [R3+0x14100] ;  /* 0x014100000364783b */ /* 0x000eae0000000200 */
[C---:B---3--:R-:W-:Y:S08]  /*24e0*/  HMMA.16816.F32 R64, R184.reuse, R92, R64 ;  /* 0x0000005cb840723c */ /* 0x048ff00000001840 */
[C---:B-1----:R-:W-:Y:S08]  /*24f0*/  HMMA.16816.F32 R52, R184.reuse, R26, R52 ;  /* 0x0000001ab834723c */ /* 0x042ff00000001834 */
[C---:B----4-:R-:W-:Y:S08]  /*2500*/  HMMA.16816.F32 R44, R184.reuse, R22, R44 ;  /* 0x00000016b82c723c */ /* 0x050ff0000000182c */
[C---:B------:R-:W-:Y:S01]  /*2510*/  HMMA.16816.F32 R60, R184.reuse, R94, R60 ;  /* 0x0000005eb83c723c */ /* 0x040fe2000000183c */
[----:B------:R-:W-:Y:S07]  /*2520*/  LDSM.16.M88.4 R92, [R240+0x15900] ;  /* 0x01590000f05c783b */ /* 0x000fee0000000200 */
[C---:B------:R-:W-:Y:S08]  /*2530*/  HMMA.16816.F32 R56, R184.reuse, R24, R56 ;  /* 0x00000018b838723c */ /* 0x040ff00000001838 */
[C---:B------:R-:W-:Y:S08]  /*2540*/  HMMA.16816.F32 R48, R184.reuse, R20, R48 ;  /* 0x00000014b830723c */ /* 0x040ff00000001830 */
[C---:B-----5:R-:W-:Y:S08]  /*2550*/  HMMA.16816.F32 R40, R184.reuse, R16, R40 ;  /* 0x00000010b828723c */ /* 0x060ff00000001828 */
[C---:B------:R-:W-:Y:S01]  /*2560*/  HMMA.16816.F32 R32, R184.reuse, R18, R12 ;  /* 0x00000012b820723c */ /* 0x040fe2000000180c */
[----:B------:R-:W1:Y:S07]  /*2570*/  LDSM.16.M88.4 R16, [R240+0x15100] ;  /* 0x01510000f010783b */ /* 0x000e6e0000000200 */
[C---:B------:R-:W-:Y:S08]  /*2580*/  HMMA.16816.F32 R24, R184.reuse, R28, R8 ;  /* 0x0000001cb818723c */ /* 0x040ff00000001808 */
[----:B------:R-:W-:Y:S01]  /*2590*/  HMMA.16816.F32 R20, R184, R30, R36 ;  /* 0x0000001eb814723c */ /* 0x000fe20000001824 */
[----:B------:R-:W-:Y:S07]  /*25a0*/  LDSM.16.M88.4 R28, [R240+0x17900] ;  /* 0x01790000f01c783b */ /* 0x000fee0000000200 */
[C---:B------:R-:W-:Y:S08]  /*25b0*/  HMMA.16816.F32 R8, R196.reuse, R86, R72 ;  /* 0x00000056c408723c */ /* 0x040ff00000001848 */
[C---:B------:R-:W-:Y:S08]  /*25c0*/  HMMA.16816.F32 R12, R196.reuse, R84, R68 ;  /* 0x00000054c40c723c */ /* 0x040ff00000001844 */
[C---:B------:R-:W-:Y:S08]  /*25d0*/  HMMA.16816.F32 R76, R196.reuse, R80, R64 ;  /* 0x00000050c44c723c */ /* 0x040ff00000001840 */
[C---:B--2---:R-:W-:Y:S01]  /*25e0*/  HMMA.16816.F32 R72, R196.reuse, R90, R52 ;  /* 0x0000005ac448723c */ /* 0x044fe20000001834 */
[----:B------:R-:W2:Y:S07]  /*25f0*/  LDSM.16.M88.4 R52, [R240+0x16100] ;  /* 0x01610000f034783b */ /* 0x000eae0000000200 */
[C---:B------:R-:W-:Y:S01]  /*2600*/  HMMA.16816.F32 R64, R196.reuse, R98, R44 ;  /* 0x00000062c440723c */ /* 0x040fe2000000182c */
[----:B------:R-:W3:Y:S07]  /*2610*/  LDSM.16.M88.4 R44, [R240+0x16900] ;  /* 0x01690000f02c783b */ /* 0x000eee0000000200 */
[C---:B------:R-:W-:Y:S08]  /*2620*/  HMMA.16816.F32 R84, R196.reuse, R82, R60 ;  /* 0x00000052c454723c */ /* 0x040ff0000000183c */
[C---:B------:R-:W-:Y:S01]  /*2630*/  HMMA.16816.F32 R80, R196.reuse, R88, R56 ;  /* 0x00000058c450723c */ /* 0x040fe20000001838 */
[----:B------:R-:W-:Y:S07]  /*2640*/  LDSM.16.M88.4 R88, [R4+0x16100] ;  /* 0x016100000458783b */ /* 0x000fee0000000200 */
[C---:B------:R-:W-:Y:S01]  /*2650*/  HMMA.16816.F32 R68, R196.reuse, R96, R48 ;  /* 0x00000060c444723c */ /* 0x040fe20000001830 */
[----:B------:R-:W-:Y:S07]  /*2660*/  LDSM.16.M88.4 R96, [R4+0x17900] ;  /* 0x017900000460783b */ /* 0x000fee0000000200 */
[C---:B------:R-:W-:Y:S01]  /*2670*/  HMMA.16816.F32 R56, R196.reuse, R102, R32 ;  /* 0x00000066c438723c */ /* 0x040fe20000001820 */
[----:B------:R-:W4:Y:S07]  /*2680*/  LDSM.16.M88.4 R32, [R240+0x17100] ;  /* 0x01710000f020783b */ /* 0x000f2e0000000200 */
[C---:B------:R-:W-:Y:S01]  /*2690*/  HMMA.16816.F32 R60, R196.reuse, R100, R40 ;  /* 0x00000064c43c723c */ /* 0x040fe20000001828 */
[----:B------:R-:W-:Y:S07]  /*26a0*/  LDSM.16.M88.4 R100, [R5+0x17100] ;  /* 0x017100000564783b */ /* 0x000fee0000000200 */
[C---:B------:R-:W-:Y:S01]  /*26b0*/  HMMA.16816.F32 R48, R196.reuse, R104, R24 ;  /* 0x00000068c430723c */ /* 0x040fe20000001818 */
[----:B------:R-:W5:Y:S07]  /*26c0*/  LDSM.16.M88.4 R24, [R4+0x15100] ;  /* 0x015100000418783b */ /* 0x000f6e0000000200 */
[----:B------:R-:W-:Y:S01]  /*26d0*/  HMMA.16816.F32 R40, R196, R106, R20 ;  /* 0x0000006ac428723c */ /* 0x000fe20000001814 */
[----:B------:R-:W3:Y:S04]  /*26e0*/  LDSM.16.M88.4 R20, [R4+0x15900] ;  /* 0x015900000414783b */ /* 0x000ee80000000200 */
[----:B------:R-:W-:Y:S03]  /*26f0*/  LDSM.16.M88.4 R104, [R5+0x15100] ;  /* 0x015100000568783b */ /* 0x000fe60000000200 */
[C---:B-1----:R-:W-:Y:S08]  /*2700*/  HMMA.16816.F32 R36, R200.reuse, R16, R12 ;  /* 0x00000010c824723c */ /* 0x042ff0000000180c */
[C---:B------:R-:W-:Y:S08]  /*2710*/  HMMA.16816.F32 R16, R200.reuse, R18, R8 ;  /* 0x00000012c810723c */ /* 0x040ff00000001808 */
[C---:B------:R-:W-:Y:S08]  /*2720*/  HMMA.16816.F32 R12, R200.reuse, R92, R76 ;  /* 0x0000005cc80c723c */ /* 0x040ff0000000184c */
[C---:B------:R-:W-:Y:S01]  /*2730*/  HMMA.16816.F32 R8, R200.reuse, R94, R84 ;  /* 0x0000005ec808723c */ /* 0x040fe20000001854 */
[----:B------:R-:W1:Y:S04]  /*2740*/  LDSM.16.M88.4 R84, [R4+0x16900] ;  /* 0x016900000454783b */ /* 0x000e680000000200 */
[----:B------:R-:W1:Y:S03]  /*2750*/  LDSM.16.M88.4 R92, [R4+0x17100] ;  /* 0x01710000045c783b */ /* 0x000e660000000200 */
[C---:B--2---:R-:W-:Y:S08]  /*2760*/  HMMA.16816.F32 R76, R200.reuse, R54, R72 ;  /* 0x00000036c84c723c */ /* 0x044ff00000001848 */
[C---:B---3--:R-:W-:Y:S08]  /*2770*/  HMMA.16816.F32 R72, R200.reuse, R44, R68 ;  /* 0x0000002cc848723c */ /* 0x048ff00000001844 */
[C---:B------:R-:W-:Y:S08]  /*2780*/  HMMA.16816.F32 R68, R200.reuse, R46, R64 ;  /* 0x0000002ec844723c */ /* 0x040ff00000001840 */
[C---:B------:R-:W-:Y:S08]  /*2790*/  HMMA.16816.F32 R80, R200.reuse, R52, R80 ;  /* 0x00000034c850723c */ /* 0x040ff00000001850 */
[C---:B----4-:R-:W-:Y:S08]  /*27a0*/  HMMA.16816.F32 R52, R200.reuse, R34, R56 ;  /* 0x00000022c834723c */ /* 0x050ff00000001838 */
[C---:B------:R-:W-:Y:S08]  /*27b0*/  HMMA.16816.F32 R64, R200.reuse, R28, R48 ;  /* 0x0000001cc840723c */ /* 0x040ff00000001830 */
[----:B------:R-:W-:Y:S08]  /*27c0*/  HMMA.16816.F32 R44, R200, R32, R60 ;  /* 0x00000020c82c723c */ /* 0x000ff0000000183c */
[C---:B-----5:R-:W-:Y:S01]  /*27d0*/  HMMA.16816.F32 R56, R208.reuse, R24, R36 ;  /* 0x00000018d038723c */ /* 0x060fe20000001824 */
[----:B------:R-:W-:Y:S07]  /*27e0*/  LDSM.16.M88.4 R36, [R5+0x16900] ;  /* 0x016900000524783b */ /* 0x000fee0000000200 */
[C---:B------:R-:W-:Y:S01]  /*27f0*/  HMMA.16816.F32 R48, R208.reuse, R26, R16 ;  /* 0x0000001ad030723c */ /* 0x040fe20000001810 */
[----:B------:R-:W2:Y:S07]  /*2800*/  LDSM.16.M88.4 R24, [R5+0x15900] ;  /* 0x015900000518783b */ /* 0x000eae0000000200 */
[C---:B------:R-:W-:Y:S08]  /*2810*/  HMMA.16816.F32 R32, R208.reuse, R20, R12 ;  /* 0x00000014d020723c */ /* 0x040ff0000000180c */
[----:B------:R-:W-:Y:S01]  /*2820*/  HMMA.16816.F32 R16, R208, R22, R8 ;  /* 0x00000016d010723c */ /* 0x000fe20000001808 */
[----:B------:R-:W3:Y:S07]  /*2830*/  LDSM.16.M88.4 R20, [R5+0x16100] ;  /* 0x016100000514783b */ /* 0x000eee0000000200 */
[----:B------:R-:W-:Y:S08]  /*2840*/  HMMA.16816.F32 R60, R200, R30, R40 ;  /* 0x0000001ec83c723c */ /* 0x000ff00000001828 */
[C---:B------:R-:W-:Y:S08]  /*2850*/  HMMA.16816.F32 R8, R208.reuse, R90, R76 ;  /* 0x0000005ad008723c */ /* 0x040ff0000000184c */
[C---:B-1----:R-:W-:Y:S08]  /*2860*/  HMMA.16816.F32 R28, R208.reuse, R84, R72 ;  /* 0x00000054d01c723c */ /* 0x042ff00000001848 */
[C---:B------:R-:W-:Y:S01]  /*2870*/  HMMA.16816.F32 R40, R208.reuse, R86, R68 ;  /* 0x00000056d028723c */ /* 0x040fe20000001844 */
[----:B------:R-:W1:Y:S07]  /*2880*/  LDSM.16.M88.4 R84, [R3+0x15100] ;  /* 0x015100000354783b */ /* 0x000e6e0000000200 */
[C---:B------:R-:W-:Y:S01]  /*2890*/  HMMA.16816.F32 R12, R208.reuse, R88, R80 ;  /* 0x00000058d00c723c */ /* 0x040fe20000001850 */
[----:B------:R-:W-:Y:S07]  /*28a0*/  LDSM.16.M88.4 R88, [R3+0x15900] ;  /* 0x015900000358783b */ /* 0x000fee0000000200 */
[C---:B------:R-:W-:Y:S08]  /*28b0*/  HMMA.16816.F32 R44, R208.reuse, R92, R44 ;  /* 0x0000005cd02c723c */ /* 0x040ff0000000182c */
[C---:B------:R-:W-:Y:S01]  /*28c0*/  HMMA.16816.F32 R52, R208.reuse, R94, R52 ;  /* 0x0000005ed034723c */ /* 0x040fe20000001834 */
[----:B------:R-:W4:Y:S07]  /*28d0*/  LDSM.16.M88.4 R92, [R3+0x16100] ;  /* 0x01610000035c783b */ /* 0x000f2e0000000200 */
[C---:B------:R-:W-:Y:S08]  /*28e0*/  HMMA.16816.F32 R64, R208.reuse, R96, R64 ;  /* 0x00000060d040723c */ /* 0x040ff00000001840 */
[----:B------:R-:W-:Y:S01]  /*28f0*/  HMMA.16816.F32 R68, R208, R98, R60 ;  /* 0x00000062d044723c */ /* 0x000fe2000000183c */
[----:B------:R-:W5:Y:S07]  /*2900*/  LDSM.16.M88.4 R96, [R3+0x16900] ;  /* 0x016900000360783b */ /* 0x000f6e0000000200 */
[C---:B------:R-:W-:Y:S08]  /*2910*/  HMMA.16816.F32 R80, R212.reuse, R104, R56 ;  /* 0x00000068d450723c */ /* 0x040ff00000001838 */
[C---:B------:R-:W-:Y:S01]  /*2920*/  HMMA.16816.F32 R76, R212.reuse, R106, R48 ;  /* 0x0000006ad44c723c */ /* 0x040fe20000001830 */
[----:B------:R-:W1:Y:S07]  /*2930*/  LDSM.16.M88.4 R104, [R3+0x17100] ;  /* 0x017100000368783b */ /* 0x000e6e0000000200 */
[C---:B--2---:R-:W-:Y:S01]  /*2940*/  HMMA.16816.F32 R72, R212.reuse, R24, R32 ;  /* 0x00000018d448723c */ /* 0x044fe20000001820 */
[----:B------:R-:W2:Y:S07]  /*2950*/  LDSM.16.M88.4 R32, [R240+0x18100] ;  /* 0x01810000f020783b */ /* 0x000eae0000000200 */
[C---:B------:R-:W-:Y:S08]  /*2960*/  HMMA.16816.F32 R60, R212.reuse, R26, R16 ;  /* 0x0000001ad43c723c */ /* 0x040ff00000001810 */
[C---:B---3--:R-:W-:Y:S08]  /*2970*/  HMMA.16816.F32 R24, R212.reuse, R22, R8 ;  /* 0x00000016d418723c */ /* 0x048ff00000001808 */
[C---:B------:R-:W-:Y:S08]  /*2980*/  HMMA.16816.F32 R56, R212.reuse, R20, R12 ;  /* 0x00000014d438723c */ /* 0x040ff0000000180c */
[C---:B------:R-:W-:Y:S08]  /*2990*/  HMMA.16816.F32 R20, R212.reuse, R36, R28 ;  /* 0x00000024d414723c */ /* 0x040ff0000000181c */
[C---:B------:R-:W-:Y:S01]  /*29a0*/  HMMA.16816.F32 R16, R212.reuse, R38, R40 ;  /* 0x00000026d410723c */ /* 0x040fe20000001828 */
[----:B------:R-:W3:Y:S07]  /*29b0*/  LDSM.16.M88.4 R40, [R3+0x17900] ;  /* 0x017900000328783b */ /* 0x000eee0000000200 */
[----:B------:R-:W-:Y:S08]  /*29c0*/  HMMA.16816.F32 R8, R212, R102, R52 ;  /* 0x00000066d408723c */ /* 0x000ff00000001834 */
[----:B-1----:R-:W-:Y:S08]  /*29d0*/  HMMA.16816.F32 R28, R216, R84, R80 ;  /* 0x00000054d81c723c */ /* 0x002ff00000001850 */
[C---:B------:R-:W-:Y:S08]  /*29e0*/  HMMA.16816.F32 R36, R212.reuse, R108, R64 ;  /* 0x0000006cd424723c */ /* 0x040ff00000001840 */
[----:B------:R-:W-:Y:S08]  /*29f0*/  HMMA.16816.F32 R12, R212, R100, R44 ;  /* 0x00000064d40c723c */ /* 0x000ff0000000182c */
[C---:B----4-:R-:W-:Y:S01]  /*2a00*/  HMMA.16816.F32 R64, R216.reuse, R94, R24 ;  /* 0x0000005ed840723c */ /* 0x050fe20000001818 */
[----:B------:R-:W1:Y:S07]  /*2a10*/  LDSM.16.M88.4 R24, [R4+0x18100] ;  /* 0x018100000418783b */ /* 0x000e6e0000000200 */
[C---:B------:R-:W-:Y:S08]  /*2a20*/  HMMA.16816.F32 R44, R216.reuse, R86, R76 ;  /* 0x00000056d82c723c */ /* 0x040ff0000000184c */
[C---:B------:R-:W-:Y:S08]  /*2a30*/  HMMA.16816.F32 R52, R216.reuse, R88, R72 ;  /* 0x00000058d834723c */ /* 0x040ff00000001848 */
[C---:B-----5:R-:W-:Y:S01]  /*2a40*/  HMMA.16816.F32 R72, R216.reuse, R96, R20 ;  /* 0x00000060d848723c */ /* 0x060fe20000001814 */
[----:B------:R-:W4:Y:S07]  /*2a50*/  LDSM.16.M88.4 R20, [R240+0x18900] ;  /* 0x01890000f014783b */ /* 0x000f2e0000000200 */
[C---:B------:R-:W-:Y:S01]  /*2a60*/  HMMA.16816.F32 R84, R216.reuse, R98, R16 ;  /* 0x00000062d854723c */ /* 0x040fe20000001810 */
[----:B------:R-:W5:Y:S07]  /*2a70*/  LDSM.16.M88.4 R16, [R240+0x19100] ;  /* 0x01910000f010783b */ /* 0x000f6e0000000200 */
[----:B------:R-:W-:Y:S08]  /*2a80*/  HMMA.16816.F32 R80, R216, R106, R8 ;  /* 0x0000006ad850723c */ /* 0x000ff00000001808 */
[----:B--2---:R-:W-:Y:S08]  /*2a90*/  HMMA.16816.F32 R8, R220, R32, R28 ;  /* 0x00000020dc08723c */ /* 0x004ff0000000181c */
[----:B------:R-:W-:Y:S08]  /*2aa0*/  HMMA.16816.F32 R48, R212, R110, R68 ;  /* 0x0000006ed430723c */ /* 0x000ff00000001844 */
[C---:B------:R-:W-:Y:S08]  /*2ab0*/  HMMA.16816.F32 R60, R216.reuse, R90, R60 ;  /* 0x0000005ad83c723c */ /* 0x040ff0000000183c */
[C---:B------:R-:W-:Y:S01]  /*2ac0*/  HMMA.16816.F32 R68, R216.reuse, R92, R56 ;  /* 0x0000005cd844723c */ /* 0x040fe20000001838 */
[----:B------:R-:W-:Y:S07]  /*2ad0*/  LDSM.16.M88.4 R56, [R240+0x19900] ;  /* 0x01990000f038783b */ /* 0x000fee0000000200 */
[C---:B------:R-:W-:Y:S08]  /*2ae0*/  HMMA.16816.F32 R88, R216.reuse, R104, R12 ;  /* 0x00000068d858723c */ /* 0x040ff0000000180c */
[----:B---3--:R-:W-:Y:S01]  /*2af0*/  HMMA.16816.F32 R96, R216, R40, R36 ;  /* 0x00000028d860723c */ /* 0x008fe20000001824 */
[----:B------:R-:W2:Y:S07]  /*2b00*/  LDSM.16.M88.4 R36, [R5+0x18100] ;  /* 0x018100000524783b */ /* 0x000eae0000000200 */
[----:B------:R-:W-:Y:S01]  /*2b10*/  HMMA.16816.F32 R12, R220, R34, R44 ;  /* 0x00000022dc0c723c */ /* 0x000fe2000000182c */
[----:B------:R-:W3:Y:S04]  /*2b20*/  LDSM.16.M88.4 R44, [R4+0x18900] ;  /* 0x01890000042c783b */ /* 0x000ee80000000200 */
[----:B------:R-:W-:Y:S03]  /*2b30*/  LDSM.16.M88.4 R32, [R5+0x18900] ;  /* 0x018900000520783b */ /* 0x000fe60000000200 */
[----:B-1----:R-:W-:Y:S08]  /*2b40*/  HMMA.16816.F32 R8, R224, R24, R8 ;  /* 0x00000018e008723c */ /* 0x002ff00000001808 */
[----:B------:R-:W-:Y:S01]  /*2b50*/  HMMA.16816.F32 R100, R216, R42, R48 ;  /* 0x0000002ad864723c */ /* 0x000fe20000001830 */
[----:B------:R-:W-:Y:S07]  /*2b60*/  LDSM.16.M88.4 R48, [R240+0x1a900] ;  /* 0x01a90000f030783b */ /* 0x000fee0000000200 */
[C---:B----4-:R-:W-:Y:S08]  /*2b70*/  HMMA.16816.F32 R40, R220.reuse, R22, R60 ;  /* 0x00000016dc28723c */ /* 0x050ff0000000183c */
[C---:B------:R-:W-:Y:S01]  /*2b80*/  HMMA.16816.F32 R28, R220.reuse, R20, R52 ;  /* 0x00000014dc1c723c */ /* 0x040fe20000001834 */
[----:B------:R-:W1:Y:S07]  /*2b90*/  LDSM.16.M88.4 R52, [R3+0x18100] ;  /* 0x018100000334783b */ /* 0x000e6e0000000200 */
[C---:B-----5:R-:W-:Y:S08]  /*2ba0*/  HMMA.16816.F32 R60, R220.reuse, R16, R68 ;  /* 0x00000010dc3c723c */ /* 0x060ff00000001844 */
[----:B------:R-:W-:Y:S08]  /*2bb0*/  HMMA.16816.F32 R76, R220, R18, R64 ;  /* 0x00000012dc4c723c */ /* 0x000ff00000001840 */
[----:B------:R-:W-:Y:S01]  /*2bc0*/  HMMA.16816.F32 R16, R224, R26, R12 ;  /* 0x0000001ae010723c */ /* 0x000fe2000000180c */
[----:B------:R-:W4:Y:S07]  /*2bd0*/  LDSM.16.M88.4 R12, [R240+0x1a100] ;  /* 0x01a10000f00c783b */ /* 0x000f2e0000000200 */
[----:B--2---:R-:W-:Y:S08]  /*2be0*/  HMMA.16816.F32 R8, R228, R36, R8 ;  /* 0x00000024e408723c */ /* 0x004ff00000001808 */
[----:B---3--:R-:W-:Y:S08]  /*2bf0*/  HMMA.16816.F32 R24, R224, R44, R28 ;  /* 0x0000002ce018723c */ /* 0x008ff0000000181c */
[----:B------:R-:W-:Y:S01]  /*2c00*/  HMMA.16816.F32 R20, R228, R38, R16 ;  /* 0x00000026e414723c */ /* 0x000fe20000001810 */
[----:B------:R-:W2:Y:S07]  /*2c10*/  LDSM.16.M88.4 R36, [R4+0x19100] ;  /* 0x019100000424783b */ /* 0x000eae0000000200 */
[C---:B------:R-:W-:Y:S08]  /*2c20*/  HMMA.16816.F32 R92, R220.reuse, R56, R72 ;  /* 0x00000038dc5c723c */ /* 0x040ff00000001848 */
[----:B------:R-:W-:Y:S01]  /*2c30*/  HMMA.16816.F32 R64, R220, R58, R84 ;  /* 0x0000003adc40723c */ /* 0x000fe20000001854 */
[----:B------:R-:W3:Y:S07]  /*2c40*/  LDSM.16.M88.4 R56, [R3+0x18900] ;  /* 0x018900000338783b */ /* 0x000eee0000000200 */
[----:B-1----:R-:W-:Y:S08]  /*2c50*/  HMMA.16816.F32 R16, R232, R52, R8 ;  /* 0x00000034e810723c */ /* 0x002ff00000001808 */
[----:B------:R-:W-:Y:S01]  /*2c60*/  HMMA.16816.F32 R8, R224, R46, R40 ;  /* 0x0000002ee008723c */ /* 0x000fe20000001828 */
[----:B------:R-:W-:Y:S04]  /*2c70*/  LDSM.16.M88.4 R44, [R4+0x19900] ;  /* 0x01990000042c783b */ /* 0x000fe80000000200 */
[----:B------:R-:W-:Y:S03]  /*2c80*/  LDSM.16.M88.4 R40, [R4+0x1a100] ;  /* 0x01a100000428783b */ /* 0x000fe60000000200 */
[----:B------:R-:W-:Y:S01]  /*2c90*/  HMMA.16816.F32 R28, R232, R54, R20 ;  /* 0x00000036e81c723c */ /* 0x000fe20000001814 */
[----:B------:R-:W1:Y:S07]  /*2ca0*/  LDSM.16.M88.4 R52, [R5+0x19100] ;  /* 0x019100000534783b */ /* 0x000e6e0000000200 */
[----:B----4-:R-:W-:Y:S01]  /*2cb0*/  HMMA.16816.F32 R72, R220, R12, R88 ;  /* 0x0000000cdc48723c */ /* 0x010fe20000001858 */
[----:B------:R-:W-:-:S04]  /*2cc0*/  FMUL.FTZ R6, R16, c[0x0][0x320] ;  /* 0x0000c80010067a20 */ /* 0x000fc80000410000 */
[----:B------:R4:W5:Y:S03]  /*2cd0*/  MUFU.TANH R104, R6 ;  /* 0x0000000600687308 */ /* 0x0009660000002400 */
[----:B------:R-:W-:Y:S08]  /*2ce0*/  HMMA.16816.F32 R80, R220, R14, R80 ;  /* 0x0000000edc50723c */ /* 0x000ff00000001850 */
[----:B------:R-:W-:Y:S01]  /*2cf0*/  HMMA.16816.F32 R12, R228, R32, R24 ;  /* 0x00000020e40c723c */ /* 0x000fe20000001818 */
[----:B----4-:R-:W-:-:S07]  /*2d00*/  FMUL.FTZ R6, R17, c[0x0][0x320] ;  /* 0x0000c80011067a20 */ /* 0x010fce0000410000 */
[----:B--2---:R-:W-:Y:S08]  /*2d10*/  HMMA.16816.F32 R24, R224, R36, R60 ;  /* 0x00000024e018723c */ /* 0x004ff0000000183c */
[----:B------:R-:W-:Y:S08]  /*2d20*/  HMMA.16816.F32 R20, R228, R34, R8 ;  /* 0x00000022e414723c */ /* 0x000ff00000001808 */
[C---:B------:R-:W-:Y:S01]  /*2d30*/  HMMA.16816.F32 R68, R220.reuse, R48, R96 ;  /* 0x00000030dc44723c */ /* 0x040fe20000001860 */
[----:B------:R2:W4:Y:S07]  /*2d40*/  MUFU.TANH R96, R6 ;  /* 0x0000000600607308 */ /* 0x00052e0000002400 */
[----:B------:R-:W-:Y:S01]  /*2d50*/  HMMA.16816.F32 R60, R220, R50, R100 ;  /* 0x00000032dc3c723c */ /* 0x000fe20000001864 */
[----:B------:R-:W-:Y:S06]  /*2d60*/  LDSM.16.M88.4 R48, [R3+0x19100] ;  /* 0x019100000330783b */ /* 0x000fec0000000200 */
[----:B------:R-:W-:Y:S01]  /*2d70*/  IMAD.SHL.U32 R103, R2, 0x2, RZ ;  /* 0x0000000202677824 */ /* 0x000fe200078e00ff */
[----:B---3--:R-:W-:Y:S01]  /*2d80*/  HMMA.16816.F32 R12, R232, R56, R12 ;  /* 0x00000038e80c723c */ /* 0x008fe2000000180c */
[----:B--2---:R-:W-:-:S02]  /*2d90*/  FMUL.FTZ R6, R18, c[0x0][0x320] ;  /* 0x0000c80012067a20 */ /* 0x004fc40000410000 */
[C---:B------:R-:W-:Y:S01]  /*2da0*/  IMAD.IADD R2, R243.reuse, 0x1, R103 ;  /* 0x00000001f3027824 */ /* 0x040fe200078e0267 */
[----:B------:R-:W-:Y:S01]  /*2db0*/  LEA R241, R0, R103, 0x1 ;  /* 0x0000006700f17211 */ /* 0x000fe200078e08ff */
[----:B------:R2:W3:Y:S03]  /*2dc0*/  MUFU.TANH R91, R6 ;  /* 0x00000006005b7308 */ /* 0x0004e60000002400 */
[----:B------:R-:W-:Y:S01]  /*2dd0*/  HMMA.16816.F32 R8, R224, R38, R76 ;  /* 0x00000026e008723c */ /* 0x000fe2000000184c */
[----:B------:R-:W-:Y:S01]  /*2de0*/  LDSM.16.M88.4 R36, [R5+0x19900] ;  /* 0x019900000524783b */ /* 0x000fe20000000200 */
[----:B------:R-:W-:-:S06]  /*2df0*/  IMAD.IADD R0, R243, 0x1, R241 ;  /* 0x00000001f3007824 */ /* 0x000fcc00078e02f1 */
[----:B------:R-:W-:Y:S01]  /*2e00*/  HMMA.16816.F32 R20, R232, R58, R20 ;  /* 0x0000003ae814723c */ /* 0x000fe20000001814 */
[----:B--2---:R-:W-:-:S07]  /*2e10*/  FMUL.FTZ R6, R19, c[0x0][0x320] ;  /* 0x0000c80013067a20 */ /* 0x004fce0000410000 */
[C---:B-1----:R-:W-:Y:S01]  /*2e20*/  HMMA.16816.F32 R16, R228.reuse, R52, R24 ;  /* 0x00000034e410723c */ /* 0x042fe20000001818 */
[----:B------:R1:W-:Y:S01]  /*2e30*/  MUFU.TANH R90, R6 ;  /* 0x00000006005a7308 */ /* 0x0003e20000002400 */
[----:B------:R-:W-:Y:S06]  /*2e40*/  LDSM.16.M88.4 R24, [R5+0x1a100] ;  /* 0x01a100000518783b */ /* 0x000fec0000000200 */
[----:B------:R-:W-:Y:S08]  /*2e50*/  HMMA.16816.F32 R8, R228, R54, R8 ;  /* 0x00000036e408723c */ /* 0x000ff00000001808 */
[----:B------:R-:W-:Y:S01]  /*2e60*/  HMMA.16816.F32 R32, R224, R44, R92 ;  /* 0x0000002ce020723c */ /* 0x000fe2000000185c */
[----:B-1----:R-:W-:-:S04]  /*2e70*/  FMUL.FTZ R6, R28, c[0x0][0x320] ;  /* 0x0000c8001c067a20 */ /* 0x002fc80000410000 */
[----:B------:R1:W2:Y:S03]  /*2e80*/  MUFU.TANH R89, R6 ;  /* 0x0000000600597308 */ /* 0x0002a60000002400 */
[----:B------:R-:W-:Y:S01]  /*2e90*/  HMMA.16816.F32 R56, R224, R46, R64 ;  /* 0x0000002ee038723c */ /* 0x000fe20000001840 */
[----:B------:R-:W-:Y:S01]  /*2ea0*/  LDSM.16.M88.4 R44, [R3+0x19900] ;  /* 0x01990000032c783b */ /* 0x000fe20000000200 */
[----:B-1----:R-:W-:-:S04]  /*2eb0*/  FMUL.FTZ R6, R29, c[0x0][0x320] ;  /* 0x0000c8001d067a20 */ /* 0x002fc80000410000 */
[----:B------:R1:W1:Y:S02]  /*2ec0*/  MUFU.TANH R88, R6 ;  /* 0x0000000600587308 */ /* 0x0002640000002400 */
[----:B-1----:R-:W-:-:S06]  /*2ed0*/  FMUL.FTZ R6, R30, c[0x0][0x320] ;  /* 0x0000c8001e067a20 */ /* 0x002fcc0000410000 */
[----:B------:R1:W1:Y:S02]  /*2ee0*/  MUFU.TANH R79, R6 ;  /* 0x00000006004f7308 */ /* 0x0002640000002400 */
[----:B-1----:R-:W-:Y:S02]  /*2ef0*/  FMUL.FTZ R6, R31, c[0x0][0x320] ;  /* 0x0000c8001f067a20 */ /* 0x002fe40000410000 */
[----:B------:R1:W2:Y:S04]  /*2f00*/  LDSM.16.M88.4 R28, [R4+0x1a900] ;  /* 0x01a90000041c783b */ /* 0x0002a80000000200 */
[----:B------:R3:W-:Y:S02]  /*2f10*/  MUFU.TANH R78, R6 ;  /* 0x00000006004e7308 */ /* 0x0007e40000002400 */
[----:B---3--:R-:W-:-:S06]  /*2f20*/  FMUL.FTZ R6, R12, c[0x0][0x320] ;  /* 0x0000c8000c067a20 */ /* 0x008fcc0000410000 */
[----:B------:R-:W3:Y:S01]  /*2f30*/  MUFU.TANH R77, R6 ;  /* 0x00000006004d7308 */ /* 0x000ee20000002400 */
[----:B-1----:R-:W-:-:S07]  /*2f40*/  FMUL.FTZ R4, R13, c[0x0][0x320] ;  /* 0x0000c8000d047a20 */ /* 0x002fce0000410000 */
[----:B------:R1:W1:Y:S01]  /*2f50*/  MUFU.TANH R76, R4 ;  /* 0x00000004004c7308 */ /* 0x0002620000002400 */
[----:B--2---:R-:W-:Y:S01]  /*2f60*/  HMMA.16816.F32 R52, R224, R28, R68 ;  /* 0x0000001ce034723c */ /* 0x004fe20000001844 */
[----:B-1----:R-:W-:-:S06]  /*2f70*/  FMUL.FTZ R4, R14, c[0x0][0x320] ;  /* 0x0000c8000e047a20 */ /* 0x002fcc0000410000 */
[----:B------:R1:W2:Y:S02]  /*2f80*/  MUFU.TANH R84, R4 ;  /* 0x0000000400547308 */ /* 0x0002a40000002400 */
[----:B-1----:R-:W-:Y:S02]  /*2f90*/  FMUL.FTZ R4, R15, c[0x0][0x320] ;  /* 0x0000c8000f047a20 */ /* 0x002fe40000410000 */
[----:B------:R-:W-:Y:S04]  /*2fa0*/  HMMA.16816.F32 R12, R232, R48, R16 ;  /* 0x00000030e80c723c */ /* 0x000fe80000001810 */
[----:B------:R1:W-:Y:S04]  /*2fb0*/  MUFU.TANH R86, R4 ;  /* 0x0000000400567308 */ /* 0x0003e80000002400 */
[C---:B------:R-:W-:Y:S08]  /*2fc0*/  HMMA.16816.F32 R16, R224.reuse, R40, R72 ;  /* 0x00000028e010723c */ /* 0x040ff00000001848 */
        /* <DEDUP_REMOVED lines=9> */
[----:B------:R-:W-:Y:S04]  /*3060*/  HMMA.16816.F32 R20, R232, R50, R8 ;  /* 0x00000032e814723c */ /* 0x000fe80000001808 */
[----:B------:R1:W-:Y:S04]  /*3070*/  MUFU.TANH R87, R4 ;  /* 0x0000000400577308 */ /* 0x0003e80000002400 */
[----:B------:R-:W-:Y:S01]  /*3080*/  HMMA.16816.F32 R8, R228, R36, R32 ;  /* 0x00000024e408723c */ /* 0x000fe20000001820 */
[----:B------:R-:W2:Y:S07]  /*3090*/  LDSM.16.M88.4 R32, [R5+0x1a900] ;  /* 0x01a900000520783b */ /* 0x000eae0000000200 */
[----:B------:R-:W-:Y:S01]  /*30a0*/  HMMA.16816.F32 R48, R224, R30, R60 ;  /* 0x0000001ee030723c */ /* 0x000fe2000000183c */
[----:B-1----:R-:W-:-:S04]  /*30b0*/  FMUL.FTZ R4, R12, c[0x0][0x320] ;  /* 0x0000c8000c047a20 */ /* 0x002fc80000410000 */
[----:B------:R1:W1:Y:S03]  /*30c0*/  MUFU.TANH R69, R4 ;  /* 0x0000000400457308 */ /* 0x0002660000002400 */
[----:B------:R-:W-:Y:S01]  /*30d0*/  HMMA.16816.F32 R28, R228, R38, R56 ;  /* 0x00000026e41c723c */ /* 0x000fe20000001838 */
[----:B------:R-:W2:Y:S01]  /*30e0*/  LDSM.16.M88.4 R36, [R3+0x1a100] ;  /* 0x01a100000324783b */ /* 0x000ea20000000200 */
[----:B-1----:R-:W-:-:S04]  /*30f0*/  FMUL.FTZ R4, R13, c[0x0][0x320] ;  /* 0x0000c8000d047a20 */ /* 0x002fc80000410000 */
[----:B------:R1:W1:Y:S11]  /*3100*/  MUFU.TANH R68, R4 ;  /* 0x0000000400447308 */ /* 0x0002760000002400 */
[----:B------:R-:W-:Y:S07]  /*3110*/  @!UPT UIADD3 URZ, URZ, URZ, URZ ;  /* 0x0000003f3f3ff290 */ /* 0x000fee000fffe03f */
[----:B------:R-:W-:Y:S01]  /*3120*/  HMMA.16816.F32 R28, R232, R46, R28 ;  /* 0x0000002ee81c723c */ /* 0x000fe2000000181c */
[----:B-1----:R-:W-:-:S04]  /*3130*/  FMUL.FTZ R4, R14, c[0x0][0x320] ;  /* 0x0000c8000e047a20 */ /* 0x002fc80000410000 */
[----:B------:R1:W1:Y:S02]  /*3140*/  MUFU.TANH R61, R4 ;  /* 0x00000004003d7308 */ /* 0x0002640000002400 */
[----:B-1----:R-:W-:Y:S02]  /*3150*/  FMUL.FTZ R4, R15, c[0x0][0x320] ;  /* 0x0000c8000f047a20 */ /* 0x002fe40000410000 */
[----:B------:R-:W-:Y:S04]  /*3160*/  HMMA.16816.F32 R12, R232, R44, R8 ;  /* 0x0000002ce80c723c */ /* 0x000fe80000001808 */
[----:B------:R1:W-:Y:S04]  /*3170*/  MUFU.TANH R60, R4 ;  /* 0x00000004003c7308 */ /* 0x0003e80000002400 */
[----:B--2---:R-:W-:Y:S01]  /*3180*/  HMMA.16816.F32 R8, R228, R32, R52 ;  /* 0x00000020e408723c */ /* 0x004fe20000001834 */
[----:B-1----:R-:W-:-:S04]  /*3190*/  FMUL.FTZ R4, R20, c[0x0][0x320] ;  /* 0x0000c80014047a20 */ /* 0x002fc80000410000 */
[----:B------:R1:W2:Y:S02]  /*31a0*/  MUFU.TANH R58, R4 ;  /* 0x00000004003a7308 */ /* 0x0002a40000002400 */
[----:B-1----:R-:W-:-:S06]  /*31b0*/  FMUL.FTZ R4, R21, c[0x0][0x320] ;  /* 0x0000c80015047a20 */ /* 0x002fcc0000410000 */
[----:B------:R1:W1:Y:S02]  /*31c0*/  MUFU.TANH R59, R4 ;  /* 0x00000004003b7308 */ /* 0x0002640000002400 */
[----:B-1----:R-:W-:-:S06]  /*31d0*/  FMUL.FTZ R4, R22, c[0x0][0x320] ;  /* 0x0000c80016047a20 */ /* 0x002fcc0000410000 */
[----:B------:R1:W1:Y:S02]  /*31e0*/  MUFU.TANH R57, R4 ;  /* 0x0000000400397308 */ /* 0x0002640000002400 */
[----:B-1----:R-:W-:Y:S01]  /*31f0*/  HMMA.16816.F32 R4, R228, R26, R40 ;  /* 0x0000001ae404723c */ /* 0x002fe20000001828 */
[----:B------:R1:W2:Y:S01]  /*3200*/  LDSM.16.M88.4 R40, [R3+0x1a900] ;  /* 0x01a900000328783b */ /* 0x0002a20000000200 */
[----:B------:R-:W-:-:S06]  /*3210*/  DEPBAR.LE SB0, 0x2 ;  /* 0x000080800000791a */ /* 0x000fcc0000000000 */
[----:B------:R-:W-:Y:S01]  /*3220*/  HMMA.16816.F32 R24, R228, R34, R48 ;  /* 0x00000022e418723c */ /* 0x000fe20000001830 */
[----:B-1----:R-:W-:-:S07]  /*3230*/  FMUL.FTZ R3, R23, c[0x0][0x320] ;  /* 0x0000c80017037a20 */ /* 0x002fce0000410000 */
[C---:B------:R-:W-:Y:S01]  /*3240*/  HMMA.16816.F32 R20, R232.reuse, R36, R16 ;  /* 0x00000024e814723c */ /* 0x040fe20000001810 */
[----:B------:R1:W-:Y:S07]  /*3250*/  MUFU.TANH R56, R3 ;  /* 0x0000000300387308 */ /* 0x0003ee0000002400 */
[----:B------:R-:W-:Y:S07]  /*3260*/  HMMA.16816.F32 R16, R232, R38, R4 ;  /* 0x00000026e810723c */ /* 0x000fee0000001804 */
[----:B------:R-:W-:-:S02]  /*3270*/  FMUL.FTZ R4, R28, c[0x0][0x320] ;  /* 0x0000c8001c047a20 */ /* 0x000fc40000410000 */
[----:B-1----:R-:W-:Y:S01]  /*3280*/  FMUL.FTZ R3, R12, c[0x0][0x320] ;  /* 0x0000c8000c037a20 */ /* 0x002fe20000410000 */
[----:B------:R-:W-:Y:S01]  /*3290*/  LOP3.LUT R12, R112, 0xffffffe0, RZ, 0xc0, !PT ;  /* 0xffffffe0700c7812 */ /* 0x000fe200078ec0ff */
[----:B------:R-:W-:Y:S05]  /*32a0*/  MUFU.TANH R32, R4 ;  /* 0x0000000400207308 */ /* 0x000fea0000002400 */
[----:B------:R-:W-:Y:S02]  /*32b0*/  FMUL.FTZ R6, R22, c[0x0][0x320] ;  /* 0x0000c80016067a20 */ /* 0x000fe40000410000 */
[----:B------:R-:W-:Y:S01]  /*32c0*/  FMUL.FTZ R7, R21, c[0x0][0x320] ;  /* 0x0000c80015077a20 */ /* 0x000fe20000410000 */
[----:B------:R1:W1:Y:S08]  /*32d0*/  MUFU.TANH R45, R3 ;  /* 0x00000003002d7308 */ /* 0x0002700000002400 */
[----:B------:R-:W-:Y:S01]  /*32e0*/  MUFU.TANH R6, R6 ;  /* 0x0000000600067308 */ /* 0x000fe20000002400 */
[----:B-1----:R-:W-:-:S07]  /*32f0*/  FMUL.FTZ R3, R13, c[0x0][0x320] ;  /* 0x0000c8000d037a20 */ /* 0x002fce0000410000 */
[----:B------:R1:W1:Y:S02]  /*3300*/  MUFU.TANH R44, R3 ;  /* 0x00000003002c7308 */ /* 0x0002640000002400 */
[----:B-1----:R-:W-:-:S06]  /*3310*/  FMUL.FTZ R3, R14, c[0x0][0x320] ;  /* 0x0000c8000e037a20 */ /* 0x002fcc0000410000 */
[----:B------:R1:W1:Y:S02]  /*3320*/  MUFU.TANH R34, R3 ;  /* 0x0000000300227308 */ /* 0x0002640000002400 */
[----:B-1----:R-:W-:-:S06]  /*3330*/  FMUL.FTZ R3, R15, c[0x0][0x320] ;  /* 0x0000c8000f037a20 */ /* 0x002fcc0000410000 */
[----:B------:R1:W1:Y:S02]  /*3340*/  MUFU.TANH R33, R3 ;  /* 0x0000000300217308 */ /* 0x0002640000002400 */
[----:B-1----:R-:W-:Y:S02]  /*3350*/  IMAD.IADD R3, R160, 0x1, -R12 ;  /* 0x00000001a0037824 */ /* 0x002fe400078e0a0c */
[----:B--2---:R-:W-:Y:S03]  /*3360*/  HMMA.16816.F32 R12, R232, R40, R8 ;  /* 0x00000028e80c723c */ /* 0x004fe60000001808 */
[----:B------:R-:W-:-:S04]  /*3370*/  SHF.R.S32.HI R5, RZ, 0x1f, R3 ;  /* 0x0000001fff057819 */ /* 0x000fc80000011403 */
[----:B------:R-:W-:Y:S01]  /*3380*/  LEA.HI R4, R5, R3, RZ, 0x2 ;  /* 0x0000000305047211 */ /* 0x000fe200078f10ff */
[----:B------:R-:W-:Y:S01]  /*3390*/  FMUL.FTZ R5, R29, c[0x0][0x320] ;  /* 0x0000c8001d057a20 */ /* 0x000fe20000410000 */
[----:B------:R-:W-:Y:S01]  /*33a0*/  HMMA.16816.F32 R40, R232, R42, R24 ;  /* 0x0000002ae828723c */ /* 0x000fe20000001818 */
[----:B------:R-:W-:Y:S01]  /*33b0*/  FMUL.FTZ R9, R20, c[0x0][0x320] ;  /* 0x0000c80014097a20 */ /* 0x000fe20000410000 */
[----:B------:R-:W-:Y:S01]  /*33c0*/  LOP3.LUT R4, R4, 0x7ffffffc, RZ, 0xc0, !PT ;  /* 0x7ffffffc04047812 */ /* 0x000fe200078ec0ff */
[----:B------:R1:W2:Y:S01]  /*33d0*/  MUFU.TANH R29, R5 ;  /* 0x00000005001d7308 */ /* 0x0002a20000002400 */
[----:B------:R-:W-:Y:S02]  /*33e0*/  FMUL.FTZ R10, R18, c[0x0][0x320] ;  /* 0x0000c800120a7a20 */ /* 0x000fe40000410000 */
[----:B------:R-:W-:Y:S02]  /*33f0*/  FMUL.FTZ R11, R19, c[0x0][0x320] ;  /* 0x0000c800130b7a20 */ /* 0x000fe40000410000 */
[----:B------:R-:W-:-:S02]  /*3400*/  IMAD.IADD R3, R3, 0x1, -R4 ;  /* 0x0000000103037824 */ /* 0x000fc400078e0a04 */
[----:B------:R-:W-:Y:S02]  /*3410*/  FMUL.FTZ R4, R30, c[0x0][0x320] ;  /* 0x0000c8001e047a20 */ /* 0x000fe40000410000 */
[----:B------:R-:W-:Y:S01]  /*3420*/  FMUL.FTZ R8, R17, c[0x0][0x320] ;  /* 0x0000c80011087a20 */ /* 0x000fe20000410000 */
[----:B------:R-:W-:Y:S02]  /*3430*/  MUFU.TANH R11, R11 ;  /* 0x0000000b000b7308 */ /* 0x000fe40000002400 */
[----:B------:R-:W-:Y:S02]  /*3440*/  FMUL.FTZ R27, R15, c[0x0][0x320] ;  /* 0x0000c8000f1b7a20 */ /* 0x000fe40000410000 */
[----:B------:R-:W-:Y:S01]  /*3450*/  FMUL.FTZ R22, R14, c[0x0][0x320] ;  /* 0x0000c8000e167a20 */ /* 0x000fe20000410000 */
[----:B-1----:R-:W-:Y:S01]  /*3460*/  MOV R5, UR4 ;  /* 0x0000000400057c02 */ /* 0x002fe20008000f00 */
[----:B------:R-:W-:Y:S02]  /*3470*/  FMUL.FTZ R12, R12, c[0x0][0x320] ;  /* 0x0000c8000c0c7a20 */ /* 0x000fe40000410000 */
[----:B------:R1:W1:Y:S01]  /*3480*/  MUFU.TANH R28, R4 ;  /* 0x00000004001c7308 */ /* 0x0002620000002400 */
[----:B------:R-:W-:Y:S01]  /*3490*/  UIADD3 UR4, UR14, -0x3, URZ ;  /* 0xfffffffd0e047890 */ /* 0x000fe2000fffe03f */
[----:B------:R-:W-:-:S02]  /*34a0*/  IMAD R3, R3, -0x2, R5 ;  /* 0xfffffffe03037824 */ /* 0x000fc400078e0205 */
[----:B------:R-:W-:Y:S01]  /*34b0*/  FMUL.FTZ R5, R23, c[0x0][0x320] ;  /* 0x0000c80017057a20 */ /* 0x000fe20000410000 */
[----:B------:R-:W-:Y:S01]  /*34c0*/  UISETP.GE.AND UP0, UPT, UR4, UR10, UPT ;  /* 0x0000000a0400728c */ /* 0x000fe2000bf06270 */
[----:B------:R-:W-:Y:S01]  /*34d0*/  BAR.SYNC.DEFER_BLOCKING 0x0 ;  /* 0x0000000000007b1d */ /* 0x000fe20000010000 */
[C---:B------:R-:W-:Y:S02]  /*34e0*/  ISETP.GT.AND P6, PT, R3.reuse, RZ, PT ;  /* 0x000000ff0300720c */ /* 0x040fe40003fc4270 */
[C---:B------:R-:W-:Y:S02]  /*34f0*/  ISETP.GT.AND P5, PT, R3.reuse, 0x1, PT ;  /* 0x000000010300780c */ /* 0x040fe40003fa4270 */
[----:B------:R-:W-:Y:S01]  /*3500*/  ISETP.GT.AND P1, PT, R3, 0x8, PT ;  /* 0x000000080300780c */ /* 0x000fe20003f24270 */
[----:B------:R-:W-:Y:S01]  /*3510*/  MUFU.TANH R17, R9 ;  /* 0x0000000900117308 */ /* 0x000fe20000002400 */
[----:B-----5:R-:W-:Y:S01]  /*3520*/  FSEL R15, R104, -INF , P6 ;  /* 0xff800000680f7808 */ /* 0x020fe20003000000 */
[----:B-1----:R-:W-:Y:S01]  /*3530*/  FMUL.FTZ R4, R31, c[0x0][0x320] ;  /* 0x0000c8001f047a20 */ /* 0x002fe20000410000 */
[----:B----4-:R-:W-:-:S02]  /*3540*/  FSEL R18, R96, -INF , P5 ;  /* 0xff80000060127808 */ /* 0x010fc40002800000 */
[----:B------:R-:W-:-:S03]  /*3550*/  FSEL R23, R91, -INF , P6 ;  /* 0xff8000005b177808 */ /* 0x000fc60003000000 */
[----:B------:R1:W4:Y:S01]  /*3560*/  MUFU.TANH R20, R4 ;  /* 0x0000000400147308 */ /* 0x0003220000002400 */
[----:B------:R-:W-:Y:S02]  /*3570*/  ISETP.GT.AND P6, PT, R3, 0x9, PT ;  /* 0x000000090300780c */ /* 0x000fe40003fc4270 */
[----:B------:R-:W-:Y:S02]  /*3580*/  FSEL R19, R89, -INF , P1 ;  /* 0xff80000059137808 */ /* 0x000fe40000800000 */
[----:B------:R-:W-:Y:S02]  /*3590*/  FSEL R24, R90, -INF , P5 ;  /* 0xff8000005a187808 */ /* 0x000fe40002800000 */
[----:B------:R-:W-:Y:S01]  /*35a0*/  ISETP.GT.AND P5, PT, R3, 0x10, PT ;  /* 0x000000100300780c */ /* 0x000fe20003fa4270 */
[----:B------:R-:W-:Y:S01]  /*35b0*/  MUFU.TANH R9, R5 ;  /* 0x0000000500097308 */ /* 0x000fe20000002400 */
[----:B------:R-:W-:Y:S02]  /*35c0*/  FSEL R21, R88, -INF , P6 ;  /* 0xff80000058157808 */ /* 0x000fe40003000000 */
[----:B------:R-:W-:-:S02]  /*35d0*/  FSEL R26, R79, -INF , P1 ;  /* 0xff8000004f1a7808 */ /* 0x000fc40000800000 */
[----:B------:R-:W-:Y:S02]  /*35e0*/  ISETP.GT.AND P1, PT, R3, 0x11, PT ;  /* 0x000000110300780c */ /* 0x000fe40003f24270 */
[----:B---3--:R-:W-:Y:S01]  /*35f0*/  FSEL R64, R77, -INF , P5 ;  /* 0xff8000004d407808 */ /* 0x008fe20002800000 */
[----:B-1----:R-:W-:Y:S01]  /*3600*/  FMUL.FTZ R4, R16, c[0x0][0x320] ;  /* 0x0000c80010047a20 */ /* 0x002fe20000410000 */
[----:B------:R-:W-:Y:S01]  /*3610*/  FSEL R36, R78, -INF , P6 ;  /* 0xff8000004e247808 */ /* 0x000fe20003000000 */
[----:B------:R-:W-:Y:S01]  /*3620*/  FMUL.FTZ R16, R13, c[0x0][0x320] ;  /* 0x0000c8000d107a20 */ /* 0x000fe20000410000 */
[----:B------:R-:W-:Y:S01]  /*3630*/  ISETP.GT.AND P6, PT, R3, 0x18, PT ;  /* 0x000000180300780c */ /* 0x000fe20003fc4270 */
[----:B------:R1:W-:Y:S01]  /*3640*/  MUFU.TANH R14, R4 ;  /* 0x00000004000e7308 */ /* 0x0003e20000002400 */
[----:B------:R-:W-:Y:S02]  /*3650*/  FSEL R65, R76, -INF , P1 ;  /* 0xff8000004c417808 */ /* 0x000fe40000800000 */
[----:B------:R-:W-:-:S02]  /*3660*/  FSEL R84, R84, -INF , P5 ;  /* 0xff80000054547808 */ /* 0x000fc40002800000 */
[C---:B------:R-:W-:Y:S02]  /*3670*/  ISETP.GT.AND P5, PT, R3.reuse, 0x19, PT ;  /* 0x000000190300780c */ /* 0x040fe40003fa4270 */
[----:B------:R-:W-:Y:S01]  /*3680*/  FSEL R66, R66, -INF , P6 ;  /* 0xff80000042427808 */ /* 0x000fe20003000000 */
[----:B------:R-:W3:Y:S01]  /*3690*/  MUFU.TANH R13, R7 ;  /* 0x00000007000d7308 */ /* 0x000ee20000002400 */
[----:B------:R-:W-:Y:S02]  /*36a0*/  FSEL R86, R86, -INF , P1 ;  /* 0xff80000056567808 */ /* 0x000fe40000800000 */
[----:B------:R-:W-:Y:S02]  /*36b0*/  ISETP.GT.AND P1, PT, R3, 0x20, PT ;  /* 0x000000200300780c */ /* 0x000fe40003f24270 */
[----:B------:R-:W-:Y:S02]  /*36c0*/  FSEL R67, R67, -INF , P5 ;  /* 0xff80000043437808 */ /* 0x000fe40002800000 */
[----:B------:R-:W-:Y:S01]  /*36d0*/  FSEL R85, R85, -INF , P6 ;  /* 0xff80000055557808 */ /* 0x000fe20003000000 */
[----:B------:R-:W5:Y:S01]  /*36e0*/  MUFU.TANH R7, R10 ;  /* 0x0000000a00077308 */ /* 0x000f620000002400 */
[----:B-1----:R-:W-:-:S02]  /*36f0*/  FMNMX.FTZ R4, R15, R18, !PT ;  /* 0x000000120f047209 */ /* 0x002fc40007810000 */
[----:B------:R-:W-:Y:S02]  /*3700*/  ISETP.GT.AND P6, PT, R3, 0x21, PT ;  /* 0x000000210300780c */ /* 0x000fe40003fc4270 */
[----:B------:R-:W-:Y:S02]  /*3710*/  FMNMX.FTZ R4, R19, R4, !PT ;  /* 0x0000000413047209 */ /* 0x000fe40007810000 */
[----:B------:R-:W-:Y:S01]  /*3720*/  FSEL R101, R69, -INF , P1 ;  /* 0xff80000045657808 */ /* 0x000fe20000800000 */
[----:B------:R-:W1:Y:S01]  /*3730*/  MUFU.TANH R25, R8 ;  /* 0x0000000800197308 */ /* 0x000e620000002400 */
[----:B------:R-:W-:Y:S02]  /*3740*/  FMNMX.FTZ R4, R21, R4, !PT ;  /* 0x0000000415047209 */ /* 0x000fe40007810000 */
[----:B------:R-:W-:Y:S02]  /*3750*/  FMNMX.FTZ R5, R23, R24, !PT ;  /* 0x0000001817057209 */ /* 0x000fe40007810000 */
[----:B------:R-:W-:-:S02]  /*3760*/  FMNMX.FTZ R4, R64, R4, !PT ;  /* 0x0000000440047209 */ /* 0x000fc40007810000 */
[----:B------:R-:W-:Y:S01]  /*3770*/  FSEL R87, R87, -INF , P5 ;  /* 0xff80000057577808 */ /* 0x000fe20002800000 */
[----:B------:R-:W-:Y:S01]  /*3780*/  MUFU.TANH R12, R12 ;  /* 0x0000000c000c7308 */ /* 0x000fe20000002400 */
[----:B------:R-:W-:Y:S02]  /*3790*/  FMNMX.FTZ R4, R65, R4, !PT ;  /* 0x0000000441047209 */ /* 0x000fe40007810000 */
[----:B------:R-:W-:Y:S02]  /*37a0*/  ISETP.GT.AND P5, PT, R3, 0x28, PT ;  /* 0x000000280300780c */ /* 0x000fe40003fa4270 */
[----:B------:R-:W-:Y:S02]  /*37b0*/  FMNMX.FTZ R4, R66, R4, !PT ;  /* 0x0000000442047209 */ /* 0x000fe40007810000 */
[----:B------:R-:W-:Y:S01]  /*37c0*/  FSEL R102, R68, -INF , P6 ;  /* 0xff80000044667808 */ /* 0x000fe20003000000 */
[----:B------:R-:W1:Y:S01]  /*37d0*/  MUFU.TANH R8, R22 ;  /* 0x0000001600087308 */ /* 0x000e620000002400 */
[----:B------:R-:W-:-:S02]  /*37e0*/  FMNMX.FTZ R4, R67, R4, !PT ;  /* 0x0000000443047209 */ /* 0x000fc40007810000 */
[----:B------:R-:W-:Y:S02]  /*37f0*/  FMNMX.FTZ R5, R26, R5, !PT ;  /* 0x000000051a057209 */ /* 0x000fe40007810000 */
[----:B------:R-:W-:Y:S02]  /*3800*/  FMNMX.FTZ R4, R101, R4, !PT ;  /* 0x0000000465047209 */ /* 0x000fe40007810000 */
[----:B------:R-:W-:Y:S01]  /*3810*/  FSEL R126, R61, -INF , P1 ;  /* 0xff8000003d7e7808 */ /* 0x000fe20000800000 */
[----:B------:R-:W1:Y:S01]  /*3820*/  MUFU.TANH R10, R16 ;  /* 0x00000010000a7308 */ /* 0x000e620000002400 */
        /* <DEDUP_REMOVED lines=25> */
[----:B------:R-:W-:Y:S01]  /*39c0*/  ISETP.GT.AND P5, PT, R3, 0x40, PT ;  /* 0x000000400300780c */ /* 0x000fe20003fa4270 */
[----:B------:R-:W-:Y:S01]  /*39d0*/  LDSM.16.MT88.4 R32, [R2+0x100] ;  /* 0x000100000220783b */ /* 0x000fe20000004200 */
[----:B--2---:R-:W-:-:S02]  /*39e0*/  FSEL R193, R29, -INF , P6 ;  /* 0xff8000001dc17808 */ /* 0x004fc40003000000 */
[----:B------:R-:W-:Y:S02]  /*39f0*/  FMNMX.FTZ R4, R192, R4, !PT ;  /* 0x00000004c0047209 */ /* 0x000fe40007810000 */
[----:B------:R-:W-:Y:S02]  /*3a00*/  FMNMX.FTZ R5, R126, R5, !PT ;  /* 0x000000057e057209 */ /* 0x000fe40007810000 */
[----:B------:R-:W-:Y:S02]  /*3a10*/  FSEL R195, R28, -INF , P1 ;  /* 0xff8000001cc37808 */ /* 0x000fe40000800000 */
[----:B------:R-:W-:Y:S01]  /*3a20*/  ISETP.GT.AND P1, PT, R3, 0x41, PT ;  /* 0x000000410300780c */ /* 0x000fe20003f24270 */
[----:B------:R-:W-:Y:S01]  /*3a30*/  LDSM.16.MT88.4 R28, [R2+0x3100] ;  /* 0x00310000021c783b */ /* 0x000fe20000004200 */
[----:B----4-:R-:W-:Y:S02]  /*3a40*/  FSEL R205, R20, -INF , P6 ;  /* 0xff80000014cd7808 */ /* 0x010fe40003000000 */
[----:B------:R-:W-:-:S02]  /*3a50*/  FSEL R236, R17, -INF , P5 ;  /* 0xff80000011ec7808 */ /* 0x000fc40002800000 */
[----:B------:R-:W-:Y:S02]  /*3a60*/  FMNMX.FTZ R100, R193, R4, !PT ;  /* 0x00000004c1647209 */ /* 0x000fe40007810000 */
[----:B------:R-:W-:Y:S02]  /*3a70*/  ISETP.GT.AND P6, PT, R3, 0x48, PT ;  /* 0x000000480300780c */ /* 0x000fe40003fc4270 */
[----:B------:R-:W-:Y:S01]  /*3a80*/  FSEL R239, R6, -INF , P5 ;  /* 0xff80000006ef7808 */ /* 0x000fe20002800000 */
[----:B------:R-:W-:Y:S01]  /*3a90*/  FMUL.FTZ R6, R40, c[0x0][0x320] ;  /* 0x0000c80028067a20 */ /* 0x000fe20000410000 */
[----:B------:R-:W-:Y:S02]  /*3aa0*/  FMNMX.FTZ R5, R164, R5, !PT ;  /* 0x00000005a4057209 */ /* 0x000fe40007810000 */
[----:B---3--:R-:W-:Y:S02]  /*3ab0*/  FSEL R207, R13, -INF , P1 ;  /* 0xff8000000dcf7808 */ /* 0x008fe40000800000 */
[----:B------:R-:W-:Y:S01]  /*3ac0*/  FMNMX.FTZ R100, R236, R100, !PT ;  /* 0x00000064ec647209 */ /* 0x000fe20007810000 */
[----:B------:R-:W2:Y:S01]  /*3ad0*/  MUFU.TANH R6, R6 ;  /* 0x0000000600067308 */ /* 0x000ea20000002400 */
[----:B-----5:R-:W-:Y:S01]  /*3ae0*/  FSEL R238, R7, -INF , P6 ;  /* 0xff80000007ee7808 */ /* 0x020fe20003000000 */
[----:B------:R-:W-:Y:S01]  /*3af0*/  FMUL.FTZ R7, R41, c[0x0][0x320] ;  /* 0x0000c80029077a20 */ /* 0x000fe20000410000 */
[----:B------:R-:W-:-:S02]  /*3b00*/  FMNMX.FTZ R4, R127, R5, !PT ;  /* 0x000000057f047209 */ /* 0x000fc40007810000 */
[----:B------:R-:W-:Y:S02]  /*3b10*/  ISETP.GT.AND P5, PT, R3, 0x49, PT ;  /* 0x000000490300780c */ /* 0x000fe40003fa4270 */
[----:B------:R-:W-:Y:S01]  /*3b20*/  FSEL R206, R14, -INF , P6 ;  /* 0xff8000000ece7808 */ /* 0x000fe20003000000 */
[----:B------:R-:W3:Y:S01]  /*3b30*/  MUFU.TANH R7, R7 ;  /* 0x0000000700077308 */ /* 0x000ee20000002400 */
[----:B------:R-:W-:Y:S02]  /*3b40*/  FMNMX.FTZ R100, R207, R100, !PT ;  /* 0x00000064cf647209 */ /* 0x000fe40007810000 */
[----:B------:R-:W-:Y:S02]  /*3b50*/  FMNMX.FTZ R4, R165, R4, !PT ;  /* 0x00000004a5047209 */ /* 0x000fe40007810000 */
[----:B------:R-:W-:Y:S02]  /*3b60*/  FSEL R244, R9, -INF , P1 ;  /* 0xff80000009f47808 */ /* 0x000fe40000800000 */
[----:B------:R-:W-:-:S02]  /*3b70*/  ISETP.GT.AND P1, PT, R3, 0x50, PT ;  /* 0x000000500300780c */ /* 0x000fc40003f24270 */
[----:B------:R-:W-:Y:S02]  /*3b80*/  FSEL R237, R11, -INF , P5 ;  /* 0xff8000000bed7808 */ /* 0x000fe40002800000 */
[----:B-1----:R-:W-:Y:S02]  /*3b90*/  FSEL R11, R25, -INF , P5 ;  /* 0xff800000190b7808 */ /* 0x002fe40002800000 */
[----:B------:R-:W-:Y:S02]  /*3ba0*/  FMNMX.FTZ R100, R206, R100, !PT ;  /* 0x00000064ce647209 */ /* 0x000fe40007810000 */
[----:B------:R-:W-:Y:S02]  /*3bb0*/  FMNMX.FTZ R4, R194, R4, !PT ;  /* 0x00000004c2047209 */ /* 0x000fe40007810000 */
[----:B------:R-:W-:Y:S02]  /*3bc0*/  FSEL R136, R8, -INF , P1 ;  /* 0xff80000008887808 */ /* 0x000fe40000800000 */
[----:B------:R-:W-:Y:S01]  /*3bd0*/  FSEL R251, R12, -INF , P1 ;  /* 0xff8000000cfb7808 */ /* 0x000fe20000800000 */
[----:B------:R-:W1:Y:S01]  /*3be0*/  MUFU.TANH R8, R27 ;  /* 0x0000001b00087308 */ /* 0x000e620000002400 */
[----:B------:R-:W-:-:S02]  /*3bf0*/  ISETP.GT.AND P6, PT, R3, 0x51, PT ;  /* 0x000000510300780c */ /* 0x000fc40003fc4270 */
[C---:B------:R-:W-:Y:S02]  /*3c00*/  ISETP.GT.AND P5, PT, R3.reuse, 0x58, PT ;  /* 0x000000580300780c */ /* 0x040fe40003fa4270 */
[----:B------:R-:W-:Y:S02]  /*3c10*/  ISETP.GT.AND P1, PT, R3, 0x59, PT ;  /* 0x000000590300780c */ /* 0x000fe40003f24270 */
[----:B------:R-:W-:Y:S02]  /*3c20*/  FMNMX.FTZ R100, R11, R100, !PT ;  /* 0x000000640b647209 */ /* 0x000fe40007810000 */
[----:B------:R-:W-:Y:S01]  /*3c30*/  FMNMX.FTZ R3, R204, R4, !PT ;  /* 0x00000004cc037209 */ /* 0x000fe20007810000 */
[----:B------:R-:W-:Y:S01]  /*3c40*/  FMUL.FTZ R4, R42, c[0x0][0x320] ;  /* 0x0000c8002a047a20 */ /* 0x000fe20000410000 */
[----:B------:R-:W-:Y:S02]  /*3c50*/  FSEL R246, R10, -INF , P6 ;  /* 0xff8000000af67808 */ /* 0x000fe40003000000 */
[----:B------:R-:W-:-:S02]  /*3c60*/  FMNMX.FTZ R100, R251, R100, !PT ;  /* 0x00000064fb647209 */ /* 0x000fc40007810000 */
[----:B------:R-:W-:Y:S02]  /*3c70*/  FMNMX.FTZ R3, R195, R3, !PT ;  /* 0x00000003c3037209 */ /* 0x000fe40007810000 */
[----:B--2---:R-:W-:Y:S02]  /*3c80*/  FSEL R146, R6, -INF , P5 ;  /* 0xff80000006927808 */ /* 0x004fe40002800000 */
[----:B------:R-:W-:Y:S01]  /*3c90*/  FMNMX.FTZ R100, R246, R100, !PT ;  /* 0x00000064f6647209 */ /* 0x000fe20007810000 */
[----:B------:R2:W4:Y:S01]  /*3ca0*/  MUFU.TANH R6, R4 ;  /* 0x0000000400067308 */ /* 0x0005220000002400 */
[----:B------:R-:W-:Y:S02]  /*3cb0*/  FMNMX.FTZ R3, R205, R3, !PT ;  /* 0x00000003cd037209 */ /* 0x000fe40007810000 */
[----:B---3--:R-:W-:Y:S02]  /*3cc0*/  FSEL R245, R7, -INF , P1 ;  /* 0xff80000007f57808 */ /* 0x008fe40000800000 */
[----:B------:R-:W-:-:S02]  /*3cd0*/  FMNMX.FTZ R100, R146, R100, !PT ;  /* 0x0000006492647209 */ /* 0x000fc40007810000 */
[----:B------:R-:W-:Y:S02]  /*3ce0*/  FMNMX.FTZ R3, R239, R3, !PT ;  /* 0x00000003ef037209 */ /* 0x000fe40007810000 */
[----:B------:R-:W-:Y:S02]  /*3cf0*/  FMNMX.FTZ R100, R245, R100, !PT ;  /* 0x00000064f5647209 */ /* 0x000fe40007810000 */
[----:B------:R-:W-:Y:S02]  /*3d00*/  FMNMX.FTZ R3, R244, R3, !PT ;  /* 0x00000003f4037209 */ /* 0x000fe40007810000 */
[----:B-1----:R-:W-:Y:S01]  /*3d10*/  FSEL R248, R8, -INF , P6 ;  /* 0xff80000008f87808 */ /* 0x002fe20003000000 */
[----:B------:R-:W1:Y:S01]  /*3d20*/  SHFL.BFLY PT, R5, R100, 0x2, 0x1f ;  /* 0x0c401f0064057f89 */ /* 0x000e6200000e0000 */
[----:B------:R-:W-:Y:S01]  /*3d30*/  FMNMX.FTZ R3, R238, R3, !PT ;  /* 0x00000003ee037209 */ /* 0x000fe20007810000 */
[----:B--2---:R-:W-:Y:S01]  /*3d40*/  FMUL.FTZ R4, R43, c[0x0][0x320] ;  /* 0x0000c8002b047a20 */ /* 0x004fe20000410000 */
[----:B----4-:R-:W-:-:S02]  /*3d50*/  FSEL R139, R6, -INF , P5 ;  /* 0xff800000068b7808 */ /* 0x010fc40002800000 */
[----:B------:R-:W-:-:S03]  /*3d60*/  FMNMX.FTZ R3, R237, R3, !PT ;  /* 0x00000003ed037209 */ /* 0x000fc60007810000 */
[----:B------:R-:W2:Y:S01]  /*3d70*/  MUFU.TANH R4, R4 ;  /* 0x0000000400047308 */ /* 0x000ea20000002400 */
[----:B------:R-:W-:-:S04]  /*3d80*/  FMNMX.FTZ R3, R136, R3, !PT ;  /* 0x0000000388037209 */ /* 0x000fc80007810000 */
[----:B------:R-:W-:-:S04]  /*3d90*/  FMNMX.FTZ R3, R248, R3, !PT ;  /* 0x00000003f8037209 */ /* 0x000fc80007810000 */
[----:B------:R-:W-:Y:S02]  /*3da0*/  FMNMX.FTZ R3, R139, R3, !PT ;  /* 0x000000038b037209 */ /* 0x000fe40007810000 */
[----:B--2---:R-:W-:Y:S02]  /*3db0*/  FSEL R177, R4, -INF , P1 ;  /* 0xff80000004b17808 */ /* 0x004fe40000800000 */
        /* <DEDUP_REMOVED lines=11> */
[----:B------:R-:W2:Y:S01]  /*3e70*/  LDSM.16.MT88.4 R12, [R0+0x100] ;  /* 0x00010000000c783b */ /* 0x000ea20000004200 */
[--C-:B------:R-:W-:Y:S01]  /*3e80*/  FFMA.FTZ R10, R64, c[0x0][0x2d0], -R9.reuse ;  /* 0x0000b400400a7a23 */ /* 0x100fe20000010809 */
[----:B------:R3:W-:Y:S08]  /*3e90*/  MUFU.EX2 R138, R4 ;  /* 0x00000004008a7308 */ /* 0x0007f00000000800 */
[----:B------:R4:W-:Y:S01]  /*3ea0*/  MUFU.EX2 R137, R10 ;  /* 0x0000000a00897308 */ /* 0x0009e20000000800 */
[----:B-1----:R-:W-:Y:S01]  /*3eb0*/  FMNMX.FTZ R3, R3, R5, !PT ;  /* 0x0000000503037209 */ /* 0x002fe20007810000 */
[----:B---3--:R-:W-:-:S03]  /*3ec0*/  FFMA.FTZ R4, R18, c[0x0][0x2d0], -R9 ;  /* 0x0000b40012047a23 */ /* 0x008fc60000010809 */
[C---:B------:R-:W-:Y:S01]  /*3ed0*/  FSETP.NEU.FTZ.AND P1, PT, R3.reuse, -INF , PT ;  /* 0xff8000000300780b */ /* 0x040fe20003f3d000 */
[----:B------:R-:W-:Y:S02]  /*3ee0*/  FMUL.FTZ R8, R3, c[0x0][0x2d0] ;  /* 0x0000b40003087a20 */ /* 0x000fe40000410000 */
[----:B------:R1:W-:Y:S03]  /*3ef0*/  MUFU.EX2 R140, R4 ;  /* 0x00000004008c7308 */ /* 0x0003e60000000800 */
[----:B------:R-:W-:Y:S01]  /*3f00*/  FSEL R8, R8, RZ, P1 ;  /* 0x000000ff08087208 */ /* 0x000fe20000800000 */
[----:B----4-:R-:W-:Y:S01]  /*3f10*/  FFMA.FTZ R10, R65, c[0x0][0x2d0], -R9 ;  /* 0x0000b400410a7a23 */ /* 0x010fe20000010809 */
[----:B------:R-:W-:-:S03]  /*3f20*/  PLOP3.LUT P1, PT, PT, PT, UP0, 0x80, 0x0 ;  /* 0x000000000000781c */ /* 0x000fc60003f2f008 */
[----:B------:R3:W-:Y:S01]  /*3f30*/  MUFU.EX2 R143, R10 ;  /* 0x0000000a008f7308 */ /* 0x0007e20000000800 */
[--C-:B-1----:R-:W-:Y:S02]  /*3f40*/  FFMA.FTZ R4, R19, c[0x0][0x2d0], -R9.reuse ;  /* 0x0000b40013047a23 */ /* 0x102fe40000010809 */
[----:B------:R-:W1:Y:S05]  /*3f50*/  LDSM.16.MT88.4 R16, [R241+0x100] ;  /* 0x00010000f110783b */ /* 0x000e6a0000004200 */
[----:B------:R4:W-:Y:S01]  /*3f60*/  MUFU.EX2 R247, R4 ;  /* 0x0000000400f77308 */ /* 0x0009e20000000800 */
[----:B---3--:R-:W-:-:S07]  /*3f70*/  FFMA.FTZ R10, R66, c[0x0][0x2d0], -R9 ;  /* 0x0000b400420a7a23 */ /* 0x008fce0000010809 */
[----:B------:R3:W-:Y:S01]  /*3f80*/  MUFU.EX2 R145, R10 ;  /* 0x0000000a00917308 */ /* 0x0007e20000000800 */
[----:B----4-:R-:W-:-:S07]  /*3f90*/  FFMA.FTZ R4, R21, c[0x0][0x2d0], -R9 ;  /* 0x0000b40015047a23 */ /* 0x010fce0000010809 */
[----:B------:R4:W5:Y:S01]  /*3fa0*/  MUFU.EX2 R252, R4 ;  /* 0x0000000400fc7308 */ /* 0x0009620000000800 */
[----:B---3--:R-:W-:-:S07]  /*3fb0*/  FFMA.FTZ R10, R67, c[0x0][0x2d0], -R9 ;  /* 0x0000b400430a7a23 */ /* 0x008fce0000010809 */
[----:B------:R3:W-:Y:S01]  /*3fc0*/  MUFU.EX2 R179, R10 ;  /* 0x0000000a00b37308 */ /* 0x0007e20000000800 */
[--C-:B----4-:R-:W-:Y:S01]  /*3fd0*/  FFMA.FTZ R4, R23, c[0x0][0x2d0], -R8.reuse ;  /* 0x0000b40017047a23 */ /* 0x110fe20000010808 */
[----:B-----5:R-:W-:Y:S01]  /*3fe0*/  F2FP.PACK_AB R6, R252, R247 ;  /* 0x000000f7fc06723e */ /* 0x020fe200000000ff */
[----:B------:R-:W4:Y:S05]  /*3ff0*/  LDSM.16.MT88.4 R20, [R2+0x6100] ;  /* 0x006100000214783b */ /* 0x000f2a0000004200 */
[----:B------:R5:W-:Y:S01]  /*4000*/  MUFU.EX2 R142, R4 ;  /* 0x00000004008e7308 */ /* 0x000be20000000800 */
[----:B---3--:R-:W-:-:S07]  /*4010*/  FFMA.FTZ R10, R84, c[0x0][0x2d0], -R8 ;  /* 0x0000b400540a7a23 */ /* 0x008fce0000010808 */
[----:B------:R3:W-:Y:S01]  /*4020*/  MUFU.EX2 R141, R10 ;  /* 0x0000000a008d7308 */ /* 0x0007e20000000800 */
[----:B-----5:R-:W-:-:S07]  /*4030*/  FFMA.FTZ R4, R24, c[0x0][0x2d0], -R8 ;  /* 0x0000b40018047a23 */ /* 0x020fce0000010808 */
[----:B------:R5:W1:Y:S01]  /*4040*/  MUFU.EX2 R176, R4 ;  /* 0x0000000400b07308 */ /* 0x000a620000000800 */
[----:B---3--:R-:W-:-:S07]  /*4050*/  FFMA.FTZ R10, R86, c[0x0][0x2d0], -R8 ;  /* 0x0000b400560a7a23 */ /* 0x008fce0000010808 */
[----:B------:R3:W-:Y:S01]  /*4060*/  MUFU.EX2 R144, R10 ;  /* 0x0000000a00907308 */ /* 0x0007e20000000800 */
[--C-:B-----5:R-:W-:Y:S01]  /*4070*/  FFMA.FTZ R4, R26, c[0x0][0x2d0], -R8.reuse ;  /* 0x0000b4001a047a23 */ /* 0x120fe20000010808 */
[----:B-1----:R-:W-:Y:S01]  /*4080*/  F2FP.PACK_AB R5, R176, R142 ;  /* 0x0000008eb005723e */ /* 0x002fe200000000ff */
[----:B------:R-:W1:Y:S05]  /*4090*/  LDSM.16.MT88.4 R24, [R103+0x100] ;  /* 0x000100006718783b */ /* 0x000e6a0000004200 */
[----:B------:R5:W-:Y:S01]  /*40a0*/  MUFU.EX2 R249, R4 ;  /* 0x0000000400f97308 */ /* 0x000be20000000800 */
[----:B---3--:R-:W-:-:S07]  /*40b0*/  FFMA.FTZ R10, R85, c[0x0][0x2d0], -R8 ;  /* 0x0000b400550a7a23 */ /* 0x008fce0000010808 */
[----:B------:R3:W-:Y:S01]  /*40c0*/  MUFU.EX2 R147, R10 ;  /* 0x0000000a00937308 */ /* 0x0007e20000000800 */
[--C-:B-----5:R-:W-:Y:S02]  /*40d0*/  FFMA.FTZ R4, R36, c[0x0][0x2d0], -R8.reuse ;  /* 0x0000b40024047a23 */ /* 0x120fe40000010808 */
[----:B------:R-:W-:Y:S05]  /*40e0*/  LDSM.16.MT88.4 R36, [R103+0x3100] ;  /* 0x003100006724783b */ /* 0x000fea0000004200 */
[----:B------:R5:W1:Y:S01]  /*40f0*/  MUFU.EX2 R250, R4 ;  /* 0x0000000400fa7308 */ /* 0x000a620000000800 */
[----:B---3--:R-:W-:-:S07]  /*4100*/  FFMA.FTZ R10, R87, c[0x0][0x2d0], -R8 ;  /* 0x0000b400570a7a23 */ /* 0x008fce0000010808 */
[----:B------:R3:W2:Y:S01]  /*4110*/  MUFU.EX2 R178, R10 ;  /* 0x0000000a00b27308 */ /* 0x0006a20000000800 */
[----:B-----5:R-:W-:Y:S02]  /*4120*/  F2FP.PACK_AB R4, R140, R138 ;  /* 0x0000008a8c04723e */ /* 0x020fe400000000ff */
[----:B-1----:R-:W-:-:S07]  /*4130*/  F2FP.PACK_AB R7, R250, R249 ;  /* 0x000000f9fa07723e */ /* 0x002fce00000000ff */
[----:B--2---:R-:W-:Y:S01]  /*4140*/  HMMA.16816.F32 R92, R4, R12, RZ ;  /* 0x0000000c045c723c */ /* 0x004fe200000018ff */
[----:B---3--:R-:W-:-:S07]  /*4150*/  MOV R10, R146 ;  /* 0x00000092000a7202 */ /* 0x008fce0000000f00 */
[C---:B------:R-:W-:Y:S01]  /*4160*/  HMMA.16816.F32 R88, R4.reuse, R14, RZ ;  /* 0x0000000e0458723c */ /* 0x040fe200000018ff */
[----:B------:R-:W1:Y:S07]  /*4170*/  LDSM.16.MT88.4 R12, [R103+0x6100] ;  /* 0x00610000670c783b */ /* 0x000e6e0000004200 */
[C---:B------:R-:W-:Y:S08]  /*4180*/  HMMA.16816.F32 R72, R4.reuse, R28, RZ ;  /* 0x0000001c0448723c */ /* 0x040ff000000018ff */
[C---:B------:R-:W-:Y:S01]  /*4190*/  HMMA.16816.F32 R48, R4.reuse, R30, RZ ;  /* 0x0000001e0430723c */ /* 0x040fe200000018ff */
[----:B------:R-:W2:Y:S07]  /*41a0*/  LDSM.16.MT88.4 R28, [R0+0x3100] ;  /* 0x00310000001c783b */ /* 0x000eae0000004200 */
[C---:B------:R-:W-:Y:S08]  /*41b0*/  HMMA.16816.F32 R76, R4.reuse, R16, RZ ;  /* 0x00000010044c723c */ /* 0x040ff000000018ff */
[C---:B------:R-:W-:Y:S01]  /*41c0*/  HMMA.16816.F32 R52, R4.reuse, R18, RZ ;  /* 0x000000120434723c */ /* 0x040fe200000018ff */
[----:B------:R-:W3:Y:S07]  /*41d0*/  LDSM.16.MT88.4 R16, [R241+0x6100] ;  /* 0x00610000f110783b */ /* 0x000eee0000004200 */
[C---:B------:R-:W-:Y:S08]  /*41e0*/  HMMA.16816.F32 R80, R4.reuse, R32, RZ ;  /* 0x000000200450723c */ /* 0x040ff000000018ff */
[C---:B------:R-:W-:Y:S01]  /*41f0*/  HMMA.16816.F32 R56, R4.reuse, R34, RZ ;  /* 0x000000220438723c */ /* 0x040fe200000018ff */
[----:B------:R-:W5:Y:S07]  /*4200*/  LDSM.16.MT88.4 R32, [R241+0x3100] ;  /* 0x00310000f120783b */ /* 0x000f6e0000004200 */
[C---:B----4-:R-:W-:Y:S08]  /*4210*/  HMMA.16816.F32 R68, R4.reuse, R20, RZ ;  /* 0x000000140444723c */ /* 0x050ff000000018ff */
[C---:B------:R-:W-:Y:S01]  /*4220*/  HMMA.16816.F32 R44, R4.reuse, R22, RZ ;  /* 0x00000016042c723c */ /* 0x040fe200000018ff */
[----:B------:R-:W4:Y:S07]  /*4230*/  LDSM.16.MT88.4 R20, [R0+0x6100] ;  /* 0x006100000014783b */ /* 0x000f2e0000004200 */
[C---:B------:R-:W-:Y:S08]  /*4240*/  HMMA.16816.F32 R40, R4.reuse, R24, RZ ;  /* 0x000000180428723c */ /* 0x040ff000000018ff */
[C---:B------:R-:W-:Y:S01]  /*4250*/  HMMA.16816.F32 R60, R4.reuse, R26, RZ ;  /* 0x0000001a043c723c */ /* 0x040fe200000018ff */
[----:B------:R-:W4:Y:S07]  /*4260*/  LDSM.16.MT88.4 R24, [R2+0x900] ;  /* 0x000900000218783b */ /* 0x000f2e0000004200 */
[C---:B-1----:R-:W-:Y:S08]  /*4270*/  HMMA.16816.F32 R112, R4.reuse, R12, RZ ;  /* 0x0000000c0470723c */ /* 0x042ff000000018ff */
[C---:B------:R-:W-:Y:S01]  /*4280*/  HMMA.16816.F32 R116, R4.reuse, R14, RZ ;  /* 0x0000000e0474723c */ /* 0x040fe200000018ff */
[----:B------:R-:W1:Y:S07]  /*4290*/  LDSM.16.MT88.4 R12, [R2+0x6900] ;  /* 0x00690000020c783b */ /* 0x000e6e0000004200 */
[C---:B--2---:R-:W-:Y:S08]  /*42a0*/  HMMA.16816.F32 R64, R4.reuse, R28, RZ ;  /* 0x0000001c0440723c */ /* 0x044ff000000018ff */
[C---:B------:R-:W-:Y:S01]  /*42b0*/  HMMA.16816.F32 R108, R4.reuse, R30, RZ ;  /* 0x0000001e046c723c */ /* 0x040fe200000018ff */
[----:B------:R-:W2:Y:S07]  /*42c0*/  LDSM.16.MT88.4 R28, [R2+0x3900] ;  /* 0x00390000021c783b */ /* 0x000eae0000004200 */
[C---:B---3--:R-:W-:Y:S08]  /*42d0*/  HMMA.16816.F32 R84, R4.reuse, R16, RZ ;  /* 0x000000100454723c */ /* 0x048ff000000018ff */
[C---:B------:R-:W-:Y:S01]  /*42e0*/  HMMA.16816.F32 R120, R4.reuse, R18, RZ ;  /* 0x000000120478723c */ /* 0x040fe200000018ff */
[----:B------:R-:W3:Y:S07]  /*42f0*/  LDSM.16.MT88.4 R16, [R103+0x900] ;  /* 0x000900006710783b */ /* 0x000eee0000004200 */
[C---:B------:R-:W-:Y:S08]  /*4300*/  HMMA.16816.F32 R96, R4.reuse, R36, RZ ;  /* 0x000000240460723c */ /* 0x040ff000000018ff */
[C---:B------:R-:W-:Y:S08]  /*4310*/  HMMA.16816.F32 R104, R4.reuse, R38, RZ ;  /* 0x000000260468723c */ /* 0x040ff000000018ff */
[C---:B-----5:R-:W-:Y:S08]  /*4320*/  HMMA.16816.F32 R36, R4.reuse, R32, RZ ;  /* 0x000000200424723c */ /* 0x060ff000000018ff */
[C---:B------:R-:W-:Y:S08]  /*4330*/  HMMA.16816.F32 R32, R4.reuse, R34, RZ ;  /* 0x000000220420723c */ /* 0x040ff000000018ff */
[C---:B----4-:R-:W-:Y:S08]  /*4340*/  HMMA.16816.F32 R128, R4.reuse, R20, RZ ;  /* 0x000000140480723c */ /* 0x050ff000000018ff */
[----:B------:R-:W-:Y:S01]  /*4350*/  HMMA.16816.F32 R132, R4, R22, RZ ;  /* 0x000000160484723c */ /* 0x000fe200000018ff */
[----:B------:R-:W-:Y:S06]  /*4360*/  LDSM.16.MT88.4 R20, [R0+0x900] ;  /* 0x000900000014783b */ /* 0x000fec0000004200 */
[----:B------:R-:W-:-:S02]  /*4370*/  F2FP.PACK_AB R4, R143, R137 ;  /* 0x000000898f04723e */ /* 0x000fc400000000ff */
[----:B------:R-:W-:Y:S02]  /*4380*/  F2FP.PACK_AB R5, R144, R141 ;  /* 0x0000008d9005723e */ /* 0x000fe400000000ff */
[----:B------:R-:W-:Y:S02]  /*4390*/  F2FP.PACK_AB R6, R179, R145 ;  /* 0x00000091b306723e */ /* 0x000fe400000000ff */
[----:B------:R-:W-:-:S07]  /*43a0*/  F2FP.PACK_AB R7, R178, R147 ;  /* 0x00000093b207723e */ /* 0x000fce00000000ff */
[C---:B------:R-:W-:Y:S07]  /*43b0*/  HMMA.16816.F32 R188, R4.reuse, R24, R80 ;  /* 0x0000001804bc723c */ /* 0x040fee0000001850 */
[----:B------:R-:W-:Y:S01]  /*43c0*/  IMAD.MOV.U32 R83, RZ, RZ, R147 ;  /* 0x000000ffff537224 */ /* 0x000fe200078e0093 */
[----:B------:R-:W-:Y:S01]  /*43d0*/  MOV R80, R143 ;  /* 0x0000008f00507202 */ /* 0x000fe20000000f00 */
[----:B------:R-:W-:Y:S01]  /*43e0*/  IMAD.MOV.U32 R82, RZ, RZ, R145 ;  /* 0x000000ffff527224 */ /* 0x000fe200078e0091 */
[----:B-1----:R-:W-:Y:S01]  /*43f0*/  HMMA.16816.F32 R168, R4, R12, R68 ;  /* 0x0000000c04a8723c */ /* 0x002fe20000001844 */
[----:B------:R-:W-:-:S07]  /*4400*/  IMAD.MOV.U32 R81, RZ, RZ, R144 ;  /* 0x000000ffff517224 */ /* 0x000fce00078e0090 */
[C---:B------:R-:W-:Y:S01]  /*4410*/  HMMA.16816.F32 R144, R4.reuse, R26, R56 ;  /* 0x0000001a0490723c */ /* 0x040fe20000001838 */
[----:B------:R-:W1:Y:S06]  /*4420*/  LDSM.16.MT88.4 R24, [R241+0x900] ;  /* 0x00090000f118783b */ /* 0x000e6c0000004200 */
[----:B------:R-:W-:Y:S01]  /*4430*/  IMAD.MOV.U32 R56, RZ, RZ, R142 ;  /* 0x000000ffff387224 */ /* 0x000fe200078e008e */
[----:B------:R-:W-:Y:S01]  /*4440*/  MOV R58, R140 ;  /* 0x0000008c003a7202 */ /* 0x000fe20000000f00 */
[----:B------:R-:W-:Y:S01]  /*4450*/  IMAD.MOV.U32 R57, RZ, RZ, R141 ;  /* 0x000000ffff397224 */ /* 0x000fe200078e008d */
[----:B--2---:R-:W-:Y:S01]  /*4460*/  HMMA.16816.F32 R172, R4, R28, R72 ;  /* 0x0000001c04ac723c */ /* 0x004fe20000001848 */
[----:B------:R-:W-:-:S06]  /*4470*/  IMAD.MOV.U32 R59, RZ, RZ, R139 ;  /* 0x000000ffff3b7224 */ /* 0x000fcc00078e008b */
[----:B------:R-:W-:Y:S01]  /*4480*/  IMAD.MOV.U32 R73, RZ, RZ, R138 ;  /* 0x000000ffff497224 */ /* 0x000fe200078e008a */
[----:B------:R-:W-:Y:S01]  /*4490*/  HMMA.16816.F32 R140, R4, R14, R44 ;  /* 0x0000000e048c723c */ /* 0x000fe2000000182c */
[----:B------:R-:W2:Y:S01]  /*44a0*/  LDSM.16.MT88.4 R12, [R103+0x3900] ;  /* 0x00390000670c783b */ /* 0x000ea20000004200 */
[----:B------:R-:W-:Y:S01]  /*44b0*/  MOV R74, R137 ;  /* 0x00000089004a7202 */ /* 0x000fe20000000f00 */
[----:B------:R-:W-:-:S05]  /*44c0*/  IMAD.MOV.U32 R75, RZ, RZ, R136 ;  /* 0x000000ffff4b7224 */ /* 0x000fca00078e0088 */
[C---:B---3--:R-:W-:Y:S08]  /*44d0*/  HMMA.16816.F32 R136, R4.reuse, R16, R40 ;  /* 0x000000100488723c */ /* 0x048ff00000001828 */
[C---:B------:R-:W-:Y:S01]  /*44e0*/  HMMA.16816.F32 R160, R4.reuse, R18, R60 ;  /* 0x0000001204a0723c */ /* 0x040fe2000000183c */
[----:B------:R-:W3:Y:S07]  /*44f0*/  LDSM.16.MT88.4 R16, [R241+0x3900] ;  /* 0x00390000f110783b */ /* 0x000eee0000004200 */
[C---:B------:R-:W-:Y:S01]  /*4500*/  HMMA.16816.F32 R148, R4.reuse, R30, R48 ;  /* 0x0000001e0494723c */ /* 0x040fe20000001830 */
[----:B------:R-:W4:Y:S07]  /*4510*/  LDSM.16.MT88.4 R28, [R0+0x3900] ;  /* 0x00390000001c783b */ /* 0x000f2e0000004200 */
[C---:B-1----:R-:W-:Y:S07]  /*4520*/  HMMA.16816.F32 R180, R4.reuse, R24, R76 ;  /* 0x0000001804b4723c */ /* 0x042fee000000184c */
[----:B------:R-:W-:Y:S01]  /*4530*/  IMAD.MOV.U32 R79, RZ, RZ, R179 ;  /* 0x000000ffff4f7224 */ /* 0x000fe200078e00b3 */
[----:B------:R-:W-:Y:S01]  /*4540*/  HMMA.16816.F32 R48, R4, R22, R88 ;  /* 0x000000160430723c */ /* 0x000fe20000001858 */
[----:B------:R-:W-:Y:S01]  /*4550*/  MOV R78, R178 ;  /* 0x000000b2004e7202 */ /* 0x000fe20000000f00 */
[----:B------:R-:W-:-:S02]  /*4560*/  IMAD.MOV.U32 R77, RZ, RZ, R177 ;  /* 0x000000ffff4d7224 */ /* 0x000fc400078e00b1 */
[----:B------:R-:W-:-:S03]  /*4570*/  IMAD.MOV.U32 R76, RZ, RZ, R176 ;  /* 0x000000ffff4c7224 */ /* 0x000fc600078e00b0 */
[----:B------:R-:W-:Y:S01]  /*4580*/  IMAD.MOV.U32 R88, RZ, RZ, R10 ;  /* 0x000000ffff587224 */ /* 0x000fe200078e000a */
[C---:B------:R-:W-:Y:S01]  /*4590*/  HMMA.16816.F32 R176, R4.reuse, R20, R92 ;  /* 0x0000001404b0723c */ /* 0x040fe2000000185c */
[----:B------:R-:W-:Y:S01]  /*45a0*/  FFMA.FTZ R10, R101, c[0x0][0x2d0], -R9 ;  /* 0x0000b400650a7a23 */ /* 0x000fe20000010809 */
[----:B------:R-:W-:Y:S01]  /*45b0*/  MOV R91, R57 ;  /* 0x00000039005b7202 */ /* 0x000fe20000000f00 */
[----:B------:R-:W-:Y:S01]  /*45c0*/  IMAD.MOV.U32 R90, RZ, RZ, R58 ;  /* 0x000000ffff5a7224 */ /* 0x000fe200078e003a */
[----:B------:R-:W-:Y:S01]  /*45d0*/  MOV R89, R59 ;  /* 0x0000003b00597202 */ /* 0x000fe20000000f00 */
[----:B------:R-:W-:Y:S01]  /*45e0*/  LDSM.16.MT88.4 R20, [R241+0x6900] ;  /* 0x00690000f114783b */ /* 0x000fe20000004200 */
[----:B------:R-:W-:Y:S01]  /*45f0*/  IMAD.MOV.U32 R101, RZ, RZ, R82 ;  /* 0x000000ffff657224 */ /* 0x000fe200078e0052 */
[----:B------:R-:W-:Y:S01]  /*4600*/  MOV R95, R73 ;  /* 0x00000049005f7202 */ /* 0x000fe20000000f00 */
[----:B------:R-:W-:Y:S01]  /*4610*/  IMAD.MOV.U32 R92, RZ, RZ, R56 ;  /* 0x000000ffff5c7224 */ /* 0x000fe200078e0038 */
[----:B------:R-:W-:Y:S01]  /*4620*/  HMMA.16816.F32 R52, R4, R26, R52 ;  /* 0x0000001a0434723c */ /* 0x000fe20000001834 */
[----:B------:R-:W1:Y:S01]  /*4630*/  LDSM.16.MT88.4 R24, [R103+0x6900] ;  /* 0x006900006718783b */ /* 0x000e620000004200 */
[----:B------:R-:W-:Y:S01]  /*4640*/  IMAD.MOV.U32 R94, RZ, RZ, R74 ;  /* 0x000000ffff5e7224 */ /* 0x000fe200078e004a */
[----:B------:R-:W-:-:S05]  /*4650*/  MOV R93, R75 ;  /* 0x0000004b005d7202 */ /* 0x000fca0000000f00 */
[C---:B--2---:R-:W-:Y:S07]  /*4660*/  HMMA.16816.F32 R56, R4.reuse, R12, R96 ;  /* 0x0000000c0438723c */ /* 0x044fee0000001860 */
[----:B------:R-:W-:Y:S01]  /*4670*/  MOV R99, R252 ;  /* 0x000000fc00637202 */ /* 0x000fe20000000f00 */
[----:B------:R-:W-:Y:S01]  /*4680*/  IMAD.MOV.U32 R98, RZ, RZ, R251 ;  /* 0x000000ffff627224 */ /* 0x000fe200078e00fb */
[----:B------:R2:W-:Y:S01]  /*4690*/  MUFU.EX2 R252, R10 ;  /* 0x0000000a00fc7308 */ /* 0x0005e20000000800 */
[----:B------:R-:W-:Y:S01]  /*46a0*/  MOV R97, R250 ;  /* 0x000000fa00617202 */ /* 0x000fe20000000f00 */
[----:B------:R-:W-:Y:S01]  /*46b0*/  HMMA.16816.F32 R44, R4, R14, R104 ;  /* 0x0000000e042c723c */ /* 0x000fe20000001868 */
[----:B------:R-:W5:Y:S01]  /*46c0*/  LDSM.16.MT88.4 R12, [R0+0x6900] ;  /* 0x00690000000c783b */ /* 0x000f620000004200 */
[----:B------:R-:W-:-:S05]  /*46d0*/  IMAD.MOV.U32 R96, RZ, RZ, R249 ;  /* 0x000000ffff607224 */ /* 0x000fca00078e00f9 */
[----:B------:R-:W-:Y:S01]  /*46e0*/  MOV R106, R248 ;  /* 0x000000f8006a7202 */ /* 0x000fe20000000f00 */
[C---:B---3--:R-:W-:Y:S01]  /*46f0*/  HMMA.16816.F32 R36, R4.reuse, R16, R36 ;  /* 0x000000100424723c */ /* 0x048fe20000001824 */
[----:B------:R-:W-:Y:S01]  /*4700*/  IMAD.MOV.U32 R107, RZ, RZ, R247 ;  /* 0x000000ffff6b7224 */ /* 0x000fe200078e00f7 */
[----:B------:R-:W-:Y:S01]  /*4710*/  MOV R104, R81 ;  /* 0x0000005100687202 */ /* 0x000fe20000000f00 */
[----:B------:R-:W-:Y:S02]  /*4720*/  IMAD.MOV.U32 R105, RZ, RZ, R80 ;  /* 0x000000ffff697224 */ /* 0x000fe400078e0050 */
[--C-:B--2---:R-:W-:Y:S01]  /*4730*/  FFMA.FTZ R10, R102, c[0x0][0x2d0], -R9.reuse ;  /* 0x0000b400660a7a23 */ /* 0x104fe20000010809 */
[----:B------:R-:W-:Y:S02]  /*4740*/  MOV R102, R91 ;  /* 0x0000005b00667202 */ /* 0x000fe40000000f00 */
[C---:B------:R-:W-:Y:S01]  /*4750*/  HMMA.16816.F32 R40, R4.reuse, R18, R32 ;  /* 0x000000120428723c */ /* 0x040fe20000001820 */
[----:B------:R-:W2:Y:S01]  /*4760*/  LDSM.16.MT88.4 R16, [R2+0x7100] ;  /* 0x007100000210783b */ /* 0x000ea20000004200 */
[----:B------:R3:W1:Y:S06]  /*4770*/  MUFU.EX2 R251, R10 ;  /* 0x0000000a00fb7308 */ /* 0x00066c0000000800 */
[C---:B----4-:R-:W-:Y:S08]  /*4780*/  HMMA.16816.F32 R32, R4.reuse, R28, R64 ;  /* 0x0000001c0420723c */ /* 0x050ff00000001840 */
[----:B------:R-:W-:Y:S01]  /*4790*/  HMMA.16816.F32 R60, R4, R30, R108 ;  /* 0x0000001e043c723c */ /* 0x000fe2000000186c */
[----:B------:R-:W4:Y:S01]  /*47a0*/  LDSM.16.MT88.4 R28, [R2+0x1100] ;  /* 0x00110000021c783b */ /* 0x000f220000004200 */
[----:B---3--:R-:W-:Y:S01]  /*47b0*/  FFMA.FTZ R10, R124, c[0x0][0x2d0], -R9 ;  /* 0x0000b4007c0a7a23 */ /* 0x008fe20000010809 */
[----:B------:R-:W-:Y:S01]  /*47c0*/  MOV R124, R107 ;  /* 0x0000006b007c7202 */ /* 0x000fe20000000f00 */
[----:B------:R-:W-:-:S02]  /*47d0*/  IMAD.MOV.U32 R107, RZ, RZ, R98 ;  /* 0x000000ffff6b7224 */ /* 0x000fc400078e0062 */
[----:B------:R3:W-:Y:S01]  /*47e0*/  MUFU.EX2 R250, R10 ;  /* 0x0000000a00fa7308 */ /* 0x0007e20000000800 */
[----:B------:R-:W-:Y:S01]  /*47f0*/  IMAD.MOV.U32 R110, RZ, RZ, R245 ;  /* 0x000000ffff6e7224 */ /* 0x000fe200078e00f5 */
[----:B------:R-:W-:Y:S01]  /*4800*/  MOV R111, R97 ;  /* 0x00000061006f7202 */ /* 0x000fe20000000f00 */
[----:B------:R-:W-:Y:S01]  /*4810*/  IMAD.MOV.U32 R98, RZ, RZ, R94 ;  /* 0x000000ffff627224 */ /* 0x000fe200078e005e */
[----:B------:R-:W-:Y:S01]  /*4820*/  MOV R97, R93 ;  /* 0x0000005d00617202 */ /* 0x000fe20000000f00 */
[----:B-1----:R-:W-:Y:S01]  /*4830*/  HMMA.16816.F32 R64, R4, R24, R112 ;  /* 0x000000180440723c */ /* 0x002fe20000001870 */
[----:B------:R-:W-:Y:S01]  /*4840*/  MOV R93, R77 ;  /* 0x0000004d005d7202 */ /* 0x000fe20000000f00 */
[----:B------:R-:W-:Y:S01]  /*4850*/  IMAD.MOV.U32 R94, RZ, RZ, R78 ;  /* 0x000000ffff5e7224 */ /* 0x000fe200078e004e */
[----:B------:R-:W-:Y:S01]  /*4860*/  MOV R109, R83 ;  /* 0x00000053006d7202 */ /* 0x000fe20000000f00 */
[----:B------:R-:W-:-:S04]  /*4870*/  IMAD.MOV.U32 R108, RZ, RZ, R90 ;  /* 0x000000ffff6c7224 */ /* 0x000fc800078e005a */
[C---:B------:R-:W-:Y:S01]  /*4880*/  HMMA.16816.F32 R68, R4.reuse, R26, R116 ;  /* 0x0000001a0444723c */ /* 0x040fe20000001874 */
[----:B------:R-:W1:Y:S01]  /*4890*/  LDSM.16.MT88.4 R24, [R2+0x4100] ;  /* 0x004100000218783b */ /* 0x000e620000004200 */
[----:B---3--:R-:W-:Y:S02]  /*48a0*/  FFMA.FTZ R10, R125, c[0x0][0x2d0], -R9 ;  /* 0x0000b4007d0a7a23 */ /* 0x008fe40000010809 */
[----:B------:R-:W-:Y:S02]  /*48b0*/  IMAD.MOV.U32 R125, RZ, RZ, R96 ;  /* 0x000000ffff7d7224 */ /* 0x000fe400078e0060 */
[----:B------:R3:W-:Y:S01]  /*48c0*/  MUFU.EX2 R249, R10 ;  /* 0x0000000a00f97308 */ /* 0x0007e20000000800 */
[----:B------:R-:W-:Y:S01]  /*48d0*/  IMAD.MOV.U32 R96, RZ, RZ, R92 ;  /* 0x000000ffff607224 */ /* 0x000fe200078e005c */
[----:B------:R-:W-:Y:S01]  /*48e0*/  HMMA.16816.F32 R72, R4, R20, R84 ;  /* 0x000000140448723c */ /* 0x000fe20000001854 */
[----:B------:R-:W-:Y:S02]  /*48f0*/  IMAD.MOV.U32 R92, RZ, RZ, R76 ;  /* 0x000000ffff5c7224 */ /* 0x000fe400078e004c */
[----:B------:R-:W-:-:S05]  /*4900*/  IMAD.MOV.U32 R119, RZ, RZ, R88 ;  /* 0x000000ffff777224 */ /* 0x000fca00078e0058 */
[----:B-----5:R-:W-:Y:S01]  /*4910*/  HMMA.16816.F32 R80, R4, R12, R128 ;  /* 0x0000000c0450723c */ /* 0x020fe20000001880 */
[----:B---3--:R-:W-:Y:S01]  /*4920*/  FFMA.FTZ R10, R126, c[0x0][0x2d0], -R8 ;  /* 0x0000b4007e0a7a23 */ /* 0x008fe20000010808 */
[----:B------:R-:W-:-:S06]  /*4930*/  MOV R126, R89 ;  /* 0x00000059007e7202 */ /* 0x000fcc0000000f00 */
[----:B------:R-:W-:Y:S01]  /*4940*/  HMMA.16816.F32 R84, R4, R14, R132 ;  /* 0x0000000e0454723c */ /* 0x000fe20000001884 */
[----:B------:R-:W3:Y:S01]  /*4950*/  LDSM.16.MT88.4 R12, [R103+0x1100] ;  /* 0x00110000670c783b */ /* 0x000ee20000004200 */
[----:B------:R5:W-:Y:S05]  /*4960*/  MUFU.EX2 R248, R10 ;  /* 0x0000000a00f87308 */ /* 0x000bea0000000800 */
[----:B------:R-:W-:Y:S01]  /*4970*/  IMAD.MOV.U32 R132, RZ, RZ, R102 ;  /* 0x000000ffff847224 */ /* 0x000fe200078e0066 */
[----:B------:R-:W-:Y:S01]  /*4980*/  MOV R133, R96 ;  /* 0x0000006000857202 */ /* 0x000fe20000000f00 */
[----:B------:R-:W-:Y:S01]  /*4990*/  IMAD.MOV.U32 R102, RZ, RZ, R97 ;  /* 0x000000ffff667224 */ /* 0x000fe200078e0061 */
[----:B------:R-:W-:Y:S01]  /*49a0*/  MOV R134, R98 ;  /* 0x0000006200867202 */ /* 0x000fe20000000f00 */
[----:B-----5:R-:W-:Y:S01]  /*49b0*/  FFMA.FTZ R10, R164, c[0x0][0x2d0], -R8 ;  /* 0x0000b400a40a7a23 */ /* 0x020fe20000010808 */
[----:B------:R-:W-:-:S03]  /*49c0*/  MOV R164, R246 ;  /* 0x000000f600a47202 */ /* 0x000fc60000000f00 */
[----:B------:R5:W1:Y:S02]  /*49d0*/  MUFU.EX2 R247, R10 ;  /* 0x0000000a00f77308 */ /* 0x000a640000000800 */
[----:B-----5:R-:W-:-:S06]  /*49e0*/  FFMA.FTZ R10, R127, c[0x0][0x2d0], -R8 ;  /* 0x0000b4007f0a7a23 */ /* 0x020fcc0000010808 */
[----:B------:R5:W-:Y:S02]  /*49f0*/  MUFU.EX2 R246, R10 ;  /* 0x0000000a00f67308 */ /* 0x000be40000000800 */
[----:B-----5:R-:W-:Y:S02]  /*4a00*/  FFMA.FTZ R10, R165, c[0x0][0x2d0], -R8 ;  /* 0x0000b400a50a7a23 */ /* 0x020fe40000010808 */
[----:B------:R-:W-:Y:S01]  /*4a10*/  IMAD.MOV.U32 R165, RZ, RZ, R106 ;  /* 0x000000ffffa57224 */ /* 0x000fe200078e006a */
[----:B------:R-:W-:-:S03]  /*4a20*/  MOV R106, R99 ;  /* 0x00000063006a7202 */ /* 0x000fc60000000f00 */
[----:B------:R-:W5:Y:S01]  /*4a30*/  MUFU.EX2 R245, R10 ;  /* 0x0000000a00f57308 */ /* 0x000f620000000800 */
[----:B------:R-:W-:Y:S02]  /*4a40*/  MOV R99, R95 ;  /* 0x0000005f00637202 */ /* 0x000fe40000000f00 */
[----:B------:R-:W-:Y:S02]  /*4a50*/  MOV R95, R79 ;  /* 0x0000004f005f7202 */ /* 0x000fe40000000f00 */
[----:B------:R-:W-:Y:S01]  /*4a60*/  HMMA.16816.F32 R76, R4, R22, R120 ;  /* 0x00000016044c723c */ /* 0x000fe20000001878 */
[----:B------:R-:W-:Y:S01]  /*4a70*/  IMAD.MOV.U32 R135, RZ, RZ, R99 ;  /* 0x000000ffff877224 */ /* 0x000fe200078e0063 */
[----:B------:R-:W-:Y:S05]  /*4a80*/  LDSM.16.MT88.4 R20, [R0+0x1100] ;  /* 0x001100000014783b */ /* 0x000fea0000004200 */
[----:B------:R-:W-:-:S02]  /*4a90*/  F2FP.PACK_AB R4, R251, R252 ;  /* 0x000000fcfb04723e */ /* 0x000fc400000000ff */
[----:B-1----:R-:W-:Y:S02]  /*4aa0*/  F2FP.PACK_AB R5, R247, R248 ;  /* 0x000000f8f705723e */ /* 0x002fe400000000ff */
[----:B------:R-:W-:Y:S02]  /*4ab0*/  F2FP.PACK_AB R6, R249, R250 ;  /* 0x000000faf906723e */ /* 0x000fe400000000ff */
[----:B-----5:R-:W-:Y:S02]  /*4ac0*/  F2FP.PACK_AB R7, R245, R246 ;  /* 0x000000f6f507723e */ /* 0x020fe400000000ff */
[----:B------:R-:W-:-:S05]  /*4ad0*/  MOV R10, R92 ;  /* 0x0000005c000a7202 */ /* 0x000fca0000000f00 */
[C---:B--2---:R-:W-:Y:S07]  /*4ae0*/  HMMA.16816.F32 R96, R4.reuse, R16, R168 ;  /* 0x000000100460723c */ /* 0x044fee00000018a8 */
[----:B------:R-:W-:Y:S01]  /*4af0*/  MOV R170, R101 ;  /* 0x0000006500aa7202 */ /* 0x000fe20000000f00 */
[----:B----4-:R-:W-:Y:S01]  /*4b00*/  HMMA.16816.F32 R112, R4, R28, R188 ;  /* 0x0000001c0470723c */ /* 0x010fe200000018bc */
[----:B------:R-:W-:Y:S01]  /*4b10*/  IMAD.MOV.U32 R169, RZ, RZ, R104 ;  /* 0x000000ffffa97224 */ /* 0x000fe200078e0068 */
[----:B------:R-:W-:-:S02]  /*4b20*/  MOV R168, R105 ;  /* 0x0000006900a87202 */ /* 0x000fc40000000f00 */
[----:B------:R-:W-:Y:S02]  /*4b30*/  MOV R101, R107 ;  /* 0x0000006b00657202 */ /* 0x000fe40000000f00 */
[----:B------:R-:W-:Y:S01]  /*4b40*/  MOV R171, R109 ;  /* 0x0000006d00ab7202 */ /* 0x000fe20000000f00 */
[----:B------:R-:W-:Y:S01]  /*4b50*/  IMAD.MOV.U32 R188, RZ, RZ, R106 ;  /* 0x000000ffffbc7224 */ /* 0x000fe200078e006a */
[----:B------:R-:W-:Y:S01]  /*4b60*/  HMMA.16816.F32 R88, R4, R30, R144 ;  /* 0x0000001e0458723c */ /* 0x000fe20000001890 */
[----:B------:R-:W-:Y:S01]  /*4b70*/  LDSM.16.MT88.4 R28, [R241+0x1100] ;  /* 0x00110000f11c783b */ /* 0x000fe20000004200 */
[----:B------:R-:W-:Y:S01]  /*4b80*/  IMAD.MOV.U32 R189, RZ, RZ, R110 ;  /* 0x000000ffffbd7224 */ /* 0x000fe200078e006e */
[----:B------:R-:W-:Y:S01]  /*4b90*/  MOV R191, R94 ;  /* 0x0000005e00bf7202 */ /* 0x000fe20000000f00 */
[----:B------:R-:W-:-:S04]  /*4ba0*/  IMAD.MOV.U32 R190, RZ, RZ, R95 ;  /* 0x000000ffffbe7224 */ /* 0x000fc800078e005f */
[C---:B------:R-:W-:Y:S01]  /*4bb0*/  HMMA.16816.F32 R104, R4.reuse, R18, R140 ;  /* 0x000000120468723c */ /* 0x040fe2000000188c */
[----:B------:R-:W1:Y:S06]  /*4bc0*/  LDSM.16.MT88.4 R16, [R103+0x4100] ;  /* 0x004100006710783b */ /* 0x000e6c0000004200 */
[----:B------:R-:W-:Y:S01]  /*4bd0*/  IMAD.MOV.U32 R143, RZ, RZ, R111 ;  /* 0x000000ffff8f7224 */ /* 0x000fe200078e006f */
[C---:B------:R-:W-:Y:S07]  /*4be0*/  HMMA.16816.F32 R144, R4.reuse, R24, R172 ;  /* 0x000000180490723c */ /* 0x040fee00000018ac */
[----:B------:R-:W-:Y:S01]  /*4bf0*/  MOV R175, R119 ;  /* 0x0000007700af7202 */ /* 0x000fe20000000f00 */
[----:B------:R-:W-:Y:S01]  /*4c00*/  IMAD.MOV.U32 R172, RZ, RZ, R93 ;  /* 0x000000ffffac7224 */ /* 0x000fe200078e005d */
[----:B------:R-:W-:Y:S01]  /*4c10*/  MOV R173, R108 ;  /* 0x0000006c00ad7202 */ /* 0x000fe20000000f00 */
[----:B---3--:R-:W-:Y:S01]  /*4c20*/  HMMA.16816.F32 R116, R4, R14, R160 ;  /* 0x0000000e0474723c */ /* 0x008fe200000018a0 */
[----:B------:R-:W-:-:S07]  /*4c30*/  IMAD.MOV.U32 R174, RZ, RZ, R126 ;  /* 0x000000ffffae7224 */ /* 0x000fce00078e007e */
[C---:B------:R-:W-:Y:S01]  /*4c40*/  HMMA.16816.F32 R108, R4.reuse, R12, R136 ;  /* 0x0000000c046c723c */ /* 0x040fe20000001888 */
[----:B------:R-:W2:Y:S07]  /*4c50*/  LDSM.16.MT88.4 R12, [R241+0x4100] ;  /* 0x00410000f10c783b */ /* 0x000eae0000004200 */
[C---:B------:R-:W-:Y:S01]  /*4c60*/  HMMA.16816.F32 R92, R4.reuse, R26, R148 ;  /* 0x0000001a045c723c */ /* 0x040fe20000001894 */
[----:B------:R-:W3:Y:S07]  /*4c70*/  LDSM.16.MT88.4 R24, [R0+0x4100] ;  /* 0x004100000018783b */ /* 0x000eee0000004200 */
[C---:B-1----:R-:W-:Y:S08]  /*4c80*/  HMMA.16816.F32 R160, R4.reuse, R16, R56 ;  /* 0x0000001004a0723c */ /* 0x042ff00000001838 */
[C---:B------:R-:W-:Y:S01]  /*4c90*/  HMMA.16816.F32 R148, R4.reuse, R18, R44 ;  /* 0x000000120494723c */ /* 0x040fe2000000182c */
[----:B------:R-:W1:Y:S07]  /*4ca0*/  LDSM.16.MT88.4 R16, [R241+0x7100] ;  /* 0x00710000f110783b */ /* 0x000e6e0000004200 */
[C---:B------:R-:W-:Y:S07]  /*4cb0*/  HMMA.16816.F32 R120, R4.reuse, R28, R180 ;  /* 0x0000001c0478723c */ /* 0x040fee00000018b4 */
[----:B------:R-:W-:Y:S01]  /*4cc0*/  MOV R180, R10 ;  /* 0x0000000a00b47202 */ /* 0x000fe20000000f00 */
[----:B------:R-:W-:Y:S01]  /*4cd0*/  FFMA.FTZ R10, R166, c[0x0][0x2d0], -R9 ;  /* 0x0000b400a60a7a23 */ /* 0x000fe20000010809 */
[----:B------:R-:W-:Y:S01]  /*4ce0*/  MOV R29, R189 ;  /* 0x000000bd001d7202 */ /* 0x000fe20000000f00 */
[----:B------:R-:W-:Y:S01]  /*4cf0*/  HMMA.16816.F32 R128, R4, R20, R176 ;  /* 0x000000140480723c */ /* 0x000fe200000018b0 */
[----:B------:R-:W-:Y:S01]  /*4d00*/  MOV R183, R125 ;  /* 0x0000007d00b77202 */ /* 0x000fe20000000f00 */
[----:B------:R4:W-:Y:S01]  /*4d10*/  MUFU.EX2 R189, R10 ;  /* 0x0000000a00bd7308 */ /* 0x0009e20000000800 */
[----:B------:R-:W-:-:S02]  /*4d20*/  IMAD.MOV.U32 R181, RZ, RZ, R133 ;  /* 0x000000ffffb57224 */ /* 0x000fc400078e0085 */
[----:B------:R-:W-:Y:S02]  /*4d30*/  IMAD.MOV.U32 R28, RZ, RZ, R135 ;  /* 0x000000ffff1c7224 */ /* 0x000fe400078e0087 */
[----:B------:R-:W-:Y:S01]  /*4d40*/  MOV R177, R132 ;  /* 0x0000008400b17202 */ /* 0x000fe20000000f00 */
[----:B------:R-:W-:Y:S01]  /*4d50*/  IMAD.MOV.U32 R166, RZ, RZ, R143 ;  /* 0x000000ffffa67224 */ /* 0x000fe200078e008f */
[----:B------:R-:W-:Y:S01]  /*4d60*/  MOV R176, R134 ;  /* 0x0000008600b07202 */ /* 0x000fe20000000f00 */
[----:B--2---:R-:W-:Y:S01]  /*4d70*/  HMMA.16816.F32 R140, R4, R14, R40 ;  /* 0x0000000e048c723c */ /* 0x004fe20000001828 */
[----:B------:R-:W-:Y:S02]  /*4d80*/  IMAD.MOV.U32 R182, RZ, RZ, R124 ;  /* 0x000000ffffb67224 */ /* 0x000fe400078e007c */
[----:B----4-:R-:W-:-:S05]  /*4d90*/  FFMA.FTZ R10, R167, c[0x0][0x2d0], -R9 ;  /* 0x0000b400a70a7a23 */ /* 0x010fca0000010809 */
[C---:B------:R-:W-:Y:S01]  /*4da0*/  HMMA.16816.F32 R132, R4.reuse, R12, R36 ;  /* 0x0000000c0484723c */ /* 0x040fe20000001824 */
[----:B------:R-:W-:Y:S01]  /*4db0*/  IMAD.MOV.U32 R167, RZ, RZ, R188 ;  /* 0x000000ffffa77224 */ /* 0x000fe200078e00bc */
[----:B------:R-:W2:Y:S01]  /*4dc0*/  LDSM.16.MT88.4 R12, [R0+0x7100] ;  /* 0x00710000000c783b */ /* 0x000ea20000004200 */
[----:B------:R4:W5:Y:S05]  /*4dd0*/  MUFU.EX2 R188, R10 ;  /* 0x0000000a00bc7308 */ /* 0x00096a0000000800 */
[C---:B------:R-:W-:Y:S01]  /*4de0*/  HMMA.16816.F32 R136, R4.reuse, R22, R48 ;  /* 0x000000160488723c */ /* 0x040fe20000001830 */
[----:B------:R-:W2:Y:S07]  /*4df0*/  LDSM.16.MT88.4 R20, [R103+0x7100] ;  /* 0x007100006714783b */ /* 0x000eae0000004200 */
[----:B---3--:R-:W-:Y:S01]  /*4e00*/  HMMA.16816.F32 R40, R4, R24, R32 ;  /* 0x000000180428723c */ /* 0x008fe20000001820 */
[----:B----4-:R-:W-:Y:S01]  /*4e10*/  FFMA.FTZ R10, R192, c[0x0][0x2d0], -R9 ;  /* 0x0000b400c00a7a23 */ /* 0x010fe20000010809 */
[----:B------:R-:W-:-:S03]  /*4e20*/  MOV R192, R183 ;  /* 0x000000b700c07202 */ /* 0x000fc60000000f00 */
[----:B------:R3:W-:Y:S03]  /*4e30*/  MUFU.EX2 R183, R10 ;  /* 0x0000000a00b77308 */ /* 0x0007e60000000800 */
[C---:B------:R-:W-:Y:S01]  /*4e40*/  HMMA.16816.F32 R56, R4.reuse, R26, R60 ;  /* 0x0000001a0438723c */ /* 0x040fe2000000183c */
[----:B------:R-:W4:Y:S07]  /*4e50*/  LDSM.16.MT88.4 R24, [R2+0x1900] ;  /* 0x001900000218783b */ /* 0x000f2e0000004200 */
[----:B-1----:R-:W-:Y:S01]  /*4e60*/  HMMA.16816.F32 R44, R4, R16, R72 ;  /* 0x00000010042c723c */ /* 0x002fe20000001848 */
[----:B---3--:R-:W-:-:S07]  /*4e70*/  FFMA.FTZ R10, R193, c[0x0][0x2d0], -R9 ;  /* 0x0000b400c10a7a23 */ /* 0x008fce0000010809 */
[C---:B------:R-:W-:Y:S01]  /*4e80*/  HMMA.16816.F32 R60, R4.reuse, R18, R76 ;  /* 0x00000012043c723c */ /* 0x040fe2000000184c */
[----:B------:R-:W-:Y:S01]  /*4e90*/  IMAD.MOV.U32 R193, RZ, RZ, R182 ;  /* 0x000000ffffc17224 */ /* 0x000fe200078e00b6 */
[----:B------:R-:W1:Y:S01]  /*4ea0*/  LDSM.16.MT88.4 R16, [R2+0x7900] ;  /* 0x007900000210783b */ /* 0x000e620000004200 */
[----:B------:R3:W1:Y:S05]  /*4eb0*/  MUFU.EX2 R182, R10 ;  /* 0x0000000a00b67308 */ /* 0x00066a0000000800 */
[C---:B------:R-:W-:Y:S08]  /*4ec0*/  HMMA.16816.F32 R124, R4.reuse, R30, R52 ;  /* 0x0000001e047c723c */ /* 0x040ff00000001834 */
[----:B--2---:R-:W-:Y:S01]  /*4ed0*/  HMMA.16816.F32 R32, R4, R12, R80 ;  /* 0x0000000c0420723c */ /* 0x004fe20000001850 */
[----:B---3--:R-:W-:Y:S01]  /*4ee0*/  FFMA.FTZ R10, R194, c[0x0][0x2d0], -R8 ;  /* 0x0000b400c20a7a23 */ /* 0x008fe20000010808 */
[----:B------:R-:W-:-:S03]  /*4ef0*/  MOV R194, R181 ;  /* 0x000000b500c27202 */ /* 0x000fc60000000f00 */
[----:B------:R2:W-:Y:S03]  /*4f00*/  MUFU.EX2 R181, R10 ;  /* 0x0000000a00b57308 */ /* 0x0005e60000000800 */
[C---:B------:R-:W-:Y:S01]  /*4f10*/  HMMA.16816.F32 R48, R4.reuse, R14, R84 ;  /* 0x0000000e0430723c */ /* 0x040fe20000001854 */
[----:B------:R-:W3:Y:S07]  /*4f20*/  LDSM.16.MT88.4 R12, [R103+0x1900] ;  /* 0x00190000670c783b */ /* 0x000eee0000004200 */
[----:B------:R-:W-:Y:S01]  /*4f30*/  HMMA.16816.F32 R36, R4, R20, R64 ;  /* 0x000000140424723c */ /* 0x000fe20000001840 */
[----:B--2---:R-:W-:-:S07]  /*4f40*/  FFMA.FTZ R10, R204, c[0x0][0x2d0], -R8 ;  /* 0x0000b400cc0a7a23 */ /* 0x004fce0000010808 */
[----:B------:R-:W-:Y:S01]  /*4f50*/  HMMA.16816.F32 R52, R4, R22, R68 ;  /* 0x000000160434723c */ /* 0x000fe20000001844 */
[----:B------:R-:W-:Y:S01]  /*4f60*/  IMAD.MOV.U32 R204, RZ, RZ, R180 ;  /* 0x000000ffffcc7224 */ /* 0x000fe200078e00b4 */
[----:B------:R-:W2:Y:S01]  /*4f70*/  LDSM.16.MT88.4 R20, [R2+0x4900] ;  /* 0x004900000214783b */ /* 0x000ea20000004200 */
[----:B------:R4:W4:Y:S04]  /*4f80*/  MUFU.EX2 R180, R10 ;  /* 0x0000000a00b47308 */ /* 0x0009280000000800 */
[----:B-----5:R-:W-:Y:S02]  /*4f90*/  F2FP.PACK_AB R4, R188, R189 ;  /* 0x000000bdbc04723e */ /* 0x020fe400000000ff */
[----:B-1----:R-:W-:Y:S01]  /*4fa0*/  F2FP.PACK_AB R6, R182, R183 ;  /* 0x000000b7b606723e */ /* 0x002fe200000000ff */
[----:B----4-:R-:W-:Y:S01]  /*4fb0*/  FFMA.FTZ R10, R195, c[0x0][0x2d0], -R8 ;  /* 0x0000b400c30a7a23 */ /* 0x010fe20000010808 */
[----:B------:R-:W-:-:S02]  /*4fc0*/  F2FP.PACK_AB R5, R180, R181 ;  /* 0x000000b5b405723e */ /* 0x000fc400000000ff */
[----:B------:R-:W-:Y:S01]  /*4fd0*/  MOV R195, R28 ;  /* 0x0000001c00c37202 */ /* 0x000fe20000000f00 */
[----:B------:R1:W-:Y:S02]  /*4fe0*/  MUFU.EX2 R179, R10 ;  /* 0x0000000a00b37308 */ /* 0x0003e40000000800 */
[----:B-1----:R-:W-:Y:S02]  /*4ff0*/  FFMA.FTZ R10, R205, c[0x0][0x2d0], -R8 ;  /* 0x0000b400cd0a7a23 */ /* 0x002fe40000010808 */
[----:B------:R-:W-:-:S04]  /*5000*/  IMAD.MOV.U32 R205, RZ, RZ, R29 ;  /* 0x000000ffffcd7224 */ /* 0x000fc800078e001d */
[----:B------:R-:W1:Y:S01]  /*5010*/  MUFU.EX2 R178, R10 ;  /* 0x0000000a00b27308 */ /* 0x000e620000000800 */
[----:B------:R-:W-:Y:S01]  /*5020*/  LDSM.16.MT88.4 R28, [R241+0x1900] ;  /* 0x00190000f11c783b */ /* 0x000fe20000004200 */
[----:B-1----:R-:W-:Y:S01]  /*5030*/  F2FP.PACK_AB R7, R178, R179 ;  /* 0x000000b3b207723e */ /* 0x002fe200000000ff */
[----:B------:R-:W-:Y:S02]  /*5040*/  FFMA.FTZ R10, R236, c[0x0][0x2d0], -R9 ;  /* 0x0000b400ec0a7a23 */ /* 0x000fe40000010809 */
[----:B------:R-:W-:-:S04]  /*5050*/  IMAD.MOV.U32 R236, RZ, RZ, R166 ;  /* 0x000000ffffec7224 */ /* 0x000fc800078e00a6 */
[C---:B------:R-:W-:Y:S08]  /*5060*/  HMMA.16816.F32 R112, R4.reuse, R24, R112 ;  /* 0x000000180470723c */ /* 0x040ff00000001870 */
[C---:B------:R-:W-:Y:S01]  /*5070*/  HMMA.16816.F32 R64, R4.reuse, R26, R88 ;  /* 0x0000001a0440723c */ /* 0x040fe20000001858 */
[----:B------:R-:W1:Y:S07]  /*5080*/  LDSM.16.MT88.4 R24, [R0+0x1900] ;  /* 0x001900000018783b */ /* 0x000e6e0000004200 */
[C---:B------:R-:W-:Y:S08]  /*5090*/  HMMA.16816.F32 R76, R4.reuse, R16, R96 ;  /* 0x00000010044c723c */ /* 0x040ff00000001860 */
[C---:B------:R-:W-:Y:S01]  /*50a0*/  HMMA.16816.F32 R72, R4.reuse, R18, R104 ;  /* 0x000000120448723c */ /* 0x040fe20000001868 */
[----:B------:R-:W4:Y:S07]  /*50b0*/  LDSM.16.MT88.4 R16, [R103+0x4900] ;  /* 0x004900006710783b */ /* 0x000f2e0000004200 */
        /* <DEDUP_REMOVED lines=9> */
[C---:B----4-:R-:W-:Y:S07]  /*5150*/  HMMA.16816.F32 R136, R4.reuse, R16, R160 ;  /* 0x000000100488723c */ /* 0x050fee00000018a0 */
[----:B------:R-:W-:Y:S01]  /*5160*/  IMAD.MOV.U32 R162, RZ, RZ, R195 ;  /* 0x000000ffffa27224 */ /* 0x000fe200078e00c3 */
[C---:B------:R-:W-:Y:S01]  /*5170*/  HMMA.16816.F32 R92, R4.reuse, R18, R148 ;  /* 0x00000012045c723c */ /* 0x040fe20000001894 */
[----:B------:R-:W4:Y:S01]  /*5180*/  LDSM.16.MT88.4 R16, [R241+0x7900] ;  /* 0x00790000f110783b */ /* 0x000f220000004200 */
[----:B------:R-:W-:Y:S01]  /*5190*/  IMAD.MOV.U32 R195, RZ, RZ, R177 ;  /* 0x000000ffffc37224 */ /* 0x000fe200078e00b1 */
[----:B------:R-:W-:Y:S01]  /*51a0*/  MOV R163, R205 ;  /* 0x000000cd00a37202 */ /* 0x000fe20000000f00 */
[----:B------:R5:W-:Y:S01]  /*51b0*/  MUFU.EX2 R177, R10 ;  /* 0x0000000a00b17308 */ /* 0x000be20000000800 */
[----:B------:R-:W-:Y:S01]  /*51c0*/  MOV R205, R176 ;  /* 0x000000b000cd7202 */ /* 0x000fe20000000f00 */
[----:B------:R-:W-:Y:S01]  /*51d0*/  IMAD.MOV.U32 R160, RZ, RZ, R194 ;  /* 0x000000ffffa07224 */ /* 0x000fe200078e00c2 */
[----:B------:R-:W-:Y:S01]  /*51e0*/  MOV R161, R204 ;  /* 0x000000cc00a17202 */ /* 0x000fe20000000f00 */
[C---:B---3--:R-:W-:Y:S01]  /*51f0*/  HMMA.16816.F32 R96, R4.reuse, R12, R132 ;  /* 0x0000000c0460723c */ /* 0x048fe20000001884 */
[----:B------:R-:W-:Y:S01]  /*5200*/  MOV R150, R193 ;  /* 0x000000c100967202 */ /* 0x000fe20000000f00 */
[----:B------:R-:W-:Y:S01]  /*5210*/  IMAD.MOV.U32 R149, RZ, RZ, R192 ;  /* 0x000000ffff957224 */ /* 0x000fe200078e00c0 */
[----:B------:R-:W-:Y:S01]  /*5220*/  MOV R148, R167 ;  /* 0x000000a700947202 */ /* 0x000fe20000000f00 */
[----:B------:R-:W-:Y:S01]  /*5230*/  IMAD.MOV.U32 R194, RZ, RZ, R169 ;  /* 0x000000ffffc27224 */ /* 0x000fe200078e00a9 */
[----:B------:R-:W-:Y:S01]  /*5240*/  MOV R204, R168 ;  /* 0x000000a800cc7202 */ /* 0x000fe20000000f00 */
[----:B------:R-:W-:Y:S01]  /*5250*/  IMAD.MOV.U32 R192, RZ, RZ, R171 ;  /* 0x000000ffffc07224 */ /* 0x000fe200078e00ab */
[----:B------:R-:W-:Y:S01]  /*5260*/  MOV R193, R170 ;  /* 0x000000aa00c17202 */ /* 0x000fe20000000f00 */
[----:B------:R-:W-:Y:S01]  /*5270*/  HMMA.16816.F32 R116, R4, R14, R140 ;  /* 0x0000000e0474723c */ /* 0x000fe2000000188c */
[----:B------:R-:W3:Y:S01]  /*5280*/  LDSM.16.MT88.4 R12, [R0+0x7900] ;  /* 0x00790000000c783b */ /* 0x000ee20000004200 */
[----:B------:R-:W-:-:S02]  /*5290*/  IMAD.MOV.U32 R151, RZ, RZ, R173 ;  /* 0x000000ffff977224 */ /* 0x000fc400078e00ad */
[----:B-----5:R-:W-:Y:S02]  /*52a0*/  FFMA.FTZ R10, R207, c[0x0][0x2d0], -R9 ;  /* 0x0000b400cf0a7a23 */ /* 0x020fe40000010809 */
[----:B------:R-:W-:Y:S01]  /*52b0*/  IMAD.MOV.U32 R207, RZ, RZ, R164 ;  /* 0x000000ffffcf7224 */ /* 0x000fe200078e00a4 */
[----:B------:R-:W-:Y:S01]  /*52c0*/  MOV R142, R174 ;  /* 0x000000ae008e7202 */ /* 0x000fe20000000f00 */
[----:B------:R5:W1:Y:S01]  /*52d0*/  MUFU.EX2 R176, R10 ;  /* 0x0000000a00b07308 */ /* 0x000a620000000800 */
[----:B------:R-:W-:Y:S01]  /*52e0*/  IMAD.MOV.U32 R141, RZ, RZ, R175 ;  /* 0x000000ffff8d7224 */ /* 0x000fe200078e00af */
[----:B------:R-:W-:Y:S01]  /*52f0*/  HMMA.16816.F32 R84, R4, R30, R124 ;  /* 0x0000001e0454723c */ /* 0x000fe2000000187c */
[----:B------:R-:W-:Y:S02]  /*5300*/  MOV R140, R165 ;  /* 0x000000a5008c7202 */ /* 0x000fe40000000f00 */
[----:B------:R-:W-:-:S05]  /*5310*/  MOV R143, R172 ;  /* 0x000000ac008f7202 */ /* 0x000fca0000000f00 */
[----:B--2---:R-:W-:Y:S01]  /*5320*/  HMMA.16816.F32 R108, R4, R20, R40 ;  /* 0x00000014046c723c */ /* 0x004fe20000001828 */
[----:B-----5:R-:W-:Y:S01]  /*5330*/  FFMA.FTZ R10, R206, c[0x0][0x2d0], -R9 ;  /* 0x0000b400ce0a7a23 */ /* 0x020fe20000010809 */
[----:B------:R-:W-:-:S06]  /*5340*/  MOV R206, R102 ;  /* 0x0000006600ce7202 */ /* 0x000fcc0000000f00 */
[C---:B------:R-:W-:Y:S01]  /*5350*/  HMMA.16816.F32 R56, R4.reuse, R22, R56 ;  /* 0x000000160438723c */ /* 0x040fe20000001838 */
[----:B------:R-:W2:Y:S01]  /*5360*/  LDSM.16.MT88.4 R20, [R2+0x2100] ;  /* 0x002100000214783b */ /* 0x000ea20000004200 */
[----:B------:R5:W-:Y:S06]  /*5370*/  MUFU.EX2 R175, R10 ;  /* 0x0000000a00af7308 */ /* 0x000bec0000000800 */
[C---:B-1----:R-:W-:Y:S08]  /*5380*/  HMMA.16816.F32 R164, R4.reuse, R24, R36 ;  /* 0x0000001804a4723c */ /* 0x042ff00000001824 */
[----:B------:R-:W-:Y:S01]  /*5390*/  HMMA.16816.F32 R124, R4, R26, R52 ;  /* 0x0000001a047c723c */ /* 0x000fe20000001834 */
[----:B------:R-:W1:Y:S01]  /*53a0*/  LDSM.16.MT88.4 R24, [R2+0x5100] ;  /* 0x005100000218783b */ /* 0x000e620000004200 */
[----:B-----5:R-:W-:-:S02]  /*53b0*/  FFMA.FTZ R10, R11, c[0x0][0x2d0], -R9 ;  /* 0x0000b4000b0a7a23 */ /* 0x020fc40000010809 */
[----:B------:R-:W-:Y:S02]  /*53c0*/  IMAD.MOV.U32 R11, RZ, RZ, R101 ;  /* 0x000000ffff0b7224 */ /* 0x000fe400078e0065 */
[----:B------:R5:W1:Y:S02]  /*53d0*/  MUFU.EX2 R174, R10 ;  /* 0x0000000a00ae7308 */ /* 0x000a640000000800 */
[C---:B----4-:R-:W-:Y:S08]  /*53e0*/  HMMA.16816.F32 R168, R4.reuse, R16, R44 ;  /* 0x0000001004a8723c */ /* 0x050ff0000000182c */
[----:B------:R-:W-:Y:S01]  /*53f0*/  HMMA.16816.F32 R132, R4, R18, R60 ;  /* 0x000000120484723c */ /* 0x000fe2000000183c */
[----:B------:R-:W4:Y:S01]  /*5400*/  LDSM.16.MT88.4 R16, [R103+0x2100] ;  /* 0x002100006710783b */ /* 0x000f220000004200 */
[----:B-----5:R-:W-:-:S06]  /*5410*/  FFMA.FTZ R10, R239, c[0x0][0x2d0], -R8 ;  /* 0x0000b400ef0a7a23 */ /* 0x020fcc0000010808 */
[C---:B---3--:R-:W-:Y:S01]  /*5420*/  HMMA.16816.F32 R36, R4.reuse, R12, R32 ;  /* 0x0000000c0424723c */ /* 0x048fe20000001820 */
[----:B------:R3:W-:Y:S07]  /*5430*/  MUFU.EX2 R173, R10 ;  /* 0x0000000a00ad7308 */ /* 0x0007ee0000000800 */
[C---:B------:R-:W-:Y:S01]  /*5440*/  HMMA.16816.F32 R120, R4.reuse, R28, R120 ;  /* 0x0000001c0478723c */ /* 0x040fe20000001878 */
[----:B------:R-:W-:Y:S07]  /*5450*/  LDSM.16.MT88.4 R28, [R2+0x8100] ;  /* 0x00810000021c783b */ /* 0x000fee0000004200 */
[----:B------:R-:W-:Y:S01]  /*5460*/  HMMA.16816.F32 R32, R4, R14, R48 ;  /* 0x0000000e0420723c */ /* 0x000fe20000001830 */
[----:B------:R-:W5:Y:S01]  /*5470*/  LDSM.16.MT88.4 R12, [R241+0x2100] ;  /* 0x00210000f10c783b */ /* 0x000f620000004200 */
[----:B---3--:R-:W-:-:S04]  /*5480*/  FFMA.FTZ R10, R244, c[0x0][0x2d0], -R8 ;  /* 0x0000b400f40a7a23 */ /* 0x008fc80000010808 */
[----:B------:R3:W2:Y:S01]  /*5490*/  MUFU.EX2 R172, R10 ;  /* 0x0000000a00ac7308 */ /* 0x0006a20000000800 */
[----:B------:R-:W-:Y:S02]  /*54a0*/  F2FP.PACK_AB R4, R176, R177 ;  /* 0x000000b1b004723e */ /* 0x000fe400000000ff */
[----:B-1----:R-:W-:Y:S01]  /*54b0*/  F2FP.PACK_AB R6, R174, R175 ;  /* 0x000000afae06723e */ /* 0x002fe200000000ff */
[----:B---3--:R-:W-:Y:S01]  /*54c0*/  FFMA.FTZ R10, R238, c[0x0][0x2d0], -R8 ;  /* 0x0000b400ee0a7a23 */ /* 0x008fe20000010808 */
[----:B--2---:R-:W-:-:S03]  /*54d0*/  F2FP.PACK_AB R5, R172, R173 ;  /* 0x000000adac05723e */ /* 0x004fc600000000ff */
[----:B------:R1:W-:Y:S02]  /*54e0*/  MUFU.EX2 R102, R10 ;  /* 0x0000000a00667308 */ /* 0x0003e40000000800 */
[----:B-1----:R-:W-:Y:S01]  /*54f0*/  FFMA.FTZ R10, R237, c[0x0][0x2d0], -R8 ;  /* 0x0000b400ed0a7a23 */ /* 0x002fe20000010808 */
[----:B------:R-:W-:-:S05]  /*5500*/  MOV R237, R151 ;  /* 0x0000009700ed7202 */ /* 0x000fca0000000f00 */
[----:B------:R-:W1:Y:S02]  /*5510*/  MUFU.EX2 R101, R10 ;  /* 0x0000000a00657308 */ /* 0x000e640000000800 */
[----:B-1----:R-:W-:Y:S01]  /*5520*/  F2FP.PACK_AB R7, R101, R102 ;  /* 0x000000666507723e */ /* 0x002fe200000000ff */
[----:B------:R-:W-:Y:S01]  /*5530*/  FFMA.FTZ R10, R11, c[0x0][0x2d0], -R9 ;  /* 0x0000b4000b0a7a23 */ /* 0x000fe20000010809 */
[----:B------:R-:W-:Y:S01]  /*5540*/  MOV R11, R206 ;  /* 0x000000ce000b7202 */ /* 0x000fe20000000f00 */
[----:B------:R-:W-:-:S03]  /*5550*/  IMAD.MOV.U32 R206, RZ, RZ, R140 ;  /* 0x000000ffffce7224 */ /* 0x000fc600078e008c */
[----:B------:R1:W-:Y:S01]  /*5560*/  MUFU.EX2 R51, R10 ;  /* 0x0000000a00337308 */ /* 0x0003e20000000800 */
[----:B------:R-:W-:Y:S01]  /*5570*/  IMAD.MOV.U32 R140, RZ, RZ, R143 ;  /* 0x000000ffff8c7224 */ /* 0x000fe200078e008f */
[----:B------:R-:W-:Y:S01]  /*5580*/  HMMA.16816.F32 R112, R4, R20, R112 ;  /* 0x000000140470723c */ /* 0x000fe20000001870 */
[----:B------:R-:W-:Y:S01]  /*5590*/  MOV R143, R150 ;  /* 0x00000096008f7202 */ /* 0x000fe20000000f00 */
[----:B------:R-:W-:-:S04]  /*55a0*/  IMAD.MOV.U32 R150, RZ, RZ, R162 ;  /* 0x000000ffff967224 */ /* 0x000fc800078e00a2 */
[----:B------:R-:W-:Y:S02]  /*55b0*/  IMAD.MOV.U32 R238, RZ, RZ, R150 ;  /* 0x000000ffffee7224 */ /* 0x000fe400078e0096 */
[C---:B------:R-:W-:Y:S01]  /*55c0*/  HMMA.16816.F32 R40, R4.reuse, R22, R64 ;  /* 0x000000160428723c */ /* 0x040fe20000001840 */
[----:B------:R-:W2:Y:S04]  /*55d0*/  LDSM.16.MT88.4 R20, [R0+0x2100] ;  /* 0x002100000014783b */ /* 0x000ea80000004200 */
[----:B------:R-:W-:Y:S01]  /*55e0*/  LDSM.16.MT88.4 R64, [R0+0x5900] ;  /* 0x005900000040783b */ /* 0x000fe20000004200 */
[----:B-1----:R-:W-:Y:S01]  /*55f0*/  FFMA.FTZ R10, R207, c[0x0][0x2d0], -R9 ;  /* 0x0000b400cf0a7a23 */ /* 0x002fe20000010809 */
[----:B------:R-:W-:Y:S01]  /*5600*/  MOV R207, R142 ;  /* 0x0000008e00cf7202 */ /* 0x000fe20000000f00 */
[----:B------:R-:W-:Y:S01]  /*5610*/  HMMA.16816.F32 R144, R4, R24, R144 ;  /* 0x000000180490723c */ /* 0x000fe20000001890 */
[----:B------:R-:W-:Y:S01]  /*5620*/  IMAD.MOV.U32 R142, RZ, RZ, R149 ;  /* 0x000000ffff8e7224 */ /* 0x000fe200078e0095 */
[----:B------:R1:W3:Y:S01]  /*5630*/  MUFU.EX2 R50, R10 ;  /* 0x0000000a00327308 */ /* 0x0002e20000000800 */
[----:B------:R-:W-:-:S04]  /*5640*/  MOV R149, R161 ;  /* 0x000000a100957202 */ /* 0x000fc80000000f00 */
[----:B------:R-:W-:Y:S01]  /*5650*/  MOV R244, R149 ;  /* 0x0000009500f47202 */ /* 0x000fe20000000f00 */
[C---:B------:R-:W-:Y:S01]  /*5660*/  HMMA.16816.F32 R44, R4.reuse, R26, R68 ;  /* 0x0000001a042c723c */ /* 0x040fe20000001844 */
[----:B------:R-:W2:Y:S07]  /*5670*/  LDSM.16.MT88.4 R24, [R103+0x5100] ;  /* 0x005100006718783b */ /* 0x000eae0000004200 */
[----:B----4-:R-:W-:Y:S01]  /*5680*/  HMMA.16816.F32 R104, R4, R16, R104 ;  /* 0x000000100468723c */ /* 0x010fe20000001868 */
[--C-:B-1----:R-:W-:Y:S01]  /*5690*/  FFMA.FTZ R10, R141, c[0x0][0x2d0], -R9.reuse ;  /* 0x0000b4008d0a7a23 */ /* 0x102fe20000010809 */
[----:B------:R-:W-:Y:S01]  /*56a0*/  MOV R141, R148 ;  /* 0x00000094008d7202 */ /* 0x000fe20000000f00 */
[----:B------:R-:W-:-:S02]  /*56b0*/  FFMA.FTZ R9, R163, c[0x0][0x2d0], -R9 ;  /* 0x0000b400a3097a23 */ /* 0x000fc40000010809 */
[----:B------:R-:W-:Y:S01]  /*56c0*/  IMAD.MOV.U32 R148, RZ, RZ, R160 ;  /* 0x000000ffff947224 */ /* 0x000fe200078e00a0 */
[----:B------:R-:W-:Y:S02]  /*56d0*/  MUFU.EX2 R49, R10 ;  /* 0x0000000a00317308 */ /* 0x000fe40000000800 */
[----:B------:R-:W-:Y:S01]  /*56e0*/  HMMA.16816.F32 R52, R4, R18, R80 ;  /* 0x000000120434723c */ /* 0x000fe20000001850 */
[----:B------:R-:W1:Y:S01]  /*56f0*/  LDSM.16.MT88.4 R16, [R241+0x5100] ;  /* 0x00510000f110783b */ /* 0x000e620000004200 */
[----:B------:R-:W-:-:S03]  /*5700*/  IMAD.MOV.U32 R239, RZ, RZ, R148 ;  /* 0x000000ffffef7224 */ /* 0x000fc600078e0094 */
[----:B------:R-:W-:Y:S01]  /*5710*/  LDSM.16.MT88.4 R148, [R2+0x5900] ;  /* 0x005900000294783b */ /* 0x000fe20000004200 */
[----:B------:R4:W1:Y:S02]  /*5720*/  MUFU.EX2 R48, R9 ;  /* 0x0000000900307308 */ /* 0x0008640000000800 */
[C---:B-----5:R-:W-:Y:S01]  /*5730*/  HMMA.16816.F32 R120, R4.reuse, R12, R120 ;  /* 0x0000000c0478723c */ /* 0x060fe20000001878 */
[----:B------:R-:W-:Y:S07]  /*5740*/  LDSM.16.MT88.4 R80, [R2+0x8900] ;  /* 0x008900000250783b */ /* 0x000fee0000004200 */
[----:B------:R-:W-:Y:S01]  /*5750*/  HMMA.16816.F32 R60, R4, R14, R84 ;  /* 0x0000000e043c723c */ /* 0x000fe20000001854 */
[----:B------:R-:W5:Y:S01]  /*5760*/  LDSM.16.MT88.4 R12, [R0+0x5100] ;  /* 0x00510000000c783b */ /* 0x000f620000004200 */
[----:B----4-:R-:W-:-:S06]  /*5770*/  FFMA.FTZ R9, R11, c[0x0][0x2d0], -R8 ;  /* 0x0000b4000b097a23 */ /* 0x010fcc0000010808 */
[----:B------:R-:W-:Y:S01]  /*5780*/  HMMA.16816.F32 R76, R4, R28, R76 ;  /* 0x0000001c044c723c */ /* 0x000fe2000000184c */
[----:B------:R-:W-:-:S07]  /*5790*/  MOV R11, R143 ;  /* 0x0000008f000b7202 */ /* 0x000fce0000000f00 */
[C---:B------:R-:W-:Y:S08]  /*57a0*/  HMMA.16816.F32 R28, R4.reuse, R30, R72 ;  /* 0x0000001e041c723c */ /* 0x040ff00000001848 */
[C---:B--2---:R-:W-:Y:S08]  /*57b0*/  HMMA.16816.F32 R128, R4.reuse, R20, R128 ;  /* 0x000000140480723c */ /* 0x044ff00000001880 */
[C---:B------:R-:W-:Y:S01]  /*57c0*/  HMMA.16816.F32 R68, R4.reuse, R22, R88 ;  /* 0x000000160444723c */ /* 0x040fe20000001858 */
[----:B------:R-:W2:Y:S07]  /*57d0*/  LDSM.16.MT88.4 R20, [R103+0x8100] ;  /* 0x008100006714783b */ /* 0x000eae0000004200 */
[C---:B------:R-:W-:Y:S08]  /*57e0*/  HMMA.16816.F32 R136, R4.reuse, R24, R136 ;  /* 0x000000180488723c */ /* 0x040ff00000001888 */
[C---:B------:R-:W-:Y:S01]  /*57f0*/  HMMA.16816.F32 R72, R4.reuse, R26, R92 ;  /* 0x0000001a0448723c */ /* 0x040fe2000000185c */
[----:B------:R-:W4:Y:S07]  /*5800*/  LDSM.16.MT88.4 R24, [R241+0x8100] ;  /* 0x00810000f118783b */ /* 0x000f2e0000004200 */
[C---:B-1----:R-:W-:Y:S07]  /*5810*/  HMMA.16816.F32 R84, R4.reuse, R16, R96 ;  /* 0x000000100454723c */ /* 0x042fee0000001860 */
[----:B---3--:R-:W-:Y:S01]  /*5820*/  F2FP.PACK_AB R96, R50, R51 ;  /* 0x000000333260723e */ /* 0x008fe200000000ff */
[----:B------:R-:W-:Y:S01]  /*5830*/  HMMA.16816.F32 R88, R4, R18, R116 ;  /* 0x000000120458723c */ /* 0x000fe20000001874 */
[----:B------:R-:W1:Y:S01]  /*5840*/  LDSM.16.MT88.4 R16, [R0+0x8100] ;  /* 0x008100000010783b */ /* 0x000e620000004200 */
[----:B------:R-:W-:-:S03]  /*5850*/  F2FP.PACK_AB R98, R48, R49 ;  /* 0x000000313062723e */ /* 0x000fc600000000ff */
[----:B------:R3:W-:Y:S03]  /*5860*/  LDSM.16.MT88.4 R116, [R2+0x2900] ;  /* 0x002900000274783b */ /* 0x0007e60000004200 */
[C---:B-----5:R-:W-:Y:S01]  /*5870*/  HMMA.16816.F32 R160, R4.reuse, R14, R56 ;  /* 0x0000000e04a0723c */ /* 0x060fe20000001838 */
[----:B------:R5:W-:Y:S01]  /*5880*/  MUFU.EX2 R15, R9 ;  /* 0x00000009000f7308 */ /* 0x000be20000000800 */
[----:B------:R-:W-:Y:S06]  /*5890*/  LDSM.16.MT88.4 R56, [R241+0x5900] ;  /* 0x00590000f138783b */ /* 0x000fec0000004200 */
[C---:B--2---:R-:W-:Y:S08]  /*58a0*/  HMMA.16816.F32 R164, R4.reuse, R20, R164 ;  /* 0x0000001404a4723c */ /* 0x044ff000000018a4 */
[----:B------:R-:W-:Y:S01]  /*58b0*/  HMMA.16816.F32 R92, R4, R12, R108 ;  /* 0x0000000c045c723c */ /* 0x000fe2000000186c */
[----:B-----5:R-:W-:Y:S01]  /*58c0*/  FFMA.FTZ R9, R206, c[0x0][0x2d0], -R8 ;  /* 0x0000b400ce097a23 */ /* 0x020fe20000010808 */
[----:B------:R-:W2:Y:S01]  /*58d0*/  LDSM.16.MT88.4 R108, [R103+0x2900] ;  /* 0x00290000676c783b */ /* 0x000ea20000004200 */
[----:B------:R-:W-:-:S02]  /*58e0*/  IMAD.MOV.U32 R206, RZ, RZ, R142 ;  /* 0x000000ffffce7224 */ /* 0x000fc400078e008e */
[----:B------:R5:W1:Y:S01]  /*58f0*/  MUFU.EX2 R14, R9 ;  /* 0x00000009000e7308 */ /* 0x000a620000000800 */
[----:B---3--:R-:W-:Y:S02]  /*5900*/  FADD.FTZ R2, R239, R244 ;  /* 0x000000f4ef027221 */ /* 0x008fe40000010000 */
[----:B----4-:R-:W-:Y:S02]  /*5910*/  HMMA.16816.F32 R168, R4, R24, R168 ;  /* 0x0000001804a8723c */ /* 0x010fe400000018a8 */
[----:B------:R-:W-:-:S04]  /*5920*/  FADD.FTZ R2, R206, R2 ;  /* 0x00000002ce027221 */ /* 0x000fc80000010000 */
[----:B------:R-:W-:Y:S02]  /*5930*/  FADD.FTZ R2, R236, R2 ;  /* 0x00000002ec027221 */ /* 0x000fe40000010000 */
[C---:B------:R-:W-:Y:S01]  /*5940*/  HMMA.16816.F32 R20, R4.reuse, R22, R124 ;  /* 0x000000160414723c */ /* 0x040fe2000000187c */
[----:B------:R-:W-:Y:S01]  /*5950*/  LDSM.16.MT88.4 R124, [R241+0x2900] ;  /* 0x00290000f17c783b */ /* 0x000fe20000004200 */
[----:B------:R-:W-:Y:S02]  /*5960*/  FADD.FTZ R2, R195, R2 ;  /* 0x00000002c3027221 */ /* 0x000fe40000010000 */
[----:B-----5:R-:W-:Y:S01]  /*5970*/  FFMA.FTZ R9, R207, c[0x0][0x2d0], -R8 ;  /* 0x0000b400cf097a23 */ /* 0x020fe20000010808 */
[----:B------:R-:W-:Y:S01]  /*5980*/  MOV R207, R141 ;  /* 0x0000008d00cf7202 */ /* 0x000fe20000000f00 */
[----:B------:R-:W-:Y:S02]  /*5990*/  FADD.FTZ R2, R194, R2 ;  /* 0x00000002c2027221 */ /* 0x000fe40000010000 */
[----:B------:R-:W-:Y:S01]  /*59a0*/  HMMA.16816.F32 R24, R4, R26, R132 ;  /* 0x0000001a0418723c */ /* 0x000fe20000001884 */
[----:B------:R-:W-:Y:S01]  /*59b0*/  FFMA.FTZ R8, R140, c[0x0][0x2d0], -R8 ;  /* 0x0000b4008c087a23 */ /* 0x000fe20000010808 */
[----:B------:R-:W-:Y:S01]  /*59c0*/  MUFU.EX2 R13, R9 ;  /* 0x00000009000d7308 */ /* 0x000fe20000000800 */
[----:B------:R-:W-:Y:S01]  /*59d0*/  LDSM.16.MT88.4 R132, [R0+0x2900] ;  /* 0x002900000084783b */ /* 0x000fe20000004200 */
[----:B-1----:R-:W-:-:S03]  /*59e0*/  F2FP.PACK_AB R97, R14, R15 ;  /* 0x0000000f0e61723e */ /* 0x002fc600000000ff */
[----:B------:R-:W1:Y:S01]  /*59f0*/  LDSM.16.MT88.4 R140, [R103+0x5900] ;  /* 0x00590000678c783b */ /* 0x000e620000004200 */
[C---:B------:R-:W-:Y:S02]  /*5a00*/  HMMA.16816.F32 R36, R4.reuse, R16, R36 ;  /* 0x000000100424723c */ /* 0x040fe40000001824 */
[----:B------:R-:W3:Y:S06]  /*5a10*/  MUFU.EX2 R12, R8 ;  /* 0x00000008000c7308 */ /* 0x000eec0000000800 */
[----:B------:R-:W-:Y:S07]  /*5a20*/  HMMA.16816.F32 R32, R4, R18, R32 ;  /* 0x000000120420723c */ /* 0x000fee0000001820 */
[----:B------:R-:W-:Y:S01]  /*5a30*/  FADD.FTZ R4, R238, R237 ;  /* 0x000000edee047221 */ /* 0x000fe20000010000 */
[----:B---3--:R-:W-:-:S03]  /*5a40*/  F2FP.PACK_AB R99, R12, R13 ;  /* 0x0000000d0c63723e */ /* 0x008fc600000000ff */
[----:B------:R-:W-:Y:S02]  /*5a50*/  FADD.FTZ R4, R11, R4 ;  /* 0x000000040b047221 */ /* 0x000fe40000010000 */
[----:B------:R3:W-:Y:S02]  /*5a60*/  LDSM.16.MT88.4 R8, [R0+0x8900] ;  /* 0x008900000008783b */ /* 0x0007e40000004200 */
[----:B------:R-:W-:Y:S01]  /*5a70*/  FADD.FTZ R4, R207, R4 ;  /* 0x00000004cf047221 */ /* 0x000fe20000010000 */
[----:B--2---:R-:W-:Y:S03]  /*5a80*/  HMMA.16816.F32 R104, R96, R108, R104 ;  /* 0x0000006c6068723c */ /* 0x004fe60000001868 */
[----:B------:R-:W-:-:S04]  /*5a90*/  FADD.FTZ R4, R205, R4 ;  /* 0x00000004cd047221 */ /* 0x000fc80000010000 */
[----:B------:R-:W-:Y:S01]  /*5aa0*/  FADD.FTZ R4, R204, R4 ;  /* 0x00000004cc047221 */ /* 0x000fe20000010000 */
[C---:B------:R-:W-:Y:S03]  /*5ab0*/  HMMA.16816.F32 R108, R96.reuse, R110, R52 ;  /* 0x0000006e606c723c */ /* 0x040fe60000001834 */
[----:B------:R-:W-:Y:S02]  /*5ac0*/  FADD.FTZ R5, R193, R4 ;  /* 0x00000004c1057221 */ /* 0x000fe40000010000 */
[----:B------:R-:W-:Y:S02]  /*5ad0*/  FADD.FTZ R4, R192, R2 ;  /* 0x00000002c0047221 */ /* 0x000fe40000010000 */
[----:B------:R-:W-:Y:S01]  /*5ae0*/  FADD.FTZ R2, R190, R5 ;  /* 0x00000005be027221 */ /* 0x000fe20000010000 */
[----:B-1----:R-:W-:Y:S03]  /*5af0*/  HMMA.16816.F32 R136, R96, R140, R136 ;  /* 0x0000008c6088723c */ /* 0x002fe60000001888 */
[----:B------:R-:W-:-:S02]  /*5b00*/  FADD.FTZ R2, R252, R2 ;  /* 0x00000002fc027221 */ /* 0x000fc40000010000 */
[----:B---3--:R-:W-:Y:S02]  /*5b10*/  FADD.FTZ R0, R191, R4 ;  /* 0x00000004bf007221 */ /* 0x008fe40000010000 */
        /* <DEDUP_REMOVED lines=8> */
[----:B------:R-:W-:Y:S01]  /*5ba0*/  FADD.FTZ R2, R189, R2 ;  /* 0x00000002bd027221 */ /* 0x000fe20000010000 */
[----:B------:R-:W1:Y:S01]  /*5bb0*/  LDSM.16.MT88.4 R72, [R103+0x8900] ;  /* 0x008900006748783b */ /* 0x000e620000004200 */
[----:B------:R-:W-:Y:S02]  /*5bc0*/  FADD.FTZ R0, R245, R0 ;  /* 0x00000000f5007221 */ /* 0x000fe40000010000 */
[----:B------:R-:W-:Y:S02]  /*5bd0*/  FADD.FTZ R2, R188, R2 ;  /* 0x00000002bc027221 */ /* 0x000fe40000010000 */
[----:B------:R-:W-:Y:S01]  /*5be0*/  FADD.FTZ R0, R181, R0 ;  /* 0x00000000b5007221 */ /* 0x000fe20000010000 */
[----:B------:R-:W-:Y:S01]  /*5bf0*/  HMMA.16816.F32 R56, R96, R58, R88 ;  /* 0x0000003a6038723c */ /* 0x000fe20000001858 */
[----:B------:R-:W-:Y:S01]  /*5c00*/  FADD.FTZ R2, R183, R2 ;  /* 0x00000002b7027221 */ /* 0x000fe20000010000 */
[----:B------:R-:W2:Y:S01]  /*5c10*/  LDSM.16.MT88.4 R88, [R241+0x8900] ;  /* 0x00890000f158783b */ /* 0x000ea20000004200 */
        /* <DEDUP_REMOVED lines=10> */
[----:B------:R-:W-:-:S04]  /*5cc0*/  FADD.FTZ R0, R172, R0 ;  /* 0x00000000ac007221 */ /* 0x000fc80000010000 */
        /* <DEDUP_REMOVED lines=12> */
[----:B------:R-:W-:Y:S02]  /*5d90*/  FADD.FTZ R4, R48, R0 ;  /* 0x0000000030047221 */ /* 0x000fe40000010000 */
[----:B------:R-:W-:-:S05]  /*5da0*/  FADD.FTZ R0, R12, R2 ;  /* 0x000000020c007221 */ /* 0x000fca0000010000 */
[----:B------:R3:W-:Y:S01]  /*5db0*/  STL [R1+0x8], R0 ;  /* 0x0000080001007387 */ /* 0x0007e20000100800 */
[C---:B------:R-:W-:Y:S03]  /*5dc0*/  HMMA.16816.F32 R144, R96.reuse, R148, R144 ;  /* 0x000000946090723c */ /* 0x040fe60000001890 */
[----:B------:R3:W-:Y:S05]  /*5dd0*/  STL [R1+0x4], R4 ;  /* 0x0000040401007387 */ /* 0x0007ea0000100800 */
[C---:B------:R-:W-:Y:S08]  /*5de0*/  HMMA.16816.F32 R76, R96.reuse, R80, R76 ;  /* 0x00000050604c723c */ /* 0x040ff0000000184c */
[C---:B------:R-:W-:Y:S08]  /*5df0*/  HMMA.16816.F32 R60, R96.reuse, R64, R92 ;  /* 0x00000040603c723c */ /* 0x040ff0000000185c */
        /* <DEDUP_REMOVED lines=11> */
[----:B---3--:R-:W2:Y:S04]  /*5eb0*/  LDL.64 R194, [R1+0x10] ;  /* 0x0000100001c27983 */ /* 0x008ea80000100a00 */
[----:B------:R-:W3:Y:S01]  /*5ec0*/  LDL R191, [R1] ;  /* 0x0000000001bf7983 */ /* 0x000ee20000100800 */
[----:B------:R-:W-:-:S02]  /*5ed0*/  IMAD.MOV.U32 R192, RZ, RZ, c[0x0][0x1e4] ;  /* 0x00007900ffc07624 */ /* 0x000fc400078e00ff */
[----:B------:R-:W-:Y:S02]  /*5ee0*/  IMAD.MOV.U32 R190, RZ, RZ, c[0x0][0x1e0] ;  /* 0x00007800ffbe7624 */ /* 0x000fe400078e00ff */
[----:B------:R-:W-:Y:S02]  /*5ef0*/  IMAD R0, R192, 0x60, RZ ;  /* 0x00000060c0007824 */ /* 0x000fe400078e02ff */
[----:B------:R-:W-:Y:S01]  /*5f00*/  IMAD.WIDE.U32 R4, R190, 0x60, RZ ;  /* 0x00000060be047825 */ /* 0x000fe200078e00ff */
[----:B------:R-:W-:-:S04]  /*5f10*/  USHF.R.S32.HI UR5, URZ, 0x1f, UR4 ;  /* 0x0000001f3f057899 */ /* 0x000fc80008011404 */
[----:B------:R-:W-:-:S05]  /*5f20*/  IADD3 R0, R5, R0, RZ ;  /* 0x0000000005007210 */ /* 0x000fca0007ffe0ff */
[----:B------:R-:W-:-:S04]  /*5f30*/  IMAD R0, R0, UR4, RZ ;  /* 0x0000000400007c24 */ /* 0x000fc8000f8e02ff */
[----:B------:R-:W-:Y:S02]  /*5f40*/  IMAD R0, R4, UR5, R0 ;  /* 0x0000000504007c24 */ /* 0x000fe4000f8e0200 */
[C---:B------:R-:W-:Y:S01]  /*5f50*/  IMAD.SHL.U32 R8, R190.reuse, 0x40, RZ ;  /* 0x00000040be087824 */ /* 0x040fe200078e00ff */
[----:B------:R-:W-:Y:S01]  /*5f60*/  SHF.L.U64.HI R2, R190, 0x6, R192 ;  /* 0x00000006be027819 */ /* 0x000fe200000102c0 */
[----:B--2---:R-:W-:-:S05]  /*5f70*/  IMAD.WIDE.U32 R6, R4, UR4, R194 ;  /* 0x0000000404067c25 */ /* 0x004fca000f8e00c2 */
[----:B------:R-:W-:Y:S02]  /*5f80*/  LEA R4, P1, R6, c[0x0][0x1c8], 0x1 ;  /* 0x0000720006047a11 */ /* 0x000fe400078208ff */
[----:B------:R-:W-:Y:S02]  /*5f90*/  IADD3 R0, R7, R0, RZ ;  /* 0x0000000007007210 */ /* 0x000fe40007ffe0ff */
[----:B------:R-:W-:Y:S02]  /*5fa0*/  IADD3 R12, P6, P5, R8, 0x80, R4 ;  /* 0x00000080080c7810 */ /* 0x000fe40007dde004 */
[----:B------:R-:W-:Y:S02]  /*5fb0*/  LEA.HI.X R5, R6, c[0x0][0x1cc], R0, 0x1, P1 ;  /* 0x0000730006057a11 */ /* 0x000fe400008f0c00 */
[-C--:B------:R-:W-:Y:S02]  /*5fc0*/  IADD3 R6, P1, R4, R8.reuse, RZ ;  /* 0x0000000804067210 */ /* 0x080fe40007f3e0ff */
[--C-:B------:R-:W-:Y:S01]  /*5fd0*/  IADD3.X R13, R2, RZ, R5.reuse, P6, P5 ;  /* 0x000000ff020d7210 */ /* 0x100fe200037ea405 */
[----:B------:R-:W-:Y:S01]  /*5fe0*/  @!PT LDS RZ, [RZ] ;  /* 0x00000000fffff984 */ /* 0x000fe20000000800 */
[----:B------:R-:W-:Y:S01]  /*5ff0*/  @!PT LDS RZ, [RZ] ;  /* 0x00000000fffff984 */ /* 0x000fe20000000800 */
[----:B------:R-:W-:Y:S01]  /*6000*/  @!PT LDS RZ, [RZ] ;  /* 0x00000000fffff984 */ /* 0x000fe20000000800 */
[----:B---3--:R1:W-:Y:S01]  /*6010*/  LDGSTS.E.BYPASS.LTC128B.128 [R191+0x12100], [R4.64], !P4 ;  /* 0x1210000004bf7fae */ /* 0x0083e2000e101d4c */
[----:B------:R-:W-:Y:S01]  /*6020*/  IADD3 R10, P6, P5, R8, 0x100, R4 ;  /* 0x00000100080a7810 */ /* 0x000fe20007dde004 */
[----:B------:R-:W-:Y:S01]  /*6030*/  IMAD.X R7, R5, 0x1, R2, P1 ;  /* 0x0000000105077824 */ /* 0x000fe200008e0602 */
[----:B------:R-:W-:Y:S01]  /*6040*/  IADD3 R8, P1, R6, R8, RZ ;  /* 0x0000000806087210 */ /* 0x000fe20007f3e0ff */
[----:B------:R1:W-:Y:S01]  /*6050*/  LDGSTS.E.BYPASS.LTC128B.128 [R191+0x15100], [R4.64+0x80], !P3 ;  /* 0x1510008004bf7fae */ /* 0x0003e2000d901d4c */
[----:B------:R-:W-:-:S02]  /*6060*/  IADD3.X R11, R2, RZ, R5, P6, P5 ;  /* 0x000000ff020b7210 */ /* 0x000fc400037ea405 */
[----:B------:R-:W-:Y:S01]  /*6070*/  IADD3.X R9, R7, R2, RZ, P1, !PT ;  /* 0x0000000207097210 */ /* 0x000fe20000ffe4ff */
[----:B------:R1:W-:Y:S04]  /*6080*/  LDGSTS.E.BYPASS.LTC128B.128 [R191+0x18100], [R4.64+0x100], !P2 ;  /* 0x1810010004bf7fae */ /* 0x0003e8000d101d4c */
[----:B------:R1:W-:Y:S04]  /*6090*/  LDGSTS.E.BYPASS.LTC128B.128 [R191+0x13100], [R6.64], !P4 ;  /* 0x1310000006bf7fae */ /* 0x0003e8000e101d4c */
[----:B------:R1:W-:Y:S04]  /*60a0*/  LDGSTS.E.BYPASS.LTC128B.128 [R191+0x16100], [R12.64], !P3 ;  /* 0x161000000cbf7fae */ /* 0x0003e8000d901d4c */
[----:B------:R1:W-:Y:S04]  /*60b0*/  LDGSTS.E.BYPASS.LTC128B.128 [R191+0x19100], [R10.64], !P2 ;  /* 0x191000000abf7fae */ /* 0x0003e8000d101d4c */
[----:B------:R1:W-:Y:S04]  /*60c0*/  LDGSTS.E.BYPASS.LTC128B.128 [R191+0x14100], [R8.64], !P4 ;  /* 0x1410000008bf7fae */ /* 0x0003e8000e101d4c */
[----:B------:R1:W-:Y:S04]  /*60d0*/  LDGSTS.E.BYPASS.LTC128B.128 [R191+0x17100], [R8.64+0x80], !P3 ;  /* 0x1710008008bf7fae */ /* 0x0003e8000d901d4c */
[----:B------:R1:W-:Y:S02]  /*60e0*/  LDGSTS.E.BYPASS.LTC128B.128 [R191+0x1a100], [R8.64+0x100], !P2 ;  /* 0x1a10010008bf7fae */ /* 0x0003e4000d101d4c */
.L_x_1215:
[----:B---3--:R-:W-:Y:S01]  /*60f0*/  UIADD3 UR20, UR14, -0x2, URZ ;  /* 0xfffffffe0e147890 */ /* 0x008fe2000fffe03f */
[----:B------:R-:W0:Y:S03]  /*6100*/  LDGDEPBAR ;  /* 0x00000000000079af */ /* 0x000e260000000000 */
[----:B------:R-:W-:-:S06]  /*6110*/  UISETP.GE.AND UP0, UPT, UR20, UR10, UPT ;  /* 0x0000000a1400728c */ /* 0x000fcc000bf06270 */
[----:B------:R-:W-:-:S13]  /*6120*/  PLOP3.LUT P1, PT, PT, PT, UP0, 0x80, 0x0 ;  /* 0x000000000000781c */ /* 0x000fda0003f2f008 */
[----:B------:R-:W-:Y:S05]  /*6130*/  @!P1 BRA `(.L_x_1216) ;  /* 0x0000404000009947 */ /* 0x000fea0003800000 */
[----:B------:R-:W-:Y:S01]  /*6140*/  IMAD.MOV.U32 R244, RZ, RZ, 0x20 ;  /* 0x00000020fff47424 */ /* 0x000fe200078e00ff */
[----:B------:R-:W-:Y:S01]  /*6150*/  MOV R101, R3 ;  /* 0x0000000300657202 */ /* 0x000fe20000000f00 */
[----:B------:R-:W-:Y:S01]  /*6160*/  IMAD.MOV.U32 R0, RZ, RZ, R100 ;  /* 0x000000ffff007224 */ /* 0x000fe200078e0064 */
[----:B------:R-:W-:Y:S02]  /*6170*/  UMOV UR19, URZ ;  /* 0x0000003f00137c82 */ /* 0x000fe40008000000 */
[----:B------:R-:W-:Y:S01]  /*6180*/  SEL R244, R244, 0xffffffe0, !P0 ;  /* 0xffffffe0f4f47807 */ /* 0x000fe20004000000 */
[----:B------:R-:W-:Y:S02]  /*6190*/  UMOV UR5, 0x1 ;  /* 0x0000000100057882 */ /* 0x000fe40000000000 */
[----:B------:R-:W-:Y:S02]  /*61a0*/  ULDC.64 UR8, c[0x0][0x208] ;  /* 0x0000820000087ab9 */ /* 0x000fe40000000a00 */
[----:B------:R-:W-:-:S02]  /*61b0*/  ULDC.64 UR6, c[0x0][0x1e0] ;  /* 0x0000780000067ab9 */ /* 0x000fc40000000a00 */
.L_x_1217:
[----:B------:R-:W2:Y:S01]  /*61c0*/  LDL.64 R22, [R1+0x18] ;  /* 0x0000180001167983 */ /* 0x000ea20000100a00 */
[----:B------:R-:W-:Y:S04]  /*61d0*/  DEPBAR.LE SB0, 0x2 ;  /* 0x000080800000791a */ /* 0x000fe80000000000 */
[----:B------:R-:W-:Y:S01]  /*61e0*/  UISETP.GE.AND UP0, UPT, UR10, UR20, UPT ;  /* 0x000000140a00728c */ /* 0x000fe2000bf06270 */
[----:B------:R-:W3:Y:S01]  /*61f0*/  LDL.64 R20, [R1+0x20] ;  /* 0x0000200001147983 */ /* 0x000ee20000100a00 */
[----:B------:R-:W-:Y:S01]  /*6200*/  UIADD3 UR18, UR20, -0x1, URZ ;  /* 0xffffffff14127890 */ /* 0x000fe2000fffe03f */
[----:B------:R-:W-:Y:S01]  /*6210*/  MOV R44, UR19 ;  /* 0x00000013002c7c02 */ /* 0x000fe20008000f00 */
[----:B------:R-:W-:Y:S03]  /*6220*/  UIMAD UR4, UR5, 0x9000, URZ ;  /* 0x00009000050478a4 */ /* 0x000fe6000f8e023f */
[----:B------:R-:W-:Y:S01]  /*6230*/  BAR.SYNC.DEFER_BLOCKING 0x0 ;  /* 0x0000000000007b1d */ /* 0x000fe20000010000 */
[----:B------:R-:W-:Y:S01]  /*6240*/  PLOP3.LUT P0, PT, PT, PT, UP0, 0x80, 0x0 ;  /* 0x000000000000781c */ /* 0x000fe20003f0f008 */
[----:B------:R-:W-:Y:S01]  /*6250*/  UISETP.GE.AND UP1, UPT, UR19, 0x1, UPT ;  /* 0x000000011300788c */ /* 0x000fe2000bf26270 */
[----:B------:R-:W-:Y:S01]  /*6260*/  IADD3 R100, R240, UR4, RZ ;  /* 0x00000004f0647c10 */ /* 0x000fe2000fffe0ff */
[----:B------:R-:W-:Y:S02]  /*6270*/  @!UP0 USHF.R.S32.HI UR14, URZ, 0x1f, UR18 ;  /* 0x0000001f3f0e8899 */ /* 0x000fe40008011412 */
[----:B------:R-:W-:Y:S02]  /*6280*/  @!UP0 UIMAD.WIDE.U32 UR22, UR18, UR8, URZ ;  /* 0x00000008121682a5 */ /* 0x000fe4000f8e003f */
[----:B------:R-:W-:Y:S04]  /*6290*/  @!UP0 UIMAD UR14, UR14, UR8, URZ ;  /* 0x000000080e0e82a4 */ /* 0x000fe8000f8e023f */
[----:B------:R-:W-:Y:S01]  /*62a0*/  @!UP0 UIMAD UR14, UR18, UR9, UR14 ;  /* 0x00000009120e82a4 */ /* 0x000fe2000f8e020e */
[----:B-1----:R-:W-:Y:S03]  /*62b0*/  MOV R2, UR22 ;  /* 0x0000001600027c02 */ /* 0x002fe60008000f00 */
[----:B------:R-:W-:Y:S04]  /*62c0*/  @!UP0 UIADD3 UR14, UR23, UR14, URZ ;  /* 0x0000000e170e8290 */ /* 0x000fe8000fffe03f */
[----:B------:R-:W-:Y:S01]  /*62d0*/  @!UP0 UIMAD UR14, UR14, 0x60, URZ ;  /* 0x000000600e0e88a4 */ /* 0x000fe2000f8e023f */
[----:B-1----:R-:W1:Y:S08]  /*62e0*/  LDSM.16.M88.4 R8, [R240+UR4+0x12100] ;  /* 0x01210004f008783b */ /* 0x002e700008000200 */
[----:B------:R-:W4:Y:S04]  /*62f0*/  LDL R30, [R1] ;  /* 0x00000000011e7983 */ /* 0x000f280000100800 */
[----:B------:R-:W5:Y:S08]  /*6300*/  LDSM.16.M88.4 R16, [R240+UR4+0x12900] ;  /* 0x01290004f010783b */ /* 0x000f700008000200 */
[----:B------:R-:W2:Y:S08]  /*6310*/  LDSM.16.M88.4 R24, [R240+UR4+0x13100] ;  /* 0x01310004f018783b */ /* 0x000eb00008000200 */
[----:B------:R-:W2:Y:S08]  /*6320*/  LDSM.16.M88.4 R32, [R240+UR4+0x13900] ;  /* 0x01390004f020783b */ /* 0x000eb00008000200 */
[----:B------:R-:W2:Y:S01]  /*6330*/  LDSM.16.M88.4 R40, [R240+UR4+0x14100] ;  /* 0x01410004f028783b */ /* 0x000ea20008000200 */
[C---:B-1----:R-:W-:Y:S07]  /*6340*/  HMMA.16816.F32 R4, R152.reuse, R8, RZ ;  /* 0x000000089804723c */ /* 0x042fee00000018ff */
[----:B------:R-:W1:Y:S01]  /*6350*/  LDSM.16.M88.4 R48, [R240+UR4+0x14900] ;  /* 0x01490004f030783b */ /* 0x000e620008000200 */
[C---:B------:R-:W-:Y:S08]  /*6360*/  HMMA.16816.F32 R8, R152.reuse, R10, RZ ;  /* 0x0000000a9808723c */ /* 0x040ff000000018ff */
[C---:B-----5:R-:W-:Y:S08]  /*6370*/  HMMA.16816.F32 R12, R152.reuse, R16, RZ ;  /* 0x00000010980c723c */ /* 0x060ff000000018ff */
[C---:B------:R-:W-:Y:S01]  /*6380*/  HMMA.16816.F32 R16, R152.reuse, R18, RZ ;  /* 0x000000129810723c */ /* 0x040fe200000018ff */
[----:B--2---:R-:W-:Y:S03]  /*6390*/  @!P0 MOV R29, R23 ;  /* 0x00000017001d8202 */ /* 0x004fe60000000f00 */
[----:B---3--:R-:W-:Y:S04]  /*63a0*/  @!P0 MOV R28, R20 ;  /* 0x00000014001c8202 */ /* 0x008fe80000000f00 */
[C---:B------:R-:W-:Y:S01]  /*63b0*/  HMMA.16816.F32 R20, R152.reuse, R24, RZ ;  /* 0x000000189814723c */ /* 0x040fe200000018ff */
[----:B------:R-:W-:Y:S03]  /*63c0*/  @!P0 IMAD.WIDE.U32 R28, R2, 0x60, R28 ;  /* 0x00000060021c8825 */ /* 0x000fe600078e001c */
[----:B------:R-:W-:Y:S04]  /*63d0*/  IADD3 R2, R244, R100, RZ ;  /* 0x00000064f4027210 */ /* 0x000fe80007ffe0ff */
[C---:B------:R-:W-:Y:S01]  /*63e0*/  HMMA.16816.F32 R24, R152.reuse, R26, RZ ;  /* 0x0000001a9818723c */ /* 0x040fe200000018ff */
[----:B------:R-:W-:Y:S01]  /*63f0*/  @!P0 IADD3 R38, R29, UR14, RZ ;  /* 0x0000000e1d268c10 */ /* 0x000fe2000fffe0ff */
[----:B------:R-:W2:Y:S01]  /*6400*/  LDSM.16.M88.4 R160, [R2+0x12100] ;  /* 0x0121000002a0783b */ /* 0x000ea20000000200 */
[----:B------:R-:W-:Y:S01]  /*6410*/  UIADD3 UR14, UR20, -0x2, URZ ;  /* 0xfffffffe140e7890 */ /* 0x000fe2000fffe03f */
[C---:B------:R-:W-:Y:S02]  /*6420*/  @!P0 SHF.L.U32 R3, R28.reuse, 0x1, RZ ;  /* 0x000000011c038819 */ /* 0x040fe400000006ff */
[----:B------:R-:W-:Y:S01]  /*6430*/  @!P0 SHF.L.U64.HI R38, R28, 0x1, R38 ;  /* 0x000000011c268819 */ /* 0x000fe20000010226 */
[----:B------:R-:W-:Y:S01]  /*6440*/  UISETP.GE.AND UP0, UPT, UR14, UR10, UPT ;  /* 0x0000000a0e00728c */ /* 0x000fe2000bf06270 */
[C---:B------:R-:W-:Y:S02]  /*6450*/  @!P0 IADD3 R36, P1, R3.reuse, c[0x0][0x1f8], RZ ;  /* 0x00007e0003248a10 */ /* 0x040fe40007f3e0ff */
[----:B------:R-:W3:Y:S02]  /*6460*/  LDSM.16.M88.4 R164, [R2+0x12900] ;  /* 0x0129000002a4783b */ /* 0x000ee40000000200 */
[----:B------:R-:W-:Y:S02]  /*6470*/  @!P0 IADD3.X R37, R38, c[0x0][0x1fc], RZ, P1, !PT ;  /* 0x00007f0026258a10 */ /* 0x000fe40000ffe4ff */
[C---:B------:R-:W-:Y:S02]  /*6480*/  @!P0 IADD3 R188, P5, R3.reuse, 0x80, RZ ;  /* 0x0000008003bc8810 */ /* 0x040fe40007fbe0ff */
[----:B------:R-:W-:Y:S02]  /*6490*/  @!P0 IADD3 R3, P6, R3, 0x100, RZ ;  /* 0x0000010003038810 */ /* 0x000fe40007fde0ff */
[----:B------:R-:W5:Y:S01]  /*64a0*/  LDSM.16.M88.4 R168, [R2+0x13100] ;  /* 0x0131000002a8783b */ /* 0x000f620000000200 */
[----:B------:R-:W-:Y:S01]  /*64b0*/  @!P0 IADD3 R188, P1, R188, c[0x0][0x1f8], RZ ;  /* 0x00007e00bcbc8a10 */ /* 0x000fe20007f3e0ff */
[----:B------:R-:W-:Y:S01]  /*64c0*/  @UP0 UIMAD.WIDE.U32 UR22, UR14, UR6, URZ ;  /* 0x000000060e1602a5 */ /* 0x000fe2000f8e003f */
[----:B------:R-:W-:Y:S01]  /*64d0*/  IADD3 R236, R242, R2, RZ ;  /* 0x00000002f2ec7210 */ /* 0x000fe20007ffe0ff */
[----:B------:R-:W-:Y:S01]  /*64e0*/  @UP0 USHF.R.S32.HI UR16, URZ, 0x1f, UR14 ;  /* 0x0000001f3f100899 */ /* 0x000fe2000801140e */
[----:B------:R-:W-:Y:S02]  /*64f0*/  @!P0 IADD3.X R189, RZ, c[0x0][0x1fc], R38, P1, P5 ;  /* 0x00007f00ffbd8a10 */ /* 0x000fe40000fea426 */
[----:B------:R-:W-:Y:S01]  /*6500*/  @!P0 IADD3 R190, P5, R3, c[0x0][0x1f8], RZ ;  /* 0x00007e0003be8a10 */ /* 0x000fe20007fbe0ff */
[----:B------:R-:W1:Y:S01]  /*6510*/  LDSM.16.M88.4 R172, [R2+0x13900] ;  /* 0x0139000002ac783b */ /* 0x000e620000000200 */
[----:B------:R-:W-:Y:S01]  /*6520*/  @!P0 IADD3 R46, P1, R36, UR15, RZ ;  /* 0x0000000f242e8c10 */ /* 0x000fe2000ff3e0ff */
[----:B----4-:R-:W-:Y:S01]  /*6530*/  @!P0 IMAD R44, R44, 0x9000, R30 ;  /* 0x000090002c2c8824 */ /* 0x010fe200078e021e */
[----:B------:R-:W-:Y:S01]  /*6540*/  @!P0 IADD3.X R191, RZ, c[0x0][0x1fc], R38, P5, P6 ;  /* 0x00007f00ffbf8a10 */ /* 0x000fe20002fec426 */
[C---:B------:R-:W-:Y:S01]  /*6550*/  HMMA.16816.F32 R28, R152.reuse, R32, RZ ;  /* 0x00000020981c723c */ /* 0x040fe200000018ff */
[----:B------:R-:W-:Y:S01]  /*6560*/  @!P0 IADD3.X R47, R37, UR17, RZ, P1, !PT ;  /* 0x00000011252f8c10 */ /* 0x000fe20008ffe4ff */
[----:B------:R-:W-:Y:S01]  /*6570*/  @UP0 UIMAD UR16, UR16, UR6, URZ ;  /* 0x00000006101002a4 */ /* 0x000fe2000f8e023f */
[-C--:B------:R-:W-:Y:S01]  /*6580*/  IADD3 R3, R242, R100.reuse, RZ ;  /* 0x00000064f2037210 */ /* 0x080fe20007ffe0ff */
[----:B------:R-:W4:Y:S01]  /*6590*/  LDSM.16.M88.4 R176, [R2+0x14100] ;  /* 0x0141000002b0783b */ /* 0x000f220000000200 */
[----:B------:R-:W-:Y:S01]  /*65a0*/  IADD3 R100, R244, R100, R242 ;  /* 0x00000064f4647210 */ /* 0x000fe20007ffe0f2 */
[----:B------:R-:W-:Y:S02]  /*65b0*/  @UP0 UIMAD UR16, UR14, UR7, UR16 ;  /* 0x000000070e1002a4 */ /* 0x000fe4000f8e0210 */
[C---:B------:R-:W-:Y:S01]  /*65c0*/  HMMA.16816.F32 R32, R152.reuse, R34, RZ ;  /* 0x000000229820723c */ /* 0x040fe200000018ff */
[----:B------:R-:W-:Y:S02]  /*65d0*/  UIADD3 UR14, UR19, 0x1, URZ ;  /* 0x00000001130e7890 */ /* 0x000fe4000fffe03f */
[----:B------:R-:W-:Y:S01]  /*65e0*/  @UP0 UIADD3 UR16, UR23, UR16, URZ ;  /* 0x0000001017100290 */ /* 0x000fe2000fffe03f */
[----:B------:R-:W1:Y:S01]  /*65f0*/  LDSM.16.M88.4 R180, [R2+0x14900] ;  /* 0x0149000002b4783b */ /* 0x000e620000000200 */
[----:B------:R-:W-:Y:S02]  /*6600*/  USEL UR19, UR14, URZ, !UP1 ;  /* 0x0000003f0e137287 */ /* 0x000fe4000c800000 */
[----:B------:R-:W-:Y:S02]  /*6610*/  @UP0 USHF.L.U32 UR14, UR6, 0x6, URZ ;  /* 0x00000006060e0899 */ /* 0x000fe4000800063f */
[----:B------:R-:W-:Y:S02]  /*6620*/  @UP0 UIMAD UR16, UR16, 0x60, URZ ;  /* 0x00000060101008a4 */ /* 0x000fe4000f8e023f */
[----:B------:R-:W-:Y:S01]  /*6630*/  UISETP.GE.AND UP1, UPT, UR5, 0x1, UPT ;  /* 0x000000010500788c */ /* 0x000fe2000bf26270 */
[----:B------:R-:W-:Y:S01]  /*6640*/  @!PT LDS RZ, [RZ] ;  /* 0x00000000fffff984 */ /* 0x000fe20000000800 */
[----:B------:R-:W-:Y:S01]  /*6650*/  @!PT LDS RZ, [RZ] ;  /* 0x00000000fffff984 */ /* 0x000fe20000000800 */
[----:B------:R-:W-:Y:S01]  /*6660*/  @!PT LDS RZ, [RZ] ;  /* 0x00000000fffff984 */ /* 0x000fe20000000800 */
[----:B------:R2:W-:Y:S08]  /*6670*/  @!P0 LDGSTS.E.BYPASS.LTC128B.128 [R44+0x100], [R36.64], !P4 ;  /* 0x00100000242c8fae */ /* 0x0005f0000e101d4c */
[----:B------:R1:W-:Y:S08]  /*6680*/  @!P0 LDGSTS.E.BYPASS.LTC128B.128 [R44+0x3100], [R188.64], !P3 ;  /* 0x03100000bc2c8fae */ /* 0x0003f0000d901d4c */
[----:B------:R3:W-:Y:S08]  /*6690*/  @!P0 LDGSTS.E.BYPASS.LTC128B.128 [R44+0x6100], [R190.64], !P2 ;  /* 0x06100000be2c8fae */ /* 0x0007f0000d101d4c */
[----:B------:R3:W-:Y:S01]  /*66a0*/  @!P0 LDGSTS.E.BYPASS.LTC128B.128 [R44+0x1100], [R46.64], !P4 ;  /* 0x011000002e2c8fae */ /* 0x0007e2000e101d4c */
[C---:B--2---:R-:W-:Y:S07]  /*66b0*/  HMMA.16816.F32 R36, R152.reuse, R40, RZ ;  /* 0x000000289824723c */ /* 0x044fee00000018ff */
[----:B------:R3:W-:Y:S01]  /*66c0*/  @!P0 LDGSTS.E.BYPASS.LTC128B.128 [R44+0x4100], [R46.64+0x80], !P3 ;  /* 0x041000802e2c8fae */ /* 0x0007e2000d901d4c */
[C---:B------:R-:W-:Y:S01]  /*66d0*/  HMMA.16816.F32 R40, R152.reuse, R42, RZ ;  /* 0x0000002a9828723c */ /* 0x040fe200000018ff */
[----:B-1----:R-:W-:Y:S06]  /*66e0*/  @!P0 IADD3 R188, P1, R46, UR15, RZ ;  /* 0x0000000f2ebc8c10 */ /* 0x002fec000ff3e0ff */
[----:B------:R3:W-:Y:S01]  /*66f0*/  @!P0 LDGSTS.E.BYPASS.LTC128B.128 [R44+0x7100], [R46.64+0x100], !P2 ;  /* 0x071001002e2c8fae */ /* 0x0007e2000d101d4c */
[----:B------:R-:W-:Y:S07]  /*6700*/  @!P0 IADD3.X R189, R47, UR17, RZ, P1, !PT ;  /* 0x000000112fbd8c10 */ /* 0x000fee0008ffe4ff */
[----:B------:R3:W-:Y:S08]  /*6710*/  @!P0 LDGSTS.E.BYPASS.LTC128B.128 [R44+0x2100], [R188.64], !P4 ;  /* 0x02100000bc2c8fae */ /* 0x0007f0000e101d4c */
[----:B------:R3:W-:Y:S08]  /*6720*/  @!P0 LDGSTS.E.BYPASS.LTC128B.128 [R44+0x5100], [R188.64+0x80], !P3 ;  /* 0x05100080bc2c8fae */ /* 0x0007f0000d901d4c */
[----:B------:R3:W-:Y:S01]  /*6730*/  @!P0 LDGSTS.E.BYPASS.LTC128B.128 [R44+0x8100], [R188.64+0x100], !P2 ;  /* 0x08100100bc2c8fae */ /* 0x0007e2000d101d4c */
[----:B------:R-:W-:Y:S07]  /*6740*/  PLOP3.LUT P0, PT, PT, PT, UP0, 0x80, 0x0 ;  /* 0x000000000000781c */ /* 0x000fee0003f0f008 */
[----:B------:R-:W-:Y:S08]  /*6750*/  LDSM.16.M88.4 R192, [R3+0x12900] ;  /* 0x0129000003c0783b */ /* 0x000ff00000000200 */
[----:B------:R-:W0:Y:S08]  /*6760*/  LDGDEPBAR ;  /* 0x00000000000079af */ /* 0x000e300000000000 */
[----:B------:R-:W-:Y:S01]  /*6770*/  LDSM.16.M88.4 R204, [R240+UR4+0x16100] ;  /* 0x01610004f0cc783b */ /* 0x000fe20008000200 */
[C---:B---3--:R-:W-:Y:S07]  /*6780*/  HMMA.16816.F32 R44, R152.reuse, R48, RZ ;  /* 0x00000030982c723c */ /* 0x048fee00000018ff */
[----:B------:R-:W1:Y:S01]  /*6790*/  LDSM.16.M88.4 R188, [R3+0x12100] ;  /* 0x0121000003bc783b */ /* 0x000e620000000200 */
[----:B------:R-:W-:Y:S08]  /*67a0*/  HMMA.16816.F32 R48, R152, R50, RZ ;  /* 0x000000329830723c */ /* 0x000ff000000018ff */
[C---:B------:R-:W-:Y:S08]  /*67b0*/  HMMA.16816.F32 R4, R156.reuse, R160, R4 ;  /* 0x000000a09c04723c */ /* 0x040ff00000001804 */
[C---:B------:R-:W-:Y:S01]  /*67c0*/  HMMA.16816.F32 R8, R156.reuse, R162, R8 ;  /* 0x000000a29c08723c */ /* 0x040fe20000001808 */
[----:B------:R-:W2:Y:S07]  /*67d0*/  LDSM.16.M88.4 R160, [R3+0x13100] ;  /* 0x0131000003a0783b */ /* 0x000eae0000000200 */
[C---:B------:R-:W-:Y:S08]  /*67e0*/  HMMA.16816.F32 R12, R156.reuse, R164, R12 ;  /* 0x000000a49c0c723c */ /* 0x040ff0000000180c */
[C---:B------:R-:W-:Y:S01]  /*67f0*/  HMMA.16816.F32 R16, R156.reuse, R166, R16 ;  /* 0x000000a69c10723c */ /* 0x040fe20000001810 */
[----:B------:R-:W3:Y:S07]  /*6800*/  LDSM.16.M88.4 R164, [R3+0x13900] ;  /* 0x0139000003a4783b */ /* 0x000eee0000000200 */
[C---:B-----5:R-:W-:Y:S08]  /*6810*/  HMMA.16816.F32 R20, R156.reuse, R168, R20 ;  /* 0x000000a89c14723c */ /* 0x060ff00000001814 */
[C---:B------:R-:W-:Y:S01]  /*6820*/  HMMA.16816.F32 R24, R156.reuse, R170, R24 ;  /* 0x000000aa9c18723c */ /* 0x040fe20000001818 */
[----:B------:R-:W5:Y:S07]  /*6830*/  LDSM.16.M88.4 R168, [R3+0x14100] ;  /* 0x0141000003a8783b */ /* 0x000f6e0000000200 */
[C---:B------:R-:W-:Y:S08]  /*6840*/  HMMA.16816.F32 R28, R156.reuse, R172, R28 ;  /* 0x000000ac9c1c723c */ /* 0x040ff0000000181c */
[C---:B------:R-:W-:Y:S01]  /*6850*/  HMMA.16816.F32 R32, R156.reuse, R174, R32 ;  /* 0x000000ae9c20723c */ /* 0x040fe20000001820 */
[----:B------:R-:W2:Y:S07]  /*6860*/  LDSM.16.M88.4 R172, [R3+0x14900] ;  /* 0x0149000003ac783b */ /* 0x000eae0000000200 */
[C---:B----4-:R-:W-:Y:S08]  /*6870*/  HMMA.16816.F32 R36, R156.reuse, R176, R36 ;  /* 0x000000b09c24723c */ /* 0x050ff00000001824 */
[C---:B------:R-:W-:Y:S01]  /*6880*/  HMMA.16816.F32 R40, R156.reuse, R178, R40 ;  /* 0x000000b29c28723c */ /* 0x040fe20000001828 */
[----:B------:R-:W4:Y:S07]  /*6890*/  LDSM.16.M88.4 R176, [R236+0x12100] ;  /* 0x01210000ecb0783b */ /* 0x000f2e0000000200 */
[C---:B------:R-:W-:Y:S08]  /*68a0*/  HMMA.16816.F32 R44, R156.reuse, R180, R44 ;  /* 0x000000b49c2c723c */ /* 0x040ff0000000182c */
[----:B------:R-:W-:Y:S01]  /*68b0*/  HMMA.16816.F32 R48, R156, R182, R48 ;  /* 0x000000b69c30723c */ /* 0x000fe20000001830 */
[----:B------:R-:W-:Y:S07]  /*68c0*/  LDSM.16.M88.4 R180, [R236+0x14900] ;  /* 0x01490000ecb4783b */ /* 0x000fee0000000200 */
[C---:B-1----:R-:W-:Y:S08]  /*68d0*/  HMMA.16816.F32 R4, R184.reuse, R188, R4 ;  /* 0x000000bcb804723c */ /* 0x042ff00000001804 */
[C---:B------:R-:W-:Y:S01]  /*68e0*/  HMMA.16816.F32 R8, R184.reuse, R190, R8 ;  /* 0x000000beb808723c */ /* 0x040fe20000001808 */
[----:B------:R-:W-:Y:S07]  /*68f0*/  LDSM.16.M88.4 R188, [R240+UR4+0x15100] ;  /* 0x01510004f0bc783b */ /* 0x000fee0008000200 */
[C---:B------:R-:W-:Y:S08]  /*6900*/  HMMA.16816.F32 R12, R184.reuse, R192, R12 ;  /* 0x000000c0b80c723c */ /* 0x040ff0000000180c */
[C---:B------:R-:W-:Y:S01]  /*6910*/  HMMA.16816.F32 R16, R184.reuse, R194, R16 ;  /* 0x000000c2b810723c */ /* 0x040fe20000001810 */
[----:B------:R-:W-:Y:S07]  /*6920*/  LDSM.16.M88.4 R192, [R240+UR4+0x15900] ;  /* 0x01590004f0c0783b */ /* 0x000fee0008000200 */
[C---:B--2---:R-:W-:Y:S08]  /*6930*/  HMMA.16816.F32 R20, R184.reuse, R160, R20 ;  /* 0x000000a0b814723c */ /* 0x044ff00000001814 */
[C---:B------:R-:W-:Y:S01]  /*6940*/  HMMA.16816.F32 R24, R184.reuse, R162, R24 ;  /* 0x000000a2b818723c */ /* 0x040fe20000001818 */
[----:B------:R-:W1:Y:S07]  /*6950*/  LDSM.16.M88.4 R160, [R236+0x12900] ;  /* 0x01290000eca0783b */ /* 0x000e6e0000000200 */
[C---:B---3--:R-:W-:Y:S08]  /*6960*/  HMMA.16816.F32 R28, R184.reuse, R164, R28 ;  /* 0x000000a4b81c723c */ /* 0x048ff0000000181c */
[C---:B------:R-:W-:Y:S01]  /*6970*/  HMMA.16816.F32 R32, R184.reuse, R166, R32 ;  /* 0x000000a6b820723c */ /* 0x040fe20000001820 */
[----:B------:R-:W2:Y:S07]  /*6980*/  LDSM.16.M88.4 R164, [R236+0x13100] ;  /* 0x01310000eca4783b */ /* 0x000eae0000000200 */
[C---:B-----5:R-:W-:Y:S08]  /*6990*/  HMMA.16816.F32 R36, R184.reuse, R168, R36 ;  /* 0x000000a8b824723c */ /* 0x060ff00000001824 */
[C---:B------:R-:W-:Y:S01]  /*69a0*/  HMMA.16816.F32 R40, R184.reuse, R170, R40 ;  /* 0x000000aab828723c */ /* 0x040fe20000001828 */
[----:B------:R-:W3:Y:S07]  /*69b0*/  LDSM.16.M88.4 R168, [R236+0x13900] ;  /* 0x01390000eca8783b */ /* 0x000eee0000000200 */
[C---:B------:R-:W-:Y:S08]  /*69c0*/  HMMA.16816.F32 R44, R184.reuse, R172, R44 ;  /* 0x000000acb82c723c */ /* 0x040ff0000000182c */
[----:B------:R-:W-:Y:S01]  /*69d0*/  HMMA.16816.F32 R48, R184, R174, R48 ;  /* 0x000000aeb830723c */ /* 0x000fe20000001830 */
[----:B------:R-:W5:Y:S07]  /*69e0*/  LDSM.16.M88.4 R172, [R236+0x14100] ;  /* 0x01410000ecac783b */ /* 0x000f6e0000000200 */
[C---:B----4-:R-:W-:Y:S08]  /*69f0*/  HMMA.16816.F32 R4, R196.reuse, R176, R4 ;  /* 0x000000b0c404723c */ /* 0x050ff00000001804 */
[C---:B------:R-:W-:Y:S01]  /*6a00*/  HMMA.16816.F32 R8, R196.reuse, R178, R8 ;  /* 0x000000b2c408723c */ /* 0x040fe20000001808 */
[----:B------:R-:W-:Y:S07]  /*6a10*/  LDSM.16.M88.4 R176, [R2+0x15900] ;  /* 0x0159000002b0783b */ /* 0x000fee0000000200 */
[C---:B-1----:R-:W-:Y:S08]  /*6a20*/  HMMA.16816.F32 R12, R196.reuse, R160, R12 ;  /* 0x000000a0c40c723c */ /* 0x042ff0000000180c */
[C---:B------:R-:W-:Y:S01]  /*6a30*/  HMMA.16816.F32 R16, R196.reuse, R162, R16 ;  /* 0x000000a2c410723c */ /* 0x040fe20000001810 */
[----:B------:R-:W1:Y:S07]  /*6a40*/  LDSM.16.M88.4 R160, [R240+UR4+0x16900] ;  /* 0x01690004f0a0783b */ /* 0x000e6e0008000200 */
[C---:B--2---:R-:W-:Y:S08]  /*6a50*/  HMMA.16816.F32 R20, R196.reuse, R164, R20 ;  /* 0x000000a4c414723c */ /* 0x044ff00000001814 */
[C---:B------:R-:W-:Y:S01]  /*6a60*/  HMMA.16816.F32 R24, R196.reuse, R166, R24 ;  /* 0x000000a6c418723c */ /* 0x040fe20000001818 */
[----:B------:R-:W2:Y:S07]  /*6a70*/  LDSM.16.M88.4 R164, [R240+UR4+0x17100] ;  /* 0x01710004f0a4783b */ /* 0x000eae0008000200 */
[C---:B---3--:R-:W-:Y:S08]  /*6a80*/  HMMA.16816.F32 R28, R196.reuse, R168, R28 ;  /* 0x000000a8c41c723c */ /* 0x048ff0000000181c */
[C---:B------:R-:W-:Y:S01]  /*6a90*/  HMMA.16816.F32 R32, R196.reuse, R170, R32 ;  /* 0x000000aac420723c */ /* 0x040fe20000001820 */
[----:B------:R-:W3:Y:S07]  /*6aa0*/  LDSM.16.M88.4 R168, [R240+UR4+0x17900] ;  /* 0x01790004f0a8783b */ /* 0x000eee0008000200 */
[C---:B-----5:R-:W-:Y:S08]  /*6ab0*/  HMMA.16816.F32 R36, R196.reuse, R172, R36 ;  /* 0x000000acc424723c */ /* 0x060ff00000001824 */
[C---:B------:R-:W-:Y:S01]  /*6ac0*/  HMMA.16816.F32 R40, R196.reuse, R174, R40 ;  /* 0x000000aec428723c */ /* 0x040fe20000001828 */
[----:B------:R-:W4:Y:S07]  /*6ad0*/  LDSM.16.M88.4 R172, [R2+0x15100] ;  /* 0x0151000002ac783b */ /* 0x000f2e0000000200 */
[C---:B------:R-:W-:Y:S08]  /*6ae0*/  HMMA.16816.F32 R44, R196.reuse, R180, R44 ;  /* 0x000000b4c42c723c */ /* 0x040ff0000000182c */
[----:B------:R-:W-:Y:S01]  /*6af0*/  HMMA.16816.F32 R48, R196, R182, R48 ;  /* 0x000000b6c430723c */ /* 0x000fe20000001830 */
        /* <DEDUP_REMOVED lines=37> */
[----:B------:R-:W-:Y:S07]  /*6d50*/  LDSM.16.M88.4 R192, [R2+0x19100] ;  /* 0x0191000002c0783b */ /* 0x000fee0000000200 */
[C---:B--2---:R-:W-:Y:S08]  /*6d60*/  HMMA.16816.F32 R4, R212.reuse, R164, R4 ;  /* 0x000000a4d404723c */ /* 0x044ff00000001804 */
[C---:B------:R-:W-:Y:S01]  /*6d70*/  HMMA.16816.F32 R8, R212.reuse, R166, R8 ;  /* 0x000000a6d408723c */ /* 0x040fe20000001808 */
[----:B------:R-:W2:Y:S07]  /*6d80*/  LDSM.16.M88.4 R164, [R3+0x17100] ;  /* 0x0171000003a4783b */ /* 0x000eae0000000200 */
[C---:B---3--:R-:W-:Y:S08]  /*6d90*/  HMMA.16816.F32 R12, R212.reuse, R168, R12 ;  /* 0x000000a8d40c723c */ /* 0x048ff0000000180c */
[C---:B------:R-:W-:Y:S01]  /*6da0*/  HMMA.16816.F32 R16, R212.reuse, R170, R16 ;  /* 0x000000aad410723c */ /* 0x040fe20000001810 */
[----:B------:R-:W3:Y:S07]  /*6db0*/  LDSM.16.M88.4 R168, [R3+0x17900] ;  /* 0x0179000003a8783b */ /* 0x000eee0000000200 */
[C---:B----4-:R-:W-:Y:S08]  /*6dc0*/  HMMA.16816.F32 R20, R212.reuse, R172, R20 ;  /* 0x000000acd414723c */ /* 0x050ff00000001814 */
[C---:B------:R-:W-:Y:S01]  /*6dd0*/  HMMA.16816.F32 R24, R212.reuse, R174, R24 ;  /* 0x000000aed418723c */ /* 0x040fe20000001818 */
[----:B------:R-:W4:Y:S07]  /*6de0*/  LDSM.16.M88.4 R172, [R100+0x16900] ;  /* 0x0169000064ac783b */ /* 0x000f2e0000000200 */
        /* <DEDUP_REMOVED lines=8> */
[----:B------:R-:W3:Y:S07]  /*6e70*/  LDSM.16.M88.4 R168, [R240+UR4+0x18100] ;  /* 0x01810004f0a8783b */ /* 0x000eee0008000200 */
[C---:B------:R-:W-:Y:S08]  /*6e80*/  HMMA.16816.F32 R4, R216.reuse, R176, R4 ;  /* 0x000000b0d804723c */ /* 0x040ff00000001804 */
[C---:B------:R-:W-:Y:S01]  /*6e90*/  HMMA.16816.F32 R8, R216.reuse, R178, R8 ;  /* 0x000000b2d808723c */ /* 0x040fe20000001808 */
[----:B------:R-:W5:Y:S07]  /*6ea0*/  LDSM.16.M88.4 R176, [R240+UR4+0x18900] ;  /* 0x01890004f0b0783b */ /* 0x000f6e0008000200 */
[C---:B------:R-:W-:Y:S08]  /*6eb0*/  HMMA.16816.F32 R12, R216.reuse, R180, R12 ;  /* 0x000000b4d80c723c */ /* 0x040ff0000000180c */
[C---:B------:R-:W-:Y:S01]  /*6ec0*/  HMMA.16816.F32 R16, R216.reuse, R182, R16 ;  /* 0x000000b6d810723c */ /* 0x040fe20000001810 */
[----:B------:R-:W-:Y:S07]  /*6ed0*/  LDSM.16.M88.4 R180, [R240+UR4+0x1a100] ;  /* 0x01a10004f0b4783b */ /* 0x000fee0008000200 */
[C---:B------:R-:W-:Y:S08]  /*6ee0*/  HMMA.16816.F32 R20, R216.reuse, R188, R20 ;  /* 0x000000bcd814723c */ /* 0x040ff00000001814 */
[C---:B------:R-:W-:Y:S01]  /*6ef0*/  HMMA.16816.F32 R24, R216.reuse, R190, R24 ;  /* 0x000000bed818723c */ /* 0x040fe20000001818 */
[----:B------:R-:W-:Y:S07]  /*6f00*/  LDSM.16.M88.4 R188, [R2+0x18900] ;  /* 0x0189000002bc783b */ /* 0x000fee0000000200 */
[C---:B----4-:R-:W-:Y:S08]  /*6f10*/  HMMA.16816.F32 R28, R216.reuse, R172, R28 ;  /* 0x000000acd81c723c */ /* 0x050ff0000000181c */
[C---:B------:R-:W-:Y:S01]  /*6f20*/  HMMA.16816.F32 R32, R216.reuse, R174, R32 ;  /* 0x000000aed820723c */ /* 0x040fe20000001820 */
[----:B------:R-:W4:Y:S07]  /*6f30*/  LDSM.16.M88.4 R172, [R240+UR4+0x19100] ;  /* 0x01910004f0ac783b */ /* 0x000f2e0008000200 */
[C---:B-1----:R-:W-:Y:S08]  /*6f40*/  HMMA.16816.F32 R36, R216.reuse, R160, R36 ;  /* 0x000000a0d824723c */ /* 0x042ff00000001824 */
[C---:B------:R-:W-:Y:S01]  /*6f50*/  HMMA.16816.F32 R40, R216.reuse, R162, R40 ;  /* 0x000000a2d828723c */ /* 0x040fe20000001828 */
[----:B------:R-:W1:Y:S07]  /*6f60*/  LDSM.16.M88.4 R160, [R240+UR4+0x19900] ;  /* 0x01990004f0a0783b */ /* 0x000e6e0008000200 */
[C---:B--2---:R-:W-:Y:S08]  /*6f70*/  HMMA.16816.F32 R44, R216.reuse, R164, R44 ;  /* 0x000000a4d82c723c */ /* 0x044ff0000000182c */
[----:B------:R-:W-:Y:S01]  /*6f80*/  HMMA.16816.F32 R48, R216, R166, R48 ;  /* 0x000000a6d830723c */ /* 0x000fe20000001830 */
[----:B------:R-:W2:Y:S07]  /*6f90*/  LDSM.16.M88.4 R164, [R240+UR4+0x1a900] ;  /* 0x01a90004f0a4783b */ /* 0x000eae0008000200 */
[C---:B---3--:R-:W-:Y:S08]  /*6fa0*/  HMMA.16816.F32 R4, R220.reuse, R168, R4 ;  /* 0x000000a8dc04723c */ /* 0x048ff00000001804 */
[C---:B------:R-:W-:Y:S01]  /*6fb0*/  HMMA.16816.F32 R8, R220.reuse, R170, R8 ;  /* 0x000000aadc08723c */ /* 0x040fe20000001808 */
[----:B------:R-:W3:Y:S07]  /*6fc0*/  LDSM.16.M88.4 R168, [R2+0x18100] ;  /* 0x0181000002a8783b */ /* 0x000eee0000000200 */
[C---:B-----5:R-:W-:Y:S08]  /*6fd0*/  HMMA.16816.F32 R12, R220.reuse, R176, R12 ;  /* 0x000000b0dc0c723c */ /* 0x060ff0000000180c */
[C---:B------:R-:W-:Y:S01]  /*6fe0*/  HMMA.16816.F32 R16, R220.reuse, R178, R16 ;  /* 0x000000b2dc10723c */ /* 0x040fe20000001810 */
[----:B------:R-:W5:Y:S07]  /*6ff0*/  LDSM.16.M88.4 R176, [R2+0x19900] ;  /* 0x0199000002b0783b */ /* 0x000f6e0000000200 */
        /* <DEDUP_REMOVED lines=8> */
[----:B------:R-:W4:Y:S07]  /*7080*/  LDSM.16.M88.4 R180, [R3+0x18100] ;  /* 0x0181000003b4783b */ /* 0x000f2e0000000200 */
[C---:B--2---:R-:W-:Y:S08]  /*7090*/  HMMA.16816.F32 R44, R220.reuse, R164, R44 ;  /* 0x000000a4dc2c723c */ /* 0x044ff0000000182c */
[----:B------:R-:W-:Y:S01]  /*70a0*/  HMMA.16816.F32 R48, R220, R166, R48 ;  /* 0x000000a6dc30723c */ /* 0x000fe20000001830 */
[----:B------:R-:W2:Y:S07]  /*70b0*/  LDSM.16.M88.4 R164, [R3+0x18900] ;  /* 0x0189000003a4783b */ /* 0x000eae0000000200 */
[C---:B---3--:R-:W-:Y:S08]  /*70c0*/  HMMA.16816.F32 R4, R224.reuse, R168, R4 ;  /* 0x000000a8e004723c */ /* 0x048ff00000001804 */
[C---:B------:R-:W-:Y:S01]  /*70d0*/  HMMA.16816.F32 R8, R224.reuse, R170, R8 ;  /* 0x000000aae008723c */ /* 0x040fe20000001808 */
[----:B------:R-:W3:Y:S07]  /*70e0*/  LDSM.16.M88.4 R168, [R3+0x19100] ;  /* 0x0191000003a8783b */ /* 0x000eee0000000200 */
[C---:B------:R-:W-:Y:S08]  /*70f0*/  HMMA.16816.F32 R12, R224.reuse, R188, R12 ;  /* 0x000000bce00c723c */ /* 0x040ff0000000180c */
[C---:B------:R-:W-:Y:S01]  /*7100*/  HMMA.16816.F32 R16, R224.reuse, R190, R16 ;  /* 0x000000bee010723c */ /* 0x040fe20000001810 */
[----:B------:R-:W2:Y:S07]  /*7110*/  LDSM.16.M88.4 R188, [R3+0x19900] ;  /* 0x0199000003bc783b */ /* 0x000eae0000000200 */
[C---:B------:R-:W-:Y:S08]  /*7120*/  HMMA.16816.F32 R20, R224.reuse, R192, R20 ;  /* 0x000000c0e014723c */ /* 0x040ff00000001814 */
[C---:B------:R-:W-:Y:S01]  /*7130*/  HMMA.16816.F32 R24, R224.reuse, R194, R24 ;  /* 0x000000c2e018723c */ /* 0x040fe20000001818 */
[----:B------:R-:W2:Y:S07]  /*7140*/  LDSM.16.M88.4 R192, [R3+0x1a100] ;  /* 0x01a1000003c0783b */ /* 0x000eae0000000200 */
[C---:B-----5:R-:W-:Y:S08]  /*7150*/  HMMA.16816.F32 R28, R224.reuse, R176, R28 ;  /* 0x000000b0e01c723c */ /* 0x060ff0000000181c */
[C---:B------:R-:W-:Y:S08]  /*7160*/  HMMA.16816.F32 R32, R224.reuse, R178, R32 ;  /* 0x000000b2e020723c */ /* 0x040ff00000001820 */
[C---:B-1----:R-:W-:Y:S08]  /*7170*/  HMMA.16816.F32 R36, R224.reuse, R160, R36 ;  /* 0x000000a0e024723c */ /* 0x042ff00000001824 */
[C---:B------:R-:W-:Y:S01]  /*7180*/  HMMA.16816.F32 R40, R224.reuse, R162, R40 ;  /* 0x000000a2e028723c */ /* 0x040fe20000001828 */
[----:B------:R-:W1:Y:S07]  /*7190*/  LDSM.16.M88.4 R160, [R100+0x18900] ;  /* 0x0189000064a0783b */ /* 0x000e6e0000000200 */
[C---:B------:R-:W-:Y:S08]  /*71a0*/  HMMA.16816.F32 R44, R224.reuse, R172, R44 ;  /* 0x000000ace02c723c */ /* 0x040ff0000000182c */
[----:B------:R-:W-:Y:S08]  /*71b0*/  HMMA.16816.F32 R48, R224, R174, R48 ;  /* 0x000000aee030723c */ /* 0x000ff00000001830 */
[C---:B----4-:R-:W-:Y:S08]  /*71c0*/  HMMA.16816.F32 R4, R228.reuse, R180, R4 ;  /* 0x000000b4e404723c */ /* 0x050ff00000001804 */
[C---:B------:R-:W-:Y:S08]  /*71d0*/  HMMA.16816.F32 R8, R228.reuse, R182, R8 ;  /* 0x000000b6e408723c */ /* 0x040ff00000001808 */
[C---:B--2---:R-:W-:Y:S08]  /*71e0*/  HMMA.16816.F32 R12, R228.reuse, R164, R12 ;  /* 0x000000a4e40c723c */ /* 0x044ff0000000180c */
[C---:B------:R-:W-:Y:S08]  /*71f0*/  HMMA.16816.F32 R16, R228.reuse, R166, R16 ;  /* 0x000000a6e410723c */ /* 0x040ff00000001810 */
[C---:B---3--:R-:W-:Y:S08]  /*7200*/  HMMA.16816.F32 R20, R228.reuse, R168, R20 ;  /* 0x000000a8e414723c */ /* 0x048ff00000001814 */
[C---:B------:R-:W-:Y:S08]  /*7210*/  HMMA.16816.F32 R24, R228.reuse, R170, R24 ;  /* 0x000000aae418723c */ /* 0x040ff00000001818 */
[C---:B------:R-:W-:Y:S08]  /*7220*/  HMMA.16816.F32 R28, R228.reuse, R188, R28 ;  /* 0x000000bce41c723c */ /* 0x040ff0000000181c */
[C---:B------:R-:W-:Y:S08]  /*7230*/  HMMA.16816.F32 R32, R228.reuse, R190, R32 ;  /* 0x000000bee420723c */ /* 0x040ff00000001820 */
[C---:B------:R-:W-:Y:S08]  /*7240*/  HMMA.16816.F32 R36, R228.reuse, R192, R36 ;  /* 0x000000c0e424723c */ /* 0x040ff00000001824 */
        /* <DEDUP_REMOVED lines=34> */
[----:B------:R-:W-:Y:S01]  /*7470*/  MUFU.TANH R164, R10 ;  /* 0x0000000a00a47308 */ /* 0x000fe20000002400 */
[----:B--2---:R-:W-:Y:S09]  /*7480*/  FMNMX.FTZ R2, R166, R2, !PT ;  /* 0x00000002a6027209 */ /* 0x004ff20007810000 */
[----:B------:R2:W-:Y:S10]  /*7490*/  MUFU.TANH R165, R11 ;  /* 0x0000000b00a57308 */ /* 0x0005f40000002400 */
[----:B------:R-:W4:Y:S10]  /*74a0*/  MUFU.TANH R162, R12 ;  /* 0x0000000c00a27308 */ /* 0x000f340000002400 */
[----:B------:R-:W5:Y:S01]  /*74b0*/  MUFU.TANH R163, R13 ;  /* 0x0000000d00a37308 */ /* 0x000f620000002400 */
[C---:B-1----:R-:W-:Y:S01]  /*74c0*/  HMMA.16816.F32 R20, R232.reuse, R4, R20 ;  /* 0x00000004e814723c */ /* 0x042fe20000001814 */
[----:B--2---:R-:W1:Y:S08]  /*74d0*/  LDSM.16.M88.4 R8, [R100+0x19900] ;  /* 0x019900006408783b */ /* 0x004e700000000200 */
[----:B------:R-:W-:Y:S01]  /*74e0*/  MUFU.TANH R173, R14 ;  /* 0x0000000e00ad7308 */ /* 0x000fe20000002400 */
[C---:B------:R-:W-:Y:S01]  /*74f0*/  HMMA.16816.F32 R24, R232.reuse, R6, R24 ;  /* 0x00000006e818723c */ /* 0x040fe20000001818 */
[----:B------:R-:W2:Y:S08]  /*7500*/  LDSM.16.M88.4 R4, [R100+0x1a100] ;  /* 0x01a100006404783b */ /* 0x000eb00000000200 */
[----:B------:R1:W-:Y:S05]  /*7510*/  MUFU.TANH R175, R15 ;  /* 0x0000000f00af7308 */ /* 0x0003ea0000002400 */
[----:B------:R-:W-:Y:S02]  /*7520*/  FMUL.FTZ R21, R21, c[0x0][0x320] ;  /* 0x0000c80015157a20 */ /* 0x000fe40000410000 */
[----:B------:R-:W-:Y:S03]  /*7530*/  FMUL.FTZ R22, R22, c[0x0][0x320] ;  /* 0x0000c80016167a20 */ /* 0x000fe60000410000 */
[----:B------:R-:W2:Y:S01]  /*7540*/  MUFU.TANH R171, R16 ;  /* 0x0000001000ab7308 */ /* 0x000ea20000002400 */
        /* <DEDUP_REMOVED lines=10> */
[----:B------:R3:W1:Y:S01]  /*75f0*/  LDSM.16.M88.4 R8, [R100+0x1a900] ;  /* 0x01a900006408783b */ /* 0x0006620000000200 */
[----:B------:R-:W-:Y:S06]  /*7600*/  DEPBAR.LE SB0, 0x2 ;  /* 0x000080800000791a */ /* 0x000fec0000000000 */
[C---:B--2---:R-:W-:Y:S01]  /*7610*/  HMMA.16816.F32 R36, R232.reuse, R4, R36 ;  /* 0x00000004e824723c */ /* 0x044fe20000001824 */
[----:B------:R-:W2:Y:S01]  /*7620*/  MUFU.TANH R172, R17 ;  /* 0x0000001100ac7308 */ /* 0x000ea20000002400 */
[----:B------:R-:W-:Y:S06]  /*7630*/  BAR.SYNC.DEFER_BLOCKING 0x0 ;  /* 0x0000000000007b1d */ /* 0x000fec0000010000 */
[C---:B------:R-:W-:Y:S04]  /*7640*/  HMMA.16816.F32 R40, R232.reuse, R6, R40 ;  /* 0x00000006e828723c */ /* 0x040fe80000001828 */
[----:B------:R-:W-:Y:S02]  /*7650*/  FMUL.FTZ R28, R28, c[0x0][0x320] ;  /* 0x0000c8001c1c7a20 */ /* 0x000fe40000410000 */
[----:B------:R-:W-:Y:S01]  /*7660*/  FMUL.FTZ R29, R29, c[0x0][0x320] ;  /* 0x0000c8001d1d7a20 */ /* 0x000fe20000410000 */
[----:B---3--:R-:W-:Y:S01]  /*7670*/  FMNMX.FTZ R100, R102, R2, !PT ;  /* 0x0000000266647209 */ /* 0x008fe20007810000 */
[----:B------:R-:W-:Y:S04]  /*7680*/  FMUL.FTZ R30, R30, c[0x0][0x320] ;  /* 0x0000c8001e1e7a20 */ /* 0x000fe80000410000 */
[----:B----4-:R-:W-:Y:S01]  /*7690*/  FMNMX.FTZ R100, R162, R100, !PT ;  /* 0x00000064a2647209 */ /* 0x010fe20007810000 */
[----:B------:R-:W-:Y:S01]  /*76a0*/  FMUL.FTZ R31, R31, c[0x0][0x320] ;  /* 0x0000c8001f1f7a20 */ /* 0x000fe20000410000 */
[----:B------:R-:W-:Y:S01]  /*76b0*/  FMNMX.FTZ R2, R164, R3, !PT ;  /* 0x00000003a4027209 */ /* 0x000fe20007810000 */
[----:B------:R-:W-:Y:S01]  /*76c0*/  FMUL.FTZ R32, R32, c[0x0][0x320] ;  /* 0x0000c80020207a20 */ /* 0x000fe20000410000 */
[----:B-----5:R-:W-:Y:S01]  /*76d0*/  FMNMX.FTZ R100, R163, R100, !PT ;  /* 0x00000064a3647209 */ /* 0x020fe20007810000 */
[----:B------:R-:W-:Y:S01]  /*76e0*/  FMUL.FTZ R36, R36, c[0x0][0x320] ;  /* 0x0000c80024247a20 */ /* 0x000fe20000410000 */
[----:B------:R-:W3:Y:S01]  /*76f0*/  MUFU.TANH R177, R20 ;  /* 0x0000001400b17308 */ /* 0x000ee20000002400 */
[----:B------:R-:W-:Y:S01]  /*7700*/  LDSM.16.MT88.4 R12, [R103+UR4+0x100] ;  /* 0x00010004670c783b */ /* 0x000fe20008004200 */
[----:B------:R-:W-:Y:S01]  /*7710*/  FMNMX.FTZ R100, R171, R100, !PT ;  /* 0x00000064ab647209 */ /* 0x000fe20007810000 */
[----:B------:R-:W-:Y:S01]  /*7720*/  FMUL.FTZ R37, R37, c[0x0][0x320] ;  /* 0x0000c80025257a20 */ /* 0x000fe20000410000 */
[----:B------:R-:W-:Y:S01]  /*7730*/  FMNMX.FTZ R2, R165, R2, !PT ;  /* 0x00000002a5027209 */ /* 0x000fe20007810000 */
[----:B------:R-:W-:Y:S01]  /*7740*/  FMUL.FTZ R38, R38, c[0x0][0x320] ;  /* 0x0000c80026267a20 */ /* 0x000fe20000410000 */
[----:B--2---:R-:W-:Y:S01]  /*7750*/  FMNMX.FTZ R100, R172, R100, !PT ;  /* 0x00000064ac647209 */ /* 0x004fe20007810000 */
[C---:B-1----:R-:W-:Y:S03]  /*7760*/  HMMA.16816.F32 R44, R232.reuse, R8, R44 ;  /* 0x00000008e82c723c */ /* 0x042fe6000000182c */
[----:B------:R-:W1:Y:S01]  /*7770*/  MUFU.TANH R178, R24 ;  /* 0x0000001800b27308 */ /* 0x000e620000002400 */
[----:B------:R-:W-:Y:S01]  /*7780*/  FMUL.FTZ R33, R33, c[0x0][0x320] ;  /* 0x0000c80021217a20 */ /* 0x000fe20000410000 */
[----:B------:R-:W-:Y:S01]  /*7790*/  FMNMX.FTZ R2, R173, R2, !PT ;  /* 0x00000002ad027209 */ /* 0x000fe20007810000 */
[----:B------:R-:W-:Y:S02]  /*77a0*/  FMUL.FTZ R39, R39, c[0x0][0x320] ;  /* 0x0000c80027277a20 */ /* 0x000fe40000410000 */
[----:B------:R-:W-:Y:S04]  /*77b0*/  HMMA.16816.F32 R48, R232, R10, R48 ;  /* 0x0000000ae830723c */ /* 0x000fe80000001830 */
[----:B------:R-:W-:Y:S01]  /*77c0*/  FMUL.FTZ R40, R40, c[0x0][0x320] ;  /* 0x0000c80028287a20 */ /* 0x000fe20000410000 */
[----:B------:R-:W2:Y:S01]  /*77d0*/  MUFU.TANH R180, R25 ;  /* 0x0000001900b47308 */ /* 0x000ea20000002400 */
[----:B------:R-:W-:Y:S01]  /*77e0*/  FMUL.FTZ R41, R41, c[0x0][0x320] ;  /* 0x0000c80029297a20 */ /* 0x000fe20000410000 */
[----:B------:R-:W-:Y:S01]  /*77f0*/  FMNMX.FTZ R2, R175, R2, !PT ;  /* 0x00000002af027209 */ /* 0x000fe20007810000 */
[----:B------:R-:W-:Y:S01]  /*7800*/  FMUL.FTZ R34, R34, c[0x0][0x320] ;  /* 0x0000c80022227a20 */ /* 0x000fe20000410000 */
[----:B---3--:R-:W-:Y:S03]  /*7810*/  FMNMX.FTZ R100, R177, R100, !PT ;  /* 0x00000064b1647209 */ /* 0x008fe60007810000 */
[----:B------:R-:W-:Y:S01]  /*7820*/  FMUL.FTZ R35, R35, c[0x0][0x320] ;  /* 0x0000c80023237a20 */ /* 0x000fe20000410000 */
[----:B------:R-:W-:Y:S01]  /*7830*/  FMNMX.FTZ R100, R179, R100, !PT ;  /* 0x00000064b3647209 */ /* 0x000fe20007810000 */
[----:B------:R-:W-:Y:S01]  /*7840*/  FMUL.FTZ R42, R42, c[0x0][0x320] ;  /* 0x0000c8002a2a7a20 */ /* 0x000fe20000410000 */
[----:B------:R-:W3:Y:S01]  /*7850*/  MUFU.TANH R189, R28 ;  /* 0x0000001c00bd7308 */ /* 0x000ee20000002400 */
[----:B------:R-:W-:Y:S02]  /*7860*/  FMUL.FTZ R44, R44, c[0x0][0x320] ;  /* 0x0000c8002c2c7a20 */ /* 0x000fe40000410000 */
[----:B------:R-:W-:Y:S01]  /*7870*/  FMUL.FTZ R45, R45, c[0x0][0x320] ;  /* 0x0000c8002d2d7a20 */ /* 0x000fe20000410000 */
[----:B-1----:R-:W-:Y:S01]  /*7880*/  FMNMX.FTZ R100, R178, R100, !PT ;  /* 0x00000064b2647209 */ /* 0x002fe20007810000 */
[----:B------:R-:W-:Y:S02]  /*7890*/  FMUL.FTZ R43, R43, c[0x0][0x320] ;  /* 0x0000c8002b2b7a20 */ /* 0x000fe40000410000 */
[----:B------:R-:W-:Y:S02]  /*78a0*/  FMUL.FTZ R46, R46, c[0x0][0x320] ;  /* 0x0000c8002e2e7a20 */ /* 0x000fe40000410000 */
[----:B------:R-:W-:Y:S01]  /*78b0*/  FMUL.FTZ R48, R48, c[0x0][0x320] ;  /* 0x0000c80030307a20 */ /* 0x000fe20000410000 */
[----:B------:R-:W1:Y:S01]  /*78c0*/  MUFU.TANH R191, R29 ;  /* 0x0000001d00bf7308 */ /* 0x000e620000002400 */
[----:B------:R-:W-:Y:S02]  /*78d0*/  FMUL.FTZ R49, R49, c[0x0][0x320] ;  /* 0x0000c80031317a20 */ /* 0x000fe40000410000 */
[----:B------:R-:W-:Y:S01]  /*78e0*/  FMUL.FTZ R47, R47, c[0x0][0x320] ;  /* 0x0000c8002f2f7a20 */ /* 0x000fe20000410000 */
[----:B--2---:R-:W-:Y:S01]  /*78f0*/  FMNMX.FTZ R100, R180, R100, !PT ;  /* 0x00000064b4647209 */ /* 0x004fe20007810000 */
[----:B------:R-:W-:Y:S02]  /*7900*/  FMUL.FTZ R50, R50, c[0x0][0x320] ;  /* 0x0000c80032327a20 */ /* 0x000fe40000410000 */
[----:B------:R-:W-:Y:S03]  /*7910*/  FMUL.FTZ R51, R51, c[0x0][0x320] ;  /* 0x0000c80033337a20 */ /* 0x000fe60000410000 */
[----:B------:R-:W2:Y:S01]  /*7920*/  MUFU.TANH R190, R32 ;  /* 0x0000002000be7308 */ /* 0x000ea20000002400 */
[----:B---3--:R-:W-:Y:S09]  /*7930*/  FMNMX.FTZ R100, R189, R100, !PT ;  /* 0x00000064bd647209 */ /* 0x008ff20007810000 */
[----:B------:R-:W3:Y:S01]  /*7940*/  MUFU.TANH R245, R33 ;  /* 0x0000002100f57308 */ /* 0x000ee20000002400 */
[----:B-1----:R-:W-:Y:S09]  /*7950*/  FMNMX.FTZ R100, R191, R100, !PT ;  /* 0x00000064bf647209 */ /* 0x002ff20007810000 */
[----:B------:R-:W1:Y:S01]  /*7960*/  MUFU.TANH R16, R36 ;  /* 0x0000002400107308 */ /* 0x000e620000002400 */
[----:B--2---:R-:W-:Y:S09]  /*7970*/  FMNMX.FTZ R100, R190, R100, !PT ;  /* 0x00000064be647209 */ /* 0x004ff20007810000 */
        /* <DEDUP_REMOVED lines=17> */
[----:B--2---:R-:W-:Y:S05]  /*7a90*/  FMNMX.FTZ R100, R237, R100, !PT ;  /* 0x00000064ed647209 */ /* 0x004fea0007810000 */
[----:B------:R-:W2:Y:S04]  /*7aa0*/  SHFL.BFLY PT, R4, R100, 0x2, 0x1f ;  /* 0x0c401f0064047f89 */ /* 0x000ea800000e0000 */
[----:B------:R-:W4:Y:S01]  /*7ab0*/  MUFU.TANH R183, R23 ;  /* 0x0000001700b77308 */ /* 0x000f220000002400 */
[----:B---3--:R-:W-:Y:S09]  /*7ac0*/  FMNMX.FTZ R2, R174, R2, !PT ;  /* 0x00000002ae027209 */ /* 0x008ff20007810000 */
[----:B------:R-:W3:Y:S01]  /*7ad0*/  MUFU.TANH R181, R26 ;  /* 0x0000001a00b57308 */ /* 0x000ee20000002400 */
[----:B-1----:R-:W-:Y:S04]  /*7ae0*/  FMNMX.FTZ R2, R176, R2, !PT ;  /* 0x00000002b0027209 */ /* 0x002fe80007810000 */
[----:B------:R-:W-:Y:S05]  /*7af0*/  FMNMX.FTZ R2, R182, R2, !PT ;  /* 0x00000002b6027209 */ /* 0x000fea0007810000 */
[----:B------:R-:W1:Y:S01]  /*7b00*/  MUFU.TANH R188, R27 ;  /* 0x0000001b00bc7308 */ /* 0x000e620000002400 */
[----:B--2---:R-:W-:Y:S02]  /*7b10*/  FMNMX.FTZ R100, R100, R4, !PT ;  /* 0x0000000464647209 */ /* 0x004fe40007810000 */
[----:B----4-:R-:W-:Y:S03]  /*7b20*/  FMNMX.FTZ R2, R183, R2, !PT ;  /* 0x00000002b7027209 */ /* 0x010fe60007810000 */
[----:B------:R-:W2:Y:S04]  /*7b30*/  SHFL.BFLY PT, R4, R100, 0x1, 0x1f ;  /* 0x0c201f0064047f89 */ /* 0x000ea800000e0000 */
[----:B------:R-:W4:Y:S01]  /*7b40*/  MUFU.TANH R252, R30 ;  /* 0x0000001e00fc7308 */ /* 0x000f220000002400 */
[----:B---3--:R-:W-:Y:S09]  /*7b50*/  FMNMX.FTZ R2, R181, R2, !PT ;  /* 0x00000002b5027209 */ /* 0x008ff20007810000 */
[----:B------:R-:W3:Y:S01]  /*7b60*/  MUFU.TANH R25, R31 ;  /* 0x0000001f00197308 */ /* 0x000ee20000002400 */
[----:B-1----:R-:W-:Y:S09]  /*7b70*/  FMNMX.FTZ R2, R188, R2, !PT ;  /* 0x00000002bc027209 */ /* 0x002ff20007810000 */
[----:B------:R-:W1:Y:S01]  /*7b80*/  MUFU.TANH R24, R34 ;  /* 0x0000002200187308 */ /* 0x000e620000002400 */
[----:B--2---:R-:W-:Y:S02]  /*7b90*/  FMNMX.FTZ R100, R100, R4, !PT ;  /* 0x0000000464647209 */ /* 0x004fe40007810000 */
[----:B----4-:R-:W-:Y:S03]  /*7ba0*/  FMNMX.FTZ R2, R252, R2, !PT ;  /* 0x00000002fc027209 */ /* 0x010fe60007810000 */
[C---:B------:R-:W-:Y:S02]  /*7bb0*/  FMUL.FTZ R160, R100.reuse, c[0x0][0x2d0] ;  /* 0x0000b40064a07a20 */ /* 0x040fe40000410000 */
[----:B------:R-:W-:Y:S02]  /*7bc0*/  FADD.FTZ R0, -R100, R0 ;  /* 0x0000000064007221 */ /* 0x000fe40000010100 */
[----:B------:R-:W2:Y:S01]  /*7bd0*/  MUFU.TANH R248, R35 ;  /* 0x0000002300f87308 */ /* 0x000ea20000002400 */
[--C-:B------:R-:W-:Y:S02]  /*7be0*/  FFMA.FTZ R4, R169, c[0x0][0x2d0], -R160.reuse ;  /* 0x0000b400a9047a23 */ /* 0x100fe400000108a0 */
[----:B------:R-:W-:Y:S01]  /*7bf0*/  FMUL.FTZ R0, R0, c[0x0][0x2d0] ;  /* 0x0000b40000007a20 */ /* 0x000fe20000410000 */
[----:B---3--:R-:W-:Y:S01]  /*7c00*/  FMNMX.FTZ R2, R25, R2, !PT ;  /* 0x0000000219027209 */ /* 0x008fe20007810000 */
[----:B------:R-:W-:Y:S05]  /*7c10*/  LDSM.16.MT88.4 R28, [R241+UR4+0x100] ;  /* 0x00010004f11c783b */ /* 0x000fea0008004200 */
[----:B------:R-:W3:Y:S01]  /*7c20*/  MUFU.TANH R194, R38 ;  /* 0x0000002600c27308 */ /* 0x000ee20000002400 */
[----:B-1----:R-:W-:Y:S09]  /*7c30*/  FMNMX.FTZ R2, R24, R2, !PT ;  /* 0x0000000218027209 */ /* 0x002ff20007810000 */
[----:B------:R-:W1:Y:S01]  /*7c40*/  MUFU.TANH R195, R39 ;  /* 0x0000002700c37308 */ /* 0x000e620000002400 */
[----:B--2---:R-:W-:Y:S09]  /*7c50*/  FMNMX.FTZ R2, R248, R2, !PT ;  /* 0x00000002f8027209 */ /* 0x004ff20007810000 */
[----:B------:R-:W2:Y:S01]  /*7c60*/  MUFU.TANH R247, R42 ;  /* 0x0000002a00f77308 */ /* 0x000ea20000002400 */
[----:B---3--:R-:W-:Y:S09]  /*7c70*/  FMNMX.FTZ R2, R194, R2, !PT ;  /* 0x00000002c2027209 */ /* 0x008ff20007810000 */
[----:B------:R3:W-:Y:S01]  /*7c80*/  MUFU.EX2 R249, R4 ;  /* 0x0000000400f97308 */ /* 0x0007e20000000800 */
[----:B-1----:R-:W-:Y:S09]  /*7c90*/  FMNMX.FTZ R2, R195, R2, !PT ;  /* 0x00000002c3027209 */ /* 0x002ff20007810000 */
[----:B------:R-:W1:Y:S01]  /*7ca0*/  MUFU.TANH R18, R43 ;  /* 0x0000002b00127308 */ /* 0x000e620000002400 */
[----:B--2---:R-:W-:Y:S09]  /*7cb0*/  FMNMX.FTZ R2, R247, R2, !PT ;  /* 0x00000002f7027209 */ /* 0x004ff20007810000 */
[----:B------:R-:W2:Y:S01]  /*7cc0*/  MUFU.TANH R204, R46 ;  /* 0x0000002e00cc7308 */ /* 0x000ea20000002400 */
[--C-:B---3--:R-:W-:Y:S09]  /*7cd0*/  FFMA.FTZ R4, R167, c[0x0][0x2d0], -R160.reuse ;  /* 0x0000b400a7047a23 */ /* 0x108ff200000108a0 */
[----:B------:R-:W3:Y:S01]  /*7ce0*/  MUFU.TANH R207, R47 ;  /* 0x0000002f00cf7308 */ /* 0x000ee20000002400 */
[----:B-1----:R-:W-:Y:S02]  /*7cf0*/  FMNMX.FTZ R2, R18, R2, !PT ;  /* 0x0000000212027209 */ /* 0x002fe40007810000 */
[----:B------:R-:W-:Y:S07]  /*7d00*/  MOV R167, R18 ;  /* 0x0000001200a77202 */ /* 0x000fee0000000f00 */
[----:B------:R-:W1:Y:S01]  /*7d10*/  MUFU.TANH R238, R50 ;  /* 0x0000003200ee7308 */ /* 0x000e620000002400 */
[----:B--2---:R-:W-:Y:S09]  /*7d20*/  FMNMX.FTZ R2, R204, R2, !PT ;  /* 0x00000002cc027209 */ /* 0x004ff20007810000 */
[----:B------:R-:W2:Y:S01]  /*7d30*/  MUFU.TANH R19, R51 ;  /* 0x0000003300137308 */ /* 0x000ea20000002400 */
[----:B---3--:R-:W-:Y:S01]  /*7d40*/  FMNMX.FTZ R2, R207, R2, !PT ;  /* 0x00000002cf027209 */ /* 0x008fe20007810000 */
[----:B------:R-:W-:Y:S08]  /*7d50*/  LDSM.16.MT88.4 R44, [R103+UR4+0x3100] ;  /* 0x00310004672c783b */ /* 0x000ff00008004200 */
[----:B------:R3:W-:Y:S01]  /*7d60*/  MUFU.EX2 R236, R4 ;  /* 0x0000000400ec7308 */ /* 0x0007e20000000800 */
[----:B-1----:R-:W-:Y:S04]  /*7d70*/  FMNMX.FTZ R2, R238, R2, !PT ;  /* 0x00000002ee027209 */ /* 0x002fe80007810000 */
[----:B--2---:R-:W-:Y:S02]  /*7d80*/  FMNMX.FTZ R2, R19, R2, !PT ;  /* 0x0000000213027209 */ /* 0x004fe40007810000 */
[----:B------:R-:W-:Y:S02]  /*7d90*/  MOV R169, R19 ;  /* 0x0000001300a97202 */ /* 0x000fe40000000f00 */
[----:B------:R-:W-:Y:S01]  /*7da0*/  MOV R51, R24 ;  /* 0x0000001800337202 */ /* 0x000fe20000000f00 */
[----:B------:R-:W1:Y:S01]  /*7db0*/  SHFL.BFLY PT, R3, R2, 0x2, 0x1f ;  /* 0x0c401f0002037f89 */ /* 0x000e6200000e0000 */
[--C-:B---3--:R-:W-:Y:S01]  /*7dc0*/  FFMA.FTZ R4, R166, c[0x0][0x2d0], -R160.reuse ;  /* 0x0000b400a6047a23 */ /* 0x108fe200000108a0 */
[----:B------:R-:W-:Y:S03]  /*7dd0*/  MOV R166, R17 ;  /* 0x0000001100a67202 */ /* 0x000fe60000000f00 */
[----:B------:R2:W-:Y:S01]  /*7de0*/  MUFU.EX2 R239, R4 ;  /* 0x0000000400ef7308 */ /* 0x0005e20000000800 */
[----:B-1----:R-:W-:Y:S05]  /*7df0*/  FMNMX.FTZ R2, R2, R3, !PT ;  /* 0x0000000302027209 */ /* 0x002fea0007810000 */
[----:B------:R-:W1:Y:S01]  /*7e00*/  SHFL.BFLY PT, R3, R2, 0x1, 0x1f ;  /* 0x0c201f0002037f89 */ /* 0x000e6200000e0000 */
[--C-:B--2---:R-:W-:Y:S01]  /*7e10*/  FFMA.FTZ R4, R102, c[0x0][0x2d0], -R160.reuse ;  /* 0x0000b40066047a23 */ /* 0x104fe200000108a0 */
[----:B------:R-:W-:Y:S03]  /*7e20*/  IADD3 R102, R103, UR4, RZ ;  /* 0x0000000467667c10 */ /* 0x000fe6000fffe0ff */
[----:B------:R2:W-:Y:S01]  /*7e30*/  MUFU.EX2 R20, R4 ;  /* 0x0000000400147308 */ /* 0x0005e20000000800 */
[----:B------:R-:W-:Y:S02]  /*7e40*/  IADD3 R102, R243, R102, RZ ;  /* 0x00000066f3667210 */ /* 0x000fe40007ffe0ff */
[----:B-1----:R-:W-:Y:S07]  /*7e50*/  FMNMX.FTZ R3, R2, R3, !PT ;  /* 0x0000000302037209 */ /* 0x002fee0007810000 */
[----:B------:R1:W3:Y:S01]  /*7e60*/  MUFU.EX2 R2, R0 ;  /* 0x0000000000027308 */ /* 0x0002e20000000800 */
[C---:B------:R-:W-:Y:S04]  /*7e70*/  FMUL.FTZ R161, R3.reuse, c[0x0][0x2d0] ;  /* 0x0000b40003a17a20 */ /* 0x040fe80000410000 */
[----:B--2---:R-:W-:Y:S01]  /*7e80*/  FFMA.FTZ R4, R170, c[0x0][0x2d0], -R161 ;  /* 0x0000b400aa047a23 */ /* 0x004fe200000108a1 */
[----:B------:R-:W-:Y:S04]  /*7e90*/  MOV R170, R16 ;  /* 0x0000001000aa7202 */ /* 0x000fe80000000f00 */
[----:B------:R2:W-:Y:S01]  /*7ea0*/  MUFU.EX2 R251, R4 ;  /* 0x0000000400fb7308 */ /* 0x0005e20000000800 */
[----:B-1----:R-:W-:Y:S01]  /*7eb0*/  FADD.FTZ R0, -R3, R101 ;  /* 0x0000006503007221 */ /* 0x002fe20000010100 */
[----:B------:R-:W-:Y:S01]  /*7ec0*/  IADD3 R101, R241, UR4, RZ ;  /* 0x00000004f1657c10 */ /* 0x000fe2000fffe0ff */
[----:B---3--:R-:W-:Y:S02]  /*7ed0*/  FMUL.FTZ R5, R2, R105 ;  /* 0x0000006902057220 */ /* 0x008fe40000410000 */
[----:B------:R-:W-:Y:S01]  /*7ee0*/  FMUL.FTZ R0, R0, c[0x0][0x2d0] ;  /* 0x0000b40000007a20 */ /* 0x000fe20000410000 */
[----:B------:R-:W-:Y:S01]  /*7ef0*/  IADD3 R101, R243, R101, RZ ;  /* 0x00000065f3657210 */ /* 0x000fe20007ffe0ff */
[C---:B------:R-:W-:Y:S02]  /*7f00*/  FMUL.FTZ R8, R2.reuse, R108 ;  /* 0x0000006c02087220 */ /* 0x040fe40000410000 */
[----:B------:R-:W-:Y:S02]  /*7f10*/  FMUL.FTZ R9, R2, R109 ;  /* 0x0000006d02097220 */ /* 0x000fe40000410000 */
[----:B------:R-:W1:Y:S01]  /*7f20*/  MUFU.EX2 R0, R0 ;  /* 0x0000000000007308 */ /* 0x000e620000000800 */
[--C-:B--2---:R-:W-:Y:S01]  /*7f30*/  FFMA.FTZ R4, R168, c[0x0][0x2d0], -R161.reuse ;  /* 0x0000b400a8047a23 */ /* 0x104fe200000108a1 */
[----:B------:R-:W-:Y:S01]  /*7f40*/  MOV R168, R252 ;  /* 0x000000fc00a87202 */ /* 0x000fe20000000f00 */
[C---:B------:R-:W-:Y:S01]  /*7f50*/  FMUL.FTZ R16, R2.reuse, R116 ;  /* 0x0000007402107220 */ /* 0x040fe20000410000 */
[----:B------:R-:W-:Y:S01]  /*7f60*/  LDSM.16.MT88.4 R36, [R101+0x100] ;  /* 0x000100006524783b */ /* 0x000fe20000004200 */
[C---:B------:R-:W-:Y:S02]  /*7f70*/  FMUL.FTZ R17, R2.reuse, R117 ;  /* 0x0000007502117220 */ /* 0x040fe40000410000 */
[C---:B------:R-:W-:Y:S02]  /*7f80*/  FMUL.FTZ R24, R2.reuse, R124 ;  /* 0x0000007c02187220 */ /* 0x040fe40000410000 */
[C---:B------:R-:W-:Y:S01]  /*7f90*/  FMUL.FTZ R32, R2.reuse, R132 ;  /* 0x0000008402207220 */ /* 0x040fe20000410000 */
[----:B------:R-:W2:Y:S01]  /*7fa0*/  MUFU.EX2 R250, R4 ;  /* 0x0000000400fa7308 */ /* 0x000ea20000000800 */
[C---:B------:R-:W-:Y:S02]  /*7fb0*/  FMUL.FTZ R33, R2.reuse, R133 ;  /* 0x0000008502217220 */ /* 0x040fe40000410000 */
        /* <DEDUP_REMOVED lines=10> */
[----:B------:R-:W-:Y:S01]  /*8060*/  FMUL.FTZ R53, R2, R53 ;  /* 0x0000003502357220 */ /* 0x000fe20000410000 */
[----:B------:R-:W-:Y:S01]  /*8070*/  MOV R148, R170 ;  /* 0x000000aa00947202 */ /* 0x000fe20000000f00 */
[C---:B-1----:R-:W-:Y:S01]  /*8080*/  FMUL.FTZ R6, R0.reuse, R106 ;  /* 0x0000006a00067220 */ /* 0x042fe20000410000 */
[----:B------:R-:W-:Y:S01]  /*8090*/  MOV R170, R205 ;  /* 0x000000cd00aa7202 */ /* 0x000fe20000000f00 */
[C---:B------:R-:W-:Y:S02]  /*80a0*/  FMUL.FTZ R7, R0.reuse, R107 ;  /* 0x0000006b00077220 */ /* 0x040fe40000410000 */
[C---:B------:R-:W-:Y:S02]  /*80b0*/  FMUL.FTZ R10, R0.reuse, R110 ;  /* 0x0000006e000a7220 */ /* 0x040fe40000410000 */
[C---:B------:R-:W-:Y:S02]  /*80c0*/  FMUL.FTZ R11, R0.reuse, R111 ;  /* 0x0000006f000b7220 */ /* 0x040fe40000410000 */
[----:B------:R-:W-:Y:S01]  /*80d0*/  FMUL.FTZ R18, R0, R118 ;  /* 0x0000007600127220 */ /* 0x000fe20000410000 */
[----:B--2---:R-:W-:Y:S01]  /*80e0*/  F2FP.PACK_AB R105, R250, R251 ;  /* 0x000000fbfa69723e */ /* 0x004fe200000000ff */
[--C-:B------:R-:W-:Y:S01]  /*80f0*/  FFMA.FTZ R4, R164, c[0x0][0x2d0], -R161.reuse ;  /* 0x0000b400a4047a23 */ /* 0x100fe200000108a1 */
[----:B------:R-:W-:Y:S01]  /*8100*/  MOV R164, R249 ;  /* 0x000000f900a47202 */ /* 0x000fe20000000f00 */
[C---:B------:R-:W-:Y:S01]  /*8110*/  FMUL.FTZ R19, R0.reuse, R119 ;  /* 0x0000007700137220 */ /* 0x040fe20000410000 */
[----:B------:R-:W-:Y:S01]  /*8120*/  LDSM.16.MT88.4 R108, [R102+0x3100] ;  /* 0x00310000666c783b */ /* 0x000fe20000004200 */
[----:B------:R1:W-:Y:S01]  /*8130*/  MUFU.EX2 R249, R4 ;  /* 0x0000000400f97308 */ /* 0x0003e20000000800 */
[C---:B------:R-:W-:Y:S02]  /*8140*/  FMUL.FTZ R26, R0.reuse, R126 ;  /* 0x0000007e001a7220 */ /* 0x040fe40000410000 */
[C---:B------:R-:W-:Y:S02]  /*8150*/  FMUL.FTZ R27, R0.reuse, R127 ;  /* 0x0000007f001b7220 */ /* 0x040fe40000410000 */
[C---:B------:R-:W-:Y:S02]  /*8160*/  FMUL.FTZ R34, R0.reuse, R134 ;  /* 0x0000008600227220 */ /* 0x040fe40000410000 */
[C---:B------:R-:W-:Y:S01]  /*8170*/  FMUL.FTZ R35, R0.reuse, R135 ;  /* 0x0000008700237220 */ /* 0x040fe20000410000 */
[----:B------:R-:W-:Y:S01]  /*8180*/  LDSM.16.MT88.4 R116, [R101+0x3100] ;  /* 0x003100006574783b */ /* 0x000fe20000004200 */
[C---:B------:R-:W-:Y:S01]  /*8190*/  FMUL.FTZ R42, R0.reuse, R142 ;  /* 0x0000008e002a7220 */ /* 0x040fe20000410000 */
[----:B------:R-:W-:Y:S01]  /*81a0*/  MOV R142, R247 ;  /* 0x000000f7008e7202 */ /* 0x000fe20000000f00 */
[C---:B------:R-:W-:Y:S01]  /*81b0*/  FMUL.FTZ R43, R0.reuse, R143 ;  /* 0x0000008f002b7220 */ /* 0x040fe20000410000 */
[----:B------:R-:W-:Y:S01]  /*81c0*/  MOV R143, R193 ;  /* 0x000000c1008f7202 */ /* 0x000fe20000000f00 */
[C---:B------:R-:W-:Y:S01]  /*81d0*/  FMUL.FTZ R50, R0.reuse, R150 ;  /* 0x0000009600327220 */ /* 0x040fe20000410000 */
[----:B------:R-:W-:Y:S01]  /*81e0*/  MOV R150, R51 ;  /* 0x0000003300967202 */ /* 0x000fe20000000f00 */
[C---:B------:R-:W-:Y:S01]  /*81f0*/  FMUL.FTZ R51, R0.reuse, R151 ;  /* 0x0000009700337220 */ /* 0x040fe20000410000 */
[----:B------:R-:W-:Y:S01]  /*8200*/  LDSM.16.MT88.4 R132, [R102+0x3900] ;  /* 0x003900006684783b */ /* 0x000fe20000004200 */
[C---:B------:R-:W-:Y:S02]  /*8210*/  FMUL.FTZ R54, R0.reuse, R54 ;  /* 0x0000003600367220 */ /* 0x040fe40000410000 */
[----:B------:R-:W-:Y:S02]  /*8220*/  FMUL.FTZ R55, R0, R55 ;  /* 0x0000003700377220 */ /* 0x000fe40000410000 */
[C---:B------:R-:W-:Y:S02]  /*8230*/  FMUL.FTZ R56, R2.reuse, R56 ;  /* 0x0000003802387220 */ /* 0x040fe40000410000 */
[----:B------:R-:W-:Y:S02]  /*8240*/  FMUL.FTZ R57, R2, R57 ;  /* 0x0000003902397220 */ /* 0x000fe40000410000 */
[--C-:B-1----:R-:W-:Y:S01]  /*8250*/  FFMA.FTZ R4, R165, c[0x0][0x2d0], -R161.reuse ;  /* 0x0000b400a5047a23 */ /* 0x102fe200000108a1 */
[----:B------:R-:W-:Y:S01]  /*8260*/  MOV R165, R20 ;  /* 0x0000001400a57202 */ /* 0x000fe20000000f00 */
[C---:B------:R-:W-:Y:S01]  /*8270*/  FMUL.FTZ R58, R0.reuse, R58 ;  /* 0x0000003a003a7220 */ /* 0x040fe20000410000 */
[----:B------:R-:W1:Y:S01]  /*8280*/  LDSM.16.MT88.4 R20, [R102+0x100] ;  /* 0x000100006614783b */ /* 0x000e620000004200 */
[----:B------:R-:W2:Y:S01]  /*8290*/  MUFU.EX2 R252, R4 ;  /* 0x0000000400fc7308 */ /* 0x000ea20000000800 */
[----:B------:R-:W-:Y:S01]  /*82a0*/  F2FP.PACK_AB R106, R165, R239 ;  /* 0x000000efa56a723e */ /* 0x000fe200000000ff */
[----:B------:R-:W-:Y:S02]  /*82b0*/  FMUL.FTZ R59, R0, R59 ;  /* 0x0000003b003b7220 */ /* 0x000fe40000410000 */
[C---:B------:R-:W-:Y:S02]  /*82c0*/  FMUL.FTZ R60, R2.reuse, R60 ;  /* 0x0000003c023c7220 */ /* 0x040fe40000410000 */
        /* <DEDUP_REMOVED lines=8> */
[----:B------:R-:W-:Y:S01]  /*8350*/  FMUL.FTZ R69, R2, R69 ;  /* 0x0000004502457220 */ /* 0x000fe20000410000 */
[----:B--2---:R-:W-:Y:S01]  /*8360*/  F2FP.PACK_AB R107, R252, R249 ;  /* 0x000000f9fc6b723e */ /* 0x004fe200000000ff */
[----:B------:R-:W-:Y:S01]  /*8370*/  FMUL.FTZ R4, R2, R104 ;  /* 0x0000006802047220 */ /* 0x000fe20000410000 */
[----:B------:R-:W-:Y:S01]  /*8380*/  F2FP.PACK_AB R104, R236, R164 ;  /* 0x000000a4ec68723e */ /* 0x000fe200000000ff */
[--C-:B------:R-:W-:Y:S02]  /*8390*/  FFMA.FTZ R124, R176, c[0x0][0x2d0], -R161.reuse ;  /* 0x0000b400b07c7a23 */ /* 0x100fe400000108a1 */
[C---:B------:R-:W-:Y:S02]  /*83a0*/  FMUL.FTZ R70, R0.reuse, R70 ;  /* 0x0000004600467220 */ /* 0x040fe40000410000 */
[----:B------:R-:W-:Y:S02]  /*83b0*/  FMUL.FTZ R71, R0, R71 ;  /* 0x0000004700477220 */ /* 0x000fe40000410000 */
[C---:B------:R-:W-:Y:S05]  /*83c0*/  HMMA.16816.F32 R4, R104.reuse, R12, R4 ;  /* 0x0000000c6804723c */ /* 0x040fea0000001804 */
[C---:B------:R-:W-:Y:S02]  /*83d0*/  FMUL.FTZ R72, R2.reuse, R72 ;  /* 0x0000004802487220 */ /* 0x040fe40000410000 */
[C---:B------:R-:W-:Y:S01]  /*83e0*/  FMUL.FTZ R12, R2.reuse, R112 ;  /* 0x00000070020c7220 */ /* 0x040fe20000410000 */
[C---:B------:R-:W-:Y:S04]  /*83f0*/  HMMA.16816.F32 R8, R104.reuse, R14, R8 ;  /* 0x0000000e6808723c */ /* 0x040fe80000001808 */
[C---:B------:R-:W-:Y:S02]  /*8400*/  FMUL.FTZ R13, R2.reuse, R113 ;  /* 0x00000071020d7220 */ /* 0x040fe40000410000 */
[----:B------:R-:W-:Y:S02]  /*8410*/  FMUL.FTZ R73, R2, R73 ;  /* 0x0000004902497220 */ /* 0x000fe40000410000 */
[C---:B------:R-:W-:Y:S04]  /*8420*/  FMUL.FTZ R14, R0.reuse, R114 ;  /* 0x00000072000e7220 */ /* 0x040fe80000410000 */
[C---:B------:R-:W-:Y:S02]  /*8430*/  FMUL.FTZ R15, R0.reuse, R115 ;  /* 0x00000073000f7220 */ /* 0x040fe40000410000 */
[----:B------:R-:W2:Y:S01]  /*8440*/  LDSM.16.MT88.4 R112, [R241+UR4+0x3100] ;  /* 0x00310004f170783b */ /* 0x000ea20008004200 */
[C---:B------:R-:W-:Y:S02]  /*8450*/  FMUL.FTZ R74, R0.reuse, R74 ;  /* 0x0000004a004a7220 */ /* 0x040fe40000410000 */
[----:B------:R-:W-:Y:S02]  /*8460*/  FMUL.FTZ R75, R0, R75 ;  /* 0x0000004b004b7220 */ /* 0x000fe40000410000 */
[C---:B-1----:R-:W-:Y:S03]  /*8470*/  HMMA.16816.F32 R12, R104.reuse, R20, R12 ;  /* 0x00000014680c723c */ /* 0x042fe6000000180c */
[C---:B------:R-:W-:Y:S02]  /*8480*/  FMUL.FTZ R76, R2.reuse, R76 ;  /* 0x0000004c024c7220 */ /* 0x040fe40000410000 */
[C---:B------:R-:W-:Y:S02]  /*8490*/  FMUL.FTZ R77, R2.reuse, R77 ;  /* 0x0000004d024d7220 */ /* 0x040fe40000410000 */
[C---:B------:R-:W-:Y:S01]  /*84a0*/  FMUL.FTZ R21, R2.reuse, R121 ;  /* 0x0000007902157220 */ /* 0x040fe20000410000 */
[C---:B------:R-:W-:Y:S04]  /*84b0*/  HMMA.16816.F32 R16, R104.reuse, R22, R16 ;  /* 0x000000166810723c */ /* 0x040fe80000001810 */
[C---:B------:R-:W-:Y:S01]  /*84c0*/  FMUL.FTZ R20, R2.reuse, R120 ;  /* 0x0000007802147220 */ /* 0x040fe20000410000 */
[----:B------:R-:W-:Y:S01]  /*84d0*/  MOV R120, R25 ;  /* 0x0000001900787202 */ /* 0x000fe20000000f00 */
[----:B------:R-:W-:Y:S02]  /*84e0*/  FMUL.FTZ R25, R2, R125 ;  /* 0x0000007d02197220 */ /* 0x000fe40000410000 */
[C---:B------:R-:W-:Y:S01]  /*84f0*/  FMUL.FTZ R22, R0.reuse, R122 ;  /* 0x0000007a00167220 */ /* 0x040fe20000410000 */
[----:B------:R-:W-:Y:S03]  /*8500*/  MOV R151, R120 ;  /* 0x0000007800977202 */ /* 0x000fe60000000f00 */
[C---:B------:R-:W-:Y:S02]  /*8510*/  FMUL.FTZ R23, R0.reuse, R123 ;  /* 0x0000007b00177220 */ /* 0x040fe40000410000 */
[----:B------:R-:W-:Y:S01]  /*8520*/  LDSM.16.MT88.4 R120, [R241+UR4+0x900] ;  /* 0x00090004f178783b */ /* 0x000fe20008004200 */
        /* <DEDUP_REMOVED lines=11> */
[----:B------:R-:W-:Y:S01]  /*85e0*/  LDSM.16.MT88.4 R128, [R103+UR4+0x3900] ;  /* 0x003900046780783b */ /* 0x000fe20008004200 */
[----:B------:R-:W-:Y:S02]  /*85f0*/  FMUL.FTZ R83, R0, R83 ;  /* 0x0000005300537220 */ /* 0x000fe40000410000 */
[C---:B------:R-:W-:Y:S02]  /*8600*/  FMUL.FTZ R84, R2.reuse, R84 ;  /* 0x0000005402547220 */ /* 0x040fe40000410000 */
[C---:B------:R-:W-:Y:S03]  /*8610*/  HMMA.16816.F32 R28, R104.reuse, R36, R28 ;  /* 0x00000024681c723c */ /* 0x040fe6000000181c */
[----:B------:R-:W-:Y:S02]  /*8620*/  FMUL.FTZ R85, R2, R85 ;  /* 0x0000005502557220 */ /* 0x000fe40000410000 */
[C---:B------:R-:W-:Y:S02]  /*8630*/  FMUL.FTZ R86, R0.reuse, R86 ;  /* 0x0000005600567220 */ /* 0x040fe40000410000 */
[----:B------:R-:W-:Y:S01]  /*8640*/  FMUL.FTZ R87, R0, R87 ;  /* 0x0000005700577220 */ /* 0x000fe20000410000 */
[C---:B------:R-:W-:Y:S04]  /*8650*/  HMMA.16816.F32 R32, R104.reuse, R38, R32 ;  /* 0x000000266820723c */ /* 0x040fe80000001820 */
[C---:B------:R-:W-:Y:S01]  /*8660*/  FMUL.FTZ R36, R2.reuse, R136 ;  /* 0x0000008802247220 */ /* 0x040fe20000410000 */
[----:B------:R-:W-:Y:S01]  /*8670*/  MOV R136, R239 ;  /* 0x000000ef00887202 */ /* 0x000fe20000000f00 */
[----:B------:R-:W-:Y:S01]  /*8680*/  FMUL.FTZ R37, R2, R137 ;  /* 0x0000008902257220 */ /* 0x000fe20000410000 */
[----:B------:R-:W-:Y:S01]  /*8690*/  MOV R137, R236 ;  /* 0x000000ec00897202 */ /* 0x000fe20000000f00 */
[C---:B------:R-:W-:Y:S01]  /*86a0*/  FMUL.FTZ R38, R0.reuse, R138 ;  /* 0x0000008a00267220 */ /* 0x040fe20000410000 */
[----:B------:R-:W-:Y:S01]  /*86b0*/  MOV R138, R237 ;  /* 0x000000ed008a7202 */ /* 0x000fe20000000f00 */
[----:B------:R1:W-:Y:S02]  /*86c0*/  MUFU.EX2 R236, R124 ;  /* 0x0000007c00ec7308 */ /* 0x0003e40000000800 */
[----:B------:R-:W-:Y:S01]  /*86d0*/  FMUL.FTZ R39, R0, R139 ;  /* 0x0000008b00277220 */ /* 0x000fe20000410000 */
[----:B------:R-:W-:Y:S01]  /*86e0*/  MOV R139, R169 ;  /* 0x000000a9008b7202 */ /* 0x000fe20000000f00 */
[C---:B------:R-:W-:Y:S01]  /*86f0*/  FMUL.FTZ R88, R2.reuse, R88 ;  /* 0x0000005802587220 */ /* 0x040fe20000410000 */
[----:B------:R-:W-:Y:S01]  /*8700*/  MOV R169, R204 ;  /* 0x000000cc00a97202 */ /* 0x000fe20000000f00 */
[----:B------:R-:W-:Y:S02]  /*8710*/  FMUL.FTZ R89, R2, R89 ;  /* 0x0000005902597220 */ /* 0x000fe40000410000 */
[C---:B------:R-:W-:Y:S01]  /*8720*/  FMUL.FTZ R90, R0.reuse, R90 ;  /* 0x0000005a005a7220 */ /* 0x040fe20000410000 */
[C---:B------:R-:W-:Y:S03]  /*8730*/  HMMA.16816.F32 R36, R104.reuse, R44, R36 ;  /* 0x0000002c6824723c */ /* 0x040fe60000001824 */
[----:B------:R-:W-:Y:S02]  /*8740*/  FMUL.FTZ R91, R0, R91 ;  /* 0x0000005b005b7220 */ /* 0x000fe40000410000 */
[C---:B------:R-:W-:Y:S02]  /*8750*/  FMUL.FTZ R92, R2.reuse, R92 ;  /* 0x0000005c025c7220 */ /* 0x040fe40000410000 */
[C---:B------:R-:W-:Y:S01]  /*8760*/  FMUL.FTZ R44, R2.reuse, R144 ;  /* 0x00000090022c7220 */ /* 0x040fe20000410000 */
[C---:B------:R-:W-:Y:S04]  /*8770*/  HMMA.16816.F32 R40, R104.reuse, R46, R40 ;  /* 0x0000002e6828723c */ /* 0x040fe80000001828 */
[C---:B------:R-:W-:Y:S01]  /*8780*/  FMUL.FTZ R45, R2.reuse, R145 ;  /* 0x00000091022d7220 */ /* 0x040fe20000410000 */
[----:B------:R-:W-:Y:S01]  /*8790*/  MOV R144, R192 ;  /* 0x000000c000907202 */ /* 0x000fe20000000f00 */
[----:B------:R-:W-:Y:S01]  /*87a0*/  FMUL.FTZ R93, R2, R93 ;  /* 0x0000005d025d7220 */ /* 0x000fe20000410000 */
[----:B-1----:R-:W-:Y:S01]  /*87b0*/  LDSM.16.MT88.4 R124, [R101+0x900] ;  /* 0x00090000657c783b */ /* 0x002fe20000004200 */
[C---:B------:R-:W-:Y:S01]  /*87c0*/  FMUL.FTZ R46, R0.reuse, R146 ;  /* 0x00000092002e7220 */ /* 0x040fe20000410000 */
[----:B------:R-:W-:Y:S03]  /*87d0*/  MOV R146, R194 ;  /* 0x000000c200927202 */ /* 0x000fe60000000f00 */
[C---:B------:R-:W-:Y:S01]  /*87e0*/  FMUL.FTZ R47, R0.reuse, R147 ;  /* 0x00000093002f7220 */ /* 0x040fe20000410000 */
        /* <DEDUP_REMOVED lines=8> */
[----:B------:R-:W-:Y:S01]  /*8870*/  FMUL.FTZ R99, R0, R99 ;  /* 0x0000006300637220 */ /* 0x000fe20000410000 */
[C---:B------:R-:W-:Y:S01]  /*8880*/  HMMA.16816.F32 R48, R104.reuse, R110, R48 ;  /* 0x0000006e6830723c */ /* 0x040fe20000001830 */
[----:B------:R-:W1:Y:S07]  /*8890*/  LDSM.16.MT88.4 R108, [R103+UR4+0x6100] ;  /* 0x00610004676c783b */ /* 0x000e6e0008004200 */
[C---:B--2---:R-:W-:Y:S08]  /*88a0*/  HMMA.16816.F32 R52, R104.reuse, R112, R52 ;  /* 0x000000706834723c */ /* 0x044ff00000001834 */
[C---:B------:R-:W-:Y:S01]  /*88b0*/  HMMA.16816.F32 R56, R104.reuse, R114, R56 ;  /* 0x000000726838723c */ /* 0x040fe20000001838 */
[----:B------:R-:W2:Y:S07]  /*88c0*/  LDSM.16.MT88.4 R112, [R102+0x6100] ;  /* 0x006100006670783b */ /* 0x000eae0000004200 */
[C---:B------:R-:W-:Y:S07]  /*88d0*/  HMMA.16816.F32 R60, R104.reuse, R116, R60 ;  /* 0x00000074683c723c */ /* 0x040fee000000183c */
[--C-:B------:R-:W-:Y:S01]  /*88e0*/  FFMA.FTZ R116, R162, c[0x0][0x2d0], -R160.reuse ;  /* 0x0000b400a2747a23 */ /* 0x100fe200000108a0 */
[C---:B------:R-:W-:Y:S03]  /*88f0*/  HMMA.16816.F32 R64, R104.reuse, R118, R64 ;  /* 0x000000766840723c */ /* 0x040fe60000001840 */
[----:B------:R3:W-:Y:S01]  /*8900*/  MUFU.EX2 R248, R116 ;  /* 0x0000007400f87308 */ /* 0x0007e20000000800 */
[----:B------:R-:W-:Y:S02]  /*8910*/  MOV R162, R168 ;  /* 0x000000a800a27202 */ /* 0x000fe40000000f00 */
[----:B------:R-:W-:Y:S02]  /*8920*/  MOV R168, R207 ;  /* 0x000000cf00a87202 */ /* 0x000fe40000000f00 */
[C---:B-1----:R-:W-:Y:S07]  /*8930*/  HMMA.16816.F32 R68, R104.reuse, R108, R68 ;  /* 0x0000006c6844723c */ /* 0x042fee0000001844 */
[--C-:B------:R-:W-:Y:S01]  /*8940*/  FFMA.FTZ R108, R171, c[0x0][0x2d0], -R160.reuse ;  /* 0x0000b400ab6c7a23 */ /* 0x100fe200000108a0 */
[C---:B------:R-:W-:Y:S03]  /*8950*/  HMMA.16816.F32 R72, R104.reuse, R110, R72 ;  /* 0x0000006e6848723c */ /* 0x040fe60000001848 */
[----:B------:R1:W-:Y:S05]  /*8960*/  MUFU.EX2 R246, R108 ;  /* 0x0000006c00f67308 */ /* 0x0003ea0000000800 */
[C---:B--2---:R-:W-:Y:S04]  /*8970*/  HMMA.16816.F32 R76, R104.reuse, R112, R76 ;  /* 0x00000070684c723c */ /* 0x044fe8000000184c */
[--C-:B---3--:R-:W-:Y:S01]  /*8980*/  FFMA.FTZ R116, R163, c[0x0][0x2d0], -R160.reuse ;  /* 0x0000b400a3747a23 */ /* 0x108fe200000108a0 */
[----:B------:R-:W-:Y:S02]  /*8990*/  MOV R163, R245 ;  /* 0x000000f500a37202 */ /* 0x000fe40000000f00 */
[--C-:B------:R-:W-:Y:S01]  /*89a0*/  FFMA.FTZ R112, R173, c[0x0][0x2d0], -R161.reuse ;  /* 0x0000b400ad707a23 */ /* 0x100fe200000108a1 */
[C---:B------:R-:W-:Y:S01]  /*89b0*/  HMMA.16816.F32 R80, R104.reuse, R114, R80 ;  /* 0x000000726850723c */ /* 0x040fe20000001850 */
[----:B------:R2:W3:Y:S10]  /*89c0*/  MUFU.EX2 R247, R116 ;  /* 0x0000007400f77308 */ /* 0x0004f40000000800 */
[----:B------:R4:W-:Y:S01]  /*89d0*/  MUFU.EX2 R239, R112 ;  /* 0x0000007000ef7308 */ /* 0x0009e20000000800 */
[--C-:B-1----:R-:W-:Y:S09]  /*89e0*/  FFMA.FTZ R108, R172, c[0x0][0x2d0], -R160.reuse ;  /* 0x0000b400ac6c7a23 */ /* 0x102ff200000108a0 */
[----:B------:R1:W5:Y:S01]  /*89f0*/  MUFU.EX2 R245, R108 ;  /* 0x0000006c00f57308 */ /* 0x0003620000000800 */
[----:B--2---:R-:W2:Y:S01]  /*8a00*/  LDSM.16.MT88.4 R116, [R241+UR4+0x6100] ;  /* 0x00610004f174783b */ /* 0x004ea20008004200 */
[--C-:B----4-:R-:W-:Y:S08]  /*8a10*/  FFMA.FTZ R112, R175, c[0x0][0x2d0], -R161.reuse ;  /* 0x0000b400af707a23 */ /* 0x110ff000000108a1 */
[----:B------:R4:W2:Y:S01]  /*8a20*/  MUFU.EX2 R238, R112 ;  /* 0x0000007000ee7308 */ /* 0x0008a20000000800 */
[----:B-1----:R-:W1:Y:S08]  /*8a30*/  LDSM.16.MT88.4 R108, [R101+0x6100] ;  /* 0x00610000656c783b */ /* 0x002e700000004200 */
[----:B----4-:R-:W4:Y:S01]  /*8a40*/  LDSM.16.MT88.4 R112, [R103+UR4+0x900] ;  /* 0x000900046770783b */ /* 0x010f220008004200 */
[C---:B--2---:R-:W-:Y:S07]  /*8a50*/  HMMA.16816.F32 R84, R104.reuse, R116, R84 ;  /* 0x000000746854723c */ /* 0x044fee0000001854 */
[--C-:B------:R-:W-:Y:S01]  /*8a60*/  FFMA.FTZ R116, R174, c[0x0][0x2d0], -R161.reuse ;  /* 0x0000b400ae747a23 */ /* 0x100fe200000108a1 */
[C---:B------:R-:W-:Y:S03]  /*8a70*/  HMMA.16816.F32 R88, R104.reuse, R118, R88 ;  /* 0x000000766858723c */ /* 0x040fe60000001858 */
[----:B------:R2:W2:Y:S05]  /*8a80*/  MUFU.EX2 R237, R116 ;  /* 0x0000007400ed7308 */ /* 0x0004aa0000000800 */
[C---:B-1----:R-:W-:Y:S08]  /*8a90*/  HMMA.16816.F32 R92, R104.reuse, R108, R92 ;  /* 0x0000006c685c723c */ /* 0x042ff0000000185c */
[----:B------:R-:W-:Y:S01]  /*8aa0*/  HMMA.16816.F32 R96, R104, R110, R96 ;  /* 0x0000006e6860723c */ /* 0x000fe20000001860 */
[----:B------:R-:W-:Y:S06]  /*8ab0*/  LDSM.16.MT88.4 R108, [R241+UR4+0x3900] ;  /* 0x00390004f16c783b */ /* 0x000fec0008004200 */
[----:B---3--:R-:W-:Y:S02]  /*8ac0*/  F2FP.PACK_AB R104, R247, R248 ;  /* 0x000000f8f768723e */ /* 0x008fe400000000ff */
[----:B--2---:R-:W1:Y:S03]  /*8ad0*/  LDSM.16.MT88.4 R116, [R102+0x900] ;  /* 0x000900006674783b */ /* 0x004e660000004200 */
[----:B-----5:R-:W-:Y:S02]  /*8ae0*/  F2FP.PACK_AB R106, R245, R246 ;  /* 0x000000f6f56a723e */ /* 0x020fe400000000ff */
[----:B------:R-:W-:Y:S02]  /*8af0*/  F2FP.PACK_AB R105, R238, R239 ;  /* 0x000000efee69723e */ /* 0x000fe400000000ff */
[----:B------:R-:W-:Y:S07]  /*8b00*/  F2FP.PACK_AB R107, R236, R237 ;  /* 0x000000edec6b723e */ /* 0x000fee00000000ff */
[C---:B----4-:R-:W-:Y:S08]  /*8b10*/  HMMA.16816.F32 R4, R104.reuse, R112, R4 ;  /* 0x000000706804723c */ /* 0x050ff00000001804 */
[C---:B------:R-:W-:Y:S01]  /*8b20*/  HMMA.16816.F32 R8, R104.reuse, R114, R8 ;  /* 0x000000726808723c */ /* 0x040fe20000001808 */
[----:B------:R-:W2:Y:S07]  /*8b30*/  LDSM.16.MT88.4 R112, [R101+0x3900] ;  /* 0x003900006570783b */ /* 0x000eae0000004200 */
[C---:B-1----:R-:W-:Y:S08]  /*8b40*/  HMMA.16816.F32 R12, R104.reuse, R116, R12 ;  /* 0x00000074680c723c */ /* 0x042ff0000000180c */
[C---:B------:R-:W-:Y:S01]  /*8b50*/  HMMA.16816.F32 R16, R104.reuse, R118, R16 ;  /* 0x000000766810723c */ /* 0x040fe20000001810 */
[----:B------:R-:W1:Y:S07]  /*8b60*/  LDSM.16.MT88.4 R116, [R103+UR4+0x6900] ;  /* 0x006900046774783b */ /* 0x000e6e0008004200 */
[C---:B------:R-:W-:Y:S07]  /*8b70*/  HMMA.16816.F32 R20, R104.reuse, R120, R20 ;  /* 0x000000786814723c */ /* 0x040fee0000001814 */
[--C-:B------:R-:W-:Y:S01]  /*8b80*/  FFMA.FTZ R120, R177, c[0x0][0x2d0], -R160.reuse ;  /* 0x0000b400b1787a23 */ /* 0x100fe200000108a0 */
[C---:B------:R-:W-:Y:S03]  /*8b90*/  HMMA.16816.F32 R24, R104.reuse, R122, R24 ;  /* 0x0000007a6818723c */ /* 0x040fe60000001818 */
[----:B------:R3:W-:Y:S05]  /*8ba0*/  MUFU.EX2 R207, R120 ;  /* 0x0000007800cf7308 */ /* 0x0007ea0000000800 */
[C---:B------:R-:W-:Y:S07]  /*8bb0*/  HMMA.16816.F32 R28, R104.reuse, R124, R28 ;  /* 0x0000007c681c723c */ /* 0x040fee000000181c */
[--C-:B------:R-:W-:Y:S01]  /*8bc0*/  FFMA.FTZ R124, R182, c[0x0][0x2d0], -R161.reuse ;  /* 0x0000b400b67c7a23 */ /* 0x100fe200000108a1 */
[C---:B------:R-:W-:Y:S03]  /*8bd0*/  HMMA.16816.F32 R32, R104.reuse, R126, R32 ;  /* 0x0000007e6820723c */ /* 0x040fe60000001820 */
[----:B------:R4:W-:Y:S05]  /*8be0*/  MUFU.EX2 R195, R124 ;  /* 0x0000007c00c37308 */ /* 0x0009ea0000000800 */
[C---:B------:R-:W-:Y:S01]  /*8bf0*/  HMMA.16816.F32 R36, R104.reuse, R128, R36 ;  /* 0x000000806824723c */ /* 0x040fe20000001824 */
[----:B---3--:R-:W3:Y:S07]  /*8c00*/  LDSM.16.MT88.4 R120, [R102+0x6900] ;  /* 0x006900006678783b */ /* 0x008eee0000004200 */
[C---:B------:R-:W-:Y:S01]  /*8c10*/  HMMA.16816.F32 R40, R104.reuse, R130, R40 ;  /* 0x000000826828723c */ /* 0x040fe20000001828 */
[----:B------:R-:W-:Y:S07]  /*8c20*/  LDSM.16.MT88.4 R128, [R103+UR4+0x4100] ;  /* 0x004100046780783b */ /* 0x000fee0008004200 */
[C---:B------:R-:W-:Y:S01]  /*8c30*/  HMMA.16816.F32 R44, R104.reuse, R132, R44 ;  /* 0x00000084682c723c */ /* 0x040fe2000000182c */
[----:B----4-:R-:W-:Y:S07]  /*8c40*/  LDSM.16.MT88.4 R124, [R241+UR4+0x1100] ;  /* 0x00110004f17c783b */ /* 0x010fee0008004200 */
[C---:B------:R-:W-:Y:S01]  /*8c50*/  HMMA.16816.F32 R48, R104.reuse, R134, R48 ;  /* 0x000000866830723c */ /* 0x040fe20000001830 */
[----:B------:R-:W-:Y:S07]  /*8c60*/  LDSM.16.MT88.4 R132, [R102+0x4100] ;  /* 0x004100006684783b */ /* 0x000fee0000004200 */
[C---:B------:R-:W-:Y:S07]  /*8c70*/  HMMA.16816.F32 R52, R104.reuse, R108, R52 ;  /* 0x0000006c6834723c */ /* 0x040fee0000001834 */
[--C-:B------:R-:W-:Y:S01]  /*8c80*/  FFMA.FTZ R108, R179, c[0x0][0x2d0], -R160.reuse ;  /* 0x0000b400b36c7a23 */ /* 0x100fe200000108a0 */
[C---:B------:R-:W-:Y:S03]  /*8c90*/  HMMA.16816.F32 R56, R104.reuse, R110, R56 ;  /* 0x0000006e6838723c */ /* 0x040fe60000001838 */
[----:B------:R4:W5:Y:S05]  /*8ca0*/  MUFU.EX2 R206, R108 ;  /* 0x0000006c00ce7308 */ /* 0x00096a0000000800 */
[C---:B--2---:R-:W-:Y:S07]  /*8cb0*/  HMMA.16816.F32 R60, R104.reuse, R112, R60 ;  /* 0x00000070683c723c */ /* 0x044fee000000183c */
[--C-:B------:R-:W-:Y:S01]  /*8cc0*/  FFMA.FTZ R112, R180, c[0x0][0x2d0], -R160.reuse ;  /* 0x0000b400b4707a23 */ /* 0x100fe200000108a0 */
[C---:B------:R-:W-:Y:S03]  /*8cd0*/  HMMA.16816.F32 R64, R104.reuse, R114, R64 ;  /* 0x000000726840723c */ /* 0x040fe60000001840 */
[----:B------:R2:W-:Y:S05]  /*8ce0*/  MUFU.EX2 R204, R112 ;  /* 0x0000007000cc7308 */ /* 0x0005ea0000000800 */
[C---:B-1----:R-:W-:Y:S04]  /*8cf0*/  HMMA.16816.F32 R68, R104.reuse, R116, R68 ;  /* 0x000000746844723c */ /* 0x042fe80000001844 */
[--C-:B----4-:R-:W-:Y:S03]  /*8d00*/  FFMA.FTZ R108, R178, c[0x0][0x2d0], -R160.reuse ;  /* 0x0000b400b26c7a23 */ /* 0x110fe600000108a0 */
[--C-:B------:R-:W-:Y:S01]  /*8d10*/  FFMA.FTZ R116, R183, c[0x0][0x2d0], -R161.reuse ;  /* 0x0000b400b7747a23 */ /* 0x100fe200000108a1 */
[C---:B------:R-:W-:Y:S01]  /*8d20*/  HMMA.16816.F32 R72, R104.reuse, R118, R72 ;  /* 0x000000766848723c */ /* 0x040fe20000001848 */
[----:B------:R1:W4:Y:S07]  /*8d30*/  MUFU.EX2 R205, R108 ;  /* 0x0000006c00cd7308 */ /* 0x00032e0000000800 */
[C---:B---3--:R-:W-:Y:S03]  /*8d40*/  HMMA.16816.F32 R76, R104.reuse, R120, R76 ;  /* 0x00000078684c723c */ /* 0x048fe6000000184c */
[----:B------:R3:W3:Y:S01]  /*8d50*/  MUFU.EX2 R194, R116 ;  /* 0x0000007400c27308 */ /* 0x0006e20000000800 */
[----:B--2---:R-:W-:Y:S03]  /*8d60*/  LDSM.16.MT88.4 R112, [R101+0x6900] ;  /* 0x006900006570783b */ /* 0x004fe60000004200 */
[--C-:B------:R-:W-:Y:S01]  /*8d70*/  FFMA.FTZ R120, R188, c[0x0][0x2d0], -R161.reuse ;  /* 0x0000b400bc787a23 */ /* 0x100fe200000108a1 */
[C---:B------:R-:W-:Y:S05]  /*8d80*/  HMMA.16816.F32 R80, R104.reuse, R122, R80 ;  /* 0x0000007a6850723c */ /* 0x040fea0000001850 */
[----:B------:R2:W-:Y:S01]  /*8d90*/  MUFU.EX2 R193, R120 ;  /* 0x0000007800c17308 */ /* 0x0005e20000000800 */
[----:B-1----:R-:W1:Y:S01]  /*8da0*/  LDSM.16.MT88.4 R108, [R241+UR4+0x6900] ;  /* 0x00690004f16c783b */ /* 0x002e620008004200 */
[--C-:B---3--:R-:W-:Y:S08]  /*8db0*/  FFMA.FTZ R116, R181, c[0x0][0x2d0], -R161.reuse ;  /* 0x0000b400b5747a23 */ /* 0x108ff000000108a1 */
[----:B------:R3:W1:Y:S01]  /*8dc0*/  MUFU.EX2 R192, R116 ;  /* 0x0000007400c07308 */ /* 0x0006620000000800 */
[----:B--2---:R-:W-:Y:S08]  /*8dd0*/  LDSM.16.MT88.4 R120, [R102+0x1100] ;  /* 0x001100006678783b */ /* 0x004ff00000004200 */
[----:B---3--:R-:W2:Y:S01]  /*8de0*/  LDSM.16.MT88.4 R116, [R103+UR4+0x1100] ;  /* 0x001100046774783b */ /* 0x008ea20008004200 */
[C---:B-1----:R-:W-:Y:S08]  /*8df0*/  HMMA.16816.F32 R84, R104.reuse, R108, R84 ;  /* 0x0000006c6854723c */ /* 0x042ff00000001854 */
[C---:B------:R-:W-:Y:S01]  /*8e00*/  HMMA.16816.F32 R88, R104.reuse, R110, R88 ;  /* 0x0000006e6858723c */ /* 0x040fe20000001858 */
[----:B------:R-:W1:Y:S07]  /*8e10*/  LDSM.16.MT88.4 R108, [R101+0x1100] ;  /* 0x00110000656c783b */ /* 0x000e6e0000004200 */
[C---:B------:R-:W-:Y:S08]  /*8e20*/  HMMA.16816.F32 R92, R104.reuse, R112, R92 ;  /* 0x00000070685c723c */ /* 0x040ff0000000185c */
[----:B------:R-:W-:Y:S01]  /*8e30*/  HMMA.16816.F32 R96, R104, R114, R96 ;  /* 0x000000726860723c */ /* 0x000fe20000001860 */
[----:B------:R-:W3:Y:S06]  /*8e40*/  LDSM.16.MT88.4 R112, [R241+UR4+0x4100] ;  /* 0x00410004f170783b */ /* 0x000eec0008004200 */
[----:B-----5:R-:W-:Y:S02]  /*8e50*/  F2FP.PACK_AB R104, R206, R207 ;  /* 0x000000cfce68723e */ /* 0x020fe400000000ff */
[----:B----4-:R-:W-:Y:S03]  /*8e60*/  F2FP.PACK_AB R106, R204, R205 ;  /* 0x000000cdcc6a723e */ /* 0x010fe600000000ff */
[----:B------:R-:W-:Y:S02]  /*8e70*/  F2FP.PACK_AB R105, R194, R195 ;  /* 0x000000c3c269723e */ /* 0x000fe400000000ff */
[----:B------:R-:W-:Y:S07]  /*8e80*/  F2FP.PACK_AB R107, R193, R192 ;  /* 0x000000c0c16b723e */ /* 0x000fee00000000ff */
[C---:B--2---:R-:W-:Y:S08]  /*8e90*/  HMMA.16816.F32 R4, R104.reuse, R116, R4 ;  /* 0x000000746804723c */ /* 0x044ff00000001804 */
[C---:B------:R-:W-:Y:S01]  /*8ea0*/  HMMA.16816.F32 R8, R104.reuse, R118, R8 ;  /* 0x000000766808723c */ /* 0x040fe20000001808 */
[----:B------:R-:W2:Y:S07]  /*8eb0*/  LDSM.16.MT88.4 R116, [R101+0x4100] ;  /* 0x004100006574783b */ /* 0x000eae0000004200 */
[C---:B------:R-:W-:Y:S08]  /*8ec0*/  HMMA.16816.F32 R12, R104.reuse, R120, R12 ;  /* 0x00000078680c723c */ /* 0x040ff0000000180c */
[C---:B------:R-:W-:Y:S01]  /*8ed0*/  HMMA.16816.F32 R16, R104.reuse, R122, R16 ;  /* 0x0000007a6810723c */ /* 0x040fe20000001810 */
[----:B------:R-:W4:Y:S07]  /*8ee0*/  LDSM.16.MT88.4 R120, [R103+UR4+0x7100] ;  /* 0x007100046778783b */ /* 0x000f2e0008004200 */
[C---:B------:R-:W-:Y:S07]  /*8ef0*/  HMMA.16816.F32 R20, R104.reuse, R124, R20 ;  /* 0x0000007c6814723c */ /* 0x040fee0000001814 */
[--C-:B------:R-:W-:Y:S01]  /*8f00*/  FFMA.FTZ R124, R149, c[0x0][0x2d0], -R161.reuse ;  /* 0x0000b400957c7a23 */ /* 0x100fe200000108a1 */
[C---:B------:R-:W-:Y:S03]  /*8f10*/  HMMA.16816.F32 R24, R104.reuse, R126, R24 ;  /* 0x0000007e6818723c */ /* 0x040fe60000001818 */
[----:B------:R5:W-:Y:S05]  /*8f20*/  MUFU.EX2 R181, R124 ;  /* 0x0000007c00b57308 */ /* 0x000bea0000000800 */
[C---:B-1----:R-:W-:Y:S08]  /*8f30*/  HMMA.16816.F32 R28, R104.reuse, R108, R28 ;  /* 0x0000006c681c723c */ /* 0x042ff0000000181c */
[C---:B------:R-:W-:Y:S01]  /*8f40*/  HMMA.16816.F32 R32, R104.reuse, R110, R32 ;  /* 0x0000006e6820723c */ /* 0x040fe20000001820 */
[----:B------:R-:W1:Y:S07]  /*8f50*/  LDSM.16.MT88.4 R108, [R102+0x7100] ;  /* 0x00710000666c783b */ /* 0x000e6e0000004200 */
[C---:B------:R-:W-:Y:S01]  /*8f60*/  HMMA.16816.F32 R36, R104.reuse, R128, R36 ;  /* 0x000000806824723c */ /* 0x040fe20000001824 */
[----:B-----5:R-:W-:Y:S07]  /*8f70*/  LDSM.16.MT88.4 R124, [R241+UR4+0x1900] ;  /* 0x00190004f17c783b */ /* 0x020fee0008004200 */
[C---:B------:R-:W-:Y:S01]  /*8f80*/  HMMA.16816.F32 R40, R104.reuse, R130, R40 ;  /* 0x000000826828723c */ /* 0x040fe20000001828 */
[----:B------:R-:W-:Y:S07]  /*8f90*/  LDSM.16.MT88.4 R128, [R101+0x1900] ;  /* 0x001900006580783b */ /* 0x000fee0000004200 */
[C---:B------:R-:W-:Y:S08]  /*8fa0*/  HMMA.16816.F32 R44, R104.reuse, R132, R44 ;  /* 0x00000084682c723c */ /* 0x040ff0000000182c */
[C---:B------:R-:W-:Y:S01]  /*8fb0*/  HMMA.16816.F32 R48, R104.reuse, R134, R48 ;  /* 0x000000866830723c */ /* 0x040fe20000001830 */
[----:B------:R-:W-:Y:S07]  /*8fc0*/  LDSM.16.MT88.4 R132, [R103+UR4+0x4900] ;  /* 0x004900046784783b */ /* 0x000fee0008004200 */
[C---:B---3--:R-:W-:Y:S07]  /*8fd0*/  HMMA.16816.F32 R52, R104.reuse, R112, R52 ;  /* 0x000000706834723c */ /* 0x048fee0000001834 */
[--C-:B------:R-:W-:Y:S01]  /*8fe0*/  FFMA.FTZ R112, R189, c[0x0][0x2d0], -R160.reuse ;  /* 0x0000b400bd707a23 */ /* 0x100fe200000108a0 */
[C---:B------:R-:W-:Y:S03]  /*8ff0*/  HMMA.16816.F32 R56, R104.reuse, R114, R56 ;  /* 0x000000726838723c */ /* 0x040fe60000001838 */
[----:B------:R3:W-:Y:S05]  /*9000*/  MUFU.EX2 R188, R112 ;  /* 0x0000007000bc7308 */ /* 0x0007ea0000000800 */
[C---:B--2---:R-:W-:Y:S07]  /*9010*/  HMMA.16816.F32 R60, R104.reuse, R116, R60 ;  /* 0x00000074683c723c */ /* 0x044fee000000183c */
[--C-:B------:R-:W-:Y:S01]  /*9020*/  FFMA.FTZ R116, R190, c[0x0][0x2d0], -R160.reuse ;  /* 0x0000b400be747a23 */ /* 0x100fe200000108a0 */
[C---:B------:R-:W-:Y:S03]  /*9030*/  HMMA.16816.F32 R64, R104.reuse, R118, R64 ;  /* 0x000000766840723c */ /* 0x040fe60000001840 */
[----:B------:R2:W-:Y:S05]  /*9040*/  MUFU.EX2 R190, R116 ;  /* 0x0000007400be7308 */ /* 0x0005ea0000000800 */
[C---:B----4-:R-:W-:Y:S04]  /*9050*/  HMMA.16816.F32 R68, R104.reuse, R120, R68 ;  /* 0x000000786844723c */ /* 0x050fe80000001844 */
[--C-:B---3--:R-:W-:Y:S03]  /*9060*/  FFMA.FTZ R112, R191, c[0x0][0x2d0], -R160.reuse ;  /* 0x0000b400bf707a23 */ /* 0x108fe600000108a0 */
[--C-:B------:R-:W-:Y:S01]  /*9070*/  FFMA.FTZ R120, R151, c[0x0][0x2d0], -R161.reuse ;  /* 0x0000b40097787a23 */ /* 0x100fe200000108a1 */
[C---:B------:R-:W-:Y:S01]  /*9080*/  HMMA.16816.F32 R72, R104.reuse, R122, R72 ;  /* 0x0000007a6848723c */ /* 0x040fe20000001848 */
[----:B------:R3:W4:Y:S07]  /*9090*/  MUFU.EX2 R191, R112 ;  /* 0x0000007000bf7308 */ /* 0x00072e0000000800 */
[C---:B-1----:R-:W-:Y:S03]  /*90a0*/  HMMA.16816.F32 R76, R104.reuse, R108, R76 ;  /* 0x0000006c684c723c */ /* 0x042fe6000000184c */
[----:B------:R1:W-:Y:S01]  /*90b0*/  MUFU.EX2 R182, R120 ;  /* 0x0000007800b67308 */ /* 0x0003e20000000800 */
[--C-:B--2---:R-:W-:Y:S03]  /*90c0*/  FFMA.FTZ R116, R163, c[0x0][0x2d0], -R160.reuse ;  /* 0x0000b400a3747a23 */ /* 0x104fe600000108a0 */
[--C-:B------:R-:W-:Y:S01]  /*90d0*/  FFMA.FTZ R108, R150, c[0x0][0x2d0], -R161.reuse ;  /* 0x0000b400966c7a23 */ /* 0x100fe200000108a1 */
[C---:B------:R-:W-:Y:S05]  /*90e0*/  HMMA.16816.F32 R80, R104.reuse, R110, R80 ;  /* 0x0000006e6850723c */ /* 0x040fea0000001850 */
[----:B------:R2:W5:Y:S01]  /*90f0*/  MUFU.EX2 R189, R116 ;  /* 0x0000007400bd7308 */ /* 0x0005620000000800 */
[----:B---3--:R-:W3:Y:S09]  /*9100*/  LDSM.16.MT88.4 R112, [R241+UR4+0x7100] ;  /* 0x00710004f170783b */ /* 0x008ef20008004200 */
[----:B------:R4:W-:Y:S01]  /*9110*/  MUFU.EX2 R180, R108 ;  /* 0x0000006c00b47308 */ /* 0x0009e20000000800 */
[----:B-1----:R-:W-:Y:S01]  /*9120*/  LDSM.16.MT88.4 R120, [R102+0x1900] ;  /* 0x001900006678783b */ /* 0x002fe20000004200 */
[--C-:B--2---:R-:W-:Y:S08]  /*9130*/  FFMA.FTZ R116, R162, c[0x0][0x2d0], -R161.reuse ;  /* 0x0000b400a2747a23 */ /* 0x104ff000000108a1 */
[----:B------:R1:W2:Y:S01]  /*9140*/  MUFU.EX2 R183, R116 ;  /* 0x0000007400b77308 */ /* 0x0002a20000000800 */
[----:B----4-:R-:W-:Y:S01]  /*9150*/  LDSM.16.MT88.4 R108, [R103+UR4+0x1900] ;  /* 0x00190004676c783b */ /* 0x010fe20008004200 */
[C---:B---3--:R-:W-:Y:S08]  /*9160*/  HMMA.16816.F32 R84, R104.reuse, R112, R84 ;  /* 0x000000706854723c */ /* 0x048ff00000001854 */
[C---:B------:R-:W-:Y:S01]  /*9170*/  HMMA.16816.F32 R88, R104.reuse, R114, R88 ;  /* 0x000000726858723c */ /* 0x040fe20000001858 */
[----:B-1----:R-:W1:Y:S08]  /*9180*/  LDSM.16.MT88.4 R116, [R101+0x7100] ;  /* 0x007100006574783b */ /* 0x002e700000004200 */
[----:B------:R-:W3:Y:S01]  /*9190*/  LDSM.16.MT88.4 R112, [R102+0x4900] ;  /* 0x004900006670783b */ /* 0x000ee20000004200 */
[C---:B-1----:R-:W-:Y:S08]  /*91a0*/  HMMA.16816.F32 R92, R104.reuse, R116, R92 ;  /* 0x00000074685c723c */ /* 0x042ff0000000185c */
[----:B------:R-:W-:Y:S01]  /*91b0*/  HMMA.16816.F32 R96, R104, R118, R96 ;  /* 0x000000766860723c */ /* 0x000fe20000001860 */
[----:B------:R-:W1:Y:S06]  /*91c0*/  LDSM.16.MT88.4 R116, [R241+UR4+0x4900] ;  /* 0x00490004f174783b */ /* 0x000e6c0008004200 */
[----:B------:R-:W-:Y:S02]  /*91d0*/  F2FP.PACK_AB R104, R191, R188 ;  /* 0x000000bcbf68723e */ /* 0x000fe400000000ff */
[----:B-----5:R-:W-:Y:S03]  /*91e0*/  F2FP.PACK_AB R106, R189, R190 ;  /* 0x000000bebd6a723e */ /* 0x020fe600000000ff */
[----:B--2---:R-:W-:Y:S02]  /*91f0*/  F2FP.PACK_AB R105, R182, R183 ;  /* 0x000000b7b669723e */ /* 0x004fe400000000ff */
[----:B------:R-:W-:Y:S07]  /*9200*/  F2FP.PACK_AB R107, R181, R180 ;  /* 0x000000b4b56b723e */ /* 0x000fee00000000ff */
[C---:B------:R-:W-:Y:S08]  /*9210*/  HMMA.16816.F32 R4, R104.reuse, R108, R4 ;  /* 0x0000006c6804723c */ /* 0x040ff00000001804 */
        /* <DEDUP_REMOVED lines=9> */
[C---:B------:R-:W-:Y:S08]  /*92b0*/  HMMA.16816.F32 R28, R104.reuse, R128, R28 ;  /* 0x00000080681c723c */ /* 0x040ff0000000181c */
[C---:B------:R-:W-:Y:S01]  /*92c0*/  HMMA.16816.F32 R32, R104.reuse, R130, R32 ;  /* 0x000000826820723c */ /* 0x040fe20000001820 */
[----:B------:R-:W-:Y:S07]  /*92d0*/  LDSM.16.MT88.4 R128, [R101+0x2100] ;  /* 0x002100006580783b */ /* 0x000fee0000004200 */
[C---:B------:R-:W-:Y:S01]  /*92e0*/  HMMA.16816.F32 R36, R104.reuse, R132, R36 ;  /* 0x000000846824723c */ /* 0x040fe20000001824 */
[----:B-----5:R-:W-:Y:S07]  /*92f0*/  LDSM.16.MT88.4 R124, [R241+UR4+0x2100] ;  /* 0x00210004f17c783b */ /* 0x020fee0008004200 */
[C---:B------:R-:W-:Y:S01]  /*9300*/  HMMA.16816.F32 R40, R104.reuse, R134, R40 ;  /* 0x000000866828723c */ /* 0x040fe20000001828 */
[----:B------:R-:W-:Y:S07]  /*9310*/  LDSM.16.MT88.4 R132, [R102+0x5100] ;  /* 0x005100006684783b */ /* 0x000fee0000004200 */
[C---:B---3--:R-:W-:Y:S07]  /*9320*/  HMMA.16816.F32 R44, R104.reuse, R112, R44 ;  /* 0x00000070682c723c */ /* 0x048fee000000182c */
[--C-:B------:R-:W-:Y:S01]  /*9330*/  FFMA.FTZ R112, R148, c[0x0][0x2d0], -R160.reuse ;  /* 0x0000b40094707a23 */ /* 0x100fe200000108a0 */
[C---:B------:R-:W-:Y:S01]  /*9340*/  HMMA.16816.F32 R48, R104.reuse, R114, R48 ;  /* 0x000000726830723c */ /* 0x040fe20000001830 */
[----:B------:R-:W-:Y:S02]  /*9350*/  LDSM.16.MT88.4 R148, [R102+0x5900] ;  /* 0x005900006694783b */ /* 0x000fe40000004200 */
[----:B------:R3:W-:Y:S05]  /*9360*/  MUFU.EX2 R178, R112 ;  /* 0x0000007000b27308 */ /* 0x0007ea0000000800 */
[C---:B-1----:R-:W-:Y:S07]  /*9370*/  HMMA.16816.F32 R52, R104.reuse, R116, R52 ;  /* 0x000000746834723c */ /* 0x042fee0000001834 */
[--C-:B------:R-:W-:Y:S01]  /*9380*/  FFMA.FTZ R116, R147, c[0x0][0x2d0], -R160.reuse ;  /* 0x0000b40093747a23 */ /* 0x100fe200000108a0 */
[C---:B------:R-:W-:Y:S03]  /*9390*/  HMMA.16816.F32 R56, R104.reuse, R118, R56 ;  /* 0x000000766838723c */ /* 0x040fe60000001838 */
[----:B------:R1:W5:Y:S05]  /*93a0*/  MUFU.EX2 R179, R116 ;  /* 0x0000007400b37308 */ /* 0x00036a0000000800 */
[C---:B--2---:R-:W-:Y:S01]  /*93b0*/  HMMA.16816.F32 R60, R104.reuse, R108, R60 ;  /* 0x0000006c683c723c */ /* 0x044fe2000000183c */
[----:B---3--:R-:W2:Y:S06]  /*93c0*/  LDSM.16.MT88.4 R112, [R102+0x7900] ;  /* 0x007900006670783b */ /* 0x008eac0000004200 */
[--C-:B------:R-:W-:Y:S01]  /*93d0*/  FFMA.FTZ R108, R145, c[0x0][0x2d0], -R161.reuse ;  /* 0x0000b400916c7a23 */ /* 0x100fe200000108a1 */
[C---:B------:R-:W-:Y:S01]  /*93e0*/  HMMA.16816.F32 R64, R104.reuse, R110, R64 ;  /* 0x0000006e6840723c */ /* 0x040fe20000001840 */
[----:B------:R-:W3:Y:S02]  /*93f0*/  LDL.LU R145, [R1+0x4] ;  /* 0x0000040001917983 */ /* 0x000ee40000300800 */
[----:B------:R5:W-:Y:S02]  /*9400*/  MUFU.EX2 R176, R108 ;  /* 0x0000006c00b07308 */ /* 0x000be40000000800 */
[----:B------:R-:W3:Y:S03]  /*9410*/  LDL.LU R144, [R1+0x8] ;  /* 0x0000080001907983 */ /* 0x000ee60000300800 */
[C---:B----4-:R-:W-:Y:S04]  /*9420*/  HMMA.16816.F32 R68, R104.reuse, R120, R68 ;  /* 0x000000786844723c */ /* 0x050fe80000001844 */
[--C-:B-1----:R-:W-:Y:S01]  /*9430*/  FFMA.FTZ R116, R146, c[0x0][0x2d0], -R161.reuse ;  /* 0x0000b40092747a23 */ /* 0x102fe200000108a1 */
[----:B------:R-:W-:Y:S02]  /*9440*/  MOV R146, R164 ;  /* 0x000000a400927202 */ /* 0x000fe40000000f00 */
[--C-:B------:R-:W-:Y:S01]  /*9450*/  FFMA.FTZ R120, R143, c[0x0][0x2d0], -R160.reuse ;  /* 0x0000b4008f787a23 */ /* 0x100fe200000108a0 */
[C---:B------:R-:W-:Y:S01]  /*9460*/  HMMA.16816.F32 R72, R104.reuse, R122, R72 ;  /* 0x0000007a6848723c */ /* 0x040fe20000001848 */
[----:B------:R1:W4:Y:S10]  /*9470*/  MUFU.EX2 R174, R116 ;  /* 0x0000007400ae7308 */ /* 0x0003340000000800 */
[----:B------:R4:W4:Y:S01]  /*9480*/  MUFU.EX2 R175, R120 ;  /* 0x0000007800af7308 */ /* 0x0009220000000800 */
[----:B-----5:R-:W-:Y:S01]  /*9490*/  LDSM.16.MT88.4 R108, [R101+0x7900] ;  /* 0x00790000656c783b */ /* 0x020fe20000004200 */
[C---:B--2---:R-:W-:Y:S07]  /*94a0*/  HMMA.16816.F32 R76, R104.reuse, R112, R76 ;  /* 0x00000070684c723c */ /* 0x044fee000000184c */
[----:B-1----:R-:W1:Y:S01]  /*94b0*/  LDSM.16.MT88.4 R116, [R241+UR4+0x7900] ;  /* 0x00790004f174783b */ /* 0x002e620008004200 */
[--C-:B------:R-:W-:Y:S01]  /*94c0*/  FFMA.FTZ R112, R141, c[0x0][0x2d0], -R161.reuse ;  /* 0x0000b4008d707a23 */ /* 0x100fe200000108a1 */
[C---:B------:R-:W-:Y:S03]  /*94d0*/  HMMA.16816.F32 R80, R104.reuse, R114, R80 ;  /* 0x000000726850723c */ /* 0x040fe60000001850 */
[----:B------:R2:W-:Y:S01]  /*94e0*/  MUFU.EX2 R172, R112 ;  /* 0x0000007000ac7308 */ /* 0x0005e20000000800 */
[--C-:B----4-:R-:W-:Y:S09]  /*94f0*/  FFMA.FTZ R120, R142, c[0x0][0x2d0], -R161.reuse ;  /* 0x0000b4008e787a23 */ /* 0x110ff200000108a1 */
[----:B------:R4:W5:Y:S01]  /*9500*/  MUFU.EX2 R173, R120 ;  /* 0x0000007800ad7308 */ /* 0x0009620000000800 */
[----:B--2---:R-:W-:Y:S08]  /*9510*/  LDSM.16.MT88.4 R112, [R102+0x2100] ;  /* 0x002100006670783b */ /* 0x004ff00000004200 */
[----:B----4-:R-:W2:Y:S01]  /*9520*/  LDSM.16.MT88.4 R120, [R103+UR4+0x2100] ;  /* 0x002100046778783b */ /* 0x010ea20008004200 */
[C---:B-1----:R-:W-:Y:S08]  /*9530*/  HMMA.16816.F32 R84, R104.reuse, R116, R84 ;  /* 0x000000746854723c */ /* 0x042ff00000001854 */
[C---:B------:R-:W-:Y:S01]  /*9540*/  HMMA.16816.F32 R88, R104.reuse, R118, R88 ;  /* 0x000000766858723c */ /* 0x040fe20000001858 */
[----:B------:R-:W1:Y:S07]  /*9550*/  LDSM.16.MT88.4 R116, [R103+UR4+0x5100] ;  /* 0x005100046774783b */ /* 0x000e6e0008004200 */
[C---:B------:R-:W-:Y:S08]  /*9560*/  HMMA.16816.F32 R92, R104.reuse, R108, R92 ;  /* 0x0000006c685c723c */ /* 0x040ff0000000185c */
[----:B------:R-:W-:Y:S01]  /*9570*/  HMMA.16816.F32 R96, R104, R110, R96 ;  /* 0x0000006e6860723c */ /* 0x000fe20000001860 */
[----:B------:R-:W4:Y:S06]  /*9580*/  LDSM.16.MT88.4 R108, [R241+UR4+0x5100] ;  /* 0x00510004f16c783b */ /* 0x000f2c0008004200 */
[----:B------:R-:W-:Y:S02]  /*9590*/  F2FP.PACK_AB R104, R179, R178 ;  /* 0x000000b2b368723e */ /* 0x000fe400000000ff */
[----:B------:R-:W-:Y:S03]  /*95a0*/  F2FP.PACK_AB R105, R176, R174 ;  /* 0x000000aeb069723e */ /* 0x000fe600000000ff */
[----:B------:R-:W-:Y:S02]  /*95b0*/  F2FP.PACK_AB R106, R175, R177 ;  /* 0x000000b1af6a723e */ /* 0x000fe400000000ff */
[----:B-----5:R-:W-:Y:S07]  /*95c0*/  F2FP.PACK_AB R107, R172, R173 ;  /* 0x000000adac6b723e */ /* 0x020fee00000000ff */
[C---:B--2---:R-:W-:Y:S08]  /*95d0*/  HMMA.16816.F32 R4, R104.reuse, R120, R4 ;  /* 0x000000786804723c */ /* 0x044ff00000001804 */
[C---:B------:R-:W-:Y:S01]  /*95e0*/  HMMA.16816.F32 R8, R104.reuse, R122, R8 ;  /* 0x0000007a6808723c */ /* 0x040fe20000001808 */
[----:B------:R-:W2:Y:S07]  /*95f0*/  LDSM.16.MT88.4 R120, [R101+0x5100] ;  /* 0x005100006578783b */ /* 0x000eae0000004200 */
[C---:B------:R-:W-:Y:S08]  /*9600*/  HMMA.16816.F32 R12, R104.reuse, R112, R12 ;  /* 0x00000070680c723c */ /* 0x040ff0000000180c */
[C---:B------:R-:W-:Y:S01]  /*9610*/  HMMA.16816.F32 R16, R104.reuse, R114, R16 ;  /* 0x000000726810723c */ /* 0x040fe20000001810 */
[----:B------:R-:W5:Y:S07]  /*9620*/  LDSM.16.MT88.4 R112, [R103+UR4+0x8100] ;  /* 0x008100046770783b */ /* 0x000f6e0008004200 */
[C---:B------:R-:W-:Y:S08]  /*9630*/  HMMA.16816.F32 R20, R104.reuse, R124, R20 ;  /* 0x0000007c6814723c */ /* 0x040ff00000001814 */
[C---:B------:R-:W-:Y:S01]  /*9640*/  HMMA.16816.F32 R24, R104.reuse, R126, R24 ;  /* 0x0000007e6818723c */ /* 0x040fe20000001818 */
[----:B------:R-:W-:Y:S07]  /*9650*/  LDSM.16.MT88.4 R124, [R241+UR4+0x2900] ;  /* 0x00290004f17c783b */ /* 0x000fee0008004200 */
[C---:B------:R-:W-:Y:S08]  /*9660*/  HMMA.16816.F32 R28, R104.reuse, R128, R28 ;  /* 0x00000080681c723c */ /* 0x040ff0000000181c */
[C---:B------:R-:W-:Y:S08]  /*9670*/  HMMA.16816.F32 R32, R104.reuse, R130, R32 ;  /* 0x000000826820723c */ /* 0x040ff00000001820 */
[C---:B-1----:R-:W-:Y:S08]  /*9680*/  HMMA.16816.F32 R36, R104.reuse, R116, R36 ;  /* 0x000000746824723c */ /* 0x042ff00000001824 */
[C---:B------:R-:W-:Y:S01]  /*9690*/  HMMA.16816.F32 R40, R104.reuse, R118, R40 ;  /* 0x000000766828723c */ /* 0x040fe20000001828 */
[----:B------:R-:W1:Y:S07]  /*96a0*/  LDSM.16.MT88.4 R116, [R102+0x8100] ;  /* 0x008100006674783b */ /* 0x000e6e0000004200 */
[C---:B------:R-:W-:Y:S08]  /*96b0*/  HMMA.16816.F32 R44, R104.reuse, R132, R44 ;  /* 0x00000084682c723c */ /* 0x040ff0000000182c */
[C---:B------:R-:W-:Y:S01]  /*96c0*/  HMMA.16816.F32 R48, R104.reuse, R134, R48 ;  /* 0x000000866830723c */ /* 0x040fe20000001830 */
[----:B------:R-:W-:Y:S07]  /*96d0*/  LDSM.16.MT88.4 R132, [R101+0x2900] ;  /* 0x002900006584783b */ /* 0x000fee0000004200 */
[C---:B----4-:R-:W-:Y:S07]  /*96e0*/  HMMA.16816.F32 R52, R104.reuse, R108, R52 ;  /* 0x0000006c6834723c */ /* 0x050fee0000001834 */
[--C-:B------:R-:W-:Y:S01]  /*96f0*/  FFMA.FTZ R108, R140, c[0x0][0x2d0], -R160.reuse ;  /* 0x0000b4008c6c7a23 */ /* 0x100fe200000108a0 */
[C---:B------:R-:W-:Y:S01]  /*9700*/  HMMA.16816.F32 R56, R104.reuse, R110, R56 ;  /* 0x0000006e6838723c */ /* 0x040fe20000001838 */
[----:B------:R-:W-:Y:S02]  /*9710*/  LDSM.16.MT88.4 R140, [R103+UR4+0x5900] ;  /* 0x00590004678c783b */ /* 0x000fe40008004200 */
[----:B------:R4:W-:Y:S05]  /*9720*/  MUFU.EX2 R171, R108 ;  /* 0x0000006c00ab7308 */ /* 0x0009ea0000000800 */
[C---:B--2---:R-:W-:Y:S07]  /*9730*/  HMMA.16816.F32 R60, R104.reuse, R120, R60 ;  /* 0x00000078683c723c */ /* 0x044fee000000183c */
[--C-:B------:R-:W-:Y:S01]  /*9740*/  FFMA.FTZ R120, R169, c[0x0][0x2d0], -R161.reuse ;  /* 0x0000b400a9787a23 */ /* 0x100fe200000108a1 */
[C---:B------:R-:W-:Y:S03]  /*9750*/  HMMA.16816.F32 R64, R104.reuse, R122, R64 ;  /* 0x0000007a6840723c */ /* 0x040fe60000001840 */
[----:B------:R2:W-:Y:S05]  /*9760*/  MUFU.EX2 R169, R120 ;  /* 0x0000007800a97308 */ /* 0x0005ea0000000800 */
[C---:B-----5:R-:W-:Y:S04]  /*9770*/  HMMA.16816.F32 R68, R104.reuse, R112, R68 ;  /* 0x000000706844723c */ /* 0x060fe80000001844 */
[--C-:B----4-:R-:W-:Y:S03]  /*9780*/  FFMA.FTZ R108, R170, c[0x0][0x2d0], -R160.reuse ;  /* 0x0000b400aa6c7a23 */ /* 0x110fe600000108a0 */
[--C-:B------:R-:W-:Y:S01]  /*9790*/  FFMA.FTZ R112, R167, c[0x0][0x2d0], -R160.reuse ;  /* 0x0000b400a7707a23 */ /* 0x100fe200000108a0 */
[C---:B------:R-:W-:Y:S01]  /*97a0*/  HMMA.16816.F32 R72, R104.reuse, R114, R72 ;  /* 0x000000726848723c */ /* 0x040fe20000001848 */
[----:B------:R4:W5:Y:S07]  /*97b0*/  MUFU.EX2 R170, R108 ;  /* 0x0000006c00aa7308 */ /* 0x00096e0000000800 */
[C---:B-1----:R-:W-:Y:S03]  /*97c0*/  HMMA.16816.F32 R76, R104.reuse, R116, R76 ;  /* 0x00000074684c723c */ /* 0x042fe6000000184c */
[----:B------:R1:W-:Y:S01]  /*97d0*/  MUFU.EX2 R167, R112 ;  /* 0x0000007000a77308 */ /* 0x0003e20000000800 */
[--C-:B--2---:R-:W-:Y:S03]  /*97e0*/  FFMA.FTZ R120, R168, c[0x0][0x2d0], -R161.reuse ;  /* 0x0000b400a8787a23 */ /* 0x104fe600000108a1 */
[----:B------:R-:W-:Y:S01]  /*97f0*/  FFMA.FTZ R116, R139, c[0x0][0x2d0], -R161 ;  /* 0x0000b4008b747a23 */ /* 0x000fe200000108a1 */
[C---:B------:R-:W-:Y:S05]  /*9800*/  HMMA.16816.F32 R80, R104.reuse, R118, R80 ;  /* 0x000000766850723c */ /* 0x040fea0000001850 */
[----:B------:R2:W2:Y:S01]  /*9810*/  MUFU.EX2 R168, R120 ;  /* 0x0000007800a87308 */ /* 0x0004a20000000800 */
[----:B----4-:R-:W4:Y:S09]  /*9820*/  LDSM.16.MT88.4 R108, [R241+UR4+0x8100] ;  /* 0x00810004f16c783b */ /* 0x010f320008004200 */
[----:B------:R2:W-:Y:S01]  /*9830*/  MUFU.EX2 R164, R116 ;  /* 0x0000007400a47308 */ /* 0x0005e20000000800 */
[----:B-1----:R-:W-:Y:S01]  /*9840*/  FFMA.FTZ R112, R138, c[0x0][0x2d0], -R160 ;  /* 0x0000b4008a707a23 */ /* 0x002fe200000108a0 */
[----:B------:R-:W-:Y:S02]  /*9850*/  MOV R138, R137 ;  /* 0x00000089008a7202 */ /* 0x000fe40000000f00 */
[----:B------:R-:W-:Y:S02]  /*9860*/  MOV R137, R136 ;  /* 0x0000008800897202 */ /* 0x000fe40000000f00 */
[----:B------:R-:W-:Y:S01]  /*9870*/  MOV R136, R165 ;  /* 0x000000a500887202 */ /* 0x000fe20000000f00 */
[----:B---3--:R-:W-:Y:S03]  /*9880*/  FFMA.FTZ R2, R2, R145, R146 ;  /* 0x0000009102027223 */ /* 0x008fe60000010092 */
[----:B------:R1:W3:Y:S01]  /*9890*/  MUFU.EX2 R165, R112 ;  /* 0x0000007000a57308 */ /* 0x0002e20000000800 */
[----:B-----5:R-:W-:Y:S01]  /*98a0*/  F2FP.PACK_AB R160, R170, R171 ;  /* 0x000000abaaa0723e */ /* 0x020fe200000000ff */
[----:B--2---:R-:W2:Y:S01]  /*98b0*/  LDSM.16.MT88.4 R120, [R101+0x8100] ;  /* 0x008100006578783b */ /* 0x004ea20000004200 */
[----:B------:R-:W-:Y:S07]  /*98c0*/  FFMA.FTZ R0, R0, R144, R251 ;  /* 0x0000009000007223 */ /* 0x000fee00000100fb */
[----:B------:R-:W-:Y:S01]  /*98d0*/  LDSM.16.MT88.4 R116, [R102+0x2900] ;  /* 0x002900006674783b */ /* 0x000fe20000004200 */
[C---:B----4-:R-:W-:Y:S03]  /*98e0*/  HMMA.16816.F32 R84, R104.reuse, R108, R84 ;  /* 0x0000006c6854723c */ /* 0x050fe60000001854 */
[----:B-1----:R-:W-:Y:S01]  /*98f0*/  FFMA.FTZ R112, R166, c[0x0][0x2d0], -R161 ;  /* 0x0000b400a6707a23 */ /* 0x002fe200000108a1 */
[----:B------:R-:W-:Y:S02]  /*9900*/  F2FP.PACK_AB R161, R168, R169 ;  /* 0x000000a9a8a1723e */ /* 0x000fe400000000ff */
[----:B---3--:R-:W-:Y:S01]  /*9910*/  F2FP.PACK_AB R162, R165, R167 ;  /* 0x000000a7a5a2723e */ /* 0x008fe200000000ff */
[----:B------:R1:W3:Y:S01]  /*9920*/  MUFU.EX2 R166, R112 ;  /* 0x0000007000a67308 */ /* 0x0002e20000000800 */
[C---:B------:R-:W-:Y:S08]  /*9930*/  HMMA.16816.F32 R88, R104.reuse, R110, R88 ;  /* 0x0000006e6858723c */ /* 0x040ff00000001858 */
[C---:B--2---:R-:W-:Y:S08]  /*9940*/  HMMA.16816.F32 R92, R104.reuse, R120, R92 ;  /* 0x00000078685c723c */ /* 0x044ff0000000185c */
[----:B------:R-:W-:Y:S01]  /*9950*/  HMMA.16816.F32 R96, R104, R122, R96 ;  /* 0x0000007a6860723c */ /* 0x000fe20000001860 */
[----:B-1----:R-:W1:Y:S03]  /*9960*/  LDSM.16.MT88.4 R112, [R103+UR4+0x2900] ;  /* 0x002900046770783b */ /* 0x002e660008004200 */
[----:B---3--:R-:W-:Y:S07]  /*9970*/  F2FP.PACK_AB R163, R164, R166 ;  /* 0x000000a6a4a3723e */ /* 0x008fee00000000ff */
[C---:B-1----:R-:W-:Y:S01]  /*9980*/  HMMA.16816.F32 R104, R160.reuse, R112, R4 ;  /* 0x00000070a068723c */ /* 0x042fe20000001804 */
[----:B------:R-:W1:Y:S07]  /*9990*/  LDSM.16.MT88.4 R4, [R241+UR4+0x5900] ;  /* 0x00590004f104783b */ /* 0x000e6e0008004200 */
[C---:B------:R-:W-:Y:S01]  /*99a0*/  HMMA.16816.F32 R108, R160.reuse, R114, R8 ;  /* 0x00000072a06c723c */ /* 0x040fe20000001808 */
[----:B------:R-:W2:Y:S07]  /*99b0*/  LDSM.16.MT88.4 R8, [R101+0x5900] ;  /* 0x005900006508783b */ /* 0x000eae0000004200 */
[C---:B------:R-:W-:Y:S07]  /*99c0*/  HMMA.16816.F32 R112, R160.reuse, R116, R12 ;  /* 0x00000074a070723c */ /* 0x040fee000000180c */
[----:B------:R-:W-:Y:S01]  /*99d0*/  MOV R13, R138 ;  /* 0x0000008a000d7202 */ /* 0x000fe20000000f00 */
[C---:B------:R-:W-:Y:S01]  /*99e0*/  HMMA.16816.F32 R116, R160.reuse, R118, R16 ;  /* 0x00000076a074723c */ /* 0x040fe20000001810 */
[----:B------:R-:W3:Y:S03]  /*99f0*/  LDL.64 R16, [R1+0x10] ;  /* 0x0000100001107983 */ /* 0x000ee60000100a00 */
[----:B------:R-:W-:Y:S01]  /*9a00*/  MOV R14, R137 ;  /* 0x00000089000e7202 */ /* 0x000fe20000000f00 */
[----:B------:R-:W-:Y:S01]  /*9a10*/  FADD.FTZ R12, R13, R2 ;  /* 0x000000020d0c7221 */ /* 0x000fe20000010000 */
[----:B------:R-:W-:Y:S01]  /*9a20*/  MOV R15, R136 ;  /* 0x00000088000f7202 */ /* 0x000fe20000000f00 */
[----:B------:R-:W4:Y:S01]  /*9a30*/  LDL.64 R18, [R1+0x28] ;  /* 0x0000280001127983 */ /* 0x000f220000100a00 */
[C---:B------:R-:W-:Y:S04]  /*9a40*/  HMMA.16816.F32 R120, R160.reuse, R124, R20 ;  /* 0x0000007ca078723c */ /* 0x040fe80000001814 */
[----:B------:R-:W-:Y:S01]  /*9a50*/  FADD.FTZ R2, R250, R0 ;  /* 0x00000000fa027221 */ /* 0x000fe20000010000 */
[----:B------:R-:W5:Y:S01]  /*9a60*/  LDL R21, [R1+0x30] ;  /* 0x0000300001157983 */ /* 0x000f620000100800 */
[----:B------:R-:W-:Y:S02]  /*9a70*/  FADD.FTZ R0, R14, R12 ;  /* 0x0000000c0e007221 */ /* 0x000fe40000010000 */
[C---:B------:R-:W-:Y:S04]  /*9a80*/  HMMA.16816.F32 R124, R160.reuse, R126, R24 ;  /* 0x0000007ea07c723c */ /* 0x040fe80000001818 */
[----:B------:R-:W-:Y:S02]  /*9a90*/  FADD.FTZ R0, R15, R0 ;  /* 0x000000000f007221 */ /* 0x000fe40000010000 */
[----:B------:R-:W1:Y:S01]  /*9aa0*/  LDSM.16.MT88.4 R12, [R103+UR4+0x8900] ;  /* 0x00890004670c783b */ /* 0x000e620008004200 */
[----:B------:R-:W-:Y:S01]  /*9ab0*/  FADD.FTZ R2, R249, R2 ;  /* 0x00000002f9027221 */ /* 0x000fe20000010000 */
        /* <DEDUP_REMOVED lines=14> */
[C---:B-1----:R-:W-:Y:S07]  /*9ba0*/  HMMA.16816.F32 R52, R160.reuse, R4, R52 ;  /* 0x00000004a034723c */ /* 0x042fee0000001834 */
[----:B------:R-:W-:Y:S01]  /*9bb0*/  MOV R4, UR22 ;  /* 0x0000001600047c02 */ /* 0x000fe20008000f00 */
[C---:B------:R-:W-:Y:S01]  /*9bc0*/  HMMA.16816.F32 R56, R160.reuse, R6, R56 ;  /* 0x00000006a038723c */ /* 0x040fe20000001838 */
[----:B------:R-:W-:Y:S07]  /*9bd0*/  MOV R5, UR23 ;  /* 0x0000001700057c02 */ /* 0x000fee0008000f00 */
[C---:B--2---:R-:W-:Y:S08]  /*9be0*/  HMMA.16816.F32 R60, R160.reuse, R8, R60 ;  /* 0x00000008a03c723c */ /* 0x044ff0000000183c */
[C---:B------:R-:W-:Y:S01]  /*9bf0*/  HMMA.16816.F32 R64, R160.reuse, R10, R64 ;  /* 0x0000000aa040723c */ /* 0x040fe20000001840 */
[----:B------:R-:W-:Y:S07]  /*9c00*/  LDSM.16.MT88.4 R8, [R241+UR4+0x8900] ;  /* 0x00890004f108783b */ /* 0x000fee0008004200 */
[C---:B------:R-:W-:Y:S08]  /*9c10*/  HMMA.16816.F32 R68, R160.reuse, R12, R68 ;  /* 0x0000000ca044723c */ /* 0x040ff00000001844 */
[C---:B------:R-:W-:Y:S01]  /*9c20*/  HMMA.16816.F32 R72, R160.reuse, R14, R72 ;  /* 0x0000000ea048723c */ /* 0x040fe20000001848 */
[----:B------:R1:W-:Y:S03]  /*9c30*/  LDSM.16.MT88.4 R12, [R101+0x8900] ;  /* 0x00890000650c783b */ /* 0x0003e60000004200 */
[----:B-1----:R-:W-:Y:S01]  /*9c40*/  MOV R101, R3 ;  /* 0x0000000300657202 */ /* 0x002fe20000000f00 */
[----:B---3--:R-:W-:Y:S02]  /*9c50*/  FADD.FTZ R16, R236, R2 ;  /* 0x00000002ec107221 */ /* 0x008fe40000010000 */
[----:B------:R-:W-:Y:S02]  /*9c60*/  FADD.FTZ R2, R207, R0 ;  /* 0x00000000cf027221 */ /* 0x000fe40000010000 */
[----:B------:R-:W-:Y:S03]  /*9c70*/  FADD.FTZ R0, R195, R16 ;  /* 0x00000010c3007221 */ /* 0x000fe60000010000 */
[----:B----4-:R-:W-:Y:S01]  /*9c80*/  @P0 MOV R19, R17 ;  /* 0x0000001100130202 */ /* 0x010fe20000000f00 */
[----:B------:R-:W-:Y:S02]  /*9c90*/  FADD.FTZ R2, R206, R2 ;  /* 0x00000002ce027221 */ /* 0x000fe40000010000 */
[----:B------:R-:W-:Y:S02]  /*9ca0*/  FADD.FTZ R16, R194, R0 ;  /* 0x00000000c2107221 */ /* 0x000fe40000010000 */
[----:B------:R-:W-:Y:S02]  /*9cb0*/  @P0 IMAD.WIDE.U32 R18, R4, 0x60, R18 ;  /* 0x0000006004120825 */ /* 0x000fe400078e0012 */
[----:B------:R-:W1:Y:S02]  /*9cc0*/  LDSM.16.MT88.4 R4, [R102+0x8900] ;  /* 0x008900006604783b */ /* 0x000e640000004200 */
[----:B------:R-:W-:Y:S01]  /*9cd0*/  FADD.FTZ R0, R205, R2 ;  /* 0x00000002cd007221 */ /* 0x000fe20000010000 */
[----:B------:R-:W-:Y:S01]  /*9ce0*/  @P0 SHF.L.U32 R2, R18, 0x1, RZ ;  /* 0x0000000112020819 */ /* 0x000fe200000006ff */
[----:B------:R-:W-:Y:S01]  /*9cf0*/  FADD.FTZ R20, R192, R16 ;  /* 0x00000010c0147221 */ /* 0x000fe20000010000 */
[----:B------:R-:W-:Y:S01]  /*9d00*/  @P0 IADD3 R16, R19, UR16, RZ ;  /* 0x0000001013100c10 */ /* 0x000fe2000fffe0ff */
[----:B------:R-:W-:Y:S01]  /*9d10*/  FADD.FTZ R17, R204, R0 ;  /* 0x00000000cc117221 */ /* 0x000fe20000010000 */
[----:B------:R-:W-:Y:S01]  /*9d20*/  MOV R0, UR19 ;  /* 0x0000001300007c02 */ /* 0x000fe20008000f00 */
[----:B------:R-:W-:Y:S01]  /*9d30*/  FADD.FTZ R19, R193, R20 ;  /* 0x00000014c1137221 */ /* 0x000fe20000010000 */
[----:B------:R-:W-:Y:S01]  /*9d40*/  @P0 SHF.L.U64.HI R18, R18, 0x1, R16 ;  /* 0x0000000112120819 */ /* 0x000fe20000010210 */
[----:B------:R-:W-:Y:S01]  /*9d50*/  FADD.FTZ R22, R188, R17 ;  /* 0x00000011bc167221 */ /* 0x000fe20000010000 */
[----:B------:R-:W-:Y:S01]  /*9d60*/  @P0 IADD3 R16, P6, R2, c[0x0][0x1c8], RZ ;  /* 0x0000720002100a10 */ /* 0x000fe20007fde0ff */
[----:B-----5:R-:W-:Y:S01]  /*9d70*/  @P0 IMAD R0, R0, 0x4800, R21 ;  /* 0x0000480000000824 */ /* 0x020fe200078e0215 */
[----:B------:R-:W-:Y:S01]  /*9d80*/  @P0 IADD3 R20, P5, R2, 0x80, RZ ;  /* 0x0000008002140810 */ /* 0x000fe20007fbe0ff */
[----:B------:R-:W-:Y:S01]  /*9d90*/  FADD.FTZ R22, R191, R22 ;  /* 0x00000016bf167221 */ /* 0x000fe20000010000 */
[----:B------:R-:W-:Y:S01]  /*9da0*/  @P0 IADD3.X R17, R18, c[0x0][0x1cc], RZ, P6, !PT ;  /* 0x0000730012110a10 */ /* 0x000fe200037fe4ff */
[----:B------:R-:W-:Y:S01]  /*9db0*/  FADD.FTZ R19, R183, R19 ;  /* 0x00000013b7137221 */ /* 0x000fe20000010000 */
[----:B------:R-:W-:Y:S01]  /*9dc0*/  @P0 SHF.L.U32 R0, R0, 0x1, RZ ;  /* 0x0000000100000819 */ /* 0x000fe200000006ff */
[----:B------:R-:W-:Y:S01]  /*9dd0*/  @UP0 USHF.L.U64.HI UR16, UR6, 0x6, UR7 ;  /* 0x0000000606100899 */ /* 0x000fe20008010207 */
[----:B------:R-:W-:Y:S01]  /*9de0*/  @P0 IADD3 R20, P1, R20, c[0x0][0x1c8], RZ ;  /* 0x0000720014140a10 */ /* 0x000fe20007f3e0ff */
[----:B------:R-:W-:Y:S02]  /*9df0*/  UISETP.GE.AND UP0, UPT, UR10, UR20, UPT ;  /* 0x000000140a00728c */ /* 0x000fe4000bf06270 */
[----:B------:R-:W-:Y:S01]  /*9e00*/  @!PT LDS RZ, [RZ] ;  /* 0x00000000fffff984 */ /* 0x000fe20000000800 */
[----:B------:R-:W-:Y:S01]  /*9e10*/  @!PT LDS RZ, [RZ] ;  /* 0x00000000fffff984 */ /* 0x000fe20000000800 */
[----:B------:R-:W-:Y:S01]  /*9e20*/  @!PT LDS RZ, [RZ] ;  /* 0x00000000fffff984 */ /* 0x000fe20000000800 */
[----:B------:R2:W-:Y:S01]  /*9e30*/  @P0 LDGSTS.E.BYPASS.LTC128B.128 [R0+0x12100], [R16.64], !P4 ;  /* 0x1210000010000fae */ /* 0x0005e2000e101d4c */
[----:B------:R-:W-:Y:S01]  /*9e40*/  @P0 IADD3.X R21, RZ, c[0x0][0x1cc], R18, P1, P5 ;  /* 0x00007300ff150a10 */ /* 0x000fe20000fea412 */
[----:B------:R-:W-:Y:S01]  /*9e50*/  UMOV UR20, UR18 ;  /* 0x0000001200147c82 */ /* 0x000fe20008000000 */
[----:B------:R-:W-:Y:S05]  /*9e60*/  @P0 IADD3 R2, P5, R2, 0x100, RZ ;  /* 0x0000010002020810 */ /* 0x000fea0007fbe0ff */
[----:B------:R2:W-:Y:S01]  /*9e70*/  @P0 LDGSTS.E.BYPASS.LTC128B.128 [R0+0x15100], [R20.64], !P3 ;  /* 0x1510000014000fae */ /* 0x0005e2000d901d4c */
[C---:B-1----:R-:W-:Y:S07]  /*9e80*/  HMMA.16816.F32 R76, R160.reuse, R4, R76 ;  /* 0x00000004a04c723c */ /* 0x042fee000000184c */
[----:B------:R-:W-:Y:S01]  /*9e90*/  FADD.FTZ R4, R190, R22 ;  /* 0x00000016be047221 */ /* 0x000fe20000010000 */
[C---:B------:R-:W-:Y:S04]  /*9ea0*/  HMMA.16816.F32 R80, R160.reuse, R6, R80 ;  /* 0x00000006a050723c */ /* 0x040fe80000001850 */
[----:B------:R-:W-:Y:S02]  /*9eb0*/  FADD.FTZ R5, R182, R19 ;  /* 0x00000013b6057221 */ /* 0x000fe40000010000 */
[----:B------:R-:W-:Y:S01]  /*9ec0*/  FADD.FTZ R4, R189, R4 ;  /* 0x00000004bd047221 */ /* 0x000fe20000010000 */
[----:B------:R-:W-:Y:S01]  /*9ed0*/  @P0 IADD3 R6, P1, R2, c[0x0][0x1c8], RZ ;  /* 0x0000720002060a10 */ /* 0x000fe20007f3e0ff */
[----:B------:R-:W-:Y:S01]  /*9ee0*/  FADD.FTZ R5, R180, R5 ;  /* 0x00000005b4057221 */ /* 0x000fe20000010000 */
[C---:B------:R-:W-:Y:S03]  /*9ef0*/  HMMA.16816.F32 R84, R160.reuse, R8, R84 ;  /* 0x00000008a054723c */ /* 0x040fe60000001854 */
[----:B------:R-:W-:Y:S01]  /*9f00*/  @P0 IADD3.X R7, RZ, c[0x0][0x1cc], R18, P1, P5 ;  /* 0x00007300ff070a10 */ /* 0x000fe20000fea412 */
[----:B------:R-:W-:Y:S02]  /*9f10*/  FADD.FTZ R2, R181, R5 ;  /* 0x00000005b5027221 */ /* 0x000fe40000010000 */
[----:B------:R-:W-:Y:S01]  /*9f20*/  FADD.FTZ R5, R178, R4 ;  /* 0x00000004b2057221 */ /* 0x000fe20000010000 */
[----:B------:R-:W-:Y:S01]  /*9f30*/  @P0 IADD3 R4, P1, R16, UR14, RZ ;  /* 0x0000000e10040c10 */ /* 0x000fe2000ff3e0ff */
[----:B------:R1:W-:Y:S01]  /*9f40*/  @P0 LDGSTS.E.BYPASS.LTC128B.128 [R0+0x18100], [R6.64], !P2 ;  /* 0x1810000006000fae */ /* 0x0003e2000d101d4c */
[----:B------:R-:W-:Y:S01]  /*9f50*/  FADD.FTZ R18, R174, R2 ;  /* 0x00000002ae127221 */ /* 0x000fe20000010000 */
[C---:B------:R-:W-:Y:S03]  /*9f60*/  HMMA.16816.F32 R88, R160.reuse, R10, R88 ;  /* 0x0000000aa058723c */ /* 0x040fe60000001858 */
[----:B------:R-:W-:Y:S01]  /*9f70*/  FADD.FTZ R2, R179, R5 ;  /* 0x00000005b3027221 */ /* 0x000fe20000010000 */
[----:B------:R-:W-:Y:S01]  /*9f80*/  @P0 IADD3.X R5, R17, UR16, RZ, P1, !PT ;  /* 0x0000001011050c10 */ /* 0x000fe20008ffe4ff */
[----:B------:R-:W-:Y:S02]  /*9f90*/  FADD.FTZ R8, R176, R18 ;  /* 0x00000012b0087221 */ /* 0x000fe40000010000 */
[----:B------:R-:W-:Y:S01]  /*9fa0*/  FADD.FTZ R2, R177, R2 ;  /* 0x00000002b1027221 */ /* 0x000fe20000010000 */
[C---:B------:R-:W-:Y:S01]  /*9fb0*/  HMMA.16816.F32 R92, R160.reuse, R12, R92 ;  /* 0x0000000ca05c723c */ /* 0x040fe2000000185c */
[----:B------:R3:W-:Y:S03]  /*9fc0*/  @P0 LDGSTS.E.BYPASS.LTC128B.128 [R0+0x13100], [R4.64], !P4 ;  /* 0x1310000004000fae */ /* 0x0007e6000e101d4c */
[----:B------:R-:W-:Y:S04]  /*9fd0*/  FADD.FTZ R2, R175, R2 ;  /* 0x00000002af027221 */ /* 0x000fe80000010000 */
[----:B------:R-:W-:Y:S01]  /*9fe0*/  FADD.FTZ R2, R171, R2 ;  /* 0x00000002ab027221 */ /* 0x000fe20000010000 */
[----:B------:R3:W-:Y:S01]  /*9ff0*/  @P0 LDGSTS.E.BYPASS.LTC128B.128 [R0+0x16100], [R4.64+0x80], !P3 ;  /* 0x1610008004000fae */ /* 0x0007e2000d901d4c */
[----:B------:R-:W-:Y:S03]  /*a000*/  HMMA.16816.F32 R96, R160, R14, R96 ;  /* 0x0000000ea060723c */ /* 0x000fe60000001860 */
[----:B------:R-:W-:Y:S04]  /*a010*/  FADD.FTZ R2, R170, R2 ;  /* 0x00000002aa027221 */ /* 0x000fe80000010000 */
[----:B------:R3:W-:Y:S01]  /*a020*/  @P0 LDGSTS.E.BYPASS.LTC128B.128 [R0+0x19100], [R4.64+0x100], !P2 ;  /* 0x1910010004000fae */ /* 0x0007e2000d101d4c */
[----:B-1----:R-:W-:Y:S01]  /*a030*/  @P0 IADD3 R6, P1, R4, UR14, RZ ;  /* 0x0000000e04060c10 */ /* 0x002fe2000ff3e0ff */
[----:B------:R-:W-:Y:S01]  /*a040*/  FADD.FTZ R2, R167, R2 ;  /* 0x00000002a7027221 */ /* 0x000fe20000010000 */
[----:B------:R-:W-:Y:S02]  /*a050*/  UIADD3 UR14, UR5, 0x1, URZ ;  /* 0x00000001050e7890 */ /* 0x000fe4000fffe03f */
[----:B------:R-:W-:Y:S02]  /*a060*/  @P0 IADD3.X R7, R5, UR16, RZ, P1, !PT ;  /* 0x0000001005070c10 */ /* 0x000fe40008ffe4ff */
[----:B------:R-:W-:Y:S03]  /*a070*/  USEL UR5, UR14, URZ, !UP1 ;  /* 0x0000003f0e057287 */ /* 0x000fe6000c800000 */
[----:B------:R2:W-:Y:S08]  /*a080*/  @P0 LDGSTS.E.BYPASS.LTC128B.128 [R0+0x14100], [R6.64], !P4 ;  /* 0x1410000006000fae */ /* 0x0005f0000e101d4c */
[----:B------:R2:W-:Y:S08]  /*a090*/  @P0 LDGSTS.E.BYPASS.LTC128B.128 [R0+0x17100], [R6.64+0x80], !P3 ;  /* 0x1710008006000fae */ /* 0x0005f0000d901d4c */
[----:B------:R2:W-:Y:S01]  /*a0a0*/  @P0 LDGSTS.E.BYPASS.LTC128B.128 [R0+0x1a100], [R6.64+0x100], !P2 ;  /* 0x1a10010006000fae */ /* 0x0005e2000d101d4c */
[----:B---3--:R-:W-:Y:S01]  /*a0b0*/  FADD.FTZ R4, R173, R8 ;  /* 0x00000008ad047221 */ /* 0x008fe20000010000 */
[----:B------:R-:W-:Y:S06]  /*a0c0*/  PLOP3.LUT P0, PT, PT, PT, UP0, 0x80, 0x0 ;  /* 0x000000000000781c */ /* 0x000fec0003f0f008 */
[----:B------:R-:W0:Y:S01]  /*a0d0*/  LDGDEPBAR ;  /* 0x00000000000079af */ /* 0x000e220000000000 */
[----:B--2---:R-:W-:Y:S02]  /*a0e0*/  FADD.FTZ R0, R172, R4 ;  /* 0x00000004ac007221 */ /* 0x004fe40000010000 */
[----:B------:R-:W-:Y:S02]  /*a0f0*/  FADD.FTZ R4, R165, R2 ;  /* 0x00000002a5047221 */ /* 0x000fe40000010000 */
[----:B------:R-:W-:Y:S03]  /*a100*/  FADD.FTZ R0, R169, R0 ;  /* 0x00000000a9007221 */ /* 0x000fe60000010000 */
[----:B------:R1:W-:Y:S01]  /*a110*/  STL [R1+0x4], R4 ;  /* 0x0000040401007387 */ /* 0x0003e20000100800 */
[----:B------:R-:W-:Y:S04]  /*a120*/  FADD.FTZ R0, R168, R0 ;  /* 0x00000000a8007221 */ /* 0x000fe80000010000 */
[----:B------:R-:W-:Y:S04]  /*a130*/  FADD.FTZ R0, R166, R0 ;  /* 0x00000000a6007221 */ /* 0x000fe80000010000 */
[----:B------:R-:W-:Y:S01]  /*a140*/  FADD.FTZ R2, R164, R0 ;  /* 0x00000000a4027221 */ /* 0x000fe20000010000 */
[----:B------:R-:W-:Y:S04]  /*a150*/  MOV R0, R100 ;  /* 0x0000006400007202 */ /* 0x000fe80000000f00 */
[----:B------:R1:W-:Y:S01]  /*a160*/  STL [R1+0x8], R2 ;  /* 0x0000080201007387 */ /* 0x0003e20000100800 */
[----:B------:R-:W-:-:S05]  /*a170*/  @!P0 BRA `(.L_x_1217) ;  /* 0xffffc04000008947 */ /* 0x000fca000383ffff */
.L_x_1216:
[----:B-1----:R-:W2:Y:S04]  /*a180*/  LDL.LU R4, [R1+0x4] ;  /* 0x0000040001047983 */ /* 0x002ea80000300800 */
        /* <DEDUP_REMOVED lines=124> */
.L_x_1212:
        /* <DEDUP_REMOVED lines=121> */
[C---:B------:R-:W-:Y:S02]  /*b0e0*/  ISETP.GE.AND P1, PT, R0.reuse, c[0x0][0x3c8], PT ;  /* 0x0000f20000007a0c */ /* 0x040fe40003f26270 */
[C---:B-1----:R-:W-:Y:S02]  /*b0f0*/  IADD3 R7, R0.reuse, 0x8, RZ ;  /* 0x0000000800077810 */ /* 0x042fe40007ffe0ff */
[C---:B------:R-:W-:Y:S02]  /*b100*/  IADD3 R6, R0.reuse, 0x10, RZ ;  /* 0x0000001000067810 */ /* 0x040fe40007ffe0ff */
[C---:B------:R-:W-:Y:S02]  /*b110*/  IADD3 R5, R0.reuse, 0x18, RZ ;  /* 0x0000001800057810 */ /* 0x040fe40007ffe0ff */
[----:B------:R-:W-:Y:S02]  /*b120*/  IADD3 R4, R0, 0x20, RZ ;  /* 0x0000002000047810 */ /* 0x000fe40007ffe0ff */
[----:B------:R-:W-:-:S02]  /*b130*/  ISETP.GE.AND P5, PT, R7, c[0x0][0x3c8], PT ;  /* 0x0000f20007007a0c */ /* 0x000fc40003fa6270 */
[----:B------:R-:W-:Y:S01]  /*b140*/  ISETP.GE.AND P4, PT, R6, c[0x0][0x3c8], PT ;  /* 0x0000f20006007a0c */ /* 0x000fe20003f86270 */
[----:B--23--:R-:W-:Y:S01]  /*b150*/  @!P1 IMAD.WIDE R8, R0, 0x4, R2 ;  /* 0x0000000400089825 */ /* 0x00cfe200078e0202 */
[----:B------:R-:W-:Y:S02]  /*b160*/  ISETP.GE.AND P3, PT, R5, c[0x0][0x3c8], PT ;  /* 0x0000f20005007a0c */ /* 0x000fe40003f66270 */
[----:B------:R-:W-:Y:S02]  /*b170*/  ISETP.GE.AND P2, PT, R4, c[0x0][0x3c8], PT ;  /* 0x0000f20004007a0c */ /* 0x000fe40003f46270 */
[C---:B------:R-:W-:Y:S01]  /*b180*/  IADD3 R13, R0.reuse, 0x28, RZ ;  /* 0x00000028000d7810 */ /* 0x040fe20007ffe0ff */
[----:B------:R1:W-:Y:S01]  /*b190*/  @!P1 ST.E.64 [R8.64], R104 ;  /* 0x0000006808009985 */ /* 0x0003e2000c101b0c */
[----:B------:R-:W-:Y:S02]  /*b1a0*/  IADD3 R12, R0, 0x30, RZ ;  /* 0x00000030000c7810 */ /* 0x000fe40007ffe0ff */
[----:B------:R-:W-:-:S02]  /*b1b0*/  ISETP.GE.AND P6, PT, R13, c[0x0][0x3c8], PT ;  /* 0x0000f2000d007a0c */ /* 0x000fc40003fc6270 */
[----:B------:R-:W-:Y:S02]  /*b1c0*/  @!P5 LEA.HI R7, R7, R7, RZ, 0x1 ;  /* 0x000000070707d211 */ /* 0x000fe400078f08ff */
[----:B------:R-:W-:-:S03]  /*b1d0*/  ISETP.GE.AND P1, PT, R12, c[0x0][0x3c8], PT ;  /* 0x0000f2000c007a0c */ /* 0x000fc60003f26270 */
[----:B------:R-:W-:-:S04]  /*b1e0*/  @!P2 LEA.HI R4, R4, R4, RZ, 0x1 ;  /* 0x000000040404a211 */ /* 0x000fc800078f08ff */
[----:B------:R-:W-:Y:S02]  /*b1f0*/  @!P2 LOP3.LUT R4, R4, 0xfffffffe, RZ, 0xc0, !PT ;  /* 0xfffffffe0404a812 */ /* 0x000fe400078ec0ff */
[----:B-1----:R-:W-:Y:S02]  /*b200*/  @!P4 LEA.HI R8, R6, R6, RZ, 0x1 ;  /* 0x000000060608c211 */ /* 0x002fe400078f08ff */
        /* <DEDUP_REMOVED lines=12> */
[----:B-1----:R-:W-:-:S02]  /*b2d0*/  IADD3 R10, R0, 0x48, RZ ;  /* 0x00000048000a7810 */ /* 0x002fc40007ffe0ff */
[C---:B------:R-:W-:Y:S02]  /*b2e0*/  IADD3 R11, R0.reuse, 0x50, RZ ;  /* 0x00000050000b7810 */ /* 0x040fe40007ffe0ff */
[C---:B--2---:R-:W-:Y:S02]  /*b2f0*/  IADD3 R8, R0.reuse, 0x38, RZ ;  /* 0x0000003800087810 */ /* 0x044fe40007ffe0ff */
[----:B------:R-:W-:Y:S02]  /*b300*/  IADD3 R9, R0, 0x40, RZ ;  /* 0x0000004000097810 */ /* 0x000fe40007ffe0ff */
[----:B---3--:R-:W-:Y:S02]  /*b310*/  @!P6 LEA.HI R6, R13, R13, RZ, 0x1 ;  /* 0x0000000d0d06e211 */ /* 0x008fe400078f08ff */
[----:B------:R-:W-:Y:S02]  /*b320*/  ISETP.GE.AND P5, PT, R8, c[0x0][0x3c8], PT ;  /* 0x0000f20008007a0c */ /* 0x000fe40003fa6270 */
[----:B----4-:R-:W-:-:S02]  /*b330*/  @!P1 LEA.HI R4, R12, R12, RZ, 0x1 ;  /* 0x0000000c0c049211 */ /* 0x010fc400078f08ff */
[----:B------:R-:W-:Y:S02]  /*b340*/  ISETP.GE.AND P4, PT, R9, c[0x0][0x3c8], PT ;  /* 0x0000f20009007a0c */ /* 0x000fe40003f86270 */
[----:B------:R-:W-:Y:S02]  /*b350*/  @!P6 LOP3.LUT R6, R6, 0xfffffffe, RZ, 0xc0, !PT ;  /* 0xfffffffe0606e812 */ /* 0x000fe400078ec0ff */
[----:B------:R-:W-:Y:S02]  /*b360*/  @!P1 LOP3.LUT R4, R4, 0xfffffffe, RZ, 0xc0, !PT ;  /* 0xfffffffe04049812 */ /* 0x000fe400078ec0ff */
[----:B------:R-:W-:Y:S01]  /*b370*/  ISETP.GE.AND P3, PT, R10, c[0x0][0x3c8], PT ;  /* 0x0000f2000a007a0c */ /* 0x000fe20003f66270 */
[--C-:B------:R-:W-:Y:S01]  /*b380*/  @!P6 IMAD.WIDE R6, R6, 0x4, R2.reuse ;  /* 0x000000040606e825 */ /* 0x100fe200078e0202 */
[----:B------:R-:W-:Y:S02]  /*b390*/  ISETP.GE.AND P2, PT, R11, c[0x0][0x3c8], PT ;  /* 0x0000f2000b007a0c */ /* 0x000fe40003f46270 */
[----:B------:R-:W-:Y:S01]  /*b3a0*/  IADD3 R12, R0, 0x58, RZ ;  /* 0x00000058000c7810 */ /* 0x000fe20007ffe0ff */
[----:B------:R-:W-:Y:S01]  /*b3b0*/  @!P1 IMAD.WIDE R4, R4, 0x4, R2 ;  /* 0x0000000404049825 */ /* 0x000fe200078e0202 */
[----:B------:R1:W-:Y:S01]  /*b3c0*/  @!P6 ST.E.64 [R6.64], R124 ;  /* 0x0000007c0600e985 */ /* 0x0003e2000c101b0c */
[----:B------:R-:W-:-:S03]  /*b3d0*/  IADD3 R13, R0, 0x60, RZ ;  /* 0x00000060000d7810 */ /* 0x000fc60007ffe0ff */
[----:B------:R2:W-:Y:S01]  /*b3e0*/  @!P1 ST.E.64 [R4.64], R128 ;  /* 0x0000008004009985 */ /* 0x0005e2000c101b0c */
[----:B------:R-:W-:Y:S02]  /*b3f0*/  ISETP.GE.AND P1, PT, R12, c[0x0][0x3c8], PT ;  /* 0x0000f2000c007a0c */ /* 0x000fe40003f26270 */
[----:B------:R-:W-:Y:S02]  /*b400*/  ISETP.GE.AND P6, PT, R13, c[0x0][0x3c8], PT ;  /* 0x0000f2000d007a0c */ /* 0x000fe40003fc6270 */
[----:B-1----:R-:W-:Y:S02]  /*b410*/  @!P4 LEA.HI R7, R9, R9, RZ, 0x1 ;  /* 0x000000090907c211 */ /* 0x002fe400078f08ff */
[----:B------:R-:W-:Y:S02]  /*b420*/  @!P3 LEA.HI R6, R10, R10, RZ, 0x1 ;  /* 0x0000000a0a06b211 */ /* 0x000fe400078f08ff */
[----:B--2---:R-:W-:Y:S02]  /*b430*/  @!P5 LEA.HI R4, R8, R8, RZ, 0x1 ;  /* 0x000000080804d211 */ /* 0x004fe400078f08ff */
[----:B------:R-:W-:-:S02]  /*b440*/  @!P4 LOP3.LUT R7, R7, 0xfffffffe, RZ, 0xc0, !PT ;  /* 0xfffffffe0707c812 */ /* 0x000fc400078ec0ff */
[----:B------:R-:W-:Y:S02]  /*b450*/  @!P5 LOP3.LUT R4, R4, 0xfffffffe, RZ, 0xc0, !PT ;  /* 0xfffffffe0404d812 */ /* 0x000fe400078ec0ff */
[----:B------:R-:W-:Y:S02]  /*b460*/  @!P2 LEA.HI R5, R11, R11, RZ, 0x1 ;  /* 0x0000000b0b05a211 */ /* 0x000fe400078f08ff */
[----:B------:R-:W-:Y:S01]  /*b470*/  @!P3 LOP3.LUT R10, R6, 0xfffffffe, RZ, 0xc0, !PT ;  /* 0xfffffffe060ab812 */ /* 0x000fe200078ec0ff */
[----:B------:R-:W-:Y:S01]  /*b480*/  @!P5 IMAD.WIDE R8, R4, 0x4, R2 ;  /* 0x000000040408d825 */ /* 0x000fe200078e0202 */
[----:B------:R-:W-:-:S03]  /*b490*/  @!P2 LOP3.LUT R11, R5, 0xfffffffe, RZ, 0xc0, !PT ;  /* 0xfffffffe050ba812 */ /* 0x000fc600078ec0ff */
        /* <DEDUP_REMOVED lines=9> */
[----:B--2---:R-:W-:Y:S02]  /*b530*/  IADD3 R7, R0, 0x68, RZ ;  /* 0x0000006800077810 */ /* 0x004fe40007ffe0ff */
[----:B------:R-:W-:Y:S02]  /*b540*/  @!P6 LEA.HI R6, R13, R13, RZ, 0x1 ;  /* 0x0000000d0d06e211 */ /* 0x000fe400078f08ff */
[----:B---3--:R-:W-:Y:S02]  /*b550*/  @!P1 LEA.HI R4, R12, R12, RZ, 0x1 ;  /* 0x0000000c0c049211 */ /* 0x008fe400078f08ff */
[----:B------:R-:W-:Y:S02]  /*b560*/  ISETP.GE.AND P5, PT, R7, c[0x0][0x3c8], PT ;  /* 0x0000f20007007a0c */ /* 0x000fe40003fa6270 */
[----:B------:R-:W-:-:S02]  /*b570*/  @!P1 LOP3.LUT R4, R4, 0xfffffffe, RZ, 0xc0, !PT ;  /* 0xfffffffe04049812 */ /* 0x000fc400078ec0ff */
[C---:B----4-:R-:W-:Y:S02]  /*b580*/  IADD3 R10, R0.reuse, 0x80, RZ ;  /* 0x00000080000a7810 */ /* 0x050fe40007ffe0ff */
[----:B------:R-:W-:Y:S01]  /*b590*/  IADD3 R12, R0, 0x88, RZ ;  /* 0x00000088000c7810 */ /* 0x000fe20007ffe0ff */
[----:B------:R-:W-:Y:S01]  /*b5a0*/  @!P1 IMAD.WIDE R4, R4, 0x4, R2 ;  /* 0x0000000404049825 */ /* 0x000fe200078e0202 */
[----:B------:R-:W-:Y:S02]  /*b5b0*/  ISETP.GE.AND P4, PT, R8, c[0x0][0x3c8], PT ;  /* 0x0000f20008007a0c */ /* 0x000fe40003f86270 */
[----:B------:R-:W-:Y:S02]  /*b5c0*/  ISETP.GE.AND P3, PT, R9, c[0x0][0x3c8], PT ;  /* 0x0000f20009007a0c */ /* 0x000fe40003f66270 */
[----:B------:R-:W-:Y:S01]  /*b5d0*/  @!P6 LOP3.LUT R6, R6, 0xfffffffe, RZ, 0xc0, !PT ;  /* 0xfffffffe0606e812 */ /* 0x000fe200078ec0ff */
[----:B------:R1:W-:Y:S01]  /*b5e0*/  @!P1 ST.E.64 [R4.64], R148 ;  /* 0x0000009404009985 */ /* 0x0003e2000c101b0c */
[----:B------:R-:W-:-:S02]  /*b5f0*/  ISETP.GE.AND P2, PT, R10, c[0x0][0x3c8], PT ;  /* 0x0000f2000a007a0c */ /* 0x000fc40003f46270 */
[----:B------:R-:W-:-:S13]  /*b600*/  ISETP.GE.AND P1, PT, R12, c[0x0][0x3c8], PT ;  /* 0x0000f2000c007a0c */ /* 0x000fda0003f26270 */
[----:B------:R-:W-:-:S04]  /*b610*/  @!P1 LEA.HI R12, R12, R12, RZ, 0x1 ;  /* 0x0000000c0c0c9211 */ /* 0x000fc800078f08ff */
[----:B------:R-:W-:Y:S01]  /*b620*/  @!P1 LOP3.LUT R12, R12, 0xfffffffe, RZ, 0xc0, !PT ;  /* 0xfffffffe0c0c9812 */ /* 0x000fe200078ec0ff */
[----:B-1----:R-:W-:Y:S01]  /*b630*/  @!P6 IMAD.WIDE R4, R6, 0x4, R2 ;  /* 0x000000040604e825 */ /* 0x002fe200078e0202 */
[----:B------:R-:W-:Y:S02]  /*b640*/  @!P5 LEA.HI R6, R7, R7, RZ, 0x1 ;  /* 0x000000070706d211 */ /* 0x000fe400078f08ff */
[----:B------:R-:W-:Y:S02]  /*b650*/  @!P2 LEA.HI R7, R10, R10, RZ, 0x1 ;  /* 0x0000000a0a07a211 */ /* 0x000fe400078f08ff */
[----:B------:R1:W-:Y:S01]  /*b660*/  @!P6 ST.E.64 [R4.64], R52 ;  /* 0x000000340400e985 */ /* 0x0003e2000c101b0c */
[----:B------:R-:W-:Y:S02]  /*b670*/  @!P5 LOP3.LUT R6, R6, 0xfffffffe, RZ, 0xc0, !PT ;  /* 0xfffffffe0606d812 */ /* 0x000fe400078ec0ff */
[----:B------:R-:W-:Y:S02]  /*b680*/  @!P2 LOP3.LUT R7, R7, 0xfffffffe, RZ, 0xc0, !PT ;  /* 0xfffffffe0707a812 */ /* 0x000fe400078ec0ff */
[----:B-1----:R-:W-:-:S02]  /*b690*/  @!P4 LEA.HI R5, R8, R8, RZ, 0x1 ;  /* 0x000000080805c211 */ /* 0x002fc400078f08ff */
[----:B------:R-:W-:Y:S02]  /*b6a0*/  @!P3 LEA.HI R4, R9, R9, RZ, 0x1 ;  /* 0x000000090904b211 */ /* 0x000fe400078f08ff */
[----:B------:R-:W-:Y:S02]  /*b6b0*/  @!P4 LOP3.LUT R8, R5, 0xfffffffe, RZ, 0xc0, !PT ;  /* 0xfffffffe0508c812 */ /* 0x000fe400078ec0ff */
[----:B------:R-:W-:Y:S01]  /*b6c0*/  @!P3 LOP3.LUT R10, R4, 0xfffffffe, RZ, 0xc0, !PT ;  /* 0xfffffffe040ab812 */ /* 0x000fe200078ec0ff */
[----:B------:R-:W-:-:S04]  /*b6d0*/  @!P5 IMAD.WIDE R4, R6, 0x4, R2 ;  /* 0x000000040604d825 */ /* 0x000fc800078e0202 */
[--C-:B------:R-:W-:Y:S01]  /*b6e0*/  @!P4 IMAD.WIDE R8, R8, 0x4, R2.reuse ;  /* 0x000000040808c825 */ /* 0x100fe200078e0202 */
[----:B------:R1:W-:Y:S03]  /*b6f0*/  @!P5 ST.E.64 [R4.64], R56 ;  /* 0x000000380400d985 */ /* 0x0003e6000c101b0c */
[--C-:B------:R-:W-:Y:S01]  /*b700*/  @!P3 IMAD.WIDE R10, R10, 0x4, R2.reuse ;  /* 0x000000040a0ab825 */ /* 0x100fe200078e0202 */
[----:B------:R2:W-:Y:S03]  /*b710*/  @!P4 ST.E.64 [R8.64], R60 ;  /* 0x0000003c0800c985 */ /* 0x0005e6000c101b0c */
[--C-:B------:R-:W-:Y:S01]  /*b720*/  @!P2 IMAD.WIDE R6, R7, 0x4, R2.reuse ;  /* 0x000000040706a825 */ /* 0x100fe200078e0202 */
[----:B------:R-:W-:Y:S04]  /*b730*/  @!P3 ST.E.64 [R10.64], R64 ;  /* 0x000000400a00b985 */ /* 0x000fe8000c101b0c */
[----:B------:R3:W-:Y:S01]  /*b740*/  @!P2 ST.E.64 [R6.64], R68 ;  /* 0x000000440600a985 */ /* 0x0007e2000c101b0c */
[----:B-1----:R-:W-:Y:S01]  /*b750*/  @!P1 IMAD.WIDE R4, R12, 0x4, R2 ;  /* 0x000000040c049825 */ /* 0x002fe200078e0202 */
[----:B--2---:R-:W-:-:S04]  /*b760*/  IADD3 R9, R0, 0x90, RZ ;  /* 0x0000009000097810 */ /* 0x004fc80007ffe0ff */
[----:B------:R1:W-:Y:S01]  /*b770*/  @!P1 ST.E.64 [R4.64], R72 ;  /* 0x0000004804009985 */ /* 0x0003e2000c101b0c */
[----:B------:R-:W-:Y:S02]  /*b780*/  IADD3 R8, R0, 0x98, RZ ;  /* 0x0000009800087810 */ /* 0x000fe40007ffe0ff */
[----:B------:R-:W-:Y:S02]  /*b790*/  ISETP.GE.AND P6, PT, R9, c[0x0][0x3c8], PT ;  /* 0x0000f20009007a0c */ /* 0x000fe40003fc6270 */
[----:B------:R-:W-:Y:S02]  /*b7a0*/  ISETP.GE.AND P5, PT, R8, c[0x0][0x3c8], PT ;  /* 0x0000f20008007a0c */ /* 0x000fe40003fa6270 */
[C---:B---3--:R-:W-:Y:S02]  /*b7b0*/  IADD3 R7, R0.reuse, 0xa0, RZ ;  /* 0x000000a000077810 */ /* 0x048fe40007ffe0ff */
[----:B------:R-:W-:Y:S02]  /*b7c0*/  IADD3 R6, R0, 0xa8, RZ ;  /* 0x000000a800067810 */ /* 0x000fe40007ffe0ff */
[----:B------:R-:W-:-:S02]  /*b7d0*/  ISETP.GE.AND P4, PT, R7, c[0x0][0x3c8], PT ;  /* 0x0000f20007007a0c */ /* 0x000fc40003f86270 */
[----:B------:R-:W-:-:S03]  /*b7e0*/  ISETP.GE.AND P3, PT, R6, c[0x0][0x3c8], PT ;  /* 0x0000f20006007a0c */ /* 0x000fc60003f66270 */
[----:B------:R-:W-:Y:S02]  /*b7f0*/  @!P6 LEA.HI R9, R9, R9, RZ, 0x1 ;  /* 0x000000090909e211 */ /* 0x000fe400078f08ff */
[----:B------:R-:W-:-:S04]  /*b800*/  @!P5 LEA.HI R10, R8, R8, RZ, 0x1 ;  /* 0x00000008080ad211 */ /* 0x000fc800078f08ff */
[----:B------:R-:W-:Y:S02]  /*b810*/  @!P5 LOP3.LUT R10, R10, 0xfffffffe, RZ, 0xc0, !PT ;  /* 0xfffffffe0a0ad812 */ /* 0x000fe400078ec0ff */
[----:B------:R-:W-:Y:S02]  /*b820*/  @!P4 LEA.HI R8, R7, R7, RZ, 0x1 ;  /* 0x000000070708c211 */ /* 0x000fe400078f08ff */
[----:B------:R-:W-:Y:S01]  /*b830*/  @!P3 LEA.HI R7, R6, R6, RZ, 0x1 ;  /* 0x000000060607b211 */ /* 0x000fe200078f08ff */
[----:B------:R-:W-:Y:S01]  /*b840*/  @!P5 IMAD.WIDE R10, R10, 0x4, R2 ;  /* 0x000000040a0ad825 */ /* 0x000fe200078e0202 */
[----:B------:R-:W-:Y:S02]  /*b850*/  @!P4 LOP3.LUT R8, R8, 0xfffffffe, RZ, 0xc0, !PT ;  /* 0xfffffffe0808c812 */ /* 0x000fe400078ec0ff */
[C---:B-1----:R-:W-:Y:S02]  /*b860*/  IADD3 R5, R0.reuse, 0xb0, RZ ;  /* 0x000000b000057810 */ /* 0x042fe40007ffe0ff */
[----:B------:R-:W-:-:S02]  /*b870*/  IADD3 R4, R0, 0xb8, RZ ;  /* 0x000000b800047810 */ /* 0x000fc40007ffe0ff */
[----:B------:R-:W-:Y:S02]  /*b880*/  ISETP.GE.AND P2, PT, R5, c[0x0][0x3c8], PT ;  /* 0x0000f20005007a0c */ /* 0x000fe40003f46270 */
[----:B------:R-:W-:Y:S02]  /*b890*/  ISETP.GE.AND P1, PT, R4, c[0x0][0x3c8], PT ;  /* 0x0000f20004007a0c */ /* 0x000fe40003f26270 */
[----:B------:R-:W-:-:S09]  /*b8a0*/  @!P3 LOP3.LUT R7, R7, 0xfffffffe, RZ, 0xc0, !PT ;  /* 0xfffffffe0707b812 */ /* 0x000fd200078ec0ff */
[----:B------:R-:W-:Y:S02]  /*b8b0*/  @!P2 LEA.HI R6, R5, R5, RZ, 0x1 ;  /* 0x000000050506a211 */ /* 0x000fe400078f08ff */
[----:B------:R-:W-:Y:S01]  /*b8c0*/  @!P6 LOP3.LUT R5, R9, 0xfffffffe, RZ, 0xc0, !PT ;  /* 0xfffffffe0905e812 */ /* 0x000fe200078ec0ff */
[--C-:B------:R-:W-:Y:S01]  /*b8d0*/  @!P4 IMAD.WIDE R8, R8, 0x4, R2.reuse ;  /* 0x000000040808c825 */ /* 0x100fe200078e0202 */
        /* <DEDUP_REMOVED lines=10> */
[----:B------:R1:W-:Y:S04]  /*b980*/  @!P3 ST.E.64 [R6.64], R88 ;  /* 0x000000580600b985 */ /* 0x0003e8000c101b0c */
[----:B------:R1:W-:Y:S04]  /*b990*/  @!P2 ST.E.64 [R4.64], R92 ;  /* 0x0000005c0400a985 */ /* 0x0003e8000c101b0c */
[----:B------:R1:W-:Y:S02]  /*b9a0*/  @!P1 ST.E.64 [R2.64], R96 ;  /* 0x0000006002009985 */ /* 0x0003e4000c101b0c */
.L_x_1220:
[----:B------:R-:W-:Y:S05]  /*b9b0*/  BSYNC B0 ;  /* 0x0000000000007941 */ /* 0x000fea0003800000 */
.L_x_1219:
[----:B-1-3--:R1:W3:Y:S04]  /*b9c0*/  SHFL.IDX PT, R3, R19, 0x1, 0x1c1f ;  /* 0x003c1f0013037f89 */ /* 0x00a2e800000e0000 */
[----:B--2---:R1:W2:Y:S01]  /*b9d0*/  SHFL.IDX PT, R2, R20, 0x1, 0x1c1f ;  /* 0x003c1f0014027f89 */ /* 0x0042a200000e0000 */
[----:B------:R-:W-:Y:S05]  /*b9e0*/  @P0 EXIT ;  /* 0x000000000000094d */ /* 0x000fea0003800000 */
[C---:B------:R-:W-:Y:S02]  /*b9f0*/  IADD3 R4, R0.reuse, 0x8, RZ ;  /* 0x0000000800047810 */ /* 0x040fe40007ffe0ff */
[----:B------:R-:W-:-:S02]  /*ba00*/  ISETP.GE.AND P1, PT, R0, c[0x0][0x3c8], PT ;  /* 0x0000f20000007a0c */ /* 0x000fc40003f26270 */
[----:B------:R-:W-:Y:S02]  /*ba10*/  ISETP.GE.AND P0, PT, R4, c[0x0][0x3c8], PT ;  /* 0x0000f20004007a0c */ /* 0x000fe40003f06270 */
[C---:B------:R-:W-:Y:S02]  /*ba20*/  IADD3 R8, R0.reuse, 0x10, RZ ;  /* 0x0000001000087810 */ /* 0x040fe40007ffe0ff */
[----:B------:R-:W-:Y:S02]  /*ba30*/  IADD3 R9, R0, 0x18, RZ ;  /* 0x0000001800097810 */ /* 0x000fe40007ffe0ff */
[----:B------:R-:W-:Y:S02]  /*ba40*/  ISETP.GE.AND P6, PT, R8, c[0x0][0x3c8], PT ;  /* 0x0000f20008007a0c */ /* 0x000fe40003fc6270 */
[----:B------:R-:W-:Y:S02]  /*ba50*/  ISETP.GE.AND P5, PT, R9, c[0x0][0x3c8], PT ;  /* 0x0000f20009007a0c */ /* 0x000fe40003fa6270 */
[C---:B------:R-:W-:Y:S01]  /*ba60*/  IADD3 R10, R0.reuse, 0x20, RZ ;  /* 0x00000020000a7810 */ /* 0x040fe20007ffe0ff */
[C---:B--23--:R-:W-:Y:S01]  /*ba70*/  @!P1 IMAD.WIDE R6, R0.reuse, 0x4, R2 ;  /* 0x0000000400069825 */ /* 0x04cfe200078e0202 */
[----:B------:R-:W-:-:S02]  /*ba80*/  IADD3 R11, R0, 0x28, RZ ;  /* 0x00000028000b7810 */ /* 0x000fc40007ffe0ff */
[----:B------:R-:W-:Y:S02]  /*ba90*/  @!P0 LEA.HI R4, R4, R4, RZ, 0x1 ;  /* 0x0000000404048211 */ /* 0x000fe400078f08ff */
[----:B------:R-:W-:Y:S01]  /*baa0*/  @!P1 ST.E.64 [R6.64], R106 ;  /* 0x0000006a06009985 */ /* 0x000fe2000c101b0c */
[----:B------:R-:W-:Y:S02]  /*bab0*/  IADD3 R12, R0, 0x30, RZ ;  /* 0x00000030000c7810 */ /* 0x000fe40007ffe0ff */
[----:B------:R-:W-:Y:S02]  /*bac0*/  @!P0 LOP3.LUT R4, R4, 0xfffffffe, RZ, 0xc0, !PT ;  /* 0xfffffffe04048812 */ /* 0x000fe400078ec0ff */
[C---:B------:R-:W-:Y:S02]  /*bad0*/  IADD3 R13, R0.reuse, 0x38, RZ ;  /* 0x00000038000d7810 */ /* 0x040fe40007ffe0ff */
[----:B------:R-:W-:Y:S01]  /*bae0*/  IADD3 R14, R0, 0x40, RZ ;  /* 0x00000040000e7810 */ /* 0x000fe20007ffe0ff */
[----:B------:R-:W-:Y:S01]  /*baf0*/  @!P0 IMAD.WIDE R4, R4, 0x4, R2 ;  /* 0x0000000404048825 */ /* 0x000fe200078e0202 */
[----:B------:R-:W-:-:S02]  /*bb00*/  ISETP.GE.AND P4, PT, R10, c[0x0][0x3c8], PT ;  /* 0x0000f2000a007a0c */ /* 0x000fc40003f86270 */
[----:B------:R-:W-:Y:S02]  /*bb10*/  ISETP.GE.AND P3, PT, R11, c[0x0][0x3c8], PT ;  /* 0x0000f2000b007a0c */ /* 0x000fe40003f66270 */
[----:B------:R2:W-:Y:S01]  /*bb20*/  @!P0 ST.E.64 [R4.64], R110 ;  /* 0x0000006e04008985 */ /* 0x0005e2000c101b0c */
[----:B------:R-:W-:Y:S02]  /*bb30*/  ISETP.GE.AND P2, PT, R12, c[0x0][0x3c8], PT ;  /* 0x0000f2000c007a0c */ /* 0x000fe40003f46270 */
[----:B------:R-:W-:Y:S02]  /*bb40*/  ISETP.GE.AND P1, PT, R13, c[0x0][0x3c8], PT ;  /* 0x0000f2000d007a0c */ /* 0x000fe40003f26270 */
[----:B------:R-:W-:Y:S02]  /*bb50*/  ISETP.GE.AND P0, PT, R14, c[0x0][0x3c8], PT ;  /* 0x0000f2000e007a0c */ /* 0x000fe40003f06270 */
[C---:B------:R-:W-:Y:S02]  /*bb60*/  IADD3 R15, R0.reuse, 0x48, RZ ;  /* 0x00000048000f7810 */ /* 0x040fe40007ffe0ff */
[----:B------:R-:W-:-:S02]  /*bb70*/  IADD3 R16, R0, 0x50, RZ ;  /* 0x0000005000107810 */ /* 0x000fc40007ffe0ff */
[----:B--2---:R-:W-:Y:S02]  /*bb80*/  @!P6 LEA.HI R4, R8, R8, RZ, 0x1 ;  /* 0x000000080804e211 */ /* 0x004fe400078f08ff */
[----:B------:R-:W-:Y:S02]  /*bb90*/  @!P5 LEA.HI R5, R9, R9, RZ, 0x1 ;  /* 0x000000090905d211 */ /* 0x000fe400078f08ff */
[----:B------:R-:W-:Y:S02]  /*bba0*/  @!P6 LOP3.LUT R4, R4, 0xfffffffe, RZ, 0xc0, !PT ;  /* 0xfffffffe0404e812 */ /* 0x000fe400078ec0ff */
[----:B------:R-:W-:Y:S02]  /*bbb0*/  @!P5 LOP3.LUT R5, R5, 0xfffffffe, RZ, 0xc0, !PT ;  /* 0xfffffffe0505d812 */ /* 0x000fe400078ec0ff */
[----:B------:R-:W-:Y:S01]  /*bbc0*/  @!P3 LEA.HI R8, R11, R11, RZ, 0x1 ;  /* 0x0000000b0b08b211 */ /* 0x000fe200078f08ff */
[----:B------:R-:W-:-:S03]  /*bbd0*/  @!P6 IMAD.WIDE R6, R4, 0x4, R2 ;  /* 0x000000040406e825 */ /* 0x000fc600078e0202 */
[----:B------:R-:W-:Y:S01]  /*bbe0*/  @!P3 LOP3.LUT R8, R8, 0xfffffffe, RZ, 0xc0, !PT ;  /* 0xfffffffe0808b812 */ /* 0x000fe200078ec0ff */
[----:B------:R-:W-:Y:S01]  /*bbf0*/  @!P5 IMAD.WIDE R4, R5, 0x4, R2 ;  /* 0x000000040504d825 */ /* 0x000fe200078e0202 */
[----:B------:R2:W-:Y:S01]  /*bc00*/  @!P6 ST.E.64 [R6.64], R114 ;  /* 0x000000720600e985 */ /* 0x0005e2000c101b0c */
[----:B------:R-:W-:-:S03]  /*bc10*/  ISETP.GE.AND P6, PT, R15, c[0x0][0x3c8], PT ;  /* 0x0000f2000f007a0c */ /* 0x000fc60003fc6270 */
[----:B------:R3:W-:Y:S01]  /*bc20*/  @!P5 ST.E.64 [R4.64], R118 ;  /* 0x000000760400d985 */ /* 0x0007e2000c101b0c */
[----:B------:R-:W-:Y:S02]  /*bc30*/  ISETP.GE.AND P5, PT, R16, c[0x0][0x3c8], PT ;  /* 0x0000f20010007a0c */ /* 0x000fe40003fa6270 */
[----:B--2---:R-:W-:Y:S02]  /*bc40*/  @!P2 LEA.HI R7, R12, R12, RZ, 0x1 ;  /* 0x0000000c0c07a211 */ /* 0x004fe400078f08ff */
[----:B------:R-:W-:Y:S02]  /*bc50*/  @!P1 LEA.HI R6, R13, R13, RZ, 0x1 ;  /* 0x0000000d0d069211 */ /* 0x000fe400078f08ff */
[----:B---3--:R-:W-:Y:S01]  /*bc60*/  @!P4 LEA.HI R4, R10, R10, RZ, 0x1 ;  /* 0x0000000a0a04c211 */ /* 0x008fe200078f08ff */
[----:B------:R-:W-:Y:S01]  /*bc70*/  @!P3 IMAD.WIDE R10, R8, 0x4, R2 ;  /* 0x00000004080ab825 */ /* 0x000fe200078e0202 */
[----:B------:R-:W-:Y:S02]  /*bc80*/  @!P0 LEA.HI R5, R14, R14, RZ, 0x1 ;  /* 0x0000000e0e058211 */ /* 0x000fe400078f08ff */
[----:B------:R-:W-:-:S02]  /*bc90*/  @!P4 LOP3.LUT R4, R4, 0xfffffffe, RZ, 0xc0, !PT ;  /* 0xfffffffe0404c812 */ /* 0x000fc400078ec0ff */
[----:B------:R-:W-:Y:S02]  /*bca0*/  @!P2 LOP3.LUT R7, R7, 0xfffffffe, RZ, 0xc0, !PT ;  /* 0xfffffffe0707a812 */ /* 0x000fe400078ec0ff */
[----:B------:R-:W-:Y:S01]  /*bcb0*/  @!P1 LOP3.LUT R6, R6, 0xfffffffe, RZ, 0xc0, !PT ;  /* 0xfffffffe06069812 */ /* 0x000fe200078ec0ff */
[--C-:B------:R-:W-:Y:S01]  /*bcc0*/  @!P4 IMAD.WIDE R12, R4, 0x4, R2.reuse ;  /* 0x00000004040cc825 */ /* 0x100fe200078e0202 */
[----:B------:R-:W-:Y:S02]  /*bcd0*/  @!P0 LOP3.LUT R5, R5, 0xfffffffe, RZ, 0xc0, !PT ;  /* 0xfffffffe05058812 */ /* 0x000fe400078ec0ff */
[----:B------:R-:W-:Y:S01]  /*bce0*/  IADD3 R14, R0, 0x80, RZ ;  /* 0x00000080000e7810 */ /* 0x000fe20007ffe0ff */
[--C-:B------:R-:W-:Y:S01]  /*bcf0*/  @!P2 IMAD.WIDE R8, R7, 0x4, R2.reuse ;  /* 0x000000040708a825 */ /* 0x100fe200078e0202 */
[----:B------:R2:W-:Y:S03]  /*bd00*/  @!P4 ST.E.64 [R12.64], R122 ;  /* 0x0000007a0c00c985 */ /* 0x0005e6000c101b0c */
[--C-:B------:R-:W-:Y:S01]  /*bd10*/  @!P1 IMAD.WIDE R6, R6, 0x4, R2.reuse ;  /* 0x0000000406069825 */ /* 0x100fe200078e0202 */
[----:B------:R3:W-:Y:S03]  /*bd20*/  @!P3 ST.E.64 [R10.64], R126 ;  /* 0x0000007e0a00b985 */ /* 0x0007e6000c101b0c */
[----:B------:R-:W-:Y:S01]  /*bd30*/  @!P0 IMAD.WIDE R4, R5, 0x4, R2 ;  /* 0x0000000405048825 */ /* 0x000fe200078e0202 */
[----:B------:R4:W-:Y:S04]  /*bd40*/  @!P2 ST.E.64 [R8.64], R130 ;  /* 0x000000820800a985 */ /* 0x0009e8000c101b0c */
[----:B------:R-:W-:Y:S04]  /*bd50*/  @!P1 ST.E.64 [R6.64], R134 ;  /* 0x0000008606009985 */ /* 0x000fe8000c101b0c */
[----:B------:R5:W-:Y:S01]  /*bd60*/  @!P0 ST.E.64 [R4.64], R138 ;  /* 0x0000008a04008985 */ /* 0x000be2000c101b0c */
[----:B--2---:R-:W-:-:S02]  /*bd70*/  IADD3 R12, R0, 0x78, RZ ;  /* 0x00000078000c7810 */ /* 0x004fc40007ffe0ff */
[C---:B---3--:R-:W-:Y:S02]  /*bd80*/  IADD3 R10, R0.reuse, 0x68, RZ ;  /* 0x00000068000a7810 */ /* 0x048fe40007ffe0ff */
[C---:B------:R-:W-:Y:S02]  /*bd90*/  IADD3 R11, R0.reuse, 0x70, RZ ;  /* 0x00000070000b7810 */ /* 0x040fe40007ffe0ff */
[C---:B----4-:R-:W-:Y:S02]  /*bda0*/  IADD3 R8, R0.reuse, 0x58, RZ ;  /* 0x0000005800087810 */ /* 0x050fe40007ffe0ff */
[----:B------:R-:W-:Y:S02]  /*bdb0*/  IADD3 R9, R0, 0x60, RZ ;  /* 0x0000006000097810 */ /* 0x000fe40007ffe0ff */
[----:B------:R-:W-:Y:S02]  /*bdc0*/  ISETP.GE.AND P4, PT, R8, c[0x0][0x3c8], PT ;  /* 0x0000f20008007a0c */ /* 0x000fe40003f86270 */
[----:B------:R-:W-:-:S02]  /*bdd0*/  ISETP.GE.AND P3, PT, R9, c[0x0][0x3c8], PT ;  /* 0x0000f20009007a0c */ /* 0x000fc40003f66270 */
[----:B-----5:R-:W-:Y:S02]  /*bde0*/  @!P6 LEA.HI R4, R15, R15, RZ, 0x1 ;  /* 0x0000000f0f04e211 */ /* 0x020fe400078f08ff */
[----:B------:R-:W-:Y:S02]  /*bdf0*/  @!P5 LEA.HI R5, R16, R16, RZ, 0x1 ;  /* 0x000000101005d211 */ /* 0x000fe400078f08ff */
[----:B------:R-:W-:Y:S02]  /*be00*/  @!P6 LOP3.LUT R4, R4, 0xfffffffe, RZ, 0xc0, !PT ;  /* 0xfffffffe0404e812 */ /* 0x000fe400078ec0ff */
[----:B------:R-:W-:Y:S02]  /*be10*/  @!P5 LOP3.LUT R5, R5, 0xfffffffe, RZ, 0xc0, !PT ;  /* 0xfffffffe0505d812 */ /* 0x000fe400078ec0ff */
[----:B------:R-:W-:Y:S01]  /*be20*/  ISETP.GE.AND P2, PT, R10, c[0x0][0x3c8], PT ;  /* 0x0000f2000a007a0c */ /* 0x000fe20003f46270 */
[----:B------:R-:W-:Y:S01]  /*be30*/  @!P6 IMAD.WIDE R6, R4, 0x4, R2 ;  /* 0x000000040406e825 */ /* 0x000fe200078e0202 */
[----:B------:R-:W-:-:S02]  /*be40*/  ISETP.GE.AND P1, PT, R11, c[0x0][0x3c8], PT ;  /* 0x0000f2000b007a0c */ /* 0x000fc40003f26270 */
[----:B------:R-:W-:Y:S01]  /*be50*/  ISETP.GE.AND P0, PT, R12, c[0x0][0x3c8], PT ;  /* 0x0000f2000c007a0c */ /* 0x000fe20003f06270 */
[----:B------:R-:W-:Y:S01]  /*be60*/  @!P5 IMAD.WIDE R4, R5, 0x4, R2 ;  /* 0x000000040504d825 */ /* 0x000fe200078e0202 */
[----:B------:R2:W-:Y:S01]  /*be70*/  @!P6 ST.E.64 [R6.64], R142 ;  /* 0x0000008e0600e985 */ /* 0x0005e2000c101b0c */
[----:B------:R-:W-:Y:S02]  /*be80*/  IADD3 R15, R0, 0x88, RZ ;  /* 0x00000088000f7810 */ /* 0x000fe40007ffe0ff */
[----:B------:R-:W-:Y:S01]  /*be90*/  ISETP.GE.AND P6, PT, R14, c[0x0][0x3c8], PT ;  /* 0x0000f2000e007a0c */ /* 0x000fe20003fc6270 */
[----:B------:R3:W-:Y:S01]  /*bea0*/  @!P5 ST.E.64 [R4.64], R146 ;  /* 0x000000920400d985 */ /* 0x0007e2000c101b0c */
[----:B------:R-:W-:Y:S02]  /*beb0*/  ISETP.GE.AND P5, PT, R15, c[0x0][0x3c8], PT ;  /* 0x0000f2000f007a0c */ /* 0x000fe40003fa6270 */
[----:B--2---:R-:W-:Y:S02]  /*bec0*/  @!P2 LEA.HI R7, R10, R10, RZ, 0x1 ;  /* 0x0000000a0a07a211 */ /* 0x004fe400078f08ff */
[----:B------:R-:W-:-:S02]  /*bed0*/  @!P1 LEA.HI R6, R11, R11, RZ, 0x1 ;  /* 0x0000000b0b069211 */ /* 0x000fc400078f08ff */
[----:B---3--:R-:W-:Y:S02]  /*bee0*/  @!P4 LEA.HI R4, R8, R8, RZ, 0x1 ;  /* 0x000000080804c211 */ /* 0x008fe400078f08ff */
[----:B------:R-:W-:Y:S02]  /*bef0*/  @!P3 LEA.HI R8, R9, R9, RZ, 0x1 ;  /* 0x000000090908b211 */ /* 0x000fe400078f08ff */
[----:B------:R-:W-:Y:S02]  /*bf00*/  @!P0 LEA.HI R5, R12, R12, RZ, 0x1 ;  /* 0x0000000c0c058211 */ /* 0x000fe400078f08ff */
[----:B------:R-:W-:Y:S02]  /*bf10*/  @!P4 LOP3.LUT R4, R4, 0xfffffffe, RZ, 0xc0, !PT ;  /* 0xfffffffe0404c812 */ /* 0x000fe400078ec0ff */
[----:B------:R-:W-:Y:S02]  /*bf20*/  @!P3 LOP3.LUT R8, R8, 0xfffffffe, RZ, 0xc0, !PT ;  /* 0xfffffffe0808b812 */ /* 0x000fe400078ec0ff */
[----:B------:R-:W-:Y:S01]  /*bf30*/  @!P2 LOP3.LUT R7, R7, 0xfffffffe, RZ, 0xc0, !PT ;  /* 0xfffffffe0707a812 */ /* 0x000fe200078ec0ff */
[----:B------:R-:W-:Y:S01]  /*bf40*/  @!P4 IMAD.WIDE R12, R4, 0x4, R2 ;  /* 0x00000004040cc825 */ /* 0x000fe200078e0202 */
[----:B------:R-:W-:-:S02]  /*bf50*/  @!P1 LOP3.LUT R6, R6, 0xfffffffe, RZ, 0xc0, !PT ;  /* 0xfffffffe06069812 */ /* 0x000fc400078ec0ff */
[----:B------:R-:W-:Y:S01]  /*bf60*/  @!P0 LOP3.LUT R5, R5, 0xfffffffe, RZ, 0xc0, !PT ;  /* 0xfffffffe05058812 */ /* 0x000fe200078ec0ff */
[--C-:B------:R-:W-:Y:S01]  /*bf70*/  @!P3 IMAD.WIDE R10, R8, 0x4, R2.reuse ;  /* 0x00000004080ab825 */ /* 0x100fe200078e0202 */
[----:B------:R2:W-:Y:S03]  /*bf80*/  @!P4 ST.E.64 [R12.64], R150 ;  /* 0x000000960c00c985 */ /* 0x0005e6000c101b0c */
[--C-:B------:R-:W-:Y:S01]  /*bf90*/  @!P2 IMAD.WIDE R8, R7, 0x4, R2.reuse ;  /* 0x000000040708a825 */ /* 0x100fe200078e0202 */
[----:B------:R3:W-:Y:S03]  /*bfa0*/  @!P3 ST.E.64 [R10.64], R54 ;  /* 0x000000360a00b985 */ /* 0x0007e6000c101b0c */
[--C-:B------:R-:W-:Y:S01]  /*bfb0*/  @!P1 IMAD.WIDE R6, R6, 0x4, R2.reuse ;  /* 0x0000000406069825 */ /* 0x100fe200078e0202 */
[----:B------:R4:W-:Y:S03]  /*bfc0*/  @!P2 ST.E.64 [R8.64], R58 ;  /* 0x0000003a0800a985 */ /* 0x0009e6000c101b0c */
[----:B------:R-:W-:Y:S01]  /*bfd0*/  @!P0 IMAD.WIDE R4, R5, 0x4, R2 ;  /* 0x0000000405048825 */ /* 0x000fe200078e0202 */
        /* <DEDUP_REMOVED lines=12> */
[----:B------:R-:W-:Y:S02]  /*c0a0*/  ISETP.GE.AND P2, PT, R10, c[0x0][0x3c8], PT ;  /* 0x0000f2000a007a0c */ /* 0x000fe40003f46270 */
[----:B------:R-:W-:Y:S01]  /*c0b0*/  @!P5 LOP3.LUT R5, R5, 0xfffffffe, RZ, 0xc0, !PT ;  /* 0xfffffffe0505d812 */ /* 0x000fe200078ec0ff */
[----:B------:R-:W-:Y:S01]  /*c0c0*/  @!P6 IMAD.WIDE R6, R4, 0x4, R2 ;  /* 0x000000040406e825 */ /* 0x000fe200078e0202 */
[----:B------:R-:W-:-:S02]  /*c0d0*/  ISETP.GE.AND P1, PT, R11, c[0x0][0x3c8], PT ;  /* 0x0000f2000b007a0c */ /* 0x000fc40003f26270 */
[----:B------:R-:W-:Y:S01]  /*c0e0*/  ISETP.GE.AND P0, PT, R12, c[0x0][0x3c8], PT ;  /* 0x0000f2000c007a0c */ /* 0x000fe20003f06270 */
[----:B------:R-:W-:Y:S01]  /*c0f0*/  @!P5 IMAD.WIDE R4, R5, 0x4, R2 ;  /* 0x000000040504d825 */ /* 0x000fe200078e0202 */
[----:B------:R2:W-:Y:S01]  /*c100*/  @!P6 ST.E.64 [R6.64], R70 ;  /* 0x000000460600e985 */ /* 0x0005e2000c101b0c */
[----:B------:R-:W-:-:S03]  /*c110*/  IADD3 R0, R0, 0xb8, RZ ;  /* 0x000000b800007810 */ /* 0x000fc60007ffe0ff */
[----:B------:R3:W-:Y:S01]  /*c120*/  @!P5 ST.E.64 [R4.64], R74 ;  /* 0x0000004a0400d985 */ /* 0x0007e2000c101b0c */
[----:B--2---:R-:W-:-:S04]  /*c130*/  @!P2 LEA.HI R7, R10, R10, RZ, 0x1 ;  /* 0x0000000a0a07a211 */ /* 0x004fc800078f08ff */
[----:B------:R-:W-:Y:S02]  /*c140*/  @!P1 LEA.HI R6, R11, R11, RZ, 0x1 ;  /* 0x0000000b0b069211 */ /* 0x000fe400078f08ff */
[----:B---3--:R-:W-:Y:S02]  /*c150*/  @!P4 LEA.HI R4, R8, R8, RZ, 0x1 ;  /* 0x000000080804c211 */ /* 0x008fe400078f08ff */
[----:B------:R-:W-:Y:S02]  /*c160*/  @!P3 LEA.HI R8, R9, R9, RZ, 0x1 ;  /* 0x000000090908b211 */ /* 0x000fe400078f08ff */
[----:B------:R-:W-:Y:S02]  /*c170*/  @!P0 LEA.HI R5, R12, R12, RZ, 0x1 ;  /* 0x0000000c0c058211 */ /* 0x000fe400078f08ff */
[----:B------:R-:W-:Y:S02]  /*c180*/  @!P4 LOP3.LUT R4, R4, 0xfffffffe, RZ, 0xc0, !PT ;  /* 0xfffffffe0404c812 */ /* 0x000fe400078ec0ff */
[----:B------:R-:W-:-:S02]  /*c190*/  @!P3 LOP3.LUT R8, R8, 0xfffffffe, RZ, 0xc0, !PT ;  /* 0xfffffffe0808b812 */ /* 0x000fc400078ec0ff */
[----:B------:R-:W-:Y:S01]  /*c1a0*/  @!P2 LOP3.LUT R7, R7, 0xfffffffe, RZ, 0xc0, !PT ;  /* 0xfffffffe0707a812 */ /* 0x000fe200078ec0ff */
[--C-:B------:R-:W-:Y:S01]  /*c1b0*/  @!P4 IMAD.WIDE R12, R4, 0x4, R2.reuse ;  /* 0x00000004040cc825 */ /* 0x100fe200078e0202 */
[----:B------:R-:W-:Y:S02]  /*c1c0*/  @!P1 LOP3.LUT R6, R6, 0xfffffffe, RZ, 0xc0, !PT ;  /* 0xfffffffe06069812 */ /* 0x000fe400078ec0ff */
        /* <DEDUP_REMOVED lines=17> */
.L_x_1218:
        /* <DEDUP_REMOVED lines=50> */
.L_x_1221:
        /* <DEDUP_REMOVED lines=16> */
.L_x_2487:


//--------------------- .text._ZN7cutlass13device_kernelIN5flash19enable_sm80_to_sm89INS1_16FlashAttnFwdSm80INS1_25CollectiveMainloopFwdSm80ILi8ELi2ELb0EN4cute5tupleIJNS5_1CILi128EEENS7_ILi64EEENS7_ILi192EEEEEELi192ENS_6half_tEfNS_4arch4Sm80ELb0ELb0ELb1ELb1ELb0ELb0ELb1ELb1EEENS1_21CollectiveEpilogueFwdINS6_IJS8_SA_S9_EEENS6_IJNS7_ILi1EEESI_SI_EEESC_SE_Li256ELb1ELb1ELb1ELb0EEENS1_36VarlenDynamicPersistentTileSchedulerILi128ELi64ELi256ELi256ELb1ELb1ELb0ELb0ELb1ELb1EEEEEEEEEvNT_6ParamsE --------------------------
	.section	.text._ZN7cutlass13device_kernelIN5flash19enable_sm80_to_sm89INS1_16FlashAttnFwdSm80INS1_25CollectiveMainloopFwdSm80ILi8ELi2ELb0EN4cute5tupleIJNS5_1CILi128EEENS7_ILi64EEENS7_ILi192EEEEEELi192ENS_6half_tEfNS_4arch4Sm80ELb0ELb0ELb1ELb1ELb0ELb0ELb1ELb1EEENS1_21CollectiveEpilogueFwdINS6_IJS8_SA_S9_EEENS6_IJNS7_ILi1EEESI_SI_EEESC_SE_Li256ELb1ELb1ELb1ELb0EEENS1_36VarlenDynamicPersistentTileSchedulerILi128ELi64ELi256ELi256ELb1ELb1ELb0ELb0ELb1ELb1EEEEEEEEEvNT_6ParamsE,"ax",@progbits
	.sectioninfo	@"SHI_REGISTERS=255"
	.align	128
.text._ZN7cutlass13device_kernelIN5flash19enable_sm80_to_sm89INS1_16FlashAttnFwdSm80INS1_25CollectiveMainloopFwdSm80ILi8ELi2ELb0EN4cute5tupleIJNS5_1CILi128EEENS7_ILi64EEENS7_ILi192EEEEEELi192ENS_6half_tEfNS_4arch4Sm80ELb0ELb0ELb1ELb1ELb0ELb0ELb1ELb1EEENS1_21CollectiveEpilogueFwdINS6_IJS8_SA_S9_EEENS6_IJNS7_ILi1EEESI_SI_EEESC_SE_Li256ELb1ELb1ELb1ELb0EEENS1_36VarlenDynamicPersistentTileSchedulerILi128ELi64ELi256ELi256ELb1ELb1ELb0ELb0ELb1ELb1EEEEEEEEEvNT_6ParamsE:
        .type           _ZN7cutlass13device_kernelIN5flash19enable_sm80_to_sm89INS1_16FlashAttnFwdSm80INS1_25CollectiveMainloopFwdSm80ILi8ELi2ELb0EN4cute5tupleIJNS5_1CILi128EEENS7_ILi64EEENS7_ILi192EEEEEELi192ENS_6half_tEfNS_4arch4Sm80ELb0ELb0ELb1ELb1ELb0ELb0ELb1ELb1EEENS1_21CollectiveEpilogueFwdINS6_IJS8_SA_S9_EEENS6_IJNS7_ILi1EEESI_SI_EEESC_SE_Li256ELb1ELb1ELb1ELb0EEENS1_36VarlenDynamicPersistentTileSchedulerILi128ELi64ELi256ELi256ELb1ELb1ELb0ELb0ELb1ELb1EEEEEEEEEvNT_6ParamsE,@function
        .size           _ZN7cutlass13device_kernelIN5flash19enable_sm80_to_sm89INS1_16FlashAttnFwdSm80INS1_25CollectiveMainloopFwdSm80ILi8ELi2ELb0EN4cute5tupleIJNS5_1CILi128EEENS7_ILi64EEENS7_ILi192EEEEEELi192ENS_6half_tEfNS_4arch4Sm80ELb0ELb0ELb1ELb1ELb0ELb0ELb1ELb1EEENS1_21CollectiveEpilogueFwdINS6_IJS8_SA_S9_EEENS6_IJNS7_ILi1EEESI_SI_EEESC_SE_Li256ELb1ELb1ELb1ELb0EEENS1_36VarlenDynamicPersistentTileSchedulerILi128ELi64ELi256ELi256ELb1ELb1ELb0ELb0ELb1ELb1EEEEEEEEEvNT_6ParamsE,(.L_x_2488 - _ZN7cutlass13device_kernelIN5flash19enable_sm80_to_sm89INS1_16FlashAttnFwdSm80INS1_25CollectiveMainloopFwdSm80ILi8ELi2ELb0EN4cute5tupleIJNS5_1CILi128EEENS7_ILi64EEENS7_ILi192EEEEEELi192ENS_6half_tEfNS_4arch4Sm80ELb0ELb0ELb1ELb1ELb0ELb0ELb1ELb1EEENS1_21CollectiveEpilogueFwdINS6_IJS8_SA_S9_EEENS6_IJNS7_ILi1EEESI_SI_EEESC_SE_Li256ELb1ELb1ELb1ELb0EEENS1_36VarlenDynamicPersistentTileSchedulerILi128ELi64ELi256ELi256ELb1ELb1ELb0ELb0ELb1ELb1EEEEEEEEEvNT_6ParamsE)
        .other          _ZN7cutlass13device_kernelIN5flash19enable_sm80_to_sm89INS1_16FlashAttnFwdSm80INS1_25CollectiveMainloopFwdSm80ILi8ELi2ELb0EN4cute5tupleIJNS5_1CILi128EEENS7_ILi64EEENS7_ILi192EEEEEELi192ENS_6half_tEfNS_4arch4Sm80ELb0ELb0ELb1ELb1ELb0ELb0ELb1ELb1EEENS1_21CollectiveEpilogueFwdINS6_IJS8_SA_S9_EEENS6_IJNS7_ILi1EEESI_SI_EEESC_SE_Li256ELb1ELb1ELb1ELb0EEENS1_36VarlenDynamicPersistentTileSchedulerILi128ELi64ELi256ELi256ELb1ELb1ELb0ELb0ELb1ELb1EEEEEEEEEvNT_6ParamsE,@"STO_CUDA_ENTRY STV_DEFAULT"
_ZN7cutlass13device_kernelIN5flash19enable_sm80_to_sm89INS1_16FlashAttnFwdSm80INS1_25CollectiveMainloopFwdSm80ILi8ELi2ELb0EN4cute5tupleIJNS5_1CILi128EEENS7_ILi64EEENS7_ILi192EEEEEELi192ENS_6half_tEfNS_4arch4Sm80ELb0ELb0ELb1ELb1ELb0ELb0ELb1ELb1EEENS1_21CollectiveEpilogueFwdINS6_IJS8_SA_S9_EEENS6_IJNS7_ILi1EEESI_SI_EEESC_SE_Li256ELb1ELb1ELb1ELb0EEENS1_36VarlenDynamicPersistentTileSchedulerILi128ELi64ELi256ELi256ELb1ELb1ELb0ELb0ELb1ELb1EEEEEEEEEvNT_6ParamsE:
        /* <DEDUP_REMOVED lines=52> */
.L_x_1227:
        /* <DEDUP_REMOVED lines=17> */
.L_x_1320:
        /* <DEDUP_REMOVED lines=16> */
.L_x_1321:
[----:B---3--:R-:W-:-:S05]  /*0550*/  IMAD R0, R0, c[0x0][0x538], RZ ;  /* 0x00014e0000007a24 */ /* 0x008fca00078e02ff */
[----:B------:R-:W-:-:S04]  /*0560*/  IADD3 R6, R0, R6, RZ ;  /* 0x0000000600067210 */ /* 0x000fc80007ffe0ff */
[----:B------:R-:W-:-:S13]  /*0570*/  ISETP.GT.AND P0, PT, R6, UR4, PT ;  /* 0x0000000406007c0c */ /* 0x000fda000bf04270 */
[----:B-12---:R-:W-:Y:S05]  /*0580*/  @!P0 BRA `(.L_x_1227) ;  /* 0xfffffdb000008947 */ /* 0x006fea000383ffff */
.L_x_1223:
[----:B------:R-:W-:-:S05]  /*0590*/  IADD3 R12, -R0, R6, RZ ;  /* 0x00000006000c7210 */ /* 0x000fca0007ffe1ff */
[----:B------:R-:W-:-:S05]  /*05a0*/  IMAD R0, R4, c[0x0][0x538], R12 ;  /* 0x00014e0004007a24 */ /* 0x000fca00078e020c */
[----:B------:R-:W-:Y:S01]  /*05b0*/  ISETP.GT.AND P0, PT, R0, UR4, PT ;  /* 0x0000000400007c0c */ /* 0x000fe2000bf04270 */
[----:B------:R-:W-:-:S12]  /*05c0*/  BRA.DIV ~URZ, `(.L_x_1228) ;  /* 0x0000c4a27f007947 */ /* 0x000fd8000b800000 */
[----:B------:R-:W-:-:S04]  /*05d0*/  VOTE.ANY R6, PT, !P0 ;  /* 0x0000000000067806 */ /* 0x000fc800040e0100 */
.L_x_1322:
[----:B--2---:R1:W2:Y:S01]  /*05e0*/  POPC R231, R6 ;  /* 0x0000000600e77309 */ /* 0x0042a20000000000 */
[----:B------:R-:W-:Y:S05]  /*05f0*/  BRA.DIV ~URZ, `(.L_x_1229) ;  /* 0x0000c4c27f007947 */ /* 0x000fea000b800000 */
[----:B--2---:R2:W3:Y:S01]  /*0600*/  SHFL.IDX PT, R11, R8, R231, 0x1f ;  /* 0x00001fe7080b7589 */ /* 0x0044e200000e0000 */
[----:B------:R-:W-:-:S03]  /*0610*/  MOV R228, RZ ;  /* 0x000000ff00e47202 */ /* 0x000fc60000000f00 */
[----:B------:R2:W4:Y:S04]  /*0620*/  SHFL.IDX PT, R10, R7, R231, 0x1f ;  /* 0x00001fe7070a7589 */ /* 0x00052800000e0000 */
.L_x_1323:
[----:B------:R-:W-:Y:S01]  /*0630*/  ISETP.NE.AND P0, PT, R6, RZ, PT ;  /* 0x000000ff0600720c */ /* 0x000fe20003f05270 */
[----:B------:R-:W-:-:S12]  /*0640*/  BSSY B0, `(.L_x_1230) ;  /* 0x0000005000007945 */ /* 0x000fd80003800000 */
[----:B------:R-:W-:Y:S05]  /*0650*/  @!P0 BRA `(.L_x_1231) ;  /* 0x0000003000008947 */ /* 0x000fea0003800000 */
[----:B------:R-:W-:Y:S01]  /*0660*/  IADD3 R3, R231, -0x1, RZ ;  /* 0xffffffffe7037810 */ /* 0x000fe20007ffe0ff */
[----:B------:R-:W-:Y:S05]  /*0670*/  BRA.DIV ~URZ, `(.L_x_1232) ;  /* 0x0000c5227f007947 */ /* 0x000fea000b800000 */
[----:B------:R1:W2:Y:S02]  /*0680*/  SHFL.IDX PT, R228, R4, R3, 0x1f ;  /* 0x00001f0304e47589 */ /* 0x0002a400000e0000 */
.L_x_1231:
[----:B------:R-:W-:Y:S05]  /*0690*/  BSYNC B0 ;  /* 0x0000000000007941 */ /* 0x000fea0003800000 */
.L_x_1230:
[-C--:B-1-3--:R-:W-:Y:S01]  /*06a0*/  IABS R4, R11.reuse ;  /* 0x0000000b00047213 */ /* 0x08afe20000000000 */
[----:B--2---:R-:W-:Y:S01]  /*06b0*/  IMAD R228, R228, c[0x0][0x538], R12 ;  /* 0x00014e00e4e47a24 */ /* 0x004fe200078e020c */
[----:B----4-:R-:W-:Y:S01]  /*06c0*/  IABS R0, R10 ;  /* 0x0000000a00007213 */ /* 0x010fe20000000000 */
[----:B------:R-:W-:Y:S01]  /*06d0*/  IMAD.IADD R231, R231, 0x1, R9 ;  /* 0x00000001e7e77824 */ /* 0x000fe200078e0209 */
[----:B------:R-:W1:Y:S02]  /*06e0*/  I2F.RP R2, R4 ;  /* 0x0000000400027306 */ /* 0x000e640000209400 */
[----:B------:R-:W-:Y:S01]  /*06f0*/  IADD3 R229, -R228, UR4, RZ ;  /* 0x00000004e4e57c10 */ /* 0x000fe2000fffe1ff */
[----:B------:R-:W-:Y:S01]  /*0700*/  IMAD.MOV.U32 R6, RZ, RZ, R0 ;  /* 0x000000ffff067224 */ /* 0x000fe200078e0000 */
[----:B------:R-:W-:Y:S02]  /*0710*/  IABS R0, R11 ;  /* 0x0000000b00007213 */ /* 0x000fe40000000000 */
[----:B------:R-:W-:-:S02]  /*0720*/  IABS R7, R229 ;  /* 0x000000e500077213 */ /* 0x000fc40000000000 */
[----:B------:R-:W-:Y:S08]  /*0730*/  I2F.RP R8, R6 ;  /* 0x0000000600087306 */ /* 0x000ff00000209400 */
[----:B-1----:R-:W1:Y:S02]  /*0740*/  MUFU.RCP R2, R2 ;  /* 0x0000000200027308 */ /* 0x002e640000001000 */
[----:B-1----:R-:W-:-:S06]  /*0750*/  IADD3 R2, R2, 0xffffffe, RZ ;  /* 0x0ffffffe02027810 */ /* 0x002fcc0007ffe0ff */
[----:B------:R-:W1:Y:S02]  /*0760*/  F2I.FTZ.U32.TRUNC.NTZ R3, R2 ;  /* 0x0000000200037305 */ /* 0x000e64000021f000 */
[----:B-1----:R-:W-:-:S04]  /*0770*/  IMAD.MOV R2, RZ, RZ, -R3 ;  /* 0x000000ffff027224 */ /* 0x002fc800078e0a03 */
[----:B------:R-:W-:Y:S02]  /*0780*/  IMAD R5, R2, R4, RZ ;  /* 0x0000000402057224 */ /* 0x000fe400078e02ff */
[----:B------:R-:W-:-:S04]  /*0790*/  IMAD.MOV.U32 R2, RZ, RZ, RZ ;  /* 0x000000ffff027224 */ /* 0x000fc800078e00ff */
[----:B------:R-:W-:-:S04]  /*07a0*/  IMAD.HI.U32 R5, R3, R5, R2 ;  /* 0x0000000503057227 */ /* 0x000fc800078e0002 */
[----:B------:R-:W-:Y:S01]  /*07b0*/  IMAD.MOV R2, RZ, RZ, -R0 ;  /* 0x000000ffff027224 */ /* 0x000fe200078e0a00 */
[----:B------:R-:W-:-:S03]  /*07c0*/  MOV R0, R7 ;  /* 0x0000000700007202 */ /* 0x000fc60000000f00 */
[----:B------:R-:W-:Y:S02]  /*07d0*/  IMAD.MOV.U32 R3, RZ, RZ, R2 ;  /* 0x000000ffff037224 */ /* 0x000fe400078e0002 */
        /* <DEDUP_REMOVED lines=45> */
.L_x_1224:
[----:B--2---:R-:W-:Y:S01]  /*0ab0*/  IMAD.MOV.U32 R229, RZ, RZ, RZ ;  /* 0x000000ffffe57224 */ /* 0x004fe200078e00ff */
[----:B------:R-:W-:Y:S01]  /*0ac0*/  MOV R230, RZ ;  /* 0x000000ff00e67202 */ /* 0x000fe20000000f00 */
[----:B------:R-:W-:Y:S01]  /*0ad0*/  IMAD.U32 R228, RZ, RZ, UR4 ;  /* 0x00000004ffe47e24 */ /* 0x000fe2000f8e00ff */
[----:B------:R-:W-:Y:S02]  /*0ae0*/  MOV R231, c[0x0][0x53c] ;  /* 0x00014f0000e77a02 */ /* 0x000fe40000000f00 */
.L_x_1233:
[----:B------:R-:W-:Y:S01]  /*0af0*/  ISETP.NE.AND P0, PT, R13, RZ, PT ;  /* 0x000000ff0d00720c */ /* 0x000fe20003f05270 */
[----:B------:R-:W-:-:S12]  /*0b00*/  WARPSYNC 0xffffffff ;  /* 0xffffffff00007948 */ /* 0x000fd80003800000 */
[----:B------:R1:W-:Y:S04]  /*0b10*/  @!P0 STS.128 [0x24100], R228 ;  /* 0x024100e4ff008388 */ /* 0x0003e80000000c00 */
[----:B------:R-:W-:Y:S06]  /*0b20*/  BAR.ARV 0x5, 0x100 ;  /* 0x0144000000007b1d */ /* 0x000fec0000002000 */
.L_x_1222:
[----:B-12---:R-:W-:-:S13]  /*0b30*/  ISETP.GE.AND P0, PT, R231, c[0x0][0x53c], PT ;  /* 0x00014f00e7007a0c */ /* 0x006fda0003f06270 */
[----:B------:R-:W-:Y:S05]  /*0b40*/  @P0 EXIT ;  /* 0x000000000000094d */ /* 0x000fea0003800000 */
[----:B------:R-:W-:-:S04]  /*0b50*/  SHF.R.S32.HI R7, RZ, 0x1f, R196 ;  /* 0x0000001fff077819 */ /* 0x000fc800000114c4 */
[CC--:B------:R-:W-:Y:S02]  /*0b60*/  LEA.HI R3, R7.reuse, R196.reuse, RZ, 0x4 ;  /* 0x000000c407037211 */ /* 0x0c0fe400078f20ff */
[----:B------:R-:W-:Y:S02]  /*0b70*/  LEA.HI R13, R7, R196, RZ, 0x2 ;  /* 0x000000c4070d7211 */ /* 0x000fe400078f10ff */
[----:B------:R-:W-:Y:S02]  /*0b80*/  SHF.R.S32.HI R4, RZ, 0x4, R3 ;  /* 0x00000004ff047819 */ /* 0x000fe40000011403 */
[--C-:B------:R-:W-:Y:S02]  /*0b90*/  SHF.R.S32.HI R10, RZ, 0x2, R13.reuse ;  /* 0x00000002ff0a7819 */ /* 0x100fe4000001140d */
[----:B------:R-:W-:Y:S02]  /*0ba0*/  SHF.R.S32.HI R0, RZ, 0x1f, R13 ;  /* 0x0000001fff007819 */ /* 0x000fe4000001140d */
[----:B------:R-:W-:-:S02]  /*0bb0*/  LEA.HI R2, R3, R4, RZ, 0x1 ;  /* 0x0000000403027211 */ /* 0x000fc400078f08ff */
[----:B------:R-:W-:Y:S02]  /*0bc0*/  LEA.HI R0, R0, R10, RZ, 0x3 ;  /* 0x0000000a00007211 */ /* 0x000fe400078f18ff */
[----:B------:R-:W-:Y:S02]  /*0bd0*/  LOP3.LUT R2, R2, 0xfffffffe, RZ, 0xc0, !PT ;  /* 0xfffffffe02027812 */ /* 0x000fe400078ec0ff */
[----:B------:R-:W-:Y:S02]  /*0be0*/  LOP3.LUT R0, R0, 0xfffffff8, RZ, 0xc0, !PT ;  /* 0xfffffff800007812 */ /* 0x000fe400078ec0ff */
[----:B------:R-:W-:Y:S01]  /*0bf0*/  LEA.HI R11, R7, R196, RZ, 0x3 ;  /* 0x000000c4070b7211 */ /* 0x000fe200078f18ff */
[----:B------:R-:W-:Y:S01]  /*0c00*/  IMAD.IADD R14, R4, 0x1, -R2 ;  /* 0x00000001040e7824 */ /* 0x000fe200078e0a02 */
[----:B------:R-:W-:Y:S01]  /*0c10*/  LOP3.LUT R2, R3, 0xfffffff0, RZ, 0xc0, !PT ;  /* 0xfffffff003027812 */ /* 0x000fe200078ec0ff */
[----:B------:R-:W-:Y:S01]  /*0c20*/  IMAD.IADD R10, R10, 0x1, -R0 ;  /* 0x000000010a0a7824 */ /* 0x000fe200078e0a00 */
[----:B------:R-:W-:-:S02]  /*0c30*/  SHF.R.S32.HI R251, RZ, 0x3, R11 ;  /* 0x00000003fffb7819 */ /* 0x000fc4000001140b */
[----:B------:R-:W-:Y:S01]  /*0c40*/  LOP3.LUT R0, R11, 0xfffffff8, RZ, 0xc0, !PT ;  /* 0xfffffff80b007812 */ /* 0x000fe200078ec0ff */
[C---:B------:R-:W-:Y:S01]  /*0c50*/  IMAD.IADD R2, R196.reuse, 0x1, -R2 ;  /* 0x00000001c4027824 */ /* 0x040fe200078e0a02 */
[-C--:B------:R-:W-:Y:S01]  /*0c60*/  LEA.HI R3, R7, R196.reuse, RZ, 0x6 ;  /* 0x000000c407037211 */ /* 0x080fe200078f30ff */
[----:B------:R-:W-:Y:S01]  /*0c70*/  IMAD.SHL.U32 R4, R251, 0x40, RZ ;  /* 0x00000040fb047824 */ /* 0x000fe200078e00ff */
[----:B------:R-:W-:Y:S01]  /*0c80*/  LEA.HI R7, R7, R196, RZ, 0x5 ;  /* 0x000000c407077211 */ /* 0x000fe200078f28ff */
[----:B------:R-:W-:Y:S01]  /*0c90*/  IMAD.IADD R195, R196, 0x1, -R0 ;  /* 0x00000001c4c37824 */ /* 0x000fe200078e0a00 */
[----:B------:R-:W-:Y:S01]  /*0ca0*/  SHF.R.S32.HI R12, RZ, 0x1f, R2 ;  /* 0x0000001fff0c7819 */ /* 0x000fe20000011402 */
[----:B------:R-:W-:Y:S01]  /*0cb0*/  IMAD.SHL.U32 R3, R3, 0x8, RZ ;  /* 0x0000000803037824 */ /* 0x000fe200078e00ff */
[----:B------:R-:W-:Y:S01]  /*0cc0*/  LOP3.LUT R0, R4, 0x1c0, RZ, 0xc0, !PT ;  /* 0x000001c004007812 */ /* 0x000fe200078ec0ff */
[----:B------:R-:W-:Y:S01]  /*0cd0*/  IMAD.SHL.U32 R224, R195, 0x8, RZ ;  /* 0x00000008c3e07824 */ /* 0x000fe200078e00ff */
[----:B------:R-:W-:-:S02]  /*0ce0*/  LEA.HI R12, R12, R2, RZ, 0x3 ;  /* 0x000000020c0c7211 */ /* 0x000fc400078f18ff */
[----:B------:R-:W-:Y:S02]  /*0cf0*/  LOP3.LUT R6, R3, 0x7ffffe00, RZ, 0xc0, !PT ;  /* 0x7ffffe0003067812 */ /* 0x000fe400078ec0ff */
[----:B------:R-:W-:Y:S02]  /*0d00*/  SHF.R.U32.HI R5, RZ, 0x3, R0 ;  /* 0x00000003ff057819 */ /* 0x000fe40000011600 */
[----:B------:R-:W-:Y:S01]  /*0d10*/  LOP3.LUT R3, R0, 0x38, R224, 0xf8, !PT ;  /* 0x0000003800037812 */ /* 0x000fe200078ef8e0 */
[----:B------:R-:W-:Y:S01]  /*0d20*/  IMAD.SHL.U32 R0, R195, 0x40, RZ ;  /* 0x00000040c3007824 */ /* 0x000fe200078e00ff */
[----:B------:R-:W-:Y:S02]  /*0d30*/  LOP3.LUT R4, R12, 0xfffffff8, RZ, 0xc0, !PT ;  /* 0xfffffff80c047812 */ /* 0x000fe400078ec0ff */
[----:B------:R-:W-:Y:S02]  /*0d40*/  LOP3.LUT R216, R6, R3, R5, 0xf6, !PT ;  /* 0x0000000306d87212 */ /* 0x000fe400078ef605 */
[----:B------:R-:W-:Y:S01]  /*0d50*/  LOP3.LUT R0, R0, 0x1c0, RZ, 0xc0, !PT ;  /* 0x000001c000007812 */ /* 0x000fe200078ec0ff */
[----:B------:R-:W-:Y:S01]  /*0d60*/  IMAD.IADD R9, R2, 0x1, -R4 ;  /* 0x0000000102097824 */ /* 0x000fe200078e0a04 */
[----:B------:R-:W-:Y:S01]  /*0d70*/  LOP3.LUT R2, R7, 0xffffffe0, RZ, 0xc0, !PT ;  /* 0xffffffe007027812 */ /* 0x000fe200078ec0ff */
[----:B------:R-:W-:Y:S01]  /*0d80*/  IMAD.SHL.U32 R216, R216, 0x2, RZ ;  /* 0x00000002d8d87824 */ /* 0x000fe200078e00ff */
[----:B------:R-:W-:-:S02]  /*0d90*/  LOP3.LUT R4, R0, 0x8, R11, 0xf8, !PT ;  /* 0x0000000800047812 */ /* 0x000fc400078ef80b */
[----:B------:R-:W-:Y:S01]  /*0da0*/  SHF.R.U32.HI R3, RZ, 0x3, R0 ;  /* 0x00000003ff037819 */ /* 0x000fe20000011600 */
[----:B------:R-:W-:Y:S01]  /*0db0*/  IMAD.IADD R16, R196, 0x1, -R2 ;  /* 0x00000001c4107824 */ /* 0x000fe200078e0a02 */
[--C-:B------:R-:W-:Y:S02]  /*0dc0*/  SHF.R.S32.HI R8, RZ, 0x5, R7.reuse ;  /* 0x00000005ff087819 */ /* 0x100fe40000011407 */
[----:B------:R-:W-:Y:S01]  /*0dd0*/  SHF.R.S32.HI R0, RZ, 0x1f, R7 ;  /* 0x0000001fff007819 */ /* 0x000fe20000011407 */
[----:B------:R-:W-:Y:S01]  /*0de0*/  IMAD.SHL.U32 R7, R14, 0x8, RZ ;  /* 0x000000080e077824 */ /* 0x000fe200078e00ff */
[----:B------:R-:W-:Y:S02]  /*0df0*/  LOP3.LUT R2, R13, 0xfffffffc, RZ, 0xc0, !PT ;  /* 0xfffffffc0d027812 */ /* 0x000fe400078ec0ff */
[----:B------:R-:W-:Y:S02]  /*0e00*/  LEA.HI R0, R0, R8, RZ, 0x3 ;  /* 0x0000000800007211 */ /* 0x000fe400078f18ff */
[----:B------:R-:W-:Y:S01]  /*0e10*/  LOP3.LUT R13, R4, R3, RZ, 0x3c, !PT ;  /* 0x00000003040d7212 */ /* 0x000fe200078e3cff */
[----:B------:R-:W-:Y:S01]  /*0e20*/  IMAD.IADD R4, R196, 0x1, -R2 ;  /* 0x00000001c4047824 */ /* 0x000fe200078e0a02 */
[----:B------:R-:W-:Y:S01]  /*0e30*/  SHF.R.S32.HI R11, RZ, 0x1f, R16 ;  /* 0x0000001fff0b7819 */ /* 0x000fe20000011410 */
[----:B------:R-:W-:Y:S01]  /*0e40*/  IMAD.SHL.U32 R3, R9, 0x40, RZ ;  /* 0x0000004009037824 */ /* 0x000fe200078e00ff */
[----:B------:R-:W-:-:S02]  /*0e50*/  LOP3.LUT R2, R0, 0xffffff8, RZ, 0xc0, !PT ;  /* 0x0ffffff800027812 */ /* 0x000fc400078ec0ff */
[----:B------:R-:W-:Y:S02]  /*0e60*/  LEA.HI R11, R11, R16, RZ, 0x2 ;  /* 0x000000100b0b7211 */ /* 0x000fe400078f10ff */
[----:B------:R-:W-:Y:S01]  /*0e70*/  LOP3.LUT R0, R3, 0x1c0, RZ, 0xc0, !PT ;  /* 0x000001c003007812 */ /* 0x000fe200078ec0ff */
[----:B------:R-:W-:Y:S01]  /*0e80*/  IMAD.IADD R3, R8, 0x1, -R2 ;  /* 0x0000000108037824 */ /* 0x000fe200078e0a02 */
[----:B------:R-:W-:Y:S02]  /*0e90*/  SHF.R.S32.HI R2, RZ, 0x2, R11 ;  /* 0x00000002ff027819 */ /* 0x000fe4000001140b */
[----:B------:R-:W-:Y:S02]  /*0ea0*/  LOP3.LUT R7, R0, 0x8, R7, 0xf8, !PT ;  /* 0x0000000800077812 */ /* 0x000fe400078ef807 */
[----:B------:R-:W-:Y:S01]  /*0eb0*/  SHF.R.U32.HI R6, RZ, 0x3, R0 ;  /* 0x00000003ff067819 */ /* 0x000fe20000011600 */
[----:B------:R-:W-:Y:S01]  /*0ec0*/  IMAD R15, R3, 0x10, R2 ;  /* 0x00000010030f7824 */ /* 0x000fe200078e0202 */
[C---:B------:R-:W-:Y:S01]  /*0ed0*/  LOP3.LUT R5, R10.reuse, 0x1, RZ, 0xc0, !PT ;  /* 0x000000010a057812 */ /* 0x040fe200078ec0ff */
[----:B------:R-:W-:Y:S01]  /*0ee0*/  IMAD.SHL.U32 R2, R10, 0x40, RZ ;  /* 0x000000400a027824 */ /* 0x000fe200078e00ff */
[----:B------:R-:W-:Y:S01]  /*0ef0*/  LEA.HI R0, R4, R4, RZ, 0x1 ;  /* 0x0000000404007211 */ /* 0x000fe200078f08ff */
[----:B------:R-:W-:Y:S01]  /*0f00*/  IMAD.SHL.U32 R3, R8, 0x400, RZ ;  /* 0x0000040008037824 */ /* 0x000fe200078e00ff */
[----:B------:R-:W-:Y:S01]  /*0f10*/  ISETP.NE.U32.AND P3, PT, R5, 0x1, PT ;  /* 0x000000010500780c */ /* 0x000fe20003f65070 */
[----:B------:R-:W-:Y:S01]  /*0f20*/  IMAD.SHL.U32 R8, R12, 0x40, RZ ;  /* 0x000000400c087824 */ /* 0x000fe200078e00ff */
[----:B------:R-:W-:Y:S01]  /*0f30*/  LOP3.LUT R0, R0, 0x1ffffffe, RZ, 0xc0, !PT ;  /* 0x1ffffffe00007812 */ /* 0x000fe200078ec0ff */
[----:B------:R-:W-:Y:S01]  /*0f40*/  IMAD R5, R4, 0x2, R3 ;  /* 0x0000000204057824 */ /* 0x000fe200078e0203 */
[----:B------:R-:W-:Y:S01]  /*0f50*/  LOP3.LUT R7, R7, R6, RZ, 0x3c, !PT ;  /* 0x0000000607077212 */ /* 0x000fe200078e3cff */
[----:B------:R-:W-:Y:S01]  /*0f60*/  STL [R1+0x2c], R15 ;  /* 0x00002c0f01007387 */ /* 0x000fe20000100800 */
[----:B------:R-:W-:-:S02]  /*0f70*/  LOP3.LUT R6, R2, 0x1c0, RZ, 0xc0, !PT ;  /* 0x000001c002067812 */ /* 0x000fc400078ec0ff */
[----:B------:R-:W-:Y:S01]  /*0f80*/  R2P PR, R10, 0x6 ;  /* 0x000000060a007804 */ /* 0x000fe20000000000 */
[----:B------:R-:W-:Y:S01]  /*0f90*/  IMAD.IADD R10, R4, 0x1, -R0 ;  /* 0x00000001040a7824 */ /* 0x000fe200078e0a00 */
[----:B------:R-:W-:Y:S01]  /*0fa0*/  LEA.HI R4, R6, R6, RZ, 0x1d ;  /* 0x0000000606047211 */ /* 0x000fe200078fe8ff */
[----:B------:R-:W-:Y:S01]  /*0fb0*/  IMAD R0, R14, 0x200, R13 ;  /* 0x000002000e007824 */ /* 0x000fe200078e020d */
[----:B------:R-:W-:Y:S02]  /*0fc0*/  LOP3.LUT R2, R8, 0xfffffe00, RZ, 0xc0, !PT ;  /* 0xfffffe0008027812 */ /* 0x000fe400078ec0ff */
[----:B------:R-:W-:Y:S01]  /*0fd0*/  LOP3.LUT P0, RZ, R9, 0x2, RZ, 0xc0, !PT ;  /* 0x0000000209ff7812 */ /* 0x000fe2000780c0ff */
[----:B------:R-:W-:Y:S01]  /*0fe0*/  IMAD.IADD R8, R5, 0x1, R4 ;  /* 0x0000000105087824 */ /* 0x000fe200078e0204 */
[----:B------:R-:W-:Y:S01]  /*0ff0*/  LOP3.LUT R5, R11, 0x7ffffffc, RZ, 0xc0, !PT ;  /* 0x7ffffffc0b057812 */ /* 0x000fe200078ec0ff */
[----:B------:R-:W-:Y:S01]  /*1000*/  IMAD.MOV.U32 R4, RZ, RZ, 0x20 ;  /* 0x00000020ff047424 */ /* 0x000fe200078e00ff */
[----:B------:R-:W-:-:S02]  /*1010*/  IADD3 R3, R7, R2, R3 ;  /* 0x0000000207037210 */ /* 0x000fc40007ffe003 */
[----:B------:R-:W-:Y:S01]  /*1020*/  LOP3.LUT R2, R7, R2, RZ, 0xfc, !PT ;  /* 0x0000000207027212 */ /* 0x000fe200078efcff */
[----:B------:R-:W-:Y:S01]  /*1030*/  IMAD.IADD R7, R16, 0x1, -R5 ;  /* 0x0000000110077824 */ /* 0x000fe200078e0a05 */
[----:B------:R-:W-:Y:S01]  /*1040*/  LOP3.LUT P4, RZ, R9, 0x4, RZ, 0xc0, !PT ;  /* 0x0000000409ff7812 */ /* 0x000fe2000788c0ff */
[----:B------:R-:W-:Y:S01]  /*1050*/  IMAD.MOV.U32 R9, RZ, RZ, 0x40 ;  /* 0x00000040ff097424 */ /* 0x000fe200078e00ff */
[----:B------:R-:W-:Y:S01]  /*1060*/  SEL R6, R4, 0xffffffe0, !P1 ;  /* 0xffffffe004067807 */ /* 0x000fe20004800000 */
[----:B------:R-:W-:Y:S01]  /*1070*/  IMAD.SHL.U32 R226, R7, 0x2, RZ ;  /* 0x0000000207e27824 */ /* 0x000fe200078e00ff */
[----:B------:R-:W-:Y:S01]  /*1080*/  LEA R8, R8, 0x80, 0x1 ;  /* 0x0000008008087811 */ /* 0x000fe200078e08ff */
[----:B------:R-:W-:Y:S01]  /*1090*/  IMAD R7, R10, 0x8, R15 ;  /* 0x000000080a077824 */ /* 0x000fe200078e020f */
[----:B------:R-:W-:Y:S02]  /*10a0*/  SEL R5, R9, 0xffffffc0, !P2 ;  /* 0xffffffc009057807 */ /* 0x000fe40005000000 */
[----:B------:R-:W-:-:S02]  /*10b0*/  IADD3 R13, R226, 0xa8, RZ ;  /* 0x000000a8e20d7810 */ /* 0x000fc40007ffe0ff */
[----:B------:R-:W-:Y:S01]  /*10c0*/  SEL R191, R4, 0xffffffe0, !P0 ;  /* 0xffffffe004bf7807 */ /* 0x000fe20004000000 */
[----:B------:R1:W-:Y:S01]  /*10d0*/  STL [R1+0x30], R7 ;  /* 0x0000300701007387 */ /* 0x0003e20000100800 */
[----:B------:R-:W-:Y:S02]  /*10e0*/  IADD3 R12, R226, 0xb0, RZ ;  /* 0x000000b0e20c7810 */ /* 0x000fe40007ffe0ff */
[----:B------:R-:W-:Y:S01]  /*10f0*/  SHF.R.S32.HI R4, RZ, 0x1f, R13 ;  /* 0x0000001fff047819 */ /* 0x000fe2000001140d */
[----:B------:R-:W-:Y:S01]  /*1100*/  IMAD.IADD R4, R8, 0x1, R6 ;  /* 0x0000000108047824 */ /* 0x000fe200078e0206 */
[----:B------:R-:W-:Y:S01]  /*1110*/  LEA R192, R0, 0xc100, 0x1 ;  /* 0x0000c10000c07811 */ /* 0x000fe200078e08ff */
[----:B------:R2:W-:Y:S01]  /*1120*/  STL [R1+0x4], R8 ;  /* 0x0000040801007387 */ /* 0x0005e20000100800 */
[----:B------:R-:W-:Y:S02]  /*1130*/  SEL R0, R9, 0xffffffc0, !P4 ;  /* 0xffffffc009007807 */ /* 0x000fe40006000000 */
[----:B------:R-:W-:Y:S01]  /*1140*/  SHF.R.S32.HI R9, RZ, 0x1f, R12 ;  /* 0x0000001fff097819 */ /* 0x000fe2000001140c */
[----:B------:R-:W-:Y:S01]  /*1150*/  IMAD.IADD R9, R8, 0x1, R5 ;  /* 0x0000000108097824 */ /* 0x000fe200078e0205 */
[----:B------:R3:W-:Y:S01]  /*1160*/  STL [R1+0x10], R4 ;  /* 0x0000100401007387 */ /* 0x0007e20000100800 */
[----:B------:R-:W-:-:S02]  /*1170*/  LEA R193, R2, 0x100, 0x1 ;  /* 0x0000010002c17811 */ /* 0x000fc400078e08ff */
[----:B------:R-:W-:Y:S01]  /*1180*/  LEA R186, R3, 0x18100, 0x1 ;  /* 0x0001810003ba7811 */ /* 0x000fe200078e08ff */
[----:B------:R-:W-:Y:S01]  /*1190*/  STL [R1+0x20], R9 ;  /* 0x0000200901007387 */ /* 0x000fe20000100800 */
[----:B------:R-:W-:Y:S01]  /*11a0*/  IADD3 R215, R224, 0x40, RZ ;  /* 0x00000040e0d77810 */ /* 0x000fe20007ffe0ff */
[----:B------:R-:W-:Y:S01]  /*11b0*/  IMAD.IADD R194, R0, 0x1, R193 ;  /* 0x0000000100c27824 */ /* 0x000fe200078e02c1 */
[----:B------:R-:W-:Y:S01]  /*11c0*/  IADD3 R212, R224, 0x80, RZ ;  /* 0x00000080e0d47810 */ /* 0x000fe20007ffe0ff */
[----:B------:R-:W-:Y:S01]  /*11d0*/  IMAD.IADD R187, R186, 0x1, R191 ;  /* 0x00000001babb7824 */ /* 0x000fe200078e02bf */
[----:B------:R-:W-:Y:S01]  /*11e0*/  IADD3 R11, R226, 0xb8, RZ ;  /* 0x000000b8e20b7810 */ /* 0x000fe20007ffe0ff */
[----:B------:R-:W-:Y:S01]  /*11f0*/  IMAD.IADD R189, R186, 0x1, R0 ;  /* 0x00000001babd7824 */ /* 0x000fe200078e0200 */
[----:B------:R-:W-:Y:S01]  /*1200*/  SHF.R.S32.HI R225, RZ, 0x1f, R224 ;  /* 0x0000001fffe17819 */ /* 0x000fe200000114e0 */
[----:B------:R-:W-:Y:S01]  /*1210*/  IMAD.IADD R188, R187, 0x1, R0 ;  /* 0x00000001bbbc7824 */ /* 0x000fe200078e0200 */
[----:B------:R-:W-:-:S02]  /*1220*/  SHF.R.S32.HI R250, RZ, 0x1f, R215 ;  /* 0x0000001ffffa7819 */ /* 0x000fc400000114d7 */
[C---:B-1----:R-:W-:Y:S02]  /*1230*/  IADD3 R7, R8.reuse, -0x10, RZ ;  /* 0xfffffff008077810 */ /* 0x042fe40007ffe0ff */
[----:B------:R-:W-:Y:S02]  /*1240*/  @P3 IADD3 R7, R8, 0x10, RZ ;  /* 0x0000001008073810 */ /* 0x000fe40007ffe0ff */
[----:B------:R-:W-:Y:S01]  /*1250*/  SHF.R.S32.HI R249, RZ, 0x1f, R212 ;  /* 0x0000001ffff97819 */ /* 0x000fe200000114d4 */
[----:B--2---:R-:W-:Y:S01]  /*1260*/  IMAD.IADD R8, R4, 0x1, R5 ;  /* 0x0000000104087824 */ /* 0x004fe200078e0205 */
[C---:B------:R-:W-:Y:S01]  /*1270*/  IADD3 R247, R216.reuse, 0x100, RZ ;  /* 0x00000100d8f77810 */ /* 0x040fe20007ffe0ff */
[--C-:B------:R-:W-:Y:S01]  /*1280*/  IMAD.IADD R2, R5, 0x1, R7.reuse ;  /* 0x0000000105027824 */ /* 0x100fe200078e0207 */
[----:B------:R-:W-:Y:S01]  /*1290*/  STL [R1+0x8], R7 ;  /* 0x0000080701007387 */ /* 0x000fe20000100800 */
[----:B------:R-:W-:Y:S01]  /*12a0*/  IADD3 R246, R216, 0xc100, RZ ;  /* 0x0000c100d8f67810 */ /* 0x000fe20007ffe0ff */
[----:B---3--:R-:W-:Y:S01]  /*12b0*/  IMAD.IADD R4, R6, 0x1, R7 ;  /* 0x0000000106047824 */ /* 0x008fe200078e0207 */
[----:B------:R-:W-:Y:S01]  /*12c0*/  SHF.R.S32.HI R10, RZ, 0x1f, R11 ;  /* 0x0000001fff0a7819 */ /* 0x000fe2000001140b */
[----:B------:R-:W-:Y:S02]  /*12d0*/  STL [R1+0x1c], R8 ;  /* 0x00001c0801007387 */ /* 0x000fe40000100800 */
[----:B------:R-:W-:-:S02]  /*12e0*/  IMAD.IADD R3, R4, 0x1, R5 ;  /* 0x0000000104037824 */ /* 0x000fc400078e0205 */
[----:B------:R-:W-:Y:S04]  /*12f0*/  STL [R1+0xc], R4 ;  /* 0x00000c0401007387 */ /* 0x000fe80000100800 */
[----:B------:R1:W-:Y:S04]  /*1300*/  STL [R1+0x18], R2 ;  /* 0x0000180201007387 */ /* 0x0003e80000100800 */
[----:B------:R2:W-:Y:S01]  /*1310*/  STL [R1+0x14], R3 ;  /* 0x0000140301007387 */ /* 0x0005e20000100800 */
[----:B-1----:R-:W-:-:S04]  /*1320*/  IMAD.IADD R2, R191, 0x1, R193 ;  /* 0x00000001bf027824 */ /* 0x002fc800078e02c1 */
[----:B------:R-:W-:-:S05]  /*1330*/  IMAD.IADD R2, R0, 0x1, R2 ;  /* 0x0000000100027824 */ /* 0x000fca00078e0202 */
[----:B------:R2:W-:Y:S02]  /*1340*/  STL [R1+0x24], R2 ;  /* 0x0000240201007387 */ /* 0x0005e40000100800 */
.L_x_1319:
        /* <DEDUP_REMOVED lines=34> */
.L_x_1234:
[----:B------:R-:W-:-:S04]  /*1570*/  ISETP.NE.U32.AND P1, PT, RZ, c[0x0][0x368], PT ;  /* 0x0000da00ff007a0c */ /* 0x000fc80003f25070 */
[----:B------:R-:W-:-:S13]  /*1580*/  ISETP.NE.AND.EX P1, PT, RZ, c[0x0][0x36c], PT, P1 ;  /* 0x0000db00ff007a0c */ /* 0x000fda0003f25310 */
[----:B------:R-:W-:Y:S05]  /*1590*/  @!P1 BRA `(.L_x_1235) ;  /* 0x0000004000009947 */ /* 0x000fea0003800000 */
[----:B--2---:R-:W-:-:S04]  /*15a0*/  LEA R2, P1, R223, c[0x0][0x368], 0x2 ;  /* 0x0000da00df027a11 */ /* 0x004fc800078210ff */
[----:B------:R-:W-:-:S05]  /*15b0*/  LEA.HI.X R3, R223, c[0x0][0x36c], R248, 0x2, P1 ;  /* 0x0000db00df037a11 */ /* 0x000fca00008f14f8 */
[----:B------:R1:W5:Y:S01]  /*15c0*/  LDG.E R0, [R2.64] ;  /* 0x0000000802007981 */ /* 0x000362000c1e1900 */
[----:B------:R-:W-:Y:S05]  /*15d0*/  BRA `(.L_x_1236) ;  /* 0x0000005000007947 */ /* 0x000fea0003800000 */
.L_x_1235:
[----:B------:R-:W-:Y:S01]  /*15e0*/  MOV R0, c[0x0][0x1d0] ;  /* 0x0000740000007a02 */ /* 0x000fe20000000f00 */
[----:B------:R-:W-:Y:S05]  /*15f0*/  @!P0 BRA `(.L_x_1236) ;  /* 0x0000003000008947 */ /* 0x000fea0003800000 */
[----:B--2---:R-:W2:Y:S04]  /*1600*/  LDG.E R4, [R2.64] ;  /* 0x0000000802047981 */ /* 0x004ea8000c1e1900 */
[----:B------:R-:W2:Y:S02]  /*1610*/  LDG.E R0, [R2.64+0x4] ;  /* 0x0000040802007981 */ /* 0x000ea4000c1e1900 */
[----:B--2---:R-:W-:-:S04]  /*1620*/  IADD3 R0, -R4, R0, RZ ;  /* 0x0000000004007210 */ /* 0x004fc80007ffe1ff */
.L_x_1236:
[----:B-12---:R-:W-:Y:S01]  /*1630*/  LOP3.LUT R2, R230, 0xff000000, RZ, 0xc0, !PT ;  /* 0xff000000e6027812 */ /* 0x006fe200078ec0ff */
[----:B-----5:R-:W-:Y:S01]  /*1640*/  IMAD.IADD R90, R0, 0x1, -R8 ;  /* 0x00000001005a7824 */ /* 0x020fe200078e0a08 */
        /* <DEDUP_REMOVED lines=8> */
[----:B------:R-:W-:Y:S02]  /*16d0*/  SHF.R.S32.HI R2, RZ, 0x1f, R0 ;  /* 0x0000001fff027819 */ /* 0x000fe40000011400 */
[----:B------:R-:W-:Y:S01]  /*16e0*/  SHF.R.U32.HI R252, RZ, 0x10, R3 ;  /* 0x00000010fffc7819 */ /* 0x000fe20000011603 */
[----:B------:R1:W-:Y:S01]  /*16f0*/  STL [R1], R14 ;  /* 0x0000000e01007387 */ /* 0x0003e20000100800 */
[----:B------:R-:W-:Y:S01]  /*1700*/  LEA.HI R0, R2, R0, RZ, 0x6 ;  /* 0x0000000002007211 */ /* 0x000fe200078f30ff */
[----:B------:R-:W-:-:S03]  /*1710*/  IMAD.MOV.U32 R2, RZ, RZ, RZ ;  /* 0x000000ffff027224 */ /* 0x000fc600078e00ff */
[----:B------:R-:W-:Y:S01]  /*1720*/  SHF.R.S32.HI R10, RZ, 0x6, R0 ;  /* 0x00000006ff0a7819 */ /* 0x000fe20000011400 */
[----:B------:R-:W-:Y:S05]  /*1730*/  @!P1 BRA `(.L_x_1238) ;  /* 0x000001e000009947 */ /* 0x000fea0003800000 */
[----:B------:R-:W-:Y:S01]  /*1740*/  ISETP.NE.AND P1, PT, R252, RZ, PT ;  /* 0x000000fffc00720c */ /* 0x000fe20003f25270 */
[----:B------:R-:W-:-:S03]  /*1750*/  IMAD.MOV.U32 R4, RZ, RZ, RZ ;  /* 0x000000ffff047224 */ /* 0x000fc600078e00ff */
[----:B------:R-:W-:-:S04]  /*1760*/  SEL R0, R252, c[0x0][0x338], P1 ;  /* 0x0000ce00fc007a07 */ /* 0x000fc80000800000 */
[----:B------:R-:W-:Y:S02]  /*1770*/  IABS R3, R0 ;  /* 0x0000000000037213 */ /* 0x000fe40000000000 */
[----:B------:R-:W-:Y:S02]  /*1780*/  IADD3 R6, R10, -0x1, R0 ;  /* 0xffffffff0a067810 */ /* 0x000fe40007ffe000 */
[----:B------:R-:W2:Y:S02]  /*1790*/  I2F.RP R2, R3 ;  /* 0x0000000300027306 */ /* 0x000ea40000209400 */
[----:B------:R-:W-:-:S06]  /*17a0*/  IABS R9, R6 ;  /* 0x0000000600097213 */ /* 0x000fcc0000000000 */
[----:B--2---:R-:W2:Y:S02]  /*17b0*/  MUFU.RCP R2, R2 ;  /* 0x0000000200027308 */ /* 0x004ea40000001000 */
[----:B--2---:R-:W-:-:S06]  /*17c0*/  IADD3 R2, R2, 0xffffffe, RZ ;  /* 0x0ffffffe02027810 */ /* 0x004fcc0007ffe0ff */
[----:B------:R-:W2:Y:S02]  /*17d0*/  F2I.FTZ.U32.TRUNC.NTZ R5, R2 ;  /* 0x0000000200057305 */ /* 0x000ea4000021f000 */
[----:B--2---:R-:W-:-:S04]  /*17e0*/  IMAD.MOV R2, RZ, RZ, -R5 ;  /* 0x000000ffff027224 */ /* 0x004fc800078e0a05 */
        /* <DEDUP_REMOVED lines=19> */
.L_x_1238:
[----:B------:R-:W-:Y:S05]  /*1920*/  BSYNC B0 ;  /* 0x0000000000007941 */ /* 0x000fea0003800000 */
.L_x_1237:
[----:B------:R-:W-:Y:S01]  /*1930*/  IMAD R206, R14, R2, RZ ;  /* 0x000000020ece7224 */ /* 0x000fe200078e02ff */
[----:B------:R-:W-:Y:S01]  /*1940*/  PRMT R0, RZ, 0x7610, R0 ;  /* 0x00007610ff007816 */ /* 0x000fe20000000000 */
[----:B------:R-:W-:Y:S01]  /*1950*/  IMAD.MOV.U32 R20, RZ, RZ, RZ ;  /* 0x000000ffff147224 */ /* 0x000fe200078e00ff */
[----:B------:R-:W-:Y:S01]  /*1960*/  MOV R15, RZ ;  /* 0x000000ff000f7202 */ /* 0x000fe20000000f00 */
        /* <DEDUP_REMOVED lines=52> */
[----:B------:R-:W-:-:S04]  /*1cb0*/  ISETP.NE.U32.AND P3, PT, RZ, c[0x0][0x340], PT ;  /* 0x0000d000ff007a0c */ /* 0x000fc80003f65070 */
[----:B------:R-:W-:-:S13]  /*1cc0*/  ISETP.NE.AND.EX P3, PT, RZ, c[0x0][0x344], PT, P3 ;  /* 0x0000d100ff007a0c */ /* 0x000fda0003f65330 */
[----:B------:R-:W-:-:S05]  /*1cd0*/  @P3 IMAD.WIDE R2, R223, R13, c[0x0][0x340] ;  /* 0x0000d000df023625 */ /* 0x000fca00078e020d */
[----:B-1----:R1:W2:Y:S01]  /*1ce0*/  @P3 LDG.E R14, [R2.64] ;  /* 0x00000008020e3981 */ /* 0x0022a2000c1e1900 */
[----:B------:R-:W-:Y:S02]  /*1cf0*/  SHF.R.S32.HI R0, RZ, 0x1f, R11 ;  /* 0x0000001fff007819 */ /* 0x000fe4000001140b */
[----:B------:R-:W-:Y:S02]  /*1d00*/  SHF.R.S32.HI R4, RZ, 0x1f, R12 ;  /* 0x0000001fff047819 */ /* 0x000fe4000001140c */
[----:B------:R-:W-:Y:S01]  /*1d10*/  SEL R9, R223, RZ, !P5 ;  /* 0x000000ffdf097207 */ /* 0x000fe20006800000 */
[----:B------:R-:W-:Y:S01]  /*1d20*/  IMAD R0, R0, c[0x0][0x178], RZ ;  /* 0x00005e0000007a24 */ /* 0x000fe200078e02ff */
[----:B------:R-:W-:Y:S02]  /*1d30*/  ISETP.GE.AND P6, PT, R224, c[0x0][0x198], PT ;  /* 0x00006600e0007a0c */ /* 0x000fe40003fc6270 */
[----:B------:R-:W-:Y:S01]  /*1d40*/  ISETP.GE.AND P4, PT, R212, c[0x0][0x198], PT ;  /* 0x00006600d4007a0c */ /* 0x000fe20003f86270 */
[----:B------:R-:W-:Y:S01]  /*1d50*/  IMAD R0, R11, c[0x0][0x17c], R0 ;  /* 0x00005f000b007a24 */ /* 0x000fe200078e0200 */
[----:B------:R-:W-:-:S02]  /*1d60*/  IADD3 R88, R245, -0x1, RZ ;  /* 0xfffffffff5587810 */ /* 0x000fc40007ffe0ff */
[----:B-1----:R-:W-:-:S04]  /*1d70*/  MOV R2, c[0x0][0x2c4] ;  /* 0x0000b10000027a02 */ /* 0x002fc80000000f00 */
[----:B------:R-:W-:Y:S02]  /*1d80*/  ISETP.NE.AND P2, PT, R2, 0x1, PT ;  /* 0x000000010200780c */ /* 0x000fe40003f45270 */
[----:B------:R-:W-:-:S04]  /*1d90*/  LEA R2, R195, R251, 0x5 ;  /* 0x000000fbc3027211 */ /* 0x000fc800078e28ff */
[----:B------:R-:W-:Y:S01]  /*1da0*/  LEA R10, R229, R2, 0x7 ;  /* 0x00000002e50a7211 */ /* 0x000fe200078e38ff */
[----:B------:R-:W-:-:S04]  /*1db0*/  IMAD.WIDE.U32 R2, R11, c[0x0][0x178], RZ ;  /* 0x00005e000b027a25 */ /* 0x000fc800078e00ff */
[----:B------:R-:W-:Y:S01]  /*1dc0*/  IMAD.MOV.U32 R8, RZ, RZ, R10 ;  /* 0x000000ffff087224 */ /* 0x000fe200078e000a */
[----:B------:R-:W-:Y:S01]  /*1dd0*/  IADD3 R3, R3, R0, RZ ;  /* 0x0000000003037210 */ /* 0x000fe20007ffe0ff */
[----:B------:R-:W-:Y:S01]  /*1de0*/  @P2 IMAD.HI.U32 R5, R10, c[0x0][0x2c8], RZ ;  /* 0x0000b2000a052a27 */ /* 0x000fe200078e00ff */
[----:B------:R-:W-:-:S03]  /*1df0*/  IADD3 R0, P1, R251, R12, RZ ;  /* 0x0000000cfb007210 */ /* 0x000fc60007f3e0ff */
[----:B------:R-:W-:Y:S01]  /*1e00*/  IMAD.WIDE.U32 R2, R227, c[0x0][0x1b8], R2 ;  /* 0x00006e00e3027a25 */ /* 0x000fe200078e0002 */
[----:B------:R-:W-:Y:S02]  /*1e10*/  @P2 SHF.R.U32.HI R8, RZ, c[0x0][0x2cc], R5 ;  /* 0x0000b300ff082a19 */ /* 0x000fe40000011605 */
[----:B------:R-:W-:Y:S01]  /*1e20*/  LEA.HI.X.SX32 R4, R251, R4, 0x1, P1 ;  /* 0x00000004fb047211 */ /* 0x000fe200008f0eff */
[----:B------:R-:W-:Y:S01]  /*1e30*/  IMAD R3, R227, c[0x0][0x1bc], R3 ;  /* 0x00006f00e3037a24 */ /* 0x000fe200078e0203 */
[----:B------:R-:W-:Y:S01]  /*1e40*/  SEL R5, R248, RZ, !P5 ;  /* 0x000000fff8057207 */ /* 0x000fe20006800000 */
[----:B------:R-:W-:Y:S01]  /*1e50*/  IMAD.WIDE.U32 R6, R0, c[0x0][0x1e0], R224 ;  /* 0x0000780000067a25 */ /* 0x000fe200078e00e0 */
[----:B------:R-:W-:Y:S02]  /*1e60*/  ISETP.GE.AND P1, PT, R224, c[0x0][0x1d4], PT ;  /* 0x00007500e0007a0c */ /* 0x000fe40003f26270 */
[C---:B------:R-:W-:Y:S01]  /*1e70*/  ISETP.GE.AND P2, PT, R215.reuse, c[0x0][0x1d4], PT ;  /* 0x00007500d7007a0c */ /* 0x040fe20003f46270 */
[C---:B------:R-:W-:Y:S01]  /*1e80*/  IMAD R12, R4.reuse, c[0x0][0x1e0], RZ ;  /* 0x00007800040c7a24 */ /* 0x040fe200078e02ff */
[----:B------:R-:W-:Y:S01]  /*1e90*/  ISETP.GE.AND P5, PT, R215, c[0x0][0x198], PT ;  /* 0x00006600d7007a0c */ /* 0x000fe20003fa6270 */
[----:B------:R-:W-:-:S02]  /*1ea0*/  IMAD R11, R4, c[0x0][0x208], RZ ;  /* 0x00008200040b7a24 */ /* 0x000fc400078e02ff */
[----:B------:R-:W-:Y:S02]  /*1eb0*/  IMAD R15, R5, c[0x0][0x1c0], RZ ;  /* 0x00007000050f7a24 */ /* 0x000fe400078e02ff */
[----:B------:R-:W-:-:S04]  /*1ec0*/  IMAD.WIDE.U32 R4, R0, c[0x0][0x208], R224 ;  /* 0x0000820000047a25 */ /* 0x000fc800078e00e0 */
[C---:B------:R-:W-:Y:S02]  /*1ed0*/  IMAD R12, R0.reuse, c[0x0][0x1e4], R12 ;  /* 0x00007900000c7a24 */ /* 0x040fe400078e020c */
[----:B------:R-:W-:Y:S01]  /*1ee0*/  IMAD R13, R0, c[0x0][0x20c], R11 ;  /* 0x00008300000d7a24 */ /* 0x000fe200078e020b */
[----:B------:R-:W-:Y:S01]  /*1ef0*/  IADD3 R0, -R8, RZ, RZ ;  /* 0x000000ff08007210 */ /* 0x000fe20007ffe1ff */
[C---:B------:R-:W-:Y:S02]  /*1f00*/  IMAD R11, R9.reuse, c[0x0][0x1c4], R15 ;  /* 0x00007100090b7a24 */ /* 0x040fe400078e020f */
[----:B------:R-:W-:Y:S01]  /*1f10*/  IMAD.WIDE.U32 R2, R9, c[0x0][0x1c0], R2 ;  /* 0x0000700009027a25 */ /* 0x000fe200078e0002 */
[----:B------:R-:W-:Y:S02]  /*1f20*/  SHF.R.S32.HI R9, RZ, 0x1f, R8 ;  /* 0x0000001fff097819 */ /* 0x000fe40000011408 */
[----:B------:R-:W-:Y:S01]  /*1f30*/  IADD3 R5, R5, R13, RZ ;  /* 0x0000000d05057210 */ /* 0x000fe20007ffe0ff */
[----:B------:R-:W-:Y:S01]  /*1f40*/  IMAD R10, R0, c[0x0][0x2c4], R10 ;  /* 0x0000b100000a7a24 */ /* 0x000fe200078e020a */
[----:B------:R-:W-:Y:S01]  /*1f50*/  IADD3 R3, R3, R11, RZ ;  /* 0x0000000b03037210 */ /* 0x000fe20007ffe0ff */
[----:B------:R-:W-:-:S02]  /*1f60*/  IMAD R0, R9, c[0x0][0x1b0], RZ ;  /* 0x00006c0009007a24 */ /* 0x000fc400078e02ff */
[----:B------:R-:W-:Y:S02]  /*1f70*/  IMAD.IADD R7, R7, 0x1, R12 ;  /* 0x0000000107077824 */ /* 0x000fe400078e020c */
[C---:B------:R-:W-:Y:S02]  /*1f80*/  IMAD R0, R8.reuse, c[0x0][0x1b4], R0 ;  /* 0x00006d0008007a24 */ /* 0x040fe400078e0200 */
[----:B------:R-:W-:-:S04]  /*1f90*/  IMAD.WIDE.U32 R8, R8, c[0x0][0x1b0], R2 ;  /* 0x00006c0008087a25 */ /* 0x000fc800078e0002 */
[----:B------:R-:W-:Y:S01]  /*1fa0*/  IMAD.WIDE.U32 R2, R227, c[0x0][0x210], R4 ;  /* 0x00008400e3027a25 */ /* 0x000fe200078e0004 */
[----:B------:R-:W-:-:S03]  /*1fb0*/  SHF.R.S32.HI R4, RZ, 0x1f, R10 ;  /* 0x0000001fff047819 */ /* 0x000fc6000001140a */
[----:B------:R-:W-:Y:S01]  /*1fc0*/  IMAD R5, R227, c[0x0][0x214], R3 ;  /* 0x00008500e3057a24 */ /* 0x000fe200078e0203 */
[----:B------:R-:W-:Y:S01]  /*1fd0*/  IADD3 R3, R9, R0, RZ ;  /* 0x0000000009037210 */ /* 0x000fe20007ffe0ff */
[----:B------:R-:W-:Y:S02]  /*1fe0*/  IMAD R9, R4, c[0x0][0x1a8], RZ ;  /* 0x00006a0004097a24 */ /* 0x000fe400078e02ff */
[----:B------:R-:W-:Y:S01]  /*1ff0*/  IMAD.MOV.U32 R4, RZ, RZ, R2 ;  /* 0x000000ffff047224 */ /* 0x000fe200078e0002 */
[----:B------:R-:W-:Y:S01]  /*2000*/  MOV R2, R8 ;  /* 0x0000000800027202 */ /* 0x000fe20000000f00 */
[----:B------:R-:W-:-:S04]  /*2010*/  IMAD.WIDE.U32 R6, R227, c[0x0][0x1e8], R6 ;  /* 0x00007a00e3067a25 */ /* 0x000fc800078e0006 */
[----:B------:R-:W-:Y:S02]  /*2020*/  IMAD R7, R227, c[0x0][0x1ec], R7 ;  /* 0x00007b00e3077a24 */ /* 0x000fe400078e0207 */
[C---:B------:R-:W-:Y:S02]  /*2030*/  IMAD R9, R10.reuse, c[0x0][0x1ac], R9 ;  /* 0x00006b000a097a24 */ /* 0x040fe400078e0209 */
[----:B------:R-:W-:Y:S01]  /*2040*/  IMAD.WIDE.U32 R2, R10, c[0x0][0x1a8], R2 ;  /* 0x00006a000a027a25 */ /* 0x000fe200078e0002 */
[----:B------:R-:W-:-:S03]  /*2050*/  LEA R10, R229, R251, 0x7 ;  /* 0x000000fbe50a7211 */ /* 0x000fc600078e38ff */
[----:B------:R-:W-:Y:S01]  /*2060*/  IMAD.IADD R3, R3, 0x1, R9 ;  /* 0x0000000103037824 */ /* 0x000fe200078e0209 */
[----:B--2---:R-:W-:Y:S02]  /*2070*/  @P3 SHF.R.S32.HI R0, RZ, 0x1f, R14 ;  /* 0x0000001fff003819 */ /* 0x004fe4000001140e */
[----:B------:R-:W-:Y:S02]  /*2080*/  @!P3 MOV R0, R248 ;  /* 0x000000f80000b202 */ /* 0x000fe40000000f00 */
[----:B------:R-:W-:Y:S02]  /*2090*/  @!P3 MOV R14, R223 ;  /* 0x000000df000eb202 */ /* 0x000fe40000000f00 */
[----:B------:R-:W-:Y:S02]  /*20a0*/  SEL R8, R0, RZ, !P0 ;  /* 0x000000ff00087207 */ /* 0x000fe40004000000 */
[----:B------:R-:W-:Y:S02]  /*20b0*/  SEL R0, R14, RZ, !P0 ;  /* 0x000000ff0e007207 */ /* 0x000fe40004000000 */
[----:B------:R-:W-:Y:S01]  /*20c0*/  LEA R12, P0, R2, c[0x0][0x160], 0x1 ;  /* 0x00005800020c7a11 */ /* 0x000fe200078008ff */
[----:B------:R-:W-:-:S02]  /*20d0*/  IMAD R11, R8, c[0x0][0x1f0], RZ ;  /* 0x00007c00080b7a24 */ /* 0x000fc400078e02ff */
[----:B------:R-:W-:Y:S01]  /*20e0*/  IMAD R8, R8, c[0x0][0x218], RZ ;  /* 0x0000860008087a24 */ /* 0x000fe200078e02ff */
[----:B------:R-:W-:Y:S01]  /*20f0*/  LEA.HI.X R9, R2, c[0x0][0x164], R3, 0x1, P0 ;  /* 0x0000590002097a11 */ /* 0x000fe200000f0c03 */
[C---:B------:R-:W-:Y:S02]  /*2100*/  IMAD R11, R0.reuse, c[0x0][0x1f4], R11 ;  /* 0x00007d00000b7a24 */ /* 0x040fe400078e020b */
[C---:B------:R-:W-:Y:S02]  /*2110*/  IMAD R8, R0.reuse, c[0x0][0x21c], R8 ;  /* 0x0000870000087a24 */ /* 0x040fe400078e0208 */
[----:B------:R-:W-:-:S04]  /*2120*/  IMAD.WIDE.U32 R218, R0, c[0x0][0x1f0], R6 ;  /* 0x00007c0000da7a25 */ /* 0x000fc800078e0006 */
[----:B------:R-:W-:Y:S01]  /*2130*/  IMAD.WIDE.U32 R220, R0, c[0x0][0x218], R4 ;  /* 0x0000860000dc7a25 */ /* 0x000fe200078e0004 */
[----:B------:R-:W-:-:S04]  /*2140*/  IADD3 R217, R219, R11, RZ ;  /* 0x0000000bdbd97210 */ /* 0x000fc80007ffe0ff */
[----:B------:R-:W-:Y:S01]  /*2150*/  IADD3 R222, R221, R8, RZ ;  /* 0x00000008ddde7210 */ /* 0x000fe20007ffe0ff */
[----:B------:R-:W-:Y:S05]  /*2160*/  BRA.DIV ~URZ, `(.L_x_1240) ;  /* 0x0000aa927f007947 */ /* 0x000fea000b800000 */
[----:B------:R1:W2:Y:S02]  /*2170*/  SHFL.IDX PT, R8, R9, RZ, 0x181f ;  /* 0x00181fff09087589 */ /* 0x0002a400000e0000 */
.L_x_1324:
[----:B------:R-:W-:Y:S05]  /*2180*/  BRA.DIV ~URZ, `(.L_x_1241) ;  /* 0x0000aae27f007947 */ /* 0x000fea000b800000 */
[----:B------:R3:W4:Y:S02]  /*2190*/  SHFL.IDX PT, R0, R12, RZ, 0x181f ;  /* 0x00181fff0c007589 */ /* 0x00072400000e0000 */
.L_x_1325:
[----:B------:R-:W-:Y:S01]  /*21a0*/  IMAD R11, R16, c[0x0][0x2c4], RZ ;  /* 0x0000b100100b7a24 */ /* 0x000fe200078e02ff */
[----:B------:R-:W-:Y:S04]  /*21b0*/  BSSY B0, `(.L_x_1242) ;  /* 0x000000f000007945 */ /* 0x000fe80003800000 */
[----:B------:R-:W-:-:S13]  /*21c0*/  ISETP.GE.AND P0, PT, R10, R11, PT ;  /* 0x0000000b0a00720c */ /* 0x000fda0003f06270 */
[----:B------:R-:W-:Y:S05]  /*21d0*/  @P0 BRA `(.L_x_1243) ;  /* 0x000000c000000947 */ /* 0x000fea0003800000 */
[CC--:B----4-:R-:W-:Y:S02]  /*21e0*/  LEA R6, P0, R224.reuse, R0.reuse, 0x1 ;  /* 0x00000000e0067211 */ /* 0x0d0fe400078008ff */
[C---:B------:R-:W-:Y:S02]  /*21f0*/  LEA R4, P3, R215.reuse, R0, 0x1 ;  /* 0x00000000d7047211 */ /* 0x040fe400078608ff */
[----:B--2---:R-:W-:Y:S02]  /*2200*/  LEA.HI.X R7, R224, R8, R225, 0x1, P0 ;  /* 0x00000008e0077211 */ /* 0x004fe400000f0ce1 */
[C---:B------:R-:W-:Y:S02]  /*2210*/  LEA R2, P0, R212.reuse, R0, 0x1 ;  /* 0x00000000d4027211 */ /* 0x040fe400078008ff */
[-C--:B------:R-:W-:Y:S01]  /*2220*/  LEA.HI.X R5, R215, R8.reuse, R250, 0x1, P3 ;  /* 0x00000008d7057211 */ /* 0x080fe200018f0cfa */
[----:B------:R-:W-:Y:S01]  /*2230*/  @!PT LDS RZ, [RZ] ;  /* 0x00000000fffff984 */ /* 0x000fe20000000800 */
[----:B------:R-:W-:Y:S01]  /*2240*/  @!PT LDS RZ, [RZ] ;  /* 0x00000000fffff984 */ /* 0x000fe20000000800 */
[----:B------:R-:W-:Y:S01]  /*2250*/  @!PT LDS RZ, [RZ] ;  /* 0x00000000fffff984 */ /* 0x000fe20000000800 */
[----:B------:R2:W-:Y:S01]  /*2260*/  LDGSTS.E.BYPASS.LTC128B.128 [R216+0x18100], [R6.64], !P6 ;  /* 0x1810000006d87fae */ /* 0x0005e2000f101d48 */
[----:B------:R-:W-:-:S03]  /*2270*/  LEA.HI.X R3, R212, R8, R249, 0x1, P0 ;  /* 0x00000008d4037211 */ /* 0x000fc600000f0cf9 */
[----:B------:R2:W-:Y:S04]  /*2280*/  LDGSTS.E.BYPASS.LTC128B.128 [R216+0x1c100], [R4.64], !P5 ;  /* 0x1c10000004d87fae */ /* 0x0005e8000e901d48 */
[----:B------:R2:W-:Y:S02]  /*2290*/  LDGSTS.E.BYPASS.LTC128B.128 [R216+0x20100], [R2.64], !P4 ;  /* 0x2010000002d87fae */ /* 0x0005e4000e101d48 */
.L_x_1243:
[----:B------:R-:W-:Y:S05]  /*22a0*/  BSYNC B0 ;  /* 0x0000000000007941 */ /* 0x000fea0003800000 */
.L_x_1242:
[----:B------:R-:W-:Y:S05]  /*22b0*/  BRA.DIV ~URZ, `(.L_x_1244) ;  /* 0x0000aa127f007947 */ /* 0x000fea000b800000 */
[----:B--2---:R2:W1:Y:S04]  /*22c0*/  SHFL.IDX PT, R8, R9, 0x1, 0x181f ;  /* 0x00381f0009087f89 */ /* 0x00446800000e0000 */
[----:B----4-:R2:W4:Y:S02]  /*22d0*/  SHFL.IDX PT, R0, R12, 0x1, 0x181f ;  /* 0x00381f000c007f89 */ /* 0x01052400000e0000 */
.L_x_1326:
[----:B------:R-:W-:Y:S01]  /*22e0*/  IADD3 R2, R10, 0x20, RZ ;  /* 0x000000200a027810 */ /* 0x000fe20007ffe0ff */
[----:B------:R-:W-:Y:S03]  /*22f0*/  BSSY B0, `(.L_x_1245) ;  /* 0x000000f000007945 */ /* 0x000fe60003800000 */
[----:B------:R-:W-:-:S13]  /*2300*/  ISETP.GE.AND P0, PT, R2, R11, PT ;  /* 0x0000000b0200720c */ /* 0x000fda0003f06270 */
[----:B------:R-:W-:Y:S05]  /*2310*/  @P0 BRA `(.L_x_1246) ;  /* 0x000000c000000947 */ /* 0x000fea0003800000 */
[CC--:B----4-:R-:W-:Y:S02]  /*2320*/  LEA R6, P0, R224.reuse, R0.reuse, 0x1 ;  /* 0x00000000e0067211 */ /* 0x0d0fe400078008ff */
[C---:B------:R-:W-:Y:S02]  /*2330*/  LEA R4, P3, R215.reuse, R0, 0x1 ;  /* 0x00000000d7047211 */ /* 0x040fe400078608ff */
[----:B-1----:R-:W-:Y:S02]  /*2340*/  LEA.HI.X R7, R224, R8, R225, 0x1, P0 ;  /* 0x00000008e0077211 */ /* 0x002fe400000f0ce1 */
        /* <DEDUP_REMOVED lines=9> */
.L_x_1246:
[----:B------:R-:W-:Y:S05]  /*23e0*/  BSYNC B0 ;  /* 0x0000000000007941 */ /* 0x000fea0003800000 */
.L_x_1245:
[----:B------:R-:W-:Y:S05]  /*23f0*/  BRA.DIV ~URZ, `(.L_x_1247) ;  /* 0x0000a9927f007947 */ /* 0x000fea000b800000 */
[----:B-1----:R1:W2:Y:S02]  /*2400*/  SHFL.IDX PT, R8, R9, 0x2, 0x181f ;  /* 0x00581f0009087f89 */ /* 0x0022a400000e0000 */
.L_x_1327:
[----:B------:R-:W-:Y:S05]  /*2410*/  BRA.DIV ~URZ, `(.L_x_1248) ;  /* 0x0000a9e27f007947 */ /* 0x000fea000b800000 */
[----:B----4-:R4:W1:Y:S02]  /*2420*/  SHFL.IDX PT, R0, R12, 0x2, 0x181f ;  /* 0x00581f000c007f89 */ /* 0x01086400000e0000 */
.L_x_1328:
[----:B------:R-:W-:Y:S01]  /*2430*/  IADD3 R2, R10, 0x40, RZ ;  /* 0x000000400a027810 */ /* 0x000fe20007ffe0ff */
[----:B------:R-:W-:Y:S03]  /*2440*/  BSSY B0, `(.L_x_1249) ;  /* 0x000000f000007945 */ /* 0x000fe60003800000 */
[----:B------:R-:W-:-:S13]  /*2450*/  ISETP.GE.AND P0, PT, R2, R11, PT ;  /* 0x0000000b0200720c */ /* 0x000fda0003f06270 */
[----:B------:R-:W-:Y:S05]  /*2460*/  @P0 BRA `(.L_x_1250) ;  /* 0x000000c000000947 */ /* 0x000fea0003800000 */
[CC--:B-1----:R-:W-:Y:S02]  /*2470*/  LEA R6, P0, R224.reuse, R0.reuse, 0x1 ;  /* 0x00000000e0067211 */ /* 0x0c2fe400078008ff */
        /* <DEDUP_REMOVED lines=11> */
.L_x_1250:
[----:B------:R-:W-:Y:S05]  /*2530*/  BSYNC B0 ;  /* 0x0000000000007941 */ /* 0x000fea0003800000 */
.L_x_1249:
[----:B------:R-:W-:Y:S05]  /*2540*/  BRA.DIV ~URZ, `(.L_x_1251) ;  /* 0x0000a9127f007947 */ /* 0x000fea000b800000 */
[----:B--2---:R2:W3:Y:S04]  /*2550*/  SHFL.IDX PT, R8, R9, 0x3, 0x181f ;  /* 0x00781f0009087f89 */ /* 0x0044e800000e0000 */
[----:B-1----:R2:W1:Y:S02]  /*2560*/  SHFL.IDX PT, R0, R12, 0x3, 0x181f ;  /* 0x00781f000c007f89 */ /* 0x00246400000e0000 */
.L_x_1329:
[----:B------:R-:W-:-:S04]  /*2570*/  IADD3 R2, R10, 0x60, RZ ;  /* 0x000000600a027810 */ /* 0x000fc80007ffe0ff */
[----:B------:R-:W-:-:S13]  /*2580*/  ISETP.GE.AND P3, PT, R2, R11, PT ;  /* 0x0000000b0200720c */ /* 0x000fda0003f66270 */
[----:B-1----:R-:W-:-:S04]  /*2590*/  @!P3 LEA R6, P0, R224, R0, 0x1 ;  /* 0x00000000e006b211 */ /* 0x002fc800078008ff */
[----:B---3--:R-:W-:Y:S02]  /*25a0*/  @!P3 LEA.HI.X R7, R224, R8, R225, 0x1, P0 ;  /* 0x00000008e007b211 */ /* 0x008fe400000f0ce1 */
[----:B------:R-:W-:-:S03]  /*25b0*/  @!P3 LEA R4, P0, R215, R0, 0x1 ;  /* 0x00000000d704b211 */ /* 0x000fc600078008ff */
[----:B------:R-:W-:Y:S01]  /*25c0*/  @!PT LDS RZ, [RZ] ;  /* 0x00000000fffff984 */ /* 0x000fe20000000800 */
[----:B------:R-:W-:Y:S01]  /*25d0*/  @!PT LDS RZ, [RZ] ;  /* 0x00000000fffff984 */ /* 0x000fe20000000800 */
[----:B------:R-:W-:Y:S01]  /*25e0*/  @!PT LDS RZ, [RZ] ;  /* 0x00000000fffff984 */ /* 0x000fe20000000800 */
[----:B------:R1:W-:Y:S01]  /*25f0*/  @!P3 LDGSTS.E.BYPASS.LTC128B.128 [R216+0x1b100], [R6.64], !P6 ;  /* 0x1b10000006d8bfae */ /* 0x0003e2000f101d48 */
[----:B------:R-:W-:Y:S02]  /*2600*/  @!P3 LEA.HI.X R5, R215, R8, R250, 0x1, P0 ;  /* 0x00000008d705b211 */ /* 0x000fe400000f0cfa */
[----:B------:R-:W-:-:S03]  /*2610*/  @!P3 LEA R2, P0, R212, R0, 0x1 ;  /* 0x00000000d402b211 */ /* 0x000fc600078008ff */
[----:B------:R1:W-:Y:S01]  /*2620*/  @!P3 LDGSTS.E.BYPASS.LTC128B.128 [R216+0x1f100], [R4.64], !P5 ;  /* 0x1f10000004d8bfae */ /* 0x0003e2000e901d48 */
[----:B------:R-:W-:-:S05]  /*2630*/  @!P3 LEA.HI.X R3, R212, R8, R249, 0x1, P0 ;  /* 0x00000008d403b211 */ /* 0x000fca00000f0cf9 */
[----:B------:R1:W-:Y:S04]  /*2640*/  @!P3 LDGSTS.E.BYPASS.LTC128B.128 [R216+0x23100], [R2.64], !P4 ;  /* 0x2310000002d8bfae */ /* 0x0003e8000e101d48 */
[----:B------:R-:W0:Y:S01]  /*2650*/  LDGDEPBAR ;  /* 0x00000000000079af */ /* 0x000e220000000000 */
[----:B------:R-:W-:Y:S02]  /*2660*/  WARPSYNC 0xffffffff ;  /* 0xffffffff00007948 */ /* 0x000fe40003800000 */
[----:B-1----:R-:W-:Y:S01]  /*2670*/  IMAD.IADD R2, R90, 0x1, -R251 ;  /* 0x000000015a027824 */ /* 0x002fe200078e0afb */
[----:B------:R-:W-:Y:S01]  /*2680*/  SHF.R.S32.HI R4, RZ, 0x1f, R88 ;  /* 0x0000001fff047819 */ /* 0x000fe20000011458 */
[C---:B------:R-:W-:Y:S01]  /*2690*/  IMAD.WIDE.U32 R6, R88.reuse, c[0x0][0x1e0], RZ ;  /* 0x0000780058067a25 */ /* 0x040fe200078e00ff */
[----:B------:R-:W-:Y:S03]  /*26a0*/  BAR.SYNC.DEFER_BLOCKING 0x0 ;  /* 0x0000000000007b1d */ /* 0x000fe60000010000 */
[----:B------:R-:W-:Y:S01]  /*26b0*/  IMAD R2, R88, -0x40, R2 ;  /* 0xffffffc058027824 */ /* 0x000fe200078e0202 */
[----:B------:R-:W-:Y:S01]  /*26c0*/  LEA R3, P0, R6, R218, 0x6 ;  /* 0x000000da06037211 */ /* 0x000fe200078030ff */
[----:B------:R-:W-:Y:S01]  /*26d0*/  IMAD R0, R4, c[0x0][0x1e0], RZ ;  /* 0x0000780004007a24 */ /* 0x000fe200078e02ff */
[----:B------:R-:W-:Y:S01]  /*26e0*/  ULDC.64 UR4, c[0x0][0x208] ;  /* 0x0000820000047ab9 */ /* 0x000fe20000000a00 */
[----:B------:R-:W-:Y:S01]  /*26f0*/  IMAD.WIDE.U32 R10, R88, c[0x0][0x208], RZ ;  /* 0x00008200580a7a25 */ /* 0x000fe200078e00ff */
[C---:B------:R-:W-:Y:S01]  /*2700*/  ISETP.GE.AND P3, PT, R2.reuse, 0x21, PT ;  /* 0x000000210200780c */ /* 0x040fe20003f66270 */
[----:B------:R-:W-:Y:S01]  /*2710*/  USHF.L.U32 UR7, UR4, 0x6, URZ ;  /* 0x0000000604077899 */ /* 0x000fe2000800063f */
[----:B------:R-:W-:Y:S01]  /*2720*/  ISETP.GE.AND P6, PT, R2, 0x1, PT ;  /* 0x000000010200780c */ /* 0x000fe20003fc6270 */
[----:B------:R-:W-:Y:S01]  /*2730*/  IMAD R5, R88, c[0x0][0x1e4], R0 ;  /* 0x0000790058057a24 */ /* 0x000fe200078e0200 */
[----:B------:R-:W-:Y:S01]  /*2740*/  UMOV UR6, 0x6 ;  /* 0x0000000600067882 */ /* 0x000fe20000000000 */
[----:B------:R-:W-:Y:S01]  /*2750*/  IMAD.MOV.U32 R0, RZ, RZ, 0x20 ;  /* 0x00000020ff007424 */ /* 0x000fe200078e00ff */
[----:B------:R-:W-:Y:S01]  /*2760*/  USHF.L.U64.HI UR5, UR4, UR6, UR5 ;  /* 0x0000000604057299 */ /* 0x000fe20008010205 */
[----:B------:R-:W-:Y:S01]  /*2770*/  IMAD.IADD R5, R7, 0x1, R5 ;  /* 0x0000000107057824 */ /* 0x000fe200078e0205 */
[----:B------:R-:W-:Y:S01]  /*2780*/  BSSY B0, `(.L_x_1252) ;  /* 0x0000047000007945 */ /* 0x000fe20003800000 */
[----:B--2---:R-:W-:-:S03]  /*2790*/  IMAD.WIDE.U32 R8, R0, c[0x0][0x1e0], RZ ;  /* 0x0000780000087a25 */ /* 0x004fc600078e00ff */
[----:B------:R-:W-:Y:S01]  /*27a0*/  LEA.HI.X R5, R6, R217, R5, 0x6, P0 ;  /* 0x000000d906057211 */ /* 0x000fe200000f3405 */
[----:B------:R-:W-:Y:S01]  /*27b0*/  IMAD R6, R4, c[0x0][0x208], RZ ;  /* 0x0000820004067a24 */ /* 0x000fe200078e02ff */
[C---:B------:R-:W-:Y:S01]  /*27c0*/  @P3 IADD3 R4, P0, R3.reuse, R8, RZ ;  /* 0x0000000803043210 */ /* 0x040fe20007f1e0ff */
[----:B------:R-:W-:Y:S01]  /*27d0*/  IMAD R7, R0, c[0x0][0x1e4], RZ ;  /* 0x0000790000077a24 */ /* 0x000fe200078e02ff */
[----:B------:R-:W-:Y:S01]  /*27e0*/  @P6 LEA R8, P4, R3, c[0x0][0x1c8], 0x1 ;  /* 0x0000720003086a11 */ /* 0x000fe200078808ff */
[----:B------:R-:W-:Y:S02]  /*27f0*/  IMAD R6, R88, c[0x0][0x20c], R6 ;  /* 0x0000830058067a24 */ /* 0x000fe400078e0206 */
[----:B------:R-:W-:Y:S01]  /*2800*/  IMAD.MOV.U32 R16, RZ, RZ, 0x40 ;  /* 0x00000040ff107424 */ /* 0x000fe200078e00ff */
[----:B------:R-:W-:Y:S02]  /*2810*/  @P3 IADD3.X R7, R5, R9, R7, P0, !PT ;  /* 0x0000000905073210 */ /* 0x000fe400007fe407 */
[----:B------:R-:W-:Y:S01]  /*2820*/  @P6 LEA.HI.X R9, R3, c[0x0][0x1cc], R5, 0x1, P4 ;  /* 0x0000730003096a11 */ /* 0x000fe200020f0c05 */
[----:B------:R-:W-:Y:S01]  /*2830*/  IMAD.IADD R5, R11, 0x1, R6 ;  /* 0x000000010b057824 */ /* 0x000fe200078e0206 */
[----:B------:R-:W-:-:S02]  /*2840*/  LEA R3, P0, R10, R220, 0x6 ;  /* 0x000000dc0a037211 */ /* 0x000fc400078030ff */
[----:B------:R-:W-:Y:S01]  /*2850*/  @P3 LEA R6, P5, R4, c[0x0][0x1c8], 0x1 ;  /* 0x0000720004063a11 */ /* 0x000fe200078a08ff */
[----:B------:R-:W-:Y:S01]  /*2860*/  @!PT LDS RZ, [RZ] ;  /* 0x00000000fffff984 */ /* 0x000fe20000000800 */
[----:B------:R-:W-:Y:S01]  /*2870*/  @!PT LDS RZ, [RZ] ;  /* 0x00000000fffff984 */ /* 0x000fe20000000800 */
[----:B------:R-:W-:Y:S01]  /*2880*/  @!PT LDS RZ, [RZ] ;  /* 0x00000000fffff984 */ /* 0x000fe20000000800 */
[----:B------:R1:W-:Y:S01]  /*2890*/  @P6 LDGSTS.E.BYPASS.LTC128B.128 [R216+0xc100], [R8.64], !P1 ;  /* 0x0c10000008d86fae */ /* 0x0003e2000c901d48 */
[----:B------:R-:W-:Y:S02]  /*28a0*/  @P6 ISETP.GE.AND P4, PT, R212, c[0x0][0x1d4], PT ;  /* 0x00007500d4006a0c */ /* 0x000fe40003f86270 */
[----:B------:R-:W-:Y:S01]  /*28b0*/  LEA.HI.X R5, R10, R222, R5, 0x6, P0 ;  /* 0x000000de0a057211 */ /* 0x000fe200000f3405 */
[----:B------:R1:W-:Y:S01]  /*28c0*/  @P6 LDGSTS.E.BYPASS.LTC128B.128 [R216+0xe100], [R8.64+0x80], !P2 ;  /* 0x0e10008008d86fae */ /* 0x0003e2000d101d48 */
[----:B------:R-:W-:Y:S02]  /*28d0*/  @P3 LEA.HI.X R7, R4, c[0x0][0x1cc], R7, 0x1, P5 ;  /* 0x0000730004073a11 */ /* 0x000fe400028f0c07 */
[----:B------:R-:W-:Y:S02]  /*28e0*/  LEA R4, P5, R3, c[0x0][0x1f8], 0x1 ;  /* 0x00007e0003047a11 */ /* 0x000fe400078a08ff */
[----:B------:R-:W-:-:S02]  /*28f0*/  @P3 ISETP.GE.AND P0, PT, R212, c[0x0][0x1d4], PT ;  /* 0x00007500d4003a0c */ /* 0x000fc40003f06270 */
[----:B------:R-:W-:Y:S02]  /*2900*/  LEA.HI.X R5, R3, c[0x0][0x1fc], R5, 0x1, P5 ;  /* 0x00007f0003057a11 */ /* 0x000fe400028f0c05 */
[----:B------:R-:W-:Y:S01]  /*2910*/  ISETP.GE.AND P5, PT, R224, c[0x0][0x1d4], PT ;  /* 0x00007500e0007a0c */ /* 0x000fe20003fa6270 */
[----:B------:R1:W-:Y:S01]  /*2920*/  @P6 LDGSTS.E.BYPASS.LTC128B.128 [R216+0x10100], [R8.64+0x100], !P4 ;  /* 0x1010010008d86fae */ /* 0x0003e2000e101d48 */
[----:B------:R-:W-:Y:S02]  /*2930*/  ISETP.GE.AND P4, PT, R215, c[0x0][0x1d4], PT ;  /* 0x00007500d7007a0c */ /* 0x000fe40003f86270 */
[C---:B------:R-:W-:Y:S01]  /*2940*/  ISETP.LT.OR P6, PT, R2.reuse, 0x1, P5 ;  /* 0x000000010200780c */ /* 0x040fe20002fc1670 */
[----:B------:R1:W-:Y:S01]  /*2950*/  @P3 LDGSTS.E.BYPASS.LTC128B.128 [R216+0xd100], [R6.64], !P1 ;  /* 0x0d10000006d83fae */ /* 0x0003e2000c901d48 */
[----:B------:R-:W-:-:S03]  /*2960*/  ISETP.LT.OR P5, PT, R2, 0x21, P5 ;  /* 0x000000210200780c */ /* 0x000fc60002fa1670 */
[----:B------:R1:W-:Y:S04]  /*2970*/  @P3 LDGSTS.E.BYPASS.LTC128B.128 [R216+0xf100], [R6.64+0x80], !P2 ;  /* 0x0f10008006d83fae */ /* 0x0003e8000d101d48 */
[----:B------:R1:W-:Y:S01]  /*2980*/  @P3 LDGSTS.E.BYPASS.LTC128B.128 [R216+0x11100], [R6.64+0x100], !P0 ;  /* 0x1110010006d83fae */ /* 0x0003e2000c101d48 */
[----:B------:R-:W-:Y:S02]  /*2990*/  ISETP.LT.OR P0, PT, R2, 0x1, P4 ;  /* 0x000000010200780c */ /* 0x000fe40002701670 */
[----:B------:R-:W-:Y:S01]  /*29a0*/  ISETP.GE.AND P3, PT, R212, c[0x0][0x1d4], PT ;  /* 0x00007500d4007a0c */ /* 0x000fe20003f66270 */
[----:B------:R-:W0:Y:S01]  /*29b0*/  LDGDEPBAR ;  /* 0x00000000000079af */ /* 0x000e220000000000 */
[----:B------:R-:W-:-:S03]  /*29c0*/  ISETP.LT.OR P4, PT, R2, 0x21, P4 ;  /* 0x000000210200780c */ /* 0x000fc60002781670 */
[----:B------:R1:W-:Y:S01]  /*29d0*/  LDGSTS.E.BYPASS.LTC128B.128 [R216+0x100], [R4.64], !P6 ;  /* 0x0010000004d87fae */ /* 0x0003e2000f101d48 */
[C---:B------:R-:W-:Y:S02]  /*29e0*/  ISETP.LT.OR P6, PT, R2.reuse, 0x1, P3 ;  /* 0x000000010200780c */ /* 0x040fe40001fc1670 */
[----:B------:R-:W-:-:S03]  /*29f0*/  ISETP.LT.OR P3, PT, R2, 0x21, P3 ;  /* 0x000000210200780c */ /* 0x000fc60001f61670 */
[----:B------:R1:W-:Y:S01]  /*2a00*/  LDGSTS.E.BYPASS.LTC128B.128 [R216+0x2100], [R4.64+0x80], !P0 ;  /* 0x0210008004d87fae */ /* 0x0003e2000c101d48 */
[----:B------:R-:W-:-:S04]  /*2a10*/  IADD3 R2, P0, R4, UR7, RZ ;  /* 0x0000000704027c10 */ /* 0x000fc8000ff1e0ff */
[----:B------:R-:W-:-:S03]  /*2a20*/  IADD3.X R3, R5, UR5, RZ, P0, !PT ;  /* 0x0000000505037c10 */ /* 0x000fc600087fe4ff */
[----:B------:R1:W-:Y:S04]  /*2a30*/  LDGSTS.E.BYPASS.LTC128B.128 [R216+0x4100], [R4.64+0x100], !P6 ;  /* 0x0410010004d87fae */ /* 0x0003e8000f101d48 */
[----:B------:R1:W-:Y:S04]  /*2a40*/  LDGSTS.E.BYPASS.LTC128B.128 [R216+0x1100], [R2.64], !P5 ;  /* 0x0110000002d87fae */ /* 0x0003e8000e901d48 */
[----:B------:R1:W-:Y:S04]  /*2a50*/  LDGSTS.E.BYPASS.LTC128B.128 [R216+0x3100], [R2.64+0x80], !P4 ;  /* 0x0310008002d87fae */ /* 0x0003e8000e101d48 */
[----:B------:R1:W-:Y:S01]  /*2a60*/  LDGSTS.E.BYPASS.LTC128B.128 [R216+0x5100], [R2.64+0x100], !P3 ;  /* 0x0510010002d87fae */ /* 0x0003e2000d901d48 */
[----:B------:R-:W-:-:S03]  /*2a70*/  ISETP.GT.AND P3, PT, R88, R206, PT ;  /* 0x000000ce5800720c */ /* 0x000fc60003f64270 */
[----:B------:R-:W0:Y:S10]  /*2a80*/  LDGDEPBAR ;  /* 0x00000000000079af */ /* 0x000e340000000000 */
[----:B------:R-:W-:Y:S05]  /*2a90*/  @!P3 BRA `(.L_x_1253) ;  /* 0x000001500000b947 */ /* 0x000fea0003800000 */
[----:B-1----:R-:W-:Y:S01]  /*2aa0*/  IADD3 R2, R245, -0x2, RZ ;  /* 0xfffffffef5027810 */ /* 0x002fe20007ffe0ff */
[----:B------:R-:W-:-:S03]  /*2ab0*/  IMAD.WIDE.U32 R6, R16, c[0x0][0x1e0], RZ ;  /* 0x0000780010067a25 */ /* 0x000fc600078e00ff */
[----:B------:R-:W-:Y:S01]  /*2ac0*/  SHF.R.S32.HI R3, RZ, 0x1f, R2 ;  /* 0x0000001fff037819 */ /* 0x000fe20000011402 */
[----:B------:R-:W-:-:S04]  /*2ad0*/  IMAD.WIDE.U32 R4, R2, c[0x0][0x1e0], RZ ;  /* 0x0000780002047a25 */ /* 0x000fc800078e00ff */
[----:B------:R-:W-:-:S04]  /*2ae0*/  IMAD R3, R3, c[0x0][0x1e0], RZ ;  /* 0x0000780003037a24 */ /* 0x000fc800078e02ff */
[----:B------:R-:W-:Y:S01]  /*2af0*/  IMAD R2, R2, c[0x0][0x1e4], R3 ;  /* 0x0000790002027a24 */ /* 0x000fe200078e0203 */
[----:B------:R-:W-:-:S03]  /*2b00*/  LEA R3, P0, R4, R218, 0x6 ;  /* 0x000000da04037211 */ /* 0x000fc600078030ff */
[----:B------:R-:W-:Y:S01]  /*2b10*/  IMAD.IADD R5, R5, 0x1, R2 ;  /* 0x0000000105057824 */ /* 0x000fe200078e0202 */
[----:B------:R-:W-:-:S04]  /*2b20*/  LEA R2, P4, R3, c[0x0][0x1c8], 0x1 ;  /* 0x0000720003027a11 */ /* 0x000fc800078808ff */
[----:B------:R-:W-:Y:S01]  /*2b30*/  LEA.HI.X R4, R4, R217, R5, 0x6, P0 ;  /* 0x000000d904047211 */ /* 0x000fe200000f3405 */
[----:B------:R-:W-:Y:S01]  /*2b40*/  IMAD R5, R16, c[0x0][0x1e4], RZ ;  /* 0x0000790010057a24 */ /* 0x000fe200078e02ff */
[----:B------:R-:W-:Y:S02]  /*2b50*/  ISETP.GE.AND P0, PT, R212, c[0x0][0x1d4], PT ;  /* 0x00007500d4007a0c */ /* 0x000fe40003f06270 */
[----:B------:R-:W-:Y:S02]  /*2b60*/  LEA.HI.X R3, R3, c[0x0][0x1cc], R4, 0x1, P4 ;  /* 0x0000730003037a11 */ /* 0x000fe400020f0c04 */
[----:B------:R-:W-:-:S03]  /*2b70*/  IADD3 R4, P4, R6, R2, RZ ;  /* 0x0000000206047210 */ /* 0x000fc60007f9e0ff */
[----:B------:R1:W-:Y:S01]  /*2b80*/  LDGSTS.E.BYPASS.LTC128B.128 [R216+0x12100], [R2.64], !P1 ;  /* 0x1210000002d87fae */ /* 0x0003e2000c901d48 */
[----:B------:R-:W-:-:S03]  /*2b90*/  IADD3.X R5, R3, R7, R5, P4, !PT ;  /* 0x0000000703057210 */ /* 0x000fc600027fe405 */
[----:B------:R1:W-:Y:S04]  /*2ba0*/  LDGSTS.E.BYPASS.LTC128B.128 [R216+0x14100], [R2.64+0x80], !P2 ;  /* 0x1410008002d87fae */ /* 0x0003e8000d101d48 */
[----:B------:R1:W-:Y:S04]  /*2bb0*/  LDGSTS.E.BYPASS.LTC128B.128 [R216+0x16100], [R2.64+0x100], !P0 ;  /* 0x1610010002d87fae */ /* 0x0003e8000c101d48 */
[----:B------:R1:W-:Y:S04]  /*2bc0*/  LDGSTS.E.BYPASS.LTC128B.128 [R216+0x13100], [R4.64], !P1 ;  /* 0x1310000004d87fae */ /* 0x0003e8000c901d48 */
[----:B------:R1:W-:Y:S04]  /*2bd0*/  LDGSTS.E.BYPASS.LTC128B.128 [R216+0x15100], [R4.64+0x80], !P2 ;  /* 0x1510008004d87fae */ /* 0x0003e8000d101d48 */
[----:B------:R1:W-:Y:S02]  /*2be0*/  LDGSTS.E.BYPASS.LTC128B.128 [R216+0x17100], [R4.64+0x100], !P0 ;  /* 0x1710010004d87fae */ /* 0x0003e4000c101d48 */
.L_x_1253:
[----:B------:R-:W-:Y:S05]  /*2bf0*/  BSYNC B0 ;  /* 0x0000000000007941 */ /* 0x000fea0003800000 */
.L_x_1252:
[----:B------:R-:W0:Y:S01]  /*2c00*/  LDGDEPBAR ;  /* 0x00000000000079af */ /* 0x000e220000000000 */
[----:B------:R-:W-:Y:S01]  /*2c10*/  LOP3.LUT P0, RZ, R195, 0x2, RZ, 0xc0, !PT ;  /* 0x00000002c3ff7812 */ /* 0x000fe2000780c0ff */
[----:B------:R-:W-:Y:S03]  /*2c20*/  BSSY B0, `(.L_x_1254) ;  /* 0x0000027000007945 */ /* 0x000fe60003800000 */
[----:B------:R-:W-:-:S05]  /*2c30*/  SEL R190, R0, 0xffffffe0, !P0 ;  /* 0xffffffe000be7807 */ /* 0x000fca0004000000 */
[----:B------:R-:W-:Y:S01]  /*2c40*/  IMAD.IADD R24, R192, 0x1, R190 ;  /* 0x00000001c0187824 */ /* 0x000fe200078e02be */
[----:B------:R-:W-:-:S04]  /*2c50*/  DEPBAR.LE SB0, 0x3 ;  /* 0x000080c00000791a */ /* 0x000fc80000000000 */
[----:B------:R-:W-:-:S04]  /*2c60*/  DEPBAR.LE SB0, 0x2 ;  /* 0x000080800000791a */ /* 0x000fc80000000000 */
[----:B------:R-:W-:Y:S06]  /*2c70*/  BAR.SYNC.DEFER_BLOCKING 0x0 ;  /* 0x0000000000007b1d */ /* 0x000fec0000010000 */
[----:B-1----:R1:W2:Y:S04]  /*2c80*/  LDSM.16.M88.4 R8, [R186] ;  /* 0x00000000ba08783b */ /* 0x0022a80000000200 */
[----:B------:R1:W3:Y:S04]  /*2c90*/  LDSM.16.M88.4 R28, [R192] ;  /* 0x00000000c01c783b */ /* 0x0002e80000000200 */
[----:B------:R1:W4:Y:S04]  /*2ca0*/  LDSM.16.M88.4 R32, [R192+0x800] ;  /* 0x00080000c020783b */ /* 0x0003280000000200 */
[----:B------:R1:W1:Y:S04]  /*2cb0*/  LDSM.16.M88.4 R44, [R192+0x1000] ;  /* 0x00100000c02c783b */ /* 0x0002680000000200 */
[----:B------:R1:W1:Y:S04]  /*2cc0*/  LDSM.16.M88.4 R52, [R192+0x1800] ;  /* 0x00180000c034783b */ /* 0x0002680000000200 */
[----:B------:R1:W1:Y:S04]  /*2cd0*/  LDSM.16.M88.4 R4, [R187] ;  /* 0x00000000bb04783b */ /* 0x0002680000000200 */
[----:B------:R1:W1:Y:S04]  /*2ce0*/  LDSM.16.M88.4 R40, [R24] ;  /* 0x000000001828783b */ /* 0x0002680000000200 */
[----:B------:R1:W1:Y:S04]  /*2cf0*/  LDSM.16.M88.4 R56, [R24+0x800] ;  /* 0x000800001838783b */ /* 0x0002680000000200 */
[----:B------:R1:W1:Y:S04]  /*2d00*/  LDSM.16.M88.4 R64, [R24+0x1000] ;  /* 0x001000001840783b */ /* 0x0002680000000200 */
[----:B------:R1:W1:Y:S01]  /*2d10*/  LDSM.16.M88.4 R80, [R24+0x1800] ;  /* 0x001800001850783b */ /* 0x0002620000000200 */
[----:B------:R-:W-:Y:S05]  /*2d20*/  @!P3 BRA `(.L_x_1255) ;  /* 0x000001600000b947 */ /* 0x000fea0003800000 */
[----:B------:R-:W-:-:S04]  /*2d30*/  IADD3 R0, R245, -0x2, RZ ;  /* 0xfffffffef5007810 */ /* 0x000fc80007ffe0ff */
[----:B------:R-:W-:Y:S01]  /*2d40*/  SHF.R.S32.HI R2, RZ, 0x1f, R0 ;  /* 0x0000001fff027819 */ /* 0x000fe20000011400 */
[----:B----4-:R-:W-:-:S04]  /*2d50*/  IMAD.WIDE.U32 R12, R0, c[0x0][0x208], RZ ;  /* 0x00008200000c7a25 */ /* 0x010fc800078e00ff */
[----:B------:R-:W-:-:S04]  /*2d60*/  IMAD R2, R2, c[0x0][0x208], RZ ;  /* 0x0000820002027a24 */ /* 0x000fc800078e02ff */
[----:B------:R-:W-:Y:S01]  /*2d70*/  IMAD R2, R0, c[0x0][0x20c], R2 ;  /* 0x0000830000027a24 */ /* 0x000fe200078e0202 */
[----:B------:R-:W-:-:S03]  /*2d80*/  LEA R0, P0, R12, R220, 0x6 ;  /* 0x000000dc0c007211 */ /* 0x000fc600078030ff */
[----:B------:R-:W-:Y:S01]  /*2d90*/  IMAD.IADD R3, R13, 0x1, R2 ;  /* 0x000000010d037824 */ /* 0x000fe200078e0202 */
[----:B------:R-:W-:-:S04]  /*2da0*/  LEA R2, P4, R0, c[0x0][0x1f8], 0x1 ;  /* 0x00007e0000027a11 */ /* 0x000fc800078808ff */
[----:B------:R-:W-:Y:S02]  /*2db0*/  LEA.HI.X R3, R12, R222, R3, 0x6, P0 ;  /* 0x000000de0c037211 */ /* 0x000fe400000f3403 */
[----:B------:R-:W-:Y:S02]  /*2dc0*/  ISETP.GE.AND P0, PT, R212, c[0x0][0x1d4], PT ;  /* 0x00007500d4007a0c */ /* 0x000fe40003f06270 */
[----:B------:R-:W-:Y:S02]  /*2dd0*/  IADD3 R12, P3, R2, UR7, RZ ;  /* 0x00000007020c7c10 */ /* 0x000fe4000ff7e0ff */
[----:B------:R-:W-:-:S04]  /*2de0*/  LEA.HI.X R3, R0, c[0x0][0x1fc], R3, 0x1, P4 ;  /* 0x00007f0000037a11 */ /* 0x000fc800020f0c03 */
[----:B------:R-:W-:Y:S01]  /*2df0*/  IADD3.X R13, R3, UR5, RZ, P3, !PT ;  /* 0x00000005030d7c10 */ /* 0x000fe20009ffe4ff */
        /* <DEDUP_REMOVED lines=9> */
.L_x_1255:
[----:B------:R-:W-:Y:S05]  /*2e90*/  BSYNC B0 ;  /* 0x0000000000007941 */ /* 0x000fea0003800000 */
.L_x_1254:
[----:B------:R-:W-:Y:S01]  /*2ea0*/  LOP3.LUT P0, RZ, R195, 0x4, RZ, 0xc0, !PT ;  /* 0x00000004c3ff7812 */ /* 0x000fe2000780c0ff */
[----:B--234-:R-:W-:Y:S01]  /*2eb0*/  HMMA.16816.F32 R12, R8, R28, RZ ;  /* 0x0000001c080c723c */ /* 0x01cfe200000018ff */
[----:B------:R-:W-:Y:S02]  /*2ec0*/  LDSM.16.M88.4 R100, [R192+0x2000] ;  /* 0x00200000c064783b */ /* 0x000fe40000000200 */
[----:B------:R-:W-:-:S02]  /*2ed0*/  SEL R0, R16, 0xffffffc0, !P0 ;  /* 0xffffffc010007807 */ /* 0x000fc40004000000 */
[----:B------:R-:W-:Y:S03]  /*2ee0*/  LDSM.16.M88.4 R16, [R189] ;  /* 0x00000000bd10783b */ /* 0x000fe60000000200 */
[----:B------:R-:W-:Y:S01]  /*2ef0*/  IMAD.IADD R2, R192, 0x1, R0 ;  /* 0x00000001c0027824 */ /* 0x000fe200078e0200 */
[C---:B------:R-:W-:Y:S01]  /*2f00*/  HMMA.16816.F32 R20, R8.reuse, R32, RZ ;  /* 0x000000200814723c */ /* 0x040fe200000018ff */
[----:B------:R-:W-:Y:S04]  /*2f10*/  LDSM.16.M88.4 R96, [R24+0x2000] ;  /* 0x002000001860783b */ /* 0x000fe80000000200 */
[----:B------:R-:W2:Y:S03]  /*2f20*/  LDSM.16.M88.4 R68, [R2] ;  /* 0x000000000244783b */ /* 0x000ea60000000200 */
[----:B------:R-:W-:Y:S01]  /*2f30*/  HMMA.16816.F32 R28, R8, R30, RZ ;  /* 0x0000001e081c723c */ /* 0x000fe200000018ff */
[----:B------:R-:W3:Y:S01]  /*2f40*/  LDSM.16.M88.4 R72, [R2+0x800] ;  /* 0x000800000248783b */ /* 0x000ee20000000200 */
[----:B------:R-:W-:-:S03]  /*2f50*/  IADD3 R0, R0, R192, R190 ;  /* 0x000000c000007210 */ /* 0x000fc60007ffe0be */
[----:B------:R-:W4:Y:S03]  /*2f60*/  LDSM.16.M88.4 R76, [R2+0x1000] ;  /* 0x00100000024c783b */ /* 0x000f260000000200 */
[C---:B------:R-:W-:Y:S01]  /*2f70*/  HMMA.16816.F32 R32, R8.reuse, R34, RZ ;  /* 0x000000220820723c */ /* 0x040fe200000018ff */
[----:B------:R-:W-:Y:S04]  /*2f80*/  LDSM.16.M88.4 R92, [R0] ;  /* 0x00000000005c783b */ /* 0x000fe80000000200 */
[----:B------:R-:W-:Y:S03]  /*2f90*/  LDSM.16.M88.4 R84, [R2+0x1800] ;  /* 0x001800000254783b */ /* 0x000fe60000000200 */
[----:B-1----:R-:W-:Y:S01]  /*2fa0*/  HMMA.16816.F32 R36, R8, R44, RZ ;  /* 0x0000002c0824723c */ /* 0x002fe200000018ff */
[----:B------:R-:W5:Y:S01]  /*2fb0*/  LDL R120, [R1+0x24] ;  /* 0x0000240001787983 */ /* 0x000f620000100800 */
[----:B------:R-:W-:Y:S03]  /*2fc0*/  BSSY B0, `(.L_x_1256) ;  /* 0x0000242000007945 */ /* 0x000fe60003800000 */
[----:B------:R-:W0:Y:S03]  /*2fd0*/  LDGDEPBAR ;  /* 0x00000000000079af */ /* 0x000e260000000000 */
[----:B------:R-:W-:Y:S01]  /*2fe0*/  HMMA.16816.F32 R60, R4, R40, R12 ;  /* 0x00000028043c723c */ /* 0x000fe2000000180c */
[----:B------:R-:W1:Y:S07]  /*2ff0*/  LDSM.16.M88.4 R12, [R188] ;  /* 0x00000000bc0c783b */ /* 0x000e6e0000000200 */
[C---:B------:R-:W-:Y:S08]  /*3000*/  HMMA.16816.F32 R44, R8.reuse, R46, RZ ;  /* 0x0000002e082c723c */ /* 0x040ff000000018ff */
[C---:B------:R-:W-:Y:S08]  /*3010*/  HMMA.16816.F32 R48, R8.reuse, R52, RZ ;  /* 0x000000340830723c */ /* 0x040ff000000018ff */
[----:B------:R-:W-:Y:S08]  /*3020*/  HMMA.16816.F32 R8, R8, R54, RZ ;  /* 0x000000360808723c */ /* 0x000ff000000018ff */
[C---:B------:R-:W-:Y:S08]  /*3030*/  HMMA.16816.F32 R52, R4.reuse, R42, R28 ;  /* 0x0000002a0434723c */ /* 0x040ff0000000181c */
[C---:B------:R-:W-:Y:S08]  /*3040*/  HMMA.16816.F32 R28, R4.reuse, R56, R20 ;  /* 0x00000038041c723c */ /* 0x040ff00000001814 */
[C---:B------:R-:W-:Y:S01]  /*3050*/  HMMA.16816.F32 R20, R4.reuse, R58, R32 ;  /* 0x0000003a0414723c */ /* 0x040fe20000001820 */
[----:B------:R-:W-:Y:S07]  /*3060*/  LDSM.16.M88.4 R56, [R0+0x1000] ;  /* 0x001000000038783b */ /* 0x000fee0000000200 */
[C---:B------:R-:W-:Y:S08]  /*3070*/  HMMA.16816.F32 R36, R4.reuse, R64, R36 ;  /* 0x000000400424723c */ /* 0x040ff00000001824 */
[----:B------:R-:W-:Y:S01]  /*3080*/  HMMA.16816.F32 R44, R4, R66, R44 ;  /* 0x00000042042c723c */ /* 0x000fe2000000182c */
[----:B------:R-:W1:Y:S07]  /*3090*/  LDSM.16.M88.4 R64, [R0+0x800] ;  /* 0x000800000040783b */ /* 0x000e6e0000000200 */
[----:B--2---:R-:W-:Y:S08]  /*30a0*/  HMMA.16816.F32 R60, R16, R68, R60 ;  /* 0x00000044103c723c */ /* 0x004ff0000000183c */
[C---:B------:R-:W-:Y:S08]  /*30b0*/  HMMA.16816.F32 R48, R4.reuse, R80, R48 ;  /* 0x000000500430723c */ /* 0x040ff00000001830 */
[----:B------:R-:W-:Y:S01]  /*30c0*/  HMMA.16816.F32 R4, R4, R82, R8 ;  /* 0x000000520404723c */ /* 0x000fe20000001808 */
[----:B------:R-:W2:Y:S04]  /*30d0*/  LDSM.16.M88.4 R8, [R186+0x4000] ;  /* 0x00400000ba08783b */ /* 0x000ea80000000200 */
[----:B------:R-:W1:Y:S03]  /*30e0*/  LDSM.16.M88.4 R80, [R0+0x1800] ;  /* 0x001800000050783b */ /* 0x000e660000000200 */
[C---:B------:R-:W-:Y:S01]  /*30f0*/  HMMA.16816.F32 R52, R16.reuse, R70, R52 ;  /* 0x000000461034723c */ /* 0x040fe20000001834 */
[----:B------:R-:W-:Y:S07]  /*3100*/  LDSM.16.M88.4 R68, [R24+0x2800] ;  /* 0x002800001844783b */ /* 0x000fee0000000200 */
[C---:B---3--:R-:W-:Y:S08]  /*3110*/  HMMA.16816.F32 R40, R16.reuse, R72, R28 ;  /* 0x000000481028723c */ /* 0x048ff0000000181c */
[C---:B------:R-:W-:Y:S01]  /*3120*/  HMMA.16816.F32 R32, R16.reuse, R74, R20 ;  /* 0x0000004a1020723c */ /* 0x040fe20000001814 */
[----:B------:R-:W-:Y:S07]  /*3130*/  LDSM.16.M88.4 R72, [R192+0x3000] ;  /* 0x00300000c048783b */ /* 0x000fee0000000200 */
[C---:B----4-:R-:W-:Y:S08]  /*3140*/  HMMA.16816.F32 R28, R16.reuse, R76, R36 ;  /* 0x0000004c101c723c */ /* 0x050ff00000001824 */
[----:B------:R-:W-:Y:S01]  /*3150*/  HMMA.16816.F32 R20, R16, R78, R44 ;  /* 0x0000004e1014723c */ /* 0x000fe2000000182c */
[----:B------:R-:W3:Y:S07]  /*3160*/  LDSM.16.M88.4 R76, [R192+0x2800] ;  /* 0x00280000c04c783b */ /* 0x000eee0000000200 */
[----:B-1----:R-:W-:Y:S08]  /*3170*/  HMMA.16816.F32 R60, R12, R92, R60 ;  /* 0x0000005c0c3c723c */ /* 0x002ff0000000183c */
[C---:B------:R-:W-:Y:S01]  /*3180*/  HMMA.16816.F32 R36, R16.reuse, R86, R4 ;  /* 0x000000561024723c */ /* 0x040fe20000001804 */
[----:B------:R-:W1:Y:S07]  /*3190*/  LDSM.16.M88.4 R4, [R187+0x4000] ;  /* 0x00400000bb04783b */ /* 0x000e6e0000000200 */
[----:B------:R-:W-:Y:S01]  /*31a0*/  HMMA.16816.F32 R48, R16, R84, R48 ;  /* 0x000000541030723c */ /* 0x000fe20000001830 */
[----:B------:R-:W4:Y:S07]  /*31b0*/  LDSM.16.M88.4 R84, [R192+0x3800] ;  /* 0x00380000c054783b */ /* 0x000f2e0000000200 */
[C---:B------:R-:W-:Y:S01]  /*31c0*/  HMMA.16816.F32 R52, R12.reuse, R94, R52 ;  /* 0x0000005e0c34723c */ /* 0x040fe20000001834 */
[----:B------:R-:W-:Y:S07]  /*31d0*/  LDSM.16.M88.4 R92, [R2+0x2000] ;  /* 0x00200000025c783b */ /* 0x000fee0000000200 */
[C---:B------:R-:W-:Y:S08]  /*31e0*/  HMMA.16816.F32 R44, R12.reuse, R64, R40 ;  /* 0x000000400c2c723c */ /* 0x040ff00000001828 */
[C---:B------:R-:W-:Y:S01]  /*31f0*/  HMMA.16816.F32 R40, R12.reuse, R66, R32 ;  /* 0x000000420c28723c */ /* 0x040fe20000001820 */
[----:B------:R-:W-:Y:S07]  /*3200*/  LDSM.16.M88.4 R64, [R24+0x3000] ;  /* 0x003000001840783b */ /* 0x000fee0000000200 */
[----:B------:R-:W-:Y:S01]  /*3210*/  HMMA.16816.F32 R32, R12, R56, R28 ;  /* 0x000000380c20723c */ /* 0x000fe2000000181c */
[----:B------:R-:W1:Y:S07]  /*3220*/  LDSM.16.M88.4 R28, [R189+0x4000] ;  /* 0x00400000bd1c783b */ /* 0x000e6e0000000200 */
[----:B--2---:R-:W-:Y:S08]  /*3230*/  HMMA.16816.F32 R60, R8, R100, R60 ;  /* 0x00000064083c723c */ /* 0x004ff0000000183c */
[C---:B------:R-:W-:Y:S08]  /*3240*/  HMMA.16816.F32 R20, R12.reuse, R58, R20 ;  /* 0x0000003a0c14723c */ /* 0x040ff00000001814 */
[----:B------:R-:W-:Y:S08]  /*3250*/  HMMA.16816.F32 R16, R12, R80, R48 ;  /* 0x000000500c10723c */ /* 0x000ff00000001830 */
[C---:B------:R-:W-:Y:S01]  /*3260*/  HMMA.16816.F32 R56, R8.reuse, R102, R52 ;  /* 0x000000660838723c */ /* 0x040fe20000001834 */
[----:B------:R-:W-:Y:S07]  /*3270*/  LDSM.16.M88.4 R100, [R0+0x3800] ;  /* 0x003800000064783b */ /* 0x000fee0000000200 */
[C---:B---3--:R-:W-:Y:S08]  /*3280*/  HMMA.16816.F32 R48, R8.reuse, R76, R44 ;  /* 0x0000004c0830723c */ /* 0x048ff0000000182c */
[----:B------:R-:W-:Y:S08]  /*3290*/  HMMA.16816.F32 R44, R8, R72, R32 ;  /* 0x00000048082c723c */ /* 0x000ff00000001820 */
[----:B-1----:R-:W-:Y:S01]  /*32a0*/  HMMA.16816.F32 R32, R4, R96, R60 ;  /* 0x000000600420723c */ /* 0x002fe2000000183c */
[----:B------:R-:W1:Y:S07]  /*32b0*/  LDSM.16.M88.4 R60, [R2+0x2800] ;  /* 0x00280000023c783b */ /* 0x000e6e0000000200 */
[----:B------:R-:W-:Y:S01]  /*32c0*/  HMMA.16816.F32 R12, R12, R82, R36 ;  /* 0x000000520c0c723c */ /* 0x000fe20000001824 */
[----:B------:R-:W2:Y:S07]  /*32d0*/  LDSM.16.M88.4 R80, [R24+0x3800] ;  /* 0x003800001850783b */ /* 0x000eae0000000200 */
[C---:B------:R-:W-:Y:S01]  /*32e0*/  HMMA.16816.F32 R52, R8.reuse, R78, R40 ;  /* 0x0000004e0834723c */ /* 0x040fe20000001828 */
[----:B------:R-:W-:Y:S07]  /*32f0*/  LDSM.16.M88.4 R76, [R0+0x2000] ;  /* 0x00200000004c783b */ /* 0x000fee0000000200 */
[C---:B------:R-:W-:Y:S01]  /*3300*/  HMMA.16816.F32 R40, R8.reuse, R74, R20 ;  /* 0x0000004a0828723c */ /* 0x040fe20000001814 */
[----:B------:R-:W3:Y:S07]  /*3310*/  LDSM.16.M88.4 R20, [R188+0x4000] ;  /* 0x00400000bc14783b */ /* 0x000eee0000000200 */
[----:B----4-:R-:W-:Y:S08]  /*3320*/  HMMA.16816.F32 R36, R8, R84, R16 ;  /* 0x000000540824723c */ /* 0x010ff00000001810 */
[C---:B------:R-:W-:Y:S08]  /*3330*/  HMMA.16816.F32 R16, R4.reuse, R98, R56 ;  /* 0x000000620410723c */ /* 0x040ff00000001838 */
[----:B------:R-:W-:Y:S08]  /*3340*/  HMMA.16816.F32 R48, R4, R68, R48 ;  /* 0x000000440430723c */ /* 0x000ff00000001830 */
[----:B------:R-:W-:Y:S01]  /*3350*/  HMMA.16816.F32 R8, R8, R86, R12 ;  /* 0x000000560808723c */ /* 0x000fe2000000180c */
[----:B------:R-:W-:Y:S04]  /*3360*/  LDSM.16.M88.4 R12, [R186+0x8000] ;  /* 0x00800000ba0c783b */ /* 0x000fe80000000200 */
[----:B------:R-:W-:Y:S03]  /*3370*/  LDSM.16.M88.4 R84, [R2+0x3800] ;  /* 0x003800000254783b */ /* 0x000fe60000000200 */
[----:B------:R-:W-:Y:S08]  /*3380*/  HMMA.16816.F32 R32, R28, R92, R32 ;  /* 0x0000005c1c20723c */ /* 0x000ff00000001820 */
[C---:B------:R-:W-:Y:S08]  /*3390*/  HMMA.16816.F32 R52, R4.reuse, R70, R52 ;  /* 0x000000460434723c */ /* 0x040ff00000001834 */
[----:B------:R-:W-:Y:S01]  /*33a0*/  HMMA.16816.F32 R72, R4, R64, R44 ;  /* 0x000000400448723c */ /* 0x000fe2000000182c */
[----:B------:R-:W4:Y:S07]  /*33b0*/  LDSM.16.M88.4 R44, [R192+0x4000] ;  /* 0x00400000c02c783b */ /* 0x000f2e0000000200 */
[----:B------:R-:W-:Y:S08]  /*33c0*/  HMMA.16816.F32 R16, R28, R94, R16 ;  /* 0x0000005e1c10723c */ /* 0x000ff00000001810 */
[----:B------:R-:W-:Y:S08]  /*33d0*/  HMMA.16816.F32 R64, R4, R66, R40 ;  /* 0x000000420440723c */ /* 0x000ff00000001828 */
[----:B-1----:R-:W-:Y:S01]  /*33e0*/  HMMA.16816.F32 R40, R28, R60, R48 ;  /* 0x0000003c1c28723c */ /* 0x002fe20000001830 */
[----:B------:R-:W1:Y:S07]  /*33f0*/  LDSM.16.M88.4 R48, [R0+0x2800] ;  /* 0x002800000030783b */ /* 0x000e6e0000000200 */
[C---:B--2---:R-:W-:Y:S01]  /*3400*/  HMMA.16816.F32 R68, R4.reuse, R80, R36 ;  /* 0x000000500444723c */ /* 0x044fe20000001824 */
[----:B------:R-:W2:Y:S07]  /*3410*/  LDSM.16.M88.4 R36, [R2+0x3000] ;  /* 0x003000000224783b */ /* 0x000eae0000000200 */
[----:B------:R-:W-:Y:S01]  /*3420*/  HMMA.16816.F32 R108, R4, R82, R8 ;  /* 0x00000052046c723c */ /* 0x000fe20000001808 */
[----:B------:R-:W-:Y:S04]  /*3430*/  LDSM.16.M88.4 R8, [R187+0x8000] ;  /* 0x00800000bb08783b */ /* 0x000fe80000000200 */
[----:B------:R-:W-:Y:S03]  /*3440*/  LDSM.16.M88.4 R80, [R0+0x4000] ;  /* 0x004000000050783b */ /* 0x000fe60000000200 */
[----:B---3--:R-:W-:Y:S08]  /*3450*/  HMMA.16816.F32 R4, R20, R76, R32 ;  /* 0x0000004c1404723c */ /* 0x008ff00000001820 */
[----:B------:R-:W-:Y:S01]  /*3460*/  HMMA.16816.F32 R56, R28, R62, R52 ;  /* 0x0000003e1c38723c */ /* 0x000fe20000001834 */
[----:B------:R-:W3:Y:S04]  /*3470*/  LDSM.16.M88.4 R60, [R24+0x4000] ;  /* 0x00400000183c783b */ /* 0x000ee80000000200 */
[----:B------:R-:W-:Y:S03]  /*3480*/  LDSM.16.M88.4 R52, [R0+0x3000] ;  /* 0x003000000034783b */ /* 0x000fe60000000200 */
[----:B------:R-:W-:Y:S01]  /*3490*/  HMMA.16816.F32 R32, R20, R78, R16 ;  /* 0x0000004e1420723c */ /* 0x000fe20000001810 */
[----:B------:R-:W3:Y:S07]  /*34a0*/  LDSM.16.M88.4 R76, [R192+0x4800] ;  /* 0x00480000c04c783b */ /* 0x000eee0000000200 */
[----:B----4-:R-:W-:Y:S01]  /*34b0*/  HMMA.16816.F32 R16, R12, R44, R4 ;  /* 0x0000002c0c10723c */ /* 0x010fe20000001804 */
[----:B------:R-:W-:Y:S07]  /*34c0*/  LDSM.16.M88.4 R4, [R189+0x8000] ;  /* 0x00800000bd04783b */ /* 0x000fee0000000200 */
[----:B-1----:R-:W-:Y:S08]  /*34d0*/  HMMA.16816.F32 R40, R20, R48, R40 ;  /* 0x000000301428723c */ /* 0x002ff00000001828 */
[C---:B--2---:R-:W-:Y:S01]  /*34e0*/  HMMA.16816.F32 R96, R28.reuse, R36, R72 ;  /* 0x000000241c60723c */ /* 0x044fe20000001848 */
[----:B------:R-:W-:Y:S07]  /*34f0*/  LDSM.16.M88.4 R72, [R24+0x4800] ;  /* 0x004800001848783b */ /* 0x000fee0000000200 */
[----:B------:R-:W-:Y:S01]  /*3500*/  HMMA.16816.F32 R92, R28, R38, R64 ;  /* 0x000000261c5c723c */ /* 0x000fe20000001840 */
[----:B------:R-:W1:Y:S07]  /*3510*/  LDSM.16.M88.4 R64, [R2+0x4000] ;  /* 0x004000000240783b */ /* 0x000e6e0000000200 */
[----:B------:R-:W-:Y:S08]  /*3520*/  HMMA.16816.F32 R36, R12, R46, R32 ;  /* 0x0000002e0c24723c */ /* 0x000ff00000001820 */
[----:B---3--:R-:W-:Y:S01]  /*3530*/  HMMA.16816.F32 R32, R8, R60, R16 ;  /* 0x0000003c0820723c */ /* 0x008fe20000001810 */
[----:B------:R-:W2:Y:S07]  /*3540*/  LDSM.16.M88.4 R16, [R188+0x8000] ;  /* 0x00800000bc10783b */ /* 0x000eae0000000200 */
[----:B------:R-:W-:Y:S08]  /*3550*/  HMMA.16816.F32 R48, R20, R50, R56 ;  /* 0x000000321430723c */ /* 0x000ff00000001838 */
[----:B------:R-:W-:Y:S08]  /*3560*/  HMMA.16816.F32 R44, R12, R76, R40 ;  /* 0x0000004c0c2c723c */ /* 0x000ff00000001828 */
[----:B------:R-:W-:Y:S01]  /*3570*/  HMMA.16816.F32 R40, R8, R62, R36 ;  /* 0x0000003e0828723c */ /* 0x000fe20000001824 */
[----:B------:R-:W3:Y:S07]  /*3580*/  LDSM.16.M88.4 R60, [R192+0x5000] ;  /* 0x00500000c03c783b */ /* 0x000eee0000000200 */
[----:B------:R-:W-:Y:S01]  /*3590*/  HMMA.16816.F32 R104, R28, R84, R68 ;  /* 0x000000541c68723c */ /* 0x000fe20000001844 */
[----:B------:R-:W4:Y:S07]  /*35a0*/  LDSM.16.M88.4 R68, [R2+0x4800] ;  /* 0x004800000244783b */ /* 0x000f2e0000000200 */
[----:B-1----:R-:W-:Y:S08]  /*35b0*/  HMMA.16816.F32 R32, R4, R64, R32 ;  /* 0x000000400420723c */ /* 0x002ff00000001820 */
[----:B------:R-:W-:Y:S08]  /*35c0*/  HMMA.16816.F32 R108, R28, R86, R108 ;  /* 0x000000561c6c723c */ /* 0x000ff0000000186c */
[----:B------:R-:W-:Y:S08]  /*35d0*/  HMMA.16816.F32 R28, R20, R52, R96 ;  /* 0x00000034141c723c */ /* 0x000ff00000001860 */
[----:B------:R-:W-:Y:S01]  /*35e0*/  HMMA.16816.F32 R36, R12, R78, R48 ;  /* 0x0000004e0c24723c */ /* 0x000fe20000001830 */
[----:B------:R-:W-:Y:S07]  /*35f0*/  LDSM.16.M88.4 R76, [R0+0x4800] ;  /* 0x00480000004c783b */ /* 0x000fee0000000200 */
[----:B------:R-:W-:Y:S08]  /*3600*/  HMMA.16816.F32 R44, R8, R72, R44 ;  /* 0x00000048082c723c */ /* 0x000ff0000000182c */
[----:B------:R-:W-:Y:S08]  /*3610*/  HMMA.16816.F32 R56, R20, R54, R92 ;  /* 0x000000361438723c */ /* 0x000ff0000000185c */
[----:B------:R-:W-:Y:S01]  /*3620*/  HMMA.16816.F32 R40, R4, R66, R40 ;  /* 0x000000420428723c */ /* 0x000fe20000001828 */
[----:B------:R-:W1:Y:S07]  /*3630*/  LDSM.16.M88.4 R64, [R24+0x5000] ;  /* 0x005000001840783b */ /* 0x000e6e0000000200 */
[----:B--2---:R-:W-:Y:S08]  /*3640*/  HMMA.16816.F32 R52, R16, R80, R32 ;  /* 0x000000501034723c */ /* 0x004ff00000001820 */
[----:B---3--:R-:W-:Y:S08]  /*3650*/  HMMA.16816.F32 R32, R12, R60, R28 ;  /* 0x0000003c0c20723c */ /* 0x008ff0000000181c */
[----:B------:R-:W-:Y:S01]  /*3660*/  HMMA.16816.F32 R28, R8, R74, R36 ;  /* 0x0000004a081c723c */ /* 0x000fe20000001824 */
[----:B------:R-:W-:Y:S07]  /*3670*/  LDSM.16.M88.4 R72, [R2+0x5000] ;  /* 0x005000000248783b */ /* 0x000fee0000000200 */
[----:B----4-:R-:W-:Y:S01]  /*3680*/  HMMA.16816.F32 R36, R4, R68, R44 ;  /* 0x000000440424723c */ /* 0x010fe2000000182c */
[----:B------:R-:W-:-:S07]  /*3690*/  FMUL.FTZ R3, R52, c[0x0][0x320] ;  /* 0x0000c80034037a20 */ /* 0x000fce0000410000 */
[----:B------:R-:W-:Y:S01]  /*36a0*/  HMMA.16816.F32 R44, R12, R62, R56 ;  /* 0x0000003e0c2c723c */ /* 0x000fe20000001838 */
[----:B------:R-:W2:Y:S04]  /*36b0*/  LDSM.16.M88.4 R60, [R192+0x5800] ;  /* 0x00580000c03c783b */ /* 0x000ea80000000200 */
[----:B------:R2:W3:Y:S03]  /*36c0*/  LDSM.16.M88.4 R56, [R24+0x5800] ;  /* 0x005800001838783b */ /* 0x0004e60000000200 */
[----:B------:R-:W-:Y:S08]  /*36d0*/  HMMA.16816.F32 R84, R20, R100, R104 ;  /* 0x000000641454723c */ /* 0x000ff00000001868 */
[----:B------:R-:W-:Y:S01]  /*36e0*/  HMMA.16816.F32 R48, R16, R82, R40 ;  /* 0x000000521030723c */ /* 0x000fe20000001828 */
[----:B------:R4:W2:Y:S07]  /*36f0*/  MUFU.TANH R83, R3 ;  /* 0x0000000300537308 */ /* 0x0008ae0000002400 */
[----:B-1----:R-:W-:Y:S08]  /*3700*/  HMMA.16816.F32 R40, R8, R64, R32 ;  /* 0x000000400828723c */ /* 0x002ff00000001820 */
[----:B------:R-:W-:Y:S01]  /*3710*/  HMMA.16816.F32 R28, R4, R70, R28 ;  /* 0x00000046041c723c */ /* 0x000fe2000000181c */
[----:B------:R-:W1:Y:S01]  /*3720*/  LDSM.16.M88.4 R68, [R0+0x5000] ;  /* 0x005000000044783b */ /* 0x000e620000000200 */
[----:B----4-:R-:W-:-:S04]  /*3730*/  FMUL.FTZ R3, R53, c[0x0][0x320] ;  /* 0x0000c80035037a20 */ /* 0x010fc80000410000 */
[----:B------:R4:W1:Y:S02]  /*3740*/  MUFU.TANH R82, R3 ;  /* 0x0000000300527308 */ /* 0x0008640000002400 */
[----:B------:R-:W-:Y:S08]  /*3750*/  HMMA.16816.F32 R20, R20, R102, R108 ;  /* 0x000000661414723c */ /* 0x000ff0000000186c */
[----:B--2---:R-:W-:Y:S01]  /*3760*/  HMMA.16816.F32 R24, R12, R60, R84 ;  /* 0x0000003c0c18723c */ /* 0x004fe20000001854 */
[----:B----4-:R-:W-:-:S07]  /*3770*/  FMUL.FTZ R3, R54, c[0x0][0x320] ;  /* 0x0000c80036037a20 */ /* 0x010fce0000410000 */
[----:B------:R-:W-:Y:S01]  /*3780*/  HMMA.16816.F32 R32, R8, R66, R44 ;  /* 0x000000420820723c */ /* 0x000fe2000000182c */
[----:B------:R2:W4:Y:S01]  /*3790*/  LDSM.16.M88.4 R44, [R2+0x5800] ;  /* 0x00580000022c783b */ /* 0x0005220000000200 */
[----:B------:R1:W-:Y:S06]  /*37a0*/  MUFU.TANH R81, R3 ;  /* 0x0000000300517308 */ /* 0x0003ec0000002400 */
[----:B------:R-:W-:Y:S08]  /*37b0*/  HMMA.16816.F32 R12, R12, R62, R20 ;  /* 0x0000003e0c0c723c */ /* 0x000ff00000001814 */
[----:B---3--:R-:W-:Y:S01]  /*37c0*/  HMMA.16816.F32 R24, R8, R56, R24 ;  /* 0x000000380818723c */ /* 0x008fe20000001818 */
[----:B-1----:R-:W-:-:S04]  /*37d0*/  FMUL.FTZ R3, R55, c[0x0][0x320] ;  /* 0x0000c80037037a20 */ /* 0x002fc80000410000 */
[----:B------:R1:W-:Y:S03]  /*37e0*/  MUFU.TANH R80, R3 ;  /* 0x0000000300507308 */ /* 0x0003e60000002400 */
[----:B------:R-:W-:Y:S08]  /*37f0*/  HMMA.16816.F32 R52, R16, R76, R36 ;  /* 0x0000004c1034723c */ /* 0x000ff00000001824 */
[----:B------:R-:W-:Y:S01]  /*3800*/  HMMA.16816.F32 R36, R4, R72, R40 ;  /* 0x000000480424723c */ /* 0x000fe20000001828 */
[----:B-1----:R-:W-:-:S07]  /*3810*/  FMUL.FTZ R3, R48, c[0x0][0x320] ;  /* 0x0000c80030037a20 */ /* 0x002fce0000410000 */
[----:B------:R-:W-:Y:S01]  /*3820*/  HMMA.16816.F32 R40, R16, R78, R28 ;  /* 0x0000004e1028723c */ /* 0x000fe2000000181c */
[----:B------:R1:W3:Y:S01]  /*3830*/  LDSM.16.M88.4 R28, [R0+0x5800] ;  /* 0x00580000001c783b */ /* 0x0002e20000000200 */
[----:B------:R4:W1:Y:S01]  /*3840*/  MUFU.TANH R77, R3 ;  /* 0x00000003004d7308 */ /* 0x0008620000002400 */
[----:B------:R-:W-:-:S05]  /*3850*/  DEPBAR.LE SB0, 0x2 ;  /* 0x000080800000791a */ /* 0x000fca0000000000 */
[----:B------:R-:W-:Y:S01]  /*3860*/  HMMA.16816.F32 R20, R4, R74, R32 ;  /* 0x0000004a0414723c */ /* 0x000fe20000001820 */
[----:B--2---:R-:W-:-:S07]  /*3870*/  FMUL.FTZ R2, R55, c[0x0][0x320] ;  /* 0x0000c80037027a20 */ /* 0x004fce0000410000 */
[----:B------:R-:W-:Y:S01]  /*3880*/  HMMA.16816.F32 R36, R16, R68, R36 ;  /* 0x000000441024723c */ /* 0x000fe20000001824 */
[----:B----4-:R-:W-:Y:S02]  /*3890*/  FMUL.FTZ R3, R49, c[0x0][0x320] ;  /* 0x0000c80031037a20 */ /* 0x010fe40000410000 */
[----:B------:R2:W-:Y:S05]  /*38a0*/  MUFU.TANH R49, R2 ;  /* 0x0000000200317308 */ /* 0x0005ea0000002400 */
[----:B------:R-:W-:Y:S01]  /*38b0*/  HMMA.16816.F32 R8, R8, R58, R12 ;  /* 0x0000003a0808723c */ /* 0x000fe2000000180c */
[----:B-1----:R-:W-:Y:S02]  /*38c0*/  FMUL.FTZ R0, R42, c[0x0][0x320] ;  /* 0x0000c8002a007a20 */ /* 0x002fe40000410000 */
[----:B------:R1:W4:Y:S05]  /*38d0*/  MUFU.TANH R76, R3 ;  /* 0x00000003004c7308 */ /* 0x00032a0000002400 */
[----:B------:R-:W-:Y:S03]  /*38e0*/  HMMA.16816.F32 R12, R4, R44, R24 ;  /* 0x0000002c040c723c */ /* 0x000fe60000001818 */
[----:B------:R3:W-:Y:S01]  /*38f0*/  MUFU.TANH R34, R0 ;  /* 0x0000000000227308 */ /* 0x0007e20000002400 */
[----:B--2---:R-:W-:-:S04]  /*3900*/  FMUL.FTZ R2, R40, c[0x0][0x320] ;  /* 0x0000c80028027a20 */ /* 0x004fc80000410000 */
[----:B------:R-:W-:Y:S01]  /*3910*/  HMMA.16816.F32 R20, R16, R70, R20 ;  /* 0x000000461014723c */ /* 0x000fe20000001814 */
[----:B-1----:R-:W-:Y:S02]  /*3920*/  FMUL.FTZ R3, R50, c[0x0][0x320] ;  /* 0x0000c80032037a20 */ /* 0x002fe40000410000 */
[----:B------:R1:W-:Y:S05]  /*3930*/  MUFU.TANH R48, R2 ;  /* 0x0000000200307308 */ /* 0x0003ea0000002400 */
[----:B------:R-:W-:Y:S01]  /*3940*/  HMMA.16816.F32 R4, R4, R46, R8 ;  /* 0x0000002e0404723c */ /* 0x000fe20000001808 */
[----:B---3--:R-:W-:Y:S02]  /*3950*/  FMUL.FTZ R0, R43, c[0x0][0x320] ;  /* 0x0000c8002b007a20 */ /* 0x008fe40000410000 */
[----:B------:R2:W-:Y:S05]  /*3960*/  MUFU.TANH R65, R3 ;  /* 0x0000000300417308 */ /* 0x0005ea0000002400 */
[----:B------:R-:W-:Y:S03]  /*3970*/  HMMA.16816.F32 R12, R16, R28, R12 ;  /* 0x0000001c100c723c */ /* 0x000fe6000000180c */
[----:B------:R3:W-:Y:S01]  /*3980*/  MUFU.TANH R40, R0 ;  /* 0x0000000000287308 */ /* 0x0007e20000002400 */
[----:B-1----:R-:W-:-:S02]  /*3990*/  FMUL.FTZ R2, R41, c[0x0][0x320] ;  /* 0x0000c80029027a20 */ /* 0x002fc40000410000 */
[----:B--2---:R-:W-:-:S05]  /*39a0*/  FMUL.FTZ R3, R51, c[0x0][0x320] ;  /* 0x0000c80033037a20 */ /* 0x004fca0000410000 */
[----:B------:R1:W-:Y:S05]  /*39b0*/  MUFU.TANH R41, R2 ;  /* 0x0000000200297308 */ /* 0x0003ea0000002400 */
[----:B------:R-:W-:Y:S01]  /*39c0*/  HMMA.16816.F32 R4, R16, R30, R4 ;  /* 0x0000001e1004723c */ /* 0x000fe20000001804 */
[----:B------:R-:W-:Y:S01]  /*39d0*/  BAR.SYNC.DEFER_BLOCKING 0x0 ;  /* 0x0000000000007b1d */ /* 0x000fe20000010000 */
[----:B---3--:R-:W-:-:S05]  /*39e0*/  FMUL.FTZ R0, R36, c[0x0][0x320] ;  /* 0x0000c80024007a20 */ /* 0x008fca0000410000 */
[----:B------:R2:W-:Y:S01]  /*39f0*/  MUFU.TANH R64, R3 ;  /* 0x0000000300407308 */ /* 0x0005e20000002400 */
[----:B-1----:R-:W-:-:S07]  /*3a00*/  FMUL.FTZ R2, R21, c[0x0][0x320] ;  /* 0x0000c80015027a20 */ /* 0x002fce0000410000 */
[----:B------:R1:W-:Y:S01]  /*3a10*/  MUFU.TANH R35, R0 ;  /* 0x0000000000237308 */ /* 0x0003e20000002400 */
[----:B--2---:R-:W-:-:S07]  /*3a20*/  FMUL.FTZ R3, R52, c[0x0][0x320] ;  /* 0x0000c80034037a20 */ /* 0x004fce0000410000 */
[----:B------:R2:W-:Y:S01]  /*3a30*/  MUFU.TANH R25, R2 ;  /* 0x0000000200197308 */ /* 0x0005e20000002400 */
[----:B------:R-:W-:Y:S01]  /*3a40*/  FMUL.FTZ R5, R5, c[0x0][0x320] ;  /* 0x0000c80005057a20 */ /* 0x000fe20000410000 */
[----:B------:R-:W-:Y:S01]  /*3a50*/  LDSM.16.MT88.4 R28, [R194+0x2000] ;  /* 0x00200000c21c783b */ /* 0x000fe20000004200 */
[----:B-1----:R-:W-:-:S05]  /*3a60*/  FMUL.FTZ R0, R37, c[0x0][0x320] ;  /* 0x0000c80025007a20 */ /* 0x002fca0000410000 */
[----:B------:R1:W3:Y:S08]  /*3a70*/  MUFU.TANH R51, R3 ;  /* 0x0000000300337308 */ /* 0x0002f00000002400 */
[----:B------:R3:W-:Y:S01]  /*3a80*/  MUFU.TANH R33, R0 ;  /* 0x0000000000217308 */ /* 0x0007e20000002400 */
[----:B--2---:R-:W-:Y:S02]  /*3a90*/  FMUL.FTZ R2, R23, c[0x0][0x320] ;  /* 0x0000c80017027a20 */ /* 0x004fe40000410000 */
[----:B-1----:R-:W-:-:S05]  /*3aa0*/  FMUL.FTZ R3, R53, c[0x0][0x320] ;  /* 0x0000c80035037a20 */ /* 0x002fca0000410000 */
[----:B------:R1:W-:Y:S01]  /*3ab0*/  MUFU.TANH R26, R2 ;  /* 0x00000002001a7308 */ /* 0x0003e20000002400 */
[----:B---3--:R-:W-:-:S07]  /*3ac0*/  FMUL.FTZ R0, R38, c[0x0][0x320] ;  /* 0x0000c80026007a20 */ /* 0x008fce0000410000 */
[----:B------:R2:W3:Y:S08]  /*3ad0*/  MUFU.TANH R50, R3 ;  /* 0x0000000300327308 */ /* 0x0004f00000002400 */
[----:B------:R3:W-:Y:S01]  /*3ae0*/  MUFU.TANH R24, R0 ;  /* 0x0000000000187308 */ /* 0x0007e20000002400 */
[----:B-1----:R-:W-:Y:S02]  /*3af0*/  FMUL.FTZ R2, R12, c[0x0][0x320] ;  /* 0x0000c8000c027a20 */ /* 0x002fe40000410000 */
[----:B--2---:R-:W-:-:S05]  /*3b00*/  FMUL.FTZ R3, R54, c[0x0][0x320] ;  /* 0x0000c80036037a20 */ /* 0x004fca0000410000 */
[----:B------:R1:W-:Y:S01]  /*3b10*/  MUFU.TANH R21, R2 ;  /* 0x0000000200157308 */ /* 0x0003e20000002400 */
[----:B---3--:R-:W-:-:S07]  /*3b20*/  FMUL.FTZ R0, R39, c[0x0][0x320] ;  /* 0x0000c80027007a20 */ /* 0x008fce0000410000 */
[----:B------:R2:W3:Y:S01]  /*3b30*/  MUFU.TANH R61, R3 ;  /* 0x00000003003d7308 */ /* 0x0004e20000002400 */
[----:B------:R-:W-:Y:S07]  /*3b40*/  LDSM.16.MT88.4 R36, [R193] ;  /* 0x00000000c124783b */ /* 0x000fee0000004200 */
[----:B------:R3:W3:Y:S01]  /*3b50*/  MUFU.TANH R27, R0 ;  /* 0x00000000001b7308 */ /* 0x0006e20000002400 */
[----:B-1----:R-:W-:Y:S02]  /*3b60*/  FMUL.FTZ R2, R13, c[0x0][0x320] ;  /* 0x0000c8000d027a20 */ /* 0x002fe40000410000 */
[----:B--2---:R-:W-:-:S05]  /*3b70*/  FMUL.FTZ R3, R22, c[0x0][0x320] ;  /* 0x0000c80016037a20 */ /* 0x004fca0000410000 */
[----:B------:R-:W-:Y:S01]  /*3b80*/  MUFU.TANH R13, R5 ;  /* 0x00000005000d7308 */ /* 0x000fe20000002400 */
[----:B---3--:R-:W-:-:S07]  /*3b90*/  FMUL.FTZ R0, R20, c[0x0][0x320] ;  /* 0x0000c80014007a20 */ /* 0x008fce0000410000 */
[----:B------:R-:W-:Y:S08]  /*3ba0*/  MUFU.TANH R22, R2 ;  /* 0x0000000200167308 */ /* 0x000ff00000002400 */
[----:B------:R1:W-:Y:S08]  /*3bb0*/  MUFU.TANH R32, R0 ;  /* 0x0000000000207308 */ /* 0x0003f00000002400 */
[----:B------:R2:W3:Y:S01]  /*3bc0*/  MUFU.TANH R20, R3 ;  /* 0x0000000300147308 */ /* 0x0004e20000002400 */
[----:B-1----:R-:W-:-:S04]  /*3bd0*/  IMAD R0, R88, -0x40, R90 ;  /* 0xffffffc058007824 */ /* 0x002fc800078e025a */
[----:B------:R-:W-:Y:S02]  /*3be0*/  IMAD.IADD R0, R0, 0x1, -R226 ;  /* 0x0000000100007824 */ /* 0x000fe400078e0ae2 */
[----:B--2---:R-:W-:-:S03]  /*3bf0*/  FMUL.FTZ R3, R14, c[0x0][0x320] ;  /* 0x0000c8000e037a20 */ /* 0x004fc60000410000 */
[C---:B------:R-:W-:Y:S02]  /*3c00*/  ISETP.GT.AND P0, PT, R0.reuse, RZ, PT ;  /* 0x000000ff0000720c */ /* 0x040fe40003f04270 */
[C---:B------:R-:W-:Y:S01]  /*3c10*/  ISETP.GT.AND P6, PT, R0.reuse, 0x1, PT ;  /* 0x000000010000780c */ /* 0x040fe20003fc4270 */
[----:B------:R1:W-:Y:S01]  /*3c20*/  MUFU.TANH R23, R3 ;  /* 0x0000000300177308 */ /* 0x0003e20000002400 */
[----:B------:R-:W-:Y:S02]  /*3c30*/  ISETP.GT.AND P5, PT, R0, 0x8, PT ;  /* 0x000000080000780c */ /* 0x000fe40003fa4270 */
[----:B------:R-:W-:Y:S02]  /*3c40*/  FSEL R8, R83, -INF , P0 ;  /* 0xff80000053087808 */ /* 0x000fe40000000000 */
[----:B------:R-:W-:Y:S02]  /*3c50*/  FSEL R9, R82, -INF , P6 ;  /* 0xff80000052097808 */ /* 0x000fe40003000000 */
[----:B------:R-:W-:-:S02]  /*3c60*/  ISETP.GT.AND P4, PT, R0, 0x9, PT ;  /* 0x000000090000780c */ /* 0x000fc40003f84270 */
[----:B------:R-:W-:Y:S02]  /*3c70*/  FSEL R10, R77, -INF , P5 ;  /* 0xff8000004d0a7808 */ /* 0x000fe40002800000 */
[----:B------:R-:W-:Y:S02]  /*3c80*/  FMNMX.FTZ R2, R8, R9, !PT ;  /* 0x0000000908027209 */ /* 0x000fe40007810000 */
[----:B------:R-:W-:Y:S02]  /*3c90*/  ISETP.GT.AND P3, PT, R0, 0x10, PT ;  /* 0x000000100000780c */ /* 0x000fe40003f64270 */
[----:B----4-:R-:W-:Y:S01]  /*3ca0*/  FSEL R11, R76, -INF , P4 ;  /* 0xff8000004c0b7808 */ /* 0x010fe20002000000 */
[----:B-1----:R-:W-:Y:S01]  /*3cb0*/  FMUL.FTZ R3, R4, c[0x0][0x320] ;  /* 0x0000c80004037a20 */ /* 0x002fe20000410000 */
[----:B------:R-:W-:Y:S01]  /*3cc0*/  FMNMX.FTZ R2, R10, R2, !PT ;  /* 0x000000020a027209 */ /* 0x000fe20007810000 */
[----:B------:R-:W-:Y:S01]  /*3cd0*/  FMUL.FTZ R4, R15, c[0x0][0x320] ;  /* 0x0000c8000f047a20 */ /* 0x000fe20000410000 */
[----:B------:R-:W-:Y:S01]  /*3ce0*/  FSEL R16, R81, -INF , P0 ;  /* 0xff80000051107808 */ /* 0x000fe20000000000 */
[----:B------:R1:W2:Y:S01]  /*3cf0*/  MUFU.TANH R14, R3 ;  /* 0x00000003000e7308 */ /* 0x0002a20000002400 */
[----:B------:R-:W-:-:S02]  /*3d00*/  ISETP.GT.AND P0, PT, R0, 0x11, PT ;  /* 0x000000110000780c */ /* 0x000fc40003f04270 */
[----:B------:R-:W-:Y:S02]  /*3d10*/  FSEL R45, R51, -INF , P3 ;  /* 0xff800000332d7808 */ /* 0x000fe40001800000 */
[----:B------:R-:W-:Y:S02]  /*3d20*/  FMNMX.FTZ R2, R11, R2, !PT ;  /* 0x000000020b027209 */ /* 0x000fe40007810000 */
[----:B------:R-:W-:Y:S01]  /*3d30*/  FSEL R17, R80, -INF , P6 ;  /* 0xff80000050117808 */ /* 0x000fe20003000000 */
[----:B------:R-:W4:Y:S01]  /*3d40*/  MUFU.TANH R12, R4 ;  /* 0x00000004000c7308 */ /* 0x000f220000002400 */
[----:B------:R-:W-:Y:S02]  /*3d50*/  ISETP.GT.AND P6, PT, R0, 0x18, PT ;  /* 0x000000180000780c */ /* 0x000fe40003fc4270 */
[----:B------:R-:W-:Y:S02]  /*3d60*/  FSEL R44, R50, -INF , P0 ;  /* 0xff800000322c7808 */ /* 0x000fe40000000000 */
[----:B------:R-:W-:-:S02]  /*3d70*/  FMNMX.FTZ R2, R45, R2, !PT ;  /* 0x000000022d027209 */ /* 0x000fc40007810000 */
[----:B------:R-:W-:Y:S02]  /*3d80*/  FSEL R18, R65, -INF , P5 ;  /* 0xff80000041127808 */ /* 0x000fe40002800000 */
[----:B------:R-:W-:Y:S02]  /*3d90*/  ISETP.GT.AND P5, PT, R0, 0x19, PT ;  /* 0x000000190000780c */ /* 0x000fe40003fa4270 */
[----:B------:R-:W-:Y:S02]  /*3da0*/  FSEL R46, R48, -INF , P6 ;  /* 0xff800000302e7808 */ /* 0x000fe40003000000 */
[----:B------:R-:W-:Y:S02]  /*3db0*/  FMNMX.FTZ R2, R44, R2, !PT ;  /* 0x000000022c027209 */ /* 0x000fe40007810000 */
[----:B------:R-:W-:Y:S02]  /*3dc0*/  FSEL R19, R64, -INF , P4 ;  /* 0xff80000040137808 */ /* 0x000fe40002000000 */
[----:B------:R-:W-:-:S02]  /*3dd0*/  ISETP.GT.AND P4, PT, R0, 0x20, PT ;  /* 0x000000200000780c */ /* 0x000fc40003f84270 */
[----:B------:R-:W-:Y:S02]  /*3de0*/  FSEL R47, R41, -INF , P5 ;  /* 0xff800000292f7808 */ /* 0x000fe40002800000 */
[----:B-1----:R-:W-:Y:S02]  /*3df0*/  FMNMX.FTZ R3, R16, R17, !PT ;  /* 0x0000001110037209 */ /* 0x002fe40007810000 */
        /* <DEDUP_REMOVED lines=12> */
[----:B------:R-:W-:Y:S02]  /*3ec0*/  FSEL R63, R40, -INF , P5 ;  /* 0xff800000283f7808 */ /* 0x000fe40002800000 */
[----:B------:R-:W-:Y:S02]  /*3ed0*/  FSEL R140, R24, -INF , P4 ;  /* 0xff800000188c7808 */ /* 0x000fe40002000000 */
[----:B------:R-:W-:Y:S02]  /*3ee0*/  FSEL R131, R27, -INF , P3 ;  /* 0xff8000001b837808 */ /* 0x000fe40001800000 */
[----:B---3--:R-:W-:-:S02]  /*3ef0*/  FSEL R141, R20, -INF , P0 ;  /* 0xff800000148d7808 */ /* 0x008fc40000000000 */
[----:B------:R-:W-:Y:S02]  /*3f00*/  FSEL R128, R32, -INF , P0 ;  /* 0xff80000020807808 */ /* 0x000fe40000000000 */
[C---:B------:R-:W-:Y:S02]  /*3f10*/  ISETP.GT.AND P6, PT, R0.reuse, 0x29, PT ;  /* 0x000000290000780c */ /* 0x040fe40003fc4270 */
[C---:B------:R-:W-:Y:S02]  /*3f20*/  ISETP.GT.AND P5, PT, R0.reuse, 0x30, PT ;  /* 0x000000300000780c */ /* 0x040fe40003fa4270 */
[C---:B------:R-:W-:Y:S02]  /*3f30*/  ISETP.GT.AND P4, PT, R0.reuse, 0x31, PT ;  /* 0x000000310000780c */ /* 0x040fe40003f84270 */
[C---:B------:R-:W-:Y:S02]  /*3f40*/  ISETP.GT.AND P3, PT, R0.reuse, 0x38, PT ;  /* 0x000000380000780c */ /* 0x040fe40003f64270 */
[----:B------:R-:W-:-:S02]  /*3f50*/  ISETP.GT.AND P0, PT, R0, 0x39, PT ;  /* 0x000000390000780c */ /* 0x000fc40003f04270 */
[----:B------:R-:W-:Y:S02]  /*3f60*/  FMNMX.FTZ R3, R61, R3, !PT ;  /* 0x000000033d037209 */ /* 0x000fe40007810000 */
[----:B------:R-:W-:Y:S02]  /*3f70*/  FMNMX.FTZ R0, R102, R2, !PT ;  /* 0x0000000266007209 */ /* 0x000fe40007810000 */
[----:B------:R-:W-:Y:S02]  /*3f80*/  FSEL R103, R25, -INF , P6 ;  /* 0xff80000019677808 */ /* 0x000fe40003000000 */
[----:B------:R-:W-:Y:S01]  /*3f90*/  FMNMX.FTZ R2, R60, R3, !PT ;  /* 0x000000033c027209 */ /* 0x000fe20007810000 */
[----:B------:R-:W-:Y:S01]  /*3fa0*/  FMUL.FTZ R3, R6, c[0x0][0x320] ;  /* 0x0000c80006037a20 */ /* 0x000fe20000410000 */
[----:B------:R-:W-:Y:S02]  /*3fb0*/  FMNMX.FTZ R0, R128, R0, !PT ;  /* 0x0000000080007209 */ /* 0x000fe40007810000 */
[----:B------:R-:W-:Y:S01]  /*3fc0*/  FSEL R142, R21, -INF , P5 ;  /* 0xff800000158e7808 */ /* 0x000fe20002800000 */
[----:B------:R1:W3:Y:S01]  /*3fd0*/  MUFU.TANH R5, R3 ;  /* 0x0000000300057308 */ /* 0x0002e20000002400 */
[----:B------:R-:W-:-:S02]  /*3fe0*/  FMNMX.FTZ R2, R62, R2, !PT ;  /* 0x000000023e027209 */ /* 0x000fc40007810000 */
[----:B------:R-:W-:Y:S02]  /*3ff0*/  FMNMX.FTZ R0, R103, R0, !PT ;  /* 0x0000000067007209 */ /* 0x000fe40007810000 */
[----:B------:R-:W-:Y:S02]  /*4000*/  FSEL R143, R22, -INF , P4 ;  /* 0xff800000168f7808 */ /* 0x000fe40002000000 */
[----:B------:R-:W-:Y:S02]  /*4010*/  FMNMX.FTZ R2, R63, R2, !PT ;  /* 0x000000023f027209 */ /* 0x000fe40007810000 */
[----:B------:R-:W-:Y:S02]  /*4020*/  FMNMX.FTZ R0, R142, R0, !PT ;  /* 0x000000008e007209 */ /* 0x000fe40007810000 */
[----:B--2---:R-:W-:Y:S02]  /*4030*/  FSEL R197, R14, -INF , P3 ;  /* 0xff8000000ec57808 */ /* 0x004fe40001800000 */
[----:B------:R-:W-:-:S02]  /*4040*/  FMNMX.FTZ R2, R140, R2, !PT ;  /* 0x000000028c027209 */ /* 0x000fc40007810000 */
[----:B------:R-:W-:Y:S01]  /*4050*/  FMNMX.FTZ R0, R143, R0, !PT ;  /* 0x000000008f007209 */ /* 0x000fe20007810000 */
[----:B-1----:R-:W-:Y:S01]  /*4060*/  FMUL.FTZ R3, R7, c[0x0][0x320] ;  /* 0x0000c80007037a20 */ /* 0x002fe20000410000 */
[----:B------:R-:W-:Y:S02]  /*4070*/  FSEL R199, R13, -INF , P0 ;  /* 0xff8000000dc77808 */ /* 0x000fe40000000000 */
[----:B------:R-:W-:Y:S02]  /*4080*/  FMNMX.FTZ R2, R131, R2, !PT ;  /* 0x0000000283027209 */ /* 0x000fe40007810000 */
[----:B------:R-:W-:Y:S01]  /*4090*/  FMNMX.FTZ R0, R197, R0, !PT ;  /* 0x00000000c5007209 */ /* 0x000fe20007810000 */
[----:B------:R-:W1:Y:S01]  /*40a0*/  MUFU.TANH R3, R3 ;  /* 0x0000000300037308 */ /* 0x000e620000002400 */
[----:B------:R-:W-:Y:S02]  /*40b0*/  FSEL R130, R26, -INF , P6 ;  /* 0xff8000001a827808 */ /* 0x000fe40003000000 */
[----:B------:R-:W-:Y:S01]  /*40c0*/  FMNMX.FTZ R2, R141, R2, !PT ;  /* 0x000000028d027209 */ /* 0x000fe20007810000 */
[----:B------:R-:W-:Y:S01]  /*40d0*/  LDSM.16.MT88.4 R24, [R194] ;  /* 0x00000000c218783b */ /* 0x000fe20000004200 */
[----:B------:R-:W-:-:S02]  /*40e0*/  FMNMX.FTZ R0, R199, R0, !PT ;  /* 0x00000000c7007209 */ /* 0x000fc40007810000 */
[----:B------:R-:W-:Y:S02]  /*40f0*/  FSEL R198, R23, -INF , P5 ;  /* 0xff80000017c67808 */ /* 0x000fe40002800000 */
[----:B------:R-:W-:Y:S01]  /*4100*/  FMNMX.FTZ R2, R130, R2, !PT ;  /* 0x0000000282027209 */ /* 0x000fe20007810000 */
[----:B------:R-:W2:Y:S01]  /*4110*/  SHFL.BFLY PT, R4, R0, 0x2, 0x1f ;  /* 0x0c401f0000047f89 */ /* 0x000ea200000e0000 */
[----:B----4-:R-:W-:Y:S02]  /*4120*/  FSEL R205, R12, -INF , P4 ;  /* 0xff8000000ccd7808 */ /* 0x010fe40002000000 */
[----:B------:R-:W-:Y:S01]  /*4130*/  FMNMX.FTZ R2, R198, R2, !PT ;  /* 0x00000002c6027209 */ /* 0x000fe20007810000 */
[----:B-----5:R-:W-:Y:S01]  /*4140*/  LDSM.16.MT88.4 R20, [R120] ;  /* 0x000000007814783b */ /* 0x020fe20000004200 */
[----:B---3--:R-:W-:Y:S02]  /*4150*/  FSEL R204, R5, -INF , P3 ;  /* 0xff80000005cc7808 */ /* 0x008fe40001800000 */
[----:B------:R-:W-:-:S02]  /*4160*/  FMNMX.FTZ R2, R205, R2, !PT ;  /* 0x00000002cd027209 */ /* 0x000fc40007810000 */
[----:B-1----:R-:W-:Y:S02]  /*4170*/  FSEL R207, R3, -INF , P0 ;  /* 0xff80000003cf7808 */ /* 0x002fe40000000000 */
[----:B------:R-:W-:-:S04]  /*4180*/  FMNMX.FTZ R2, R204, R2, !PT ;  /* 0x00000002cc027209 */ /* 0x000fc80007810000 */
[----:B------:R-:W-:-:S05]  /*4190*/  FMNMX.FTZ R2, R207, R2, !PT ;  /* 0x00000002cf027209 */ /* 0x000fca0007810000 */
[----:B------:R-:W1:Y:S01]  /*41a0*/  SHFL.BFLY PT, R3, R2, 0x2, 0x1f ;  /* 0x0c401f0002037f89 */ /* 0x000e6200000e0000 */
[----:B--2---:R-:W-:-:S05]  /*41b0*/  FMNMX.FTZ R0, R0, R4, !PT ;  /* 0x0000000400007209 */ /* 0x004fca0007810000 */
[----:B------:R-:W2:Y:S01]  /*41c0*/  SHFL.BFLY PT, R4, R0, 0x1, 0x1f ;  /* 0x0c201f0000047f89 */ /* 0x000ea200000e0000 */
[----:B-1----:R-:W-:-:S05]  /*41d0*/  FMNMX.FTZ R3, R2, R3, !PT ;  /* 0x0000000302037209 */ /* 0x002fca0007810000 */
[----:B------:R-:W1:Y:S01]  /*41e0*/  SHFL.BFLY PT, R5, R3, 0x1, 0x1f ;  /* 0x0c201f0003057f89 */ /* 0x000e6200000e0000 */
[----:B--2---:R-:W-:-:S04]  /*41f0*/  FMNMX.FTZ R101, R0, R4, !PT ;  /* 0x0000000400657209 */ /* 0x004fc80007810000 */
[C---:B------:R-:W-:Y:S01]  /*4200*/  FSETP.NEU.FTZ.AND P0, PT, R101.reuse, -INF , PT ;  /* 0xff8000006500780b */ /* 0x040fe20003f1d000 */
[----:B------:R-:W-:-:S05]  /*4210*/  FMUL.FTZ R2, R101, c[0x0][0x2d0] ;  /* 0x0000b40065027a20 */ /* 0x000fca0000410000 */
[----:B------:R-:W-:-:S05]  /*4220*/  FSEL R2, R2, RZ, P0 ;  /* 0x000000ff02027208 */ /* 0x000fca0000000000 */
[--C-:B------:R-:W-:Y:S02]  /*4230*/  FFMA.FTZ R0, R8, c[0x0][0x2d0], -R2.reuse ;  /* 0x0000b40008007a23 */ /* 0x100fe40000010802 */
[--C-:B------:R-:W-:Y:S02]  /*4240*/  FFMA.FTZ R8, R45, c[0x0][0x2d0], -R2.reuse ;  /* 0x0000b4002d087a23 */ /* 0x100fe40000010802 */
[----:B------:R2:W-:Y:S01]  /*4250*/  MUFU.EX2 R244, R0 ;  /* 0x0000000000f47308 */ /* 0x0005e20000000800 */
[----:B-1----:R-:W-:Y:S01]  /*4260*/  FMNMX.FTZ R100, R3, R5, !PT ;  /* 0x0000000503647209 */ /* 0x002fe20007810000 */
[----:B------:R-:W-:-:S03]  /*4270*/  FFMA.FTZ R3, R10, c[0x0][0x2d0], -R2 ;  /* 0x0000b4000a037a23 */ /* 0x000fc60000010802 */
[----:B------:R-:W-:-:S03]  /*4280*/  FSETP.NEU.FTZ.AND P0, PT, R100, -INF , PT ;  /* 0xff8000006400780b */ /* 0x000fc60003f1d000 */
[----:B------:R1:W-:Y:S01]  /*4290*/  MUFU.EX2 R241, R3 ;  /* 0x0000000300f17308 */ /* 0x0003e20000000800 */
[----:B--2---:R-:W-:-:S07]  /*42a0*/  FFMA.FTZ R0, R9, c[0x0][0x2d0], -R2 ;  /* 0x0000b40009007a23 */ /* 0x004fce0000010802 */
[----:B------:R2:W-:Y:S01]  /*42b0*/  MUFU.EX2 R234, R8 ;  /* 0x0000000800ea7308 */ /* 0x0005e20000000800 */
[----:B------:R-:W-:-:S05]  /*42c0*/  IMAD.IADD R9, R191, 0x1, R194 ;  /* 0x00000001bf097824 */ /* 0x000fca00078e02c2 */
[----:B------:R-:W-:Y:S01]  /*42d0*/  LDSM.16.MT88.4 R40, [R9+0x2000] ;  /* 0x002000000928783b */ /* 0x000fe20000004200 */
[--C-:B-1----:R-:W-:Y:S01]  /*42e0*/  FFMA.FTZ R3, R11, c[0x0][0x2d0], -R2.reuse ;  /* 0x0000b4000b037a23 */ /* 0x102fe20000010802 */
[----:B------:R1:W-:Y:S08]  /*42f0*/  MUFU.EX2 R242, R0 ;  /* 0x0000000000f27308 */ /* 0x0003f00000000800 */
[----:B------:R3:W4:Y:S01]  /*4300*/  MUFU.EX2 R243, R3 ;  /* 0x0000000300f37308 */ /* 0x0007220000000800 */
[----:B--2---:R-:W-:-:S02]  /*4310*/  FFMA.FTZ R8, R44, c[0x0][0x2d0], -R2 ;  /* 0x0000b4002c087a23 */ /* 0x004fc40000010802 */
[----:B-1----:R-:W-:-:S05]  /*4320*/  FMUL.FTZ R0, R100, c[0x0][0x2d0] ;  /* 0x0000b40064007a20 */ /* 0x002fca0000410000 */
[----:B------:R1:W-:Y:S01]  /*4330*/  MUFU.EX2 R236, R8 ;  /* 0x0000000800ec7308 */ /* 0x0003e20000000800 */
[----:B------:R-:W-:Y:S01]  /*4340*/  FSEL R0, R0, RZ, P0 ;  /* 0x000000ff00007208 */ /* 0x000fe20000000000 */
[----:B---3--:R-:W-:Y:S01]  /*4350*/  IMAD.IADD R3, R191, 0x1, R193 ;  /* 0x00000001bf037824 */ /* 0x008fe200078e02c1 */
[----:B----4-:R-:W-:-:S03]  /*4360*/  F2FP.PACK_AB R6, R243, R241 ;  /* 0x000000f1f306723e */ /* 0x010fc600000000ff */
[----:B------:R-:W-:Y:S01]  /*4370*/  FFMA.FTZ R4, R16, c[0x0][0x2d0], -R0 ;  /* 0x0000b40010047a23 */ /* 0x000fe20000010800 */
[----:B------:R-:W-:Y:S03]  /*4380*/  LDSM.16.MT88.4 R12, [R3+0x2000] ;  /* 0x00200000030c783b */ /* 0x000fe60000004200 */
[----:B------:R2:W-:Y:S01]  /*4390*/  MUFU.EX2 R239, R4 ;  /* 0x0000000400ef7308 */ /* 0x0005e20000000800 */
[----:B------:R-:W-:Y:S01]  /*43a0*/  LDSM.16.MT88.4 R32, [R3] ;  /* 0x000000000320783b */ /* 0x000fe20000004200 */
[----:B-1----:R-:W-:-:S06]  /*43b0*/  FFMA.FTZ R8, R46, c[0x0][0x2d0], -R2 ;  /* 0x0000b4002e087a23 */ /* 0x002fcc0000010802 */
[----:B------:R1:W-:Y:S01]  /*43c0*/  MUFU.EX2 R233, R8 ;  /* 0x0000000800e97308 */ /* 0x0003e20000000800 */
[----:B--2---:R-:W-:-:S07]  /*43d0*/  FFMA.FTZ R4, R17, c[0x0][0x2d0], -R0 ;  /* 0x0000b40011047a23 */ /* 0x004fce0000010800 */
[----:B------:R2:W3:Y:S01]  /*43e0*/  MUFU.EX2 R238, R4 ;  /* 0x0000000400ee7308 */ /* 0x0004e20000000800 */
[----:B-1----:R-:W-:Y:S02]  /*43f0*/  FFMA.FTZ R8, R47, c[0x0][0x2d0], -R2 ;  /* 0x0000b4002f087a23 */ /* 0x002fe40000010802 */
[----:B------:R-:W-:Y:S05]  /*4400*/  LDSM.16.MT88.4 R44, [R3+0x800] ;  /* 0x00080000032c783b */ /* 0x000fea0000004200 */
[----:B------:R1:W-:Y:S01]  /*4410*/  MUFU.EX2 R235, R8 ;  /* 0x0000000800eb7308 */ /* 0x0003e20000000800 */
[----:B--2---:R-:W-:Y:S01]  /*4420*/  FFMA.FTZ R4, R18, c[0x0][0x2d0], -R0 ;  /* 0x0000b40012047a23 */ /* 0x004fe20000010800 */
[----:B---3--:R-:W-:-:S06]  /*4430*/  F2FP.PACK_AB R5, R238, R239 ;  /* 0x000000efee05723e */ /* 0x008fcc00000000ff */
[----:B------:R2:W-:Y:S01]  /*4440*/  MUFU.EX2 R237, R4 ;  /* 0x0000000400ed7308 */ /* 0x0005e20000000800 */
[----:B-1----:R-:W-:-:S07]  /*4450*/  FFMA.FTZ R8, R61, c[0x0][0x2d0], -R0 ;  /* 0x0000b4003d087a23 */ /* 0x002fce0000010800 */
[----:B------:R1:W-:Y:S01]  /*4460*/  MUFU.EX2 R214, R8 ;  /* 0x0000000800d67308 */ /* 0x0003e20000000800 */
[--C-:B--2---:R-:W-:Y:S02]  /*4470*/  FFMA.FTZ R4, R19, c[0x0][0x2d0], -R0.reuse ;  /* 0x0000b40013047a23 */ /* 0x104fe40000010800 */
[----:B------:R-:W2:Y:S05]  /*4480*/  LDSM.16.MT88.4 R16, [R193+0x2000] ;  /* 0x00200000c110783b */ /* 0x000eaa0000004200 */
[----:B------:R3:W4:Y:S01]  /*4490*/  MUFU.EX2 R240, R4 ;  /* 0x0000000400f07308 */ /* 0x0007220000000800 */
[----:B-1----:R-:W-:-:S07]  /*44a0*/  FFMA.FTZ R8, R60, c[0x0][0x2d0], -R0 ;  /* 0x0000b4003c087a23 */ /* 0x002fce0000010800 */
[----:B------:R1:W5:Y:S01]  /*44b0*/  MUFU.EX2 R232, R8 ;  /* 0x0000000800e87308 */ /* 0x0003620000000800 */
[----:B---3--:R-:W-:Y:S02]  /*44c0*/  F2FP.PACK_AB R4, R242, R244 ;  /* 0x000000f4f204723e */ /* 0x008fe400000000ff */
[----:B----4-:R-:W-:Y:S01]  /*44d0*/  F2FP.PACK_AB R7, R240, R237 ;  /* 0x000000edf007723e */ /* 0x010fe200000000ff */
[----:B-1----:R-:W-:-:S06]  /*44e0*/  FFMA.FTZ R8, R62, c[0x0][0x2d0], -R0 ;  /* 0x0000b4003e087a23 */ /* 0x002fcc0000010800 */
[C---:B------:R-:W-:Y:S01]  /*44f0*/  HMMA.16816.F32 R96, R4.reuse, R24, RZ ;  /* 0x000000180460723c */ /* 0x040fe200000018ff */
[----:B------:R1:W-:Y:S07]  /*4500*/  MUFU.EX2 R213, R8 ;  /* 0x0000000800d57308 */ /* 0x0003ee0000000800 */
[C---:B------:R-:W-:Y:S01]  /*4510*/  HMMA.16816.F32 R92, R4.reuse, R26, RZ ;  /* 0x0000001a045c723c */ /* 0x040fe200000018ff */
[----:B------:R-:W3:Y:S07]  /*4520*/  LDSM.16.MT88.4 R24, [R193+0x4000] ;  /* 0x00400000c118783b */ /* 0x000eee0000004200 */
[----:B--2---:R-:W-:Y:S01]  /*4530*/  HMMA.16816.F32 R80, R4, R16, RZ ;  /* 0x000000100450723c */ /* 0x004fe200000018ff */
[----:B-1----:R-:W-:-:S04]  /*4540*/  FFMA.FTZ R8, R63, c[0x0][0x2d0], -R0 ;  /* 0x0000b4003f087a23 */ /* 0x002fc80000010800 */
[----:B------:R1:W2:Y:S03]  /*4550*/  MUFU.EX2 R230, R8 ;  /* 0x0000000800e67308 */ /* 0x0002a60000000800 */
[C---:B------:R-:W-:Y:S01]  /*4560*/  HMMA.16816.F32 R76, R4.reuse, R18, RZ ;  /* 0x00000012044c723c */ /* 0x040fe200000018ff */
[----:B------:R-:W4:Y:S07]  /*4570*/  LDSM.16.MT88.4 R16, [R194+0x4000] ;  /* 0x00400000c210783b */ /* 0x000f2e0000004200 */
[----:B------:R-:W-:Y:S01]  /*4580*/  HMMA.16816.F32 R88, R4, R20, RZ ;  /* 0x000000140458723c */ /* 0x000fe200000018ff */
[----:B-1----:R-:W-:-:S07]  /*4590*/  FFMA.FTZ R8, R129, c[0x0][0x2d0], -R2 ;  /* 0x0000b40081087a23 */ /* 0x002fce0000010802 */
[C---:B------:R-:W-:Y:S01]  /*45a0*/  HMMA.16816.F32 R84, R4.reuse, R22, RZ ;  /* 0x000000160454723c */ /* 0x040fe200000018ff */
[----:B------:R-:W1:Y:S01]  /*45b0*/  LDSM.16.MT88.4 R20, [R3+0x4000] ;  /* 0x004000000314783b */ /* 0x000e620000004200 */
[----:B------:R2:W-:Y:S06]  /*45c0*/  MUFU.EX2 R185, R8 ;  /* 0x0000000800b97308 */ /* 0x0005ec0000000800 */
[C---:B------:R-:W-:Y:S08]  /*45d0*/  HMMA.16816.F32 R68, R4.reuse, R12, RZ ;  /* 0x0000000c0444723c */ /* 0x040ff000000018ff */
[----:B------:R-:W-:Y:S01]  /*45e0*/  HMMA.16816.F32 R72, R4, R14, RZ ;  /* 0x0000000e0448723c */ /* 0x000fe200000018ff */
[----:B------:R3:W1:Y:S01]  /*45f0*/  LDSM.16.MT88.4 R12, [R120+0x4000] ;  /* 0x00400000780c783b */ /* 0x0006620000004200 */
[----:B--2---:R-:W-:-:S04]  /*4600*/  FFMA.FTZ R8, R102, c[0x0][0x2d0], -R2 ;  /* 0x0000b40066087a23 */ /* 0x004fc80000010802 */
[----:B------:R2:W1:Y:S02]  /*4610*/  MUFU.EX2 R184, R8 ;  /* 0x0000000800b87308 */ /* 0x0004640000000800 */
[C---:B------:R-:W-:Y:S08]  /*4620*/  HMMA.16816.F32 R48, R4.reuse, R40, RZ ;  /* 0x000000280430723c */ /* 0x040ff000000018ff */
[----:B------:R-:W-:Y:S01]  /*4630*/  HMMA.16816.F32 R52, R4, R42, RZ ;  /* 0x0000002a0434723c */ /* 0x000fe200000018ff */
[----:B------:R-:W1:Y:S01]  /*4640*/  LDSM.16.MT88.4 R40, [R193+0x800] ;  /* 0x00080000c128783b */ /* 0x000e620000004200 */
[----:B--2---:R-:W-:-:S06]  /*4650*/  FFMA.FTZ R8, R128, c[0x0][0x2d0], -R2 ;  /* 0x0000b40080087a23 */ /* 0x004fcc0000010802 */
[C---:B------:R-:W-:Y:S01]  /*4660*/  HMMA.16816.F32 R116, R4.reuse, R36, RZ ;  /* 0x000000240474723c */ /* 0x040fe200000018ff */
[----:B------:R2:W-:Y:S07]  /*4670*/  MUFU.EX2 R167, R8 ;  /* 0x0000000800a77308 */ /* 0x0005ee0000000800 */
[C---:B------:R-:W-:Y:S01]  /*4680*/  HMMA.16816.F32 R112, R4.reuse, R38, RZ ;  /* 0x000000260470723c */ /* 0x040fe200000018ff */
[----:B------:R-:W1:Y:S07]  /*4690*/  LDSM.16.MT88.4 R36, [R194+0x800] ;  /* 0x00080000c224783b */ /* 0x000e6e0000004200 */
[----:B------:R-:W-:Y:S01]  /*46a0*/  HMMA.16816.F32 R64, R4, R28, RZ ;  /* 0x0000001c0440723c */ /* 0x000fe200000018ff */
[----:B--2---:R-:W-:-:S04]  /*46b0*/  FFMA.FTZ R8, R103, c[0x0][0x2d0], -R2 ;  /* 0x0000b40067087a23 */ /* 0x004fc80000010802 */
[----:B------:R2:W-:Y:S03]  /*46c0*/  MUFU.EX2 R166, R8 ;  /* 0x0000000800a67308 */ /* 0x0005e60000000800 */
[C---:B------:R-:W-:Y:S01]  /*46d0*/  HMMA.16816.F32 R56, R4.reuse, R30, RZ ;  /* 0x0000001e0438723c */ /* 0x040fe200000018ff */
[----:B------:R-:W1:Y:S07]  /*46e0*/  LDSM.16.MT88.4 R28, [R193+0x2800] ;  /* 0x00280000c11c783b */ /* 0x000e6e0000004200 */
[----:B------:R-:W-:Y:S01]  /*46f0*/  HMMA.16816.F32 R104, R4, R32, RZ ;  /* 0x000000200468723c */ /* 0x000fe200000018ff */
[----:B--2---:R-:W-:-:S07]  /*4700*/  FFMA.FTZ R8, R140, c[0x0][0x2d0], -R0 ;  /* 0x0000b4008c087a23 */ /* 0x004fce0000010800 */
[C---:B------:R-:W-:Y:S01]  /*4710*/  HMMA.16816.F32 R108, R4.reuse, R34, RZ ;  /* 0x00000022046c723c */ /* 0x040fe200000018ff */
[----:B------:R-:W-:Y:S01]  /*4720*/  LDSM.16.MT88.4 R32, [R9+0x800] ;  /* 0x000800000920783b */ /* 0x000fe20000004200 */
[----:B------:R2:W-:Y:S06]  /*4730*/  MUFU.EX2 R165, R8 ;  /* 0x0000000800a57308 */ /* 0x0005ec0000000800 */
[C---:B---3--:R-:W-:Y:S08]  /*4740*/  HMMA.16816.F32 R120, R4.reuse, R24, RZ ;  /* 0x000000180478723c */ /* 0x048ff000000018ff */
[----:B------:R-:W-:Y:S01]  /*4750*/  HMMA.16816.F32 R124, R4, R26, RZ ;  /* 0x0000001a047c723c */ /* 0x000fe200000018ff */
[----:B------:R-:W3:Y:S01]  /*4760*/  LDSM.16.MT88.4 R24, [R3+0x2800] ;  /* 0x002800000318783b */ /* 0x000ee20000004200 */
[----:B--2---:R-:W-:-:S04]  /*4770*/  FFMA.FTZ R8, R131, c[0x0][0x2d0], -R0 ;  /* 0x0000b40083087a23 */ /* 0x004fc80000010800 */
[----:B------:R2:W1:Y:S02]  /*4780*/  MUFU.EX2 R164, R8 ;  /* 0x0000000800a47308 */ /* 0x0004640000000800 */
[C---:B----4-:R-:W-:Y:S08]  /*4790*/  HMMA.16816.F32 R60, R4.reuse, R16, RZ ;  /* 0x00000010043c723c */ /* 0x050ff000000018ff */
[----:B------:R-:W-:Y:S01]  /*47a0*/  HMMA.16816.F32 R144, R4, R18, RZ ;  /* 0x000000120490723c */ /* 0x000fe200000018ff */
[----:B------:R-:W4:Y:S01]  /*47b0*/  LDSM.16.MT88.4 R16, [R194+0x2800] ;  /* 0x00280000c210783b */ /* 0x000f220000004200 */
[----:B--2---:R-:W-:-:S06]  /*47c0*/  FFMA.FTZ R8, R141, c[0x0][0x2d0], -R0 ;  /* 0x0000b4008d087a23 */ /* 0x004fcc0000010800 */
[C---:B-1----:R-:W-:Y:S01]  /*47d0*/  HMMA.16816.F32 R132, R4.reuse, R20, RZ ;  /* 0x000000140484723c */ /* 0x042fe200000018ff */
[----:B------:R1:W-:Y:S07]  /*47e0*/  MUFU.EX2 R103, R8 ;  /* 0x0000000800677308 */ /* 0x0003ee0000000800 */
[C---:B------:R-:W-:Y:S01]  /*47f0*/  HMMA.16816.F32 R136, R4.reuse, R22, RZ ;  /* 0x000000160488723c */ /* 0x040fe200000018ff */
[----:B------:R-:W-:Y:S07]  /*4800*/  LDSM.16.MT88.4 R20, [R193+0x4800] ;  /* 0x00480000c114783b */ /* 0x000fee0000004200 */
[----:B------:R-:W-:Y:S01]  /*4810*/  HMMA.16816.F32 R152, R4, R12, RZ ;  /* 0x0000000c0498723c */ /* 0x000fe200000018ff */
[----:B-1----:R-:W-:-:S04]  /*4820*/  FFMA.FTZ R8, R130, c[0x0][0x2d0], -R0 ;  /* 0x0000b40082087a23 */ /* 0x002fc80000010800 */
[----:B------:R1:W2:Y:S03]  /*4830*/  MUFU.EX2 R102, R8 ;  /* 0x0000000800667308 */ /* 0x0002a60000000800 */
[----:B------:R-:W-:Y:S01]  /*4840*/  HMMA.16816.F32 R156, R4, R14, RZ ;  /* 0x0000000e049c723c */ /* 0x000fe200000018ff */
[----:B------:R-:W2:Y:S06]  /*4850*/  LDSM.16.MT88.4 R12, [R9+0x2800] ;  /* 0x00280000090c783b */ /* 0x000eac0000004200 */
[----:B------:R-:W-:-:S02]  /*4860*/  F2FP.PACK_AB R4, R236, R234 ;  /* 0x000000eaec04723e */ /* 0x000fc400000000ff */
[----:B-----5:R-:W-:Y:S02]  /*4870*/  F2FP.PACK_AB R5, R232, R214 ;  /* 0x000000d6e805723e */ /* 0x020fe400000000ff */
[----:B------:R-:W-:Y:S02]  /*4880*/  F2FP.PACK_AB R6, R235, R233 ;  /* 0x000000e9eb06723e */ /* 0x000fe400000000ff */
[----:B------:R-:W-:Y:S01]  /*4890*/  F2FP.PACK_AB R7, R230, R213 ;  /* 0x000000d5e607723e */ /* 0x000fe200000000ff */
[----:B-1----:R-:W-:-:S06]  /*48a0*/  FFMA.FTZ R8, R142, c[0x0][0x2d0], -R2 ;  /* 0x0000b4008e087a23 */ /* 0x002fcc0000010802 */
[C---:B------:R-:W-:Y:S08]  /*48b0*/  HMMA.16816.F32 R172, R4.reuse, R42, R112 ;  /* 0x0000002a04ac723c */ /* 0x040ff00000001870 */
[C---:B------:R-:W-:Y:S08]  /*48c0*/  HMMA.16816.F32 R112, R4.reuse, R44, R104 ;  /* 0x0000002c0470723c */ /* 0x040ff00000001868 */
[C---:B------:R-:W-:Y:S08]  /*48d0*/  HMMA.16816.F32 R104, R4.reuse, R46, R108 ;  /* 0x0000002e0468723c */ /* 0x040ff0000000186c */
[C---:B------:R-:W-:Y:S08]  /*48e0*/  HMMA.16816.F32 R168, R4.reuse, R36, R96 ;  /* 0x0000002404a8723c */ /* 0x040ff00000001860 */
[C---:B------:R-:W-:Y:S08]  /*48f0*/  HMMA.16816.F32 R108, R4.reuse, R28, R80 ;  /* 0x0000001c046c723c */ /* 0x040ff00000001850 */
[C---:B------:R-:W-:Y:S01]  /*4900*/  HMMA.16816.F32 R96, R4.reuse, R30, R76 ;  /* 0x0000001e0460723c */ /* 0x040fe2000000184c */
[----:B------:R-:W1:Y:S07]  /*4910*/  LDSM.16.MT88.4 R28, [R3+0x4800] ;  /* 0x00480000031c783b */ /* 0x000e6e0000004200 */
[C---:B------:R-:W-:Y:S01]  /*4920*/  HMMA.16816.F32 R160, R4.reuse, R38, R92 ;  /* 0x0000002604a0723c */ /* 0x040fe2000000185c */
[----:B------:R-:W-:Y:S07]  /*4930*/  LDSM.16.MT88.4 R36, [R194+0x1000] ;  /* 0x00100000c224783b */ /* 0x000fee0000004200 */
[C---:B---3--:R-:W-:Y:S08]  /*4940*/  HMMA.16816.F32 R92, R4.reuse, R24, R68 ;  /* 0x00000018045c723c */ /* 0x048ff00000001844 */
[C---:B------:R-:W-:Y:S01]  /*4950*/  HMMA.16816.F32 R80, R4.reuse, R26, R72 ;  /* 0x0000001a0450723c */ /* 0x040fe20000001848 */
[----:B------:R-:W-:Y:S07]  /*4960*/  LDSM.16.MT88.4 R24, [R3+0x3000] ;  /* 0x003000000318783b */ /* 0x000fee0000004200 */
[C---:B----4-:R-:W-:Y:S08]  /*4970*/  HMMA.16816.F32 R72, R4.reuse, R16, R64 ;  /* 0x000000100448723c */ /* 0x050ff00000001840 */
[C---:B------:R-:W-:Y:S01]  /*4980*/  HMMA.16816.F32 R68, R4.reuse, R18, R56 ;  /* 0x000000120444723c */ /* 0x040fe20000001838 */
[----:B------:R-:W3:Y:S07]  /*4990*/  LDSM.16.MT88.4 R16, [R194+0x4800] ;  /* 0x00480000c210783b */ /* 0x000eee0000004200 */
[C---:B--2---:R-:W-:Y:S08]  /*49a0*/  HMMA.16816.F32 R64, R4.reuse, R12, R48 ;  /* 0x0000000c0440723c */ /* 0x044ff00000001830 */
[C---:B------:R-:W-:Y:S01]  /*49b0*/  HMMA.16816.F32 R52, R4.reuse, R14, R52 ;  /* 0x0000000e0434723c */ /* 0x040fe20000001834 */
[----:B------:R-:W2:Y:S07]  /*49c0*/  LDSM.16.MT88.4 R12, [R9+0x4800] ;  /* 0x00480000090c783b */ /* 0x000eae0000004200 */
[C---:B-1----:R-:W-:Y:S01]  /*49d0*/  HMMA.16816.F32 R76, R4.reuse, R28, R132 ;  /* 0x0000001c044c723c */ /* 0x042fe20000001884 */
[----:B------:R-:W-:Y:S07]  /*49e0*/  LDSM.16.MT88.4 R132, [R9+0x1800] ;  /* 0x001800000984783b */ /* 0x000fee0000004200 */
[C---:B------:R-:W-:Y:S01]  /*49f0*/  HMMA.16816.F32 R44, R4.reuse, R30, R136 ;  /* 0x0000001e042c723c */ /* 0x040fe20000001888 */
[----:B------:R-:W1:Y:S07]  /*4a00*/  LDSM.16.MT88.4 R28, [R3+0x1000] ;  /* 0x00100000031c783b */ /* 0x000e6e0000004200 */
[C---:B------:R-:W-:Y:S08]  /*4a10*/  HMMA.16816.F32 R176, R4.reuse, R40, R116 ;  /* 0x0000002804b0723c */ /* 0x040ff00000001874 */
[C---:B------:R-:W-:Y:S08]  /*4a20*/  HMMA.16816.F32 R40, R4.reuse, R20, R120 ;  /* 0x000000140428723c */ /* 0x040ff00000001878 */
[C---:B------:R-:W-:Y:S01]  /*4a30*/  HMMA.16816.F32 R48, R4.reuse, R22, R124 ;  /* 0x000000160430723c */ /* 0x040fe2000000187c */
[----:B------:R-:W4:Y:S04]  /*4a40*/  LDSM.16.MT88.4 R20, [R193+0x1000] ;  /* 0x00100000c114783b */ /* 0x000f280000004200 */
[----:B------:R-:W-:Y:S03]  /*4a50*/  LDSM.16.MT88.4 R124, [R194+0x1800] ;  /* 0x00180000c27c783b */ /* 0x000fe60000004200 */
[C---:B---3--:R-:W-:Y:S08]  /*4a60*/  HMMA.16816.F32 R56, R4.reuse, R16, R60 ;  /* 0x000000100438723c */ /* 0x048ff0000000183c */
[C---:B------:R-:W-:Y:S01]  /*4a70*/  HMMA.16816.F32 R60, R4.reuse, R18, R144 ;  /* 0x00000012043c723c */ /* 0x040fe20000001890 */
[----:B------:R-:W3:Y:S07]  /*4a80*/  LDSM.16.MT88.4 R16, [R9+0x1000] ;  /* 0x001000000910783b */ /* 0x000eee0000004200 */
[C---:B------:R-:W-:Y:S08]  /*4a90*/  HMMA.16816.F32 R148, R4.reuse, R32, R88 ;  /* 0x000000200494723c */ /* 0x040ff00000001858 */
[C---:B------:R-:W-:Y:S01]  /*4aa0*/  HMMA.16816.F32 R116, R4.reuse, R34, R84 ;  /* 0x000000220474723c */ /* 0x040fe20000001854 */
[----:B------:R-:W-:Y:S07]  /*4ab0*/  LDSM.16.MT88.4 R32, [R193+0x5000] ;  /* 0x00500000c120783b */ /* 0x000fee0000004200 */
[C---:B--2---:R-:W-:Y:S08]  /*4ac0*/  HMMA.16816.F32 R88, R4.reuse, R12, R152 ;  /* 0x0000000c0458723c */ /* 0x044ff00000001898 */
        /* <DEDUP_REMOVED lines=9> */
[C---:B----4-:R-:W-:Y:S08]  /*4b60*/  HMMA.16816.F32 R208, R4.reuse, R20, R176 ;  /* 0x0000001404d0723c */ /* 0x050ff000000018b0 */
[C---:B------:R-:W-:Y:S01]  /*4b70*/  HMMA.16816.F32 R200, R4.reuse, R22, R172 ;  /* 0x0000001604c8723c */ /* 0x040fe200000018ac */
[----:B------:R-:W2:Y:S07]  /*4b80*/  LDSM.16.MT88.4 R20, [R194+0x3000] ;  /* 0x00300000c214783b */ /* 0x000eae0000004200 */
[C---:B---3--:R-:W-:Y:S08]  /*4b90*/  HMMA.16816.F32 R180, R4.reuse, R16, R148 ;  /* 0x0000001004b4723c */ /* 0x048ff00000001894 */
[C---:B------:R-:W-:Y:S01]  /*4ba0*/  HMMA.16816.F32 R176, R4.reuse, R18, R116 ;  /* 0x0000001204b0723c */ /* 0x040fe20000001874 */
[----:B------:R-:W3:Y:S04]  /*4bb0*/  LDSM.16.MT88.4 R16, [R194+0x5000] ;  /* 0x00500000c210783b */ /* 0x000ee80000004200 */
[----:B------:R-:W-:Y:S03]  /*4bc0*/  LDSM.16.MT88.4 R116, [R3+0x1800] ;  /* 0x001800000374783b */ /* 0x000fe60000004200 */
[C---:B------:R-:W-:Y:S08]  /*4bd0*/  HMMA.16816.F32 R128, R4.reuse, R38, R160 ;  /* 0x000000260480723c */ /* 0x040ff000000018a0 */
[C---:B-1----:R-:W-:Y:S01]  /*4be0*/  HMMA.16816.F32 R152, R4.reuse, R28, R64 ;  /* 0x0000001c0498723c */ /* 0x042fe20000001840 */
[----:B------:R1:W-:Y:S01]  /*4bf0*/  MUFU.EX2 R29, R8 ;  /* 0x00000008001d7308 */ /* 0x0003e20000000800 */
[----:B------:R-:W-:Y:S06]  /*4c00*/  LDSM.16.MT88.4 R64, [R9+0x3800] ;  /* 0x003800000940783b */ /* 0x000fec0000004200 */
[C---:B------:R-:W-:Y:S08]  /*4c10*/  HMMA.16816.F32 R120, R4.reuse, R36, R168 ;  /* 0x000000240478723c */ /* 0x040ff000000018a8 */
[C---:B--2---:R-:W-:Y:S01]  /*4c20*/  HMMA.16816.F32 R160, R4.reuse, R20, R72 ;  /* 0x0000001404a0723c */ /* 0x044fe20000001848 */
[--C-:B-1----:R-:W-:Y:S01]  /*4c30*/  FFMA.FTZ R8, R143, c[0x0][0x2d0], -R2.reuse ;  /* 0x0000b4008f087a23 */ /* 0x102fe20000010802 */
[----:B------:R-:W-:Y:S03]  /*4c40*/  LDSM.16.MT88.4 R72, [R193+0x5800] ;  /* 0x00580000c148783b */ /* 0x000fe60000004200 */
[----:B------:R1:W2:Y:S03]  /*4c50*/  MUFU.EX2 R28, R8 ;  /* 0x00000008001c7308 */ /* 0x0002a60000000800 */
[C---:B------:R-:W-:Y:S01]  /*4c60*/  HMMA.16816.F32 R156, R4.reuse, R22, R68 ;  /* 0x00000016049c723c */ /* 0x040fe20000001844 */
[----:B------:R-:W4:Y:S07]  /*4c70*/  LDSM.16.MT88.4 R20, [R9+0x5000] ;  /* 0x005000000914783b */ /* 0x000f2e0000004200 */
[----:B------:R-:W-:Y:S01]  /*4c80*/  HMMA.16816.F32 R36, R4, R26, R80 ;  /* 0x0000001a0424723c */ /* 0x000fe20000001850 */
[----:B------:R-:W-:Y:S01]  /*4c90*/  LDSM.16.MT88.4 R80, [R3+0x5800] ;  /* 0x005800000350783b */ /* 0x000fe20000004200 */
[----:B-1----:R-:W-:-:S02]  /*4ca0*/  FFMA.FTZ R8, R197, c[0x0][0x2d0], -R2 ;  /* 0x0000b400c5087a23 */ /* 0x002fc40000010802 */
[----:B------:R-:W-:-:S04]  /*4cb0*/  FFMA.FTZ R2, R199, c[0x0][0x2d0], -R2 ;  /* 0x0000b400c7027a23 */ /* 0x000fc80000010802 */
[C---:B------:R-:W-:Y:S01]  /*4cc0*/  HMMA.16816.F32 R92, R4.reuse, R24, R92 ;  /* 0x00000018045c723c */ /* 0x040fe2000000185c */
[----:B------:R1:W-:Y:S07]  /*4cd0*/  MUFU.EX2 R27, R8 ;  /* 0x00000008001b7308 */ /* 0x0003ee0000000800 */
[C---:B------:R-:W-:Y:S01]  /*4ce0*/  HMMA.16816.F32 R172, R4.reuse, R12, R108 ;  /* 0x0000000c04ac723c */ /* 0x040fe2000000186c */
[----:B------:R5:W4:Y:S01]  /*4cf0*/  MUFU.EX2 R26, R2 ;  /* 0x00000002001a7308 */ /* 0x000b220000000800 */
[----:B------:R-:W-:Y:S06]  /*4d00*/  LDSM.16.MT88.4 R108, [R193+0x1800] ;  /* 0x00180000c16c783b */ /* 0x000fec0000004200 */
[C---:B------:R-:W-:Y:S01]  /*4d10*/  HMMA.16816.F32 R168, R4.reuse, R14, R96 ;  /* 0x0000000e04a8723c */ /* 0x040fe20000001860 */
[----:B------:R-:W4:Y:S04]  /*4d20*/  LDSM.16.MT88.4 R12, [R3+0x5000] ;  /* 0x00500000030c783b */ /* 0x000f280000004200 */
[----:B-1----:R-:W-:Y:S02]  /*4d30*/  LDSM.16.MT88.4 R8, [R9+0x5800] ;  /* 0x005800000908783b */ /* 0x002fe40000004200 */
[----:B--2---:R-:W-:Y:S01]  /*4d40*/  F2FP.PACK_AB R96, R28, R29 ;  /* 0x0000001d1c60723e */ /* 0x004fe200000000ff */
[----:B---3--:R-:W-:Y:S01]  /*4d50*/  HMMA.16816.F32 R136, R4, R16, R56 ;  /* 0x000000100488723c */ /* 0x008fe20000001838 */
[----:B-----5:R-:W-:Y:S01]  /*4d60*/  FFMA.FTZ R2, R198, c[0x0][0x2d0], -R0 ;  /* 0x0000b400c6027a23 */ /* 0x020fe20000010800 */
[----:B------:R-:W-:Y:S01]  /*4d70*/  LDSM.16.MT88.4 R56, [R194+0x3800] ;  /* 0x00380000c238783b */ /* 0x000fe20000004200 */
[----:B----4-:R-:W-:-:S02]  /*4d80*/  F2FP.PACK_AB R98, R26, R27 ;  /* 0x0000001b1a62723e */ /* 0x010fc400000000ff */
[----:B------:R1:W-:Y:S03]  /*4d90*/  MUFU.EX2 R25, R2 ;  /* 0x0000000200197308 */ /* 0x0003e60000000800 */
[C---:B------:R-:W-:Y:S01]  /*4da0*/  HMMA.16816.F32 R148, R4.reuse, R34, R48 ;  /* 0x000000220494723c */ /* 0x040fe20000001830 */
[----:B------:R-:W2:Y:S07]  /*4db0*/  LDSM.16.MT88.4 R48, [R3+0x3800] ;  /* 0x003800000330783b */ /* 0x000eae0000004200 */
[----:B------:R-:W-:Y:S01]  /*4dc0*/  HMMA.16816.F32 R144, R4, R32, R40 ;  /* 0x000000200490723c */ /* 0x000fe20000001828 */
[----:B------:R-:W3:Y:S01]  /*4dd0*/  LDSM.16.MT88.4 R40, [R193+0x3800] ;  /* 0x00380000c128783b */ /* 0x000ee20000004200 */
[----:B-1----:R-:W-:-:S06]  /*4de0*/  FFMA.FTZ R2, R205, c[0x0][0x2d0], -R0 ;  /* 0x0000b400cd027a23 */ /* 0x002fcc0000010800 */
[C---:B------:R-:W-:Y:S01]  /*4df0*/  HMMA.16816.F32 R32, R4.reuse, R20, R88 ;  /* 0x000000140420723c */ /* 0x040fe20000001858 */
[----:B------:R1:W4:Y:S01]  /*4e00*/  MUFU.EX2 R24, R2 ;  /* 0x0000000200187308 */ /* 0x0003220000000800 */
[----:B------:R-:W5:Y:S06]  /*4e10*/  LDSM.16.MT88.4 R88, [R194+0x5800] ;  /* 0x00580000c258783b */ /* 0x000f6c0000004200 */
[C---:B------:R-:W-:Y:S08]  /*4e20*/  HMMA.16816.F32 R68, R4.reuse, R30, R52 ;  /* 0x0000001e0444723c */ /* 0x040ff00000001834 */
[----:B------:R-:W-:Y:S01]  /*4e30*/  HMMA.16816.F32 R76, R4, R12, R76 ;  /* 0x0000000c044c723c */ /* 0x000fe2000000184c */
[--C-:B-1----:R-:W-:Y:S01]  /*4e40*/  FFMA.FTZ R2, R204, c[0x0][0x2d0], -R0.reuse ;  /* 0x0000b400cc027a23 */ /* 0x102fe20000010800 */
[----:B----4-:R-:W-:Y:S01]  /*4e50*/  F2FP.PACK_AB R97, R24, R25 ;  /* 0x000000191861723e */ /* 0x010fe200000000ff */
[----:B------:R-:W-:-:S02]  /*4e60*/  FFMA.FTZ R0, R207, c[0x0][0x2d0], -R0 ;  /* 0x0000b400cf007a23 */ /* 0x000fc40000010800 */
[----:B------:R1:W-:Y:S03]  /*4e70*/  MUFU.EX2 R17, R2 ;  /* 0x0000000200117308 */ /* 0x0003e60000000800 */
[C---:B------:R-:W-:Y:S05]  /*4e80*/  HMMA.16816.F32 R12, R4.reuse, R14, R44 ;  /* 0x0000000e040c723c */ /* 0x040fea000000182c */
[----:B------:R4:W2:Y:S03]  /*4e90*/  MUFU.EX2 R16, R0 ;  /* 0x0000000000107308 */ /* 0x0008a60000000800 */
[----:B------:R-:W-:Y:S01]  /*4ea0*/  HMMA.16816.F32 R140, R4, R18, R60 ;  /* 0x00000012048c723c */ /* 0x000fe2000000183c */
[----:B-1----:R-:W-:-:S07]  /*4eb0*/  FADD.FTZ R2, R244, R242 ;  /* 0x000000f2f4027221 */ /* 0x002fce0000010000 */
[----:B------:R-:W-:Y:S01]  /*4ec0*/  HMMA.16816.F32 R4, R4, R22, R84 ;  /* 0x000000160404723c */ /* 0x000fe20000001854 */
[----:B------:R-:W-:Y:S02]  /*4ed0*/  FADD.FTZ R2, R241, R2 ;  /* 0x00000002f1027221 */ /* 0x000fe40000010000 */
[----:B----4-:R-:W-:Y:S01]  /*4ee0*/  FADD.FTZ R0, R239, R238 ;  /* 0x000000eeef007221 */ /* 0x010fe20000010000 */
[----:B--2---:R-:W-:Y:S01]  /*4ef0*/  F2FP.PACK_AB R99, R16, R17 ;  /* 0x000000111063723e */ /* 0x004fe200000000ff */
        /* <DEDUP_REMOVED lines=26> */
[----:B------:R-:W-:Y:S01]  /*50a0*/  FADD.FTZ R2, R25, R0 ;  /* 0x0000000019027221 */ /* 0x000fe20000010000 */
[----:B------:R-:W-:Y:S01]  /*50b0*/  IADD3 R0, R245, -0x3, RZ ;  /* 0xfffffffdf5007810 */ /* 0x000fe20007ffe0ff */
[----:B------:R-:W-:-:S02]  /*50c0*/  FADD.FTZ R3, R27, R3 ;  /* 0x000000031b037221 */ /* 0x000fc40000010000 */
[----:B------:R-:W-:Y:S01]  /*50d0*/  FADD.FTZ R2, R24, R2 ;  /* 0x0000000218027221 */ /* 0x000fe20000010000 */
[----:B------:R-:W-:Y:S01]  /*50e0*/  ISETP.GE.AND P0, PT, R0, R206, PT ;  /* 0x000000ce0000720c */ /* 0x000fe20003f06270 */
[----:B------:R-:W-:Y:S01]  /*50f0*/  HMMA.16816.F32 R48, R96, R50, R36 ;  /* 0x000000326030723c */ /* 0x000fe20000001824 */
[----:B------:R-:W-:Y:S02]  /*5100*/  FADD.FTZ R213, R26, R3 ;  /* 0x000000031ad57221 */ /* 0x000fe40000010000 */
[----:B------:R-:W-:-:S04]  /*5110*/  FADD.FTZ R2, R17, R2 ;  /* 0x0000000211027221 */ /* 0x000fc80000010000 */
[----:B------:R-:W-:Y:S01]  /*5120*/  FADD.FTZ R214, R16, R2 ;  /* 0x0000000210d67221 */ /* 0x000fe20000010000 */
[C---:B------:R-:W-:Y:S08]  /*5130*/  HMMA.16816.F32 R124, R96.reuse, R126, R128 ;  /* 0x0000007e607c723c */ /* 0x040ff00000001880 */
[C---:B------:R-:W-:Y:S08]  /*5140*/  HMMA.16816.F32 R64, R96.reuse, R66, R68 ;  /* 0x000000426040723c */ /* 0x040ff00000001844 */
[C---:B------:R-:W-:Y:S08]  /*5150*/  HMMA.16816.F32 R76, R96.reuse, R80, R76 ;  /* 0x00000050604c723c */ /* 0x040ff0000000184c */
[C---:B------:R-:W-:Y:S08]  /*5160*/  HMMA.16816.F32 R104, R96.reuse, R108, R208 ;  /* 0x0000006c6068723c */ /* 0x040ff000000018d0 */
[C---:B------:R-:W-:Y:S08]  /*5170*/  HMMA.16816.F32 R128, R96.reuse, R132, R180 ;  /* 0x000000846080723c */ /* 0x040ff000000018b4 */
[C---:B---3--:R-:W-:Y:S08]  /*5180*/  HMMA.16816.F32 R36, R96.reuse, R40, R172 ;  /* 0x000000286024723c */ /* 0x048ff000000018ac */
        /* <DEDUP_REMOVED lines=23> */
[----:B------:R-:W-:Y:S02]  /*5300*/  ISETP.GE.AND P0, PT, R212, c[0x0][0x1d4], PT ;  /* 0x00007500d4007a0c */ /* 0x000fe40003f06270 */
[----:B------:R-:W-:Y:S01]  /*5310*/  LEA.HI.X R3, R0, c[0x0][0x1cc], R3, 0x1, P3 ;  /* 0x0000730000037a11 */ /* 0x000fe200018f0c03 */
[----:B------:R-:W-:Y:S01]  /*5320*/  IMAD.MOV.U32 R0, RZ, RZ, c[0x0][0x1e4] ;  /* 0x00007900ff007624 */ /* 0x000fe200078e00ff */
[----:B------:R-:W-:-:S03]  /*5330*/  LEA R4, P3, R5, R2, 0x6 ;  /* 0x0000000205047211 */ /* 0x000fc600078630ff */
[----:B------:R-:W-:Y:S01]  /*5340*/  @!PT LDS RZ, [RZ] ;  /* 0x00000000fffff984 */ /* 0x000fe20000000800 */
[----:B------:R-:W-:Y:S01]  /*5350*/  @!PT LDS RZ, [RZ] ;  /* 0x00000000fffff984 */ /* 0x000fe20000000800 */
[----:B------:R-:W-:Y:S01]  /*5360*/  @!PT LDS RZ, [RZ] ;  /* 0x00000000fffff984 */ /* 0x000fe20000000800 */
[----:B------:R1:W-:Y:S01]  /*5370*/  LDGSTS.E.BYPASS.LTC128B.128 [R216+0xc100], [R2.64], !P1 ;  /* 0x0c10000002d87fae */ /* 0x0003e2000c901d48 */
[----:B------:R-:W-:-:S03]  /*5380*/  LEA.HI.X R5, R5, R3, R0, 0x6, P3 ;  /* 0x0000000305057211 */ /* 0x000fc600018f3400 */
[----:B------:R1:W-:Y:S04]  /*5390*/  LDGSTS.E.BYPASS.LTC128B.128 [R216+0xe100], [R2.64+0x80], !P2 ;  /* 0x0e10008002d87fae */ /* 0x0003e8000d101d48 */
[----:B------:R1:W-:Y:S04]  /*53a0*/  LDGSTS.E.BYPASS.LTC128B.128 [R216+0x10100], [R2.64+0x100], !P0 ;  /* 0x1010010002d87fae */ /* 0x0003e8000c101d48 */
[----:B------:R1:W-:Y:S04]  /*53b0*/  LDGSTS.E.BYPASS.LTC128B.128 [R216+0xd100], [R4.64], !P1 ;  /* 0x0d10000004d87fae */ /* 0x0003e8000c901d48 */
[----:B------:R1:W-:Y:S04]  /*53c0*/  LDGSTS.E.BYPASS.LTC128B.128 [R216+0xf100], [R4.64+0x80], !P2 ;  /* 0x0f10008004d87fae */ /* 0x0003e8000d101d48 */
[----:B------:R1:W-:Y:S02]  /*53d0*/  LDGSTS.E.BYPASS.LTC128B.128 [R216+0x11100], [R4.64+0x100], !P0 ;  /* 0x1110010004d87fae */ /* 0x0003e4000c101d48 */
.L_x_1257:
[----:B------:R-:W-:Y:S05]  /*53e0*/  BSYNC B0 ;  /* 0x0000000000007941 */ /* 0x000fea0003800000 */
.L_x_1256:
[----:B------:R-:W-:Y:S01]  /*53f0*/  IADD3 R0, R245, -0x2, RZ ;  /* 0xfffffffef5007810 */ /* 0x000fe20007ffe0ff */
[----:B------:R-:W0:Y:S03]  /*5400*/  LDGDEPBAR ;  /* 0x00000000000079af */ /* 0x000e260000000000 */
[----:B------:R-:W-:-:S13]  /*5410*/  ISETP.GE.AND P0, PT, R0, R206, PT ;  /* 0x000000ce0000720c */ /* 0x000fda0003f06270 */
[----:B------:R-:W-:Y:S05]  /*5420*/  @!P0 BRA `(.L_x_1258) ;  /* 0x00002d2000008947 */ /* 0x000fea0003800000 */
[----:B------:R-:W-:Y:S01]  /*5430*/  MOV R197, R0 ;  /* 0x0000000000c57202 */ /* 0x000fe20000000f00 */
[----:B------:R-:W-:Y:S01]  /*5440*/  IMAD.MOV.U32 R0, RZ, RZ, R101 ;  /* 0x000000ffff007224 */ /* 0x000fe200078e0065 */
[----:B-1----:R-:W-:Y:S01]  /*5450*/  MOV R3, R100 ;  /* 0x0000006400037202 */ /* 0x002fe20000000f00 */
[----:B------:R-:W-:Y:S01]  /*5460*/  IMAD.MOV.U32 R185, RZ, RZ, 0x1 ;  /* 0x00000001ffb97424 */ /* 0x000fe200078e00ff */
[----:B------:R-:W-:Y:S02]  /*5470*/  MOV R198, RZ ;  /* 0x000000ff00c67202 */ /* 0x000fe40000000f00 */
.L_x_1259:
[----:B------:R-:W-:Y:S04]  /*5480*/  DEPBAR.LE SB0, 0x2 ;  /* 0x000080800000791a */ /* 0x000fe80000000000 */
[----:B------:R-:W-:Y:S01]  /*5490*/  WARPSYNC 0xffffffff ;  /* 0xffffffff00007948 */ /* 0x000fe20003800000 */
[----:B------:R-:W-:Y:S01]  /*54a0*/  BAR.SYNC.DEFER_BLOCKING 0x0 ;  /* 0x0000000000007b1d */ /* 0x000fe20000010000 */
[----:B------:R-:W-:Y:S01]  /*54b0*/  IMAD R184, R185, 0x6000, RZ ;  /* 0x00006000b9b87824 */ /* 0x000fe200078e02ff */
[----:B------:R-:W-:Y:S02]  /*54c0*/  ISETP.GE.AND P5, PT, R206, R197, PT ;  /* 0x000000c5ce00720c */ /* 0x000fe40003fa6270 */
[----:B------:R-:W-:Y:S02]  /*54d0*/  IADD3 R211, R197, -0x1, RZ ;  /* 0xffffffffc5d37810 */ /* 0x000fe40007ffe0ff */
[----:B------:R-:W-:Y:S04]  /*54e0*/  IADD3 R2, R192, R184, RZ ;  /* 0x000000b8c0027210 */ /* 0x000fe80007ffe0ff */
[----:B------:R-:W-:Y:S05]  /*54f0*/  IADD3 R180, R190, R2, RZ ;  /* 0x00000002beb47210 */ /* 0x000fea0007ffe0ff */
[----:B------:R-:W-:Y:S01]  /*5500*/  @!P5 SHF.R.S32.HI R12, RZ, 0x1f, R211 ;  /* 0x0000001fff0cd819 */ /* 0x000fe200000114d3 */
[----:B------:R-:W-:Y:S01]  /*5510*/  @!P5 IMAD.WIDE.U32 R20, R211, c[0x0][0x208], RZ ;  /* 0x00008200d314da25 */ /* 0x000fe200078e00ff */
[----:B------:R-:W-:Y:S02]  /*5520*/  @!P5 MOV R31, c[0x0][0x208] ;  /* 0x00008200001fda02 */ /* 0x000fe40000000f00 */
[----:B------:R-:W-:Y:S01]  /*5530*/  @!P5 ISETP.GE.AND P3, PT, R215, c[0x0][0x1d4], PT ;  /* 0x00007500d700da0c */ /* 0x000fe20003f66270 */
[----:B------:R-:W-:Y:S01]  /*5540*/  @!P5 IMAD R22, R12, c[0x0][0x208], RZ ;  /* 0x000082000c16da24 */ /* 0x000fe200078e02ff */
[----:B------:R-:W-:Y:S02]  /*5550*/  @!P5 SHF.L.U32 R29, R20, 0x6, RZ ;  /* 0x00000006141dd819 */ /* 0x000fe400000006ff */
[----:B------:R-:W-:Y:S01]  /*5560*/  @!P5 ISETP.GE.AND P2, PT, R212, c[0x0][0x1d4], PT ;  /* 0x00007500d400da0c */ /* 0x000fe20003f46270 */
[----:B------:R-:W-:Y:S01]  /*5570*/  LDSM.16.M88.4 R32, [R186] ;  /* 0x00000000ba20783b */ /* 0x000fe20000000200 */
[----:B------:R-:W-:Y:S01]  /*5580*/  @!P5 IMAD R22, R211, c[0x0][0x20c], R22 ;  /* 0x00008300d316da24 */ /* 0x000fe200078e0216 */
[----:B------:R-:W-:Y:S02]  /*5590*/  @!P5 LEA R30, P0, R31, R29, 0x5 ;  /* 0x0000001d1f1ed211 */ /* 0x000fe400078028ff */
[----:B------:R-:W-:Y:S02]  /*55a0*/  @!P5 IADD3 R152, P4, R29, R220, RZ ;  /* 0x000000dc1d98d210 */ /* 0x000fe40007f9e0ff */
[----:B------:R-:W-:Y:S02]  /*55b0*/  @!P5 IADD3 R21, R21, R22, RZ ;  /* 0x000000161515d210 */ /* 0x000fe40007ffe0ff */
[----:B------:R-:W1:Y:S01]  /*55c0*/  LDSM.16.M88.4 R8, [R2] ;  /* 0x000000000208783b */ /* 0x000e620000000200 */
[----:B------:R-:W-:Y:S02]  /*55d0*/  @!P5 LEA R156, P6, R152, c[0x0][0x1f8], 0x1 ;  /* 0x00007e00989cda11 */ /* 0x000fe400078c08ff */
[----:B------:R-:W-:Y:S04]  /*55e0*/  @!P5 SHF.L.U64.HI R28, R20, 0x6, R21 ;  /* 0x00000006141cd819 */ /* 0x000fe80000010215 */
[----:B------:R-:W-:Y:S01]  /*55f0*/  @!P5 IADD3.X R155, R28, R222, RZ, P4, !PT ;  /* 0x000000de1c9bd210 */ /* 0x000fe200027fe4ff */
[----:B------:R-:W2:Y:S08]  /*5600*/  LDSM.16.M88.4 R16, [R2+0x800] ;  /* 0x000800000210783b */ /* 0x000eb00000000200 */
[----:B------:R-:W3:Y:S08]  /*5610*/  LDSM.16.M88.4 R24, [R2+0x1000] ;  /* 0x001000000218783b */ /* 0x000ef00000000200 */
[----:B------:R-:W4:Y:S08]  /*5620*/  LDSM.16.M88.4 R100, [R2+0x1800] ;  /* 0x001800000264783b */ /* 0x000f300000000200 */
[----:B------:R-:W-:Y:S01]  /*5630*/  LDSM.16.M88.4 R136, [R187] ;  /* 0x00000000bb88783b */ /* 0x000fe20000000200 */
[C---:B-1----:R-:W-:Y:S07]  /*5640*/  HMMA.16816.F32 R4, R32.reuse, R8, RZ ;  /* 0x000000082004723c */ /* 0x042fee00000018ff */
[----:B------:R-:W1:Y:S01]  /*5650*/  LDSM.16.M88.4 R140, [R180] ;  /* 0x00000000b48c783b */ /* 0x000e620000000200 */
[C---:B------:R-:W-:Y:S07]  /*5660*/  HMMA.16816.F32 R8, R32.reuse, R10, RZ ;  /* 0x0000000a2008723c */ /* 0x040fee00000018ff */
[----:B------:R-:W5:Y:S01]  /*5670*/  LDSM.16.M88.4 R144, [R180+0x800] ;  /* 0x00080000b490783b */ /* 0x000f620000000200 */
[C---:B--2---:R-:W-:Y:S07]  /*5680*/  HMMA.16816.F32 R12, R32.reuse, R16, RZ ;  /* 0x00000010200c723c */ /* 0x044fee00000018ff */
[----:B------:R-:W2:Y:S01]  /*5690*/  LDSM.16.M88.4 R148, [R180+0x1000] ;  /* 0x00100000b494783b */ /* 0x000ea20000000200 */
[C---:B------:R-:W-:Y:S08]  /*56a0*/  HMMA.16816.F32 R16, R32.reuse, R18, RZ ;  /* 0x000000122010723c */ /* 0x040ff000000018ff */
[C---:B---3--:R-:W-:Y:S07]  /*56b0*/  HMMA.16816.F32 R20, R32.reuse, R24, RZ ;  /* 0x000000182014723c */ /* 0x048fee00000018ff */
[----:B------:R-:W-:Y:S05]  /*56c0*/  @!P5 MOV R24, c[0x0][0x20c] ;  /* 0x000083000018da02 */ /* 0x000fea0000000f00 */
[----:B------:R-:W-:Y:S02]  /*56d0*/  @!P5 LEA.HI.X R157, R31, R28, R24, 0x5, P0 ;  /* 0x0000001c1f9dd211 */ /* 0x000fe400000f2c18 */
[C---:B------:R-:W-:Y:S01]  /*56e0*/  HMMA.16816.F32 R24, R32.reuse, R26, RZ ;  /* 0x0000001a2018723c */ /* 0x040fe200000018ff */
[----:B------:R-:W-:Y:S04]  /*56f0*/  @!P5 IADD3 R153, P0, R30, R220, RZ ;  /* 0x000000dc1e99d210 */ /* 0x000fe80007f1e0ff */
[----:B------:R-:W-:Y:S03]  /*5700*/  @!P5 LEA R154, P4, R153, c[0x0][0x1f8], 0x1 ;  /* 0x00007e00999ada11 */ /* 0x000fe600078808ff */
[C---:B----4-:R-:W-:Y:S07]  /*5710*/  HMMA.16816.F32 R28, R32.reuse, R100, RZ ;  /* 0x00000064201c723c */ /* 0x050fee00000018ff */
[----:B------:R-:W-:Y:S01]  /*5720*/  @!P5 IADD3.X R101, R157, R222, RZ, P0, !PT ;  /* 0x000000de9d65d210 */ /* 0x000fe200007fe4ff */
[----:B------:R-:W-:Y:S01]  /*5730*/  HMMA.16816.F32 R32, R32, R102, RZ ;  /* 0x000000662020723c */ /* 0x000fe200000018ff */
[----:B------:R-:W-:Y:S02]  /*5740*/  MOV R100, 0x40 ;  /* 0x0000004000647802 */ /* 0x000fe40000000f00 */
[----:B------:R-:W-:Y:S02]  /*5750*/  LOP3.LUT P0, RZ, R195, 0x4, RZ, 0xc0, !PT ;  /* 0x00000004c3ff7812 */ /* 0x000fe4000780c0ff */
[----:B------:R-:W-:Y:S01]  /*5760*/  @!P5 LEA.HI.X R157, R152, c[0x0][0x1fc], R155, 0x1, P6 ;  /* 0x00007f00989dda11 */ /* 0x000fe200030f0c9b */
[----:B------:R-:W-:Y:S01]  /*5770*/  @!P5 IMAD R152, R198, 0x6000, R247 ;  /* 0x00006000c698d824 */ /* 0x000fe200078e02f7 */
[----:B------:R-:W-:Y:S01]  /*5780*/  SEL R176, R100, 0xffffffc0, !P0 ;  /* 0xffffffc064b07807 */ /* 0x000fe20004000000 */
[C---:B-1----:R-:W-:Y:S05]  /*5790*/  HMMA.16816.F32 R4, R136.reuse, R140, R4 ;  /* 0x0000008c8804723c */ /* 0x042fea0000001804 */
[----:B------:R-:W-:Y:S02]  /*57a0*/  @!P5 LEA.HI.X R155, R153, c[0x0][0x1fc], R101, 0x1, P4 ;  /* 0x00007f00999bda11 */ /* 0x000fe400020f0c65 */
[----:B------:R-:W1:Y:S01]  /*57b0*/  LDSM.16.M88.4 R100, [R180+0x1800] ;  /* 0x00180000b464783b */ /* 0x000e620000000200 */
[C---:B------:R-:W-:Y:S03]  /*57c0*/  HMMA.16816.F32 R8, R136.reuse, R142, R8 ;  /* 0x0000008e8808723c */ /* 0x040fe60000001808 */
[----:B------:R-:W-:Y:S02]  /*57d0*/  ISETP.GE.AND P6, PT, R198, 0x1, PT ;  /* 0x00000001c600780c */ /* 0x000fe40003fc6270 */
[C---:B------:R-:W-:Y:S02]  /*57e0*/  IADD3 R181, R176.reuse, R2, RZ ;  /* 0x00000002b0b57210 */ /* 0x040fe40007ffe0ff */
[----:B------:R-:W-:Y:S01]  /*57f0*/  @!PT LDS RZ, [RZ] ;  /* 0x00000000fffff984 */ /* 0x000fe20000000800 */
[----:B------:R-:W-:Y:S01]  /*5800*/  @!PT LDS RZ, [RZ] ;  /* 0x00000000fffff984 */ /* 0x000fe20000000800 */
[----:B------:R-:W-:Y:S01]  /*5810*/  @!PT LDS RZ, [RZ] ;  /* 0x00000000fffff984 */ /* 0x000fe20000000800 */
[----:B------:R3:W-:Y:S01]  /*5820*/  @!P5 LDGSTS.E.BYPASS.LTC128B.128 [R152], [R156.64], !P1 ;  /* 0x000000009c98dfae */ /* 0x0007e2000c901d48 */
[C---:B-----5:R-:W-:Y:S04]  /*5830*/  HMMA.16816.F32 R12, R136.reuse, R144, R12 ;  /* 0x00000090880c723c */ /* 0x060fe8000000180c */
[----:B------:R-:W-:Y:S02]  /*5840*/  IADD3 R183, R176, R180, RZ ;  /* 0x000000b4b0b77210 */ /* 0x000fe40007ffe0ff */
[----:B------:R-:W-:Y:S01]  /*5850*/  IADD3 R182, R190, R2, R176 ;  /* 0x00000002beb67210 */ /* 0x000fe20007ffe0b0 */
[----:B------:R3:W-:Y:S01]  /*5860*/  @!P5 LDGSTS.E.BYPASS.LTC128B.128 [R152+0x2000], [R156.64+0x80], !P3 ;  /* 0x020000809c98dfae */ /* 0x0007e2000d901d48 */
[C---:B------:R-:W-:Y:S07]  /*5870*/  HMMA.16816.F32 R16, R136.reuse, R146, R16 ;  /* 0x000000928810723c */ /* 0x040fee0000001810 */
[----:B------:R3:W-:Y:S01]  /*5880*/  @!P5 LDGSTS.E.BYPASS.LTC128B.128 [R152+0x4000], [R156.64+0x100], !P2 ;  /* 0x040001009c98dfae */ /* 0x0007e2000d101d48 */
[C---:B--2---:R-:W-:Y:S07]  /*5890*/  HMMA.16816.F32 R20, R136.reuse, R148, R20 ;  /* 0x000000948814723c */ /* 0x044fee0000001814 */
[----:B------:R2:W-:Y:S01]  /*58a0*/  @!P5 LDGSTS.E.BYPASS.LTC128B.128 [R152+0x1000], [R154.64], !P1 ;  /* 0x010000009a98dfae */ /* 0x0005e2000c901d48 */
[C---:B------:R-:W-:Y:S07]  /*58b0*/  HMMA.16816.F32 R24, R136.reuse, R150, R24 ;  /* 0x000000968818723c */ /* 0x040fee0000001818 */
[----:B------:R2:W-:Y:S01]  /*58c0*/  @!P5 LDGSTS.E.BYPASS.LTC128B.128 [R152+0x3000], [R154.64+0x80], !P3 ;  /* 0x030000809a98dfae */ /* 0x0005e2000d901d48 */
[C---:B-1----:R-:W-:Y:S07]  /*58d0*/  HMMA.16816.F32 R28, R136.reuse, R100, R28 ;  /* 0x00000064881c723c */ /* 0x042fee000000181c */
[----:B------:R2:W-:Y:S01]  /*58e0*/  @!P5 LDGSTS.E.BYPASS.LTC128B.128 [R152+0x5000], [R154.64+0x100], !P2 ;  /* 0x050001009a98dfae */ /* 0x0005e2000d101d48 */
[----:B------:R-:W-:Y:S07]  /*58f0*/  HMMA.16816.F32 R32, R136, R102, R32 ;  /* 0x000000668820723c */ /* 0x000fee0000001820 */
[----:B---3--:R-:W-:Y:S08]  /*5900*/  LDSM.16.M88.4 R156, [R181] ;  /* 0x00000000b59c783b */ /* 0x008ff00000000200 */
[----:B------:R-:W-:Y:S08]  /*5910*/  LDSM.16.M88.4 R140, [R181+0x800] ;  /* 0x00080000b58c783b */ /* 0x000ff00000000200 */
[----:B------:R-:W-:Y:S08]  /*5920*/  LDSM.16.M88.4 R144, [R181+0x1000] ;  /* 0x00100000b590783b */ /* 0x000ff00000000200 */
[----:B--2---:R-:W1:Y:S08]  /*5930*/  LDSM.16.M88.4 R152, [R189] ;  /* 0x00000000bd98783b */ /* 0x004e700000000200 */
[----:B------:R-:W0:Y:S08]  /*5940*/  LDGDEPBAR ;  /* 0x00000000000079af */ /* 0x000e300000000000 */
[----:B------:R-:W2:Y:S08]  /*5950*/  LDSM.16.M88.4 R148, [R181+0x1800] ;  /* 0x00180000b594783b */ /* 0x000eb00000000200 */
[----:B------:R-:W-:Y:S08]  /*5960*/  LDSM.16.M88.4 R160, [R188] ;  /* 0x00000000bca0783b */ /* 0x000ff00000000200 */
[----:B------:R-:W3:Y:S01]  /*5970*/  LDSM.16.M88.4 R164, [R183] ;  /* 0x00000000b7a4783b */ /* 0x000ee20000000200 */
[C---:B-1----:R-:W-:Y:S07]  /*5980*/  HMMA.16816.F32 R4, R152.reuse, R156, R4 ;  /* 0x0000009c9804723c */ /* 0x042fee0000001804 */
[----:B------:R-:W1:Y:S01]  /*5990*/  LDSM.16.M88.4 R100, [R183+0x800] ;  /* 0x00080000b764783b */ /* 0x000e620000000200 */
[C---:B------:R-:W-:Y:S07]  /*59a0*/  HMMA.16816.F32 R8, R152.reuse, R158, R8 ;  /* 0x0000009e9808723c */ /* 0x040fee0000001808 */
[----:B------:R-:W4:Y:S01]  /*59b0*/  LDSM.16.M88.4 R136, [R183+0x1000] ;  /* 0x00100000b788783b */ /* 0x000f220000000200 */
[C---:B------:R-:W-:Y:S07]  /*59c0*/  HMMA.16816.F32 R12, R152.reuse, R140, R12 ;  /* 0x0000008c980c723c */ /* 0x040fee000000180c */
[----:B------:R-:W-:Y:S01]  /*59d0*/  LDSM.16.M88.4 R156, [R2+0x3800] ;  /* 0x00380000029c783b */ /* 0x000fe20000000200 */
[C---:B------:R-:W-:Y:S07]  /*59e0*/  HMMA.16816.F32 R16, R152.reuse, R142, R16 ;  /* 0x0000008e9810723c */ /* 0x040fee0000001810 */
[----:B------:R-:W5:Y:S01]  /*59f0*/  LDSM.16.M88.4 R140, [R183+0x1800] ;  /* 0x00180000b78c783b */ /* 0x000f620000000200 */
[C---:B------:R-:W-:Y:S07]  /*5a00*/  HMMA.16816.F32 R20, R152.reuse, R144, R20 ;  /* 0x000000909814723c */ /* 0x040fee0000001814 */
[----:B------:R-:W-:Y:S01]  /*5a10*/  LDSM.16.M88.4 R168, [R180+0x2800] ;  /* 0x00280000b4a8783b */ /* 0x000fe20000000200 */
[C---:B------:R-:W-:Y:S07]  /*5a20*/  HMMA.16816.F32 R24, R152.reuse, R146, R24 ;  /* 0x000000929818723c */ /* 0x040fee0000001818 */
[----:B------:R-:W-:Y:S01]  /*5a30*/  LDSM.16.M88.4 R144, [R186+0x4000] ;  /* 0x00400000ba90783b */ /* 0x000fe20000000200 */
[C---:B--2---:R-:W-:Y:S07]  /*5a40*/  HMMA.16816.F32 R28, R152.reuse, R148, R28 ;  /* 0x00000094981c723c */ /* 0x044fee000000181c */
[----:B------:R-:W-:Y:S01]  /*5a50*/  LDSM.16.M88.4 R172, [R181+0x2000] ;  /* 0x00200000b5ac783b */ /* 0x000fe20000000200 */
[----:B------:R-:W-:Y:S07]  /*5a60*/  HMMA.16816.F32 R32, R152, R150, R32 ;  /* 0x000000969820723c */ /* 0x000fee0000001820 */
[----:B------:R-:W2:Y:S01]  /*5a70*/  LDSM.16.M88.4 R148, [R2+0x2000] ;  /* 0x002000000294783b */ /* 0x000ea20000000200 */
[C---:B---3--:R-:W-:Y:S07]  /*5a80*/  HMMA.16816.F32 R4, R160.reuse, R164, R4 ;  /* 0x000000a4a004723c */ /* 0x048fee0000001804 */
[----:B------:R-:W3:Y:S01]  /*5a90*/  LDSM.16.M88.4 R152, [R2+0x2800] ;  /* 0x002800000298783b */ /* 0x000ee20000000200 */
[C---:B------:R-:W-:Y:S07]  /*5aa0*/  HMMA.16816.F32 R8, R160.reuse, R166, R8 ;  /* 0x000000a6a008723c */ /* 0x040fee0000001808 */
[----:B------:R-:W-:Y:S01]  /*5ab0*/  LDSM.16.M88.4 R164, [R180+0x2000] ;  /* 0x00200000b4a4783b */ /* 0x000fe20000000200 */
[C---:B-1----:R-:W-:Y:S07]  /*5ac0*/  HMMA.16816.F32 R12, R160.reuse, R100, R12 ;  /* 0x00000064a00c723c */ /* 0x042fee000000180c */
[----:B------:R-:W-:Y:S01]  /*5ad0*/  LDSM.16.M88.4 R176, [R2+0x4000] ;  /* 0x0040000002b0783b */ /* 0x000fe20000000200 */
[C---:B------:R-:W-:Y:S07]  /*5ae0*/  HMMA.16816.F32 R16, R160.reuse, R102, R16 ;  /* 0x00000066a010723c */ /* 0x040fee0000001810 */
[----:B------:R-:W1:Y:S01]  /*5af0*/  LDSM.16.M88.4 R100, [R2+0x3000] ;  /* 0x003000000264783b */ /* 0x000e620000000200 */
[C---:B----4-:R-:W-:Y:S08]  /*5b00*/  HMMA.16816.F32 R20, R160.reuse, R136, R20 ;  /* 0x00000088a014723c */ /* 0x050ff00000001814 */
[C---:B------:R-:W-:Y:S01]  /*5b10*/  HMMA.16816.F32 R24, R160.reuse, R138, R24 ;  /* 0x0000008aa018723c */ /* 0x040fe20000001818 */
[----:B------:R-:W4:Y:S07]  /*5b20*/  LDSM.16.M88.4 R136, [R187+0x4000] ;  /* 0x00400000bb88783b */ /* 0x000f2e0000000200 */
[C---:B-----5:R-:W-:Y:S08]  /*5b30*/  HMMA.16816.F32 R28, R160.reuse, R140, R28 ;  /* 0x0000008ca01c723c */ /* 0x060ff0000000181c */
[----:B------:R-:W-:Y:S01]  /*5b40*/  HMMA.16816.F32 R32, R160, R142, R32 ;  /* 0x0000008ea020723c */ /* 0x000fe20000001820 */
[----:B------:R-:W5:Y:S07]  /*5b50*/  LDSM.16.M88.4 R140, [R180+0x3000] ;  /* 0x00300000b48c783b */ /* 0x000f6e0000000200 */
[C---:B--2---:R-:W-:Y:S01]  /*5b60*/  HMMA.16816.F32 R4, R144.reuse, R148, R4 ;  /* 0x000000949004723c */ /* 0x044fe20000001804 */
[----:B------:R-:W-:Y:S07]  /*5b70*/  LDSM.16.M88.4 R160, [R189+0x4000] ;  /* 0x00400000bda0783b */ /* 0x000fee0000000200 */
[C---:B------:R-:W-:Y:S01]  /*5b80*/  HMMA.16816.F32 R8, R144.reuse, R150, R8 ;  /* 0x000000969008723c */ /* 0x040fe20000001808 */
[----:B------:R-:W2:Y:S07]  /*5b90*/  LDSM.16.M88.4 R148, [R180+0x3800] ;  /* 0x00380000b494783b */ /* 0x000eae0000000200 */
[C---:B---3--:R-:W-:Y:S08]  /*5ba0*/  HMMA.16816.F32 R12, R144.reuse, R152, R12 ;  /* 0x00000098900c723c */ /* 0x048ff0000000180c */
[C---:B------:R-:W-:Y:S01]  /*5bb0*/  HMMA.16816.F32 R16, R144.reuse, R154, R16 ;  /* 0x0000009a9010723c */ /* 0x040fe20000001810 */
[----:B------:R-:W-:Y:S07]  /*5bc0*/  LDSM.16.M88.4 R152, [R181+0x3800] ;  /* 0x00380000b598783b */ /* 0x000fee0000000200 */
[C---:B-1----:R-:W-:Y:S08]  /*5bd0*/  HMMA.16816.F32 R20, R144.reuse, R100, R20 ;  /* 0x000000649014723c */ /* 0x042ff00000001814 */
[C---:B------:R-:W-:Y:S01]  /*5be0*/  HMMA.16816.F32 R24, R144.reuse, R102, R24 ;  /* 0x000000669018723c */ /* 0x040fe20000001818 */
[----:B------:R-:W1:Y:S07]  /*5bf0*/  LDSM.16.M88.4 R100, [R181+0x2800] ;  /* 0x00280000b564783b */ /* 0x000e6e0000000200 */
[C---:B------:R-:W-:Y:S08]  /*5c00*/  HMMA.16816.F32 R28, R144.reuse, R156, R28 ;  /* 0x0000009c901c723c */ /* 0x040ff0000000181c */
[----:B------:R-:W-:Y:S01]  /*5c10*/  HMMA.16816.F32 R32, R144, R158, R32 ;  /* 0x0000009e9020723c */ /* 0x000fe20000001820 */
[----:B------:R-:W3:Y:S07]  /*5c20*/  LDSM.16.M88.4 R144, [R181+0x3000] ;  /* 0x00300000b590783b */ /* 0x000eee0000000200 */
[C---:B----4-:R-:W-:Y:S01]  /*5c30*/  HMMA.16816.F32 R4, R136.reuse, R164, R4 ;  /* 0x000000a48804723c */ /* 0x050fe20000001804 */
[----:B------:R-:W-:Y:S07]  /*5c40*/  LDSM.16.M88.4 R156, [R188+0x4000] ;  /* 0x00400000bc9c783b */ /* 0x000fee0000000200 */
[C---:B------:R-:W-:Y:S01]  /*5c50*/  HMMA.16816.F32 R8, R136.reuse, R166, R8 ;  /* 0x000000a68808723c */ /* 0x040fe20000001808 */
[----:B------:R-:W4:Y:S07]  /*5c60*/  LDSM.16.M88.4 R164, [R183+0x2000] ;  /* 0x00200000b7a4783b */ /* 0x000f2e0000000200 */
[C---:B------:R-:W-:Y:S08]  /*5c70*/  HMMA.16816.F32 R12, R136.reuse, R168, R12 ;  /* 0x000000a8880c723c */ /* 0x040ff0000000180c */
[C---:B------:R-:W-:Y:S01]  /*5c80*/  HMMA.16816.F32 R16, R136.reuse, R170, R16 ;  /* 0x000000aa8810723c */ /* 0x040fe20000001810 */
[----:B------:R-:W-:Y:S07]  /*5c90*/  LDSM.16.M88.4 R168, [R186+0x8000] ;  /* 0x00800000baa8783b */ /* 0x000fee0000000200 */
[C---:B-----5:R-:W-:Y:S08]  /*5ca0*/  HMMA.16816.F32 R20, R136.reuse, R140, R20 ;  /* 0x0000008c8814723c */ /* 0x060ff00000001814 */
[C---:B------:R-:W-:Y:S01]  /*5cb0*/  HMMA.16816.F32 R24, R136.reuse, R142, R24 ;  /* 0x0000008e8818723c */ /* 0x040fe20000001818 */
[----:B------:R-:W-:Y:S07]  /*5cc0*/  LDSM.16.M88.4 R140, [R182+0x3000] ;  /* 0x00300000b68c783b */ /* 0x000fee0000000200 */
[C---:B--2---:R-:W-:Y:S08]  /*5cd0*/  HMMA.16816.F32 R28, R136.reuse, R148, R28 ;  /* 0x00000094881c723c */ /* 0x044ff0000000181c */
[----:B------:R-:W-:Y:S01]  /*5ce0*/  HMMA.16816.F32 R32, R136, R150, R32 ;  /* 0x000000968820723c */ /* 0x000fe20000001820 */
[----:B------:R-:W2:Y:S07]  /*5cf0*/  LDSM.16.M88.4 R136, [R182+0x2800] ;  /* 0x00280000b688783b */ /* 0x000eae0000000200 */
[C---:B------:R-:W-:Y:S01]  /*5d00*/  HMMA.16816.F32 R4, R160.reuse, R172, R4 ;  /* 0x000000aca004723c */ /* 0x040fe20000001804 */
[----:B------:R-:W5:Y:S07]  /*5d10*/  LDSM.16.M88.4 R148, [R182+0x3800] ;  /* 0x00380000b694783b */ /* 0x000f6e0000000200 */
        /* <DEDUP_REMOVED lines=8> */
[C---:B------:R-:W-:Y:S08]  /*5da0*/  HMMA.16816.F32 R28, R160.reuse, R152, R28 ;  /* 0x00000098a01c723c */ /* 0x040ff0000000181c */
[----:B------:R-:W-:Y:S01]  /*5db0*/  HMMA.16816.F32 R32, R160, R154, R32 ;  /* 0x0000009aa020723c */ /* 0x000fe20000001820 */
[----:B------:R-:W1:Y:S07]  /*5dc0*/  LDSM.16.M88.4 R152, [R2+0x5800] ;  /* 0x005800000298783b */ /* 0x000e6e0000000200 */
[C---:B----4-:R-:W-:Y:S01]  /*5dd0*/  HMMA.16816.F32 R4, R156.reuse, R164, R4 ;  /* 0x000000a49c04723c */ /* 0x050fe20000001804 */
[----:B------:R-:W4:Y:S07]  /*5de0*/  LDSM.16.M88.4 R160, [R187+0x8000] ;  /* 0x00800000bba0783b */ /* 0x000f2e0000000200 */
        /* <DEDUP_REMOVED lines=8> */
[C---:B-----5:R-:W-:Y:S08]  /*5e70*/  HMMA.16816.F32 R28, R156.reuse, R148, R28 ;  /* 0x000000949c1c723c */ /* 0x060ff0000000181c */
[----:B------:R-:W-:Y:S01]  /*5e80*/  HMMA.16816.F32 R32, R156, R150, R32 ;  /* 0x000000969c20723c */ /* 0x000fe20000001820 */
[----:B------:R-:W5:Y:S07]  /*5e90*/  LDSM.16.M88.4 R148, [R180+0x5800] ;  /* 0x00580000b494783b */ /* 0x000f6e0000000200 */
[C---:B------:R-:W-:Y:S01]  /*5ea0*/  HMMA.16816.F32 R4, R168.reuse, R176, R4 ;  /* 0x000000b0a804723c */ /* 0x040fe20000001804 */
[----:B------:R-:W2:Y:S07]  /*5eb0*/  LDSM.16.M88.4 R156, [R189+0x8000] ;  /* 0x00800000bd9c783b */ /* 0x000eae0000000200 */
        /* <DEDUP_REMOVED lines=13> */
[C---:B------:R-:W-:Y:S08]  /*5f90*/  HMMA.16816.F32 R8, R160.reuse, R174, R8 ;  /* 0x000000aea008723c */ /* 0x040ff00000001808 */
[C---:B--2---:R-:W-:Y:S08]  /*5fa0*/  HMMA.16816.F32 R12, R160.reuse, R136, R12 ;  /* 0x00000088a00c723c */ /* 0x044ff0000000180c */
[C---:B------:R-:W-:Y:S08]  /*5fb0*/  HMMA.16816.F32 R16, R160.reuse, R138, R16 ;  /* 0x0000008aa010723c */ /* 0x040ff00000001810 */
[C---:B------:R-:W-:Y:S08]  /*5fc0*/  HMMA.16816.F32 R20, R160.reuse, R140, R20 ;  /* 0x0000008ca014723c */ /* 0x040ff00000001814 */
[C---:B------:R-:W-:Y:S08]  /*5fd0*/  HMMA.16816.F32 R24, R160.reuse, R142, R24 ;  /* 0x0000008ea018723c */ /* 0x040ff00000001818 */
[C---:B-----5:R-:W-:Y:S08]  /*5fe0*/  HMMA.16816.F32 R28, R160.reuse, R148, R28 ;  /* 0x00000094a01c723c */ /* 0x060ff0000000181c */
[----:B------:R-:W-:Y:S08]  /*5ff0*/  HMMA.16816.F32 R32, R160, R150, R32 ;  /* 0x00000096a020723c */ /* 0x000ff00000001820 */
[C---:B------:R-:W-:Y:S08]  /*6000*/  HMMA.16816.F32 R4, R156.reuse, R164, R4 ;  /* 0x000000a49c04723c */ /* 0x040ff00000001804 */
[C---:B------:R-:W-:Y:S08]  /*6010*/  HMMA.16816.F32 R8, R156.reuse, R166, R8 ;  /* 0x000000a69c08723c */ /* 0x040ff00000001808 */
[C---:B-1----:R-:W-:Y:S08]  /*6020*/  HMMA.16816.F32 R12, R156.reuse, R100, R12 ;  /* 0x000000649c0c723c */ /* 0x042ff0000000180c */
[C---:B------:R-:W-:Y:S01]  /*6030*/  HMMA.16816.F32 R16, R156.reuse, R102, R16 ;  /* 0x000000669c10723c */ /* 0x040fe20000001810 */
[----:B------:R-:W1:Y:S07]  /*6040*/  LDSM.16.M88.4 R100, [R182+0x4800] ;  /* 0x00480000b664783b */ /* 0x000e6e0000000200 */
[C---:B---3--:R-:W-:Y:S08]  /*6050*/  HMMA.16816.F32 R20, R156.reuse, R144, R20 ;  /* 0x000000909c14723c */ /* 0x048ff00000001814 */
[C---:B------:R-:W-:Y:S08]  /*6060*/  HMMA.16816.F32 R24, R156.reuse, R146, R24 ;  /* 0x000000929c18723c */ /* 0x040ff00000001818 */
[C---:B------:R-:W-:Y:S08]  /*6070*/  HMMA.16816.F32 R28, R156.reuse, R152, R28 ;  /* 0x000000989c1c723c */ /* 0x040ff0000000181c */
[----:B------:R-:W-:Y:S08]  /*6080*/  HMMA.16816.F32 R32, R156, R154, R32 ;  /* 0x0000009a9c20723c */ /* 0x000ff00000001820 */
[C---:B----4-:R-:W-:Y:S08]  /*6090*/  HMMA.16816.F32 R4, R168.reuse, R176, R4 ;  /* 0x000000b0a804723c */ /* 0x050ff00000001804 */
[C---:B------:R-:W-:Y:S08]  /*60a0*/  HMMA.16816.F32 R8, R168.reuse, R178, R8 ;  /* 0x000000b2a808723c */ /* 0x040ff00000001808 */
[C---:B-1----:R-:W-:Y:S08]  /*60b0*/  HMMA.16816.F32 R12, R168.reuse, R100, R12 ;  /* 0x00000064a80c723c */ /* 0x042ff0000000180c */
[C---:B------:R-:W-:Y:S04]  /*60c0*/  HMMA.16816.F32 R16, R168.reuse, R102, R16 ;  /* 0x00000066a810723c */ /* 0x040fe80000001810 */
[----:B------:R-:W-:Y:S03]  /*60d0*/  FMUL.FTZ R2, R4, c[0x0][0x320] ;  /* 0x0000c80004027a20 */ /* 0x000fe60000410000 */
[----:B------:R-:W-:Y:S01]  /*60e0*/  IADD3 R102, R194, R184, RZ ;  /* 0x000000b8c2667210 */ /* 0x000fe20007ffe0ff */
[----:B------:R1:W-:Y:S01]  /*60f0*/  MUFU.TANH R143, R2 ;  /* 0x00000002008f7308 */ /* 0x0003e20000002400 */
[----:B------:R-:W-:Y:S03]  /*6100*/  FMUL.FTZ R11, R11, c[0x0][0x320] ;  /* 0x0000c8000b0b7a20 */ /* 0x000fe60000410000 */
[----:B------:R-:W-:Y:S06]  /*6110*/  IADD3 R103, R191, R102, RZ ;  /* 0x00000066bf677210 */ /* 0x000fec0007ffe0ff */
        /* <DEDUP_REMOVED lines=12> */
[----:B---3--:R-:W-:Y:S04]  /*61e0*/  FMUL.FTZ R2, R9, c[0x0][0x320] ;  /* 0x0000c80009027a20 */ /* 0x008fe80000410000 */
[----:B------:R1:W-:Y:S04]  /*61f0*/  MUFU.TANH R136, R2 ;  /* 0x0000000200887308 */ /* 0x0003e80000002400 */
[----:B-1----:R-:W-:Y:S02]  /*6200*/  FMUL.FTZ R2, R10, c[0x0][0x320] ;  /* 0x0000c8000a027a20 */ /* 0x002fe40000410000 */
[----:B------:R-:W1:Y:S01]  /*6210*/  LDSM.16.M88.4 R8, [R182+0x5800] ;  /* 0x00580000b608783b */ /* 0x000e620000000200 */
[----:B------:R-:W-:Y:S04]  /*6220*/  DEPBAR.LE SB0, 0x2 ;  /* 0x000080800000791a */ /* 0x000fe80000000000 */
[----:B------:R3:W5:Y:S03]  /*6230*/  MUFU.TANH R137, R2 ;  /* 0x0000000200897308 */ /* 0x0007660000002400 */
[----:B------:R-:W-:Y:S01]  /*6240*/  BAR.SYNC.DEFER_BLOCKING 0x0 ;  /* 0x0000000000007b1d */ /* 0x000fe20000010000 */
[----:B---3--:R-:W-:Y:S02]  /*6250*/  FMUL.FTZ R2, R12, c[0x0][0x320] ;  /* 0x0000c8000c027a20 */ /* 0x008fe40000410000 */
[----:B------:R-:W-:Y:S04]  /*6260*/  FMUL.FTZ R12, R16, c[0x0][0x320] ;  /* 0x0000c800100c7a20 */ /* 0x000fe80000410000 */
[----:B------:R3:W-:Y:S01]  /*6270*/  MUFU.TANH R145, R2 ;  /* 0x0000000200917308 */ /* 0x0007e20000002400 */
[C---:B-1----:R-:W-:Y:S09]  /*6280*/  HMMA.16816.F32 R28, R168.reuse, R8, R28 ;  /* 0x00000008a81c723c */ /* 0x042ff2000000181c */
[----:B------:R-:W-:Y:S01]  /*6290*/  MUFU.TANH R146, R12 ;  /* 0x0000000c00927308 */ /* 0x000fe20000002400 */
[----:B------:R-:W-:Y:S03]  /*62a0*/  HMMA.16816.F32 R32, R168, R10, R32 ;  /* 0x0000000aa820723c */ /* 0x000fe60000001820 */
[----:B---3--:R-:W-:Y:S06]  /*62b0*/  FMUL.FTZ R2, R13, c[0x0][0x320] ;  /* 0x0000c8000d027a20 */ /* 0x008fec0000410000 */
[----:B------:R1:W-:Y:S05]  /*62c0*/  MUFU.TANH R147, R2 ;  /* 0x0000000200937308 */ /* 0x0003ea0000002400 */
[----:B------:R-:W-:Y:S05]  /*62d0*/  FMUL.FTZ R4, R31, c[0x0][0x320] ;  /* 0x0000c8001f047a20 */ /* 0x000fea0000410000 */
[----:B------:R2:W-:Y:S05]  /*62e0*/  MUFU.TANH R210, R4 ;  /* 0x0000000400d27308 */ /* 0x0005ea0000002400 */
[----:B------:R-:W-:Y:S05]  /*62f0*/  FMUL.FTZ R5, R32, c[0x0][0x320] ;  /* 0x0000c80020057a20 */ /* 0x000fea0000410000 */
        /* <DEDUP_REMOVED lines=13> */
[----:B------:R2:W-:Y:S01]  /*63d0*/  MUFU.TANH R207, R5 ;  /* 0x0000000500cf7308 */ /* 0x0005e20000002400 */
[----:B-1----:R-:W-:Y:S01]  /*63e0*/  FMUL.FTZ R2, R17, c[0x0][0x320] ;  /* 0x0000c80011027a20 */ /* 0x002fe20000410000 */
[----:B---3--:R-:W-:Y:S08]  /*63f0*/  FMNMX.FTZ R4, R151, R4, !PT ;  /* 0x0000000497047209 */ /* 0x008ff00007810000 */
[----:B------:R1:W-:Y:S01]  /*6400*/  MUFU.TANH R148, R2 ;  /* 0x0000000200947308 */ /* 0x0003e20000002400 */
[----:B--2---:R-:W-:Y:S09]  /*6410*/  FMUL.FTZ R5, R35, c[0x0][0x320] ;  /* 0x0000c80023057a20 */ /* 0x004ff20000410000 */
[----:B------:R-:W-:Y:S01]  /*6420*/  MUFU.TANH R209, R5 ;  /* 0x0000000500d17308 */ /* 0x000fe20000002400 */
[----:B-1----:R-:W-:Y:S09]  /*6430*/  FMUL.FTZ R2, R18, c[0x0][0x320] ;  /* 0x0000c80012027a20 */ /* 0x002ff20000410000 */
        /* <DEDUP_REMOVED lines=29> */
[----:B-1----:R-:W-:Y:S02]  /*6610*/  FMUL.FTZ R2, R30, c[0x0][0x320] ;  /* 0x0000c8001e027a20 */ /* 0x002fe40000410000 */
[----:B------:R-:W-:Y:S06]  /*6620*/  LDSM.16.MT88.4 R28, [R102] ;  /* 0x00000000661c783b */ /* 0x000fec0000004200 */
[----:B------:R1:W2:Y:S02]  /*6630*/  MUFU.TANH R208, R2 ;  /* 0x0000000200d07308 */ /* 0x0002a40000002400 */
[----:B-1----:R-:W-:Y:S02]  /*6640*/  FMNMX.FTZ R2, R143, R0, !PT ;  /* 0x000000008f027209 */ /* 0x002fe40007810000 */
[----:B--2---:R-:W-:Y:S02]  /*6650*/  FMNMX.FTZ R4, R208, R4, !PT ;  /* 0x00000004d0047209 */ /* 0x004fe40007810000 */
[----:B------:R-:W-:Y:S02]  /*6660*/  FMNMX.FTZ R2, R141, R2, !PT ;  /* 0x000000028d027209 */ /* 0x000fe40007810000 */
[----:B------:R-:W-:Y:S02]  /*6670*/  FMNMX.FTZ R4, R210, R4, !PT ;  /* 0x00000004d2047209 */ /* 0x000fe40007810000 */
[----:B------:R-:W-:Y:S02]  /*6680*/  FMNMX.FTZ R2, R139, R2, !PT ;  /* 0x000000028b027209 */ /* 0x000fe40007810000 */
[----:B------:R-:W-:Y:S02]  /*6690*/  FMNMX.FTZ R4, R207, R4, !PT ;  /* 0x00000004cf047209 */ /* 0x000fe40007810000 */
[----:B------:R-:W-:Y:S02]  /*66a0*/  FMNMX.FTZ R2, R136, R2, !PT ;  /* 0x0000000288027209 */ /* 0x000fe40007810000 */
[----:B------:R-:W-:Y:S02]  /*66b0*/  FMNMX.FTZ R4, R209, R4, !PT ;  /* 0x00000004d1047209 */ /* 0x000fe40007810000 */
[----:B------:R-:W-:Y:S03]  /*66c0*/  FMNMX.FTZ R2, R145, R2, !PT ;  /* 0x0000000291027209 */ /* 0x000fe60007810000 */
[----:B------:R-:W1:Y:S01]  /*66d0*/  SHFL.BFLY PT, R5, R4, 0x2, 0x1f ;  /* 0x0c401f0004057f89 */ /* 0x000e6200000e0000 */
[----:B------:R-:W-:Y:S04]  /*66e0*/  FMNMX.FTZ R2, R147, R2, !PT ;  /* 0x0000000293027209 */ /* 0x000fe80007810000 */
[----:B------:R-:W-:Y:S04]  /*66f0*/  FMNMX.FTZ R2, R146, R2, !PT ;  /* 0x0000000292027209 */ /* 0x000fe80007810000 */
[----:B------:R-:W-:Y:S04]  /*6700*/  FMNMX.FTZ R2, R148, R2, !PT ;  /* 0x0000000294027209 */ /* 0x000fe80007810000 */
[----:B------:R-:W-:Y:S04]  /*6710*/  FMNMX.FTZ R2, R153, R2, !PT ;  /* 0x0000000299027209 */ /* 0x000fe80007810000 */
[----:B------:R-:W-:Y:S04]  /*6720*/  FMNMX.FTZ R2, R155, R2, !PT ;  /* 0x000000029b027209 */ /* 0x000fe80007810000 */
[----:B------:R-:W-:Y:S02]  /*6730*/  FMNMX.FTZ R2, R154, R2, !PT ;  /* 0x000000029a027209 */ /* 0x000fe40007810000 */
[----:B-1----:R-:W-:Y:S02]  /*6740*/  FMNMX.FTZ R4, R4, R5, !PT ;  /* 0x0000000504047209 */ /* 0x002fe40007810000 */
[----:B------:R-:W-:Y:S03]  /*6750*/  FMNMX.FTZ R2, R157, R2, !PT ;  /* 0x000000029d027209 */ /* 0x000fe60007810000 */
[----:B------:R-:W1:Y:S01]  /*6760*/  SHFL.BFLY PT, R5, R4, 0x1, 0x1f ;  /* 0x0c201f0004057f89 */ /* 0x000e6200000e0000 */
[----:B------:R-:W-:Y:S04]  /*6770*/  FMNMX.FTZ R2, R162, R2, !PT ;  /* 0x00000002a2027209 */ /* 0x000fe80007810000 */
[----:B------:R-:W-:Y:S04]  /*6780*/  FMNMX.FTZ R2, R163, R2, !PT ;  /* 0x00000002a3027209 */ /* 0x000fe80007810000 */
[----:B------:R-:W-:Y:S04]  /*6790*/  FMNMX.FTZ R2, R205, R2, !PT ;  /* 0x00000002cd027209 */ /* 0x000fe80007810000 */
[----:B------:R-:W-:Y:S05]  /*67a0*/  FMNMX.FTZ R2, R204, R2, !PT ;  /* 0x00000002cc027209 */ /* 0x000fea0007810000 */
[----:B------:R-:W2:Y:S01]  /*67b0*/  SHFL.BFLY PT, R6, R2, 0x2, 0x1f ;  /* 0x0c401f0002067f89 */ /* 0x000ea200000e0000 */
[----:B-1----:R-:W-:Y:S02]  /*67c0*/  FMNMX.FTZ R100, R4, R5, !PT ;  /* 0x0000000504647209 */ /* 0x002fe40007810000 */
[----:B--2---:R-:W-:Y:S05]  /*67d0*/  FMNMX.FTZ R2, R2, R6, !PT ;  /* 0x0000000602027209 */ /* 0x004fea0007810000 */
[----:B------:R-:W1:Y:S02]  /*67e0*/  SHFL.BFLY PT, R6, R2, 0x1, 0x1f ;  /* 0x0c201f0002067f89 */ /* 0x000e6400000e0000 */
[----:B-1----:R-:W-:Y:S05]  /*67f0*/  FMNMX.FTZ R101, R2, R6, !PT ;  /* 0x0000000602657209 */ /* 0x002fea0007810000 */
[C---:B------:R-:W-:Y:S02]  /*6800*/  FADD.FTZ R0, -R101.reuse, R0 ;  /* 0x0000000065007221 */ /* 0x040fe40000010100 */
[----:B------:R-:W-:Y:S02]  /*6810*/  FMUL.FTZ R144, R101, c[0x0][0x2d0] ;  /* 0x0000b40065907a20 */ /* 0x000fe40000410000 */
[----:B------:R-:W-:Y:S04]  /*6820*/  FMUL.FTZ R0, R0, c[0x0][0x2d0] ;  /* 0x0000b40000007a20 */ /* 0x000fe80000410000 */
[----:B------:R1:W2:Y:S02]  /*6830*/  MUFU.EX2 R2, R0 ;  /* 0x0000000000027308 */ /* 0x0002a40000000800 */
[----:B-1----:R-:W-:Y:S02]  /*6840*/  FADD.FTZ R0, -R100, R3 ;  /* 0x0000000364007221 */ /* 0x002fe40000010100 */
[--C-:B------:R-:W-:Y:S02]  /*6850*/  FFMA.FTZ R3, R143, c[0x0][0x2d0], -R144.reuse ;  /* 0x0000b4008f037a23 */ /* 0x100fe40000010890 */
[----:B------:R-:W-:Y:S04]  /*6860*/  FMUL.FTZ R0, R0, c[0x0][0x2d0] ;  /* 0x0000b40000007a20 */ /* 0x000fe80000410000 */
[----:B------:R1:W-:Y:S01]  /*6870*/  MUFU.EX2 R201, R3 ;  /* 0x0000000300c97308 */ /* 0x0003e20000000800 */
[C---:B--2---:R-:W-:Y:S02]  /*6880*/  FMUL.FTZ R5, R2.reuse, R105 ;  /* 0x0000006902057220 */ /* 0x044fe40000410000 */
        /* <DEDUP_REMOVED lines=13> */
[----:B------:R-:W-:Y:S02]  /*6960*/  FMUL.FTZ R141, R100, c[0x0][0x2d0] ;  /* 0x0000b400648d7a20 */ /* 0x000fe40000410000 */
[----:B------:R1:W-:Y:S01]  /*6970*/  MUFU.EX2 R200, R3 ;  /* 0x0000000300c87308 */ /* 0x0003e20000000800 */
[----:B------:R-:W-:Y:S02]  /*6980*/  FMUL.FTZ R41, R2, R41 ;  /* 0x0000002902297220 */ /* 0x000fe40000410000 */
[--C-:B------:R-:W-:Y:S02]  /*6990*/  FFMA.FTZ R4, R137, c[0x0][0x2d0], -R141.reuse ;  /* 0x0000b40089047a23 */ /* 0x100fe4000001088d */
[C---:B--2---:R-:W-:Y:S02]  /*69a0*/  FMUL.FTZ R6, R0.reuse, R106 ;  /* 0x0000006a00067220 */ /* 0x044fe40000410000 */
[C---:B------:R-:W-:Y:S02]  /*69b0*/  FMUL.FTZ R7, R0.reuse, R107 ;  /* 0x0000006b00077220 */ /* 0x040fe40000410000 */
[C---:B------:R-:W-:Y:S01]  /*69c0*/  FMUL.FTZ R10, R0.reuse, R110 ;  /* 0x0000006e000a7220 */ /* 0x040fe20000410000 */
[----:B------:R2:W-:Y:S01]  /*69d0*/  MUFU.EX2 R183, R4 ;  /* 0x0000000400b77308 */ /* 0x0005e20000000800 */
[C---:B------:R-:W-:Y:S02]  /*69e0*/  FMUL.FTZ R11, R0.reuse, R111 ;  /* 0x0000006f000b7220 */ /* 0x040fe40000410000 */
[C---:B------:R-:W-:Y:S01]  /*69f0*/  FMUL.FTZ R18, R0.reuse, R118 ;  /* 0x0000007600127220 */ /* 0x040fe20000410000 */
[----:B------:R-:W-:Y:S01]  /*6a00*/  LDSM.16.MT88.4 R108, [R103] ;  /* 0x00000000676c783b */ /* 0x000fe20000004200 */
[C---:B------:R-:W-:Y:S02]  /*6a10*/  FMUL.FTZ R19, R0.reuse, R119 ;  /* 0x0000007700137220 */ /* 0x040fe40000410000 */
[C---:B------:R-:W-:Y:S02]  /*6a20*/  FMUL.FTZ R26, R0.reuse, R126 ;  /* 0x0000007e001a7220 */ /* 0x040fe40000410000 */
[C---:B------:R-:W-:Y:S02]  /*6a30*/  FMUL.FTZ R27, R0.reuse, R127 ;  /* 0x0000007f001b7220 */ /* 0x040fe40000410000 */
[C---:B------:R-:W-:Y:S01]  /*6a40*/  FMUL.FTZ R34, R0.reuse, R134 ;  /* 0x0000008600227220 */ /* 0x040fe20000410000 */
[----:B------:R-:W-:Y:S01]  /*6a50*/  LDSM.16.MT88.4 R124, [R103+0x800] ;  /* 0x00080000677c783b */ /* 0x000fe20000004200 */
[C---:B------:R-:W-:Y:S02]  /*6a60*/  FMUL.FTZ R35, R0.reuse, R135 ;  /* 0x0000008700237220 */ /* 0x040fe40000410000 */
[--C-:B-1----:R-:W-:Y:S02]  /*6a70*/  FFMA.FTZ R3, R139, c[0x0][0x2d0], -R144.reuse ;  /* 0x0000b4008b037a23 */ /* 0x102fe40000010890 */
[C---:B------:R-:W-:Y:S02]  /*6a80*/  FMUL.FTZ R38, R0.reuse, R38 ;  /* 0x0000002600267220 */ /* 0x040fe40000410000 */
[----:B------:R1:W-:Y:S01]  /*6a90*/  MUFU.EX2 R202, R3 ;  /* 0x0000000300ca7308 */ /* 0x0003e20000000800 */
[C---:B------:R-:W-:Y:S02]  /*6aa0*/  FMUL.FTZ R39, R0.reuse, R39 ;  /* 0x0000002700277220 */ /* 0x040fe40000410000 */
[----:B------:R-:W-:Y:S02]  /*6ab0*/  FMUL.FTZ R42, R0, R42 ;  /* 0x0000002a002a7220 */ /* 0x000fe40000410000 */
[--C-:B--2---:R-:W-:Y:S02]  /*6ac0*/  FFMA.FTZ R4, R138, c[0x0][0x2d0], -R141.reuse ;  /* 0x0000b4008a047a23 */ /* 0x104fe4000001088d */
[----:B------:R-:W-:Y:S02]  /*6ad0*/  FMUL.FTZ R43, R0, R43 ;  /* 0x0000002b002b7220 */ /* 0x000fe40000410000 */
[C---:B------:R-:W-:Y:S01]  /*6ae0*/  FMUL.FTZ R44, R2.reuse, R44 ;  /* 0x0000002c022c7220 */ /* 0x040fe20000410000 */
[----:B------:R-:W2:Y:S01]  /*6af0*/  MUFU.EX2 R199, R4 ;  /* 0x0000000400c77308 */ /* 0x000ea20000000800 */
[----:B------:R-:W-:Y:S02]  /*6b00*/  FMUL.FTZ R45, R2, R45 ;  /* 0x0000002d022d7220 */ /* 0x000fe40000410000 */
[C---:B------:R-:W-:Y:S02]  /*6b10*/  FMUL.FTZ R46, R0.reuse, R46 ;  /* 0x0000002e002e7220 */ /* 0x040fe40000410000 */
[----:B------:R-:W-:Y:S02]  /*6b20*/  FMUL.FTZ R47, R0, R47 ;  /* 0x0000002f002f7220 */ /* 0x000fe40000410000 */
[C---:B------:R-:W-:Y:S02]  /*6b30*/  FMUL.FTZ R48, R2.reuse, R48 ;  /* 0x0000003002307220 */ /* 0x040fe40000410000 */
[----:B------:R-:W-:Y:S02]  /*6b40*/  FMUL.FTZ R49, R2, R49 ;  /* 0x0000003102317220 */ /* 0x000fe40000410000 */
[C---:B------:R-:W-:Y:S02]  /*6b50*/  FMUL.FTZ R50, R0.reuse, R50 ;  /* 0x0000003200327220 */ /* 0x040fe40000410000 */
[----:B------:R-:W-:Y:S02]  /*6b60*/  FMUL.FTZ R51, R0, R51 ;  /* 0x0000003300337220 */ /* 0x000fe40000410000 */
[----:B-1----:R-:W-:Y:S02]  /*6b70*/  FFMA.FTZ R3, R136, c[0x0][0x2d0], -R144 ;  /* 0x0000b40088037a23 */ /* 0x002fe40000010890 */
[C---:B------:R-:W-:Y:S01]  /*6b80*/  FMUL.FTZ R52, R2.reuse, R52 ;  /* 0x0000003402347220 */ /* 0x040fe20000410000 */
[----:B------:R-:W-:Y:S01]  /*6b90*/  LDSM.16.MT88.4 R136, [R102+0x2800] ;  /* 0x002800006688783b */ /* 0x000fe20000004200 */
[----:B------:R1:W3:Y:S01]  /*6ba0*/  MUFU.EX2 R203, R3 ;  /* 0x0000000300cb7308 */ /* 0x0002e20000000800 */
[----:B------:R-:W-:Y:S02]  /*6bb0*/  FMUL.FTZ R53, R2, R53 ;  /* 0x0000003502357220 */ /* 0x000fe40000410000 */
[----:B------:R-:W-:Y:S01]  /*6bc0*/  FMUL.FTZ R54, R0, R54 ;  /* 0x0000003600367220 */ /* 0x000fe20000410000 */
[----:B--2---:R-:W-:Y:S01]  /*6bd0*/  F2FP.PACK_AB R107, R199, R183 ;  /* 0x000000b7c76b723e */ /* 0x004fe200000000ff */
[----:B------:R-:W-:Y:S01]  /*6be0*/  FMUL.FTZ R4, R2, R104 ;  /* 0x0000006802047220 */ /* 0x000fe20000410000 */
        /* <DEDUP_REMOVED lines=8> */
[----:B------:R-:W-:Y:S02]  /*6c70*/  FMUL.FTZ R62, R0, R62 ;  /* 0x0000003e003e7220 */ /* 0x000fe40000410000 */
[--C-:B-1----:R-:W-:Y:S01]  /*6c80*/  FFMA.FTZ R3, R142, c[0x0][0x2d0], -R141.reuse ;  /* 0x0000b4008e037a23 */ /* 0x102fe2000001088d */
[----:B---3--:R-:W-:Y:S01]  /*6c90*/  F2FP.PACK_AB R106, R203, R202 ;  /* 0x000000cacb6a723e */ /* 0x008fe200000000ff */
[----:B------:R-:W-:Y:S02]  /*6ca0*/  FMUL.FTZ R63, R0, R63 ;  /* 0x0000003f003f7220 */ /* 0x000fe40000410000 */
[----:B------:R1:W-:Y:S01]  /*6cb0*/  MUFU.EX2 R182, R3 ;  /* 0x0000000300b67308 */ /* 0x0003e20000000800 */
        /* <DEDUP_REMOVED lines=12> */
[--C-:B-1----:R-:W-:Y:S02]  /*6d80*/  FFMA.FTZ R3, R140, c[0x0][0x2d0], -R141.reuse ;  /* 0x0000b4008c037a23 */ /* 0x102fe4000001088d */
[C---:B------:R-:W-:Y:S02]  /*6d90*/  FMUL.FTZ R76, R2.reuse, R76 ;  /* 0x0000004c024c7220 */ /* 0x040fe40000410000 */
[----:B------:R1:W2:Y:S01]  /*6da0*/  MUFU.EX2 R181, R3 ;  /* 0x0000000300b57308 */ /* 0x0002a20000000800 */
        /* <DEDUP_REMOVED lines=11> */
[C---:B------:R-:W-:Y:S01]  /*6e60*/  FMUL.FTZ R88, R2.reuse, R88 ;  /* 0x0000005802587220 */ /* 0x040fe20000410000 */
[----:B-1----:R-:W-:Y:S01]  /*6e70*/  IADD3 R3, R193, R184, RZ ;  /* 0x000000b8c1037210 */ /* 0x002fe20007ffe0ff */
[----:B------:R-:W-:Y:S01]  /*6e80*/  FMUL.FTZ R89, R2, R89 ;  /* 0x0000005902597220 */ /* 0x000fe20000410000 */
[----:B--2---:R-:W-:Y:S01]  /*6e90*/  F2FP.PACK_AB R105, R181, R182 ;  /* 0x000000b6b569723e */ /* 0x004fe200000000ff */
[C---:B------:R-:W-:Y:S01]  /*6ea0*/  FMUL.FTZ R90, R0.reuse, R90 ;  /* 0x0000005a005a7220 */ /* 0x040fe20000410000 */
[----:B------:R-:W-:Y:S01]  /*6eb0*/  IADD3 R156, R191, R3, RZ ;  /* 0x00000003bf9c7210 */ /* 0x000fe20007ffe0ff */
[----:B------:R-:W1:Y:S01]  /*6ec0*/  LDSM.16.MT88.4 R12, [R3] ;  /* 0x00000000030c783b */ /* 0x000e620000004200 */
[----:B------:R-:W-:Y:S02]  /*6ed0*/  FMUL.FTZ R91, R0, R91 ;  /* 0x0000005b005b7220 */ /* 0x000fe40000410000 */
[C---:B------:R-:W-:Y:S02]  /*6ee0*/  FMUL.FTZ R92, R2.reuse, R92 ;  /* 0x0000005c025c7220 */ /* 0x040fe40000410000 */
[----:B------:R-:W-:Y:S02]  /*6ef0*/  FMUL.FTZ R93, R2, R93 ;  /* 0x0000005d025d7220 */ /* 0x000fe40000410000 */
[C---:B------:R-:W-:Y:S01]  /*6f00*/  FMUL.FTZ R94, R0.reuse, R94 ;  /* 0x0000005e005e7220 */ /* 0x040fe20000410000 */
[----:B------:R-:W2:Y:S01]  /*6f10*/  LDSM.16.MT88.4 R20, [R156] ;  /* 0x000000009c14783b */ /* 0x000ea20000004200 */
[----:B------:R-:W-:Y:S02]  /*6f20*/  FMUL.FTZ R95, R0, R95 ;  /* 0x0000005f005f7220 */ /* 0x000fe40000410000 */
[C---:B------:R-:W-:Y:S02]  /*6f30*/  FMUL.FTZ R96, R2.reuse, R96 ;  /* 0x0000006002607220 */ /* 0x040fe40000410000 */
[----:B------:R-:W-:Y:S02]  /*6f40*/  FMUL.FTZ R97, R2, R97 ;  /* 0x0000006102617220 */ /* 0x000fe40000410000 */
[C---:B------:R-:W-:Y:S01]  /*6f50*/  FMUL.FTZ R98, R0.reuse, R98 ;  /* 0x0000006200627220 */ /* 0x040fe20000410000 */
[----:B------:R-:W-:Y:S01]  /*6f60*/  LDSM.16.MT88.4 R116, [R156+0x2000] ;  /* 0x002000009c74783b */ /* 0x000fe20000004200 */
[----:B------:R-:W-:Y:S07]  /*6f70*/  FMUL.FTZ R99, R0, R99 ;  /* 0x0000006300637220 */ /* 0x000fee0000410000 */
[----:B------:R-:W-:Y:S01]  /*6f80*/  LDSM.16.MT88.4 R132, [R156+0x2800] ;  /* 0x002800009c84783b */ /* 0x000fe20000004200 */
[C---:B-1----:R-:W-:Y:S07]  /*6f90*/  HMMA.16816.F32 R4, R104.reuse, R12, R4 ;  /* 0x0000000c6804723c */ /* 0x042fee0000001804 */
[C---:B------:R-:W-:Y:S01]  /*6fa0*/  FMUL.FTZ R12, R2.reuse, R112 ;  /* 0x00000070020c7220 */ /* 0x040fe20000410000 */
[C---:B------:R-:W-:Y:S04]  /*6fb0*/  HMMA.16816.F32 R8, R104.reuse, R14, R8 ;  /* 0x0000000e6808723c */ /* 0x040fe80000001808 */
[----:B------:R-:W-:Y:S03]  /*6fc0*/  FMUL.FTZ R13, R2, R113 ;  /* 0x00000071020d7220 */ /* 0x000fe60000410000 */
[C---:B------:R-:W-:Y:S02]  /*6fd0*/  FMUL.FTZ R14, R0.reuse, R114 ;  /* 0x00000072000e7220 */ /* 0x040fe40000410000 */
[----:B------:R-:W-:Y:S02]  /*6fe0*/  FMUL.FTZ R15, R0, R115 ;  /* 0x00000073000f7220 */ /* 0x000fe40000410000 */
[----:B------:R-:W1:Y:S05]  /*6ff0*/  LDSM.16.MT88.4 R112, [R3+0x2000] ;  /* 0x002000000370783b */ /* 0x000e6a0000004200 */
[C---:B--2---:R-:W-:Y:S07]  /*7000*/  HMMA.16816.F32 R12, R104.reuse, R20, R12 ;  /* 0x00000014680c723c */ /* 0x044fee000000180c */
[C---:B------:R-:W-:Y:S01]  /*7010*/  FMUL.FTZ R21, R2.reuse, R121 ;  /* 0x0000007902157220 */ /* 0x040fe20000410000 */
[C---:B------:R-:W-:Y:S04]  /*7020*/  HMMA.16816.F32 R16, R104.reuse, R22, R16 ;  /* 0x000000166810723c */ /* 0x040fe80000001810 */
[----:B------:R-:W-:Y:S02]  /*7030*/  FMUL.FTZ R20, R2, R120 ;  /* 0x0000007802147220 */ /* 0x000fe40000410000 */
[----:B------:R-:W-:Y:S02]  /*7040*/  FFMA.FTZ R120, R152, c[0x0][0x2d0], -R141 ;  /* 0x0000b40098787a23 */ /* 0x000fe4000001088d */
[C---:B------:R-:W-:Y:S02]  /*7050*/  FMUL.FTZ R22, R0.reuse, R122 ;  /* 0x0000007a00167220 */ /* 0x040fe40000410000 */
[----:B------:R2:W-:Y:S02]  /*7060*/  MUFU.EX2 R173, R120 ;  /* 0x0000007800ad7308 */ /* 0x0005e40000000800 */
[----:B------:R-:W-:Y:S07]  /*7070*/  FMUL.FTZ R23, R0, R123 ;  /* 0x0000007b00177220 */ /* 0x000fee0000410000 */
[C---:B------:R-:W-:Y:S07]  /*7080*/  HMMA.16816.F32 R20, R104.reuse, R28, R20 ;  /* 0x0000001c6814723c */ /* 0x040fee0000001814 */
[C---:B------:R-:W-:Y:S01]  /*7090*/  FMUL.FTZ R28, R2.reuse, R128 ;  /* 0x00000080021c7220 */ /* 0x040fe20000410000 */
[C---:B------:R-:W-:Y:S04]  /*70a0*/  HMMA.16816.F32 R24, R104.reuse, R30, R24 ;  /* 0x0000001e6818723c */ /* 0x040fe80000001818 */
[C---:B------:R-:W-:Y:S02]  /*70b0*/  FMUL.FTZ R29, R2.reuse, R129 ;  /* 0x00000081021d7220 */ /* 0x040fe40000410000 */
[----:B------:R-:W-:Y:S01]  /*70c0*/  FFMA.FTZ R2, R2, R213, R201 ;  /* 0x000000d502027223 */ /* 0x000fe200000100c9 */
[----:B--2---:R-:W-:Y:S01]  /*70d0*/  LDSM.16.MT88.4 R120, [R102+0x800] ;  /* 0x000800006678783b */ /* 0x004fe20000004200 */
[C---:B------:R-:W-:Y:S04]  /*70e0*/  FMUL.FTZ R30, R0.reuse, R130 ;  /* 0x00000082001e7220 */ /* 0x040fe80000410000 */
[C---:B------:R-:W-:Y:S02]  /*70f0*/  FMUL.FTZ R31, R0.reuse, R131 ;  /* 0x00000083001f7220 */ /* 0x040fe40000410000 */
[----:B------:R-:W-:Y:S01]  /*7100*/  FFMA.FTZ R0, R0, R214, R182 ;  /* 0x000000d600007223 */ /* 0x000fe200000100b6 */
[----:B------:R-:W-:Y:S01]  /*7110*/  LDSM.16.MT88.4 R128, [R3+0x2800] ;  /* 0x002800000380783b */ /* 0x000fe20000004200 */
[----:B------:R-:W-:Y:S03]  /*7120*/  FADD.FTZ R2, R200, R2 ;  /* 0x00000002c8027221 */ /* 0x000fe60000010000 */
[C---:B------:R-:W-:Y:S03]  /*7130*/  HMMA.16816.F32 R28, R104.reuse, R108, R28 ;  /* 0x0000006c681c723c */ /* 0x040fe6000000181c */
[----:B------:R-:W-:Y:S05]  /*7140*/  FADD.FTZ R2, R202, R2 ;  /* 0x00000002ca027221 */ /* 0x000fea0000010000 */
        /* <DEDUP_REMOVED lines=8> */
[C---:B--2---:R-:W-:Y:S07]  /*71d0*/  HMMA.16816.F32 R52, R104.reuse, R108, R52 ;  /* 0x0000006c6834723c */ /* 0x044fee0000001834 */
[--C-:B------:R-:W-:Y:S01]  /*71e0*/  FFMA.FTZ R108, R145, c[0x0][0x2d0], -R144.reuse ;  /* 0x0000b400916c7a23 */ /* 0x100fe20000010890 */
[C---:B------:R-:W-:Y:S03]  /*71f0*/  HMMA.16816.F32 R56, R104.reuse, R110, R56 ;  /* 0x0000006e6838723c */ /* 0x040fe60000001838 */
[----:B------:R2:W-:Y:S05]  /*7200*/  MUFU.EX2 R180, R108 ;  /* 0x0000006c00b47308 */ /* 0x0005ea0000000800 */
[C---:B-1----:R-:W-:Y:S07]  /*7210*/  HMMA.16816.F32 R60, R104.reuse, R112, R60 ;  /* 0x00000070683c723c */ /* 0x042fee000000183c */
[--C-:B------:R-:W-:Y:S01]  /*7220*/  FFMA.FTZ R112, R147, c[0x0][0x2d0], -R144.reuse ;  /* 0x0000b40093707a23 */ /* 0x100fe20000010890 */
[C---:B------:R-:W-:Y:S03]  /*7230*/  HMMA.16816.F32 R64, R104.reuse, R114, R64 ;  /* 0x000000726840723c */ /* 0x040fe60000001840 */
[----:B------:R1:W4:Y:S05]  /*7240*/  MUFU.EX2 R178, R112 ;  /* 0x0000007000b27308 */ /* 0x00032a0000000800 */
[C---:B---3--:R-:W-:Y:S01]  /*7250*/  HMMA.16816.F32 R68, R104.reuse, R116, R68 ;  /* 0x000000746844723c */ /* 0x048fe20000001844 */
[----:B--2---:R-:W2:Y:S06]  /*7260*/  LDSM.16.MT88.4 R108, [R156+0x4000] ;  /* 0x004000009c6c783b */ /* 0x004eac0000004200 */
[--C-:B------:R-:W-:Y:S01]  /*7270*/  FFMA.FTZ R116, R148, c[0x0][0x2d0], -R144.reuse ;  /* 0x0000b40094747a23 */ /* 0x100fe20000010890 */
[C---:B------:R-:W-:Y:S03]  /*7280*/  HMMA.16816.F32 R72, R104.reuse, R118, R72 ;  /* 0x000000766848723c */ /* 0x040fe60000001848 */
[----:B------:R3:W-:Y:S01]  /*7290*/  MUFU.EX2 R177, R116 ;  /* 0x0000007400b17308 */ /* 0x0007e20000000800 */
[--C-:B-1----:R-:W-:Y:S09]  /*72a0*/  FFMA.FTZ R112, R146, c[0x0][0x2d0], -R144.reuse ;  /* 0x0000b40092707a23 */ /* 0x102ff20000010890 */
[----:B------:R1:W5:Y:S01]  /*72b0*/  MUFU.EX2 R179, R112 ;  /* 0x0000007000b37308 */ /* 0x0003620000000800 */
[--C-:B---3--:R-:W-:Y:S09]  /*72c0*/  FFMA.FTZ R116, R149, c[0x0][0x2d0], -R141.reuse ;  /* 0x0000b40095747a23 */ /* 0x108ff2000001088d */
[----:B------:R3:W-:Y:S01]  /*72d0*/  MUFU.EX2 R175, R116 ;  /* 0x0000007400af7308 */ /* 0x0007e20000000800 */
[C---:B--2---:R-:W-:Y:S01]  /*72e0*/  HMMA.16816.F32 R76, R104.reuse, R108, R76 ;  /* 0x0000006c684c723c */ /* 0x044fe2000000184c */
[----:B-1----:R-:W1:Y:S06]  /*72f0*/  LDSM.16.MT88.4 R112, [R102+0x4000] ;  /* 0x004000006670783b */ /* 0x002e6c0000004200 */
[--C-:B------:R-:W-:Y:S01]  /*7300*/  FFMA.FTZ R108, R151, c[0x0][0x2d0], -R141.reuse ;  /* 0x0000b400976c7a23 */ /* 0x100fe2000001088d */
[C---:B------:R-:W-:Y:S03]  /*7310*/  HMMA.16816.F32 R80, R104.reuse, R110, R80 ;  /* 0x0000006e6850723c */ /* 0x040fe60000001850 */
[----:B------:R2:W1:Y:S01]  /*7320*/  MUFU.EX2 R176, R108 ;  /* 0x0000006c00b07308 */ /* 0x0004620000000800 */
[----:B---3--:R-:W3:Y:S01]  /*7330*/  LDSM.16.MT88.4 R116, [R103+0x4000] ;  /* 0x004000006774783b */ /* 0x008ee20000004200 */
[--C-:B--2---:R-:W-:Y:S07]  /*7340*/  FFMA.FTZ R108, R150, c[0x0][0x2d0], -R141.reuse ;  /* 0x0000b400966c7a23 */ /* 0x104fee000001088d */
[----:B------:R-:W-:Y:S01]  /*7350*/  LDSM.16.MT88.4 R148, [R102+0x3800] ;  /* 0x003800006694783b */ /* 0x000fe20000004200 */
[----:B------:R2:W2:Y:S01]  /*7360*/  MUFU.EX2 R174, R108 ;  /* 0x0000006c00ae7308 */ /* 0x0004a20000000800 */
[C---:B-1----:R-:W-:Y:S08]  /*7370*/  HMMA.16816.F32 R84, R104.reuse, R112, R84 ;  /* 0x000000706854723c */ /* 0x042ff00000001854 */
[C---:B------:R-:W-:Y:S01]  /*7380*/  HMMA.16816.F32 R88, R104.reuse, R114, R88 ;  /* 0x000000726858723c */ /* 0x040fe20000001858 */
[----:B------:R-:W-:Y:S07]  /*7390*/  LDSM.16.MT88.4 R112, [R156+0x800] ;  /* 0x000800009c70783b */ /* 0x000fee0000004200 */
[C---:B---3--:R-:W-:Y:S01]  /*73a0*/  HMMA.16816.F32 R92, R104.reuse, R116, R92 ;  /* 0x00000074685c723c */ /* 0x048fe2000000185c */
[----:B--2---:R-:W1:Y:S07]  /*73b0*/  LDSM.16.MT88.4 R108, [R3+0x800] ;  /* 0x00080000036c783b */ /* 0x004e6e0000004200 */
[----:B------:R-:W-:Y:S01]  /*73c0*/  HMMA.16816.F32 R96, R104, R118, R96 ;  /* 0x000000766860723c */ /* 0x000fe20000001860 */
[----:B------:R-:W2:Y:S06]  /*73d0*/  LDSM.16.MT88.4 R116, [R103+0x2800] ;  /* 0x002800006774783b */ /* 0x000eac0000004200 */
[----:B----4-:R-:W-:Y:S02]  /*73e0*/  F2FP.PACK_AB R104, R178, R180 ;  /* 0x000000b4b268723e */ /* 0x010fe400000000ff */
[----:B-----5:R-:W-:Y:S03]  /*73f0*/  F2FP.PACK_AB R106, R177, R179 ;  /* 0x000000b3b16a723e */ /* 0x020fe600000000ff */
        /* <DEDUP_REMOVED lines=8> */
[C---:B------:R-:W-:Y:S07]  /*7480*/  HMMA.16816.F32 R20, R104.reuse, R120, R20 ;  /* 0x000000786814723c */ /* 0x040fee0000001814 */
[--C-:B------:R-:W-:Y:S01]  /*7490*/  FFMA.FTZ R120, R153, c[0x0][0x2d0], -R144.reuse ;  /* 0x0000b40099787a23 */ /* 0x100fe20000010890 */
[C---:B------:R-:W-:Y:S03]  /*74a0*/  HMMA.16816.F32 R24, R104.reuse, R122, R24 ;  /* 0x0000007a6818723c */ /* 0x040fe60000001818 */
[----:B------:R4:W-:Y:S05]  /*74b0*/  MUFU.EX2 R169, R120 ;  /* 0x0000007800a97308 */ /* 0x0009ea0000000800 */
[C---:B------:R-:W-:Y:S08]  /*74c0*/  HMMA.16816.F32 R28, R104.reuse, R124, R28 ;  /* 0x0000007c681c723c */ /* 0x040ff0000000181c */
[C---:B------:R-:W-:Y:S01]  /*74d0*/  HMMA.16816.F32 R32, R104.reuse, R126, R32 ;  /* 0x0000007e6820723c */ /* 0x040fe20000001820 */
[----:B------:R-:W-:Y:S07]  /*74e0*/  LDSM.16.MT88.4 R124, [R103+0x1000] ;  /* 0x00100000677c783b */ /* 0x000fee0000004200 */
[C---:B------:R-:W-:Y:S04]  /*74f0*/  HMMA.16816.F32 R36, R104.reuse, R128, R36 ;  /* 0x000000806824723c */ /* 0x040fe80000001824 */
[--C-:B----4-:R-:W-:Y:S04]  /*7500*/  FFMA.FTZ R120, R155, c[0x0][0x2d0], -R144.reuse ;  /* 0x0000b4009b787a23 */ /* 0x110fe80000010890 */
[C---:B------:R-:W-:Y:S01]  /*7510*/  HMMA.16816.F32 R40, R104.reuse, R130, R40 ;  /* 0x000000826828723c */ /* 0x040fe20000001828 */
[----:B------:R-:W-:Y:S01]  /*7520*/  LDSM.16.MT88.4 R128, [R156+0x3000] ;  /* 0x003000009c80783b */ /* 0x000fe20000004200 */
[----:B------:R4:W5:Y:S06]  /*7530*/  MUFU.EX2 R172, R120 ;  /* 0x0000007800ac7308 */ /* 0x00096c0000000800 */
[C---:B------:R-:W-:Y:S08]  /*7540*/  HMMA.16816.F32 R44, R104.reuse, R132, R44 ;  /* 0x00000084682c723c */ /* 0x040ff0000000182c */
[C---:B------:R-:W-:Y:S01]  /*7550*/  HMMA.16816.F32 R48, R104.reuse, R134, R48 ;  /* 0x000000866830723c */ /* 0x040fe20000001830 */
[----:B------:R-:W-:Y:S07]  /*7560*/  LDSM.16.MT88.4 R132, [R103+0x1800] ;  /* 0x001800006784783b */ /* 0x000fee0000004200 */
[C---:B------:R-:W-:Y:S01]  /*7570*/  HMMA.16816.F32 R52, R104.reuse, R136, R52 ;  /* 0x000000886834723c */ /* 0x040fe20000001834 */
[----:B----4-:R-:W4:Y:S07]  /*7580*/  LDSM.16.MT88.4 R120, [R102+0x4800] ;  /* 0x004800006678783b */ /* 0x010f2e0000004200 */
[C---:B------:R-:W-:Y:S08]  /*7590*/  HMMA.16816.F32 R56, R104.reuse, R138, R56 ;  /* 0x0000008a6838723c */ /* 0x040ff00000001838 */
[C---:B--2---:R-:W-:Y:S07]  /*75a0*/  HMMA.16816.F32 R60, R104.reuse, R116, R60 ;  /* 0x00000074683c723c */ /* 0x044fee000000183c */
[--C-:B------:R-:W-:Y:S01]  /*75b0*/  FFMA.FTZ R116, R154, c[0x0][0x2d0], -R144.reuse ;  /* 0x0000b4009a747a23 */ /* 0x100fe20000010890 */
[C---:B------:R-:W-:Y:S01]  /*75c0*/  HMMA.16816.F32 R64, R104.reuse, R118, R64 ;  /* 0x000000766840723c */ /* 0x040fe20000001840 */
[----:B------:R-:W-:Y:S02]  /*75d0*/  LDSM.16.MT88.4 R152, [R103+0x3800] ;  /* 0x003800006798783b */ /* 0x000fe40000004200 */
[----:B------:R2:W-:Y:S05]  /*75e0*/  MUFU.EX2 R171, R116 ;  /* 0x0000007400ab7308 */ /* 0x0005ea0000000800 */
[C---:B-1----:R-:W-:Y:S07]  /*75f0*/  HMMA.16816.F32 R68, R104.reuse, R108, R68 ;  /* 0x0000006c6844723c */ /* 0x042fee0000001844 */
[--C-:B------:R-:W-:Y:S01]  /*7600*/  FFMA.FTZ R108, R159, c[0x0][0x2d0], -R141.reuse ;  /* 0x0000b4009f6c7a23 */ /* 0x100fe2000001088d */
[C---:B------:R-:W-:Y:S03]  /*7610*/  HMMA.16816.F32 R72, R104.reuse, R110, R72 ;  /* 0x0000006e6848723c */ /* 0x040fe60000001848 */
[----:B------:R1:W-:Y:S05]  /*7620*/  MUFU.EX2 R168, R108 ;  /* 0x0000006c00a87308 */ /* 0x0003ea0000000800 */
[C---:B---3--:R-:W-:Y:S04]  /*7630*/  HMMA.16816.F32 R76, R104.reuse, R112, R76 ;  /* 0x00000070684c723c */ /* 0x048fe8000000184c */
[--C-:B--2---:R-:W-:Y:S03]  /*7640*/  FFMA.FTZ R116, R157, c[0x0][0x2d0], -R144.reuse ;  /* 0x0000b4009d747a23 */ /* 0x104fe60000010890 */
[--C-:B------:R-:W-:Y:S01]  /*7650*/  FFMA.FTZ R112, R161, c[0x0][0x2d0], -R141.reuse ;  /* 0x0000b400a1707a23 */ /* 0x100fe2000001088d */
[C---:B------:R-:W-:Y:S01]  /*7660*/  HMMA.16816.F32 R80, R104.reuse, R114, R80 ;  /* 0x000000726850723c */ /* 0x040fe20000001850 */
[----:B------:R2:W3:Y:S07]  /*7670*/  MUFU.EX2 R170, R116 ;  /* 0x0000007400aa7308 */ /* 0x0004ee0000000800 */
[C---:B----4-:R-:W-:Y:S03]  /*7680*/  HMMA.16816.F32 R84, R104.reuse, R120, R84 ;  /* 0x000000786854723c */ /* 0x050fe60000001854 */
[----:B------:R4:W-:Y:S01]  /*7690*/  MUFU.EX2 R165, R112 ;  /* 0x0000007000a57308 */ /* 0x0009e20000000800 */
[--C-:B-1----:R-:W-:Y:S04]  /*76a0*/  FFMA.FTZ R108, R160, c[0x0][0x2d0], -R141.reuse ;  /* 0x0000b400a06c7a23 */ /* 0x102fe8000001088d */
[C---:B------:R-:W-:Y:S01]  /*76b0*/  HMMA.16816.F32 R88, R104.reuse, R122, R88 ;  /* 0x0000007a6858723c */ /* 0x040fe20000001858 */
[----:B------:R-:W-:Y:S04]  /*76c0*/  LDSM.16.MT88.4 R120, [R102+0x1000] ;  /* 0x001000006678783b */ /* 0x000fe80000004200 */
[----:B------:R1:W1:Y:S04]  /*76d0*/  MUFU.EX2 R167, R108 ;  /* 0x0000006c00a77308 */ /* 0x0002680000000800 */
[----:B--2---:R-:W2:Y:S08]  /*76e0*/  LDSM.16.MT88.4 R116, [R103+0x4800] ;  /* 0x004800006774783b */ /* 0x004eb00000004200 */
[----:B----4-:R-:W-:Y:S01]  /*76f0*/  LDSM.16.MT88.4 R112, [R156+0x1000] ;  /* 0x001000009c70783b */ /* 0x010fe20000004200 */
[--C-:B-1----:R-:W-:Y:S04]  /*7700*/  FFMA.FTZ R108, R158, c[0x0][0x2d0], -R141.reuse ;  /* 0x0000b4009e6c7a23 */ /* 0x102fe8000001088d */
[----:B------:R1:W4:Y:S01]  /*7710*/  MUFU.EX2 R166, R108 ;  /* 0x0000006c00a67308 */ /* 0x0003220000000800 */
[C---:B--2---:R-:W-:Y:S08]  /*7720*/  HMMA.16816.F32 R92, R104.reuse, R116, R92 ;  /* 0x00000074685c723c */ /* 0x044ff0000000185c */
[----:B------:R-:W-:Y:S01]  /*7730*/  HMMA.16816.F32 R96, R104, R118, R96 ;  /* 0x000000766860723c */ /* 0x000fe20000001860 */
[----:B-1----:R-:W1:Y:S06]  /*7740*/  LDSM.16.MT88.4 R108, [R3+0x1000] ;  /* 0x00100000036c783b */ /* 0x002e6c0000004200 */
[----:B-----5:R-:W-:Y:S02]  /*7750*/  F2FP.PACK_AB R104, R172, R169 ;  /* 0x000000a9ac68723e */ /* 0x020fe400000000ff */
[----:B---3--:R-:W-:Y:S01]  /*7760*/  F2FP.PACK_AB R106, R170, R171 ;  /* 0x000000abaa6a723e */ /* 0x008fe200000000ff */
[----:B------:R-:W2:Y:S02]  /*7770*/  LDSM.16.MT88.4 R116, [R3+0x3000] ;  /* 0x003000000374783b */ /* 0x000ea40000004200 */
[----:B------:R-:W-:Y:S02]  /*7780*/  F2FP.PACK_AB R105, R167, R168 ;  /* 0x000000a8a769723e */ /* 0x000fe400000000ff */
[----:B----4-:R-:W-:Y:S07]  /*7790*/  F2FP.PACK_AB R107, R165, R166 ;  /* 0x000000a6a56b723e */ /* 0x010fee00000000ff */
        /* <DEDUP_REMOVED lines=9> */
[C---:B------:R-:W-:Y:S07]  /*7830*/  HMMA.16816.F32 R28, R104.reuse, R124, R28 ;  /* 0x0000007c681c723c */ /* 0x040fee000000181c */
[--C-:B------:R-:W-:Y:S01]  /*7840*/  FFMA.FTZ R124, R162, c[0x0][0x2d0], -R144.reuse ;  /* 0x0000b400a27c7a23 */ /* 0x100fe20000010890 */
[C---:B------:R-:W-:Y:S03]  /*7850*/  HMMA.16816.F32 R32, R104.reuse, R126, R32 ;  /* 0x0000007e6820723c */ /* 0x040fe60000001820 */
[----:B------:R5:W-:Y:S05]  /*7860*/  MUFU.EX2 R164, R124 ;  /* 0x0000007c00a47308 */ /* 0x000bea0000000800 */
[C---:B--2---:R-:W-:Y:S08]  /*7870*/  HMMA.16816.F32 R36, R104.reuse, R116, R36 ;  /* 0x000000746824723c */ /* 0x044ff00000001824 */
[C---:B------:R-:W-:Y:S01]  /*7880*/  HMMA.16816.F32 R40, R104.reuse, R118, R40 ;  /* 0x000000766828723c */ /* 0x040fe20000001828 */
[----:B------:R-:W2:Y:S07]  /*7890*/  LDSM.16.MT88.4 R116, [R156+0x5000] ;  /* 0x005000009c74783b */ /* 0x000eae0000004200 */
[C---:B------:R-:W-:Y:S04]  /*78a0*/  HMMA.16816.F32 R44, R104.reuse, R128, R44 ;  /* 0x00000080682c723c */ /* 0x040fe8000000182c */
[--C-:B-----5:R-:W-:Y:S03]  /*78b0*/  FFMA.FTZ R124, R205, c[0x0][0x2d0], -R144.reuse ;  /* 0x0000b400cd7c7a23 */ /* 0x120fe60000010890 */
[--C-:B------:R-:W-:Y:S01]  /*78c0*/  FFMA.FTZ R128, R209, c[0x0][0x2d0], -R141.reuse ;  /* 0x0000b400d1807a23 */ /* 0x100fe2000001088d */
[C---:B------:R-:W-:Y:S01]  /*78d0*/  HMMA.16816.F32 R48, R104.reuse, R130, R48 ;  /* 0x000000826830723c */ /* 0x040fe20000001830 */
[----:B------:R5:W-:Y:S07]  /*78e0*/  MUFU.EX2 R162, R124 ;  /* 0x0000007c00a27308 */ /* 0x000bee0000000800 */
[C---:B-1----:R-:W-:Y:S03]  /*78f0*/  HMMA.16816.F32 R52, R104.reuse, R108, R52 ;  /* 0x0000006c6834723c */ /* 0x042fe60000001834 */
[----:B------:R-:W-:Y:S04]  /*7900*/  MUFU.EX2 R157, R128 ;  /* 0x00000080009d7308 */ /* 0x000fe80000000800 */
[--C-:B------:R-:W-:Y:S01]  /*7910*/  FFMA.FTZ R108, R163, c[0x0][0x2d0], -R144.reuse ;  /* 0x0000b400a36c7a23 */ /* 0x100fe20000010890 */
[C---:B------:R-:W-:Y:S05]  /*7920*/  HMMA.16816.F32 R56, R104.reuse, R110, R56 ;  /* 0x0000006e6838723c */ /* 0x040fea0000001838 */
[----:B------:R1:W1:Y:S03]  /*7930*/  MUFU.EX2 R163, R108 ;  /* 0x0000006c00a37308 */ /* 0x0002660000000800 */
[C---:B---3--:R-:W-:Y:S01]  /*7940*/  HMMA.16816.F32 R60, R104.reuse, R112, R60 ;  /* 0x00000070683c723c */ /* 0x048fe2000000183c */
[----:B-----5:R-:W-:Y:S06]  /*7950*/  LDSM.16.MT88.4 R124, [R102+0x1800] ;  /* 0x00180000667c783b */ /* 0x020fec0000004200 */
[----:B------:R-:W-:Y:S01]  /*7960*/  FFMA.FTZ R112, R204, c[0x0][0x2d0], -R144 ;  /* 0x0000b400cc707a23 */ /* 0x000fe20000010890 */
[C---:B------:R-:W-:Y:S01]  /*7970*/  HMMA.16816.F32 R64, R104.reuse, R114, R64 ;  /* 0x000000726840723c */ /* 0x040fe20000001840 */
[----:B------:R-:W-:Y:S02]  /*7980*/  LDSM.16.MT88.4 R144, [R156+0x3800] ;  /* 0x003800009c90783b */ /* 0x000fe40000004200 */
[----:B------:R3:W5:Y:S05]  /*7990*/  MUFU.EX2 R161, R112 ;  /* 0x0000007000a17308 */ /* 0x00076a0000000800 */
[C---:B----4-:R-:W-:Y:S01]  /*79a0*/  HMMA.16816.F32 R68, R104.reuse, R120, R68 ;  /* 0x000000786844723c */ /* 0x050fe20000001844 */
[----:B-1----:R-:W1:Y:S03]  /*79b0*/  LDSM.16.MT88.4 R108, [R102+0x5000] ;  /* 0x00500000666c783b */ /* 0x002e660000004200 */
[----:B------:R-:W-:Y:S03]  /*79c0*/  F2FP.PACK_AB R136, R163, R164 ;  /* 0x000000a4a388723e */ /* 0x000fe600000000ff */
[--C-:B------:R-:W-:Y:S01]  /*79d0*/  FFMA.FTZ R120, R208, c[0x0][0x2d0], -R141.reuse ;  /* 0x0000b400d0787a23 */ /* 0x100fe2000001088d */
[C---:B------:R-:W-:Y:S03]  /*79e0*/  HMMA.16816.F32 R72, R104.reuse, R122, R72 ;  /* 0x0000007a6848723c */ /* 0x040fe60000001848 */
[----:B------:R4:W-:Y:S05]  /*79f0*/  MUFU.EX2 R160, R120 ;  /* 0x0000007800a07308 */ /* 0x0009ea0000000800 */
[C---:B--2---:R-:W-:Y:S01]  /*7a00*/  HMMA.16816.F32 R76, R104.reuse, R116, R76 ;  /* 0x00000074684c723c */ /* 0x044fe2000000184c */
[----:B---3--:R-:W2:Y:S03]  /*7a10*/  LDSM.16.MT88.4 R112, [R103+0x5000] ;  /* 0x005000006770783b */ /* 0x008ea60000004200 */
[----:B-----5:R-:W-:Y:S03]  /*7a20*/  F2FP.PACK_AB R138, R161, R162 ;  /* 0x000000a2a18a723e */ /* 0x020fe600000000ff */
[--C-:B------:R-:W-:Y:S01]  /*7a30*/  FFMA.FTZ R116, R207, c[0x0][0x2d0], -R141.reuse ;  /* 0x0000b400cf747a23 */ /* 0x100fe2000001088d */
[C---:B------:R-:W-:Y:S03]  /*7a40*/  HMMA.16816.F32 R80, R104.reuse, R118, R80 ;  /* 0x000000766850723c */ /* 0x040fe60000001850 */
[----:B------:R3:W5:Y:S01]  /*7a50*/  MUFU.EX2 R158, R116 ;  /* 0x00000074009e7308 */ /* 0x0007620000000800 */
[----:B----4-:R-:W-:Y:S02]  /*7a60*/  FFMA.FTZ R120, R210, c[0x0][0x2d0], -R141 ;  /* 0x0000b400d2787a23 */ /* 0x010fe4000001088d */
[----:B------:R-:W-:Y:S07]  /*7a70*/  LDSM.16.MT88.4 R140, [R3+0x3800] ;  /* 0x00380000038c783b */ /* 0x000fee0000004200 */
[----:B------:R4:W4:Y:S01]  /*7a80*/  MUFU.EX2 R159, R120 ;  /* 0x00000078009f7308 */ /* 0x0009220000000800 */
[C---:B-1----:R-:W-:Y:S01]  /*7a90*/  HMMA.16816.F32 R84, R104.reuse, R108, R84 ;  /* 0x0000006c6854723c */ /* 0x042fe20000001854 */
[----:B---3--:R-:W1:Y:S02]  /*7aa0*/  LDSM.16.MT88.4 R116, [R3+0x1800] ;  /* 0x001800000374783b */ /* 0x008e640000004200 */
[----:B-----5:R-:W-:Y:S05]  /*7ab0*/  F2FP.PACK_AB R139, R157, R158 ;  /* 0x0000009e9d8b723e */ /* 0x020fea00000000ff */
[C---:B------:R-:W-:Y:S08]  /*7ac0*/  HMMA.16816.F32 R88, R104.reuse, R110, R88 ;  /* 0x0000006e6858723c */ /* 0x040ff00000001858 */
[C---:B--2---:R-:W-:Y:S01]  /*7ad0*/  HMMA.16816.F32 R92, R104.reuse, R112, R92 ;  /* 0x00000070685c723c */ /* 0x044fe2000000185c */
[----:B----4-:R-:W2:Y:S03]  /*7ae0*/  LDSM.16.MT88.4 R120, [R156+0x1800] ;  /* 0x001800009c78783b */ /* 0x010ea60000004200 */
[----:B------:R-:W-:Y:S04]  /*7af0*/  F2FP.PACK_AB R137, R159, R160 ;  /* 0x000000a09f89723e */ /* 0x000fe800000000ff */
[----:B------:R-:W-:Y:S08]  /*7b00*/  HMMA.16816.F32 R96, R104, R114, R96 ;  /* 0x000000726860723c */ /* 0x000ff00000001860 */
[C---:B-1----:R-:W-:Y:S01]  /*7b10*/  HMMA.16816.F32 R104, R136.reuse, R116, R4 ;  /* 0x000000748868723c */ /* 0x042fe20000001804 */
[----:B------:R1:W3:Y:S07]  /*7b20*/  LDSM.16.MT88.4 R4, [R3+0x5800] ;  /* 0x005800000304783b */ /* 0x0002ee0000004200 */
[C---:B------:R-:W-:Y:S01]  /*7b30*/  HMMA.16816.F32 R108, R136.reuse, R118, R8 ;  /* 0x00000076886c723c */ /* 0x040fe20000001808 */
[----:B------:R-:W4:Y:S07]  /*7b40*/  LDSM.16.MT88.4 R8, [R156+0x5800] ;  /* 0x005800009c08783b */ /* 0x000f2e0000004200 */
[C---:B--2---:R-:W-:Y:S01]  /*7b50*/  HMMA.16816.F32 R112, R136.reuse, R120, R12 ;  /* 0x000000788870723c */ /* 0x044fe2000000180c */
[----:B------:R-:W2:Y:S07]  /*7b60*/  LDSM.16.MT88.4 R12, [R102+0x5800] ;  /* 0x00580000660c783b */ /* 0x000eae0000004200 */
[C---:B------:R-:W-:Y:S04]  /*7b70*/  HMMA.16816.F32 R116, R136.reuse, R122, R16 ;  /* 0x0000007a8874723c */ /* 0x040fe80000001810 */
[----:B-1----:R-:W-:Y:S04]  /*7b80*/  IADD3 R3, R197, -0x2, RZ ;  /* 0xfffffffec5037810 */ /* 0x002fe80007ffe0ff */
[C---:B------:R-:W-:Y:S03]  /*7b90*/  HMMA.16816.F32 R120, R136.reuse, R124, R20 ;  /* 0x0000007c8878723c */ /* 0x040fe60000001814 */
[----:B------:R-:W-:Y:S05]  /*7ba0*/  ISETP.GE.AND P5, PT, R3, R206, PT ;  /* 0x000000ce0300720c */ /* 0x000fea0003fa6270 */
[C---:B------:R-:W-:Y:S08]  /*7bb0*/  HMMA.16816.F32 R124, R136.reuse, R126, R24 ;  /* 0x0000007e887c723c */ /* 0x040ff00000001818 */
[C---:B------:R-:W-:Y:S03]  /*7bc0*/  HMMA.16816.F32 R128, R136.reuse, R132, R28 ;  /* 0x000000848880723c */ /* 0x040fe6000000181c */
[----:B------:R-:W-:Y:S05]  /*7bd0*/  @P5 ISETP.GE.AND P2, PT, R215, c[0x0][0x1d4], PT ;  /* 0x00007500d7005a0c */ /* 0x000fea0003f46270 */
        /* <DEDUP_REMOVED lines=9> */
[C---:B---3--:R-:W-:Y:S07]  /*7c70*/  HMMA.16816.F32 R68, R136.reuse, R4, R68 ;  /* 0x000000048844723c */ /* 0x048fee0000001844 */
[----:B------:R-:W-:Y:S01]  /*7c80*/  FADD.FTZ R4, R181, R0 ;  /* 0x00000000b5047221 */ /* 0x000fe20000010000 */
[C---:B------:R-:W-:Y:S04]  /*7c90*/  HMMA.16816.F32 R72, R136.reuse, R6, R72 ;  /* 0x000000068848723c */ /* 0x040fe80000001848 */
[----:B------:R-:W-:Y:S01]  /*7ca0*/  @P5 SHF.R.S32.HI R0, RZ, 0x1f, R3 ;  /* 0x0000001fff005819 */ /* 0x000fe20000011403 */
[----:B------:R-:W-:Y:S02]  /*7cb0*/  FADD.FTZ R16, R183, R4 ;  /* 0x00000004b7107221 */ /* 0x000fe40000010000 */
[----:B------:R-:W-:Y:S01]  /*7cc0*/  FADD.FTZ R4, R203, R2 ;  /* 0x00000002cb047221 */ /* 0x000fe20000010000 */
[C---:B----4-:R-:W-:Y:S04]  /*7cd0*/  HMMA.16816.F32 R76, R136.reuse, R8, R76 ;  /* 0x00000008884c723c */ /* 0x050fe8000000184c */
[----:B------:R-:W-:Y:S02]  /*7ce0*/  @P5 IMAD R5, R0, c[0x0][0x1e0], RZ ;  /* 0x0000780000055a24 */ /* 0x000fe400078e02ff */
[----:B------:R-:W-:Y:S02]  /*7cf0*/  FADD.FTZ R0, R199, R16 ;  /* 0x00000010c7007221 */ /* 0x000fe40000010000 */
[C---:B------:R-:W-:Y:S01]  /*7d00*/  @P5 IMAD R5, R3.reuse, c[0x0][0x1e4], R5 ;  /* 0x0000790003055a24 */ /* 0x040fe200078e0205 */
[C---:B------:R-:W-:Y:S03]  /*7d10*/  HMMA.16816.F32 R80, R136.reuse, R10, R80 ;  /* 0x0000000a8850723c */ /* 0x040fe60000001850 */
[----:B------:R-:W-:Y:S04]  /*7d20*/  @P5 IMAD.WIDE.U32 R2, R3, c[0x0][0x1e0], RZ ;  /* 0x0000780003025a25 */ /* 0x000fe800078e00ff */
[----:B------:R-:W-:Y:S01]  /*7d30*/  FADD.FTZ R16, R175, R0 ;  /* 0x00000000af107221 */ /* 0x000fe20000010000 */
[----:B------:R-:W-:Y:S01]  /*7d40*/  @P5 IADD3 R3, R3, R5, RZ ;  /* 0x0000000503035210 */ /* 0x000fe20007ffe0ff */
[----:B------:R-:W-:Y:S01]  /*7d50*/  FADD.FTZ R4, R180, R4 ;  /* 0x00000004b4047221 */ /* 0x000fe20000010000 */
[C---:B--2---:R-:W-:Y:S02]  /*7d60*/  HMMA.16816.F32 R84, R136.reuse, R12, R84 ;  /* 0x0000000c8854723c */ /* 0x044fe40000001854 */
[----:B------:R-:W-:Y:S01]  /*7d70*/  @P5 MOV R11, c[0x0][0x1e4] ;  /* 0x00007900000b5a02 */ /* 0x000fe20000000f00 */
[----:B------:R-:W-:Y:S01]  /*7d80*/  FADD.FTZ R9, R176, R16 ;  /* 0x00000010b0097221 */ /* 0x000fe20000010000 */
[----:B------:R-:W-:Y:S01]  /*7d90*/  @P5 SHF.L.U32 R0, R2, 0x6, RZ ;  /* 0x0000000602005819 */ /* 0x000fe200000006ff */
[----:B------:R-:W-:Y:S01]  /*7da0*/  FADD.FTZ R8, R178, R4 ;  /* 0x00000004b2087221 */ /* 0x000fe20000010000 */
[----:B------:R-:W-:Y:S01]  /*7db0*/  @P5 SHF.L.U64.HI R3, R2, 0x6, R3 ;  /* 0x0000000602035819 */ /* 0x000fe20000010203 */
[----:B------:R-:W1:Y:S01]  /*7dc0*/  LDSM.16.MT88.4 R4, [R103+0x5800] ;  /* 0x005800006704783b */ /* 0x000e620000004200 */
[----:B------:R-:W-:Y:S01]  /*7dd0*/  @P5 MOV R2, c[0x0][0x1e0] ;  /* 0x0000780000025a02 */ /* 0x000fe20000000f00 */
[----:B------:R-:W-:Y:S01]  /*7de0*/  FADD.FTZ R9, R174, R9 ;  /* 0x00000009ae097221 */ /* 0x000fe20000010000 */
[C---:B------:R-:W-:Y:S03]  /*7df0*/  HMMA.16816.F32 R88, R136.reuse, R14, R88 ;  /* 0x0000000e8858723c */ /* 0x040fe60000001858 */
[----:B------:R-:W-:Y:S01]  /*7e00*/  @P5 LEA R10, P0, R2, R0, 0x5 ;  /* 0x00000000020a5211 */ /* 0x000fe200078028ff */
[----:B------:R-:W-:Y:S01]  /*7e10*/  FADD.FTZ R18, R173, R9 ;  /* 0x00000009ad127221 */ /* 0x000fe20000010000 */
[-C--:B------:R-:W-:Y:S01]  /*7e20*/  @P5 IADD3 R0, P3, R0, R218.reuse, RZ ;  /* 0x000000da00005210 */ /* 0x080fe20007f7e0ff */
[----:B------:R-:W-:Y:S01]  /*7e30*/  FADD.FTZ R8, R179, R8 ;  /* 0x00000008b3087221 */ /* 0x000fe20000010000 */
[----:B------:R-:W-:Y:S02]  /*7e40*/  @P5 LEA.HI.X R16, R2, R3, R11, 0x5, P0 ;  /* 0x0000000302105211 */ /* 0x000fe400000f2c0b */
[----:B------:R-:W-:Y:S03]  /*7e50*/  IADD3 R11, R198, 0x1, RZ ;  /* 0x00000001c60b7810 */ /* 0x000fe60007ffe0ff */
[----:B------:R-:W-:Y:S01]  /*7e60*/  @P5 LEA R2, P4, R0, c[0x0][0x1c8], 0x1 ;  /* 0x0000720000025a11 */ /* 0x000fe200078808ff */
[----:B------:R-:W-:Y:S01]  /*7e70*/  FADD.FTZ R8, R177, R8 ;  /* 0x00000008b1087221 */ /* 0x000fe20000010000 */
[----:B------:R-:W-:Y:S02]  /*7e80*/  SEL R198, R11, RZ, !P6 ;  /* 0x000000ff0bc67207 */ /* 0x000fe40007000000 */
[-C--:B------:R-:W-:Y:S01]  /*7e90*/  @P5 IADD3.X R3, R3, R217.reuse, RZ, P3, !PT ;  /* 0x000000d903035210 */ /* 0x080fe20001ffe4ff */
[----:B------:R-:W-:Y:S01]  /*7ea0*/  FADD.FTZ R17, R169, R8 ;  /* 0x00000008a9117221 */ /* 0x000fe20000010000 */
[----:B------:R-:W-:Y:S02]  /*7eb0*/  @P5 IADD3 R9, P0, R10, R218, RZ ;  /* 0x000000da0a095210 */ /* 0x000fe40007f1e0ff */
[----:B------:R-:W-:Y:S01]  /*7ec0*/  @P5 LEA.HI.X R3, R0, c[0x0][0x1cc], R3, 0x1, P4 ;  /* 0x0000730000035a11 */ /* 0x000fe200020f0c03 */
[----:B------:R-:W-:Y:S01]  /*7ed0*/  @P5 IMAD R0, R198, 0x6000, R246 ;  /* 0x00006000c6005824 */ /* 0x000fe200078e02f6 */
[----:B------:R-:W-:Y:S01]  /*7ee0*/  @P5 LEA R8, P3, R9, c[0x0][0x1c8], 0x1 ;  /* 0x0000720009085a11 */ /* 0x000fe200078608ff */
[----:B------:R-:W-:Y:S01]  /*7ef0*/  FADD.FTZ R11, R172, R17 ;  /* 0x00000011ac0b7221 */ /* 0x000fe20000010000 */
[----:B------:R-:W-:Y:S02]  /*7f00*/  @P5 IADD3.X R10, R16, R217, RZ, P0, !PT ;  /* 0x000000d9100a5210 */ /* 0x000fe400007fe4ff */
[----:B------:R-:W-:Y:S01]  /*7f10*/  @!PT LDS RZ, [RZ] ;  /* 0x00000000fffff984 */ /* 0x000fe20000000800 */
[----:B------:R-:W-:Y:S01]  /*7f20*/  @!PT LDS RZ, [RZ] ;  /* 0x00000000fffff984 */ /* 0x000fe20000000800 */
[----:B------:R-:W-:Y:S01]  /*7f30*/  @!PT LDS RZ, [RZ] ;  /* 0x00000000fffff984 */ /* 0x000fe20000000800 */
[----:B------:R2:W-:Y:S01]  /*7f40*/  @P5 LDGSTS.E.BYPASS.LTC128B.128 [R0], [R2.64], !P1 ;  /* 0x0000000002005fae */ /* 0x0005e2000c901d48 */
[----:B------:R-:W-:Y:S01]  /*7f50*/  @P5 ISETP.GE.AND P0, PT, R212, c[0x0][0x1d4], PT ;  /* 0x00007500d4005a0c */ /* 0x000fe20003f06270 */
[----:B------:R-:W-:Y:S01]  /*7f60*/  FADD.FTZ R11, R171, R11 ;  /* 0x0000000bab0b7221 */ /* 0x000fe20000010000 */
[----:B------:R-:W-:Y:S01]  /*7f70*/  @P5 LEA.HI.X R9, R9, c[0x0][0x1cc], R10, 0x1, P3 ;  /* 0x0000730009095a11 */ /* 0x000fe200018f0c0a */
[----:B------:R-:W-:Y:S04]  /*7f80*/  FADD.FTZ R10, R168, R18 ;  /* 0x00000012a80a7221 */ /* 0x000fe80000010000 */
[----:B------:R2:W-:Y:S01]  /*7f90*/  @P5 LDGSTS.E.BYPASS.LTC128B.128 [R0+0x2000], [R2.64+0x80], !P2 ;  /* 0x0200008002005fae */ /* 0x0005e2000d101d48 */
[----:B------:R-:W-:Y:S01]  /*7fa0*/  FADD.FTZ R10, R167, R10 ;  /* 0x0000000aa70a7221 */ /* 0x000fe20000010000 */
[C---:B-1----:R-:W-:Y:S06]  /*7fb0*/  HMMA.16816.F32 R92, R136.reuse, R4, R92 ;  /* 0x00000004885c723c */ /* 0x042fec000000185c */
[----:B------:R2:W-:Y:S02]  /*7fc0*/  @P5 LDGSTS.E.BYPASS.LTC128B.128 [R0+0x4000], [R2.64+0x100], !P0 ;  /* 0x0400010002005fae */ /* 0x0005e4000c101d48 */
[----:B------:R-:W-:Y:S06]  /*7fd0*/  HMMA.16816.F32 R96, R136, R6, R96 ;  /* 0x000000068860723c */ /* 0x000fec0000001860 */
[----:B------:R1:W-:Y:S08]  /*7fe0*/  @P5 LDGSTS.E.BYPASS.LTC128B.128 [R0+0x1000], [R8.64], !P1 ;  /* 0x0100000008005fae */ /* 0x0003f0000c901d48 */
[----:B------:R1:W-:Y:S01]  /*7ff0*/  @P5 LDGSTS.E.BYPASS.LTC128B.128 [R0+0x3000], [R8.64+0x80], !P2 ;  /* 0x0300008008005fae */ /* 0x0003e2000d101d48 */
[----:B------:R-:W-:Y:S07]  /*8000*/  ISETP.GE.AND P2, PT, R185, 0x1, PT ;  /* 0x00000001b900780c */ /* 0x000fee0003f46270 */
[----:B------:R1:W-:Y:S01]  /*8010*/  @P5 LDGSTS.E.BYPASS.LTC128B.128 [R0+0x5000], [R8.64+0x100], !P0 ;  /* 0x0500010008005fae */ /* 0x0003e2000c101d48 */
[----:B------:R-:W-:Y:S01]  /*8020*/  ISETP.GE.AND P0, PT, R206, R197, PT ;  /* 0x000000c5ce00720c */ /* 0x000fe20003f06270 */
[----:B--2---:R-:W-:Y:S01]  /*8030*/  FADD.FTZ R3, R166, R10 ;  /* 0x0000000aa6037221 */ /* 0x004fe20000010000 */
[----:B------:R-:W-:Y:S01]  /*8040*/  MOV R197, R211 ;  /* 0x000000d300c57202 */ /* 0x000fe20000000f00 */
[----:B------:R-:W-:Y:S04]  /*8050*/  FADD.FTZ R2, R170, R11 ;  /* 0x0000000baa027221 */ /* 0x000fe80000010000 */
[----:B------:R-:W0:Y:S01]  /*8060*/  LDGDEPBAR ;  /* 0x00000000000079af */ /* 0x000e220000000000 */
[----:B------:R-:W-:Y:S04]  /*8070*/  FADD.FTZ R2, R164, R2 ;  /* 0x00000002a4027221 */ /* 0x000fe80000010000 */
[----:B------:R-:W-:Y:S02]  /*8080*/  FADD.FTZ R2, R163, R2 ;  /* 0x00000002a3027221 */ /* 0x000fe40000010000 */
[----:B-1----:R-:W-:Y:S02]  /*8090*/  FADD.FTZ R0, R165, R3 ;  /* 0x00000003a5007221 */ /* 0x002fe40000010000 */
[----:B------:R-:W-:Y:S02]  /*80a0*/  FADD.FTZ R3, R162, R2 ;  /* 0x00000002a2037221 */ /* 0x000fe40000010000 */
[----:B------:R-:W-:Y:S02]  /*80b0*/  FADD.FTZ R0, R160, R0 ;  /* 0x00000000a0007221 */ /* 0x000fe40000010000 */
[----:B------:R-:W-:Y:S01]  /*80c0*/  FADD.FTZ R213, R161, R3 ;  /* 0x00000003a1d57221 */ /* 0x000fe20000010000 */
[----:B------:R-:W-:Y:S01]  /*80d0*/  MOV R3, R100 ;  /* 0x0000006400037202 */ /* 0x000fe20000000f00 */
[----:B------:R-:W-:Y:S04]  /*80e0*/  FADD.FTZ R0, R159, R0 ;  /* 0x000000009f007221 */ /* 0x000fe80000010000 */
[----:B------:R-:W-:Y:S01]  /*80f0*/  FADD.FTZ R2, R158, R0 ;  /* 0x000000009e027221 */ /* 0x000fe20000010000 */
[----:B------:R-:W-:Y:S03]  /*8100*/  IADD3 R0, R185, 0x1, RZ ;  /* 0x00000001b9007810 */ /* 0x000fe60007ffe0ff */
[----:B------:R-:W-:Y:S01]  /*8110*/  FADD.FTZ R214, R157, R2 ;  /* 0x000000029dd67221 */ /* 0x000fe20000010000 */
[----:B------:R-:W-:Y:S02]  /*8120*/  SEL R185, R0, RZ, !P2 ;  /* 0x000000ff00b97207 */ /* 0x000fe40005000000 */
[----:B------:R-:W-:Y:S01]  /*8130*/  MOV R0, R101 ;  /* 0x0000006500007202 */ /* 0x000fe20000000f00 */
[----:B------:R-:W-:-:S05]  /*8140*/  @!P0 BRA `(.L_x_1259) ;  /* 0xffffd33000008947 */ /* 0x000fca000383ffff */
.L_x_1258:
[----:B------:R-:W-:Y:S02]  /*8150*/  MOV R7, 0x1f ;  /* 0x0000001f00077802 */ /* 0x000fe40000000f00 */
[----:B------:R-:W-:Y:S01]  /*8160*/  MOV R6, 0xffffffff ;  /* 0xffffffff00067802 */ /* 0x000fe20000000f00 */
[----:B------:R-:W-:Y:S05]  /*8170*/  BRA.DIV ~URZ, `(.L_x_1260) ;  /* 0x00004da27f007947 */ /* 0x000fea000b800000 */
[----:B------:R2:W3:Y:S02]  /*8180*/  SHFL.BFLY PT, R0, R213, 0x2, 0x1f ;  /* 0x0c401f00d5007f89 */ /* 0x0004e400000e0000 */
.L_x_1330:
[----:B---3--:R-:W-:Y:S01]  /*8190*/  FADD.FTZ R0, R0, R213 ;  /* 0x000000d500007221 */ /* 0x008fe20000010000 */
[----:B------:R-:W-:Y:S05]  /*81a0*/  BRA.DIV ~URZ, `(.L_x_1261) ;  /* 0x00004dd27f007947 */ /* 0x000fea000b800000 */
[----:B-1----:R-:W1:Y:S04]  /*81b0*/  SHFL.BFLY PT, R2, R214, 0x2, 0x1f ;  /* 0x0c401f00d6027f89 */ /* 0x002e6800000e0000 */
[----:B------:R-:W3:Y:S01]  /*81c0*/  SHFL.BFLY PT, R5, R0, 0x1, 0x1f ;  /* 0x0c201f0000057f89 */ /* 0x000ee200000e0000 */
[----:B-1----:R-:W-:-:S02]  /*81d0*/  FADD.FTZ R4, R2, R214 ;  /* 0x000000d602047221 */ /* 0x002fc40000010000 */
[----:B---3--:R-:W-:-:S03]  /*81e0*/  FADD.FTZ R0, R0, R5 ;  /* 0x0000000500007221 */ /* 0x008fc60000010000 */
[----:B------:R1:W3:Y:S04]  /*81f0*/  SHFL.BFLY PT, R3, R4, 0x1, 0x1f ;  /* 0x0c201f0004037f89 */ /* 0x0002e800000e0000 */
.L_x_1331:
[----:B------:R-:W-:Y:S01]  /*8200*/  FSETP.NE.FTZ.AND P1, PT, R0, RZ, PT ;  /* 0x000000ff0000720b */ /* 0x000fe20003f35000 */
[----:B---3--:R-:W-:Y:S01]  /*8210*/  FADD.FTZ R3, R3, R4 ;  /* 0x0000000403037221 */ /* 0x008fe20000010000 */
[----:B------:R-:W-:Y:S02]  /*8220*/  MOV R2, RZ ;  /* 0x000000ff00027202 */ /* 0x000fe40000000f00 */
[----:B------:R-:W-:Y:S02]  /*8230*/  MOV R20, 0xff800000 ;  /* 0xff80000000147802 */ /* 0x000fe40000000f00 */
[----:B------:R-:W-:Y:S02]  /*8240*/  FSETP.NE.FTZ.AND P0, PT, R3, RZ, PT ;  /* 0x000000ff0300720b */ /* 0x000fe40003f15000 */
[----:B------:R-:W-:-:S05]  /*8250*/  MOV R15, 0xff800000 ;  /* 0xff800000000f7802 */ /* 0x000fca0000000f00 */
[----:B------:R-:W3:Y:S01]  /*8260*/  @P1 MUFU.RCP R2, R0 ;  /* 0x0000000000021308 */ /* 0x000ee20000001000 */
[----:B-1----:R-:W-:-:S05]  /*8270*/  @P1 MOV R4, 0x3f317218 ;  /* 0x3f31721800041802 */ /* 0x002fca0000000f00 */
[----:B------:R-:W-:Y:S02]  /*8280*/  @P1 FMUL.FTZ R4, R4, c[0x0][0x2d0] ;  /* 0x0000b40004041a20 */ /* 0x000fe40000410000 */
[----:B------:R1:W4:Y:S01]  /*8290*/  @P1 MUFU.LG2 R5, R0 ;  /* 0x0000000000051308 */ /* 0x0003220000000c00 */
[C---:B---3--:R-:W-:Y:S02]  /*82a0*/  FMUL.FTZ R144, R2.reuse, R104 ;  /* 0x0000006802907220 */ /* 0x048fe40000410000 */
        /* <DEDUP_REMOVED lines=106> */
.L_x_1239:
[----:B------:R-:W-:Y:S01]  /*8950*/  LOP3.LUT P0, RZ, R196, 0xff, RZ, 0xc0, !PT ;  /* 0x000000ffc4ff7812 */ /* 0x000fe2000780c0ff */
[----:B------:R-:W-:-:S12]  /*8960*/  BSSY B0, `(.L_x_1262) ;  /* 0x000000f000007945 */ /* 0x000fd80003800000 */
[----:B------:R-:W-:Y:S05]  /*8970*/  @P0 BRA `(.L_x_1263) ;  /* 0x000000d000000947 */ /* 0x000fea0003800000 */
[----:B------:R-:W3:Y:S01]  /*8980*/  S2R R4, SR_LANEID ;  /* 0x0000000000047919 */ /* 0x000ee20000000000 */
[----:B------:R-:W-:Y:S01]  /*8990*/  VOTEU.ANY UR4, UPT, PT ;  /* 0x0000000000047886 */ /* 0x000fe200038e0100 */
[----:B------:R-:W-:Y:S01]  /*89a0*/  IMAD.MOV.U32 R5, RZ, RZ, c[0x0][0x564] ;  /* 0x00015900ff057624 */ /* 0x000fe200078e00ff */
[----:B------:R-:W3:Y:S08]  /*89b0*/  FLO.U32 R3, UR4 ;  /* 0x0000000400037d00 */ /* 0x000ef000080e0000 */
[----:B------:R-:W4:Y:S01]  /*89c0*/  POPC R2, UR4 ;  /* 0x0000000400027d09 */ /* 0x000f220008000000 */
[----:B---3--:R-:W-:Y:S01]  /*89d0*/  ISETP.EQ.U32.AND P0, PT, R3, R4, PT ;  /* 0x000000040300720c */ /* 0x008fe20003f02070 */
[----:B------:R-:W-:-:S12]  /*89e0*/  IMAD.MOV.U32 R4, RZ, RZ, c[0x0][0x560] ;  /* 0x00015800ff047624 */ /* 0x000fd800078e00ff */
[----:B----4-:R3:W4:Y:S04]  /*89f0*/  @P0 ATOMG.E.ADD.STRONG.GPU PT, R2, [R4.64], R2 ;  /* 0x00000002040209a8 */ /* 0x01072800081ee1c8 */
[----:B---3--:R-:W3:Y:S04]  /*8a00*/  S2R R4, SR_LTMASK ;  /* 0x0000000000047919 */ /* 0x008ee80000003900 */
[----:B----4-:R3:W4:Y:S02]  /*8a10*/  SHFL.IDX PT, R3, R2, R3, 0x1f ;  /* 0x00001f0302037589 */ /* 0x01072400000e0000 */
[----:B---3--:R-:W-:-:S06]  /*8a20*/  LOP3.LUT R2, R4, UR4, RZ, 0xc0, !PT ;  /* 0x0000000404027c12 */ /* 0x008fcc000f8ec0ff */
[----:B------:R-:W4:Y:S02]  /*8a30*/  POPC R2, R2 ;  /* 0x0000000200027309 */ /* 0x000f240000000000 */
[----:B----4-:R-:W-:-:S06]  /*8a40*/  IADD3 R228, R3, c[0x0][0xc], R2 ;  /* 0x0000030003e47a10 */ /* 0x010fcc0007ffe002 */
.L_x_1263:
[----:B------:R-:W-:Y:S05]  /*8a50*/  BSYNC B0 ;  /* 0x0000000000007941 */ /* 0x000fea0003800000 */
.L_x_1262:
[----:B------:R-:W-:Y:S01]  /*8a60*/  PRMT R0, R0, 0x9910, RZ ;  /* 0x0000991000007816 */ /* 0x000fe200000000ff */
[----:B------:R-:W-:Y:S01]  /*8a70*/  BSSY B1, `(.L_x_1264) ;  /* 0x0000327000017945 */ /* 0x000fe20003800000 */
[----:B------:R-:W-:Y:S02]  /*8a80*/  IMAD.MOV.U32 R86, RZ, RZ, R228 ;  /* 0x000000ffff567224 */ /* 0x000fe400078e00e4 */
[----:B------:R-:W-:-:S13]  /*8a90*/  ISETP.NE.AND P0, PT, R0, RZ, PT ;  /* 0x000000ff0000720c */ /* 0x000fda0003f05270 */
[----:B------:R-:W-:Y:S05]  /*8aa0*/  @!P0 BRA `(.L_x_1265) ;  /* 0x0000267000008947 */ /* 0x000fea0003800000 */
[----:B------:R-:W3:Y:S04]  /*8ab0*/  LDL R12, [R1+0x4] ;  /* 0x00000400010c7983 */ /* 0x000ee80000100800 */
[----:B------:R-:W4:Y:S04]  /*8ac0*/  LDL R11, [R1+0x8] ;  /* 0x00000800010b7983 */ /* 0x000f280000100800 */
[----:B--2---:R-:W2:Y:S04]  /*8ad0*/  LDL R10, [R1+0x10] ;  /* 0x00001000010a7983 */ /* 0x004ea80000100800 */
[----:B------:R-:W2:Y:S04]  /*8ae0*/  LDL R9, [R1+0xc] ;  /* 0x00000c0001097983 */ /* 0x000ea80000100800 */
[----:B------:R-:W2:Y:S04]  /*8af0*/  LDL R8, [R1+0x20] ;  /* 0x0000200001087983 */ /* 0x000ea80000100800 */
[----:B------:R-:W2:Y:S04]  /*8b00*/  LDL R6, [R1+0x18] ;  /* 0x0000180001067983 */ /* 0x000ea80000100800 */
[----:B------:R-:W2:Y:S04]  /*8b10*/  LDL R5, [R1+0x1c] ;  /* 0x00001c0001057983 */ /* 0x000ea80000100800 */
[----:B------:R-:W2:Y:S01]  /*8b20*/  LDL R7, [R1+0x14] ;  /* 0x0000140001077983 */ /* 0x000ea20000100800 */
[----:B------:R-:W-:Y:S01]  /*8b30*/  WARPSYNC 0xffffffff ;  /* 0xffffffff00007948 */ /* 0x000fe20003800000 */
[----:B------:R-:W-:Y:S01]  /*8b40*/  F2FP.PACK_AB R0, R145, R144 ;  /* 0x000000909100723e */ /* 0x000fe200000000ff */
[----:B-1----:R-:W-:Y:S01]  /*8b50*/  IMAD.MOV.U32 R14, RZ, RZ, c[0x0][0x388] ;  /* 0x0000e200ff0e7624 */ /* 0x002fe200078e00ff */
[----:B------:R-:W-:Y:S01]  /*8b60*/  BAR.SYNC.DEFER_BLOCKING 0x1, 0x100 ;  /* 0x0044000000007b1d */ /* 0x000fe20000010000 */
[----:B------:R-:W-:-:S02]  /*8b70*/  F2FP.PACK_AB R2, R159, R158 ;  /* 0x0000009e9f02723e */ /* 0x000fc400000000ff */
[----:B------:R-:W-:Y:S02]  /*8b80*/  F2FP.PACK_AB R3, R103, R102 ;  /* 0x000000666703723e */ /* 0x000fe400000000ff */
[----:B------:R-:W-:Y:S02]  /*8b90*/  F2FP.PACK_AB R4, R135, R134 ;  /* 0x000000868704723e */ /* 0x000fe400000000ff */
[----:B------:R-:W-:Y:S02]  /*8ba0*/  ISETP.NE.U32.AND P1, PT, RZ, c[0x0][0x500], PT ;  /* 0x00014000ff007a0c */ /* 0x000fe40003f25070 */
[----:B------:R-:W-:Y:S02]  /*8bb0*/  ISETP.NE.U32.AND P2, PT, RZ, c[0x0][0x508], PT ;  /* 0x00014200ff007a0c */ /* 0x000fe40003f45070 */
[----:B------:R-:W-:Y:S02]  /*8bc0*/  ISETP.NE.AND.EX P1, PT, RZ, c[0x0][0x504], PT, P1 ;  /* 0x00014100ff007a0c */ /* 0x000fe40003f25310 */
[----:B------:R-:W-:Y:S01]  /*8bd0*/  ISETP.NE.AND.EX P2, PT, RZ, c[0x0][0x50c], PT, P2 ;  /* 0x00014300ff007a0c */ /* 0x000fe20003f45320 */
[----:B---3--:R1:W-:Y:S04]  /*8be0*/  STS [R12], R0 ;  /* 0x000000000c007388 */ /* 0x0083e80000000800 */
[----:B------:R3:W-:Y:S04]  /*8bf0*/  STS [R12+0x400], R2 ;  /* 0x000400020c007388 */ /* 0x0007e80000000800 */
[----:B----4-:R4:W-:Y:S01]  /*8c00*/  STS [R11], R3 ;  /* 0x000000030b007388 */ /* 0x0109e20000000800 */
[----:B-1----:R-:W-:-:S02]  /*8c10*/  F2FP.PACK_AB R0, R153, R152 ;  /* 0x000000989900723e */ /* 0x002fc400000000ff */
[----:B---3--:R-:W-:-:S03]  /*8c20*/  F2FP.PACK_AB R2, R105, R104 ;  /* 0x000000686902723e */ /* 0x008fc600000000ff */
[----:B------:R1:W-:Y:S01]  /*8c30*/  STS [R11+0x400], R0 ;  /* 0x000400000b007388 */ /* 0x0003e20000000800 */
[----:B----4-:R-:W-:-:S03]  /*8c40*/  F2FP.PACK_AB R3, R151, R150 ;  /* 0x000000969703723e */ /* 0x010fc600000000ff */
[----:B--2---:R2:W-:Y:S04]  /*8c50*/  STS [R10], R2 ;  /* 0x000000020a007388 */ /* 0x0045e80000000800 */
        /* <DEDUP_REMOVED lines=72> */
[----:B-1----:R-:W-:-:S05]  /*90e0*/  F2FP.PACK_AB R0, R89, R88 ;  /* 0x000000585900723e */ /* 0x002fca00000000ff */
[----:B------:R1:W-:Y:S01]  /*90f0*/  STS [R6+0x8000], R0 ;  /* 0x0080000006007388 */ /* 0x0003e20000000800 */
[----:B--2---:R-:W-:Y:S01]  /*9100*/  IMAD.MOV.U32 R4, RZ, RZ, 0x4 ;  /* 0x00000004ff047424 */ /* 0x004fe200078e00ff */
[----:B---3--:R-:W-:Y:S02]  /*9110*/  F2FP.PACK_AB R3, R71, R70 ;  /* 0x000000464703723e */ /* 0x008fe400000000ff */
[----:B----4-:R-:W-:-:S03]  /*9120*/  F2FP.PACK_AB R2, R81, R80 ;  /* 0x000000505102723e */ /* 0x010fc600000000ff */
[----:B------:R2:W-:Y:S04]  /*9130*/  STS [R6+0x8400], R3 ;  /* 0x0084000306007388 */ /* 0x0005e80000000800 */
[----:B------:R3:W-:Y:S01]  /*9140*/  STS [R5+0x8000], R2 ;  /* 0x0080000205007388 */ /* 0x0007e20000000800 */
[----:B-1----:R-:W-:-:S05]  /*9150*/  F2FP.PACK_AB R0, R59, R58 ;  /* 0x0000003a3b00723e */ /* 0x002fca00000000ff */
[----:B------:R1:W-:Y:S01]  /*9160*/  STS [R5+0x8400], R0 ;  /* 0x0084000005007388 */ /* 0x0003e20000000800 */
[----:B--2---:R-:W-:Y:S02]  /*9170*/  F2FP.PACK_AB R3, R57, R56 ;  /* 0x000000383903723e */ /* 0x004fe400000000ff */
[----:B------:R-:W-:Y:S02]  /*9180*/  F2FP.PACK_AB R6, R55, R54 ;  /* 0x000000363706723e */ /* 0x000fe400000000ff */
[----:B---3--:R-:W-:Y:S01]  /*9190*/  @P2 LEA R2, P0, R223, c[0x0][0x508], 0x2 ;  /* 0x00014200df022a11 */ /* 0x008fe200078010ff */
[----:B------:R2:W-:Y:S04]  /*91a0*/  STS [R7+0x8000], R3 ;  /* 0x0080000307007388 */ /* 0x0005e80000000800 */
[----:B------:R3:W-:Y:S01]  /*91b0*/  STS [R7+0x8400], R6 ;  /* 0x0084000607007388 */ /* 0x0007e20000000800 */
[----:B-1----:R-:W-:-:S02]  /*91c0*/  IMAD.MOV.U32 R0, RZ, RZ, RZ ;  /* 0x000000ffff007224 */ /* 0x002fc400078e00ff */
[C---:B------:R-:W-:Y:S01]  /*91d0*/  IMAD.WIDE R4, R223.reuse, R4, c[0x0][0x500] ;  /* 0x00014000df047625 */ /* 0x040fe200078e0204 */
[----:B------:R-:W-:Y:S01]  /*91e0*/  BAR.SYNC.DEFER_BLOCKING 0x1, 0x100 ;  /* 0x0044000000007b1d */ /* 0x000fe20000010000 */
[----:B--2---:R-:W-:-:S05]  /*91f0*/  @P2 LEA.HI.X R3, R223, c[0x0][0x50c], R248, 0x2, P0 ;  /* 0x00014300df032a11 */ /* 0x004fca00000f14f8 */
[----:B------:R3:W5:Y:S01]  /*9200*/  @P1 LDG.E R0, [R4.64] ;  /* 0x0000000804001981 */ /* 0x000762000c1e1900 */
[----:B------:R-:W-:-:S03]  /*9210*/  ISETP.NE.AND P0, PT, R252, RZ, PT ;  /* 0x000000fffc00720c */ /* 0x000fc60003f05270 */
[----:B------:R1:W5:Y:S02]  /*9220*/  @P2 LDG.E R14, [R2.64] ;  /* 0x00000008020e2981 */ /* 0x000364000c1e1900 */
[----:B-1----:R-:W-:Y:S01]  /*9230*/  SEL R3, R252, c[0x0][0x3d4], P0 ;  /* 0x0000f500fc037a07 */ /* 0x002fe20000000000 */
[----:B------:R-:W-:Y:S05]  /*9240*/  @P2 BRA `(.L_x_1266) ;  /* 0x0000004000002947 */ /* 0x000fea0003800000 */
[----:B---3--:R-:W-:Y:S05]  /*9250*/  @!P1 BRA `(.L_x_1266) ;  /* 0x0000003000009947 */ /* 0x008fea0003800000 */
[----:B------:R1:W2:Y:S04]  /*9260*/  LDG.E R2, [R4.64] ;  /* 0x0000000804027981 */ /* 0x0002a8000c1e1900 */
[----:B-1----:R-:W2:Y:S02]  /*9270*/  LDG.E R4, [R4.64+0x4] ;  /* 0x0000040804047981 */ /* 0x002ea4000c1e1900 */
[----:B--2--5:R-:W-:Y:S02]  /*9280*/  IADD3 R14, -R2, R4, RZ ;  /* 0x00000004020e7210 */ /* 0x024fe40007ffe1ff */
.L_x_1266:
[----:B---3--:R-:W2:Y:S04]  /*9290*/  LDL R6, [R1+0x30] ;  /* 0x0000300001067983 */ /* 0x008ea80000100800 */
[----:B------:R-:W3:Y:S01]  /*92a0*/  LDL R21, [R1] ;  /* 0x0000000001157983 */ /* 0x000ee20000100800 */
        /* <DEDUP_REMOVED lines=13> */
[----:B------:R1:W2:Y:S02]  /*9380*/  LDC.64 R18, c[0x0][R9+0x160] ;  /* 0x0000580009127b82 */ /* 0x0002a40000000a00 */
[----:B-1----:R-:W-:-:S04]  /*9390*/  IMAD R2, R5, R8, RZ ;  /* 0x0000000805027224 */ /* 0x002fc800078e02ff */
[C---:B------:R-:W-:Y:S02]  /*93a0*/  IMAD R11, R4.reuse, R3, R2 ;  /* 0x00000003040b7224 */ /* 0x040fe400078e0202 */
[----:B------:R-:W-:-:S04]  /*93b0*/  IMAD.WIDE.U32 R4, R4, R8, RZ ;  /* 0x0000000804047225 */ /* 0x000fc800078e00ff */
[-C--:B------:R-:W-:Y:S02]  /*93c0*/  IMAD R9, R13, R227.reuse, RZ ;  /* 0x000000e30d097224 */ /* 0x080fe400078e02ff */
[----:B--2---:R-:W-:Y:S02]  /*93d0*/  IMAD R10, R229, 0x80, R6 ;  /* 0x00000080e50a7824 */ /* 0x004fe400078e0206 */
[----:B------:R-:W-:-:S04]  /*93e0*/  IMAD.WIDE.U32 R6, R12, R227, RZ ;  /* 0x000000e30c067225 */ /* 0x000fc800078e00ff */
[----:B------:R-:W-:-:S04]  /*93f0*/  @P2 IMAD.HI.U32 R3, R10, c[0x0][0x4ec], RZ ;  /* 0x00013b000a032a27 */ /* 0x000fc800078e00ff */
[----:B------:R-:W-:Y:S01]  /*9400*/  IMAD.MOV.U32 R2, RZ, RZ, R10 ;  /* 0x000000ffff027224 */ /* 0x000fe200078e000a */
[----:B------:R-:W-:Y:S02]  /*9410*/  @P2 SHF.R.U32.HI R2, RZ, c[0x0][0x4f0], R3 ;  /* 0x00013c00ff022a19 */ /* 0x000fe40000011603 */
[----:B---3--:R-:W-:Y:S02]  /*9420*/  SEL R3, R21, RZ, P3 ;  /* 0x000000ff15037207 */ /* 0x008fe40001800000 */
[--C-:B-----5:R-:W-:Y:S01]  /*9430*/  IADD3 R13, P1, P0, R4, R6, R0.reuse ;  /* 0x00000006040d7210 */ /* 0x120fe2000783e000 */
[----:B------:R-:W-:Y:S01]  /*9440*/  IMAD.IADD R6, R7, 0x1, R9 ;  /* 0x0000000107067824 */ /* 0x000fe200078e0209 */
[----:B------:R-:W-:Y:S01]  /*9450*/  SHF.R.S32.HI R9, RZ, 0x1f, R0 ;  /* 0x0000001fff097819 */ /* 0x000fe20000011400 */
[----:B------:R-:W-:Y:S02]  /*9460*/  IMAD.IADD R12, R5, 0x1, R11 ;  /* 0x00000001050c7824 */ /* 0x000fe400078e020b */
[----:B------:R-:W-:-:S02]  /*9470*/  IMAD.MOV R7, RZ, RZ, -R2 ;  /* 0x000000ffff077224 */ /* 0x000fc400078e0a02 */
        /* <DEDUP_REMOVED lines=25> */
[----:B------:R-:W-:Y:S04]  /*9610*/  SHFL.IDX PT, R4, R4, 0x1, 0x1c1f ;  /* 0x003c1f0004047f89 */ /* 0x000fe800000e0000 */
[----:B------:R4:W2:Y:S01]  /*9620*/  SHFL.IDX PT, R5, R2, 0x1, 0x1c1f ;  /* 0x003c1f0002057f89 */ /* 0x0008a200000e0000 */
[----:B------:R-:W-:Y:S01]  /*9630*/  IMAD R11, R14, c[0x0][0x4e8], RZ ;  /* 0x00013a000e0b7a24 */ /* 0x000fe200078e02ff */
[----:B------:R-:W-:Y:S01]  /*9640*/  LOP3.LUT P0, RZ, R21, 0x3, RZ, 0xc0, !PT ;  /* 0x0000000315ff7812 */ /* 0x000fe2000780c0ff */
[----:B----4-:R-:W-:-:S05]  /*9650*/  IMAD R2, R229, 0x80, R22 ;  /* 0x00000080e5027824 */ /* 0x010fca00078e0216 */
[C---:B------:R-:W-:Y:S02]  /*9660*/  IADD3 R3, R2.reuse, 0x8, RZ ;  /* 0x0000000802037810 */ /* 0x040fe40007ffe0ff */
[-C--:B------:R-:W-:Y:S02]  /*9670*/  ISETP.GE.OR P1, PT, R2, R11.reuse, P0 ;  /* 0x0000000b0200720c */ /* 0x080fe40000726670 */
[----:B------:R-:W-:-:S11]  /*9680*/  ISETP.GE.OR P0, PT, R3, R11, P0 ;  /* 0x0000000b0300720c */ /* 0x000fd60000706670 */
[----:B-1----:R1:W-:Y:S01]  /*9690*/  @!P1 ST.E [R6.64], R20 ;  /* 0x0000001406009985 */ /* 0x0023e2000c101908 */
[----:B------:R-:W-:-:S03]  /*96a0*/  ISETP.GE.AND P1, PT, R2, R11, PT ;  /* 0x0000000b0200720c */ /* 0x000fc60003f26270 */
[----:B--2---:R1:W-:Y:S01]  /*96b0*/  @!P0 ST.E [R4.64], R15 ;  /* 0x0000000f04008985 */ /* 0x0043e2000c101908 */
[----:B------:R-:W-:Y:S01]  /*96c0*/  ISETP.GE.AND P0, PT, R3, R11, PT ;  /* 0x0000000b0300720c */ /* 0x000fe20003f06270 */
[----:B------:R-:W-:Y:S05]  /*96d0*/  @P3 BRA `(.L_x_1267) ;  /* 0x000007c000003947 */ /* 0x000fea0003800000 */
[----:B------:R-:W-:Y:S01]  /*96e0*/  IMAD R9, R9, c[0x0][0x3a0], RZ ;  /* 0x0000e80009097a24 */ /* 0x000fe200078e02ff */
[-C--:B-1----:R-:W-:Y:S01]  /*96f0*/  LEA R4, R195, R251.reuse, 0x5 ;  /* 0x000000fbc3047211 */ /* 0x082fe200078e28ff */
[C---:B------:R-:W-:Y:S01]  /*9700*/  IMAD.WIDE.U32 R2, R0.reuse, c[0x0][0x3a0], RZ ;  /* 0x0000e80000027a25 */ /* 0x040fe200078e00ff */
[----:B------:R-:W-:Y:S01]  /*9710*/  SHF.R.S32.HI R5, RZ, 0x1f, R8 ;  /* 0x0000001fff057819 */ /* 0x000fe20000011408 */
[----:B------:R1:W2:Y:S01]  /*9720*/  LDS.128 R24, [R216+0x80] ;  /* 0x00008000d8187984 */ /* 0x0002a20000000c00 */
[C---:B------:R-:W-:Y:S01]  /*9730*/  LEA R4, R229.reuse, R4, 0x7 ;  /* 0x00000004e5047211 */ /* 0x040fe200078e38ff */
[----:B------:R-:W-:Y:S01]  /*9740*/  IMAD R0, R0, c[0x0][0x3a4], R9 ;  /* 0x0000e90000007a24 */ /* 0x000fe200078e0209 */
[----:B------:R-:W-:Y:S01]  /*9750*/  LEA R10, R229, R251, 0x7 ;  /* 0x000000fbe50a7211 */ /* 0x000fe200078e38ff */
[----:B------:R1:W3:Y:S01]  /*9760*/  LDS.128 R36, [R216+0x1080] ;  /* 0x00108000d8247984 */ /* 0x0002e20000000c00 */
[----:B------:R-:W-:-:S02]  /*9770*/  IMAD R5, R5, c[0x0][0x3f0], RZ ;  /* 0x0000fc0005057a24 */ /* 0x000fc400078e02ff */
[----:B------:R-:W-:Y:S01]  /*9780*/  IADD3 R3, R3, R0, RZ ;  /* 0x0000000003037210 */ /* 0x000fe20007ffe0ff */
[----:B------:R-:W-:Y:S01]  /*9790*/  @P2 IMAD.HI.U32 R6, R4, c[0x0][0x4ec], RZ ;  /* 0x00013b0004062a27 */ /* 0x000fe200078e00ff */
[----:B------:R1:W4:Y:S01]  /*97a0*/  LDS.128 R48, [R216+0x2080] ;  /* 0x00208000d8307984 */ /* 0x0003220000000c00 */
[----:B------:R-:W-:Y:S02]  /*97b0*/  MOV R0, R4 ;  /* 0x0000000400007202 */ /* 0x000fe40000000f00 */
[C---:B------:R-:W-:Y:S01]  /*97c0*/  IMAD.WIDE.U32 R2, R227.reuse, c[0x0][0x3e8], R2 ;  /* 0x0000fa00e3027a25 */ /* 0x040fe200078e0002 */
[----:B------:R1:W1:Y:S01]  /*97d0*/  LDS.128 R56, [R216+0x3080] ;  /* 0x00308000d8387984 */ /* 0x0002620000000c00 */
[----:B------:R-:W-:Y:S02]  /*97e0*/  @P2 SHF.R.U32.HI R0, RZ, c[0x0][0x4f0], R6 ;  /* 0x00013c00ff002a19 */ /* 0x000fe40000011606 */
[----:B------:R-:W-:Y:S01]  /*97f0*/  IMAD R3, R227, c[0x0][0x3ec], R3 ;  /* 0x0000fb00e3037a24 */ /* 0x000fe200078e0203 */
[----:B------:R1:W1:Y:S01]  /*9800*/  LDS.128 R20, [R216+0x4080] ;  /* 0x00408000d8147984 */ /* 0x0002620000000c00 */
[C---:B------:R-:W-:Y:S01]  /*9810*/  IMAD R7, R8.reuse, c[0x0][0x3f4], R5 ;  /* 0x0000fd0008077a24 */ /* 0x040fe200078e0205 */
[----:B------:R-:W-:Y:S01]  /*9820*/  SHF.R.S32.HI R6, RZ, 0x1f, R0 ;  /* 0x0000001fff067819 */ /* 0x000fe20000011400 */
[----:B------:R-:W-:Y:S01]  /*9830*/  IMAD.WIDE.U32 R2, R8, c[0x0][0x3f0], R2 ;  /* 0x0000fc0008027a25 */ /* 0x000fe200078e0002 */
[----:B------:R1:W1:Y:S01]  /*9840*/  LDS.128 R32, [R216+0x5080] ;  /* 0x00508000d8207984 */ /* 0x0002620000000c00 */
[----:B------:R-:W-:-:S02]  /*9850*/  IADD3 R5, -R0, RZ, RZ ;  /* 0x000000ff00057210 */ /* 0x000fc40007ffe1ff */
[----:B------:R-:W-:Y:S01]  /*9860*/  IMAD R6, R6, c[0x0][0x3e0], RZ ;  /* 0x0000f80006067a24 */ /* 0x000fe200078e02ff */
[----:B------:R1:W1:Y:S01]  /*9870*/  LDS.128 R44, [R216+0x6080] ;  /* 0x00608000d82c7984 */ /* 0x0002620000000c00 */
[----:B------:R-:W-:Y:S01]  /*9880*/  IADD3 R3, R3, R7, RZ ;  /* 0x0000000703037210 */ /* 0x000fe20007ffe0ff */
[----:B------:R-:W-:Y:S02]  /*9890*/  IMAD R4, R5, c[0x0][0x4e8], R4 ;  /* 0x00013a0005047a24 */ /* 0x000fe400078e0204 */
[----:B------:R1:W1:Y:S01]  /*98a0*/  LDS.128 R52, [R216+0x7080] ;  /* 0x00708000d8347984 */ /* 0x0002620000000c00 */
[C---:B------:R-:W-:Y:S02]  /*98b0*/  IMAD R5, R0.reuse, c[0x0][0x3e4], R6 ;  /* 0x0000f90000057a24 */ /* 0x040fe400078e0206 */
[----:B------:R-:W-:Y:S01]  /*98c0*/  IMAD.WIDE.U32 R2, R0, c[0x0][0x3e0], R2 ;  /* 0x0000f80000027a25 */ /* 0x000fe200078e0002 */
[----:B------:R1:W1:Y:S01]  /*98d0*/  LDS.128 R16, [R216+0x8080] ;  /* 0x00808000d8107984 */ /* 0x0002620000000c00 */
[----:B------:R-:W-:-:S03]  /*98e0*/  SHF.R.S32.HI R0, RZ, 0x1f, R4 ;  /* 0x0000001fff007819 */ /* 0x000fc60000011404 */
[----:B------:R1:W1:Y:S01]  /*98f0*/  LDS.128 R28, [R216+0x9080] ;  /* 0x00908000d81c7984 */ /* 0x0002620000000c00 */
[----:B------:R-:W-:Y:S01]  /*9900*/  IADD3 R3, R3, R5, RZ ;  /* 0x0000000503037210 */ /* 0x000fe20007ffe0ff */
[----:B------:R-:W-:Y:S02]  /*9910*/  IMAD R0, R0, c[0x0][0x3d8], RZ ;  /* 0x0000f60000007a24 */ /* 0x000fe400078e02ff */
[----:B------:R1:W1:Y:S02]  /*9920*/  LDS.128 R40, [R216+0xa080] ;  /* 0x00a08000d8287984 */ /* 0x0002640000000c00 */
[C---:B------:R-:W-:Y:S02]  /*9930*/  IMAD.WIDE.U32 R2, R4.reuse, c[0x0][0x3d8], R2 ;  /* 0x0000f60004027a25 */ /* 0x040fe400078e0002 */
[----:B------:R1:W1:Y:S02]  /*9940*/  LDS.128 R60, [R216+0xb080] ;  /* 0x00b08000d83c7984 */ /* 0x0002640000000c00 */
[----:B------:R-:W-:Y:S01]  /*9950*/  IMAD R0, R4, c[0x0][0x3dc], R0 ;  /* 0x0000f70004007a24 */ /* 0x000fe200078e0200 */
[----:B------:R-:W-:-:S04]  /*9960*/  LEA R12, P0, R2, c[0x0][0x380], 0x1 ;  /* 0x0000e000020c7a11 */ /* 0x000fc800078008ff */
[----:B------:R-:W-:-:S04]  /*9970*/  IADD3 R0, R3, R0, RZ ;  /* 0x0000000003007210 */ /* 0x000fc80007ffe0ff */
[----:B------:R-:W-:Y:S01]  /*9980*/  LEA.HI.X R9, R2, c[0x0][0x384], R0, 0x1, P0 ;  /* 0x0000e10002097a11 */ /* 0x000fe200000f0c00 */
[----:B------:R-:W-:Y:S05]  /*9990*/  BRA.DIV ~URZ, `(.L_x_1268) ;  /* 0x000036e27f007947 */ /* 0x000fea000b800000 */
[----:B--234-:R2:W3:Y:S02]  /*99a0*/  SHFL.IDX PT, R8, R9, RZ, 0x181f ;  /* 0x00181fff09087589 */ /* 0x01c4e400000e0000 */
.L_x_1332:
[----:B------:R-:W-:Y:S05]  /*99b0*/  BRA.DIV ~URZ, `(.L_x_1269) ;  /* 0x000037327f007947 */ /* 0x000fea000b800000 */
[----:B------:R4:W2:Y:S02]  /*99c0*/  SHFL.IDX PT, R0, R12, RZ, 0x181f ;  /* 0x00181fff0c007589 */ /* 0x0008a400000e0000 */
.L_x_1333:
[----:B------:R-:W-:Y:S01]  /*99d0*/  ISETP.GE.AND P0, PT, R10, R11, PT ;  /* 0x0000000b0a00720c */ /* 0x000fe20003f06270 */
[----:B------:R-:W-:-:S12]  /*99e0*/  BSSY B0, `(.L_x_1270) ;  /* 0x000000e000007945 */ /* 0x000fd80003800000 */
[----:B------:R-:W-:Y:S05]  /*99f0*/  @P0 BRA `(.L_x_1271) ;  /* 0x000000c000000947 */ /* 0x000fea0003800000 */
[----:B------:R-:W-:Y:S02]  /*9a00*/  ISETP.GE.AND P5, PT, R224, c[0x0][0x3c8], PT ;  /* 0x0000f200e0007a0c */ /* 0x000fe40003fa6270 */
[----:B------:R-:W-:Y:S02]  /*9a10*/  ISETP.GE.AND P4, PT, R215, c[0x0][0x3c8], PT ;  /* 0x0000f200d7007a0c */ /* 0x000fe40003f86270 */
[----:B------:R-:W-:-:S09]  /*9a20*/  ISETP.GE.AND P3, PT, R212, c[0x0][0x3c8], PT ;  /* 0x0000f200d4007a0c */ /* 0x000fd20003f66270 */
[-C--:B--2---:R-:W-:Y:S02]  /*9a30*/  @!P5 LEA R6, P2, R224, R0.reuse, 0x1 ;  /* 0x00000000e006d211 */ /* 0x084fe400078408ff */
[CC--:B------:R-:W-:Y:S02]  /*9a40*/  @!P4 LEA R4, P1, R215.reuse, R0.reuse, 0x1 ;  /* 0x00000000d704c211 */ /* 0x0c0fe400078208ff */
[----:B------:R-:W-:Y:S02]  /*9a50*/  @!P3 LEA R2, P0, R212, R0, 0x1 ;  /* 0x00000000d402b211 */ /* 0x000fe400078008ff */
[-C--:B---3--:R-:W-:Y:S02]  /*9a60*/  @!P5 LEA.HI.X R7, R224, R8.reuse, R225, 0x1, P2 ;  /* 0x00000008e007d211 */ /* 0x088fe400010f0ce1 */
[-C--:B------:R-:W-:Y:S02]  /*9a70*/  @!P4 LEA.HI.X R5, R215, R8.reuse, R250, 0x1, P1 ;  /* 0x00000008d705c211 */ /* 0x080fe400008f0cfa */
[----:B------:R-:W-:Y:S01]  /*9a80*/  @!P3 LEA.HI.X R3, R212, R8, R249, 0x1, P0 ;  /* 0x00000008d403b211 */ /* 0x000fe200000f0cf9 */
[----:B------:R2:W-:Y:S04]  /*9a90*/  @!P5 ST.E.128 [R6.64], R24 ;  /* 0x000000180600d985 */ /* 0x0005e8000c101d08 */
[----:B-1----:R2:W-:Y:S04]  /*9aa0*/  @!P4 ST.E.128 [R4.64], R20 ;  /* 0x000000140400c985 */ /* 0x0025e8000c101d08 */
[----:B------:R2:W-:Y:S02]  /*9ab0*/  @!P3 ST.E.128 [R2.64], R16 ;  /* 0x000000100200b985 */ /* 0x0005e4000c101d08 */
.L_x_1271:
[----:B------:R-:W-:Y:S05]  /*9ac0*/  BSYNC B0 ;  /* 0x0000000000007941 */ /* 0x000fea0003800000 */
.L_x_1270:
[----:B------:R-:W-:Y:S05]  /*9ad0*/  BRA.DIV ~URZ, `(.L_x_1272) ;  /* 0x000036727f007947 */ /* 0x000fea000b800000 */
[----:B---3--:R3:W4:Y:S04]  /*9ae0*/  SHFL.IDX PT, R8, R9, 0x1, 0x181f ;  /* 0x00381f0009087f89 */ /* 0x00872800000e0000 */
[----:B--2---:R3:W2:Y:S02]  /*9af0*/  SHFL.IDX PT, R0, R12, 0x1, 0x181f ;  /* 0x00381f000c007f89 */ /* 0x0046a400000e0000 */
.L_x_1334:
[----:B------:R-:W-:Y:S01]  /*9b00*/  IADD3 R2, R10, 0x20, RZ ;  /* 0x000000200a027810 */ /* 0x000fe20007ffe0ff */
[----:B------:R-:W-:Y:S03]  /*9b10*/  BSSY B0, `(.L_x_1273) ;  /* 0x000000f000007945 */ /* 0x000fe60003800000 */
[----:B------:R-:W-:-:S13]  /*9b20*/  ISETP.GE.AND P0, PT, R2, R11, PT ;  /* 0x0000000b0200720c */ /* 0x000fda0003f06270 */
[----:B------:R-:W-:Y:S05]  /*9b30*/  @P0 BRA `(.L_x_1274) ;  /* 0x000000c000000947 */ /* 0x000fea0003800000 */
[----:B------:R-:W-:Y:S02]  /*9b40*/  ISETP.GE.AND P2, PT, R224, c[0x0][0x3c8], PT ;  /* 0x0000f200e0007a0c */ /* 0x000fe40003f46270 */
[----:B------:R-:W-:Y:S02]  /*9b50*/  ISETP.GE.AND P1, PT, R215, c[0x0][0x3c8], PT ;  /* 0x0000f200d7007a0c */ /* 0x000fe40003f26270 */
[----:B------:R-:W-:-:S09]  /*9b60*/  ISETP.GE.AND P0, PT, R212, c[0x0][0x3c8], PT ;  /* 0x0000f200d4007a0c */ /* 0x000fd20003f06270 */
[-C--:B--2---:R-:W-:Y:S02]  /*9b70*/  @!P2 LEA R6, P5, R224, R0.reuse, 0x1 ;  /* 0x00000000e006a211 */ /* 0x084fe400078a08ff */
[CC--:B------:R-:W-:Y:S02]  /*9b80*/  @!P1 LEA R4, P4, R215.reuse, R0.reuse, 0x1 ;  /* 0x00000000d7049211 */ /* 0x0c0fe400078808ff */
[----:B------:R-:W-:Y:S02]  /*9b90*/  @!P0 LEA R2, P3, R212, R0, 0x1 ;  /* 0x00000000d4028211 */ /* 0x000fe400078608ff */
[-C--:B----4-:R-:W-:Y:S02]  /*9ba0*/  @!P2 LEA.HI.X R7, R224, R8.reuse, R225, 0x1, P5 ;  /* 0x00000008e007a211 */ /* 0x090fe400028f0ce1 */
[-C--:B------:R-:W-:Y:S02]  /*9bb0*/  @!P1 LEA.HI.X R5, R215, R8.reuse, R250, 0x1, P4 ;  /* 0x00000008d7059211 */ /* 0x080fe400020f0cfa */
[----:B------:R-:W-:Y:S01]  /*9bc0*/  @!P0 LEA.HI.X R3, R212, R8, R249, 0x1, P3 ;  /* 0x00000008d4038211 */ /* 0x000fe200018f0cf9 */
[----:B------:R2:W-:Y:S04]  /*9bd0*/  @!P2 ST.E.128 [R6.64], R36 ;  /* 0x000000240600a985 */ /* 0x0005e8000c101d08 */
[----:B-1----:R2:W-:Y:S04]  /*9be0*/  @!P1 ST.E.128 [R4.64], R32 ;  /* 0x0000002004009985 */ /* 0x0025e8000c101d08 */
[----:B------:R2:W-:Y:S02]  /*9bf0*/  @!P0 ST.E.128 [R2.64], R28 ;  /* 0x0000001c02008985 */ /* 0x0005e4000c101d08 */
.L_x_1274:
[----:B------:R-:W-:Y:S05]  /*9c00*/  BSYNC B0 ;  /* 0x0000000000007941 */ /* 0x000fea0003800000 */
.L_x_1273:
[----:B------:R-:W-:Y:S05]  /*9c10*/  BRA.DIV ~URZ, `(.L_x_1275) ;  /* 0x000035f27f007947 */ /* 0x000fea000b800000 */
[----:B----4-:R4:W3:Y:S02]  /*9c20*/  SHFL.IDX PT, R8, R9, 0x2, 0x181f ;  /* 0x00581f0009087f89 */ /* 0x0108e400000e0000 */
.L_x_1335:
[----:B------:R-:W-:Y:S05]  /*9c30*/  BRA.DIV ~URZ, `(.L_x_1276) ;  /* 0x000036427f007947 */ /* 0x000fea000b800000 */
[----:B--2---:R2:W4:Y:S02]  /*9c40*/  SHFL.IDX PT, R0, R12, 0x2, 0x181f ;  /* 0x00581f000c007f89 */ /* 0x00452400000e0000 */
.L_x_1336:
        /* <DEDUP_REMOVED lines=16> */
.L_x_1278:
[----:B------:R-:W-:Y:S05]  /*9d50*/  BSYNC B0 ;  /* 0x0000000000007941 */ /* 0x000fea0003800000 */
.L_x_1277:
[----:B------:R-:W-:Y:S05]  /*9d60*/  BRA.DIV ~URZ, `(.L_x_1279) ;  /* 0x000035727f007947 */ /* 0x000fea000b800000 */
[----:B---3--:R3:W2:Y:S04]  /*9d70*/  SHFL.IDX PT, R6, R9, 0x3, 0x181f ;  /* 0x00781f0009067f89 */ /* 0x0086a800000e0000 */
[----:B----4-:R3:W4:Y:S02]  /*9d80*/  SHFL.IDX PT, R0, R12, 0x3, 0x181f ;  /* 0x00781f000c007f89 */ /* 0x01072400000e0000 */
.L_x_1337:
[----:B------:R-:W-:-:S04]  /*9d90*/  IADD3 R2, R10, 0x60, RZ ;  /* 0x000000600a027810 */ /* 0x000fc80007ffe0ff */
[----:B------:R-:W-:-:S13]  /*9da0*/  ISETP.GE.AND P0, PT, R2, R11, PT ;  /* 0x0000000b0200720c */ /* 0x000fda0003f06270 */
[----:B------:R-:W-:Y:S05]  /*9db0*/  @P0 BRA `(.L_x_1280) ;  /* 0x00001f2000000947 */ /* 0x000fea0003800000 */
[----:B------:R-:W-:Y:S02]  /*9dc0*/  ISETP.GE.AND P1, PT, R224, c[0x0][0x3c8], PT ;  /* 0x0000f200e0007a0c */ /* 0x000fe40003f26270 */
[----:B------:R-:W-:-:S11]  /*9dd0*/  ISETP.GE.AND P0, PT, R215, c[0x0][0x3c8], PT ;  /* 0x0000f200d7007a0c */ /* 0x000fd60003f06270 */
[CC--:B----4-:R-:W-:Y:S02]  /*9de0*/  @!P1 LEA R4, P3, R224.reuse, R0.reuse, 0x1 ;  /* 0x00000000e0049211 */ /* 0x0d0fe400078608ff */
[C---:B------:R-:W-:Y:S02]  /*9df0*/  @!P0 LEA R2, P2, R215.reuse, R0, 0x1 ;  /* 0x00000000d7028211 */ /* 0x040fe400078408ff */
[-C--:B--2---:R-:W-:Y:S02]  /*9e00*/  @!P1 LEA.HI.X R5, R224, R6.reuse, R225, 0x1, P3 ;  /* 0x00000006e0059211 */ /* 0x084fe400018f0ce1 */
[----:B------:R-:W-:-:S03]  /*9e10*/  @!P0 LEA.HI.X R3, R215, R6, R250, 0x1, P2 ;  /* 0x00000006d7038211 */ /* 0x000fc600010f0cfa */
[----:B-1----:R1:W-:Y:S04]  /*9e20*/  @!P1 ST.E.128 [R4.64], R56 ;  /* 0x0000003804009985 */ /* 0x0023e8000c101d08 */
[----:B------:R1:W-:Y:S01]  /*9e30*/  @!P0 ST.E.128 [R2.64], R52 ;  /* 0x0000003402008985 */ /* 0x0003e2000c101d08 */
[----:B------:R-:W-:-:S13]  /*9e40*/  ISETP.GE.AND P0, PT, R212, c[0x0][0x3c8], PT ;  /* 0x0000f200d4007a0c */ /* 0x000fda0003f06270 */
[----:B------:R-:W-:Y:S05]  /*9e50*/  @P0 BRA `(.L_x_1280) ;  /* 0x00001e8000000947 */ /* 0x000fea0003800000 */
[----:B-1----:R-:W-:-:S04]  /*9e60*/  LEA R2, P0, R212, R0, 0x1 ;  /* 0x00000000d4027211 */ /* 0x002fc800078008ff */
[----:B------:R-:W-:-:S05]  /*9e70*/  LEA.HI.X R3, R212, R6, R249, 0x1, P0 ;  /* 0x00000006d4037211 */ /* 0x000fca00000f0cf9 */
[----:B------:R1:W-:Y:S01]  /*9e80*/  ST.E.128 [R2.64], R60 ;  /* 0x0000003c02007985 */ /* 0x0003e2000c101d08 */
[----:B------:R-:W-:Y:S05]  /*9e90*/  BRA `(.L_x_1280) ;  /* 0x00001e4000007947 */ /* 0x000fea0003800000 */
.L_x_1267:
[----:B-1----:R-:W2:Y:S01]  /*9ea0*/  LDL.LU R6, [R1] ;  /* 0x0000000001067983 */ /* 0x002ea20000300800 */
        /* <DEDUP_REMOVED lines=9> */
[C---:B------:R-:W-:Y:S01]  /*9f40*/  IMAD R4, R8.reuse, c[0x0][0x444], R0 ;  /* 0x0001110008047a24 */ /* 0x040fe200078e0200 */
[----:B------:R-:W-:Y:S01]  /*9f50*/  MOV R0, R10 ;  /* 0x0000000a00007202 */ /* 0x000fe20000000f00 */
[----:B------:R-:W-:Y:S01]  /*9f60*/  IMAD.WIDE.U32 R2, R8, c[0x0][0x440], R2 ;  /* 0x0001100008027a25 */ /* 0x000fe200078e0002 */
[----:B------:R-:W-:-:S04]  /*9f70*/  @P2 SHF.R.U32.HI R0, RZ, c[0x0][0x4f0], R5 ;  /* 0x00013c00ff002a19 */ /* 0x000fc80000011605 */
[----:B------:R-:W-:Y:S02]  /*9f80*/  IADD3 R3, R3, R4, RZ ;  /* 0x0000000403037210 */ /* 0x000fe40007ffe0ff */
[----:B------:R-:W-:Y:S02]  /*9f90*/  SHF.R.S32.HI R5, RZ, 0x1f, R0 ;  /* 0x0000001fff057819 */ /* 0x000fe40000011400 */
[----:B------:R-:W-:-:S03]  /*9fa0*/  IADD3 R4, -R0, RZ, RZ ;  /* 0x000000ff00047210 */ /* 0x000fc60007ffe1ff */
[----:B------:R-:W-:Y:S02]  /*9fb0*/  IMAD R5, R5, c[0x0][0x430], RZ ;  /* 0x00010c0005057a24 */ /* 0x000fe400078e02ff */
[----:B------:R-:W-:Y:S02]  /*9fc0*/  IMAD R4, R4, c[0x0][0x4e8], R10 ;  /* 0x00013a0004047a24 */ /* 0x000fe400078e020a */
[----:B------:R-:W-:Y:S02]  /*9fd0*/  IMAD R5, R0, c[0x0][0x434], R5 ;  /* 0x00010d0000057a24 */ /* 0x000fe400078e0205 */
[----:B--2---:R-:W-:-:S04]  /*9fe0*/  IMAD.WIDE.U32 R2, R6, c[0x0][0x448], R2 ;  /* 0x0001120006027a25 */ /* 0x004fc800078e0002 */
[----:B------:R-:W-:-:S04]  /*9ff0*/  IMAD R3, R6, c[0x0][0x44c], R3 ;  /* 0x0001130006037a24 */ /* 0x000fc800078e0203 */
        /* <DEDUP_REMOVED lines=11> */
.L_x_1338:
[----:B------:R-:W-:Y:S05]  /*a0b0*/  BRA.DIV ~URZ, `(.L_x_1282) ;  /* 0x000033527f007947 */ /* 0x000fea000b800000 */
[----:B------:R3:W4:Y:S02]  /*a0c0*/  SHFL.IDX PT, R0, R33, RZ, 0x1c1f ;  /* 0x001c1fff21007589 */ /* 0x00072400000e0000 */
.L_x_1339:
        /* <DEDUP_REMOVED lines=20> */
[----:B------:R-:W-:Y:S02]  /*a210*/  IADD3 R32, R226, 0xa0, RZ ;  /* 0x000000a0e2207810 */ /* 0x000fe40007ffe0ff */
        /* <DEDUP_REMOVED lines=33> */
[C---:B------:R-:W-:Y:S01]  /*a430*/  @!P4 IMAD.WIDE R6, R226.reuse, 0x4, R6 ;  /* 0x00000004e206c825 */ /* 0x040fe200078e0206 */
[----:B------:R-:W-:Y:S02]  /*a440*/  @!P2 LEA.HI.X R3, R13, R4, R35, 0x2, P3 ;  /* 0x000000040d03a211 */ /* 0x000fe400018f1423 */
[----:B------:R-:W-:Y:S02]  /*a450*/  SHF.R.S32.HI R95, RZ, 0x1f, R95 ;  /* 0x0000001fff5f7819 */ /* 0x000fe4000001145f */
[----:B------:R2:W-:Y:S01]  /*a460*/  @!P4 ST.E.64 [R6.64], R144 ;  /* 0x000000900600c985 */ /* 0x0005e2000c101b08 */
[C---:B------:R-:W-:Y:S02]  /*a470*/  IADD3 R91, R226.reuse, 0xb0, RZ ;  /* 0x000000b0e25b7810 */ /* 0x040fe40007ffe0ff */
[----:B------:R-:W-:Y:S01]  /*a480*/  IADD3 R87, R226, 0xb8, RZ ;  /* 0x000000b8e2577810 */ /* 0x000fe20007ffe0ff */
[----:B------:R4:W-:Y:S01]  /*a490*/  @!P2 ST.E.64 [R2.64], R102 ;  /* 0x000000660200a985 */ /* 0x0009e2000c101b08 */
[----:B------:R-:W-:-:S02]  /*a4a0*/  ISETP.GE.AND P2, PT, R17, c[0x0][0x3c8], PT ;  /* 0x0000f20011007a0c */ /* 0x000fc40003f46270 */
[----:B------:R-:W-:Y:S02]  /*a4b0*/  SHF.R.S32.HI R91, RZ, 0x1f, R91 ;  /* 0x0000001fff5b7819 */ /* 0x000fe4000001145b */
[----:B------:R-:W-:Y:S02]  /*a4c0*/  SHF.R.S32.HI R87, RZ, 0x1f, R87 ;  /* 0x0000001fff577819 */ /* 0x000fe40000011457 */
        /* <DEDUP_REMOVED lines=84> */
.L_x_1284:
[----:B------:R-:W-:Y:S05]  /*aa10*/  BSYNC B0 ;  /* 0x0000000000007941 */ /* 0x000fea0003800000 */
.L_x_1283:
[----:B------:R-:W-:Y:S05]  /*aa20*/  BRA.DIV ~URZ, `(.L_x_1285) ;  /* 0x00002a427f007947 */ /* 0x000fea000b800000 */
[----:B--2---:R2:W1:Y:S04]  /*aa30*/  SHFL.IDX PT, R4, R12, 0x1, 0x1c1f ;  /* 0x003c1f000c047f89 */ /* 0x00446800000e0000 */
[----:B----4-:R2:W4:Y:S02]  /*aa40*/  SHFL.IDX PT, R0, R33, 0x1, 0x1c1f ;  /* 0x003c1f0021007f89 */ /* 0x01052400000e0000 */
.L_x_1340:
        /* <DEDUP_REMOVED lines=17> */
[----:B------:R-:W-:Y:S01]  /*ab60*/  @!P5 LEA R6, P6, R16, R0, 0x2 ;  /* 0x000000001006d211 */ /* 0x000fe200078c10ff */
[C---:B------:R-:W-:Y:S01]  /*ab70*/  @!P4 IMAD.WIDE R14, R226.reuse, 0x4, R14 ;  /* 0x00000004e20ec825 */ /* 0x040fe200078e020e */
[----:B------:R-:W-:Y:S02]  /*ab80*/  IADD3 R57, R226, 0xa8, RZ ;  /* 0x000000a8e2397810 */ /* 0x000fe40007ffe0ff */
[----:B------:R-:W-:-:S02]  /*ab90*/  @!P5 LEA.HI.X R7, R16, R4, R37, 0x2, P6 ;  /* 0x000000041007d211 */ /* 0x000fc400030f1425 */
[----:B------:R-:W-:Y:S01]  /*aba0*/  @!P4 ST.E.64 [R14.64], R158 ;  /* 0x0000009e0e00c985 */ /* 0x000fe2000c101b08 */
[----:B------:R-:W-:Y:S02]  /*abb0*/  ISETP.GE.AND P4, PT, R18, c[0x0][0x3c8], PT ;  /* 0x0000f20012007a0c */ /* 0x000fe40003f86270 */
[----:B---3--:R-:W-:Y:S01]  /*abc0*/  IADD3 R33, R226, 0xb0, RZ ;  /* 0x000000b0e2217810 */ /* 0x008fe20007ffe0ff */
[----:B------:R-:W-:Y:S01]  /*abd0*/  @!P3 ST.E.64 [R12.64], R152 ;  /* 0x000000980c00b985 */ /* 0x000fe2000c101b08 */
[----:B------:R-:W-:Y:S02]  /*abe0*/  @!P0 LEA R2, P6, R17, R0, 0x2 ;  /* 0x0000000011028211 */ /* 0x000fe400078c10ff */
[----:B------:R-:W-:Y:S01]  /*abf0*/  ISETP.GE.AND P3, PT, R19, c[0x0][0x3c8], PT ;  /* 0x0000f20013007a0c */ /* 0x000fe20003f66270 */
[----:B------:R-:W-:Y:S01]  /*ac00*/  @!P2 ST.E.64 [R10.64], R150 ;  /* 0x000000960a00a985 */ /* 0x000fe2000c101b08 */
[----:B------:R-:W-:Y:S02]  /*ac10*/  ISETP.GE.AND P2, PT, R21, c[0x0][0x3c8], PT ;  /* 0x0000f20015007a0c */ /* 0x000fe40003f46270 */
[----:B------:R-:W-:Y:S01]  /*ac20*/  @!P0 LEA.HI.X R3, R17, R4, R38, 0x2, P6 ;  /* 0x0000000411038211 */ /* 0x000fe200030f1426 */
[----:B------:R-:W-:Y:S01]  /*ac30*/  @!P1 ST.E.64 [R8.64], R96 ;  /* 0x0000006008009985 */ /* 0x000fe2000c101b08 */
[----:B------:R-:W-:-:S02]  /*ac40*/  ISETP.GE.AND P1, PT, R20, c[0x0][0x3c8], PT ;  /* 0x0000f20014007a0c */ /* 0x000fc40003f26270 */
[----:B------:R-:W-:Y:S01]  /*ac50*/  SHF.R.S32.HI R57, RZ, 0x1f, R57 ;  /* 0x0000001fff397819 */ /* 0x000fe20000011439 */
[----:B------:R1:W-:Y:S01]  /*ac60*/  @!P5 ST.E.64 [R6.64], R92 ;  /* 0x0000005c0600d985 */ /* 0x0003e2000c101b08 */
[----:B------:R-:W-:Y:S02]  /*ac70*/  ISETP.GE.AND P5, PT, R22, c[0x0][0x3c8], PT ;  /* 0x0000f20016007a0c */ /* 0x000fe40003fa6270 */
[----:B------:R-:W-:Y:S01]  /*ac80*/  SHF.R.S32.HI R33, RZ, 0x1f, R33 ;  /* 0x0000001fff217819 */ /* 0x000fe20000011421 */
        /* <DEDUP_REMOVED lines=41> */
[C---:B--2---:R-:W-:Y:S02]  /*af20*/  @!P0 LEA R2, P3, R29.reuse, R0, 0x2 ;  /* 0x000000001d028211 */ /* 0x044fe400078610ff */
        /* <DEDUP_REMOVED lines=31> */
.L_x_1265:
[----:B------:R-:W-:Y:S01]  /*b120*/  ISETP.NE.U32.AND P1, PT, RZ, c[0x0][0x508], PT ;  /* 0x00014200ff007a0c */ /* 0x000fe20003f25070 */
[----:B------:R-:W-:Y:S01]  /*b130*/  IMAD.MOV.U32 R4, RZ, RZ, 0x4 ;  /* 0x00000004ff047424 */ /* 0x000fe200078e00ff */
[----:B------:R-:W-:Y:S01]  /*b140*/  ISETP.NE.U32.AND P2, PT, RZ, c[0x0][0x500], PT ;  /* 0x00014000ff007a0c */ /* 0x000fe20003f45070 */
[----:B------:R-:W-:Y:S01]  /*b150*/  IMAD.MOV.U32 R8, RZ, RZ, RZ ;  /* 0x000000ffff087224 */ /* 0x000fe200078e00ff */
[----:B------:R-:W-:Y:S01]  /*b160*/  ISETP.NE.AND.EX P1, PT, RZ, c[0x0][0x50c], PT, P1 ;  /* 0x00014300ff007a0c */ /* 0x000fe20003f25310 */
[----:B------:R-:W-:Y:S01]  /*b170*/  IMAD.MOV.U32 R19, RZ, RZ, c[0x0][0x388] ;  /* 0x0000e200ff137624 */ /* 0x000fe200078e00ff */
[----:B------:R-:W-:Y:S01]  /*b180*/  ISETP.NE.AND.EX P2, PT, RZ, c[0x0][0x504], PT, P2 ;  /* 0x00014100ff007a0c */ /* 0x000fe20003f45320 */
[----:B------:R-:W-:-:S10]  /*b190*/  IMAD.WIDE R4, R223, R4, c[0x0][0x500] ;  /* 0x00014000df047625 */ /* 0x000fd400078e0204 */
[C---:B------:R-:W-:Y:S02]  /*b1a0*/  @P1 LEA R2, P0, R223.reuse, c[0x0][0x508], 0x2 ;  /* 0x00014200df021a11 */ /* 0x040fe400078010ff */
[----:B------:R3:W5:Y:S02]  /*b1b0*/  @P2 LDG.E R8, [R4.64] ;  /* 0x0000000804082981 */ /* 0x000764000c1e1900 */
[----:B------:R-:W-:-:S05]  /*b1c0*/  @P1 LEA.HI.X R3, R223, c[0x0][0x50c], R248, 0x2, P0 ;  /* 0x00014300df031a11 */ /* 0x000fca00000f14f8 */
[----:B------:R3:W5:Y:S01]  /*b1d0*/  @P1 LDG.E R19, [R2.64] ;  /* 0x0000000802131981 */ /* 0x000762000c1e1900 */
[----:B------:R-:W-:-:S04]  /*b1e0*/  ISETP.NE.AND P0, PT, R252, RZ, PT ;  /* 0x000000fffc00720c */ /* 0x000fc80003f05270 */
[----:B------:R-:W-:Y:S01]  /*b1f0*/  SEL R18, R252, c[0x0][0x3d4], P0 ;  /* 0x0000f500fc127a07 */ /* 0x000fe20000000000 */
[----:B------:R-:W-:Y:S05]  /*b200*/  @P1 BRA `(.L_x_1286) ;  /* 0x0000004000001947 */ /* 0x000fea0003800000 */
[----:B------:R-:W-:Y:S05]  /*b210*/  @!P2 BRA `(.L_x_1286) ;  /* 0x000000300000a947 */ /* 0x000fea0003800000 */
[----:B--2---:R4:W2:Y:S04]  /*b220*/  LDG.E R0, [R4.64] ;  /* 0x0000000804007981 */ /* 0x0048a8000c1e1900 */
[----:B---34-:R-:W2:Y:S02]  /*b230*/  LDG.E R4, [R4.64+0x4] ;  /* 0x0000040804047981 */ /* 0x018ea4000c1e1900 */
[----:B--2--5:R-:W-:Y:S02]  /*b240*/  IADD3 R19, -R0, R4, RZ ;  /* 0x0000000400137210 */ /* 0x024fe40007ffe1ff */
.L_x_1286:
[----:B------:R-:W-:Y:S01]  /*b250*/  ISETP.GT.AND P0, PT, R196, 0x7f, PT ;  /* 0x0000007fc400780c */ /* 0x000fe20003f04270 */
[----:B------:R-:W-:Y:S01]  /*b260*/  BSSY B0, `(.L_x_1287) ;  /* 0x0000035000007945 */ /* 0x000fe20003800000 */
[----:B-1----:R-:W-:Y:S02]  /*b270*/  SEL R14, R223, RZ, !P2 ;  /* 0x000000ffdf0e7207 */ /* 0x002fe40005000000 */
[----:B------:R-:W-:-:S02]  /*b280*/  SEL R20, R248, RZ, !P2 ;  /* 0x000000fff8147207 */ /* 0x000fc40005000000 */
[----:B-----5:R-:W-:-:S07]  /*b290*/  SHF.R.S32.HI R17, RZ, 0x1f, R8 ;  /* 0x0000001fff117819 */ /* 0x020fce0000011408 */
[----:B------:R-:W-:Y:S05]  /*b2a0*/  @P0 BRA `(.L_x_1288) ;  /* 0x0000030000000947 */ /* 0x000fea0003800000 */
[----:B------:R-:W-:Y:S01]  /*b2b0*/  IMAD R0, R19, c[0x0][0x4e8], RZ ;  /* 0x00013a0013007a24 */ /* 0x000fe200078e02ff */
[----:B------:R-:W-:-:S04]  /*b2c0*/  LEA R9, R229, R196, 0x7 ;  /* 0x000000c4e5097211 */ /* 0x000fc800078e38ff */
[----:B------:R-:W-:-:S13]  /*b2d0*/  ISETP.GE.AND P0, PT, R9, R0, PT ;  /* 0x000000000900720c */ /* 0x000fda0003f06270 */
[----:B------:R-:W-:Y:S05]  /*b2e0*/  @P0 BRA `(.L_x_1288) ;  /* 0x000002c000000947 */ /* 0x000fea0003800000 */
[----:B------:R-:W4:Y:S01]  /*b2f0*/  LDL.LU R21, [R1] ;  /* 0x0000000001157983 */ /* 0x000f220000300800 */
[----:B------:R-:W-:Y:S01]  /*b300*/  IMAD.MOV.U32 R0, RZ, RZ, 0x368 ;  /* 0x00000368ff007424 */ /* 0x000fe200078e00ff */
[----:B------:R-:W-:-:S04]  /*b310*/  ISETP.GT.AND P2, PT, R18, 0x1, PT ;  /* 0x000000011200780c */ /* 0x000fc80003f44270 */
[----:B------:R-:W-:-:S04]  /*b320*/  SEL R0, R0, 0x328, P2 ;  /* 0x0000032800007807 */ /* 0x000fc80001000000 */
[----:B------:R1:W5:Y:S08]  /*b330*/  LDC.64 R6, c[0x0][R0+0x170] ;  /* 0x00005c0000067b82 */ /* 0x0003700000000a00 */
[----:B---3--:R1:W3:Y:S08]  /*b340*/  LDC.64 R4, c[0x0][R0+0x168] ;  /* 0x00005a0000047b82 */ /* 0x0082f00000000a00 */
[----:B------:R1:W2:Y:S08]  /*b350*/  LDC.64 R12, c[0x0][R0+0x178] ;  /* 0x00005e00000c7b82 */ /* 0x0002b00000000a00 */
[----:B------:R1:W2:Y:S02]  /*b360*/  LDC.64 R10, c[0x0][R0+0x160] ;  /* 0x00005800000a7b82 */ /* 0x0002a40000000a00 */
[----:B-1----:R-:W-:-:S02]  /*b370*/  IMAD.MOV.U32 R0, RZ, RZ, c[0x0][0x4e8] ;  /* 0x00013a00ff007624 */ /* 0x002fc400078e00ff */
[-C--:B-----5:R-:W-:Y:S02]  /*b380*/  IMAD R7, R7, R14.reuse, RZ ;  /* 0x0000000e07077224 */ /* 0x0a0fe400078e02ff */
[----:B------:R-:W-:Y:S01]  /*b390*/  IMAD.WIDE.U32 R2, R6, R14, RZ ;  /* 0x0000000e06027225 */ /* 0x000fe200078e00ff */
[----:B------:R-:W-:Y:S02]  /*b3a0*/  ISETP.NE.AND P0, PT, R0, 0x1, PT ;  /* 0x000000010000780c */ /* 0x000fe40003f05270 */
[----:B------:R-:W-:Y:S01]  /*b3b0*/  MOV R0, R9 ;  /* 0x0000000900007202 */ /* 0x000fe20000000f00 */
[----:B------:R-:W-:Y:S02]  /*b3c0*/  IMAD R7, R6, R20, R7 ;  /* 0x0000001406077224 */ /* 0x000fe400078e0207 */
[-C--:B---3--:R-:W-:Y:S02]  /*b3d0*/  IMAD R15, R5, R227.reuse, RZ ;  /* 0x000000e3050f7224 */ /* 0x088fe400078e02ff */
[----:B------:R-:W-:Y:S01]  /*b3e0*/  IMAD.WIDE.U32 R4, R4, R227, RZ ;  /* 0x000000e304047225 */ /* 0x000fe200078e00ff */
[----:B------:R-:W-:-:S03]  /*b3f0*/  IADD3 R3, R3, R7, RZ ;  /* 0x0000000703037210 */ /* 0x000fc60007ffe0ff */
[----:B------:R-:W-:Y:S02]  /*b400*/  IMAD.IADD R15, R5, 0x1, R15 ;  /* 0x00000001050f7824 */ /* 0x000fe400078e020f */
[----:B------:R-:W-:-:S05]  /*b410*/  @P0 IMAD.HI.U32 R16, R9, c[0x0][0x4ec], RZ ;  /* 0x00013b0009100a27 */ /* 0x000fca00078e00ff */
[----:B------:R-:W-:Y:S02]  /*b420*/  @P0 SHF.R.U32.HI R0, RZ, c[0x0][0x4f0], R16 ;  /* 0x00013c00ff000a19 */ /* 0x000fe40000011610 */
[----:B------:R-:W-:-:S03]  /*b430*/  IADD3 R16, P1, P0, R2, R4, R8 ;  /* 0x0000000402107210 */ /* 0x000fc6000783e008 */
[----:B------:R-:W-:-:S04]  /*b440*/  IMAD.MOV R2, RZ, RZ, -R0 ;  /* 0x000000ffff027224 */ /* 0x000fc800078e0a00 */
[----:B------:R-:W-:Y:S01]  /*b450*/  IMAD R2, R2, c[0x0][0x4e8], R9 ;  /* 0x00013a0002027a24 */ /* 0x000fe200078e0209 */
[----:B------:R-:W-:Y:S02]  /*b460*/  IADD3.X R9, R3, R15, R17, P1, P0 ;  /* 0x0000000f03097210 */ /* 0x000fe40000fe0411 */
[----:B------:R-:W-:Y:S02]  /*b470*/  SHF.R.S32.HI R3, RZ, 0x1f, R0 ;  /* 0x0000001fff037819 */ /* 0x000fe40000011400 */
[----:B----4-:R-:W-:-:S05]  /*b480*/  SEL R6, R21, RZ, P2 ;  /* 0x000000ff15067207 */ /* 0x010fca0001000000 */
[-C--:B--2---:R-:W-:Y:S02]  /*b490*/  IMAD R7, R13, R6.reuse, RZ ;  /* 0x000000060d077224 */ /* 0x084fe400078e02ff */
[----:B------:R-:W-:Y:S01]  /*b4a0*/  IMAD.WIDE.U32 R4, R12, R6, RZ ;  /* 0x000000060c047225 */ /* 0x000fe200078e00ff */
[----:B------:R-:W-:-:S04]  /*b4b0*/  SHF.R.S32.HI R6, RZ, 0x1f, R2 ;  /* 0x0000001fff067819 */ /* 0x000fc80000011402 */
[----:B------:R-:W-:Y:S01]  /*b4c0*/  IADD3 R5, R5, R7, RZ ;  /* 0x0000000705057210 */ /* 0x000fe20007ffe0ff */
[----:B------:R-:W-:Y:S01]  /*b4d0*/  IMAD.MOV.U32 R7, RZ, RZ, c[0x0][0x4a8] ;  /* 0x00012a00ff077624 */ /* 0x000fe200078e00ff */
[----:B------:R-:W-:Y:S01]  /*b4e0*/  IADD3 R4, P1, P0, R0, R16, R4 ;  /* 0x0000001000047210 */ /* 0x000fe2000783e004 */
[----:B------:R-:W-:-:S03]  /*b4f0*/  IMAD R0, R11, R2, RZ ;  /* 0x000000020b007224 */ /* 0x000fc600078e02ff */
[----:B------:R-:W-:Y:S01]  /*b500*/  IADD3.X R5, R3, R9, R5, P1, P0 ;  /* 0x0000000903057210 */ /* 0x000fe20000fe0405 */
[----:B------:R-:W-:-:S04]  /*b510*/  IMAD R0, R10, R6, R0 ;  /* 0x000000060a007224 */ /* 0x000fc800078e0200 */
        /* <DEDUP_REMOVED lines=9> */
.L_x_1288:
[----:B------:R-:W-:Y:S05]  /*b5b0*/  BSYNC B0 ;  /* 0x0000000000007941 */ /* 0x000fea0003800000 */
.L_x_1287:
[----:B------:R-:W-:-:S13]  /*b5c0*/  ISETP.GT.AND P0, PT, R18, 0x1, PT ;  /* 0x000000011200780c */ /* 0x000fda0003f04270 */
[----:B------:R-:W-:Y:S05]  /*b5d0*/  @P0 BRA `(.L_x_1280) ;  /* 0x0000070000000947 */ /* 0x000fea0003800000 */
[----:B---3--:R-:W-:Y:S01]  /*b5e0*/  MOV R2, c[0x0][0x4e8] ;  /* 0x00013a0000027a02 */ /* 0x008fe20000000f00 */
[----:B-1----:R-:W-:Y:S01]  /*b5f0*/  IMAD R0, R17, c[0x0][0x3a0], RZ ;  /* 0x0000e80011007a24 */ /* 0x002fe200078e02ff */
[-C--:B------:R-:W-:Y:S01]  /*b600*/  LEA R4, R195, R251.reuse, 0x5 ;  /* 0x000000fbc3047211 */ /* 0x080fe200078e28ff */
[----:B------:R-:W-:Y:S01]  /*b610*/  IMAD R5, R20, c[0x0][0x3f0], RZ ;  /* 0x0000fc0014057a24 */ /* 0x000fe200078e02ff */
[----:B------:R-:W-:Y:S01]  /*b620*/  ISETP.NE.AND P0, PT, R2, 0x1, PT ;  /* 0x000000010200780c */ /* 0x000fe20003f05270 */
[C---:B------:R-:W-:Y:S01]  /*b630*/  IMAD.WIDE.U32 R2, R8.reuse, c[0x0][0x3a0], RZ ;  /* 0x0000e80008027a25 */ /* 0x040fe200078e00ff */
[C---:B------:R-:W-:Y:S02]  /*b640*/  LEA R4, R229.reuse, R4, 0x7 ;  /* 0x00000004e5047211 */ /* 0x040fe400078e38ff */
[----:B------:R-:W-:Y:S01]  /*b650*/  LEA R11, R229, R251, 0x7 ;  /* 0x000000fbe50b7211 */ /* 0x000fe200078e38ff */
[----:B------:R-:W-:Y:S01]  /*b660*/  IMAD R8, R8, c[0x0][0x3a4], R0 ;  /* 0x0000e90008087a24 */ /* 0x000fe200078e0200 */
[----:B------:R-:W-:Y:S01]  /*b670*/  MOV R0, R4 ;  /* 0x0000000400007202 */ /* 0x000fe20000000f00 */
[----:B------:R-:W-:-:S03]  /*b680*/  IMAD R7, R14, c[0x0][0x3f4], R5 ;  /* 0x0000fd000e077a24 */ /* 0x000fc600078e0205 */
[----:B------:R-:W-:-:S03]  /*b690*/  IADD3 R3, R3, R8, RZ ;  /* 0x0000000803037210 */ /* 0x000fc60007ffe0ff */
[----:B------:R-:W-:-:S04]  /*b6a0*/  @P0 IMAD.HI.U32 R6, R4, c[0x0][0x4ec], RZ ;  /* 0x00013b0004060a27 */ /* 0x000fc800078e00ff */
[----:B------:R-:W-:Y:S01]  /*b6b0*/  IMAD.WIDE.U32 R2, R227, c[0x0][0x3e8], R2 ;  /* 0x0000fa00e3027a25 */ /* 0x000fe200078e0002 */
[----:B------:R-:W-:-:S03]  /*b6c0*/  @P0 SHF.R.U32.HI R0, RZ, c[0x0][0x4f0], R6 ;  /* 0x00013c00ff000a19 */ /* 0x000fc60000011606 */
[----:B------:R-:W-:Y:S01]  /*b6d0*/  IMAD R3, R227, c[0x0][0x3ec], R3 ;  /* 0x0000fb00e3037a24 */ /* 0x000fe200078e0203 */
[----:B------:R-:W-:Y:S02]  /*b6e0*/  SHF.R.S32.HI R6, RZ, 0x1f, R0 ;  /* 0x0000001fff067819 */ /* 0x000fe40000011400 */
        /* <DEDUP_REMOVED lines=17> */
.L_x_1341:
[----:B------:R-:W-:Y:S05]  /*b800*/  BRA.DIV ~URZ, `(.L_x_1290) ;  /* 0x00001d927f007947 */ /* 0x000fea000b800000 */
[----:B------:R4:W1:Y:S02]  /*b810*/  SHFL.IDX PT, R0, R12, RZ, 0x181f ;  /* 0x00181fff0c007589 */ /* 0x00086400000e0000 */
.L_x_1342:
[----:B------:R-:W-:Y:S01]  /*b820*/  IMAD R10, R19, c[0x0][0x4e8], RZ ;  /* 0x00013a00130a7a24 */ /* 0x000fe200078e02ff */
[----:B------:R-:W-:Y:S04]  /*b830*/  BSSY B0, `(.L_x_1291) ;  /* 0x000000f000007945 */ /* 0x000fe80003800000 */
        /* <DEDUP_REMOVED lines=14> */
.L_x_1292:
[----:B------:R-:W-:Y:S05]  /*b920*/  BSYNC B0 ;  /* 0x0000000000007941 */ /* 0x000fea0003800000 */
.L_x_1291:
[----:B------:R-:W-:Y:S05]  /*b930*/  BRA.DIV ~URZ, `(.L_x_1293) ;  /* 0x00001cc27f007947 */ /* 0x000fea000b800000 */
[----:B---3--:R3:W2:Y:S04]  /*b940*/  SHFL.IDX PT, R8, R9, 0x1, 0x181f ;  /* 0x00381f0009087f89 */ /* 0x0086a800000e0000 */
[----:B-1----:R3:W1:Y:S02]  /*b950*/  SHFL.IDX PT, R0, R12, 0x1, 0x181f ;  /* 0x00381f000c007f89 */ /* 0x00266400000e0000 */
.L_x_1343:
        /* <DEDUP_REMOVED lines=16> */
.L_x_1295:
[----:B------:R-:W-:Y:S05]  /*ba60*/  BSYNC B0 ;  /* 0x0000000000007941 */ /* 0x000fea0003800000 */
.L_x_1294:
[----:B------:R-:W-:Y:S05]  /*ba70*/  BRA.DIV ~URZ, `(.L_x_1296) ;  /* 0x00001c427f007947 */ /* 0x000fea000b800000 */
[----:B--2---:R2:W3:Y:S02]  /*ba80*/  SHFL.IDX PT, R8, R9, 0x2, 0x181f ;  /* 0x00581f0009087f89 */ /* 0x0044e400000e0000 */
.L_x_1344:
[----:B------:R-:W-:Y:S05]  /*ba90*/  BRA.DIV ~URZ, `(.L_x_1297) ;  /* 0x00001c927f007947 */ /* 0x000fea000b800000 */
[----:B-1----:R1:W2:Y:S02]  /*baa0*/  SHFL.IDX PT, R0, R12, 0x2, 0x181f ;  /* 0x00581f000c007f89 */ /* 0x0022a400000e0000 */
.L_x_1345:
        /* <DEDUP_REMOVED lines=16> */
.L_x_1299:
[----:B------:R-:W-:Y:S05]  /*bbb0*/  BSYNC B0 ;  /* 0x0000000000007941 */ /* 0x000fea0003800000 */
.L_x_1298:
[----:B------:R-:W-:Y:S05]  /*bbc0*/  BRA.DIV ~URZ, `(.L_x_1300) ;  /* 0x00001bc27f007947 */ /* 0x000fea000b800000 */
[----:B---3--:R3:W1:Y:S04]  /*bbd0*/  SHFL.IDX PT, R8, R9, 0x3, 0x181f ;  /* 0x00781f0009087f89 */ /* 0x00866800000e0000 */
[----:B--2---:R3:W2:Y:S02]  /*bbe0*/  SHFL.IDX PT, R0, R12, 0x3, 0x181f ;  /* 0x00781f000c007f89 */ /* 0x0046a400000e0000 */
.L_x_1346:
[----:B------:R-:W-:-:S04]  /*bbf0*/  IADD3 R2, R11, 0x60, RZ ;  /* 0x000000600b027810 */ /* 0x000fc80007ffe0ff */
        /* <DEDUP_REMOVED lines=14> */
.L_x_1280:
[----:B------:R-:W-:Y:S05]  /*bce0*/  BSYNC B1 ;  /* 0x0000000000017941 */ /* 0x000fea0003800000 */
.L_x_1264:
[----:B-12-4-:R-:W2:Y:S02]  /*bcf0*/  LDL R0, [R1+0x28] ;  /* 0x0000280001007983 */ /* 0x016ea40000100800 */
[----:B--2---:R-:W-:-:S13]  /*bd00*/  ISETP.NE.AND P0, PT, R0, RZ, PT ;  /* 0x000000ff0000720c */ /* 0x004fda0003f05270 */
[----:B------:R-:W-:Y:S01]  /*bd10*/  @P0 WARPSYNC 0xffffffff ;  /* 0xffffffff00000948 */ /* 0x000fe20003800000 */
[----:B------:R-:W-:Y:S06]  /*bd20*/  @P0 BAR.SYNC.DEFER_BLOCKING 0x5, 0x100 ;  /* 0x0144000000000b1d */ /* 0x000fec0000010000 */
[----:B------:R-:W1:Y:S04]  /*bd30*/  @P0 LDS.128 R228, [0x24100] ;  /* 0x02410000ffe40984 */ /* 0x000e680000000c00 */
[----:B------:R-:W-:Y:S06]  /*bd40*/  @P0 BAR.ARV 0x4, 0x100 ;  /* 0x0104000000000b1d */ /* 0x000fec0000002000 */
[----:B------:R-:W-:Y:S05]  /*bd50*/  @P0 BRA `(.L_x_1301) ;  /* 0x00000ac000000947 */ /* 0x000fea0003800000 */
[----:B------:R-:W-:Y:S01]  /*bd60*/  LOP3.LUT R13, R196, 0x1f, RZ, 0xc0, !PT ;  /* 0x0000001fc40d7812 */ /* 0x000fe200078ec0ff */
[----:B------:R-:W-:-:S03]  /*bd70*/  IMAD.MOV.U32 R7, RZ, RZ, RZ ;  /* 0x000000ffff077224 */ /* 0x000fc600078e00ff */
[----:B------:R-:W-:Y:S01]  /*bd80*/  ISETP.NE.AND P5, PT, R13, 0x1f, PT ;  /* 0x0000001f0d00780c */ /* 0x000fe20003fa5270 */
[----:B------:R-:W-:Y:S10]  /*bd90*/  BRA.DIV ~URZ, `(.L_x_1302) ;  /* 0x00001ab27f007947 */ /* 0x000ff4000b800000 */
[----:B---3--:R2:W3:Y:S02]  /*bda0*/  SHFL.IDX PT, R9, R86, RZ, 0x1f ;  /* 0x00001fff56097589 */ /* 0x0084e400000e0000 */
.L_x_1347:
[----:B------:R-:W-:Y:S05]  /*bdb0*/  BRA.DIV ~URZ, `(.L_x_1303) ;  /* 0x00001b027f007947 */ /* 0x000fea000b800000 */
[----:B------:R4:W2:Y:S02]  /*bdc0*/  SHFL.IDX PT, R8, R86, 0x1, 0x1f ;  /* 0x00201f0056087f89 */ /* 0x0008a400000e0000 */
.L_x_1348:
        /* <DEDUP_REMOVED lines=18> */
.L_x_1349:
        /* <DEDUP_REMOVED lines=16> */
.L_x_1350:
[----:B----4-:R-:W-:Y:S01]  /*bff0*/  IMAD R0, R0, c[0x0][0x538], RZ ;  /* 0x00014e0000007a24 */ /* 0x010fe200078e02ff */
[----:B------:R-:W-:Y:S04]  /*c000*/  BSSY B1, `(.L_x_1306) ;  /* 0x000007c000017945 */ /* 0x000fe80003800000 */
[----:B--2---:R-:W-:-:S04]  /*c010*/  IADD3 R8, R0, R8, RZ ;  /* 0x0000000800087210 */ /* 0x004fc80007ffe0ff */
[----:B---3--:R-:W-:-:S13]  /*c020*/  ISETP.GT.AND P6, PT, R8, R9, PT ;  /* 0x000000090800720c */ /* 0x008fda0003fc4270 */
[----:B------:R-:W-:Y:S05]  /*c030*/  @P6 BRA `(.L_x_1307) ;  /* 0x0000024000006947 */ /* 0x000fea0003800000 */
.L_x_1311:
        /* <DEDUP_REMOVED lines=16> */
.L_x_1351:
        /* <DEDUP_REMOVED lines=16> */
.L_x_1352:
[----:B--2---:R-:W-:-:S05]  /*c240*/  IMAD R0, R0, c[0x0][0x538], RZ ;  /* 0x00014e0000007a24 */ /* 0x004fca00078e02ff */
[----:B------:R-:W-:-:S04]  /*c250*/  IADD3 R8, R0, R8, RZ ;  /* 0x0000000800087210 */ /* 0x000fc80007ffe0ff */
[----:B------:R-:W-:-:S13]  /*c260*/  ISETP.GT.AND P6, PT, R8, R9, PT ;  /* 0x000000090800720c */ /* 0x000fda0003fc4270 */
[----:B-1----:R-:W-:Y:S05]  /*c270*/  @!P6 BRA `(.L_x_1311) ;  /* 0xfffffdc00000e947 */ /* 0x002fea000383ffff */
.L_x_1307:
[----:B------:R-:W-:-:S05]  /*c280*/  IADD3 R10, -R0, R8, RZ ;  /* 0x00000008000a7210 */ /* 0x000fca0007ffe1ff */
[----:B------:R-:W-:-:S05]  /*c290*/  IMAD R0, R4, c[0x0][0x538], R10 ;  /* 0x00014e0004007a24 */ /* 0x000fca00078e020a */
[----:B------:R-:W-:Y:S01]  /*c2a0*/  ISETP.GT.AND P0, PT, R0, R9, PT ;  /* 0x000000090000720c */ /* 0x000fe20003f04270 */
[----:B------:R-:W-:-:S12]  /*c2b0*/  BRA.DIV ~URZ, `(.L_x_1312) ;  /* 0x00001a427f007947 */ /* 0x000fd8000b800000 */
[----:B------:R-:W-:-:S04]  /*c2c0*/  VOTE.ANY R8, PT, !P0 ;  /* 0x0000000000087806 */ /* 0x000fc800040e0100 */
.L_x_1353:
[----:B------:R2:W3:Y:S01]  /*c2d0*/  POPC R12, R8 ;  /* 0x00000008000c7309 */ /* 0x0004e20000000000 */
[----:B------:R-:W-:Y:S05]  /*c2e0*/  BRA.DIV ~URZ, `(.L_x_1313) ;  /* 0x00001a627f007947 */ /* 0x000fea000b800000 */
[----:B---3--:R3:W4:Y:S04]  /*c2f0*/  SHFL.IDX PT, R6, R6, R12, 0x1f ;  /* 0x00001f0c06067589 */ /* 0x00872800000e0000 */
[----:B------:R3:W1:Y:S02]  /*c300*/  SHFL.IDX PT, R7, R7, R12, 0x1f ;  /* 0x00001f0c07077589 */ /* 0x00066400000e0000 */
.L_x_1354:
[----:B------:R-:W-:Y:S01]  /*c310*/  ISETP.NE.AND P0, PT, R8, RZ, PT ;  /* 0x000000ff0800720c */ /* 0x000fe20003f05270 */
[----:B------:R-:W-:-:S12]  /*c320*/  BSSY B0, `(.L_x_1314) ;  /* 0x0000005000007945 */ /* 0x000fd80003800000 */
[----:B------:R-:W-:Y:S05]  /*c330*/  @!P0 BRA `(.L_x_1315) ;  /* 0x0000003000008947 */ /* 0x000fea0003800000 */
[----:B------:R-:W-:Y:S01]  /*c340*/  IADD3 R3, R12, -0x1, RZ ;  /* 0xffffffff0c037810 */ /* 0x000fe20007ffe0ff */
[----:B------:R-:W-:Y:S05]  /*c350*/  BRA.DIV ~URZ, `(.L_x_1316) ;  /* 0x00001ac27f007947 */ /* 0x000fea000b800000 */
[----:B------:R2:W3:Y:S02]  /*c360*/  SHFL.IDX PT, R11, R4, R3, 0x1f ;  /* 0x00001f03040b7589 */ /* 0x0004e400000e0000 */
.L_x_1315:
[----:B------:R-:W-:Y:S05]  /*c370*/  BSYNC B0 ;  /* 0x0000000000007941 */ /* 0x000fea0003800000 */
.L_x_1314:
[-C--:B-12-4-:R-:W-:Y:S01]  /*c380*/  IABS R4, R6.reuse ;  /* 0x0000000600047213 */ /* 0x096fe20000000000 */
[----:B---3--:R-:W-:Y:S01]  /*c390*/  IMAD R228, R11, c[0x0][0x538], R10 ;  /* 0x00014e000be47a24 */ /* 0x008fe200078e020a */
[----:B------:R-:W-:Y:S01]  /*c3a0*/  IABS R0, R7 ;  /* 0x0000000700007213 */ /* 0x000fe20000000000 */
[----:B------:R-:W-:Y:S01]  /*c3b0*/  IMAD.IADD R231, R12, 0x1, R231 ;  /* 0x000000010ce77824 */ /* 0x000fe200078e02e7 */
[----:B------:R-:W1:Y:S01]  /*c3c0*/  I2F.RP R2, R4 ;  /* 0x0000000400027306 */ /* 0x000e620000209400 */
[----:B------:R-:W-:Y:S02]  /*c3d0*/  IMAD.IADD R10, R9, 0x1, -R228 ;  /* 0x00000001090a7824 */ /* 0x000fe400078e0ae4 */
[----:B------:R-:W-:Y:S01]  /*c3e0*/  IMAD.MOV.U32 R5, RZ, RZ, R0 ;  /* 0x000000ffff057224 */ /* 0x000fe200078e0000 */
[----:B------:R-:W-:Y:S02]  /*c3f0*/  IABS R0, R6 ;  /* 0x0000000600007213 */ /* 0x000fe40000000000 */
[----:B------:R-:W-:-:S02]  /*c400*/  IABS R9, R10 ;  /* 0x0000000a00097213 */ /* 0x000fc40000000000 */
[----:B------:R-:W-:Y:S01]  /*c410*/  I2F.RP R11, R5 ;  /* 0x00000005000b7306 */ /* 0x000fe20000209400 */
[----:B------:R-:W-:-:S07]  /*c420*/  IMAD.MOV R0, RZ, RZ, -R0 ;  /* 0x000000ffff007224 */ /* 0x000fce00078e0a00 */
[----:B-1----:R-:W1:Y:S02]  /*c430*/  MUFU.RCP R2, R2 ;  /* 0x0000000200027308 */ /* 0x002e640000001000 */
[----:B-1----:R-:W-:-:S06]  /*c440*/  IADD3 R2, R2, 0xffffffe, RZ ;  /* 0x0ffffffe02027810 */ /* 0x002fcc0007ffe0ff */
[----:B------:R-:W1:Y:S02]  /*c450*/  F2I.FTZ.U32.TRUNC.NTZ R3, R2 ;  /* 0x0000000200037305 */ /* 0x000e64000021f000 */
[----:B-1----:R-:W-:-:S04]  /*c460*/  IMAD.MOV R2, RZ, RZ, -R3 ;  /* 0x000000ffff027224 */ /* 0x002fc800078e0a03 */
[----:B------:R-:W-:Y:S01]  /*c470*/  IMAD R8, R2, R4, RZ ;  /* 0x0000000402087224 */ /* 0x000fe200078e02ff */
[----:B------:R-:W-:-:S05]  /*c480*/  MOV R2, RZ ;  /* 0x000000ff00027202 */ /* 0x000fca0000000f00 */
        /* <DEDUP_REMOVED lines=47> */
.L_x_1308:
[----:B------:R-:W-:Y:S01]  /*c780*/  IMAD.MOV.U32 R228, RZ, RZ, R9 ;  /* 0x000000ffffe47224 */ /* 0x000fe200078e0009 */
[----:B------:R-:W-:Y:S01]  /*c790*/  MOV R230, RZ ;  /* 0x000000ff00e67202 */ /* 0x000fe20000000f00 */
[----:B------:R-:W-:Y:S01]  /*c7a0*/  IMAD.MOV.U32 R229, RZ, RZ, RZ ;  /* 0x000000ffffe57224 */ /* 0x000fe200078e00ff */
[----:B------:R-:W-:Y:S02]  /*c7b0*/  MOV R231, c[0x0][0x53c] ;  /* 0x00014f0000e77a02 */ /* 0x000fe40000000f00 */
.L_x_1317:
[----:B------:R-:W-:Y:S05]  /*c7c0*/  BSYNC B1 ;  /* 0x0000000000017941 */ /* 0x000fea0003800000 */
.L_x_1306:
[----:B------:R-:W-:Y:S01]  /*c7d0*/  WARPSYNC 0xffffffff ;  /* 0xffffffff00007948 */ /* 0x000fe20003800000 */
[----:B------:R-:W-:Y:S01]  /*c7e0*/  BAR.SYNC.DEFER_BLOCKING 0x4, 0x100 ;  /* 0x0104000000007b1d */ /* 0x000fe20000010000 */
[----:B------:R-:W-:-:S13]  /*c7f0*/  ISETP.NE.AND P0, PT, R13, RZ, PT ;  /* 0x000000ff0d00720c */ /* 0x000fda0003f05270 */
[----:B------:R2:W-:Y:S04]  /*c800*/  @!P0 STS.128 [0x24100], R228 ;  /* 0x024100e4ff008388 */ /* 0x0005e80000000c00 */
[----:B------:R-:W-:Y:S06]  /*c810*/  BAR.ARV 0x5, 0x100 ;  /* 0x0144000000007b1d */ /* 0x000fec0000002000 */
.L_x_1301:
[----:B-1----:R-:W-:-:S13]  /*c820*/  ISETP.GE.AND P0, PT, R231, c[0x0][0x53c], PT ;  /* 0x00014f00e7007a0c */ /* 0x002fda0003f06270 */
[----:B--23--:R-:W-:Y:S01]  /*c830*/  @P0 CALL.REL.NOINC `(.L_x_1318) ;  /* 0x0000001000000944 */ /* 0x00cfe20003c00000 */
[----:B------:R-:W-:Y:S05]  /*c840*/  BRA `(.L_x_1319) ;  /* 0xffff4b0000007947 */ /* 0x000fea000383ffff */
.L_x_1318:
[----:B------:R-:W-:Y:S05]  /*c850*/  EXIT ;  /* 0x000000000000794d */ /* 0x000fea0003800000 */
.L_x_1225:
[----:B------:R-:W-:Y:S01]  /*c860*/  IMAD.MOV.U32 R0, RZ, RZ, R5 ;  /* 0x000000ffff007224 */ /* 0x000fe200078e0005 */
[----:B------:R-:W-:Y:S02]  /*c870*/  MOV R2, 0x1 ;  /* 0x0000000100027802 */ /* 0x000fe40000000f00 */
[----:B------:R-:W-:Y:S02]  /*c880*/  MOV R3, 0xc8a0 ;  /* 0x0000c8a000037802 */ /* 0x000fe40000000f00 */
[----:B--2---:R-:W-:Y:S05]  /*c890*/  CALL.REL.NOINC `($__internal_28_$__cuda_sm70_shflsync_up_p) ;  /* 0x0000168000007944 */ /* 0x004fea0003c00000 */
[----:B------:R-:W-:Y:S01]  /*c8a0*/  MOV R0, R4 ;  /* 0x0000000400007202 */ /* 0x000fe20000000f00 */
[----:B------:R-:W-:Y:S05]  /*c8b0*/  BRA `(.L_x_1320) ;  /* 0xffff3b9000007947 */ /* 0x000fea000383ffff */
.L_x_1226:
[----:B------:R-:W-:Y:S01]  /*c8c0*/  IMAD.MOV.U32 R0, RZ, RZ, R5 ;  /* 0x000000ffff007224 */ /* 0x000fe200078e0005 */
[----:B------:R-:W-:Y:S02]  /*c8d0*/  MOV R2, 0x2 ;  /* 0x0000000200027802 */ /* 0x000fe40000000f00 */
[----:B------:R-:W-:Y:S02]  /*c8e0*/  MOV R3, 0xc900 ;  /* 0x0000c90000037802 */ /* 0x000fe40000000f00 */
[----:B--2---:R-:W-:Y:S05]  /*c8f0*/  CALL.REL.NOINC `($__internal_28_$__cuda_sm70_shflsync_up_p) ;  /* 0x0000162000007944 */ /* 0x004fea0003c00000 */
[----:B------:R-:W-:Y:S01]  /*c900*/  SEL R0, R4, RZ, P4 ;  /* 0x000000ff04007207 */ /* 0x000fe20002000000 */
[----:B------:R-:W-:Y:S01]  /*c910*/  IMAD.MOV.U32 R2, RZ, RZ, 0x4 ;  /* 0x00000004ff027424 */ /* 0x000fe200078e00ff */
[----:B------:R-:W-:-:S03]  /*c920*/  MOV R3, 0xc950 ;  /* 0x0000c95000037802 */ /* 0x000fc60000000f00 */
[----:B------:R-:W-:Y:S02]  /*c930*/  IMAD.IADD R0, R5, 0x1, R0 ;  /* 0x0000000105007824 */ /* 0x000fe400078e0200 */
[----:B------:R-:W-:Y:S05]  /*c940*/  CALL.REL.NOINC `($__internal_28_$__cuda_sm70_shflsync_up_p) ;  /* 0x000015d000007944 */ /* 0x000fea0003c00000 */
        /* <DEDUP_REMOVED lines=13> */
[----:B------:R-:W-:Y:S01]  /*ca20*/  IMAD.IADD R4, R0, 0x1, R4 ;  /* 0x0000000100047824 */ /* 0x000fe200078e0204 */
[----:B------:R-:W-:-:S03]  /*ca30*/  MOV R0, 0x1f ;  /* 0x0000001f00007802 */ /* 0x000fc60000000f00 */
[----:B------:R-:W-:Y:S02]  /*ca40*/  IMAD.MOV.U32 R5, RZ, RZ, R4 ;  /* 0x000000ffff057224 */ /* 0x000fe400078e0004 */
[----:B------:R-:W-:Y:S05]  /*ca50*/  CALL.REL.NOINC `($__internal_27_$__cuda_sm70_shflsync_idx_p) ;  /* 0x0000147000007944 */ /* 0x000fea0003c00000 */
[----:B------:R-:W-:Y:S05]  /*ca60*/  BRA `(.L_x_1321) ;  /* 0xffff3ae000007947 */ /* 0x000fea000383ffff */
.L_x_1228:
[----:B------:R-:W-:Y:S02]  /*ca70*/  SEL R0, RZ, 0x1, P0 ;  /* 0x00000001ff007807 */ /* 0x000fe40000000000 */
[----:B------:R-:W-:Y:S02]  /*ca80*/  MOV R2, 0xcaa0 ;  /* 0x0000caa000027802 */ /* 0x000fe40000000f00 */
[----:B--2---:R-:W-:Y:S05]  /*ca90*/  CALL.REL.NOINC `($__internal_29_$__cuda_sm70_votesync_ballot) ;  /* 0x000014f000007944 */ /* 0x004fea0003c00000 */
[----:B------:R-:W-:Y:S01]  /*caa0*/  MOV R6, R0 ;  /* 0x0000000000067202 */ /* 0x000fe20000000f00 */
[----:B------:R-:W-:Y:S05]  /*cab0*/  BRA `(.L_x_1322) ;  /* 0xffff3b2000007947 */ /* 0x000fea000383ffff */
.L_x_1229:
[----:B------:R-:W-:Y:S01]  /*cac0*/  IMAD.MOV.U32 R5, RZ, RZ, R8 ;  /* 0x000000ffff057224 */ /* 0x000fe200078e0008 */
[----:B--2---:R-:W-:Y:S01]  /*cad0*/  MOV R3, R231 ;  /* 0x000000e700037202 */ /* 0x004fe20000000f00 */
[----:B------:R-:W-:Y:S01]  /*cae0*/  IMAD.MOV.U32 R0, RZ, RZ, 0x1f ;  /* 0x0000001fff007424 */ /* 0x000fe200078e00ff */
[----:B------:R-:W-:Y:S02]  /*caf0*/  MOV R2, 0xcb10 ;  /* 0x0000cb1000027802 */ /* 0x000fe40000000f00 */
[----:B-1----:R-:W-:Y:S05]  /*cb00*/  CALL.REL.NOINC `($__internal_27_$__cuda_sm70_shflsync_idx_p) ;  /* 0x000013c000007944 */ /* 0x002fea0003c00000 */
[----:B------:R-:W-:Y:S01]  /*cb10*/  IMAD.MOV.U32 R11, RZ, RZ, R0 ;  /* 0x000000ffff0b7224 */ /* 0x000fe200078e0000 */
[----:B------:R-:W-:Y:S01]  /*cb20*/  MOV R5, R7 ;  /* 0x0000000700057202 */ /* 0x000fe20000000f00 */
[----:B------:R-:W-:Y:S01]  /*cb30*/  IMAD.MOV.U32 R228, RZ, RZ, RZ ;  /* 0x000000ffffe47224 */ /* 0x000fe200078e00ff */
[----:B------:R-:W-:Y:S01]  /*cb40*/  MOV R3, R231 ;  /* 0x000000e700037202 */ /* 0x000fe20000000f00 */
[----:B------:R-:W-:Y:S01]  /*cb50*/  IMAD.MOV.U32 R0, RZ, RZ, 0x1f ;  /* 0x0000001fff007424 */ /* 0x000fe200078e00ff */
[----:B------:R-:W-:-:S02]  /*cb60*/  MOV R2, 0xcb80 ;  /* 0x0000cb8000027802 */ /* 0x000fc40000000f00 */
[----:B------:R-:W-:Y:S05]  /*cb70*/  CALL.REL.NOINC `($__internal_27_$__cuda_sm70_shflsync_idx_p) ;  /* 0x0000135000007944 */ /* 0x000fea0003c00000 */
[----:B------:R-:W-:Y:S01]  /*cb80*/  MOV R10, R0 ;  /* 0x00000000000a7202 */ /* 0x000fe20000000f00 */
[----:B------:R-:W-:Y:S05]  /*cb90*/  BRA `(.L_x_1323) ;  /* 0xffff3a9000007947 */ /* 0x000fea000383ffff */
.L_x_1232:
[----:B------:R-:W-:Y:S01]  /*cba0*/  IMAD.MOV.U32 R5, RZ, RZ, R4 ;  /* 0x000000ffff057224 */ /* 0x000fe200078e0004 */
[----:B------:R-:W-:-:S02]  /*cbb0*/  MOV R0, 0x1f ;  /* 0x0000001f00007802 */ /* 0x000fc40000000f00 */
[----:B------:R-:W-:Y:S02]  /*cbc0*/  MOV R2, 0xcbe0 ;  /* 0x0000cbe000027802 */ /* 0x000fe40000000f00 */
[----:B-1234-:R-:W-:Y:S05]  /*cbd0*/  CALL.REL.NOINC `($__internal_27_$__cuda_sm70_shflsync_idx_p) ;  /* 0x000012f000007944 */ /* 0x01efea0003c00000 */
[----:B------:R-:W-:Y:S01]  /*cbe0*/  MOV R228, R0 ;  /* 0x0000000000e47202 */ /* 0x000fe20000000f00 */
[----:B------:R-:W-:Y:S05]  /*cbf0*/  BRA `(.L_x_1231) ;  /* 0xffff3a9000007947 */ /* 0x000fea000383ffff */
.L_x_1240:
[----:B------:R-:W-:Y:S01]  /*cc00*/  IMAD.MOV.U32 R5, RZ, RZ, R9 ;  /* 0x000000ffff057224 */ /* 0x000fe200078e0009 */
[----:B------:R-:W-:Y:S01]  /*cc10*/  MOV R3, RZ ;  /* 0x000000ff00037202 */ /* 0x000fe20000000f00 */
[----:B------:R-:W-:Y:S01]  /*cc20*/  IMAD.MOV.U32 R0, RZ, RZ, 0x181f ;  /* 0x0000181fff007424 */ /* 0x000fe200078e00ff */
[----:B------:R-:W-:Y:S02]  /*cc30*/  MOV R2, 0xcc50 ;  /* 0x0000cc5000027802 */ /* 0x000fe40000000f00 */
[----:B------:R-:W-:Y:S05]  /*cc40*/  CALL.REL.NOINC `($__internal_27_$__cuda_sm70_shflsync_idx_p) ;  /* 0x0000128000007944 */ /* 0x000fea0003c00000 */
[----:B------:R-:W-:Y:S01]  /*cc50*/  MOV R8, R0 ;  /* 0x0000000000087202 */ /* 0x000fe20000000f00 */
[----:B------:R-:W-:Y:S05]  /*cc60*/  BRA `(.L_x_1324) ;  /* 0xffff551000007947 */ /* 0x000fea000383ffff */
.L_x_1241:
[----:B------:R-:W-:Y:S01]  /*cc70*/  IMAD.MOV.U32 R5, RZ, RZ, R12 ;  /* 0x000000ffff057224 */ /* 0x000fe200078e000c */
[----:B------:R-:W-:Y:S01]  /*cc80*/  MOV R3, RZ ;  /* 0x000000ff00037202 */ /* 0x000fe20000000f00 */
[----:B------:R-:W-:Y:S01]  /*cc90*/  IMAD.MOV.U32 R0, RZ, RZ, 0x181f ;  /* 0x0000181fff007424 */ /* 0x000fe200078e00ff */
[----:B------:R-:W-:Y:S02]  /*cca0*/  MOV R2, 0xccc0 ;  /* 0x0000ccc000027802 */ /* 0x000fe40000000f00 */
[----:B-12---:R-:W-:Y:S05]  /*ccb0*/  CALL.REL.NOINC `($__internal_27_$__cuda_sm70_shflsync_idx_p) ;  /* 0x0000121000007944 */ /* 0x006fea0003c00000 */
[----:B------:R-:W-:Y:S05]  /*ccc0*/  BRA `(.L_x_1325) ;  /* 0xffff54d000007947 */ /* 0x000fea000383ffff */
.L_x_1244:
[----:B--2---:R-:W-:Y:S01]  /*ccd0*/  IMAD.MOV.U32 R5, RZ, RZ, R9 ;  /* 0x000000ffff057224 */ /* 0x004fe200078e0009 */
[----:B------:R-:W-:Y:S01]  /*cce0*/  MOV R3, 0x1 ;  /* 0x0000000100037802 */ /* 0x000fe20000000f00 */
[----:B----4-:R-:W-:Y:S01]  /*ccf0*/  IMAD.MOV.U32 R0, RZ, RZ, 0x181f ;  /* 0x0000181fff007424 */ /* 0x010fe200078e00ff */
[----:B------:R-:W-:-:S02]  /*cd00*/  MOV R2, 0xcd20 ;  /* 0x0000cd2000027802 */ /* 0x000fc40000000f00 */
[----:B-1-3--:R-:W-:Y:S05]  /*cd10*/  CALL.REL.NOINC `($__internal_27_$__cuda_sm70_shflsync_idx_p) ;  /* 0x000011b000007944 */ /* 0x00afea0003c00000 */
[----:B------:R-:W-:Y:S01]  /*cd20*/  IMAD.MOV.U32 R8, RZ, RZ, R0 ;  /* 0x000000ffff087224 */ /* 0x000fe200078e0000 */
[----:B------:R-:W-:Y:S01]  /*cd30*/  MOV R3, 0x1 ;  /* 0x0000000100037802 */ /* 0x000fe20000000f00 */
[----:B------:R-:W-:Y:S01]  /*cd40*/  IMAD.MOV.U32 R5, RZ, RZ, R12 ;  /* 0x000000ffff057224 */ /* 0x000fe200078e000c */
[----:B------:R-:W-:-:S02]  /*cd50*/  MOV R0, 0x181f ;  /* 0x0000181f00007802 */ /* 0x000fc40000000f00 */
[----:B------:R-:W-:Y:S02]  /*cd60*/  MOV R2, 0xcd80 ;  /* 0x0000cd8000027802 */ /* 0x000fe40000000f00 */
[----:B------:R-:W-:Y:S05]  /*cd70*/  CALL.REL.NOINC `($__internal_27_$__cuda_sm70_shflsync_idx_p) ;  /* 0x0000115000007944 */ /* 0x000fea0003c00000 */
[----:B------:R-:W-:Y:S05]  /*cd80*/  BRA `(.L_x_1326) ;  /* 0xffff555000007947 */ /* 0x000fea000383ffff */
.L_x_1247:
[----:B-1----:R-:W-:Y:S01]  /*cd90*/  IMAD.MOV.U32 R5, RZ, RZ, R9 ;  /* 0x000000ffff057224 */ /* 0x002fe200078e0009 */
[----:B------:R-:W-:Y:S01]  /*cda0*/  MOV R3, 0x2 ;  /* 0x0000000200037802 */ /* 0x000fe20000000f00 */
[----:B----4-:R-:W-:Y:S01]  /*cdb0*/  IMAD.MOV.U32 R0, RZ, RZ, 0x181f ;  /* 0x0000181fff007424 */ /* 0x010fe200078e00ff */
[----:B------:R-:W-:Y:S02]  /*cdc0*/  MOV R2, 0xcde0 ;  /* 0x0000cde000027802 */ /* 0x000fe40000000f00 */
[----:B--23--:R-:W-:Y:S05]  /*cdd0*/  CALL.REL.NOINC `($__internal_27_$__cuda_sm70_shflsync_idx_p) ;  /* 0x000010f000007944 */ /* 0x00cfea0003c00000 */
[----:B------:R-:W-:Y:S01]  /*cde0*/  MOV R8, R0 ;  /* 0x0000000000087202 */ /* 0x000fe20000000f00 */
[----:B------:R-:W-:Y:S05]  /*cdf0*/  BRA `(.L_x_1327) ;  /* 0xffff561000007947 */ /* 0x000fea000383ffff */
.L_x_1248:
[----:B------:R-:W-:Y:S01]  /*ce00*/  IMAD.MOV.U32 R5, RZ, RZ, R12 ;  /* 0x000000ffff057224 */ /* 0x000fe200078e000c */
[----:B------:R-:W-:Y:S01]  /*ce10*/  MOV R3, 0x2 ;  /* 0x0000000200037802 */ /* 0x000fe20000000f00 */
[----:B----4-:R-:W-:Y:S01]  /*ce20*/  IMAD.MOV.U32 R0, RZ, RZ, 0x181f ;  /* 0x0000181fff007424 */ /* 0x010fe200078e00ff */
[----:B------:R-:W-:Y:S02]  /*ce30*/  MOV R2, 0xce50 ;  /* 0x0000ce5000027802 */ /* 0x000fe40000000f00 */
[----:B-123--:R-:W-:Y:S05]  /*ce40*/  CALL.REL.NOINC `($__internal_27_$__cuda_sm70_shflsync_idx_p) ;  /* 0x0000108000007944 */ /* 0x00efea0003c00000 */
[----:B------:R-:W-:Y:S05]  /*ce50*/  BRA `(.L_x_1328) ;  /* 0xffff55d000007947 */ /* 0x000fea000383ffff */
.L_x_1251:
[----:B-1----:R-:W-:Y:S01]  /*ce60*/  IMAD.MOV.U32 R5, RZ, RZ, R9 ;  /* 0x000000ffff057224 */ /* 0x002fe200078e0009 */
[----:B------:R-:W-:Y:S01]  /*ce70*/  MOV R3, 0x3 ;  /* 0x0000000300037802 */ /* 0x000fe20000000f00 */
[----:B------:R-:W-:Y:S01]  /*ce80*/  IMAD.MOV.U32 R0, RZ, RZ, 0x181f ;  /* 0x0000181fff007424 */ /* 0x000fe200078e00ff */
[----:B------:R-:W-:-:S02]  /*ce90*/  MOV R2, 0xceb0 ;  /* 0x0000ceb000027802 */ /* 0x000fc40000000f00 */
[----:B--234-:R-:W-:Y:S05]  /*cea0*/  CALL.REL.NOINC `($__internal_27_$__cuda_sm70_shflsync_idx_p) ;  /* 0x0000102000007944 */ /* 0x01cfea0003c00000 */
[----:B------:R-:W-:Y:S01]  /*ceb0*/  IMAD.MOV.U32 R8, RZ, RZ, R0 ;  /* 0x000000ffff087224 */ /* 0x000fe200078e0000 */
[----:B------:R-:W-:Y:S01]  /*cec0*/  MOV R3, 0x3 ;  /* 0x0000000300037802 */ /* 0x000fe20000000f00 */
[----:B------:R-:W-:Y:S01]  /*ced0*/  IMAD.MOV.U32 R5, RZ, RZ, R12 ;  /* 0x000000ffff057224 */ /* 0x000fe200078e000c */
[----:B------:R-:W-:-:S02]  /*cee0*/  MOV R0, 0x181f ;  /* 0x0000181f00007802 */ /* 0x000fc40000000f00 */
[----:B------:R-:W-:Y:S02]  /*cef0*/  MOV R2, 0xcf10 ;  /* 0x0000cf1000027802 */ /* 0x000fe40000000f00 */
[----:B------:R-:W-:Y:S05]  /*cf00*/  CALL.REL.NOINC `($__internal_27_$__cuda_sm70_shflsync_idx_p) ;  /* 0x00000fc000007944 */ /* 0x000fea0003c00000 */
[----:B------:R-:W-:Y:S05]  /*cf10*/  BRA `(.L_x_1329) ;  /* 0xffff565000007947 */ /* 0x000fea000383ffff */
.L_x_1260:
[----:B-1----:R-:W-:Y:S01]  /*cf20*/  IMAD.MOV.U32 R2, RZ, RZ, R213 ;  /* 0x000000ffff027224 */ /* 0x002fe200078e00d5 */
[----:B------:R-:W-:Y:S02]  /*cf30*/  MOV R5, 0x2 ;  /* 0x0000000200057802 */ /* 0x000fe40000000f00 */
[----:B------:R-:W-:Y:S02]  /*cf40*/  MOV R3, 0xcf60 ;  /* 0x0000cf6000037802 */ /* 0x000fe40000000f00 */
[----:B------:R-:W-:Y:S05]  /*cf50*/  CALL.REL.NOINC `($__internal_26_$__cuda_sm70_shflsync_bfly_p) ;  /* 0x00000f2000007944 */ /* 0x000fea0003c00000 */
[----:B------:R-:W-:Y:S01]  /*cf60*/  MOV R0, R5 ;  /* 0x0000000500007202 */ /* 0x000fe20000000f00 */
[----:B------:R-:W-:Y:S05]  /*cf70*/  BRA `(.L_x_1330) ;  /* 0xffffb21000007947 */ /* 0x000fea000383ffff */
.L_x_1261:
[----:B-1----:R-:W-:Y:S01]  /*cf80*/  IMAD.MOV.U32 R2, RZ, RZ, R0 ;  /* 0x000000ffff027224 */ /* 0x002fe200078e0000 */
[----:B------:R-:W-:Y:S02]  /*cf90*/  MOV R5, 0x1 ;  /* 0x0000000100057802 */ /* 0x000fe40000000f00 */
[----:B------:R-:W-:Y:S02]  /*cfa0*/  MOV R3, 0xcfc0 ;  /* 0x0000cfc000037802 */ /* 0x000fe40000000f00 */
[----:B--2---:R-:W-:Y:S05]  /*cfb0*/  CALL.REL.NOINC `($__internal_26_$__cuda_sm70_shflsync_bfly_p) ;  /* 0x00000ec000007944 */ /* 0x004fea0003c00000 */
[----:B------:R-:W-:Y:S01]  /*cfc0*/  FADD.FTZ R0, R0, R5 ;  /* 0x0000000500007221 */ /* 0x000fe20000010000 */
[----:B------:R-:W-:Y:S02]  /*cfd0*/  MOV R2, R214 ;  /* 0x000000d600027202 */ /* 0x000fe40000000f00 */
[----:B------:R-:W-:-:S02]  /*cfe0*/  MOV R5, 0x2 ;  /* 0x0000000200057802 */ /* 0x000fc40000000f00 */
[----:B------:R-:W-:Y:S02]  /*cff0*/  MOV R3, 0xd010 ;  /* 0x0000d01000037802 */ /* 0x000fe40000000f00 */
[----:B------:R-:W-:Y:S05]  /*d000*/  CALL.REL.NOINC `($__internal_26_$__cuda_sm70_shflsync_bfly_p) ;  /* 0x00000e7000007944 */ /* 0x000fea0003c00000 */
[----:B------:R-:W-:Y:S01]  /*d010*/  FADD.FTZ R4, R214, R5 ;  /* 0x00000005d6047221 */ /* 0x000fe20000010000 */
[----:B------:R-:W-:Y:S02]  /*d020*/  MOV R5, 0x1 ;  /* 0x0000000100057802 */ /* 0x000fe40000000f00 */
[----:B------:R-:W-:Y:S02]  /*d030*/  MOV R3, 0xd060 ;  /* 0x0000d06000037802 */ /* 0x000fe40000000f00 */
[----:B------:R-:W-:Y:S02]  /*d040*/  MOV R2, R4 ;  /* 0x0000000400027202 */ /* 0x000fe40000000f00 */
[----:B------:R-:W-:Y:S05]  /*d050*/  CALL.REL.NOINC `($__internal_26_$__cuda_sm70_shflsync_bfly_p) ;  /* 0x00000e2000007944 */ /* 0x000fea0003c00000 */
[----:B------:R-:W-:Y:S01]  /*d060*/  MOV R3, R5 ;  /* 0x0000000500037202 */ /* 0x000fe20000000f00 */
[----:B------:R-:W-:Y:S05]  /*d070*/  BRA `(.L_x_1331) ;  /* 0xffffb18000007947 */ /* 0x000fea000383ffff */
.L_x_1268:
[----:B--234-:R-:W-:Y:S01]  /*d080*/  IMAD.MOV.U32 R5, RZ, RZ, R9 ;  /* 0x000000ffff057224 */ /* 0x01cfe200078e0009 */
[----:B------:R-:W-:Y:S01]  /*d090*/  MOV R3, RZ ;  /* 0x000000ff00037202 */ /* 0x000fe20000000f00 */
[----:B------:R-:W-:Y:S01]  /*d0a0*/  IMAD.MOV.U32 R0, RZ, RZ, 0x181f ;  /* 0x0000181fff007424 */ /* 0x000fe200078e00ff */
[----:B------:R-:W-:Y:S02]  /*d0b0*/  MOV R2, 0xd0d0 ;  /* 0x0000d0d000027802 */ /* 0x000fe40000000f00 */
[----:B-1----:R-:W-:Y:S05]  /*d0c0*/  CALL.REL.NOINC `($__internal_27_$__cuda_sm70_shflsync_idx_p) ;  /* 0x00000e0000007944 */ /* 0x002fea0003c00000 */
[----:B------:R-:W-:Y:S01]  /*d0d0*/  MOV R8, R0 ;  /* 0x0000000000087202 */ /* 0x000fe20000000f00 */
[----:B------:R-:W-:Y:S05]  /*d0e0*/  BRA `(.L_x_1332) ;  /* 0xffffc8c000007947 */ /* 0x000fea000383ffff */
.L_x_1269:
[----:B------:R-:W-:Y:S01]  /*d0f0*/  IMAD.MOV.U32 R5, RZ, RZ, R12 ;  /* 0x000000ffff057224 */ /* 0x000fe200078e000c */
[----:B------:R-:W-:Y:S01]  /*d100*/  MOV R3, RZ ;  /* 0x000000ff00037202 */ /* 0x000fe20000000f00 */
[----:B------:R-:W-:Y:S01]  /*d110*/  IMAD.MOV.U32 R0, RZ, RZ, 0x181f ;  /* 0x0000181fff007424 */ /* 0x000fe200078e00ff */
[----:B------:R-:W-:-:S02]  /*d120*/  MOV R2, 0xd140 ;  /* 0x0000d14000027802 */ /* 0x000fc40000000f00 */
[----:B-123--:R-:W-:Y:S05]  /*d130*/  CALL.REL.NOINC `($__internal_27_$__cuda_sm70_shflsync_idx_p) ;  /* 0x00000d9000007944 */ /* 0x00efea0003c00000 */
[----:B------:R-:W-:Y:S05]  /*d140*/  BRA `(.L_x_1333) ;  /* 0xffffc88000007947 */ /* 0x000fea000383ffff */
.L_x_1272:
[----:B--2---:R-:W-:Y:S01]  /*d150*/  IMAD.MOV.U32 R5, RZ, RZ, R9 ;  /* 0x000000ffff057224 */ /* 0x004fe200078e0009 */
[----:B------:R-:W-:Y:S01]  /*d160*/  MOV R3, 0x1 ;  /* 0x0000000100037802 */ /* 0x000fe20000000f00 */
[----:B------:R-:W-:Y:S01]  /*d170*/  IMAD.MOV.U32 R0, RZ, RZ, 0x181f ;  /* 0x0000181fff007424 */ /* 0x000fe200078e00ff */
[----:B------:R-:W-:-:S02]  /*d180*/  MOV R2, 0xd1a0 ;  /* 0x0000d1a000027802 */ /* 0x000fc40000000f00 */
[----:B-1-34-:R-:W-:Y:S05]  /*d190*/  CALL.REL.NOINC `($__internal_27_$__cuda_sm70_shflsync_idx_p) ;  /* 0x00000d3000007944 */ /* 0x01afea0003c00000 */
[----:B------:R-:W-:Y:S01]  /*d1a0*/  IMAD.MOV.U32 R8, RZ, RZ, R0 ;  /* 0x000000ffff087224 */ /* 0x000fe200078e0000 */
[----:B------:R-:W-:Y:S01]  /*d1b0*/  MOV R3, 0x1 ;  /* 0x0000000100037802 */ /* 0x000fe20000000f00 */
[----:B------:R-:W-:Y:S01]  /*d1c0*/  IMAD.MOV.U32 R5, RZ, RZ, R12 ;  /* 0x000000ffff057224 */ /* 0x000fe200078e000c */
[----:B------:R-:W-:-:S02]  /*d1d0*/  MOV R0, 0x181f ;  /* 0x0000181f00007802 */ /* 0x000fc40000000f00 */
[----:B------:R-:W-:Y:S02]  /*d1e0*/  MOV R2, 0xd200 ;  /* 0x0000d20000027802 */ /* 0x000fe40000000f00 */
[----:B------:R-:W-:Y:S05]  /*d1f0*/  CALL.REL.NOINC `($__internal_27_$__cuda_sm70_shflsync_idx_p) ;  /* 0x00000cd000007944 */ /* 0x000fea0003c00000 */
[----:B------:R-:W-:Y:S05]  /*d200*/  BRA `(.L_x_1334) ;  /* 0xffffc8f000007947 */ /* 0x000fea000383ffff */
.L_x_1275:
[----:B--2---:R-:W-:Y:S01]  /*d210*/  IMAD.MOV.U32 R5, RZ, RZ, R9 ;  /* 0x000000ffff057224 */ /* 0x004fe200078e0009 */
[----:B------:R-:W-:Y:S01]  /*d220*/  MOV R3, 0x2 ;  /* 0x0000000200037802 */ /* 0x000fe20000000f00 */
[----:B------:R-:W-:Y:S01]  /*d230*/  IMAD.MOV.U32 R0, RZ, RZ, 0x181f ;  /* 0x0000181fff007424 */ /* 0x000fe200078e00ff */
[----:B------:R-:W-:Y:S02]  /*d240*/  MOV R2, 0xd260 ;  /* 0x0000d26000027802 */ /* 0x000fe40000000f00 */
[----:B-1-34-:R-:W-:Y:S05]  /*d250*/  CALL.REL.NOINC `($__internal_27_$__cuda_sm70_shflsync_idx_p) ;  /* 0x00000c7000007944 */ /* 0x01afea0003c00000 */
[----:B------:R-:W-:Y:S01]  /*d260*/  MOV R8, R0 ;  /* 0x0000000000087202 */ /* 0x000fe20000000f00 */
[----:B------:R-:W-:Y:S05]  /*d270*/  BRA `(.L_x_1335) ;  /* 0xffffc9b000007947 */ /* 0x000fea000383ffff */
.L_x_1276:
[----:B--2---:R-:W-:Y:S01]  /*d280*/  IMAD.MOV.U32 R5, RZ, RZ, R12 ;  /* 0x000000ffff057224 */ /* 0x004fe200078e000c */
[----:B------:R-:W-:Y:S01]  /*d290*/  MOV R3, 0x2 ;  /* 0x0000000200037802 */ /* 0x000fe20000000f00 */
[----:B------:R-:W-:Y:S01]  /*d2a0*/  IMAD.MOV.U32 R0, RZ, RZ, 0x181f ;  /* 0x0000181fff007424 */ /* 0x000fe200078e00ff */
[----:B------:R-:W-:Y:S02]  /*d2b0*/  MOV R2, 0xd2d0 ;  /* 0x0000d2d000027802 */ /* 0x000fe40000000f00 */
[----:B-1-34-:R-:W-:Y:S05]  /*d2c0*/  CALL.REL.NOINC `($__internal_27_$__cuda_sm70_shflsync_idx_p) ;  /* 0x00000c0000007944 */ /* 0x01afea0003c00000 */
[----:B------:R-:W-:Y:S05]  /*d2d0*/  BRA `(.L_x_1336) ;  /* 0xffffc97000007947 */ /* 0x000fea000383ffff */
.L_x_1279:
[----:B---3--:R-:W-:Y:S01]  /*d2e0*/  IMAD.MOV.U32 R5, RZ, RZ, R9 ;  /* 0x000000ffff057224 */ /* 0x008fe200078e0009 */
[----:B------:R-:W-:Y:S01]  /*d2f0*/  MOV R3, 0x3 ;  /* 0x0000000300037802 */ /* 0x000fe20000000f00 */
[----:B----4-:R-:W-:Y:S01]  /*d300*/  IMAD.MOV.U32 R0, RZ, RZ, 0x181f ;  /* 0x0000181fff007424 */ /* 0x010fe200078e00ff */
[----:B------:R-:W-:-:S02]  /*d310*/  MOV R2, 0xd330 ;  /* 0x0000d33000027802 */ /* 0x000fc40000000f00 */
[----:B-12---:R-:W-:Y:S05]  /*d320*/  CALL.REL.NOINC `($__internal_27_$__cuda_sm70_shflsync_idx_p) ;  /* 0x00000ba000007944 */ /* 0x006fea0003c00000 */
[----:B------:R-:W-:Y:S01]  /*d330*/  IMAD.MOV.U32 R6, RZ, RZ, R0 ;  /* 0x000000ffff067224 */ /* 0x000fe200078e0000 */
[----:B------:R-:W-:Y:S01]  /*d340*/  MOV R3, 0x3 ;  /* 0x0000000300037802 */ /* 0x000fe20000000f00 */
[----:B------:R-:W-:Y:S01]  /*d350*/  IMAD.MOV.U32 R5, RZ, RZ, R12 ;  /* 0x000000ffff057224 */ /* 0x000fe200078e000c */
[----:B------:R-:W-:-:S02]  /*d360*/  MOV R0, 0x181f ;  /* 0x0000181f00007802 */ /* 0x000fc40000000f00 */
[----:B------:R-:W-:Y:S02]  /*d370*/  MOV R2, 0xd390 ;  /* 0x0000d39000027802 */ /* 0x000fe40000000f00 */
[----:B------:R-:W-:Y:S05]  /*d380*/  CALL.REL.NOINC `($__internal_27_$__cuda_sm70_shflsync_idx_p) ;  /* 0x00000b4000007944 */ /* 0x000fea0003c00000 */
[----:B------:R-:W-:Y:S05]  /*d390*/  BRA `(.L_x_1337) ;  /* 0xffffc9f000007947 */ /* 0x000fea000383ffff */
.L_x_1281:
[----:B------:R-:W-:Y:S01]  /*d3a0*/  IMAD.MOV.U32 R5, RZ, RZ, R12 ;  /* 0x000000ffff057224 */ /* 0x000fe200078e000c */
[----:B------:R-:W-:Y:S01]  /*d3b0*/  MOV R3, RZ ;  /* 0x000000ff00037202 */ /* 0x000fe20000000f00 */
[----:B------:R-:W-:Y:S01]  /*d3c0*/  IMAD.MOV.U32 R0, RZ, RZ, 0x1c1f ;  /* 0x00001c1fff007424 */ /* 0x000fe200078e00ff */
[----:B------:R-:W-:Y:S02]  /*d3d0*/  MOV R2, 0xd3f0 ;  /* 0x0000d3f000027802 */ /* 0x000fe40000000f00 */
[----:B------:R-:W-:Y:S05]  /*d3e0*/  CALL.REL.NOINC `($__internal_27_$__cuda_sm70_shflsync_idx_p) ;  /* 0x00000ae000007944 */ /* 0x000fea0003c00000 */
[----:B------:R-:W-:Y:S01]  /*d3f0*/  MOV R4, R0 ;  /* 0x0000000000047202 */ /* 0x000fe20000000f00 */
[----:B------:R-:W-:Y:S05]  /*d400*/  BRA `(.L_x_1338) ;  /* 0xffffcca000007947 */ /* 0x000fea000383ffff */
.L_x_1282:
[----:B------:R-:W-:Y:S01]  /*d410*/  IMAD.MOV.U32 R5, RZ, RZ, R33 ;  /* 0x000000ffff057224 */ /* 0x000fe200078e0021 */
[----:B------:R-:W-:Y:S01]  /*d420*/  MOV R3, RZ ;  /* 0x000000ff00037202 */ /* 0x000fe20000000f00 */
[----:B------:R-:W-:Y:S01]  /*d430*/  IMAD.MOV.U32 R0, RZ, RZ, 0x1c1f ;  /* 0x00001c1fff007424 */ /* 0x000fe200078e00ff */
[----:B------:R-:W-:Y:S02]  /*d440*/  MOV R2, 0xd460 ;  /* 0x0000d46000027802 */ /* 0x000fe40000000f00 */
[----:B-12---:R-:W-:Y:S05]  /*d450*/  CALL.REL.NOINC `($__internal_27_$__cuda_sm70_shflsync_idx_p) ;  /* 0x00000a7000007944 */ /* 0x006fea0003c00000 */
[----:B------:R-:W-:Y:S05]  /*d460*/  BRA `(.L_x_1339) ;  /* 0xffffcc6000007947 */ /* 0x000fea000383ffff */
.L_x_1285:
[----:B------:R-:W-:Y:S01]  /*d470*/  IMAD.MOV.U32 R5, RZ, RZ, R12 ;  /* 0x000000ffff057224 */ /* 0x000fe200078e000c */
[----:B----4-:R-:W-:Y:S01]  /*d480*/  MOV R3, 0x1 ;  /* 0x0000000100037802 */ /* 0x010fe20000000f00 */
[----:B------:R-:W-:Y:S01]  /*d490*/  IMAD.MOV.U32 R0, RZ, RZ, 0x1c1f ;  /* 0x00001c1fff007424 */ /* 0x000fe200078e00ff */
[----:B------:R-:W-:-:S02]  /*d4a0*/  MOV R2, 0xd4c0 ;  /* 0x0000d4c000027802 */ /* 0x000fc40000000f00 */
[----:B-123--:R-:W-:Y:S05]  /*d4b0*/  CALL.REL.NOINC `($__internal_27_$__cuda_sm70_shflsync_idx_p) ;  /* 0x00000a1000007944 */ /* 0x00efea0003c00000 */
[----:B------:R-:W-:Y:S01]  /*d4c0*/  IMAD.MOV.U32 R4, RZ, RZ, R0 ;  /* 0x000000ffff047224 */ /* 0x000fe200078e0000 */
[----:B------:R-:W-:Y:S01]  /*d4d0*/  MOV R3, 0x1 ;  /* 0x0000000100037802 */ /* 0x000fe20000000f00 */
[----:B------:R-:W-:Y:S01]  /*d4e0*/  IMAD.MOV.U32 R5, RZ, RZ, R33 ;  /* 0x000000ffff057224 */ /* 0x000fe200078e0021 */
[----:B------:R-:W-:-:S02]  /*d4f0*/  MOV R0, 0x1c1f ;  /* 0x00001c1f00007802 */ /* 0x000fc40000000f00 */
[----:B------:R-:W-:Y:S02]  /*d500*/  MOV R2, 0xd520 ;  /* 0x0000d52000027802 */ /* 0x000fe40000000f00 */
[----:B------:R-:W-:Y:S05]  /*d510*/  CALL.REL.NOINC `($__internal_27_$__cuda_sm70_shflsync_idx_p) ;  /* 0x000009b000007944 */ /* 0x000fea0003c00000 */
[----:B------:R-:W-:Y:S05]  /*d520*/  BRA `(.L_x_1340) ;  /* 0xffffd52000007947 */ /* 0x000fea000383ffff */
.L_x_1289:
[----:B------:R-:W-:Y:S01]  /*d530*/  IMAD.MOV.U32 R5, RZ, RZ, R9 ;  /* 0x000000ffff057224 */ /* 0x000fe200078e0009 */
[----:B------:R-:W-:Y:S01]  /*d540*/  MOV R3, RZ ;  /* 0x000000ff00037202 */ /* 0x000fe20000000f00 */
[----:B------:R-:W-:Y:S01]  /*d550*/  IMAD.MOV.U32 R0, RZ, RZ, 0x181f ;  /* 0x0000181fff007424 */ /* 0x000fe200078e00ff */
[----:B------:R-:W-:Y:S02]  /*d560*/  MOV R2, 0xd580 ;  /* 0x0000d58000027802 */ /* 0x000fe40000000f00 */
[----:B--2---:R-:W-:Y:S05]  /*d570*/  CALL.REL.NOINC `($__internal_27_$__cuda_sm70_shflsync_idx_p) ;  /* 0x0000095000007944 */ /* 0x004fea0003c00000 */
[----:B------:R-:W-:Y:S01]  /*d580*/  MOV R8, R0 ;  /* 0x0000000000087202 */ /* 0x000fe20000000f00 */
[----:B------:R-:W-:Y:S05]  /*d590*/  BRA `(.L_x_1341) ;  /* 0xffffe26000007947 */ /* 0x000fea000383ffff */
.L_x_1290:
[----:B------:R-:W-:Y:S01]  /*d5a0*/  IMAD.MOV.U32 R5, RZ, RZ, R12 ;  /* 0x000000ffff057224 */ /* 0x000fe200078e000c */
[----:B------:R-:W-:Y:S01]  /*d5b0*/  MOV R3, RZ ;  /* 0x000000ff00037202 */ /* 0x000fe20000000f00 */
[----:B------:R-:W-:Y:S01]  /*d5c0*/  IMAD.MOV.U32 R0, RZ, RZ, 0x181f ;  /* 0x0000181fff007424 */ /* 0x000fe200078e00ff */
[----:B------:R-:W-:Y:S02]  /*d5d0*/  MOV R2, 0xd5f0 ;  /* 0x0000d5f000027802 */ /* 0x000fe40000000f00 */
[----:B-123--:R-:W-:Y:S05]  /*d5e0*/  CALL.REL.NOINC `($__internal_27_$__cuda_sm70_shflsync_idx_p) ;  /* 0x000008e000007944 */ /* 0x00efea0003c00000 */
[----:B------:R-:W-:Y:S05]  /*d5f0*/  BRA `(.L_x_1342) ;  /* 0xffffe22000007947 */ /* 0x000fea000383ffff */
.L_x_1293:
        /* <DEDUP_REMOVED lines=12> */
.L_x_1296:
[----:B-1----:R-:W-:Y:S01]  /*d6c0*/  IMAD.MOV.U32 R5, RZ, RZ, R9 ;  /* 0x000000ffff057224 */ /* 0x002fe200078e0009 */
[----:B------:R-:W-:Y:S01]  /*d6d0*/  MOV R3, 0x2 ;  /* 0x0000000200037802 */ /* 0x000fe20000000f00 */
[----:B------:R-:W-:Y:S01]  /*d6e0*/  IMAD.MOV.U32 R0, RZ, RZ, 0x181f ;  /* 0x0000181fff007424 */ /* 0x000fe200078e00ff */
[----:B------:R-:W-:Y:S02]  /*d6f0*/  MOV R2, 0xd710 ;  /* 0x0000d71000027802 */ /* 0x000fe40000000f00 */
[----:B--234-:R-:W-:Y:S05]  /*d700*/  CALL.REL.NOINC `($__internal_27_$__cuda_sm70_shflsync_idx_p) ;  /* 0x000007c000007944 */ /* 0x01cfea0003c00000 */
[----:B------:R-:W-:Y:S01]  /*d710*/  MOV R8, R0 ;  /* 0x0000000000087202 */ /* 0x000fe20000000f00 */
[----:B------:R-:W-:Y:S05]  /*d720*/  BRA `(.L_x_1344) ;  /* 0xffffe36000007947 */ /* 0x000fea000383ffff */
.L_x_1297:
[----:B-1----:R-:W-:Y:S01]  /*d730*/  IMAD.MOV.U32 R5, RZ, RZ, R12 ;  /* 0x000000ffff057224 */ /* 0x002fe200078e000c */
[----:B------:R-:W-:Y:S01]  /*d740*/  MOV R3, 0x2 ;  /* 0x0000000200037802 */ /* 0x000fe20000000f00 */
[----:B------:R-:W-:Y:S01]  /*d750*/  IMAD.MOV.U32 R0, RZ, RZ, 0x181f ;  /* 0x0000181fff007424 */ /* 0x000fe200078e00ff */
[----:B------:R-:W-:Y:S02]  /*d760*/  MOV R2, 0xd780 ;  /* 0x0000d78000027802 */ /* 0x000fe40000000f00 */
[----:B--234-:R-:W-:Y:S05]  /*d770*/  CALL.REL.NOINC `($__internal_27_$__cuda_sm70_shflsync_idx_p) ;  /* 0x0000075000007944 */ /* 0x01cfea0003c00000 */
[----:B------:R-:W-:Y:S05]  /*d780*/  BRA `(.L_x_1345) ;  /* 0xffffe32000007947 */ /* 0x000fea000383ffff */
.L_x_1300:
        /* <DEDUP_REMOVED lines=12> */
.L_x_1302:
[----:B---3--:R-:W-:Y:S01]  /*d850*/  IMAD.MOV.U32 R5, RZ, RZ, R86 ;  /* 0x000000ffff057224 */ /* 0x008fe200078e0056 */
[----:B------:R-:W-:Y:S01]  /*d860*/  MOV R3, RZ ;  /* 0x000000ff00037202 */ /* 0x000fe20000000f00 */
[----:B------:R-:W-:Y:S01]  /*d870*/  IMAD.MOV.U32 R0, RZ, RZ, 0x1f ;  /* 0x0000001fff007424 */ /* 0x000fe200078e00ff */
[----:B------:R-:W-:Y:S02]  /*d880*/  MOV R2, 0xd8a0 ;  /* 0x0000d8a000027802 */ /* 0x000fe40000000f00 */
[----:B-1----:R-:W-:Y:S05]  /*d890*/  CALL.REL.NOINC `($__internal_27_$__cuda_sm70_shflsync_idx_p) ;  /* 0x0000063000007944 */ /* 0x002fea0003c00000 */
[----:B------:R-:W-:Y:S01]  /*d8a0*/  MOV R9, R0 ;  /* 0x0000000000097202 */ /* 0x000fe20000000f00 */
[----:B------:R-:W-:Y:S05]  /*d8b0*/  BRA `(.L_x_1347) ;  /* 0xffffe4f000007947 */ /* 0x000fea000383ffff */
.L_x_1303:
[----:B------:R-:W-:Y:S01]  /*d8c0*/  IMAD.MOV.U32 R5, RZ, RZ, R86 ;  /* 0x000000ffff057224 */ /* 0x000fe200078e0056 */
[----:B------:R-:W-:Y:S01]  /*d8d0*/  MOV R3, 0x1 ;  /* 0x0000000100037802 */ /* 0x000fe20000000f00 */
[----:B------:R-:W-:Y:S01]  /*d8e0*/  IMAD.MOV.U32 R0, RZ, RZ, 0x1f ;  /* 0x0000001fff007424 */ /* 0x000fe200078e00ff */
[----:B------:R-:W-:Y:S02]  /*d8f0*/  MOV R2, 0xd910 ;  /* 0x0000d91000027802 */ /* 0x000fe40000000f00 */
[----:B-123--:R-:W-:Y:S05]  /*d900*/  CALL.REL.NOINC `($__internal_27_$__cuda_sm70_shflsync_idx_p) ;  /* 0x000005c000007944 */ /* 0x00efea0003c00000 */
[----:B------:R-:W-:Y:S01]  /*d910*/  MOV R8, R0 ;  /* 0x0000000000087202 */ /* 0x000fe20000000f00 */
[----:B------:R-:W-:Y:S05]  /*d920*/  BRA `(.L_x_1348) ;  /* 0xffffe4a000007947 */ /* 0x000fea000383ffff */
.L_x_1304:
[----:B------:R-:W-:Y:S02]  /*d930*/  MOV R2, 0x1 ;  /* 0x0000000100027802 */ /* 0x000fe40000000f00 */
[----:B------:R-:W-:-:S02]  /*d940*/  MOV R3, 0xd960 ;  /* 0x0000d96000037802 */ /* 0x000fc40000000f00 */
[----:B--234-:R-:W-:Y:S05]  /*d950*/  CALL.REL.NOINC `($__internal_28_$__cuda_sm70_shflsync_up_p) ;  /* 0x000005c000007944 */ /* 0x01cfea0003c00000 */
[----:B------:R-:W-:Y:S05]  /*d960*/  BRA `(.L_x_1349) ;  /* 0xffffe58000007947 */ /* 0x000fea000383ffff */
.L_x_1305:
[----:B------:R-:W-:Y:S02]  /*d970*/  MOV R2, 0x2 ;  /* 0x0000000200027802 */ /* 0x000fe40000000f00 */
[----:B------:R-:W-:-:S02]  /*d980*/  MOV R3, 0xd9a0 ;  /* 0x0000d9a000037802 */ /* 0x000fc40000000f00 */
[----:B--23--:R-:W-:Y:S05]  /*d990*/  CALL.REL.NOINC `($__internal_28_$__cuda_sm70_shflsync_up_p) ;  /* 0x0000058000007944 */ /* 0x00cfea0003c00000 */
[----:B------:R-:W-:Y:S01]  /*d9a0*/  SEL R3, R4, RZ, P1 ;  /* 0x000000ff04037207 */ /* 0x000fe20000800000 */
[----:B------:R-:W-:-:S04]  /*d9b0*/  IMAD.MOV.U32 R2, RZ, RZ, 0x4 ;  /* 0x00000004ff027424 */ /* 0x000fc800078e00ff */
[----:B------:R-:W-:Y:S01]  /*d9c0*/  IMAD.IADD R0, R0, 0x1, R3 ;  /* 0x0000000100007824 */ /* 0x000fe200078e0203 */
[----:B------:R-:W-:Y:S02]  /*d9d0*/  MOV R3, 0xd9f0 ;  /* 0x0000d9f000037802 */ /* 0x000fe40000000f00 */
        /* <DEDUP_REMOVED lines=19> */
.L_x_1309:
[----:B------:R-:W-:Y:S02]  /*db10*/  MOV R2, 0x1 ;  /* 0x0000000100027802 */ /* 0x000fe40000000f00 */
[----:B------:R-:W-:Y:S02]  /*db20*/  MOV R3, 0xdb40 ;  /* 0x0000db4000037802 */ /* 0x000fe40000000f00 */
[----:B------:R-:W-:Y:S05]  /*db30*/  CALL.REL.NOINC `($__internal_28_$__cuda_sm70_shflsync_up_p) ;  /* 0x000003e000007944 */ /* 0x000fea0003c00000 */
[----:B------:R-:W-:Y:S01]  /*db40*/  MOV R2, R4 ;  /* 0x0000000400027202 */ /* 0x000fe20000000f00 */
[----:B------:R-:W-:Y:S05]  /*db50*/  BRA `(.L_x_1351) ;  /* 0xffffe5e000007947 */ /* 0x000fea000383ffff */
.L_x_1310:
[----:B------:R-:W-:Y:S02]  /*db60*/  MOV R2, 0x2 ;  /* 0x0000000200027802 */ /* 0x000fe40000000f00 */
        /* <DEDUP_REMOVED lines=25> */
.L_x_1312:
[----:B------:R-:W-:Y:S02]  /*dd00*/  SEL R0, RZ, 0x1, P0 ;  /* 0x00000001ff007807 */ /* 0x000fe40000000000 */
[----:B------:R-:W-:Y:S02]  /*dd10*/  MOV R2, 0xdd30 ;  /* 0x0000dd3000027802 */ /* 0x000fe40000000f00 */
[----:B-1----:R-:W-:Y:S05]  /*dd20*/  CALL.REL.NOINC `($__internal_29_$__cuda_sm70_votesync_ballot) ;  /* 0x0000026000007944 */ /* 0x002fea0003c00000 */
[----:B------:R-:W-:Y:S01]  /*dd30*/  MOV R8, R0 ;  /* 0x0000000000087202 */ /* 0x000fe20000000f00 */
[----:B------:R-:W-:Y:S05]  /*dd40*/  BRA `(.L_x_1353) ;  /* 0xffffe58000007947 */ /* 0x000fea000383ffff */
.L_x_1313:
[----:B------:R-:W-:Y:S01]  /*dd50*/  IMAD.MOV.U32 R5, RZ, RZ, R6 ;  /* 0x000000ffff057224 */ /* 0x000fe200078e0006 */
[----:B---3--:R-:W-:Y:S01]  /*dd60*/  MOV R3, R12 ;  /* 0x0000000c00037202 */ /* 0x008fe20000000f00 */
[----:B------:R-:W-:Y:S01]  /*dd70*/  IMAD.MOV.U32 R0, RZ, RZ, 0x1f ;  /* 0x0000001fff007424 */ /* 0x000fe200078e00ff */
[----:B------:R-:W-:Y:S02]  /*dd80*/  MOV R2, 0xdda0 ;  /* 0x0000dda000027802 */ /* 0x000fe40000000f00 */
[----:B-12---:R-:W-:Y:S05]  /*dd90*/  CALL.REL.NOINC `($__internal_27_$__cuda_sm70_shflsync_idx_p) ;  /* 0x0000013000007944 */ /* 0x006fea0003c00000 */
[----:B------:R-:W-:Y:S01]  /*dda0*/  IMAD.MOV.U32 R6, RZ, RZ, R0 ;  /* 0x000000ffff067224 */ /* 0x000fe200078e0000 */
[----:B------:R-:W-:Y:S01]  /*ddb0*/  MOV R3, R12 ;  /* 0x0000000c00037202 */ /* 0x000fe20000000f00 */
[----:B------:R-:W-:Y:S01]  /*ddc0*/  IMAD.MOV.U32 R5, RZ, RZ, R7 ;  /* 0x000000ffff057224 */ /* 0x000fe200078e0007 */
[----:B------:R-:W-:Y:S02]  /*ddd0*/  MOV R0, 0x1f ;  /* 0x0000001f00007802 */ /* 0x000fe40000000f00 */
[----:B------:R-:W-:-:S02]  /*dde0*/  MOV R2, 0xde00 ;  /* 0x0000de0000027802 */ /* 0x000fc40000000f00 */
[----:B------:R-:W-:Y:S05]  /*ddf0*/  CALL.REL.NOINC `($__internal_27_$__cuda_sm70_shflsync_idx_p) ;  /* 0x000000d000007944 */ /* 0x000fea0003c00000 */
[----:B------:R-:W-:Y:S01]  /*de00*/  MOV R7, R0 ;  /* 0x0000000000077202 */ /* 0x000fe20000000f00 */
[----:B------:R-:W-:Y:S05]  /*de10*/  BRA `(.L_x_1354) ;  /* 0xffffe4f000007947 */ /* 0x000fea000383ffff */
.L_x_1316:
[----:B------:R-:W-:Y:S01]  /*de20*/  IMAD.MOV.U32 R5, RZ, RZ, R4 ;  /* 0x000000ffff057224 */ /* 0x000fe200078e0004 */
[----:B------:R-:W-:-:S02]  /*de30*/  MOV R0, 0x1f ;  /* 0x0000001f00007802 */ /* 0x000fc40000000f00 */
[----:B------:R-:W-:Y:S02]  /*de40*/  MOV R2, 0xde60 ;  /* 0x0000de6000027802 */ /* 0x000fe40000000f00 */
[----:B-1234-:R-:W-:Y:S05]  /*de50*/  CALL.REL.NOINC `($__internal_27_$__cuda_sm70_shflsync_idx_p) ;  /* 0x0000007000007944 */ /* 0x01efea0003c00000 */
[----:B------:R-:W-:Y:S01]  /*de60*/  MOV R11, R0 ;  /* 0x00000000000b7202 */ /* 0x000fe20000000f00 */
[----:B------:R-:W-:Y:S05]  /*de70*/  BRA `(.L_x_1315) ;  /* 0xffffe4f000007947 */ /* 0x000fea000383ffff */
        .weak           $__internal_26_$__cuda_sm70_shflsync_bfly_p
        .type           $__internal_26_$__cuda_sm70_shflsync_bfly_p,@function
        .size           $__internal_26_$__cuda_sm70_shflsync_bfly_p,($__internal_27_$__cuda_sm70_shflsync_idx_p - $__internal_26_$__cuda_sm70_shflsync_bfly_p)
$__internal_26_$__cuda_sm70_shflsync_bfly_p:
[----:B------:R-:W-:Y:S04]  /*de80*/  WARPSYNC R6 ;  /* 0x0000000600007348 */ /* 0x000fe80003800000 */
[----:B------:R1:W2:Y:S02]  /*de90*/  SHFL.BFLY PT, R5, R2, R5, R7 ;  /* 0x0c00000502057389 */ /* 0x0002a400000e0007 */
[----:B-1----:R-:W-:Y:S02]  /*dea0*/  MOV R2, R3 ;  /* 0x0000000300027202 */ /* 0x002fe40000000f00 */
[----:B------:R-:W-:-:S04]  /*deb0*/  MOV R3, 0x0 ;  /* 0x0000000000037802 */ /* 0x000fc80000000f00 */
[----:B--2---:R-:W-:Y:S05]  /*dec0*/  RET.REL.NODEC R2 `(_ZN7cutlass13device_kernelIN5flash19enable_sm80_to_sm89INS1_16FlashAttnFwdSm80INS1_25CollectiveMainloopFwdSm80ILi8ELi2ELb0EN4cute5tupleIJNS5_1CILi128EEENS7_ILi64EEENS7_ILi192EEEEEELi192ENS_6half_tEfNS_4arch4Sm80ELb0ELb0ELb1ELb1ELb0ELb0ELb1ELb1EEENS1_21CollectiveEpilogueFwdINS6_IJS8_SA_S9_EEENS6_IJNS7_ILi1EEESI_SI_EEESC_SE_Li256ELb1ELb1ELb1ELb0EEENS1_36VarlenDynamicPersistentTileSchedulerILi128ELi64ELi256ELi256ELb1ELb1ELb0ELb0ELb1ELb1EEEEEEEEEvNT_6ParamsE) ;  /* 0xffff213002007950 */ /* 0x004fea0003c3ffff */
        .weak           $__internal_27_$__cuda_sm70_shflsync_idx_p
        .type           $__internal_27_$__cuda_sm70_shflsync_idx_p,@function
        .size           $__internal_27_$__cuda_sm70_shflsync_idx_p,($__internal_28_$__cuda_sm70_shflsync_up_p - $__internal_27_$__cuda_sm70_shflsync_idx_p)
$__internal_27_$__cuda_sm70_shflsync_idx_p:
[----:B------:R-:W-:-:S04]  /*ded0*/  MOV R87, 0xffffffff ;  /* 0xffffffff00577802 */ /* 0x000fc80000000f00 */
[----:B------:R-:W-:Y:S04]  /*dee0*/  WARPSYNC R87 ;  /* 0x0000005700007348 */ /* 0x000fe80003800000 */
[----:B------:R1:W2:Y:S02]  /*def0*/  SHFL.IDX PT, R0, R5, R3, R0 ;  /* 0x0000000305007389 */ /* 0x0002a400000e0000 */
[----:B-1----:R-:W-:-:S04]  /*df00*/  MOV R3, 0x0 ;  /* 0x0000000000037802 */ /* 0x002fc80000000f00 */
[----:B--2---:R-:W-:Y:S05]  /*df10*/  RET.REL.NODEC R2 `(_ZN7cutlass13device_kernelIN5flash19enable_sm80_to_sm89INS1_16FlashAttnFwdSm80INS1_25CollectiveMainloopFwdSm80ILi8ELi2ELb0EN4cute5tupleIJNS5_1CILi128EEENS7_ILi64EEENS7_ILi192EEEEEELi192ENS_6half_tEfNS_4arch4Sm80ELb0ELb0ELb1ELb1ELb0ELb0ELb1ELb1EEENS1_21CollectiveEpilogueFwdINS6_IJS8_SA_S9_EEENS6_IJNS7_ILi1EEESI_SI_EEESC_SE_Li256ELb1ELb1ELb1ELb0EEENS1_36VarlenDynamicPersistentTileSchedulerILi128ELi64ELi256ELi256ELb1ELb1ELb0ELb0ELb1ELb1EEEEEEEEEvNT_6ParamsE) ;  /* 0xffff20e002007950 */ /* 0x004fea0003c3ffff */
        .weak           $__internal_28_$__cuda_sm70_shflsync_up_p
        .type           $__internal_28_$__cuda_sm70_shflsync_up_p,@function
        .size           $__internal_28_$__cuda_sm70_shflsync_up_p,($__internal_29_$__cuda_sm70_votesync_ballot - $__internal_28_$__cuda_sm70_shflsync_up_p)
$__internal_28_$__cuda_sm70_shflsync_up_p:
[----:B------:R-:W-:Y:S02]  /*df20*/  IMAD.MOV.U32 R4, RZ, RZ, RZ ;  /* 0x000000ffff047224 */ /* 0x000fe400078e00ff */
[----:B------:R-:W-:-:S04]  /*df30*/  IMAD.MOV.U32 R10, RZ, RZ, -0x1 ;  /* 0xffffffffff0a7424 */ /* 0x000fc800078e00ff */
[----:B------:R-:W-:Y:S04]  /*df40*/  WARPSYNC R10 ;  /* 0x0000000a00007348 */ /* 0x000fe80003800000 */
[----:B------:R1:W2:Y:S02]  /*df50*/  SHFL.UP PT, R4, R0, R2, R4 ;  /* 0x0400000200047389 */ /* 0x0002a400000e0004 */
[----:B-1----:R-:W-:Y:S02]  /*df60*/  MOV R2, R3 ;  /* 0x0000000300027202 */ /* 0x002fe40000000f00 */
[----:B------:R-:W-:-:S04]  /*df70*/  MOV R3, 0x0 ;  /* 0x0000000000037802 */ /* 0x000fc80000000f00 */
[----:B--2---:R-:W-:Y:S05]  /*df80*/  RET.REL.NODEC R2 `(_ZN7cutlass13device_kernelIN5flash19enable_sm80_to_sm89INS1_16FlashAttnFwdSm80INS1_25CollectiveMainloopFwdSm80ILi8ELi2ELb0EN4cute5tupleIJNS5_1CILi128EEENS7_ILi64EEENS7_ILi192EEEEEELi192ENS_6half_tEfNS_4arch4Sm80ELb0ELb0ELb1ELb1ELb0ELb0ELb1ELb1EEENS1_21CollectiveEpilogueFwdINS6_IJS8_SA_S9_EEENS6_IJNS7_ILi1EEESI_SI_EEESC_SE_Li256ELb1ELb1ELb1ELb0EEENS1_36VarlenDynamicPersistentTileSchedulerILi128ELi64ELi256ELi256ELb1ELb1ELb0ELb0ELb1ELb1EEEEEEEEEvNT_6ParamsE) ;  /* 0xffff207002007950 */ /* 0x004fea0003c3ffff */
        .weak           $__internal_29_$__cuda_sm70_votesync_ballot
        .type           $__internal_29_$__cuda_sm70_votesync_ballot,@function
        .size           $__internal_29_$__cuda_sm70_votesync_ballot,(.L_x_2488 - $__internal_29_$__cuda_sm70_votesync_ballot)
$__internal_29_$__cuda_sm70_votesync_ballot:
[----:B------:R-:W-:Y:S01]  /*df90*/  ISETP.NE.U32.AND P0, PT, R0, 0x1, PT ;  /* 0x000000010000780c */ /* 0x000fe20003f05070 */
[----:B------:R-:W-:-:S04]  /*dfa0*/  IMAD.MOV.U32 R3, RZ, RZ, -0x1 ;  /* 0xffffffffff037424 */ /* 0x000fc800078e00ff */
[----:B------:R-:W-:Y:S08]  /*dfb0*/  WARPSYNC R3 ;  /* 0x0000000300007348 */ /* 0x000ff00003800000 */
[----:B------:R-:W-:-:S04]  /*dfc0*/  VOTE.ANY R0, PT, !P0 ;  /* 0x0000000000007806 */ /* 0x000fc800040e0100 */
[----:B------:R-:W-:Y:S01]  /*dfd0*/  LOP3.LUT R0, R0, R3, RZ, 0xc0, !PT ;  /* 0x0000000300007212 */ /* 0x000fe200078ec0ff */
[----:B------:R-:W-:-:S04]  /*dfe0*/  IMAD.MOV.U32 R3, RZ, RZ, 0x0 ;  /* 0x00000000ff037424 */ /* 0x000fc800078e00ff */
[----:B------:R-:W-:Y:S05]  /*dff0*/  RET.REL.NODEC R2 `(_ZN7cutlass13device_kernelIN5flash19enable_sm80_to_sm89INS1_16FlashAttnFwdSm80INS1_25CollectiveMainloopFwdSm80ILi8ELi2ELb0EN4cute5tupleIJNS5_1CILi128EEENS7_ILi64EEENS7_ILi192EEEEEELi192ENS_6half_tEfNS_4arch4Sm80ELb0ELb0ELb1ELb1ELb0ELb0ELb1ELb1EEENS1_21CollectiveEpilogueFwdINS6_IJS8_SA_S9_EEENS6_IJNS7_ILi1EEESI_SI_EEESC_SE_Li256ELb1ELb1ELb1ELb0EEENS1_36VarlenDynamicPersistentTileSchedulerILi128ELi64ELi256ELi256ELb1ELb1ELb0ELb0ELb1ELb1EEEEEEEEEvNT_6ParamsE) ;  /* 0xffff200002007950 */ /* 0x000fea0003c3ffff */
.L_x_1355:
        /* <DEDUP_REMOVED lines=16> */
.L_x_2488:


//--------------------- .text._ZN7cutlass13device_kernelIN5flash19enable_sm80_to_sm89INS1_16FlashAttnFwdSm80INS1_25CollectiveMainloopFwdSm80ILi8ELi2ELb0EN4cute5tupleIJNS5_1CILi128EEENS7_ILi64EEENS7_ILi192EEEEEELi192ENS_6half_tEfNS_4arch4Sm80ELb0ELb0ELb1ELb1ELb0ELb1ELb1ELb1EEENS1_21CollectiveEpilogueFwdINS6_IJS8_SA_S9_EEENS6_IJNS7_ILi1EEESI_SI_EEESC_SE_Li256ELb1ELb1ELb1ELb0EEENS1_36VarlenDynamicPersistentTileSchedulerILi128ELi64ELi256ELi256ELb1ELb1ELb0ELb0ELb1ELb1EEEEEEEEEvNT_6ParamsE --------------------------
	.section	.text._ZN7cutlass13device_kernelIN5flash19enable_sm80_to_sm89INS1_16FlashAttnFwdSm80INS1_25CollectiveMainloopFwdSm80ILi8ELi2ELb0EN4cute5tupleIJNS5_1CILi128EEENS7_ILi64EEENS7_ILi192EEEEEELi192ENS_6half_tEfNS_4arch4Sm80ELb0ELb0ELb1ELb1ELb0ELb1ELb1ELb1EEENS1_21CollectiveEpilogueFwdINS6_IJS8_SA_S9_EEENS6_IJNS7_ILi1EEESI_SI_EEESC_SE_Li256ELb1ELb1ELb1ELb0EEENS1_36VarlenDynamicPersistentTileSchedulerILi128ELi64ELi256ELi256ELb1ELb1ELb0ELb0ELb1ELb1EEEEEEEEEvNT_6ParamsE,"ax",@progbits
	.sectioninfo	@"SHI_REGISTERS=252"
	.align	128
.text._ZN7cutlass13device_kernelIN5flash19enable_sm80_to_sm89INS1_16FlashAttnFwdSm80INS1_25CollectiveMainloopFwdSm80ILi8ELi2ELb0EN4cute5tupleIJNS5_1CILi128EEENS7_ILi64EEENS7_ILi192EEEEEELi192ENS_6half_tEfNS_4arch4Sm80ELb0ELb0ELb1ELb1ELb0ELb1ELb1ELb1EEENS1_21CollectiveEpilogueFwdINS6_IJS8_SA_S9_EEENS6_IJNS7_ILi1EEESI_SI_EEESC_SE_Li256ELb1ELb1ELb1ELb0EEENS1_36VarlenDynamicPersistentTileSchedulerILi128ELi64ELi256ELi256ELb1ELb1ELb0ELb0ELb1ELb1EEEEEEEEEvNT_6ParamsE:
        .type           _ZN7cutlass13device_kernelIN5flash19enable_sm80_to_sm89INS1_16FlashAttnFwdSm80INS1_25CollectiveMainloopFwdSm80ILi8ELi2ELb0EN4cute5tupleIJNS5_1CILi128EEENS7_ILi64EEENS7_ILi192EEEEEELi192ENS_6half_tEfNS_4arch4Sm80ELb0ELb0ELb1ELb1ELb0ELb1ELb1ELb1EEENS1_21CollectiveEpilogueFwdINS6_IJS8_SA_S9_EEENS6_IJNS7_ILi1EEESI_SI_EEESC_SE_Li256ELb1ELb1ELb1ELb0EEENS1_36VarlenDynamicPersistentTileSchedulerILi128ELi64ELi256ELi256ELb1ELb1ELb0ELb0ELb1ELb1EEEEEEEEEvNT_6ParamsE,@function
        .size           _ZN7cutlass13device_kernelIN5flash19enable_sm80_to_sm89INS1_16FlashAttnFwdSm80INS1_25CollectiveMainloopFwdSm80ILi8ELi2ELb0EN4cute5tupleIJNS5_1CILi128EEENS7_ILi64EEENS7_ILi192EEEEEELi192ENS_6half_tEfNS_4arch4Sm80ELb0ELb0ELb1ELb1ELb0ELb1ELb1ELb1EEENS1_21CollectiveEpilogueFwdINS6_IJS8_SA_S9_EEENS6_IJNS7_ILi1EEESI_SI_EEESC_SE_Li256ELb1ELb1ELb1ELb0EEENS1_36VarlenDynamicPersistentTileSchedulerILi128ELi64ELi256ELi256ELb1ELb1ELb0ELb0ELb1ELb1EEEEEEEEEvNT_6ParamsE,(.L_x_2493 - _ZN7cutlass13device_kernelIN5flash19enable_sm80_to_sm89INS1_16FlashAttnFwdSm80INS1_25CollectiveMainloopFwdSm80ILi8ELi2ELb0EN4cute5tupleIJNS5_1CILi128EEENS7_ILi64EEENS7_ILi192EEEEEELi192ENS_6half_tEfNS_4arch4Sm80ELb0ELb0ELb1ELb1ELb0ELb1ELb1ELb1EEENS1_21CollectiveEpilogueFwdINS6_IJS8_SA_S9_EEENS6_IJNS7_ILi1EEESI_SI_EEESC_SE_Li256ELb1ELb1ELb1ELb0EEENS1_36VarlenDynamicPersistentTileSchedulerILi128ELi64ELi256ELi256ELb1ELb1ELb0ELb0ELb1ELb1EEEEEEEEEvNT_6ParamsE)
        .other          _ZN7cutlass13device_kernelIN5flash19enable_sm80_to_sm89INS1_16FlashAttnFwdSm80INS1_25CollectiveMainloopFwdSm80ILi8ELi2ELb0EN4cute5tupleIJNS5_1CILi128EEENS7_ILi64EEENS7_ILi192EEEEEELi192ENS_6half_tEfNS_4arch4Sm80ELb0ELb0ELb1ELb1ELb0ELb1ELb1ELb1EEENS1_21CollectiveEpilogueFwdINS6_IJS8_SA_S9_EEENS6_IJNS7_ILi1EEESI_SI_EEESC_SE_Li256ELb1ELb1ELb1ELb0EEENS1_36VarlenDynamicPersistentTileSchedulerILi128ELi64ELi256ELi256ELb1ELb1ELb0ELb0ELb1ELb1EEEEEEEEEvNT_6ParamsE,@"STO_CUDA_ENTRY STV_DEFAULT"
_ZN7cutlass13device_kernelIN5flash19enable_sm80_to_sm89INS1_16FlashAttnFwdSm80INS1_25CollectiveMainloopFwdSm80ILi8ELi2ELb0EN4cute5tupleIJNS5_1CILi128EEENS7_ILi64EEENS7_ILi192EEEEEELi192ENS_6half_tEfNS_4arch4Sm80ELb0ELb0ELb1ELb1ELb0ELb1ELb1ELb1EEENS1_21CollectiveEpilogueFwdINS6_IJS8_SA_S9_EEENS6_IJNS7_ILi1EEESI_SI_EEESC_SE_Li256ELb1ELb1ELb1ELb0EEENS1_36VarlenDynamicPersistentTileSchedulerILi128ELi64ELi256ELi256ELb1ELb1ELb0ELb0ELb1ELb1EEEEEEEEEvNT_6ParamsE:
[----:B------:R-:W-:Y:S02]  /*0000*/  MOV R1, c[0x0][0x28] ;  /* 0x00000a0000017a02 */ /* 0x000fe40000000f00 */
[----:B------:R-:W1:Y:S01]  /*0010*/  S2R R146, SR_TID.X ;  /* 0x0000000000927919 */ /* 0x000e620000002100 */
[----:B------:R-:W-:Y:S01]  /*0020*/  ULDC.64 UR8, c[0x0][0x118] ;  /* 0x0000460000087ab9 */ /* 0x000fe20000000a00 */
[----:B------:R-:W-:Y:S01]  /*0030*/  IMAD.MOV.U32 R215, RZ, RZ, RZ ;  /* 0x000000ffffd77224 */ /* 0x000fe200078e00ff */
[----:B------:R-:W-:Y:S01]  /*0040*/  MOV R213, 0xffffffff ;  /* 0xffffffff00d57802 */ /* 0x000fe20000000f00 */
[----:B------:R-:W-:Y:S02]  /*0050*/  IMAD.MOV.U32 R214, RZ, RZ, -0x1 ;  /* 0xffffffffffd67424 */ /* 0x000fe400078e00ff */
[----:B------:R-:W-:Y:S01]  /*0060*/  IMAD.MOV.U32 R212, RZ, RZ, -0x1 ;  /* 0xffffffffffd47424 */ /* 0x000fe200078e00ff */
[----:B-1----:R-:W-:-:S06]  /*0070*/  SHF.R.U32.HI R216, RZ, 0x5, R146 ;  /* 0x00000005ffd87819 */ /* 0x002fcc0000011692 */
[----:B------:R-:W1:Y:S02]  /*0080*/  SHFL.IDX PT, R216, R216, RZ, 0x1f ;  /* 0x00001fffd8d87589 */ /* 0x000e6400000e0000 */
[----:B-1----:R-:W-:-:S13]  /*0090*/  ISETP.NE.AND P0, PT, R216, RZ, PT ;  /* 0x000000ffd800720c */ /* 0x002fda0003f05270 */
[----:B------:R-:W-:Y:S06]  /*00a0*/  @P0 BAR.SYNC.DEFER_BLOCKING 0x5, 0x100 ;  /* 0x0144000000000b1d */ /* 0x000fec0000010000 */
[----:B------:R-:W1:Y:S04]  /*00b0*/  @P0 LDS.128 R208, [0x24100] ;  /* 0x02410000ffd00984 */ /* 0x000e680000000c00 */
[----:B------:R-:W-:Y:S06]  /*00c0*/  @P0 BAR.ARV 0x4, 0x100 ;  /* 0x0104000000000b1d */ /* 0x000fec0000002000 */
[----:B------:R-:W-:Y:S05]  /*00d0*/  @P0 BRA `(.L_x_1356) ;  /* 0x00000a0000000947 */ /* 0x000fea0003800000 */
[----:B------:R-:W-:Y:S01]  /*00e0*/  LOP3.LUT R4, R146, 0x1f, RZ, 0xc0, !PT ;  /* 0x0000001f92047812 */ /* 0x000fe200078ec0ff */
        /* <DEDUP_REMOVED lines=8> */
[----:B------:R-:W2:Y:S04]  /*0170*/  @!P0 LDG.E R10, [R6.64] ;  /* 0x00000008060a8981 */ /* 0x000ea8000c1e1900 */
[----:B------:R-:W2:Y:S01]  /*0180*/  @!P0 LDG.E R5, [R12.64] ;  /* 0x000000080c058981 */ /* 0x000ea2000c1e1900 */
[C---:B------:R-:W-:Y:S01]  /*0190*/  ISETP.NE.AND P5, PT, R4.reuse, RZ, PT ;  /* 0x000000ff0400720c */ /* 0x040fe20003fa5270 */
[----:B------:R-:W3:Y:S01]  /*01a0*/  S2UR UR4, SR_CTAID.X ;  /* 0x00000000000479c3 */ /* 0x000ee20000002500 */
[C---:B------:R-:W-:Y:S02]  /*01b0*/  ISETP.GE.U32.AND P4, PT, R4.reuse, 0x2, PT ;  /* 0x000000020400780c */ /* 0x040fe40003f86070 */
[----:B------:R-:W-:-:S02]  /*01c0*/  ISETP.GE.U32.AND P3, PT, R4, 0x4, PT ;  /* 0x000000040400780c */ /* 0x000fc40003f66070 */
[C---:B------:R-:W-:Y:S02]  /*01d0*/  ISETP.GE.U32.AND P2, PT, R4.reuse, 0x8, PT ;  /* 0x000000080400780c */ /* 0x040fe40003f46070 */
[----:B------:R-:W-:Y:S02]  /*01e0*/  ISETP.GE.U32.AND P1, PT, R4, 0x10, PT ;  /* 0x000000100400780c */ /* 0x000fe40003f26070 */
[----:B-1----:R-:W-:Y:S01]  /*01f0*/  MOV R211, RZ ;  /* 0x000000ff00d37202 */ /* 0x002fe20000000f00 */
[----:B--2---:R-:W-:-:S05]  /*0200*/  IMAD R0, R10, R5, RZ ;  /* 0x000000050a007224 */ /* 0x004fca00078e02ff */
[----:B------:R-:W1:Y:S02]  /*0210*/  SHFL.UP PT, R3, R0, 0x1, RZ ;  /* 0x0420000000037989 */ /* 0x000e6400000e00ff */
[----:B-1----:R-:W-:-:S05]  /*0220*/  SEL R3, R3, RZ, P5 ;  /* 0x000000ff03037207 */ /* 0x002fca0002800000 */
[----:B------:R-:W-:-:S05]  /*0230*/  IMAD.IADD R3, R0, 0x1, R3 ;  /* 0x0000000100037824 */ /* 0x000fca00078e0203 */
[----:B------:R-:W1:Y:S02]  /*0240*/  SHFL.UP PT, R2, R3, 0x2, RZ ;  /* 0x0440000003027989 */ /* 0x000e6400000e00ff */
[----:B-1----:R-:W-:-:S04]  /*0250*/  SEL R2, R2, RZ, P4 ;  /* 0x000000ff02027207 */ /* 0x002fc80002000000 */
[----:B------:R-:W-:-:S05]  /*0260*/  IADD3 R2, R3, R2, RZ ;  /* 0x0000000203027210 */ /* 0x000fca0007ffe0ff */
        /* <DEDUP_REMOVED lines=9> */
[----:B------:R-:W1:Y:S02]  /*0300*/  SHFL.IDX PT, R3, R7, 0x1f, 0x1f ;  /* 0x03e01f0007037f89 */ /* 0x000e6400000e0000 */
[----:B-1----:R-:W-:-:S04]  /*0310*/  IMAD R3, R3, c[0x0][0x538], RZ ;  /* 0x00014e0003037a24 */ /* 0x002fc800078e02ff */
[----:B------:R-:W-:Y:S01]  /*0320*/  IMAD.MOV.U32 R2, RZ, RZ, R3 ;  /* 0x000000ffff027224 */ /* 0x000fe200078e0003 */
[----:B---3--:R-:W-:-:S13]  /*0330*/  ISETP.GT.AND P0, PT, R3, UR4, PT ;  /* 0x0000000403007c0c */ /* 0x008fda000bf04270 */
[----:B------:R-:W-:Y:S05]  /*0340*/  @P0 BRA `(.L_x_1357) ;  /* 0x0000026000000947 */ /* 0x000fea0003800000 */
[----:B------:R-:W-:Y:S02]  /*0350*/  MOV R3, R2 ;  /* 0x0000000200037202 */ /* 0x000fe40000000f00 */
[----:B------:R-:W-:-:S04]  /*0360*/  MOV R211, RZ ;  /* 0x000000ff00d37202 */ /* 0x000fc80000000f00 */
.L_x_1361:
[----:B------:R-:W-:-:S04]  /*0370*/  IADD3 R211, R211, 0x1f, RZ ;  /* 0x0000001fd3d37810 */ /* 0x000fc80007ffe0ff */
[----:B------:R-:W-:-:S13]  /*0380*/  ISETP.GE.AND P0, PT, R211, c[0x0][0x53c], PT ;  /* 0x00014f00d3007a0c */ /* 0x000fda0003f06270 */
[----:B------:R-:W-:Y:S05]  /*0390*/  @P0 BRA `(.L_x_1358) ;  /* 0x000006c000000947 */ /* 0x000fea0003800000 */
[----:B------:R-:W-:Y:S02]  /*03a0*/  IADD3 R7, R4, R211, RZ ;  /* 0x000000d304077210 */ /* 0x000fe40007ffe0ff */
[----:B------:R-:W-:Y:S02]  /*03b0*/  MOV R10, RZ ;  /* 0x000000ff000a7202 */ /* 0x000fe40000000f00 */
[----:B------:R-:W-:Y:S02]  /*03c0*/  ISETP.GE.OR P0, PT, R7, c[0x0][0x53c], !P6 ;  /* 0x00014f0007007a0c */ /* 0x000fe40007706670 */
[----:B------:R-:W-:-:S11]  /*03d0*/  MOV R5, RZ ;  /* 0x000000ff00057202 */ /* 0x000fd60000000f00 */
[----:B------:R-:W-:Y:S02]  /*03e0*/  @!P0 MOV R2, 0x4 ;  /* 0x0000000400028802 */ /* 0x000fe40000000f00 */
        /* <DEDUP_REMOVED lines=8> */
.L_x_1522:
        /* <DEDUP_REMOVED lines=16> */
.L_x_1523:
[----:B--2---:R-:W-:-:S05]  /*0570*/  IMAD R2, R2, c[0x0][0x538], RZ ;  /* 0x00014e0002027a24 */ /* 0x004fca00078e02ff */
[----:B------:R-:W-:-:S04]  /*0580*/  IADD3 R3, R2, R3, RZ ;  /* 0x0000000302037210 */ /* 0x000fc80007ffe0ff */
[----:B------:R-:W-:-:S13]  /*0590*/  ISETP.GT.AND P0, PT, R3, UR4, PT ;  /* 0x0000000403007c0c */ /* 0x000fda000bf04270 */
[----:B-1----:R-:W-:Y:S05]  /*05a0*/  @!P0 BRA `(.L_x_1361) ;  /* 0xfffffdc000008947 */ /* 0x002fea000383ffff */
.L_x_1357:
[----:B------:R-:W-:-:S05]  /*05b0*/  IADD3 R208, -R2, R3, RZ ;  /* 0x0000000302d07210 */ /* 0x000fca0007ffe1ff */
[----:B------:R-:W-:-:S05]  /*05c0*/  IMAD R0, R7, c[0x0][0x538], R208 ;  /* 0x00014e0007007a24 */ /* 0x000fca00078e02d0 */
[----:B------:R-:W-:Y:S01]  /*05d0*/  ISETP.GT.AND P0, PT, R0, UR4, PT ;  /* 0x0000000400007c0c */ /* 0x000fe2000bf04270 */
[----:B------:R-:W-:-:S12]  /*05e0*/  BRA.DIV ~URZ, `(.L_x_1362) ;  /* 0x000173327f007947 */ /* 0x000fd8000b800000 */
[----:B------:R-:W-:-:S04]  /*05f0*/  VOTE.ANY R9, PT, !P0 ;  /* 0x0000000000097806 */ /* 0x000fc800040e0100 */
.L_x_1524:
[----:B------:R1:W2:Y:S01]  /*0600*/  POPC R6, R9 ;  /* 0x0000000900067309 */ /* 0x0002a20000000000 */
[----:B------:R-:W-:Y:S05]  /*0610*/  BRA.DIV ~URZ, `(.L_x_1363) ;  /* 0x000173427f007947 */ /* 0x000fea000b800000 */
[----:B--2---:R2:W3:Y:S01]  /*0620*/  SHFL.IDX PT, R10, R10, R6, 0x1f ;  /* 0x00001f060a0a7589 */ /* 0x0044e200000e0000 */
[----:B------:R-:W-:-:S03]  /*0630*/  MOV R3, RZ ;  /* 0x000000ff00037202 */ /* 0x000fc60000000f00 */
[----:B------:R2:W4:Y:S04]  /*0640*/  SHFL.IDX PT, R5, R5, R6, 0x1f ;  /* 0x00001f0605057589 */ /* 0x00052800000e0000 */
.L_x_1525:
[----:B------:R-:W-:Y:S01]  /*0650*/  ISETP.NE.AND P0, PT, R9, RZ, PT ;  /* 0x000000ff0900720c */ /* 0x000fe20003f05270 */
[----:B------:R-:W-:-:S12]  /*0660*/  BSSY B0, `(.L_x_1364) ;  /* 0x0000005000007945 */ /* 0x000fd80003800000 */
[----:B------:R-:W-:Y:S05]  /*0670*/  @!P0 BRA `(.L_x_1365) ;  /* 0x0000003000008947 */ /* 0x000fea0003800000 */
[----:B------:R-:W-:Y:S01]  /*0680*/  IADD3 R8, R6, -0x1, RZ ;  /* 0xffffffff06087810 */ /* 0x000fe20007ffe0ff */
[----:B------:R-:W-:Y:S05]  /*0690*/  BRA.DIV ~URZ, `(.L_x_1366) ;  /* 0x000173a27f007947 */ /* 0x000fea000b800000 */
[----:B------:R1:W2:Y:S02]  /*06a0*/  SHFL.IDX PT, R3, R7, R8, 0x1f ;  /* 0x00001f0807037589 */ /* 0x0002a400000e0000 */
.L_x_1365:
[----:B------:R-:W-:Y:S05]  /*06b0*/  BSYNC B0 ;  /* 0x0000000000007941 */ /* 0x000fea0003800000 */
.L_x_1364:
[-C--:B---3--:R-:W-:Y:S01]  /*06c0*/  IABS R0, R10.reuse ;  /* 0x0000000a00007213 */ /* 0x088fe20000000000 */
[----:B--2---:R-:W-:Y:S01]  /*06d0*/  IMAD R208, R3, c[0x0][0x538], R208 ;  /* 0x00014e0003d07a24 */ /* 0x004fe200078e02d0 */
[----:B-1--4-:R-:W-:Y:S02]  /*06e0*/  IABS R7, R5 ;  /* 0x0000000500077213 */ /* 0x012fe40000000000 */
[----:B------:R-:W1:Y:S01]  /*06f0*/  I2F.RP R12, R0 ;  /* 0x00000000000c7306 */ /* 0x000e620000209400 */
[----:B------:R-:W-:Y:S02]  /*0700*/  IABS R2, R10 ;  /* 0x0000000a00027213 */ /* 0x000fe40000000000 */
[----:B------:R-:W-:Y:S02]  /*0710*/  IADD3 R209, -R208, UR4, RZ ;  /* 0x00000004d0d17c10 */ /* 0x000fe4000fffe1ff */
[----:B------:R-:W-:Y:S01]  /*0720*/  IADD3 R211, R6, R211, RZ ;  /* 0x000000d306d37210 */ /* 0x000fe20007ffe0ff */
[----:B------:R-:W-:Y:S01]  /*0730*/  IMAD.MOV R2, RZ, RZ, -R2 ;  /* 0x000000ffff027224 */ /* 0x000fe200078e0a02 */
[----:B------:R-:W-:Y:S01]  /*0740*/  IABS R3, R209 ;  /* 0x000000d100037213 */ /* 0x000fe20000000000 */
[----:B-1----:R-:W1:Y:S08]  /*0750*/  MUFU.RCP R8, R12 ;  /* 0x0000000c00087308 */ /* 0x002e700000001000 */
[----:B------:R-:W2:Y:S01]  /*0760*/  I2F.RP R12, R7 ;  /* 0x00000007000c7306 */ /* 0x000ea20000209400 */
[----:B-1----:R-:W-:-:S07]  /*0770*/  IADD3 R8, R8, 0xffffffe, RZ ;  /* 0x0ffffffe08087810 */ /* 0x002fce0007ffe0ff */
[----:B------:R-:W1:Y:S08]  /*0780*/  F2I.FTZ.U32.TRUNC.NTZ R9, R8 ;  /* 0x0000000800097305 */ /* 0x000e70000021f000 */
[----:B--2---:R-:W2:Y:S01]  /*0790*/  MUFU.RCP R12, R12 ;  /* 0x0000000c000c7308 */ /* 0x004ea20000001000 */
[----:B-1----:R-:W-:Y:S02]  /*07a0*/  IMAD.MOV R11, RZ, RZ, -R9 ;  /* 0x000000ffff0b7224 */ /* 0x002fe400078e0a09 */
[----:B------:R-:W-:-:S02]  /*07b0*/  IMAD.MOV.U32 R8, RZ, RZ, RZ ;  /* 0x000000ffff087224 */ /* 0x000fc400078e00ff */
[----:B------:R-:W-:-:S04]  /*07c0*/  IMAD R11, R11, R0, RZ ;  /* 0x000000000b0b7224 */ /* 0x000fc800078e02ff */
[----:B------:R-:W-:Y:S01]  /*07d0*/  IMAD.HI.U32 R11, R9, R11, R8 ;  /* 0x0000000b090b7227 */ /* 0x000fe200078e0008 */
[----:B--2---:R-:W-:-:S04]  /*07e0*/  IADD3 R14, R12, 0xffffffe, RZ ;  /* 0x0ffffffe0c0e7810 */ /* 0x004fc80007ffe0ff */
[----:B------:R-:W1:Y:S01]  /*07f0*/  F2I.FTZ.U32.TRUNC.NTZ R15, R14 ;  /* 0x0000000e000f7305 */ /* 0x000e62000021f000 */
[----:B------:R-:W-:-:S04]  /*0800*/  IMAD.HI.U32 R8, R11, R3, RZ ;  /* 0x000000030b087227 */ /* 0x000fc800078e00ff */
[----:B------:R-:W-:-:S05]  /*0810*/  IMAD R3, R8, R2, R3 ;  /* 0x0000000208037224 */ /* 0x000fca00078e0203 */
[----:B------:R-:W-:Y:S01]  /*0820*/  ISETP.GT.U32.AND P0, PT, R0, R3, PT ;  /* 0x000000030000720c */ /* 0x000fe20003f04070 */
[----:B-1----:R-:W-:Y:S01]  /*0830*/  IMAD.MOV R2, RZ, RZ, -R15 ;  /* 0x000000ffff027224 */ /* 0x002fe200078e0a0f */
[----:B------:R-:W-:-:S11]  /*0840*/  MOV R14, RZ ;  /* 0x000000ff000e7202 */ /* 0x000fd60000000f00 */
[----:B------:R-:W-:Y:S01]  /*0850*/  @!P0 IMAD.IADD R3, R3, 0x1, -R0 ;  /* 0x0000000103038824 */ /* 0x000fe200078e0a00 */
[----:B------:R-:W-:Y:S02]  /*0860*/  @!P0 IADD3 R8, R8, 0x1, RZ ;  /* 0x0000000108088810 */ /* 0x000fe40007ffe0ff */
[----:B------:R-:W-:Y:S02]  /*0870*/  ISETP.NE.AND P0, PT, R10, RZ, PT ;  /* 0x000000ff0a00720c */ /* 0x000fe40003f05270 */
[----:B------:R-:W-:Y:S01]  /*0880*/  ISETP.GE.U32.AND P2, PT, R3, R0, PT ;  /* 0x000000000300720c */ /* 0x000fe20003f46070 */
[----:B------:R-:W-:Y:S01]  /*0890*/  IMAD R3, R2, R7, RZ ;  /* 0x0000000702037224 */ /* 0x000fe200078e02ff */
[----:B------:R-:W-:-:S03]  /*08a0*/  LOP3.LUT R0, R209, R10, RZ, 0x3c, !PT ;  /* 0x0000000ad1007212 */ /* 0x000fc600078e3cff */
[----:B------:R-:W-:Y:S01]  /*08b0*/  IMAD.HI.U32 R3, R15, R3, R14 ;  /* 0x000000030f037227 */ /* 0x000fe200078e000e */
[----:B------:R-:W-:Y:S02]  /*08c0*/  ISETP.GE.AND P1, PT, R0, RZ, PT ;  /* 0x000000ff0000720c */ /* 0x000fe40003f26270 */
[----:B------:R-:W-:-:S05]  /*08d0*/  IABS R0, R5 ;  /* 0x0000000500007213 */ /* 0x000fca0000000000 */
[----:B------:R-:W-:Y:S01]  /*08e0*/  @P2 IADD3 R8, R8, 0x1, RZ ;  /* 0x0000000108082810 */ /* 0x000fe20007ffe0ff */
[----:B------:R-:W-:-:S05]  /*08f0*/  IMAD.MOV R0, RZ, RZ, -R0 ;  /* 0x000000ffff007224 */ /* 0x000fca00078e0a00 */
[----:B------:R-:W-:Y:S01]  /*0900*/  @!P1 IMAD.MOV R8, RZ, RZ, -R8 ;  /* 0x000000ffff089224 */ /* 0x000fe200078e0a08 */
[----:B------:R-:W-:-:S04]  /*0910*/  @!P0 LOP3.LUT R8, RZ, R10, RZ, 0x33, !PT ;  /* 0x0000000aff088212 */ /* 0x000fc800078e33ff */
[----:B------:R-:W-:Y:S01]  /*0920*/  IABS R2, R8 ;  /* 0x0000000800027213 */ /* 0x000fe20000000000 */
[----:B------:R-:W-:-:S04]  /*0930*/  IMAD R10, R8, R10, RZ ;  /* 0x0000000a080a7224 */ /* 0x000fc800078e02ff */
[----:B------:R-:W-:-:S04]  /*0940*/  IMAD.HI.U32 R3, R3, R2, RZ ;  /* 0x0000000203037227 */ /* 0x000fc800078e00ff */
[----:B------:R-:W-:Y:S02]  /*0950*/  IMAD R0, R3, R0, R2 ;  /* 0x0000000003007224 */ /* 0x000fe400078e0202 */
[----:B------:R-:W-:-:S03]  /*0960*/  IMAD.IADD R209, R209, 0x1, -R10 ;  /* 0x00000001d1d17824 */ /* 0x000fc600078e0a0a */
        /* <DEDUP_REMOVED lines=10> */
[--C-:B------:R-:W-:Y:S02]  /*0a10*/  IMAD.MOV R0, RZ, RZ, -R3.reuse ;  /* 0x000000ffff007224 */ /* 0x100fe400078e0a03 */
[C---:B------:R-:W-:Y:S02]  /*0a20*/  IMAD R3, R5.reuse, 0x1000000, R3 ;  /* 0x0100000005037824 */ /* 0x040fe400078e0203 */
[----:B------:R-:W-:-:S04]  /*0a30*/  IMAD R0, R5, R0, R8 ;  /* 0x0000000005007224 */ /* 0x000fc800078e0208 */
[----:B------:R-:W-:Y:S01]  /*0a40*/  IMAD R210, R0, 0x10000, R3 ;  /* 0x0001000000d27824 */ /* 0x000fe200078e0203 */
[----:B------:R-:W-:Y:S05]  /*0a50*/  BRA `(.L_x_1367) ;  /* 0x0000004000007947 */ /* 0x000fea0003800000 */
.L_x_1358:
[----:B------:R-:W-:Y:S01]  /*0a60*/  IMAD.MOV.U32 R209, RZ, RZ, RZ ;  /* 0x000000ffffd17224 */ /* 0x000fe200078e00ff */
[----:B------:R-:W-:Y:S01]  /*0a70*/  MOV R210, RZ ;  /* 0x000000ff00d27202 */ /* 0x000fe20000000f00 */
[----:B------:R-:W-:Y:S01]  /*0a80*/  IMAD.U32 R208, RZ, RZ, UR4 ;  /* 0x00000004ffd07e24 */ /* 0x000fe2000f8e00ff */
[----:B------:R-:W-:Y:S02]  /*0a90*/  MOV R211, c[0x0][0x53c] ;  /* 0x00014f0000d37a02 */ /* 0x000fe40000000f00 */
.L_x_1367:
[----:B------:R-:W-:Y:S01]  /*0aa0*/  ISETP.NE.AND P0, PT, R4, RZ, PT ;  /* 0x000000ff0400720c */ /* 0x000fe20003f05270 */
[----:B------:R-:W-:-:S12]  /*0ab0*/  WARPSYNC 0xffffffff ;  /* 0xffffffff00007948 */ /* 0x000fd80003800000 */
[----:B------:R1:W-:Y:S04]  /*0ac0*/  @!P0 STS.128 [0x24100], R208 ;  /* 0x024100d0ff008388 */ /* 0x0003e80000000c00 */
[----:B------:R-:W-:Y:S06]  /*0ad0*/  BAR.ARV 0x5, 0x100 ;  /* 0x0144000000007b1d */ /* 0x000fec0000002000 */
.L_x_1356:
[----:B-1----:R-:W-:-:S13]  /*0ae0*/  ISETP.GE.AND P0, PT, R211, c[0x0][0x53c], PT ;  /* 0x00014f00d3007a0c */ /* 0x002fda0003f06270 */
[----:B------:R-:W-:Y:S05]  /*0af0*/  @P0 EXIT ;  /* 0x000000000000094d */ /* 0x000fea0003800000 */
[----:B------:R-:W-:-:S04]  /*0b00*/  SHF.R.S32.HI R219, RZ, 0x1f, R146 ;  /* 0x0000001fffdb7819 */ /* 0x000fc80000011492 */
[CC--:B------:R-:W-:Y:S02]  /*0b10*/  LEA.HI R2, R219.reuse, R146.reuse, RZ, 0x4 ;  /* 0x00000092db027211 */ /* 0x0c0fe400078f20ff */
[----:B------:R-:W-:Y:S02]  /*0b20*/  LEA.HI R6, R219, R146, RZ, 0x3 ;  /* 0x00000092db067211 */ /* 0x000fe400078f18ff */
[----:B------:R-:W-:Y:S02]  /*0b30*/  LOP3.LUT R3, R2, 0xfffffff0, RZ, 0xc0, !PT ;  /* 0xfffffff002037812 */ /* 0x000fe400078ec0ff */
[----:B------:R-:W-:Y:S02]  /*0b40*/  SHF.R.S32.HI R5, RZ, 0x4, R2 ;  /* 0x00000004ff057819 */ /* 0x000fe40000011402 */
[----:B------:R-:W-:Y:S01]  /*0b50*/  SHF.R.S32.HI R0, RZ, 0x3, R6 ;  /* 0x00000003ff007819 */ /* 0x000fe20000011406 */
[----:B------:R-:W-:Y:S01]  /*0b60*/  IMAD.IADD R10, R146, 0x1, -R3 ;  /* 0x00000001920a7824 */ /* 0x000fe200078e0a03 */
[----:B------:R-:W-:-:S02]  /*0b70*/  LEA.HI R2, R2, R5, RZ, 0x1 ;  /* 0x0000000502027211 */ /* 0x000fc400078f08ff */
[----:B------:R-:W-:Y:S01]  /*0b80*/  LEA.HI R8, R219, R146, RZ, 0x6 ;  /* 0x00000092db087211 */ /* 0x000fe200078f30ff */
[----:B------:R-:W-:Y:S01]  /*0b90*/  IMAD.SHL.U32 R0, R0, 0x40, RZ ;  /* 0x0000004000007824 */ /* 0x000fe200078e00ff */
[----:B------:R-:W-:Y:S02]  /*0ba0*/  SHF.R.S32.HI R3, RZ, 0x1f, R10 ;  /* 0x0000001fff037819 */ /* 0x000fe4000001140a */
[----:B------:R-:W-:Y:S01]  /*0bb0*/  LOP3.LUT R2, R2, 0xfffffffe, RZ, 0xc0, !PT ;  /* 0xfffffffe02027812 */ /* 0x000fe200078ec0ff */
[----:B------:R-:W-:Y:S01]  /*0bc0*/  IMAD.SHL.U32 R8, R8, 0x8, RZ ;  /* 0x0000000808087824 */ /* 0x000fe200078e00ff */
[----:B------:R-:W-:Y:S02]  /*0bd0*/  LEA.HI R4, R3, R10, RZ, 0x3 ;  /* 0x0000000a03047211 */ /* 0x000fe400078f18ff */
[----:B------:R-:W-:Y:S01]  /*0be0*/  LOP3.LUT R3, R6, 0xfffffff8, RZ, 0xc0, !PT ;  /* 0xfffffff806037812 */ /* 0x000fe200078ec0ff */
[----:B------:R-:W-:Y:S01]  /*0bf0*/  IMAD.IADD R2, R5, 0x1, -R2 ;  /* 0x0000000105027824 */ /* 0x000fe200078e0a02 */
[----:B------:R-:W-:-:S02]  /*0c00*/  LOP3.LUT R5, R4, 0xfffffff8, RZ, 0xc0, !PT ;  /* 0xfffffff804057812 */ /* 0x000fc400078ec0ff */
[----:B------:R-:W-:Y:S01]  /*0c10*/  LOP3.LUT R0, R0, 0x1c0, RZ, 0xc0, !PT ;  /* 0x000001c000007812 */ /* 0x000fe200078ec0ff */
[----:B------:R-:W-:Y:S01]  /*0c20*/  IMAD.IADD R201, R146, 0x1, -R3 ;  /* 0x0000000192c97824 */ /* 0x000fe200078e0a03 */
[-C--:B------:R-:W-:Y:S01]  /*0c30*/  LEA.HI R140, R219, R146.reuse, RZ, 0x5 ;  /* 0x00000092db8c7211 */ /* 0x080fe200078f28ff */
[----:B------:R-:W-:Y:S01]  /*0c40*/  IMAD.IADD R5, R10, 0x1, -R5 ;  /* 0x000000010a057824 */ /* 0x000fe200078e0a05 */
[----:B------:R-:W-:Y:S01]  /*0c50*/  SHF.R.U32.HI R139, RZ, 0x3, R0 ;  /* 0x00000003ff8b7819 */ /* 0x000fe20000011600 */
[----:B------:R-:W-:Y:S01]  /*0c60*/  IMAD.SHL.U32 R217, R201, 0x8, RZ ;  /* 0x00000008c9d97824 */ /* 0x000fe200078e00ff */
[----:B------:R-:W-:Y:S01]  /*0c70*/  LEA.HI R219, R219, R146, RZ, 0x2 ;  /* 0x00000092dbdb7211 */ /* 0x000fe200078f10ff */
[C---:B------:R-:W-:Y:S01]  /*0c80*/  IMAD.SHL.U32 R3, R5.reuse, 0x40, RZ ;  /* 0x0000004005037824 */ /* 0x040fe200078e00ff */
[----:B------:R-:W-:Y:S01]  /*0c90*/  R2P PR, R5, 0x6 ;  /* 0x0000000605007804 */ /* 0x000fe20000000000 */
[----:B------:R-:W-:Y:S01]  /*0ca0*/  IMAD.SHL.U32 R7, R201, 0x40, RZ ;  /* 0x00000040c9077824 */ /* 0x000fe200078e00ff */
[----:B------:R-:W-:Y:S01]  /*0cb0*/  LOP3.LUT R9, R0, 0x38, R217, 0xf8, !PT ;  /* 0x0000003800097812 */ /* 0x000fe200078ef8d9 */
[----:B------:R-:W-:Y:S01]  /*0cc0*/  IMAD.SHL.U32 R0, R2, 0x8, RZ ;  /* 0x0000000802007824 */ /* 0x000fe200078e00ff */
[----:B------:R-:W-:Y:S01]  /*0cd0*/  LOP3.LUT R3, R3, 0x1c0, RZ, 0xc0, !PT ;  /* 0x000001c003037812 */ /* 0x000fe200078ec0ff */
[----:B------:R-:W-:Y:S01]  /*0ce0*/  IMAD.SHL.U32 R5, R4, 0x40, RZ ;  /* 0x0000004004057824 */ /* 0x000fe200078e00ff */
[--C-:B------:R-:W-:Y:S01]  /*0cf0*/  SHF.R.S32.HI R223, RZ, 0x2, R219.reuse ;  /* 0x00000002ffdf7819 */ /* 0x100fe200000114db */
[----:B------:R-:W-:Y:S01]  /*0d00*/  IMAD.MOV.U32 R4, RZ, RZ, 0x20 ;  /* 0x00000020ff047424 */ /* 0x000fe200078e00ff */
[----:B------:R-:W-:-:S02]  /*0d10*/  SHF.R.S32.HI R220, RZ, 0x1f, R219 ;  /* 0x0000001fffdc7819 */ /* 0x000fc400000114db */
[----:B------:R-:W-:Y:S02]  /*0d20*/  LOP3.LUT R0, R3, 0x8, R0, 0xf8, !PT ;  /* 0x0000000803007812 */ /* 0x000fe400078ef800 */
[----:B------:R-:W-:Y:S02]  /*0d30*/  SHF.R.U32.HI R3, RZ, 0x3, R3 ;  /* 0x00000003ff037819 */ /* 0x000fe40000011603 */
[----:B------:R-:W-:Y:S02]  /*0d40*/  SHF.R.S32.HI R140, RZ, 0x5, R140 ;  /* 0x00000005ff8c7819 */ /* 0x000fe4000001148c */
[----:B------:R-:W-:Y:S02]  /*0d50*/  LEA.HI R220, R220, R223, RZ, 0x3 ;  /* 0x000000dfdcdc7211 */ /* 0x000fe400078f18ff */
[----:B------:R-:W-:Y:S01]  /*0d60*/  LOP3.LUT R0, R0, R3, RZ, 0x3c, !PT ;  /* 0x0000000300007212 */ /* 0x000fe200078e3cff */
[C---:B------:R-:W-:Y:S01]  /*0d70*/  IMAD.SHL.U32 R3, R140.reuse, 0x400, RZ ;  /* 0x000004008c037824 */ /* 0x040fe200078e00ff */
[----:B------:R-:W-:Y:S01]  /*0d80*/  LOP3.LUT R7, R7, 0x1c0, RZ, 0xc0, !PT ;  /* 0x000001c007077812 */ /* 0x000fe200078ec0ff */
[----:B------:R-:W-:Y:S01]  /*0d90*/  IMAD.SHL.U32 R140, R140, 0x200, RZ ;  /* 0x000002008c8c7824 */ /* 0x000fe200078e00ff */
[----:B------:R-:W-:-:S02]  /*0da0*/  LOP3.LUT R5, R5, 0xfffffe00, RZ, 0xc0, !PT ;  /* 0xfffffe0005057812 */ /* 0x000fc400078ec0ff */
[----:B------:R-:W-:Y:S02]  /*0db0*/  LOP3.LUT R220, R220, 0xfffffff8, RZ, 0xc0, !PT ;  /* 0xfffffff8dcdc7812 */ /* 0x000fe400078ec0ff */
[----:B------:R-:W-:Y:S02]  /*0dc0*/  LOP3.LUT R6, R7, 0x8, R6, 0xf8, !PT ;  /* 0x0000000807067812 */ /* 0x000fe400078ef806 */
[----:B------:R-:W-:Y:S01]  /*0dd0*/  LOP3.LUT R8, R8, 0x7ffffe00, RZ, 0xc0, !PT ;  /* 0x7ffffe0008087812 */ /* 0x000fe200078ec0ff */
[----:B------:R-:W-:Y:S01]  /*0de0*/  IMAD.IADD R220, R223, 0x1, -R220 ;  /* 0x00000001dfdc7824 */ /* 0x000fe200078e0adc */
[----:B------:R-:W-:Y:S02]  /*0df0*/  SHF.R.U32.HI R7, RZ, 0x3, R7 ;  /* 0x00000003ff077819 */ /* 0x000fe40000011607 */
[----:B------:R-:W-:Y:S01]  /*0e00*/  LOP3.LUT R219, R219, 0xfffffffc, RZ, 0xc0, !PT ;  /* 0xfffffffcdbdb7812 */ /* 0x000fe200078ec0ff */
[----:B------:R-:W-:Y:S01]  /*0e10*/  IMAD.SHL.U32 R221, R220, 0x40, RZ ;  /* 0x00000040dcdd7824 */ /* 0x000fe200078e00ff */
[----:B------:R-:W-:-:S02]  /*0e20*/  IADD3 R3, R0, R5, R3 ;  /* 0x0000000500037210 */ /* 0x000fc40007ffe003 */
[----:B------:R-:W-:Y:S01]  /*0e30*/  LOP3.LUT R0, R0, R5, RZ, 0xfc, !PT ;  /* 0x0000000500007212 */ /* 0x000fe200078efcff */
[----:B------:R-:W-:Y:S01]  /*0e40*/  IMAD.MOV.U32 R5, RZ, RZ, 0x40 ;  /* 0x00000040ff057424 */ /* 0x000fe200078e00ff */
[----:B------:R-:W-:Y:S01]  /*0e50*/  LOP3.LUT R139, R8, R9, R139, 0xf6, !PT ;  /* 0x00000009088b7212 */ /* 0x000fe200078ef68b */
[----:B------:R-:W-:Y:S01]  /*0e60*/  IMAD.IADD R219, R146, 0x1, -R219 ;  /* 0x0000000192db7824 */ /* 0x000fe200078e0adb */
[----:B------:R-:W-:Y:S02]  /*0e70*/  LOP3.LUT R7, R6, R7, RZ, 0x3c, !PT ;  /* 0x0000000706077212 */ /* 0x000fe400078e3cff */
[----:B------:R-:W-:Y:S01]  /*0e80*/  SEL R199, R4, 0xffffffe0, !P1 ;  /* 0xffffffe004c77807 */ /* 0x000fe20004800000 */
[----:B------:R-:W-:Y:S01]  /*0e90*/  IMAD.SHL.U32 R144, R219, 0x8, RZ ;  /* 0x00000008db907824 */ /* 0x000fe200078e00ff */
[----:B------:R-:W-:Y:S01]  /*0ea0*/  LEA R202, R3, 0x18100, 0x1 ;  /* 0x0001810003ca7811 */ /* 0x000fe200078e08ff */
[----:B------:R-:W-:Y:S01]  /*0eb0*/  IMAD R2, R2, 0x200, R7 ;  /* 0x0000020002027824 */ /* 0x000fe200078e0207 */
[----:B------:R-:W-:Y:S01]  /*0ec0*/  LEA R196, R0, 0x100, 0x1 ;  /* 0x0000010000c47811 */ /* 0x000fe200078e08ff */
[----:B------:R-:W-:Y:S01]  /*0ed0*/  IMAD.SHL.U32 R142, R219, 0x4, RZ ;  /* 0x00000004db8e7824 */ /* 0x000fe200078e00ff */
[----:B------:R-:W-:Y:S01]  /*0ee0*/  SEL R3, R5, 0xffffffc0, !P2 ;  /* 0xffffffc005037807 */ /* 0x000fe20005000000 */
[----:B------:R-:W-:Y:S01]  /*0ef0*/  IMAD.SHL.U32 R139, R139, 0x2, RZ ;  /* 0x000000028b8b7824 */ /* 0x000fe200078e00ff */
[----:B------:R-:W-:Y:S01]  /*0f00*/  LOP3.LUT R221, R221, 0x1c0, RZ, 0xc0, !PT ;  /* 0x000001c0dddd7812 */ /* 0x000fe200078ec0ff */
[C---:B------:R-:W-:Y:S01]  /*0f10*/  IMAD.IADD R0, R202.reuse, 0x1, R199 ;  /* 0x00000001ca007824 */ /* 0x040fe200078e02c7 */
[----:B------:R-:W-:Y:S01]  /*0f20*/  IADD3 R218, R217, 0x40, RZ ;  /* 0x00000040d9da7810 */ /* 0x000fe20007ffe0ff */
[----:B------:R-:W-:Y:S01]  /*0f30*/  IMAD.IADD R222, R199, 0x1, R196 ;  /* 0x00000001c7de7824 */ /* 0x000fe200078e02c4 */
[----:B------:R-:W-:Y:S01]  /*0f40*/  IADD3 R217, R217, 0x80, RZ ;  /* 0x00000080d9d97810 */ /* 0x000fe20007ffe0ff */
[--C-:B------:R-:W-:Y:S01]  /*0f50*/  IMAD.IADD R198, R202, 0x1, R3.reuse ;  /* 0x00000001cac67824 */ /* 0x100fe200078e0203 */
[----:B------:R-:W-:Y:S01]  /*0f60*/  SHF.R.S32.HI R145, RZ, 0x1f, R144 ;  /* 0x0000001fff917819 */ /* 0x000fe20000011490 */
[----:B------:R-:W-:Y:S01]  /*0f70*/  IMAD.IADD R197, R0, 0x1, R3 ;  /* 0x0000000100c57824 */ /* 0x000fe200078e0203 */
[C---:B------:R-:W-:Y:S01]  /*0f80*/  IADD3 R138, R142.reuse, 0x10, RZ ;  /* 0x000000108e8a7810 */ /* 0x040fe20007ffe0ff */
[C---:B------:R-:W-:Y:S01]  /*0f90*/  IMAD.IADD R222, R3.reuse, 0x1, R222 ;  /* 0x0000000103de7824 */ /* 0x040fe200078e02de */
[C---:B------:R-:W-:Y:S01]  /*0fa0*/  IADD3 R137, R142.reuse, 0x30, RZ ;  /* 0x000000308e897810 */ /* 0x040fe20007ffe0ff */
[----:B------:R-:W-:Y:S01]  /*0fb0*/  IMAD.IADD R147, R3, 0x1, R196 ;  /* 0x0000000103937824 */ /* 0x000fe200078e02c4 */
[----:B------:R-:W-:-:S02]  /*0fc0*/  IADD3 R136, R142, 0x50, RZ ;  /* 0x000000508e887810 */ /* 0x000fc40007ffe0ff */
[----:B------:R-:W-:Y:S02]  /*0fd0*/  SHF.R.U32.HI R141, RZ, 0x3, R221 ;  /* 0x00000003ff8d7819 */ /* 0x000fe400000116dd */
[C---:B------:R-:W-:Y:S02]  /*0fe0*/  IADD3 R10, R139.reuse, 0x100, RZ ;  /* 0x000001008b0a7810 */ /* 0x040fe40007ffe0ff */
[----:B------:R-:W-:Y:S02]  /*0ff0*/  IADD3 R11, R139, 0xc100, RZ ;  /* 0x0000c1008b0b7810 */ /* 0x000fe40007ffe0ff */
[----:B------:R-:W-:Y:S02]  /*1000*/  LEA R200, R2, 0xc100, 0x1 ;  /* 0x0000c10002c87811 */ /* 0x000fe400078e08ff */
.L_x_1521:
[----:B------:R-:W-:-:S04]  /*1010*/  IMAD.MOV.U32 R6, RZ, RZ, 0x4 ;  /* 0x00000004ff067424 */ /* 0x000fc800078e00ff */
[----:B------:R-:W-:-:S06]  /*1020*/  IMAD.WIDE R224, R211, R6, c[0x0][0x588] ;  /* 0x00016200d3e07625 */ /* 0x000fcc00078e0206 */
        /* <DEDUP_REMOVED lines=12> */
[----:B--2---:R-:W-:Y:S02]  /*10f0*/  SHF.R.S32.HI R79, RZ, 0x1f, R224 ;  /* 0x0000001fff4f7819 */ /* 0x004fe400000114e0 */
[C---:B------:R-:W-:Y:S02]  /*1100*/  @P4 LEA R2, P0, R224.reuse, c[0x0][0x360], 0x2 ;  /* 0x0000d800e0024a11 */ /* 0x040fe400078010ff */
[----:B------:R-:W-:-:S02]  /*1110*/  @P2 LEA R4, P1, R224, c[0x0][0x370], 0x2 ;  /* 0x0000dc00e0042a11 */ /* 0x000fc400078210ff */
[C-C-:B------:R-:W-:Y:S02]  /*1120*/  @P4 LEA.HI.X R3, R224.reuse, c[0x0][0x364], R79.reuse, 0x2, P0 ;  /* 0x0000d900e0034a11 */ /* 0x140fe400000f144f */
[----:B------:R-:W-:Y:S02]  /*1130*/  ISETP.NE.U32.AND P0, PT, RZ, c[0x0][0x350], PT ;  /* 0x0000d400ff007a0c */ /* 0x000fe40003f05070 */
[C---:B------:R-:W-:Y:S01]  /*1140*/  @P2 LEA.HI.X R5, R224.reuse, c[0x0][0x374], R79, 0x2, P1 ;  /* 0x0000dd00e0052a11 */ /* 0x040fe200008f144f */
[----:B------:R1:W5:Y:S01]  /*1150*/  @P4 LDG.E R78, [R2.64] ;  /* 0x00000008024e4981 */ /* 0x000362000c1e1900 */
[----:B------:R-:W-:Y:S02]  /*1160*/  ISETP.NE.AND.EX P6, PT, RZ, c[0x0][0x354], PT, P0 ;  /* 0x0000d500ff007a0c */ /* 0x000fe40003fc5300 */
[C---:B------:R-:W-:Y:S01]  /*1170*/  LEA R12, P1, R224.reuse, c[0x0][0x350], 0x2 ;  /* 0x0000d400e00c7a11 */ /* 0x040fe200078210ff */
[----:B------:R2:W5:Y:S01]  /*1180*/  @P2 LDG.E R84, [R4.64] ;  /* 0x0000000804542981 */ /* 0x000562000c1e1900 */
[----:B------:R-:W-:-:S02]  /*1190*/  LEA R14, P2, R224, c[0x0][0x348], 0x2 ;  /* 0x0000d200e00e7a11 */ /* 0x000fc400078410ff */
[C---:B------:R-:W-:Y:S02]  /*11a0*/  LEA R8, P0, R224.reuse, c[0x0][0x358], 0x2 ;  /* 0x0000d600e0087a11 */ /* 0x040fe400078010ff */
[C-C-:B------:R-:W-:Y:S02]  /*11b0*/  LEA.HI.X R15, R224.reuse, c[0x0][0x34c], R79.reuse, 0x2, P2 ;  /* 0x0000d300e00f7a11 */ /* 0x140fe400010f144f */
[C-C-:B------:R-:W-:Y:S02]  /*11c0*/  LEA.HI.X R13, R224.reuse, c[0x0][0x354], R79.reuse, 0x2, P1 ;  /* 0x0000d500e00d7a11 */ /* 0x140fe400008f144f */
[----:B------:R-:W-:Y:S01]  /*11d0*/  LEA.HI.X R9, R224, c[0x0][0x35c], R79, 0x2, P0 ;  /* 0x0000d700e0097a11 */ /* 0x000fe200000f144f */
[----:B------:R3:W5:Y:S04]  /*11e0*/  @P3 LDG.E R80, [R14.64] ;  /* 0x000000080e503981 */ /* 0x000768000c1e1900 */
[----:B------:R3:W5:Y:S01]  /*11f0*/  @P6 LDG.E R83, [R12.64] ;  /* 0x000000080c536981 */ /* 0x000762000c1e1900 */
[----:B-1----:R-:W-:-:S06]  /*1200*/  IMAD.MOV.U32 R2, RZ, RZ, RZ ;  /* 0x000000ffff027224 */ /* 0x002fcc00078e00ff */
[----:B------:R3:W5:Y:S01]  /*1210*/  @P5 LDG.E R2, [R8.64] ;  /* 0x0000000808025981 */ /* 0x000762000c1e1900 */
[----:B------:R-:W-:Y:S01]  /*1220*/  YIELD ;  /* 0x0000000000007946 */ /* 0x000fe20003800000 */
[----:B--2---:R-:W-:Y:S02]  /*1230*/  P2R R4, PR, RZ, 0x40 ;  /* 0x00000040ff047803 */ /* 0x004fe40000000000 */
[----:B------:R-:W-:Y:S01]  /*1240*/  LOP3.LUT R225, R210, 0xffff, RZ, 0xc0, !PT ;  /* 0x0000ffffd2e17812 */ /* 0x000fe200078ec0ff */
[----:B------:R-:W-:Y:S05]  /*1250*/  @P4 BRA `(.L_x_1368) ;  /* 0x0000005000004947 */ /* 0x000fea0003800000 */
[----:B-----5:R-:W-:Y:S01]  /*1260*/  MOV R78, c[0x0][0x168] ;  /* 0x00005a00004e7a02 */ /* 0x020fe20000000f00 */
[----:B------:R-:W-:Y:S05]  /*1270*/  @!P3 BRA `(.L_x_1368) ;  /* 0x000000300000b947 */ /* 0x000fea0003800000 */
[----:B------:R-:W2:Y:S04]  /*1280*/  LDG.E R78, [R14.64] ;  /* 0x000000080e4e7981 */ /* 0x000ea8000c1e1900 */
[----:B------:R-:W2:Y:S02]  /*1290*/  LDG.E R3, [R14.64+0x4] ;  /* 0x000004080e037981 */ /* 0x000ea4000c1e1900 */
[----:B--2---:R-:W-:-:S02]  /*12a0*/  IADD3 R78, -R78, R3, RZ ;  /* 0x000000034e4e7210 */ /* 0x004fc40007ffe1ff */
.L_x_1368:
[----:B------:R-:W-:-:S04]  /*12b0*/  ISETP.NE.U32.AND P0, PT, RZ, c[0x0][0x368], PT ;  /* 0x0000da00ff007a0c */ /* 0x000fc80003f05070 */
[----:B------:R-:W-:-:S13]  /*12c0*/  ISETP.NE.AND.EX P0, PT, RZ, c[0x0][0x36c], PT, P0 ;  /* 0x0000db00ff007a0c */ /* 0x000fda0003f05300 */
[----:B------:R-:W-:Y:S05]  /*12d0*/  @!P0 BRA `(.L_x_1369) ;  /* 0x0000004000008947 */ /* 0x000fea0003800000 */
[----:B---3--:R-:W-:-:S04]  /*12e0*/  LEA R12, P0, R224, c[0x0][0x368], 0x2 ;  /* 0x0000da00e00c7a11 */ /* 0x008fc800078010ff */
[----:B------:R-:W-:-:S05]  /*12f0*/  LEA.HI.X R13, R224, c[0x0][0x36c], R79, 0x2, P0 ;  /* 0x0000db00e00d7a11 */ /* 0x000fca00000f144f */
[----:B------:R1:W5:Y:S01]  /*1300*/  LDG.E R3, [R12.64] ;  /* 0x000000080c037981 */ /* 0x000362000c1e1900 */
[----:B------:R-:W-:Y:S05]  /*1310*/  BRA `(.L_x_1370) ;  /* 0x0000005000007947 */ /* 0x000fea0003800000 */
.L_x_1369:
[----:B------:R-:W-:Y:S01]  /*1320*/  MOV R3, c[0x0][0x1d0] ;  /* 0x0000740000037a02 */ /* 0x000fe20000000f00 */
[----:B------:R-:W-:Y:S05]  /*1330*/  @!P6 BRA `(.L_x_1370) ;  /* 0x000000300000e947 */ /* 0x000fea0003800000 */
[----:B------:R-:W2:Y:S04]  /*1340*/  LDG.E R3, [R12.64] ;  /* 0x000000080c037981 */ /* 0x000ea8000c1e1900 */
[----:B------:R-:W2:Y:S02]  /*1350*/  LDG.E R0, [R12.64+0x4] ;  /* 0x000004080c007981 */ /* 0x000ea4000c1e1900 */
[----:B--2---:R-:W-:Y:S02]  /*1360*/  IADD3 R3, -R3, R0, RZ ;  /* 0x0000000003037210 */ /* 0x004fe40007ffe1ff */
.L_x_1370:
[----:B------:R2:W4:Y:S04]  /*1370*/  @P5 LDG.E R0, [R8.64] ;  /* 0x0000000808005981 */ /* 0x000528000c1e1900 */
[----:B------:R2:W4:Y:S01]  /*1380*/  @P5 LDG.E R5, [R8.64+0x4] ;  /* 0x0000040808055981 */ /* 0x000522000c1e1900 */
[----:B------:R-:W-:Y:S01]  /*1390*/  ISETP.NE.U32.AND P0, PT, RZ, c[0x0][0x378], PT ;  /* 0x0000de00ff007a0c */ /* 0x000fe20003f05070 */
[----:B-----5:R-:W-:-:S03]  /*13a0*/  IMAD.MOV.U32 R77, RZ, RZ, R3 ;  /* 0x000000ffff4d7224 */ /* 0x020fc600078e0003 */
[----:B------:R-:W-:Y:S01]  /*13b0*/  ISETP.NE.AND.EX P1, PT, RZ, c[0x0][0x37c], PT, P0 ;  /* 0x0000df00ff007a0c */ /* 0x000fe20003f25300 */
[----:B------:R-:W-:Y:S01]  /*13c0*/  IMAD.MOV.U32 R82, RZ, RZ, c[0x0][0x228] ;  /* 0x00008a00ff527624 */ /* 0x000fe200078e00ff */
[C---:B------:R-:W-:Y:S02]  /*13d0*/  LOP3.LUT R227, R210.reuse, 0xff000000, RZ, 0xc0, !PT ;  /* 0xff000000d2e37812 */ /* 0x040fe400078ec0ff */
[----:B------:R-:W-:Y:S02]  /*13e0*/  LOP3.LUT R210, R210, 0xff0000, RZ, 0xc0, !PT ;  /* 0x00ff0000d2d27812 */ /* 0x000fe400078ec0ff */
[----:B------:R-:W-:-:S07]  /*13f0*/  SHF.R.U32.HI R227, RZ, 0x8, R227 ;  /* 0x00000008ffe37819 */ /* 0x000fce00000116e3 */
[----:B-1-3--:R-:W-:-:S04]  /*1400*/  @P1 LEA R12, P0, R224, c[0x0][0x378], 0x2 ;  /* 0x0000de00e00c1a11 */ /* 0x00afc800078010ff */
[----:B------:R-:W-:Y:S02]  /*1410*/  @P1 LEA.HI.X R13, R224, c[0x0][0x37c], R79, 0x2, P0 ;  /* 0x0000df00e00d1a11 */ /* 0x000fe400000f144f */
[----:B------:R-:W-:Y:S01]  /*1420*/  LEA.HI R227, R210, R227, RZ, 0x10 ;  /* 0x000000e3d2e37211 */ /* 0x000fe200078f80ff */
[----:B------:R-:W-:Y:S02]  /*1430*/  BSSY B0, `(.L_x_1371) ;  /* 0x0000029000007945 */ /* 0x000fe40003800000 */
[----:B------:R1:W5:Y:S01]  /*1440*/  @P1 LDG.E R77, [R12.64] ;  /* 0x000000080c4d1981 */ /* 0x000362000c1e1900 */
[----:B------:R-:W-:Y:S01]  /*1450*/  SHF.R.U32.HI R210, RZ, 0x10, R227 ;  /* 0x00000010ffd27819 */ /* 0x000fe200000116e3 */
[----:B--2---:R-:W-:Y:S01]  /*1460*/  IMAD.MOV.U32 R8, RZ, RZ, RZ ;  /* 0x000000ffff087224 */ /* 0x004fe200078e00ff */
[----:B------:R-:W-:Y:S02]  /*1470*/  LOP3.LUT R227, R227, 0xff, RZ, 0xc0, !PT ;  /* 0x000000ffe3e37812 */ /* 0x000fe400078ec0ff */
[----:B------:R-:W-:-:S04]  /*1480*/  ISETP.NE.AND P1, PT, R210, RZ, PT ;  /* 0x000000ffd200720c */ /* 0x000fc80003f25270 */
[----:B------:R-:W-:Y:S01]  /*1490*/  SEL R86, R210, c[0x0][0x338], P1 ;  /* 0x0000ce00d2567a07 */ /* 0x000fe20000800000 */
[----:B----4-:R-:W-:Y:S02]  /*14a0*/  @P5 IMAD.IADD R82, R5, 0x1, -R0 ;  /* 0x0000000105525824 */ /* 0x010fe400078e0a00 */
[----:B------:R-:W-:-:S04]  /*14b0*/  IMAD.IADD R5, R3, 0x1, -R84 ;  /* 0x0000000103057824 */ /* 0x000fc800078e0a54 */
[----:B------:R-:W-:-:S05]  /*14c0*/  IMAD.IADD R76, R5, 0x1, R82 ;  /* 0x00000001054c7824 */ /* 0x000fca00078e0252 */
[C---:B------:R-:W-:Y:S02]  /*14d0*/  ISETP.GE.AND P0, PT, R76.reuse, 0x1, PT ;  /* 0x000000014c00780c */ /* 0x040fe40003f06270 */
[----:B------:R-:W-:-:S04]  /*14e0*/  IADD3 R0, R76, 0x3f, RZ ;  /* 0x0000003f4c007810 */ /* 0x000fc80007ffe0ff */
[----:B------:R-:W-:-:S04]  /*14f0*/  SHF.R.S32.HI R81, RZ, 0x1f, R0 ;  /* 0x0000001fff517819 */ /* 0x000fc80000011400 */
[----:B------:R-:W-:-:S04]  /*1500*/  LEA.HI R81, R81, R0, RZ, 0x6 ;  /* 0x0000000051517211 */ /* 0x000fc800078f30ff */
[----:B------:R-:W-:Y:S01]  /*1510*/  SHF.R.S32.HI R81, RZ, 0x6, R81 ;  /* 0x00000006ff517819 */ /* 0x000fe20000011451 */
[----:B------:R-:W-:Y:S05]  /*1520*/  @!P0 BRA `(.L_x_1372) ;  /* 0x0000019000008947 */ /* 0x000fea0003800000 */
[-C--:B-1----:R-:W-:Y:S02]  /*1530*/  IABS R9, R86.reuse ;  /* 0x0000005600097213 */ /* 0x082fe40000000000 */
[----:B------:R-:W-:Y:S02]  /*1540*/  IADD3 R13, R81, -0x1, R86 ;  /* 0xffffffff510d7810 */ /* 0x000fe40007ffe056 */
[----:B------:R-:W1:Y:S01]  /*1550*/  I2F.RP R12, R9 ;  /* 0x00000009000c7306 */ /* 0x000e620000209400 */
[-C--:B------:R-:W-:Y:S02]  /*1560*/  IABS R0, R86.reuse ;  /* 0x0000005600007213 */ /* 0x080fe40000000000 */
[----:B------:R-:W-:Y:S02]  /*1570*/  IABS R7, R13 ;  /* 0x0000000d00077213 */ /* 0x000fe40000000000 */
[----:B------:R-:W-:Y:S01]  /*1580*/  LOP3.LUT R13, R13, R86, RZ, 0x3c, !PT ;  /* 0x000000560d0d7212 */ /* 0x000fe200078e3cff */
[----:B------:R-:W-:-:S03]  /*1590*/  IMAD.MOV R0, RZ, RZ, -R0 ;  /* 0x000000ffff007224 */ /* 0x000fc600078e0a00 */
[----:B------:R-:W-:Y:S01]  /*15a0*/  ISETP.GE.AND P1, PT, R13, RZ, PT ;  /* 0x000000ff0d00720c */ /* 0x000fe20003f26270 */
[----:B-1----:R-:W1:Y:S02]  /*15b0*/  MUFU.RCP R14, R12 ;  /* 0x0000000c000e7308 */ /* 0x002e640000001000 */
[----:B-1----:R-:W-:-:S06]  /*15c0*/  IADD3 R14, R14, 0xffffffe, RZ ;  /* 0x0ffffffe0e0e7810 */ /* 0x002fcc0007ffe0ff */
[----:B------:R-:W1:Y:S02]  /*15d0*/  F2I.FTZ.U32.TRUNC.NTZ R15, R14 ;  /* 0x0000000e000f7305 */ /* 0x000e64000021f000 */
[----:B-1----:R-:W-:Y:S02]  /*15e0*/  IMAD.MOV R8, RZ, RZ, -R15 ;  /* 0x000000ffff087224 */ /* 0x002fe400078e0a0f */
[----:B------:R-:W-:Y:S02]  /*15f0*/  IMAD.MOV.U32 R14, RZ, RZ, RZ ;  /* 0x000000ffff0e7224 */ /* 0x000fe400078e00ff */
[----:B------:R-:W-:-:S04]  /*1600*/  IMAD R8, R8, R9, RZ ;  /* 0x0000000908087224 */ /* 0x000fc800078e02ff */
[----:B------:R-:W-:-:S06]  /*1610*/  IMAD.HI.U32 R8, R15, R8, R14 ;  /* 0x000000080f087227 */ /* 0x000fcc00078e000e */
        /* <DEDUP_REMOVED lines=10> */
.L_x_1372:
[----:B-1----:R-:W-:Y:S05]  /*16c0*/  BSYNC B0 ;  /* 0x0000000000007941 */ /* 0x002fea0003800000 */
.L_x_1371:
[----:B------:R-:W-:Y:S02]  /*16d0*/  IMAD R0, R227, R8, RZ ;  /* 0x00000008e3007224 */ /* 0x000fe400078e02ff */
[----:B------:R-:W-:Y:S02]  /*16e0*/  IMAD.SHL.U32 R134, R201, 0x8, RZ ;  /* 0x00000008c9867824 */ /* 0x000fe400078e00ff */
        /* <DEDUP_REMOVED lines=15> */
[----:B------:R-:W-:-:S04]  /*17e0*/  ISETP.NE.U32.AND P0, PT, RZ, c[0x0][0x340], PT ;  /* 0x0000d000ff007a0c */ /* 0x000fc80003f05070 */
[----:B------:R-:W-:-:S13]  /*17f0*/  ISETP.NE.AND.EX P6, PT, RZ, c[0x0][0x344], PT, P0 ;  /* 0x0000d100ff007a0c */ /* 0x000fda0003fc5300 */
[----:B------:R-:W-:-:S06]  /*1800*/  @P6 IMAD.WIDE R148, R224, R6, c[0x0][0x340] ;  /* 0x0000d000e0946625 */ /* 0x000fcc00078e0206 */
[----:B------:R-:W2:Y:S01]  /*1810*/  @P6 LDG.E R148, [R148.64] ;  /* 0x0000000894946981 */ /* 0x000ea2000c1e1900 */
[----:B------:R-:W-:Y:S01]  /*1820*/  SHF.R.S32.HI R7, RZ, 0x1f, R146 ;  /* 0x0000001fff077819 */ /* 0x000fe20000011492 */
[----:B------:R-:W-:Y:S01]  /*1830*/  IMAD.IADD R156, R3, 0x1, R83 ;  /* 0x00000001039c7824 */ /* 0x000fe200078e0253 */
[----:B------:R-:W-:Y:S01]  /*1840*/  SHF.R.S32.HI R8, RZ, 0x1f, R2 ;  /* 0x0000001fff087819 */ /* 0x000fe20000011402 */
[----:B------:R-:W-:Y:S01]  /*1850*/  IMAD.MOV.U32 R92, RZ, RZ, c[0x0][0x1e0] ;  /* 0x00007800ff5c7624 */ /* 0x000fe200078e00ff */
[----:B------:R-:W-:Y:S01]  /*1860*/  LEA.HI R7, R7, R146, RZ, 0x3 ;  /* 0x0000009207077211 */ /* 0x000fe200078f18ff */
[----:B------:R-:W-:Y:S01]  /*1870*/  IMAD.WIDE.U32 R18, R156, c[0x0][0x1e0], RZ ;  /* 0x000078009c127a25 */ /* 0x000fe200078e00ff */
[----:B------:R-:W-:Y:S02]  /*1880*/  SHF.R.S32.HI R135, RZ, 0x1f, R134 ;  /* 0x0000001fff877819 */ /* 0x000fe40000011486 */
[----:B------:R-:W-:Y:S01]  /*1890*/  SHF.R.S32.HI R7, RZ, 0x3, R7 ;  /* 0x00000003ff077819 */ /* 0x000fe20000011407 */
[----:B------:R-:W-:Y:S01]  /*18a0*/  IMAD.WIDE.U32 R160, R223, c[0x0][0x1e0], RZ ;  /* 0x00007800dfa07a25 */ /* 0x000fe200078e00ff */
[----:B------:R-:W-:-:S02]  /*18b0*/  SEL R152, R224, RZ, !P5 ;  /* 0x000000ffe0987207 */ /* 0x000fc40006800000 */
[----:B------:R-:W-:Y:S02]  /*18c0*/  IADD3 R13, P0, R7, R2, RZ ;  /* 0x00000002070d7210 */ /* 0x000fe40007f1e0ff */
[----:B------:R-:W-:Y:S02]  /*18d0*/  SEL R2, R79, RZ, !P5 ;  /* 0x000000ff4f027207 */ /* 0x000fe40006800000 */
[----:B------:R-:W-:Y:S01]  /*18e0*/  LEA.HI.X.SX32 R8, R7, R8, 0x1, P0 ;  /* 0x0000000807087211 */ /* 0x000fe200000f0eff */
[C---:B------:R-:W-:Y:S01]  /*18f0*/  IMAD.WIDE.U32 R14, R13.reuse, c[0x0][0x238], R134 ;  /* 0x00008e000d0e7a25 */ /* 0x040fe200078e0086 */
[----:B------:R-:W-:Y:S02]  /*1900*/  MOV R3, 0x6 ;  /* 0x0000000600037802 */ /* 0x000fe40000000f00 */
[----:B------:R-:W-:Y:S01]  /*1910*/  MOV R99, 0x5 ;  /* 0x0000000500637802 */ /* 0x000fe20000000f00 */
[----:B------:R-:W-:Y:S01]  /*1920*/  IMAD R0, R8, c[0x0][0x238], RZ ;  /* 0x00008e0008007a24 */ /* 0x000fe200078e02ff */
[----:B------:R-:W-:Y:S01]  /*1930*/  MOV R16, R14 ;  /* 0x0000000e00107202 */ /* 0x000fe20000000f00 */
[----:B------:R-:W-:Y:S01]  /*1940*/  IMAD.MOV.U32 R14, RZ, RZ, c[0x0][0x238] ;  /* 0x00008e00ff0e7624 */ /* 0x000fe200078e00ff */
[----:B------:R-:W-:Y:S01]  /*1950*/  SHF.R.S32.HI R6, RZ, 0x1f, R156 ;  /* 0x0000001fff067819 */ /* 0x000fe2000001149c */
[----:B------:R-:W-:Y:S01]  /*1960*/  IMAD R0, R13, c[0x0][0x23c], R0 ;  /* 0x00008f000d007a24 */ /* 0x000fe200078e0200 */
[----:B------:R-:W-:Y:S01]  /*1970*/  ISETP.GE.AND P5, PT, R134, c[0x0][0x1d4], PT ;  /* 0x0000750086007a0c */ /* 0x000fe20003fa6270 */
[----:B------:R-:W-:Y:S01]  /*1980*/  IMAD R159, R2, c[0x0][0x248], RZ ;  /* 0x00009200029f7a24 */ /* 0x000fe200078e02ff */
[----:B------:R-:W-:Y:S01]  /*1990*/  SHF.L.U64.HI R94, R14, R3, c[0x0][0x23c] ;  /* 0x00008f000e5e7619 */ /* 0x000fe20000010203 */
[----:B------:R-:W-:Y:S01]  /*19a0*/  IMAD.IADD R17, R15, 0x1, R0 ;  /* 0x000000010f117824 */ /* 0x000fe200078e0200 */
[----:B------:R-:W-:Y:S01]  /*19b0*/  IADD3 R15, R5, -0x1, RZ ;  /* 0xffffffff050f7810 */ /* 0x000fe20007ffe0ff */
[----:B------:R-:W-:Y:S01]  /*19c0*/  IMAD.IADD R0, R82, 0x1, -R7 ;  /* 0x0000000152007824 */ /* 0x000fe200078e0a07 */
[C---:B------:R-:W-:Y:S01]  /*19d0*/  SHF.L.U32 R98, R14.reuse, 0x5, RZ ;  /* 0x000000050e627819 */ /* 0x040fe200000006ff */
[----:B------:R-:W-:Y:S01]  /*19e0*/  IMAD.WIDE.U32 R150, R225, c[0x0][0x240], R16 ;  /* 0x00009000e1967a25 */ /* 0x000fe200078e0010 */
[----:B------:R-:W-:-:S02]  /*19f0*/  SHF.L.U64.HI R97, R14, R99, c[0x0][0x23c] ;  /* 0x00008f000e617619 */ /* 0x000fc40000010263 */
[----:B------:R-:W-:Y:S01]  /*1a00*/  ISETP.GE.AND P4, PT, R218, c[0x0][0x1d4], PT ;  /* 0x00007500da007a0c */ /* 0x000fe20003f86270 */
[----:B------:R-:W-:Y:S01]  /*1a10*/  IMAD R151, R225, c[0x0][0x244], R151 ;  /* 0x00009100e1977a24 */ /* 0x000fe200078e0297 */
[----:B------:R-:W-:Y:S01]  /*1a20*/  MOV R100, c[0x0][0x258] ;  /* 0x0000960000647a02 */ /* 0x000fe20000000f00 */
[----:B------:R-:W-:Y:S01]  /*1a30*/  IMAD R0, R15, -0x40, R0 ;  /* 0xffffffc00f007824 */ /* 0x000fe200078e0200 */
[----:B------:R-:W-:Y:S01]  /*1a40*/  SHF.L.U64.HI R90, R92, R3, c[0x0][0x1e4] ;  /* 0x000079005c5a7619 */ /* 0x000fe20000010203 */
[----:B------:R-:W-:Y:S01]  /*1a50*/  IMAD.WIDE.U32 R150, R152, c[0x0][0x248], R150 ;  /* 0x0000920098967a25 */ /* 0x000fe200078e0096 */
[----:B------:R-:W-:Y:S02]  /*1a60*/  SHF.L.U64.HI R99, R100, R99, c[0x0][0x25c] ;  /* 0x0000970064637619 */ /* 0x000fe40000010263 */
[----:B------:R-:W-:Y:S01]  /*1a70*/  ISETP.GE.AND P1, PT, R0, 0x21, PT ;  /* 0x000000210000780c */ /* 0x000fe20003f26270 */
[----:B------:R-:W-:Y:S01]  /*1a80*/  IMAD R159, R152, c[0x0][0x24c], R159 ;  /* 0x00009300989f7a24 */ /* 0x000fe200078e029f */
[----:B------:R-:W-:Y:S01]  /*1a90*/  ISETP.GE.AND P2, PT, R0, 0x1, PT ;  /* 0x000000010000780c */ /* 0x000fe20003f46270 */
[----:B------:R-:W-:Y:S01]  /*1aa0*/  IMAD.SHL.U32 R96, R14, 0x40, RZ ;  /* 0x000000400e607824 */ /* 0x000fe200078e00ff */
[----:B------:R-:W-:Y:S01]  /*1ab0*/  SHF.R.S32.HI R0, RZ, 0x1f, R15 ;  /* 0x0000001fff007819 */ /* 0x000fe2000001140f */
[----:B------:R-:W-:Y:S01]  /*1ac0*/  IMAD R7, R94, R15, RZ ;  /* 0x0000000f5e077224 */ /* 0x000fe200078e02ff */
[----:B------:R-:W-:Y:S01]  /*1ad0*/  MOV R158, R150 ;  /* 0x00000096009e7202 */ /* 0x000fe20000000f00 */
[----:B------:R-:W-:Y:S01]  /*1ae0*/  IMAD.IADD R159, R151, 0x1, R159 ;  /* 0x00000001979f7824 */ /* 0x000fe200078e029f */
[----:B------:R-:W-:Y:S01]  /*1af0*/  SHF.L.U64.HI R91, R100, R3, c[0x0][0x25c] ;  /* 0x00009700645b7619 */ /* 0x000fe20000010203 */
[-C--:B------:R-:W-:Y:S01]  /*1b00*/  IMAD R7, R0, R96.reuse, R7 ;  /* 0x0000006000077224 */ /* 0x080fe200078e0207 */
[----:B------:R-:W-:Y:S01]  /*1b10*/  SHF.L.U32 R93, R100, 0x6, RZ ;  /* 0x00000006645d7819 */ /* 0x000fe200000006ff */
[----:B------:R-:W-:Y:S01]  /*1b20*/  IMAD R8, R8, c[0x0][0x258], RZ ;  /* 0x0000960008087a24 */ /* 0x000fe200078e02ff */
[----:B------:R-:W-:Y:S01]  /*1b30*/  SHF.R.S32.HI R143, RZ, 0x1f, R142 ;  /* 0x0000001fff8f7819 */ /* 0x000fe2000001148e */
[----:B------:R-:W-:-:S04]  /*1b40*/  IMAD.WIDE.U32 R16, R15, R96, R158 ;  /* 0x000000600f107225 */ /* 0x000fc800078e009e */
[----:B------:R-:W-:Y:S01]  /*1b50*/  IMAD.WIDE.U32 R20, R13, c[0x0][0x258], R134 ;  /* 0x000096000d147a25 */ /* 0x000fe200078e0086 */
[----:B------:R-:W-:-:S03]  /*1b60*/  @P2 LEA R24, P3, R16, c[0x0][0x220], 0x1 ;  /* 0x0000880010182a11 */ /* 0x000fc600078608ff */
[----:B------:R-:W-:Y:S02]  /*1b70*/  IMAD R8, R13, c[0x0][0x25c], R8 ;  /* 0x000097000d087a24 */ /* 0x000fe400078e0208 */
[----:B------:R-:W-:Y:S01]  /*1b80*/  IMAD.IADD R14, R17, 0x1, R7 ;  /* 0x00000001110e7824 */ /* 0x000fe200078e0207 */
[----:B------:R-:W-:Y:S01]  /*1b90*/  @P1 IADD3 R7, P0, R98, R16, RZ ;  /* 0x0000001062071210 */ /* 0x000fe20007f1e0ff */
[----:B------:R-:W-:Y:S02]  /*1ba0*/  IMAD R9, R6, c[0x0][0x1e0], RZ ;  /* 0x0000780006097a24 */ /* 0x000fe400078e02ff */
[----:B------:R-:W-:Y:S01]  /*1bb0*/  IMAD.IADD R21, R21, 0x1, R8 ;  /* 0x0000000115157824 */ /* 0x000fe200078e0208 */
[----:B------:R-:W-:Y:S01]  /*1bc0*/  @P1 IADD3.X R8, R14, R97, RZ, P0, !PT ;  /* 0x000000610e081210 */ /* 0x000fe200007fe4ff */
[----:B------:R-:W-:Y:S01]  /*1bd0*/  IMAD R9, R156, c[0x0][0x1e4], R9 ;  /* 0x000079009c097a24 */ /* 0x000fe200078e0209 */
[----:B------:R-:W-:Y:S01]  /*1be0*/  @P1 LEA R22, P0, R7, c[0x0][0x220], 0x1 ;  /* 0x0000880007161a11 */ /* 0x000fe200078008ff */
[----:B------:R-:W-:Y:S01]  /*1bf0*/  IMAD R87, R2, c[0x0][0x268], RZ ;  /* 0x00009a0002577a24 */ /* 0x000fe200078e02ff */
[----:B------:R-:W-:Y:S01]  /*1c00*/  @P2 LEA.HI.X R25, R16, c[0x0][0x224], R14, 0x1, P3 ;  /* 0x0000890010192a11 */ /* 0x000fe200018f0c0e */
[----:B------:R-:W-:Y:S01]  /*1c10*/  IMAD.SHL.U32 R92, R92, 0x40, RZ ;  /* 0x000000405c5c7824 */ /* 0x000fe200078e00ff */
[----:B------:R-:W-:Y:S01]  /*1c20*/  ISETP.GE.AND P3, PT, R217, c[0x0][0x1d4], PT ;  /* 0x00007500d9007a0c */ /* 0x000fe20003f66270 */
[----:B------:R-:W-:Y:S01]  /*1c30*/  IMAD R87, R152, c[0x0][0x26c], R87 ;  /* 0x00009b0098577a24 */ /* 0x000fe200078e0257 */
[----:B------:R-:W-:Y:S01]  /*1c40*/  @P1 LEA.HI.X R23, R7, c[0x0][0x224], R8, 0x1, P0 ;  /* 0x0000890007171a11 */ /* 0x000fe200000f0c08 */
[----:B------:R-:W-:Y:S01]  /*1c50*/  @!PT LDS RZ, [RZ] ;  /* 0x00000000fffff984 */ /* 0x000fe20000000800 */
[----:B------:R-:W-:Y:S01]  /*1c60*/  @!PT LDS RZ, [RZ] ;  /* 0x00000000fffff984 */ /* 0x000fe20000000800 */
[----:B------:R-:W-:Y:S01]  /*1c70*/  @!PT LDS RZ, [RZ] ;  /* 0x00000000fffff984 */ /* 0x000fe20000000800 */
[----:B------:R1:W-:Y:S01]  /*1c80*/  @P2 LDGSTS.E.BYPASS.LTC128B.128 [R139+0xc100], [R24.64], !P5 ;  /* 0x0c100000188b2fae */ /* 0x0003e2000e901d48 */
[----:B------:R-:W-:Y:S01]  /*1c90*/  IADD3 R19, R19, R9, RZ ;  /* 0x0000000913137210 */ /* 0x000fe20007ffe0ff */
[C---:B------:R-:W-:Y:S01]  /*1ca0*/  IMAD.WIDE.U32 R8, R225.reuse, c[0x0][0x260], R20 ;  /* 0x00009800e1087a25 */ /* 0x040fe200078e0014 */
[----:B------:R-:W-:Y:S01]  /*1cb0*/  ISETP.NE.AND P0, PT, R4, RZ, PT ;  /* 0x000000ff0400720c */ /* 0x000fe20003f05270 */
[----:B------:R1:W-:Y:S01]  /*1cc0*/  @P2 LDGSTS.E.BYPASS.LTC128B.128 [R139+0xe100], [R24.64+0x80], !P4 ;  /* 0x0e100080188b2fae */ /* 0x0003e2000e101d48 */
[----:B------:R-:W-:Y:S01]  /*1cd0*/  SHF.R.S32.HI R7, RZ, 0x1f, R223 ;  /* 0x0000001fff077819 */ /* 0x000fe200000114df */
[----:B------:R-:W-:-:S04]  /*1ce0*/  IMAD.WIDE.U32 R154, R225, c[0x0][0x1e8], R18 ;  /* 0x00007a00e19a7a25 */ /* 0x000fc800078e0012 */
[----:B------:R-:W-:Y:S01]  /*1cf0*/  IMAD R9, R225, c[0x0][0x264], R9 ;  /* 0x00009900e1097a24 */ /* 0x000fe200078e0209 */
[----:B------:R1:W-:Y:S01]  /*1d00*/  @P2 LDGSTS.E.BYPASS.LTC128B.128 [R139+0x10100], [R24.64+0x100], !P3 ;  /* 0x10100100188b2fae */ /* 0x0003e2000d901d48 */
[----:B------:R-:W-:Y:S02]  /*1d10*/  IMAD R2, R7, c[0x0][0x1e0], RZ ;  /* 0x0000780007027a24 */ /* 0x000fe400078e02ff */
[----:B------:R-:W-:Y:S01]  /*1d20*/  IMAD R155, R225, c[0x0][0x1ec], R155 ;  /* 0x00007b00e19b7a24 */ /* 0x000fe200078e029b */
[----:B------:R1:W-:Y:S01]  /*1d30*/  @P1 LDGSTS.E.BYPASS.LTC128B.128 [R139+0xd100], [R22.64], !P5 ;  /* 0x0d100000168b1fae */ /* 0x0003e2000e901d48 */
[----:B------:R-:W-:-:S03]  /*1d40*/  IMAD.WIDE.U32 R152, R152, c[0x0][0x268], R8 ;  /* 0x00009a0098987a25 */ /* 0x000fc600078e0008 */
[----:B------:R1:W-:Y:S01]  /*1d50*/  @P1 LDGSTS.E.BYPASS.LTC128B.128 [R139+0xf100], [R22.64+0x80], !P4 ;  /* 0x0f100080168b1fae */ /* 0x0003e2000e101d48 */
[----:B------:R-:W-:Y:S01]  /*1d60*/  IMAD R95, R223, c[0x0][0x1e4], R2 ;  /* 0x00007900df5f7a24 */ /* 0x000fe200078e0202 */
[----:B------:R-:W-:Y:S01]  /*1d70*/  IADD3 R87, R153, R87, RZ ;  /* 0x0000005799577210 */ /* 0x000fe20007ffe0ff */
[----:B------:R-:W-:Y:S01]  /*1d80*/  IMAD.SHL.U32 R100, R100, 0x20, RZ ;  /* 0x0000002064647824 */ /* 0x000fe200078e00ff */
[----:B------:R1:W-:Y:S02]  /*1d90*/  @P1 LDGSTS.E.BYPASS.LTC128B.128 [R139+0x11100], [R22.64+0x100], !P3 ;  /* 0x11100100168b1fae */ /* 0x0003e4000d901d48 */
[----:B------:R-:W-:Y:S02]  /*1da0*/  IADD3 R95, R161, R95, RZ ;  /* 0x0000005fa15f7210 */ /* 0x000fe40007ffe0ff */
[----:B------:R-:W0:Y:S01]  /*1db0*/  LDGDEPBAR ;  /* 0x00000000000079af */ /* 0x000e220000000000 */
[----:B------:R-:W-:Y:S01]  /*1dc0*/  WARPSYNC 0xffffffff ;  /* 0xffffffff00007948 */ /* 0x000fe20003800000 */
[----:B--2---:R-:W-:Y:S01]  /*1dd0*/  @P6 SHF.R.S32.HI R119, RZ, 0x1f, R148 ;  /* 0x0000001fff776819 */ /* 0x004fe20000011494 */
[----:B------:R-:W-:Y:S01]  /*1de0*/  @!P6 IMAD.MOV.U32 R148, RZ, RZ, R224 ;  /* 0x000000ffff94e224 */ /* 0x000fe200078e00e0 */
[----:B------:R-:W-:-:S04]  /*1df0*/  @!P6 MOV R119, R79 ;  /* 0x0000004f0077e202 */ /* 0x000fc80000000f00 */
[----:B------:R-:W-:Y:S02]  /*1e00*/  SEL R119, R119, RZ, !P0 ;  /* 0x000000ff77777207 */ /* 0x000fe40004000000 */
[----:B------:R-:W-:-:S03]  /*1e10*/  SEL R148, R148, RZ, !P0 ;  /* 0x000000ff94947207 */ /* 0x000fc60004000000 */
[----:B------:R-:W-:Y:S02]  /*1e20*/  IMAD R89, R119, c[0x0][0x1f0], RZ ;  /* 0x00007c0077597a24 */ /* 0x000fe400078e02ff */
[----:B------:R-:W-:-:S04]  /*1e30*/  IMAD.WIDE.U32 R154, R148, c[0x0][0x1f0], R154 ;  /* 0x00007c00949a7a25 */ /* 0x000fc800078e009a */
[----:B------:R-:W-:-:S04]  /*1e40*/  IMAD R89, R148, c[0x0][0x1f4], R89 ;  /* 0x00007d0094597a24 */ /* 0x000fc800078e0259 */
[----:B------:R-:W-:Y:S02]  /*1e50*/  IMAD.IADD R89, R155, 0x1, R89 ;  /* 0x000000019b597824 */ /* 0x000fe400078e0259 */
[----:B-1----:R-:W-:Y:S01]  /*1e60*/  ISETP.GT.AND P0, PT, R15, R12, PT ;  /* 0x0000000c0f00720c */ /* 0x002fe20003f04270 */
[----:B------:R-:W-:Y:S01]  /*1e70*/  BAR.SYNC.DEFER_BLOCKING 0x0 ;  /* 0x0000000000007b1d */ /* 0x000fe20000010000 */
[----:B------:R-:W-:Y:S01]  /*1e80*/  IMAD R2, R91, R15, RZ ;  /* 0x0000000f5b027224 */ /* 0x000fe200078e02ff */
[----:B------:R-:W-:Y:S01]  /*1e90*/  IADD3 R14, R144, 0x40, RZ ;  /* 0x00000040900e7810 */ /* 0x000fe20007ffe0ff */
[----:B------:R-:W-:Y:S02]  /*1ea0*/  IMAD.MOV.U32 R8, RZ, RZ, R152 ;  /* 0x000000ffff087224 */ /* 0x000fe400078e0098 */
[----:B------:R-:W-:Y:S01]  /*1eb0*/  IMAD.MOV.U32 R9, RZ, RZ, R87 ;  /* 0x000000ffff097224 */ /* 0x000fe200078e0057 */
[----:B------:R-:W-:Y:S01]  /*1ec0*/  ULDC.U8 UR4, c[0x0][0x298] ;  /* 0x0000a60000047ab9 */ /* 0x000fe20000000000 */
[-C--:B------:R-:W-:Y:S02]  /*1ed0*/  IMAD R2, R0, R93.reuse, R2 ;  /* 0x0000005d00027224 */ /* 0x080fe400078e0202 */
[----:B------:R-:W-:-:S03]  /*1ee0*/  IMAD.WIDE.U32 R8, R15, R93, R8 ;  /* 0x0000005d0f087225 */ /* 0x000fc600078e0008 */
[----:B------:R-:W-:Y:S01]  /*1ef0*/  @P0 IADD3 R13, R5, -0x2, RZ ;  /* 0xfffffffe050d0810 */ /* 0x000fe20007ffe0ff */
[----:B------:R-:W-:Y:S01]  /*1f00*/  IMAD.IADD R2, R9, 0x1, R2 ;  /* 0x0000000109027824 */ /* 0x000fe200078e0202 */
[----:B------:R-:W-:Y:S01]  /*1f10*/  @P2 LEA R18, P6, R8, c[0x0][0x250], 0x1 ;  /* 0x0000940008122a11 */ /* 0x000fe200078c08ff */
[----:B------:R-:W-:Y:S01]  /*1f20*/  IMAD.MOV.U32 R88, RZ, RZ, 0x1 ;  /* 0x00000001ff587424 */ /* 0x000fe200078e00ff */
[----:B------:R-:W-:Y:S01]  /*1f30*/  @P0 SHF.R.S32.HI R0, RZ, 0x1f, R13 ;  /* 0x0000001fff000819 */ /* 0x000fe2000001140d */
[----:B------:R-:W-:Y:S01]  /*1f40*/  @P0 IMAD R9, R94, R13, RZ ;  /* 0x0000000d5e090224 */ /* 0x000fe200078e02ff */
[----:B------:R-:W-:Y:S01]  /*1f50*/  @P2 LEA.HI.X R19, R8, c[0x0][0x254], R2, 0x1, P6 ;  /* 0x0000950008132a11 */ /* 0x000fe200030f0c02 */
[----:B------:R-:W-:Y:S01]  /*1f60*/  @P0 IMAD.WIDE.U32 R16, R13, R96, R158 ;  /* 0x000000600d100225 */ /* 0x000fe200078e009e */
[----:B------:R-:W-:Y:S02]  /*1f70*/  @P1 IADD3 R5, P6, R100, R8, RZ ;  /* 0x0000000864051210 */ /* 0x000fe40007fde0ff */
[----:B------:R-:W-:Y:S01]  /*1f80*/  IADD3 R13, R144, 0x20, RZ ;  /* 0x00000020900d7810 */ /* 0x000fe20007ffe0ff */
[----:B------:R-:W-:Y:S01]  /*1f90*/  IMAD.MOV.U32 R8, RZ, RZ, c[0x0][0x27c] ;  /* 0x00009f00ff087624 */ /* 0x000fe200078e00ff */
[----:B------:R-:W-:Y:S01]  /*1fa0*/  @!PT LDS RZ, [RZ] ;  /* 0x00000000fffff984 */ /* 0x000fe20000000800 */
[----:B------:R-:W-:Y:S01]  /*1fb0*/  @!PT LDS RZ, [RZ] ;  /* 0x00000000fffff984 */ /* 0x000fe20000000800 */
[----:B------:R-:W-:Y:S01]  /*1fc0*/  @!PT LDS RZ, [RZ] ;  /* 0x00000000fffff984 */ /* 0x000fe20000000800 */
[----:B------:R1:W-:Y:S01]  /*1fd0*/  @P2 LDGSTS.E.BYPASS.LTC128B.128 [R139+0x100], [R18.64], !P5 ;  /* 0x00100000128b2fae */ /* 0x0003e2000e901d48 */
[----:B------:R-:W-:Y:S01]  /*1fe0*/  @P1 IMAD.X R2, R2, 0x1, R99, P6 ;  /* 0x0000000102021824 */ /* 0x000fe200030e0663 */
[C---:B------:R-:W-:Y:S01]  /*1ff0*/  @P1 LEA R22, P6, R5.reuse, c[0x0][0x250], 0x1 ;  /* 0x0000940005161a11 */ /* 0x040fe200078c08ff */
[----:B------:R-:W-:Y:S01]  /*2000*/  @P0 IMAD R0, R0, R96, R9 ;  /* 0x0000006000000224 */ /* 0x000fe200078e0209 */
[----:B------:R1:W-:Y:S01]  /*2010*/  @P2 LDGSTS.E.BYPASS.LTC128B.128 [R139+0x2100], [R18.64+0x80], !P4 ;  /* 0x02100080128b2fae */ /* 0x0003e2000e101d48 */
[----:B------:R-:W-:Y:S01]  /*2020*/  IMAD.SHL.U32 R8, R8, 0x2, RZ ;  /* 0x0000000208087824 */ /* 0x000fe200078e00ff */
[----:B------:R-:W-:Y:S01]  /*2030*/  @P1 LEA.HI.X R23, R5, c[0x0][0x254], R2, 0x1, P6 ;  /* 0x0000950005171a11 */ /* 0x000fe200030f0c02 */
[----:B------:R-:W-:Y:S01]  /*2040*/  @P0 IMAD.IADD R0, R17, 0x1, R0 ;  /* 0x0000000111000824 */ /* 0x000fe200078e0200 */
[----:B------:R1:W-:Y:S01]  /*2050*/  @P2 LDGSTS.E.BYPASS.LTC128B.128 [R139+0x4100], [R18.64+0x100], !P3 ;  /* 0x04100100128b2fae */ /* 0x0003e2000d901d48 */
[----:B------:R-:W-:Y:S01]  /*2060*/  @P0 LEA R20, P6, R16, c[0x0][0x220], 0x1 ;  /* 0x0000880010140a11 */ /* 0x000fe200078c08ff */
[----:B------:R-:W-:Y:S01]  /*2070*/  IMAD R164, R7, c[0x0][0x290], RZ ;  /* 0x0000a40007a47a24 */ /* 0x000fe200078e02ff */
[----:B------:R-:W-:Y:S01]  /*2080*/  ISETP.GE.AND P2, PT, R13, c[0x0][0x27c], PT ;  /* 0x00009f000d007a0c */ /* 0x000fe20003f46270 */
[----:B------:R-:W-:Y:S01]  /*2090*/  IMAD R162, R7, c[0x0][0x280], RZ ;  /* 0x0000a00007a27a24 */ /* 0x000fe200078e02ff */
[----:B------:R-:W-:Y:S01]  /*20a0*/  IADD3 R17, -R8, c[0x0][0x1d4], RZ ;  /* 0x0000750008117a10 */ /* 0x000fe20007ffe1ff */
[----:B------:R-:W-:Y:S01]  /*20b0*/  IMAD R119, R119, c[0x0][0x218], RZ ;  /* 0x0000860077777a24 */ /* 0x000fe200078e02ff */
[----:B------:R-:W-:Y:S01]  /*20c0*/  @P0 LEA.HI.X R21, R16, c[0x0][0x224], R0, 0x1, P6 ;  /* 0x0000890010150a11 */ /* 0x000fe200030f0c00 */
[C---:B------:R-:W-:Y:S01]  /*20d0*/  IMAD R162, R223.reuse, c[0x0][0x284], R162 ;  /* 0x0000a100dfa27a24 */ /* 0x040fe200078e02a2 */
[----:B------:R-:W-:Y:S01]  /*20e0*/  SEL R2, RZ, c[0x0][0x27c], !P2 ;  /* 0x00009f00ff027a07 */ /* 0x000fe20005000000 */
[----:B------:R-:W-:Y:S01]  /*20f0*/  IMAD R119, R148, c[0x0][0x21c], R119 ;  /* 0x0000870094777a24 */ /* 0x000fe200078e0277 */
[-C--:B------:R-:W-:Y:S01]  /*2100*/  SEL R0, R8, R17.reuse, !P2 ;  /* 0x0000001108007207 */ /* 0x080fe20005000000 */
[----:B------:R-:W-:Y:S01]  /*2110*/  IMAD.WIDE.U32 R166, R223, c[0x0][0x280], R144 ;  /* 0x0000a000dfa67a25 */ /* 0x000fe200078e0090 */
[----:B------:R-:W-:Y:S01]  /*2120*/  ISETP.GE.AND P2, PT, R144, c[0x0][0x27c], PT ;  /* 0x00009f0090007a0c */ /* 0x000fe20003f46270 */
[----:B------:R2:W-:Y:S01]  /*2130*/  @P1 LDGSTS.E.BYPASS.LTC128B.128 [R139+0x1100], [R22.64], !P5 ;  /* 0x01100000168b1fae */ /* 0x0005e2000e901d48 */
[----:B------:R-:W-:Y:S01]  /*2140*/  ISETP.GE.AND P6, PT, R14, c[0x0][0x27c], PT ;  /* 0x00009f000e007a0c */ /* 0x000fe20003fc6270 */
[----:B------:R-:W-:Y:S01]  /*2150*/  IMAD.IADD R2, R13, 0x1, R2 ;  /* 0x000000010d027824 */ /* 0x000fe200078e0202 */
[CC--:B------:R-:W-:Y:S01]  /*2160*/  SEL R4, R8.reuse, R17.reuse, !P2 ;  /* 0x0000001108047207 */ /* 0x0c0fe20005000000 */
[C---:B------:R-:W-:Y:S01]  /*2170*/  IMAD R164, R223.reuse, c[0x0][0x294], R164 ;  /* 0x0000a500dfa47a24 */ /* 0x040fe200078e02a4 */
[----:B------:R-:W-:Y:S01]  /*2180*/  SEL R17, R8, R17, !P6 ;  /* 0x0000001108117207 */ /* 0x000fe20007000000 */
[C---:B------:R-:W-:Y:S01]  /*2190*/  IMAD.WIDE.U32 R8, R223.reuse, c[0x0][0x280], R142 ;  /* 0x0000a000df087a25 */ /* 0x040fe200078e008e */
[----:B------:R-:W-:Y:S01]  /*21a0*/  SEL R5, RZ, c[0x0][0x27c], !P2 ;  /* 0x00009f00ff057a07 */ /* 0x000fe20005000000 */
[----:B------:R2:W-:Y:S01]  /*21b0*/  @P1 LDGSTS.E.BYPASS.LTC128B.128 [R139+0x3100], [R22.64+0x80], !P4 ;  /* 0x03100080168b1fae */ /* 0x0005e2000e101d48 */
[----:B------:R-:W-:Y:S01]  /*21c0*/  ISETP.LE.AND P2, PT, R88, c[0x0][0x27c], PT ;  /* 0x00009f0058007a0c */ /* 0x000fe20003f43270 */
[----:B------:R-:W-:Y:S01]  /*21d0*/  IMAD.IADD R163, R162, 0x1, R9 ;  /* 0x00000001a2a37824 */ /* 0x000fe200078e0209 */
[----:B------:R-:W-:Y:S01]  /*21e0*/  SHF.R.S32.HI R9, RZ, 0x1f, R2 ;  /* 0x0000001fff097819 */ /* 0x000fe20000011402 */
[----:B------:R-:W-:Y:S01]  /*21f0*/  IMAD.IADD R5, R144, 0x1, R5 ;  /* 0x0000000190057824 */ /* 0x000fe200078e0205 */
[----:B-1----:R-:W-:Y:S01]  /*2200*/  SEL R19, RZ, c[0x0][0x27c], !P6 ;  /* 0x00009f00ff137a07 */ /* 0x002fe20007000000 */
[C---:B------:R-:W-:Y:S01]  /*2210*/  IMAD.WIDE.U32 R168, R223.reuse, c[0x0][0x290], R144 ;  /* 0x0000a400dfa87a25 */ /* 0x040fe200078e0090 */
[----:B------:R-:W-:Y:S01]  /*2220*/  IADD3 R156, P6, R223, R156, RZ ;  /* 0x0000009cdf9c7210 */ /* 0x000fe20007fde0ff */
[----:B------:R2:W-:Y:S01]  /*2230*/  @P1 LDGSTS.E.BYPASS.LTC128B.128 [R139+0x5100], [R22.64+0x100], !P3 ;  /* 0x05100100168b1fae */ /* 0x0005e2000d901d48 */
[----:B------:R-:W-:Y:S01]  /*2240*/  SHF.R.S32.HI R16, RZ, 0x1f, R5 ;  /* 0x0000001fff107819 */ /* 0x000fe20000011405 */
[----:B------:R-:W-:-:S02]  /*2250*/  IMAD.IADD R19, R14, 0x1, R19 ;  /* 0x000000010e137824 */ /* 0x000fc400078e0213 */
[----:B------:R-:W-:Y:S01]  /*2260*/  IMAD.X R157, R6, 0x1, R7, P6 ;  /* 0x00000001069d7824 */ /* 0x000fe200030e0607 */
[----:B------:R-:W-:Y:S01]  /*2270*/  P2R R6, PR, RZ, 0x4 ;  /* 0x00000004ff067803 */ /* 0x000fe20000000000 */
[----:B------:R-:W-:Y:S01]  /*2280*/  IMAD.WIDE.U32 R24, R223, c[0x0][0x290], R142 ;  /* 0x0000a400df187a25 */ /* 0x000fe200078e008e */
[----:B------:R-:W0:Y:S01]  /*2290*/  LDGDEPBAR ;  /* 0x00000000000079af */ /* 0x000e220000000000 */
[----:B------:R-:W-:Y:S02]  /*22a0*/  LOP3.LUT P6, RZ, R220, 0x4, RZ, 0xc0, !PT ;  /* 0x00000004dcff7812 */ /* 0x000fe400078cc0ff */
[C---:B------:R-:W-:Y:S01]  /*22b0*/  IMAD.WIDE.U32 R6, R225.reuse, c[0x0][0x210], R144 ;  /* 0x00008400e1067a25 */ /* 0x040fe200078e0090 */
[----:B------:R2:W-:Y:S03]  /*22c0*/  @P0 LDGSTS.E.BYPASS.LTC128B.128 [R139+0x12100], [R20.64], !P5 ;  /* 0x12100000148b0fae */ /* 0x0005e6000e901d48 */
[----:B------:R-:W-:Y:S01]  /*22d0*/  IMAD R7, R225, c[0x0][0x214], R7 ;  /* 0x00008500e1077a24 */ /* 0x000fe200078e0207 */
[----:B------:R2:W-:Y:S01]  /*22e0*/  @P0 LDGSTS.E.BYPASS.LTC128B.128 [R139+0x14100], [R20.64+0x80], !P4 ;  /* 0x14100080148b0fae */ /* 0x0005e2000e101d48 */
[----:B------:R-:W-:-:S02]  /*22f0*/  IMAD.IADD R167, R167, 0x1, R162 ;  /* 0x00000001a7a77824 */ /* 0x000fc400078e02a2 */
[----:B------:R-:W-:Y:S01]  /*2300*/  IMAD.WIDE.U32 R148, R148, c[0x0][0x218], R6 ;  /* 0x0000860094947a25 */ /* 0x000fe200078e0006 */
[----:B------:R-:W-:Y:S01]  /*2310*/  SHF.R.S32.HI R7, RZ, 0x1f, R4 ;  /* 0x0000001fff077819 */ /* 0x000fe20000011404 */
[----:B------:R2:W-:Y:S01]  /*2320*/  @P0 LDGSTS.E.BYPASS.LTC128B.128 [R139+0x16100], [R20.64+0x100], !P3 ;  /* 0x16100100148b0fae */ /* 0x0005e2000d901d48 */
[-C--:B------:R-:W-:Y:S01]  /*2330*/  LEA.HI R6, R16, R5.reuse, RZ, 0x3 ;  /* 0x0000000510067211 */ /* 0x080fe200078f18ff */
[----:B------:R-:W-:Y:S01]  /*2340*/  IMAD.MOV.U32 R162, RZ, RZ, R8 ;  /* 0x000000ffffa27224 */ /* 0x000fe200078e0008 */
[----:B------:R-:W-:Y:S01]  /*2350*/  LEA.HI R7, R7, R4, RZ, 0x4 ;  /* 0x0000000407077211 */ /* 0x000fe200078f20ff */
[----:B------:R-:W-:Y:S01]  /*2360*/  IMAD.IADD R169, R169, 0x1, R164 ;  /* 0x00000001a9a97824 */ /* 0x000fe200078e02a4 */
[CC--:B------:R-:W-:Y:S01]  /*2370*/  LEA.HI R4, R9.reuse, R2.reuse, RZ, 0x3 ;  /* 0x0000000209047211 */ /* 0x0c0fe200078f18ff */
[----:B------:R-:W-:Y:S01]  /*2380*/  IMAD.IADD R165, R164, 0x1, R25 ;  /* 0x00000001a4a57824 */ /* 0x000fe200078e0219 */
[----:B------:R-:W-:Y:S01]  /*2390*/  SHF.R.S32.HI R7, RZ, 0x4, R7 ;  /* 0x00000004ff077819 */ /* 0x000fe20000011407 */
[----:B------:R-:W-:Y:S01]  /*23a0*/  IMAD.MOV.U32 R164, RZ, RZ, R24 ;  /* 0x000000ffffa47224 */ /* 0x000fe200078e0018 */
[----:B------:R-:W-:Y:S01]  /*23b0*/  LEA.HI R9, R9, R2, RZ, 0x6 ;  /* 0x0000000209097211 */ /* 0x000fe200078f30ff */
[----:B------:R-:W-:Y:S01]  /*23c0*/  IMAD.MOV.U32 R104, RZ, RZ, c[0x0][0x290] ;  /* 0x0000a400ff687624 */ /* 0x000fe200078e00ff */
[----:B------:R-:W-:Y:S01]  /*23d0*/  LEA.HI R16, R16, R5, RZ, 0x6 ;  /* 0x0000000510107211 */ /* 0x000fe200078f30ff */
[----:B------:R-:W-:Y:S01]  /*23e0*/  IMAD.MOV.U32 R108, RZ, RZ, c[0x0][0x280] ;  /* 0x0000a000ff6c7624 */ /* 0x000fe200078e00ff */
[----:B------:R-:W-:Y:S01]  /*23f0*/  SHF.R.S32.HI R5, RZ, 0x1f, R0 ;  /* 0x0000001fff057819 */ /* 0x000fe20000011400 */
[----:B------:R-:W-:Y:S01]  /*2400*/  IMAD.SHL.U32 R9, R9, 0x40, RZ ;  /* 0x0000004009097824 */ /* 0x000fe200078e00ff */
[----:B------:R-:W-:Y:S01]  /*2410*/  LEA.HI.SX32 R114, R6, R7, 0x1d ;  /* 0x0000000706727211 */ /* 0x000fe200078feaff */
[----:B------:R-:W-:Y:S01]  /*2420*/  IMAD.SHL.U32 R16, R16, 0x40, RZ ;  /* 0x0000004010107824 */ /* 0x000fe200078e00ff */
[----:B------:R-:W-:Y:S01]  /*2430*/  SHF.R.S32.HI R8, RZ, 0x1f, R19 ;  /* 0x0000001fff087819 */ /* 0x000fe20000011413 */
[----:B-----5:R-:W-:Y:S01]  /*2440*/  IMAD.WIDE.U32 R168, R77, c[0x0][0x290], R168 ;  /* 0x0000a4004da87a25 */ /* 0x020fe200078e00a8 */
[----:B------:R-:W-:-:S02]  /*2450*/  LOP3.LUT R24, R221, 0x38, R4, 0xf8, !PT ;  /* 0x00000038dd187812 */ /* 0x000fc400078ef804 */
[----:B------:R-:W-:Y:S01]  /*2460*/  LEA.HI R5, R5, R0, RZ, 0x4 ;  /* 0x0000000005057211 */ /* 0x000fe200078f20ff */
[----:B------:R-:W-:Y:S01]  /*2470*/  IMAD.WIDE.U32 R166, R77, c[0x0][0x280], R166 ;  /* 0x0000a0004da67a25 */ /* 0x000fe200078e00a6 */
[----:B------:R-:W-:Y:S02]  /*2480*/  LOP3.LUT R18, R221, 0x38, R6, 0xf8, !PT ;  /* 0x00000038dd127812 */ /* 0x000fe400078ef806 */
[----:B------:R-:W-:Y:S01]  /*2490*/  SHF.R.S32.HI R7, RZ, 0x1f, R114 ;  /* 0x0000001fff077819 */ /* 0x000fe20000011472 */
[C---:B------:R-:W-:Y:S01]  /*24a0*/  IMAD.WIDE.U32 R164, R77.reuse, c[0x0][0x290], R164 ;  /* 0x0000a4004da47a25 */ /* 0x040fe200078e00a4 */
[----:B------:R-:W-:Y:S02]  /*24b0*/  SHF.R.S32.HI R0, RZ, 0x1f, R17 ;  /* 0x0000001fff007819 */ /* 0x000fe40000011411 */
[----:B------:R-:W-:Y:S01]  /*24c0*/  LEA.HI R2, R8, R19, RZ, 0x3 ;  /* 0x0000001308027211 */ /* 0x000fe200078f18ff */
[----:B------:R-:W-:Y:S01]  /*24d0*/  IMAD.WIDE.U32 R162, R77, c[0x0][0x280], R162 ;  /* 0x0000a0004da27a25 */ /* 0x000fe200078e00a2 */
[----:B------:R-:W-:-:S02]  /*24e0*/  LOP3.LUT R9, R9, 0xfffff000, RZ, 0xc0, !PT ;  /* 0xfffff00009097812 */ /* 0x000fc400078ec0ff */
[-C--:B------:R-:W-:Y:S01]  /*24f0*/  LOP3.LUT R109, R24, R141.reuse, RZ, 0x3c, !PT ;  /* 0x0000008d186d7212 */ /* 0x080fe200078e3cff */
[----:B------:R-:W-:Y:S01]  /*2500*/  IMAD.MOV.U32 R58, RZ, RZ, 0x1 ;  /* 0x00000001ff3a7424 */ /* 0x000fe200078e00ff */
[----:B------:R-:W-:Y:S01]  /*2510*/  LOP3.LUT R111, R18, R141, RZ, 0x3c, !PT ;  /* 0x0000008d126f7212 */ /* 0x000fe200078e3cff */
[----:B------:R-:W-:Y:S01]  /*2520*/  IMAD.MOV.U32 R43, RZ, RZ, RZ ;  /* 0x000000ffff2b7224 */ /* 0x000fe200078e00ff */
[----:B------:R-:W-:Y:S01]  /*2530*/  LEA.HI R7, R7, R114, RZ, 0x3 ;  /* 0x0000007207077211 */ /* 0x000fe200078f18ff */
[----:B------:R-:W-:Y:S01]  /*2540*/  IMAD.SHL.U32 R114, R114, 0x8, RZ ;  /* 0x0000000872727824 */ /* 0x000fe200078e00ff */
[----:B------:R-:W-:Y:S01]  /*2550*/  LEA.HI R0, R0, R17, RZ, 0x4 ;  /* 0x0000001100007211 */ /* 0x000fe200078f20ff */
[----:B------:R-:W-:Y:S01]  /*2560*/  IMAD.IADD R119, R149, 0x1, R119 ;  /* 0x0000000195777824 */ /* 0x000fe200078e0277 */
[----:B------:R-:W-:Y:S01]  /*2570*/  LOP3.LUT R18, R221, 0x38, R2, 0xf8, !PT ;  /* 0x00000038dd127812 */ /* 0x000fe200078ef802 */
[----:B------:R-:W-:Y:S01]  /*2580*/  IMAD.SHL.U32 R7, R7, 0x200, RZ ;  /* 0x0000020007077824 */ /* 0x000fe200078e00ff */
[----:B------:R-:W-:-:S02]  /*2590*/  IADD3 R109, R109, R9, R140 ;  /* 0x000000096d6d7210 */ /* 0x000fc40007ffe08c */
[----:B------:R-:W-:Y:S02]  /*25a0*/  SHF.R.S32.HI R9, RZ, 0x4, R5 ;  /* 0x00000004ff097819 */ /* 0x000fe40000011405 */
[----:B------:R-:W-:Y:S02]  /*25b0*/  LOP3.LUT R107, R18, R141, RZ, 0x3c, !PT ;  /* 0x0000008d126b7212 */ /* 0x000fe400078e3cff */
[----:B------:R-:W-:Y:S02]  /*25c0*/  SHF.R.S32.HI R5, RZ, 0x4, R0 ;  /* 0x00000004ff057819 */ /* 0x000fe40000011400 */
[----:B------:R-:W-:Y:S02]  /*25d0*/  LOP3.LUT R18, R221, 0x38, R114, 0xf8, !PT ;  /* 0x00000038dd127812 */ /* 0x000fe400078ef872 */
[----:B------:R-:W-:Y:S02]  /*25e0*/  LEA.HI R8, R8, R19, RZ, 0x6 ;  /* 0x0000001308087211 */ /* 0x000fe400078f30ff */
[----:B------:R-:W-:-:S02]  /*25f0*/  LEA.HI.SX32 R110, R2, R5, 0x1d ;  /* 0x00000005026e7211 */ /* 0x000fc400078feaff */
[----:B------:R-:W-:Y:S01]  /*2600*/  LOP3.LUT R105, R18, R141, RZ, 0x3c, !PT ;  /* 0x0000008d12697212 */ /* 0x000fe200078e3cff */
[----:B------:R-:W-:Y:S01]  /*2610*/  IMAD.SHL.U32 R8, R8, 0x40, RZ ;  /* 0x0000004008087824 */ /* 0x000fe200078e00ff */
[----:B------:R-:W-:Y:S02]  /*2620*/  @P0 LEA R18, P1, R98, R20, 0x1 ;  /* 0x0000001462120211 */ /* 0x000fe400078208ff */
[----:B------:R-:W-:Y:S02]  /*2630*/  LEA.HI.SX32 R112, R4, R9, 0x1d ;  /* 0x0000000904707211 */ /* 0x000fe400078feaff */
[----:B------:R-:W-:Y:S02]  /*2640*/  SHF.R.S32.HI R9, RZ, 0x1f, R110 ;  /* 0x0000001fff097819 */ /* 0x000fe4000001146e */
[----:B------:R-:W-:Y:S02]  /*2650*/  @P0 LEA.HI.X R19, R98, R21, R97, 0x1, P1 ;  /* 0x0000001562130211 */ /* 0x000fe400008f0c61 */
[----:B------:R-:W-:Y:S01]  /*2660*/  LEA.HI R0, R9, R110, RZ, 0x3 ;  /* 0x0000006e09007211 */ /* 0x000fe200078f18ff */
[----:B------:R-:W-:Y:S01]  /*2670*/  IMAD.SHL.U32 R110, R110, 0x8, RZ ;  /* 0x000000086e6e7824 */ /* 0x000fe200078e00ff */
[----:B------:R-:W-:Y:S01]  /*2680*/  LOP3.LUT R8, R8, 0xfffff000, RZ, 0xc0, !PT ;  /* 0xfffff00008087812 */ /* 0x000fe200078ec0ff */
[----:B------:R2:W-:Y:S01]  /*2690*/  @P0 LDGSTS.E.BYPASS.LTC128B.128 [R139+0x13100], [R18.64], !P5 ;  /* 0x13100000128b0fae */ /* 0x0005e2000e901d48 */
[----:B------:R-:W-:Y:S01]  /*26a0*/  SHF.R.S32.HI R5, RZ, 0x1f, R112 ;  /* 0x0000001fff057819 */ /* 0x000fe20000011470 */
[----:B------:R-:W-:Y:S01]  /*26b0*/  IMAD.SHL.U32 R0, R0, 0x200, RZ ;  /* 0x0000020000007824 */ /* 0x000fe200078e00ff */
[----:B------:R-:W-:Y:S01]  /*26c0*/  IADD3 R107, R107, R8, R140 ;  /* 0x000000086b6b7210 */ /* 0x000fe20007ffe08c */
[----:B------:R2:W-:Y:S01]  /*26d0*/  @P0 LDGSTS.E.BYPASS.LTC128B.128 [R139+0x15100], [R18.64+0x80], !P4 ;  /* 0x15100080128b0fae */ /* 0x0005e2000e101d48 */
[----:B------:R-:W-:Y:S01]  /*26e0*/  LEA.HI R5, R5, R112, RZ, 0x3 ;  /* 0x0000007005057211 */ /* 0x000fe200078f18ff */
[----:B------:R-:W-:Y:S01]  /*26f0*/  IMAD.SHL.U32 R112, R112, 0x8, RZ ;  /* 0x0000000870707824 */ /* 0x000fe200078e00ff */
[----:B------:R-:W-:Y:S01]  /*2700*/  LOP3.LUT R16, R16, 0xfffff000, RZ, 0xc0, !PT ;  /* 0xfffff00010107812 */ /* 0x000fe200078ec0ff */
[----:B------:R2:W-:Y:S01]  /*2710*/  @P0 LDGSTS.E.BYPASS.LTC128B.128 [R139+0x17100], [R18.64+0x100], !P3 ;  /* 0x17100100128b0fae */ /* 0x0005e2000d901d48 */
[----:B------:R-:W-:Y:S01]  /*2720*/  LOP3.LUT R8, R221, 0x38, R110, 0xf8, !PT ;  /* 0x00000038dd087812 */ /* 0x000fe200078ef86e */
[----:B------:R-:W-:Y:S01]  /*2730*/  IMAD.SHL.U32 R5, R5, 0x200, RZ ;  /* 0x0000020005057824 */ /* 0x000fe200078e00ff */
[----:B------:R-:W-:Y:S01]  /*2740*/  IADD3 R111, R111, R16, R140 ;  /* 0x000000106f6f7210 */ /* 0x000fe20007ffe08c */
[----:B------:R-:W0:Y:S01]  /*2750*/  LDGDEPBAR ;  /* 0x00000000000079af */ /* 0x000e220000000000 */
[----:B------:R-:W-:-:S02]  /*2760*/  LOP3.LUT R101, R8, R141, RZ, 0x3c, !PT ;  /* 0x0000008d08657212 */ /* 0x000fc400078e3cff */
[----:B------:R-:W-:Y:S02]  /*2770*/  LOP3.LUT R16, R221, 0x38, R112, 0xf8, !PT ;  /* 0x00000038dd107812 */ /* 0x000fe400078ef870 */
[----:B------:R-:W-:Y:S02]  /*2780*/  SHF.R.S32.HI R8, RZ, 0x1f, R77 ;  /* 0x0000001fff087819 */ /* 0x000fe4000001144d */
[----:B------:R-:W-:Y:S02]  /*2790*/  LOP3.LUT R103, R16, R141, RZ, 0x3c, !PT ;  /* 0x0000008d10677212 */ /* 0x000fe400078e3cff */
[----:B------:R-:W-:Y:S01]  /*27a0*/  LOP3.LUT R0, R0, 0xfffff000, RZ, 0xc0, !PT ;  /* 0xfffff00000007812 */ /* 0x000fe200078ec0ff */
[----:B------:R-:W-:Y:S01]  /*27b0*/  IMAD R16, R8, c[0x0][0x290], RZ ;  /* 0x0000a40008107a24 */ /* 0x000fe200078e02ff */
[----:B------:R-:W-:Y:S01]  /*27c0*/  IADD3 R85, P1, P0, R154, R160, R144 ;  /* 0x000000a09a557210 */ /* 0x000fe2000783e090 */
[----:B------:R-:W-:Y:S01]  /*27d0*/  IMAD R8, R8, c[0x0][0x280], RZ ;  /* 0x0000a00008087a24 */ /* 0x000fe200078e02ff */
[----:B------:R-:W-:Y:S01]  /*27e0*/  IADD3 R101, R101, R0, R140 ;  /* 0x0000000065657210 */ /* 0x000fe20007ffe08c */
[----:B------:R-:W-:Y:S01]  /*27f0*/  IMAD R115, R77, c[0x0][0x294], R16 ;  /* 0x0000a5004d737a24 */ /* 0x000fe200078e0210 */
[----:B------:R-:W-:Y:S01]  /*2800*/  IADD3.X R118, R89, R95, R145, P1, P0 ;  /* 0x0000005f59767210 */ /* 0x000fe20000fe0491 */
[----:B------:R-:W-:Y:S01]  /*2810*/  IMAD R113, R77, c[0x0][0x284], R8 ;  /* 0x0000a1004d717a24 */ /* 0x000fe200078e0208 */
[----:B------:R-:W-:Y:S01]  /*2820*/  LOP3.LUT R7, R7, 0xfffff000, RZ, 0xc0, !PT ;  /* 0xfffff00007077812 */ /* 0x000fe200078ec0ff */
[----:B------:R-:W-:Y:S01]  /*2830*/  IMAD.IADD R117, R169, 0x1, R115 ;  /* 0x00000001a9757824 */ /* 0x000fe200078e0273 */
[----:B------:R-:W-:Y:S01]  /*2840*/  LOP3.LUT R5, R5, 0xfffff000, RZ, 0xc0, !PT ;  /* 0xfffff00005057812 */ /* 0x000fe200078ec0ff */
[----:B------:R-:W-:Y:S01]  /*2850*/  IMAD.IADD R116, R167, 0x1, R113 ;  /* 0x00000001a7747824 */ /* 0x000fe200078e0271 */
[----:B------:R-:W-:Y:S01]  /*2860*/  LOP3.LUT R0, R221, 0x18, R144, 0xf8, !PT ;  /* 0x00000018dd007812 */ /* 0x000fe200078ef890 */
[----:B------:R-:W-:Y:S01]  /*2870*/  IMAD.IADD R115, R115, 0x1, R165 ;  /* 0x0000000173737824 */ /* 0x000fe200078e02a5 */
[----:B------:R-:W-:Y:S01]  /*2880*/  ISETP.NE.AND P0, PT, RZ, UR4, PT ;  /* 0x00000004ff007c0c */ /* 0x000fe2000bf05270 */
[----:B------:R-:W-:Y:S01]  /*2890*/  IMAD.IADD R113, R113, 0x1, R163 ;  /* 0x0000000171717824 */ /* 0x000fe200078e02a3 */
[----:B------:R-:W-:-:S02]  /*28a0*/  LOP3.LUT R125, R6, 0xfffffff8, RZ, 0xc0, !PT ;  /* 0xfffffff8067d7812 */ /* 0x000fc400078ec0ff */
[----:B------:R-:W-:Y:S02]  /*28b0*/  LOP3.LUT R123, R4, 0xfffffff8, RZ, 0xc0, !PT ;  /* 0xfffffff8047b7812 */ /* 0x000fe400078ec0ff */
[----:B------:R-:W-:Y:S02]  /*28c0*/  LOP3.LUT R121, R2, 0xfffffff8, RZ, 0xc0, !PT ;  /* 0xfffffff802797812 */ /* 0x000fe400078ec0ff */
[CC--:B------:R-:W-:Y:S01]  /*28d0*/  SHF.L.U64.HI R102, R104.reuse, R3.reuse, c[0x0][0x294] ;  /* 0x0000a50068667619 */ /* 0x0c0fe20000010203 */
[----:B------:R-:W-:Y:S01]  /*28e0*/  IMAD.SHL.U32 R104, R104, 0x40, RZ ;  /* 0x0000004068687824 */ /* 0x000fe200078e00ff */
[C---:B------:R-:W-:Y:S01]  /*28f0*/  SHF.L.U64.HI R106, R108.reuse, R3, c[0x0][0x284] ;  /* 0x0000a1006c6a7619 */ /* 0x040fe20000010203 */
[----:B------:R-:W-:Y:S01]  /*2900*/  IMAD.SHL.U32 R108, R108, 0x40, RZ ;  /* 0x000000406c6c7824 */ /* 0x000fe200078e00ff */
[--C-:B------:R-:W-:Y:S02]  /*2910*/  IADD3 R105, R105, R7, R140.reuse ;  /* 0x0000000769697210 */ /* 0x100fe40007ffe08c */
[----:B------:R-:W-:-:S02]  /*2920*/  IADD3 R103, R103, R5, R140 ;  /* 0x0000000567677210 */ /* 0x000fc40007ffe08c */
[----:B------:R-:W-:Y:S02]  /*2930*/  LOP3.LUT R0, R140, R0, R141, 0xf6, !PT ;  /* 0x000000008c007212 */ /* 0x000fe400078ef68d */
[----:B------:R-:W-:Y:S02]  /*2940*/  P2R R127, PR, RZ, 0x1 ;  /* 0x00000001ff7f7803 */ /* 0x000fe40000000000 */
[----:B------:R-:W-:Y:S02]  /*2950*/  SHF.R.S32.HI R130, RZ, 0x1f, R125 ;  /* 0x0000001fff827819 */ /* 0x000fe4000001147d */
[----:B------:R-:W-:Y:S02]  /*2960*/  SHF.R.S32.HI R128, RZ, 0x1f, R123 ;  /* 0x0000001fff807819 */ /* 0x000fe4000001147b */
[----:B------:R-:W-:Y:S02]  /*2970*/  SHF.R.S32.HI R126, RZ, 0x1f, R121 ;  /* 0x0000001fff7e7819 */ /* 0x000fe40000011479 */
[----:B------:R-:W-:-:S02]  /*2980*/  SHF.R.S32.HI R124, RZ, 0x1f, R114 ;  /* 0x0000001fff7c7819 */ /* 0x000fc40000011472 */
[----:B------:R-:W-:Y:S02]  /*2990*/  SHF.R.S32.HI R122, RZ, 0x1f, R112 ;  /* 0x0000001fff7a7819 */ /* 0x000fe40000011470 */
[----:B--2---:R-:W-:Y:S02]  /*29a0*/  SHF.R.S32.HI R120, RZ, 0x1f, R110 ;  /* 0x0000001fff787819 */ /* 0x004fe4000001146e */
.L_x_1398:
[----:B------:R-:W-:Y:S01]  /*29b0*/  SHF.R.S32.HI R5, RZ, 0x1f, R15 ;  /* 0x0000001fff057819 */ /* 0x000fe2000001140f */
[----:B------:R-:W-:Y:S04]  /*29c0*/  DEPBAR.LE SB0, 0x2 ;  /* 0x000080800000791a */ /* 0x000fe80000000000 */
[----:B------:R-:W-:Y:S01]  /*29d0*/  ISETP.LE.AND P1, PT, R88, c[0x0][0x27c], PT ;  /* 0x00009f0058007a0c */ /* 0x000fe20003f23270 */
[----:B------:R-:W-:Y:S01]  /*29e0*/  WARPSYNC 0xffffffff ;  /* 0xffffffff00007948 */ /* 0x000fe20003800000 */
[----:B------:R-:W-:Y:S01]  /*29f0*/  BAR.SYNC.DEFER_BLOCKING 0x0 ;  /* 0x0000000000007b1d */ /* 0x000fe20000010000 */
[-C--:B------:R-:W-:Y:S02]  /*2a00*/  IMAD R133, R90, R15.reuse, RZ ;  /* 0x0000000f5a857224 */ /* 0x080fe400078e02ff */
[----:B------:R-:W-:Y:S04]  /*2a10*/  IMAD.WIDE.U32 R20, R92, R15, RZ ;  /* 0x0000000f5c147225 */ /* 0x000fe800078e00ff */
[----:B------:R-:W-:Y:S01]  /*2a20*/  IMAD R133, R5, R92, R133 ;  /* 0x0000005c05857224 */ /* 0x000fe200078e0285 */
[----:B------:R-:W-:Y:S01]  /*2a30*/  IADD3 R4, P0, R85, R20, RZ ;  /* 0x0000001455047210 */ /* 0x000fe20007f1e0ff */
[----:B-1----:R-:W-:Y:S02]  /*2a40*/  IMAD R2, R43, 0x3000, R0 ;  /* 0x000030002b027824 */ /* 0x002fe400078e0200 */
[----:B------:R-:W-:Y:S03]  /*2a50*/  IMAD.IADD R133, R21, 0x1, R133 ;  /* 0x0000000115857824 */ /* 0x000fe600078e0285 */
[----:B------:R-:W-:Y:S01]  /*2a60*/  IADD3 R129, R2, 0x20, RZ ;  /* 0x0000002002817810 */ /* 0x000fe20007ffe0ff */
[----:B------:R-:W-:Y:S01]  /*2a70*/  IMAD.X R3, R133, 0x1, R118, P0 ;  /* 0x0000000185037824 */ /* 0x000fe200000e0676 */
[----:B------:R-:W-:Y:S02]  /*2a80*/  LEA R66, P0, R4, c[0x0][0x1c8], 0x1 ;  /* 0x0000720004427a11 */ /* 0x000fe400078008ff */
[----:B------:R-:W-:Y:S02]  /*2a90*/  @P6 IADD3 R129, R2, -0x20, RZ ;  /* 0xffffffe002816810 */ /* 0x000fe40007ffe0ff */
[----:B------:R-:W-:Y:S02]  /*2aa0*/  LEA.HI.X R67, R4, c[0x0][0x1cc], R3, 0x1, P0 ;  /* 0x0000730004437a11 */ /* 0x000fe400000f0c03 */
[----:B------:R-:W-:Y:S02]  /*2ab0*/  LEA R131, R2, 0x100, 0x1 ;  /* 0x0000010002837811 */ /* 0x000fe400078e08ff */
[----:B------:R-:W-:Y:S01]  /*2ac0*/  LEA R129, R129, 0x100, 0x1 ;  /* 0x0000010081817811 */ /* 0x000fe200078e08ff */
[----:B------:R-:W-:Y:S01]  /*2ad0*/  BSSY B1, `(.L_x_1374) ;  /* 0x0000381000017945 */ /* 0x000fe20003800000 */
[----:B------:R-:W-:-:S05]  /*2ae0*/  @!P1 BRA `(.L_x_1375) ;  /* 0x0000366000009947 */ /* 0x000fca0003800000 */
[-C--:B------:R-:W-:Y:S01]  /*2af0*/  IMAD R3, R106, R15.reuse, RZ ;  /* 0x0000000f6a037224 */ /* 0x080fe200078e02ff */
[----:B------:R-:W-:Y:S01]  /*2b00*/  ISETP.NE.AND P1, PT, R127, RZ, PT ;  /* 0x000000ff7f00720c */ /* 0x000fe20003f25270 */
[-C--:B------:R-:W-:Y:S02]  /*2b10*/  IMAD R9, R102, R15.reuse, RZ ;  /* 0x0000000f66097224 */ /* 0x080fe400078e02ff */
[----:B------:R-:W-:Y:S02]  /*2b20*/  IMAD R132, R15, -0x40, R82 ;  /* 0xffffffc00f847824 */ /* 0x000fe400078e0252 */
[C---:B------:R-:W-:Y:S02]  /*2b30*/  IMAD R3, R5.reuse, R108, R3 ;  /* 0x0000006c05037224 */ /* 0x040fe400078e0203 */
[----:B------:R-:W-:Y:S01]  /*2b40*/  IMAD R9, R5, R104, R9 ;  /* 0x0000006805097224 */ /* 0x000fe200078e0209 */
[----:B------:R-:W-:Y:S01]  /*2b50*/  IMNMX R132, R132, 0x40, PT ;  /* 0x0000004084847817 */ /* 0x000fe20003800200 */
[-C--:B------:R-:W-:Y:S04]  /*2b60*/  IMAD.WIDE.U32 R6, R108, R15.reuse, RZ ;  /* 0x0000000f6c067225 */ /* 0x080fe800078e00ff */
[----:B------:R-:W-:Y:S01]  /*2b70*/  IMAD.WIDE.U32 R4, R104, R15, RZ ;  /* 0x0000000f68047225 */ /* 0x000fe200078e00ff */
[----:B------:R-:W-:Y:S04]  /*2b80*/  IADD3 R3, R7, R3, RZ ;  /* 0x0000000307037210 */ /* 0x000fe80007ffe0ff */
[----:B------:R-:W-:Y:S01]  /*2b90*/  IADD3 R2, R5, R9, RZ ;  /* 0x0000000905027210 */ /* 0x000fe20007ffe0ff */
[----:B------:R-:W-:-:S05]  /*2ba0*/  @!P1 BRA `(.L_x_1376) ;  /* 0x00001a7000009947 */ /* 0x000fca0003800000 */
[----:B------:R-:W-:Y:S01]  /*2bb0*/  ISETP.GE.AND P1, PT, R223, R132, PT ;  /* 0x00000084df00720c */ /* 0x000fe20003f26270 */
[----:B------:R-:W-:Y:S01]  /*2bc0*/  BSSY B0, `(.L_x_1377) ;  /* 0x0000036000007945 */ /* 0x000fe20003800000 */
[C---:B------:R-:W-:Y:S01]  /*2bd0*/  IADD3 R23, R142.reuse, 0x20, RZ ;  /* 0x000000208e177810 */ /* 0x040fe20007ffe0ff */
[----:B------:R-:W-:Y:S01]  /*2be0*/  CS2R R48, SRZ ;  /* 0x0000000000307805 */ /* 0x000fe2000001ff00 */
[----:B------:R-:W-:Y:S01]  /*2bf0*/  IADD3 R8, R142, 0x40, RZ ;  /* 0x000000408e087810 */ /* 0x000fe20007ffe0ff */
        /* <DEDUP_REMOVED lines=28> */
[----:B------:R-:W-:Y:S01]  /*2dc0*/  LEA.HI.X R17, R6, c[0x0][0x274], R3, 0x1, P0 ;  /* 0x00009d0006117a11 */ /* 0x000fe200000f0c03 */
[----:B------:R-:W-:Y:S01]  /*2dd0*/  CS2R R20, SRZ ;  /* 0x0000000000147805 */ /* 0x000fe2000001ff00 */
[C---:B------:R-:W-:Y:S04]  /*2de0*/  LEA R2, P0, R4.reuse, c[0x0][0x288], 0x1 ;  /* 0x0000a20004027a11 */ /* 0x040fe800078008ff */
[----:B------:R-:W-:Y:S02]  /*2df0*/  LEA.HI.X R3, R4, c[0x0][0x28c], R5, 0x1, P0 ;  /* 0x0000a30004037a11 */ /* 0x000fe400000f0c05 */
[----:B------:R-:W-:-:S13]  /*2e00*/  ISETP.GE.AND P0, PT, R142, c[0x0][0x27c], PT ;  /* 0x00009f008e007a0c */ /* 0x000fda0003f06270 */
[----:B------:R1:W5:Y:S04]  /*2e10*/  @!P0 LDG.E.64 R64, [R16.64] ;  /* 0x0000000810408981 */ /* 0x000368000c1e1b00 */
[----:B------:R1:W5:Y:S01]  /*2e20*/  @!P0 LDG.E.64 R32, [R2.64] ;  /* 0x0000000802208981 */ /* 0x000362000c1e1b00 */
[----:B------:R-:W-:-:S13]  /*2e30*/  ISETP.GE.AND P0, PT, R138, c[0x0][0x27c], PT ;  /* 0x00009f008a007a0c */ /* 0x000fda0003f06270 */
[----:B------:R1:W5:Y:S04]  /*2e40*/  @!P0 LDG.E.64 R60, [R16.64+0x20] ;  /* 0x00002008103c8981 */ /* 0x000368000c1e1b00 */
[----:B------:R1:W5:Y:S01]  /*2e50*/  @!P0 LDG.E.64 R36, [R2.64+0x20] ;  /* 0x0000200802248981 */ /* 0x000362000c1e1b00 */
        /* <DEDUP_REMOVED lines=11> */
[----:B------:R1:W5:Y:S02]  /*2f10*/  @!P0 LDG.E.64 R20, [R2.64+0xa0] ;  /* 0x0000a00802148981 */ /* 0x000364000c1e1b00 */
.L_x_1378:
[----:B------:R-:W-:Y:S05]  /*2f20*/  BSYNC B0 ;  /* 0x0000000000007941 */ /* 0x000fea0003800000 */
.L_x_1377:
[----:B------:R-:W-:-:S05]  /*2f30*/  @P1 BRA `(.L_x_1379) ;  /* 0x000033a000001947 */ /* 0x000fca0003800000 */
[----:B------:R-:W-:Y:S01]  /*2f40*/  ISETP.GE.AND P0, PT, R144, c[0x0][0x1d4], PT ;  /* 0x0000750090007a0c */ /* 0x000fe20003f06270 */
[----:B-1---5:R-:W-:Y:S01]  /*2f50*/  IMAD.MOV.U32 R17, RZ, RZ, R50 ;  /* 0x000000ffff117224 */ /* 0x022fe200078e0032 */
[----:B------:R-:W-:Y:S01]  /*2f60*/  MOV R16, R51 ;  /* 0x0000003300107202 */ /* 0x000fe20000000f00 */
[----:B------:R-:W-:Y:S01]  /*2f70*/  IMAD.MOV.U32 R3, RZ, RZ, R20 ;  /* 0x000000ffff037224 */ /* 0x000fe200078e0014 */
[----:B------:R-:W-:Y:S01]  /*2f80*/  MOV R5, R24 ;  /* 0x0000001800057202 */ /* 0x000fe20000000f00 */
[----:B------:R-:W-:Y:S01]  /*2f90*/  IMAD.MOV.U32 R2, RZ, RZ, R21 ;  /* 0x000000ffff027224 */ /* 0x000fe200078e0015 */
[----:B------:R-:W-:Y:S01]  /*2fa0*/  PRMT R47, R16, 0x5410, R17 ;  /* 0x00005410102f7816 */ /* 0x000fe20000000011 */
        /* <DEDUP_REMOVED lines=17> */
[----:B------:R-:W-:Y:S01]  /*30c0*/  MOV R3, R36 ;  /* 0x0000002400037202 */ /* 0x000fe20000000f00 */
[----:B------:R-:W-:Y:S01]  /*30d0*/  IMAD.MOV.U32 R4, RZ, RZ, R31 ;  /* 0x000000ffff047224 */ /* 0x000fe200078e001f */
[----:B------:R-:W-:Y:S01]  /*30e0*/  PRMT R52, R18, 0x5410, R19 ;  /* 0x0000541012347816 */ /* 0x000fe20000000013 */
[----:B------:R-:W-:Y:S01]  /*30f0*/  IMAD.MOV.U32 R2, RZ, RZ, R37 ;  /* 0x000000ffff027224 */ /* 0x000fe200078e0025 */
[----:B------:R-:W-:Y:S01]  /*3100*/  PRMT R59, R16, 0x5410, R17 ;  /* 0x00005410103b7816 */ /* 0x000fe20000000011 */
[----:B------:R-:W-:Y:S01]  /*3110*/  BSSY B0, `(.L_x_1380) ;  /* 0x000003b000007945 */ /* 0x000fe20003800000 */
        /* <DEDUP_REMOVED lines=17> */
[----:B------:R-:W-:Y:S02]  /*3230*/  @!P0 HADD2.F32 R42, -RZ, R42.H0_H0 ;  /* 0x2000002aff2a8230 */ /* 0x000fe40000004100 */
[----:B------:R-:W-:Y:S01]  /*3240*/  @!P0 HADD2.F32 R46, -RZ, R46.H0_H0 ;  /* 0x2000002eff2e8230 */ /* 0x000fe20000004100 */
[----:B-1----:R-:W-:Y:S01]  /*3250*/  @!P0 IMAD.MOV.U32 R33, RZ, RZ, R17 ;  /* 0x000000ffff218224 */ /* 0x002fe200078e0011 */
[----:B------:R-:W-:Y:S04]  /*3260*/  @!P0 MOV R29, R16 ;  /* 0x00000010001d8202 */ /* 0x000fe80000000f00 */
[----:B------:R-:W-:Y:S02]  /*3270*/  @!P0 HADD2.F32 R41, -RZ, R33.H1_H1 ;  /* 0x30000021ff298230 */ /* 0x000fe40000004100 */
[--C-:B------:R-:W-:Y:S02]  /*3280*/  @!P0 HADD2.F32 R39, -RZ, R29.reuse.H1_H1 ;  /* 0x3000001dff278230 */ /* 0x100fe40000004100 */
[----:B------:R-:W-:Y:S01]  /*3290*/  @!P0 HADD2.F32 R29, -RZ, R29.H0_H0 ;  /* 0x2000001dff1d8230 */ /* 0x000fe20000004100 */
[----:B------:R-:W-:Y:S02]  /*32a0*/  @!P0 FMUL.FTZ R62, R41, R34 ;  /* 0x00000022293e8220 */ /* 0x000fe40000410000 */
[-C--:B------:R-:W-:Y:S02]  /*32b0*/  @!P0 FMUL.FTZ R69, R39, R38.reuse ;  /* 0x0000002627458220 */ /* 0x080fe40000410000 */
[C---:B------:R-:W-:Y:S02]  /*32c0*/  @!P0 FMUL.FTZ R2, R29.reuse, R38 ;  /* 0x000000261d028220 */ /* 0x040fe40000410000 */
[-C--:B------:R-:W-:Y:S01]  /*32d0*/  @!P0 FFMA.FTZ R69, R29, R40.reuse, -R69 ;  /* 0x000000281d458223 */ /* 0x080fe20000010845 */
[----:B------:R-:W-:Y:S01]  /*32e0*/  @!P0 HADD2.F32 R29, -RZ, R33.H0_H0 ;  /* 0x20000021ff1d8230 */ /* 0x000fe20000004100 */
[----:B------:R-:W-:Y:S01]  /*32f0*/  @!P0 FFMA.FTZ R2, R39, R40, R2 ;  /* 0x0000002827028223 */ /* 0x000fe20000010002 */
[----:B------:R-:W-:Y:S01]  /*3300*/  @!P0 MOV R33, R18 ;  /* 0x0000001200218202 */ /* 0x000fe20000000f00 */
[----:B------:R-:W-:Y:S02]  /*3310*/  @!P0 HADD2.F32 R40, -RZ, R63.H0_H0 ;  /* 0x2000003fff288230 */ /* 0x000fe40000004100 */
[C---:B------:R-:W-:Y:S01]  /*3320*/  @!P0 FMUL.FTZ R3, R29.reuse, R34 ;  /* 0x000000221d038220 */ /* 0x040fe20000410000 */
[----:B------:R-:W-:Y:S01]  /*3330*/  @!P0 F2FP.PACK_AB R69, R2, R69 ;  /* 0x000000450245823e */ /* 0x000fe200000000ff */
[-C--:B------:R-:W-:Y:S01]  /*3340*/  @!P0 FFMA.FTZ R62, R29, R42.reuse, -R62 ;  /* 0x0000002a1d3e8223 */ /* 0x080fe2000001083e */
[----:B------:R-:W-:Y:S01]  /*3350*/  @!P0 MOV R29, R19 ;  /* 0x00000013001d8202 */ /* 0x000fe20000000f00 */
[----:B------:R-:W-:Y:S01]  /*3360*/  @!P0 FFMA.FTZ R3, R41, R42, R3 ;  /* 0x0000002a29038223 */ /* 0x000fe20000010003 */
[--C-:B------:R-:W-:Y:S01]  /*3370*/  @!P0 HADD2.F32 R39, -RZ, R33.reuse.H1_H1 ;  /* 0x30000021ff278230 */ /* 0x100fe20000004100 */
[----:B------:R-:W-:Y:S01]  /*3380*/  @!P0 IMAD.MOV.U32 R16, RZ, RZ, R69 ;  /* 0x000000ffff108224 */ /* 0x000fe200078e0045 */
[----:B------:R-:W-:Y:S02]  /*3390*/  @!P0 HADD2.F32 R33, -RZ, R33.H0_H0 ;  /* 0x20000021ff218230 */ /* 0x000fe40000004100 */
[----:B------:R-:W-:Y:S01]  /*33a0*/  @!P0 HADD2.F32 R34, -RZ, R35.H0_H0 ;  /* 0x20000023ff228230 */ /* 0x000fe20000004100 */
[----:B------:R-:W-:Y:S01]  /*33b0*/  @!P0 F2FP.PACK_AB R62, R3, R62 ;  /* 0x0000003e033e823e */ /* 0x000fe200000000ff */
[--C-:B------:R-:W-:Y:S02]  /*33c0*/  @!P0 HADD2.F32 R44, -RZ, R29.reuse.H1_H1 ;  /* 0x3000001dff2c8230 */ /* 0x100fe40000004100 */
[----:B------:R-:W-:Y:S01]  /*33d0*/  @!P0 HADD2.F32 R29, -RZ, R29.H0_H0 ;  /* 0x2000001dff1d8230 */ /* 0x000fe20000004100 */
[----:B------:R-:W-:Y:S01]  /*33e0*/  @!P0 FMUL.FTZ R4, R33, R34 ;  /* 0x0000002221048220 */ /* 0x000fe20000410000 */
[----:B------:R-:W-:Y:S01]  /*33f0*/  @!P0 MOV R17, R62 ;  /* 0x0000003e00118202 */ /* 0x000fe20000000f00 */
[----:B------:R-:W-:Y:S02]  /*3400*/  @!P0 FMUL.FTZ R71, R39, R34 ;  /* 0x0000002227478220 */ /* 0x000fe40000410000 */
[CC--:B------:R-:W-:Y:S02]  /*3410*/  @!P0 FMUL.FTZ R68, R44.reuse, R32.reuse ;  /* 0x000000202c448220 */ /* 0x0c0fe40000410000 */
[----:B------:R-:W-:Y:S02]  /*3420*/  @!P0 FMUL.FTZ R5, R29, R32 ;  /* 0x000000201d058220 */ /* 0x000fe40000410000 */
[-C--:B------:R-:W-:Y:S02]  /*3430*/  @!P0 FFMA.FTZ R4, R39, R40.reuse, R4 ;  /* 0x0000002827048223 */ /* 0x080fe40000010004 */
[----:B------:R-:W-:Y:S02]  /*3440*/  @!P0 FFMA.FTZ R71, R33, R40, -R71 ;  /* 0x0000002821478223 */ /* 0x000fe40000010847 */
[-C--:B------:R-:W-:Y:S02]  /*3450*/  @!P0 FFMA.FTZ R68, R29, R46.reuse, -R68 ;  /* 0x0000002e1d448223 */ /* 0x080fe40000010844 */
[----:B------:R-:W-:Y:S01]  /*3460*/  @!P0 FFMA.FTZ R5, R44, R46, R5 ;  /* 0x0000002e2c058223 */ /* 0x000fe20000010005 */
[----:B------:R-:W-:Y:S04]  /*3470*/  @!P0 F2FP.PACK_AB R71, R4, R71 ;  /* 0x000000470447823e */ /* 0x000fe800000000ff */
[----:B------:R-:W-:Y:S02]  /*3480*/  @!P0 F2FP.PACK_AB R68, R5, R68 ;  /* 0x000000440544823e */ /* 0x000fe400000000ff */
[----:B------:R-:W-:Y:S02]  /*3490*/  @!P0 MOV R18, R71 ;  /* 0x0000004700128202 */ /* 0x000fe40000000f00 */
[----:B------:R-:W-:Y:S05]  /*34a0*/  @!P0 MOV R19, R68 ;  /* 0x0000004400138202 */ /* 0x000fea0000000f00 */
[----:B------:R1:W-:Y:S02]  /*34b0*/  STG.E.128 [R66.64], R16 ;  /* 0x0000001042007986 */ /* 0x0003e4000c101d08 */
.L_x_1381:
[----:B------:R-:W-:Y:S05]  /*34c0*/  BSYNC B0 ;  /* 0x0000000000007941 */ /* 0x000fea0003800000 */
.L_x_1380:
[----:B------:R-:W-:Y:S01]  /*34d0*/  ISETP.GE.AND P0, PT, R13, c[0x0][0x1d4], PT ;  /* 0x000075000d007a0c */ /* 0x000fe20003f06270 */
[----:B------:R-:W-:-:S12]  /*34e0*/  BSSY B0, `(.L_x_1382) ;  /* 0x0000035000007945 */ /* 0x000fd80003800000 */
[----:B------:R-:W-:-:S05]  /*34f0*/  @P0 BRA `(.L_x_1383) ;  /* 0x0000033000000947 */ /* 0x000fca0003800000 */
[----:B------:R-:W-:Y:S01]  /*3500*/  ISETP.GE.AND P0, PT, R138, c[0x0][0x27c], PT ;  /* 0x00009f008a007a0c */ /* 0x000fe20003f06270 */
[----:B-1----:R-:W1:-:S12]  /*3510*/  LDS.128 R16, [R129+0xc000] ;  /* 0x00c0000081107984 */ /* 0x002e580000000c00 */
[----:B------:R-:W-:Y:S01]  /*3520*/  @!P0 HADD2.F32 R35, -RZ, R28.H1_H1 ;  /* 0x3000001cff238230 */ /* 0x000fe20000004100 */
[----:B------:R-:W-:Y:S01]  /*3530*/  @!P0 SHF.R.U64 R29, R36, 0x10, R37 ;  /* 0x00000010241d8819 */ /* 0x000fe20000001225 */
[----:B------:R-:W-:Y:S01]  /*3540*/  @!P0 HADD2.F32 R39, -RZ, R59.H1_H1 ;  /* 0x3000003bff278230 */ /* 0x000fe20000004100 */
[----:B------:R-:W-:Y:S02]  /*3550*/  @!P0 SHF.R.U64 R41, R60, 0x10, R61 ;  /* 0x000000103c298819 */ /* 0x000fe4000000123d */
[----:B------:R-:W-:Y:S01]  /*3560*/  @!P0 SHF.R.U32.HI R32, RZ, 0x10, R37 ;  /* 0x00000010ff208819 */ /* 0x000fe20000011625 */
[----:B------:R-:W-:Y:S01]  /*3570*/  @!P0 HADD2.F32 R29, -RZ, R29.H0_H0 ;  /* 0x2000001dff1d8230 */ /* 0x000fe20000004100 */
[----:B------:R-:W-:Y:S01]  /*3580*/  @!P0 SHF.R.U32.HI R44, RZ, 0x10, R61 ;  /* 0x00000010ff2c8819 */ /* 0x000fe2000001163d */
[----:B------:R-:W-:Y:S04]  /*3590*/  @!P0 HADD2.F32 R41, -RZ, R41.H0_H0 ;  /* 0x20000029ff298230 */ /* 0x000fe80000004100 */
[----:B------:R-:W-:Y:S01]  /*35a0*/  @!P0 HADD2.F32 R44, -RZ, R44.H0_H0 ;  /* 0x2000002cff2c8230 */ /* 0x000fe20000004100 */
[----:B-1----:R-:W-:Y:S02]  /*35b0*/  @!P0 MOV R33, R16 ;  /* 0x0000001000218202 */ /* 0x002fe40000000f00 */
[----:B------:R-:W-:Y:S03]  /*35c0*/  @!P0 MOV R34, R17 ;  /* 0x0000001100228202 */ /* 0x000fe60000000f00 */
[--C-:B------:R-:W-:Y:S02]  /*35d0*/  @!P0 HADD2.F32 R38, -RZ, R33.reuse.H1_H1 ;  /* 0x30000021ff268230 */ /* 0x100fe40000004100 */
[----:B------:R-:W-:Y:S01]  /*35e0*/  @!P0 HADD2.F32 R36, -RZ, R33.H0_H0 ;  /* 0x20000021ff248230 */ /* 0x000fe20000004100 */
[----:B------:R-:W-:Y:S01]  /*35f0*/  @!P0 MOV R33, R18 ;  /* 0x0000001200218202 */ /* 0x000fe20000000f00 */
[--C-:B------:R-:W-:Y:S01]  /*3600*/  @!P0 HADD2.F32 R40, -RZ, R34.reuse.H1_H1 ;  /* 0x30000022ff288230 */ /* 0x100fe20000004100 */
[-C--:B------:R-:W-:Y:S01]  /*3610*/  @!P0 FMUL.FTZ R63, R38, R35.reuse ;  /* 0x00000023263f8220 */ /* 0x080fe20000410000 */
[----:B------:R-:W-:Y:S01]  /*3620*/  @!P0 HADD2.F32 R34, -RZ, R34.H0_H0 ;  /* 0x20000022ff228230 */ /* 0x000fe20000004100 */
[----:B------:R-:W-:Y:S02]  /*3630*/  @!P0 FMUL.FTZ R2, R36, R35 ;  /* 0x0000002324028220 */ /* 0x000fe40000410000 */
[-C--:B------:R-:W-:Y:S02]  /*3640*/  @!P0 FMUL.FTZ R46, R40, R29.reuse ;  /* 0x0000001d282e8220 */ /* 0x080fe40000410000 */
[----:B------:R-:W-:Y:S01]  /*3650*/  @!P0 FMUL.FTZ R3, R34, R29 ;  /* 0x0000001d22038220 */ /* 0x000fe20000410000 */
[----:B------:R-:W-:Y:S01]  /*3660*/  @!P0 MOV R29, R19 ;  /* 0x00000013001d8202 */ /* 0x000fe20000000f00 */
[-C--:B------:R-:W-:Y:S02]  /*3670*/  @!P0 FFMA.FTZ R63, R36, R39.reuse, -R63 ;  /* 0x00000027243f8223 */ /* 0x080fe4000001083f */
[----:B------:R-:W-:Y:S01]  /*3680*/  @!P0 FFMA.FTZ R2, R38, R39, R2 ;  /* 0x0000002726028223 */ /* 0x000fe20000010002 */
[--C-:B------:R-:W-:Y:S01]  /*3690*/  @!P0 HADD2.F32 R39, -RZ, R33.reuse.H1_H1 ;  /* 0x30000021ff278230 */ /* 0x100fe20000004100 */
[-C--:B------:R-:W-:Y:S01]  /*36a0*/  @!P0 FFMA.FTZ R46, R34, R41.reuse, -R46 ;  /* 0x00000029222e8223 */ /* 0x080fe2000001082e */
[----:B------:R-:W-:Y:S01]  /*36b0*/  @!P0 HADD2.F32 R33, -RZ, R33.H0_H0 ;  /* 0x20000021ff218230 */ /* 0x000fe20000004100 */
[----:B------:R-:W-:Y:S01]  /*36c0*/  @!P0 FFMA.FTZ R3, R40, R41, R3 ;  /* 0x0000002928038223 */ /* 0x000fe20000010003 */
[----:B------:R-:W-:Y:S01]  /*36d0*/  @!P0 F2FP.PACK_AB R63, R2, R63 ;  /* 0x0000003f023f823e */ /* 0x000fe200000000ff */
[----:B------:R-:W-:Y:S02]  /*36e0*/  @!P0 HADD2.F32 R34, -RZ, R28.H0_H0 ;  /* 0x2000001cff228230 */ /* 0x000fe40000004100 */
[--C-:B------:R-:W-:Y:S01]  /*36f0*/  @!P0 HADD2.F32 R42, -RZ, R29.reuse.H1_H1 ;  /* 0x3000001dff2a8230 */ /* 0x100fe20000004100 */
[----:B------:R-:W-:Y:S01]  /*3700*/  @!P0 MOV R16, R63 ;  /* 0x0000003f00108202 */ /* 0x000fe20000000f00 */
[----:B------:R-:W-:Y:S01]  /*3710*/  @!P0 HADD2.F32 R29, -RZ, R29.H0_H0 ;  /* 0x2000001dff1d8230 */ /* 0x000fe20000004100 */
[-C--:B------:R-:W-:Y:S01]  /*3720*/  @!P0 FMUL.FTZ R4, R33, R34.reuse ;  /* 0x0000002221048220 */ /* 0x080fe20000410000 */
[----:B------:R-:W-:Y:S01]  /*3730*/  @!P0 HADD2.F32 R28, -RZ, R32.H0_H0 ;  /* 0x20000020ff1c8230 */ /* 0x000fe20000004100 */
[----:B------:R-:W-:Y:S01]  /*3740*/  @!P0 FMUL.FTZ R65, R39, R34 ;  /* 0x0000002227418220 */ /* 0x000fe20000410000 */
[----:B------:R-:W-:Y:S01]  /*3750*/  @!P0 F2FP.PACK_AB R46, R3, R46 ;  /* 0x0000002e032e823e */ /* 0x000fe200000000ff */
[----:B------:R-:W-:Y:S02]  /*3760*/  @!P0 HADD2.F32 R38, -RZ, R59.H0_H0 ;  /* 0x2000003bff268230 */ /* 0x000fe40000004100 */
[C---:B------:R-:W-:Y:S01]  /*3770*/  @!P0 FMUL.FTZ R62, R42.reuse, R28 ;  /* 0x0000001c2a3e8220 */ /* 0x040fe20000410000 */
[----:B------:R-:W-:Y:S01]  /*3780*/  @!P0 MOV R17, R46 ;  /* 0x0000002e00118202 */ /* 0x000fe20000000f00 */
        /* <DEDUP_REMOVED lines=9> */
[----:B------:R1:W-:Y:S02]  /*3820*/  STG.E.128 [R66.64+0x40], R16 ;  /* 0x0000401042007986 */ /* 0x0003e4000c101d08 */
.L_x_1383:
[----:B------:R-:W-:Y:S05]  /*3830*/  BSYNC B0 ;  /* 0x0000000000007941 */ /* 0x000fea0003800000 */
.L_x_1382:
[----:B------:R-:W-:Y:S01]  /*3840*/  ISETP.GE.AND P0, PT, R14, c[0x0][0x1d4], PT ;  /* 0x000075000e007a0c */ /* 0x000fe20003f06270 */
[----:B------:R-:W-:-:S12]  /*3850*/  BSSY B0, `(.L_x_1384) ;  /* 0x0000035000007945 */ /* 0x000fd80003800000 */
[----:B------:R-:W-:-:S05]  /*3860*/  @P0 BRA `(.L_x_1385) ;  /* 0x0000033000000947 */ /* 0x000fca0003800000 */
[----:B------:R-:W-:Y:S01]  /*3870*/  ISETP.GE.AND P0, PT, R23, c[0x0][0x27c], PT ;  /* 0x00009f0017007a0c */ /* 0x000fe20003f06270 */
[----:B-1----:R-:W1:-:S12]  /*3880*/  LDS.128 R16, [R131+0xe000] ;  /* 0x00e0000083107984 */ /* 0x002e580000000c00 */
[----:B------:R-:W-:Y:S01]  /*3890*/  @!P0 HADD2.F32 R35, -RZ, R53.H1_H1 ;  /* 0x30000035ff238230 */ /* 0x000fe20000004100 */
[--C-:B------:R-:W-:Y:S02]  /*38a0*/  @!P0 SHF.R.U64 R23, R30, 0x10, R31.reuse ;  /* 0x000000101e178819 */ /* 0x100fe4000000121f */
[----:B------:R-:W-:Y:S01]  /*38b0*/  @!P0 SHF.R.U32.HI R30, RZ, 0x10, R31 ;  /* 0x00000010ff1e8819 */ /* 0x000fe2000001161f */
[----:B------:R-:W-:Y:S01]  /*38c0*/  @!P0 HADD2.F32 R31, -RZ, R22.H1_H1 ;  /* 0x30000016ff1f8230 */ /* 0x000fe20000004100 */
[--C-:B------:R-:W-:Y:S01]  /*38d0*/  @!P0 SHF.R.U64 R37, R56, 0x10, R57.reuse ;  /* 0x0000001038258819 */ /* 0x100fe20000001239 */
[----:B------:R-:W-:Y:S01]  /*38e0*/  @!P0 HADD2.F32 R23, -RZ, R23.H0_H0 ;  /* 0x20000017ff178230 */ /* 0x000fe20000004100 */
[----:B------:R-:W-:Y:S03]  /*38f0*/  @!P0 SHF.R.U32.HI R38, RZ, 0x10, R57 ;  /* 0x00000010ff268819 */ /* 0x000fe60000011639 */
        /* <DEDUP_REMOVED lines=9> */
[C---:B------:R-:W-:Y:S01]  /*3990*/  @!P0 FMUL.FTZ R2, R28.reuse, R31 ;  /* 0x0000001f1c028220 */ /* 0x040fe20000410000 */
[----:B------:R-:W-:Y:S01]  /*39a0*/  @!P0 HADD2.F32 R29, -RZ, R22.H0_H0 ;  /* 0x20000016ff1d8230 */ /* 0x000fe20000004100 */
[----:B------:R-:W-:Y:S01]  /*39b0*/  @!P0 FFMA.FTZ R39, R28, R35, -R39 ;  /* 0x000000231c278223 */ /* 0x000fe20000010827 */
[----:B------:R-:W-:Y:S01]  /*39c0*/  @!P0 MOV R28, R18 ;  /* 0x00000012001c8202 */ /* 0x000fe20000000f00 */
[-C--:B------:R-:W-:Y:S01]  /*39d0*/  @!P0 FMUL.FTZ R40, R34, R23.reuse ;  /* 0x0000001722288220 */ /* 0x080fe20000410000 */
[----:B------:R-:W-:Y:S01]  /*39e0*/  @!P0 HADD2.F32 R22, -RZ, R30.H0_H0 ;  /* 0x2000001eff168230 */ /* 0x000fe20000004100 */
[----:B------:R-:W-:Y:S01]  /*39f0*/  @!P0 FMUL.FTZ R3, R32, R23 ;  /* 0x0000001720038220 */ /* 0x000fe20000410000 */
[----:B------:R-:W-:Y:S01]  /*3a00*/  @!P0 MOV R23, R19 ;  /* 0x0000001300178202 */ /* 0x000fe20000000f00 */
[----:B------:R-:W-:Y:S01]  /*3a10*/  @!P0 FFMA.FTZ R2, R33, R35, R2 ;  /* 0x0000002321028223 */ /* 0x000fe20000010002 */
[--C-:B------:R-:W-:Y:S01]  /*3a20*/  @!P0 HADD2.F32 R33, -RZ, R28.reuse.H1_H1 ;  /* 0x3000001cff218230 */ /* 0x100fe20000004100 */
[-C--:B------:R-:W-:Y:S01]  /*3a30*/  @!P0 FFMA.FTZ R3, R34, R37.reuse, R3 ;  /* 0x0000002522038223 */ /* 0x080fe20000010003 */
[----:B------:R-:W-:Y:S01]  /*3a40*/  @!P0 HADD2.F32 R28, -RZ, R28.H0_H0 ;  /* 0x2000001cff1c8230 */ /* 0x000fe20000004100 */
[----:B------:R-:W-:Y:S01]  /*3a50*/  @!P0 FFMA.FTZ R40, R32, R37, -R40 ;  /* 0x0000002520288223 */ /* 0x000fe20000010828 */
[----:B------:R-:W-:Y:S01]  /*3a60*/  @!P0 F2FP.PACK_AB R39, R2, R39 ;  /* 0x000000270227823e */ /* 0x000fe200000000ff */
[-C--:B------:R-:W-:Y:S01]  /*3a70*/  @!P0 FMUL.FTZ R41, R33, R29.reuse ;  /* 0x0000001d21298220 */ /* 0x080fe20000410000 */
[--C-:B------:R-:W-:Y:S01]  /*3a80*/  @!P0 HADD2.F32 R36, -RZ, R23.reuse.H1_H1 ;  /* 0x30000017ff248230 */ /* 0x100fe20000004100 */
[----:B------:R-:W-:Y:S01]  /*3a90*/  @!P0 FMUL.FTZ R4, R28, R29 ;  /* 0x0000001d1c048220 */ /* 0x000fe20000410000 */
[----:B------:R-:W-:Y:S01]  /*3aa0*/  @!P0 F2FP.PACK_AB R40, R3, R40 ;  /* 0x000000280328823e */ /* 0x000fe200000000ff */
[----:B------:R-:W-:Y:S01]  /*3ab0*/  @!P0 HADD2.F32 R23, -RZ, R23.H0_H0 ;  /* 0x20000017ff178230 */ /* 0x000fe20000004100 */
[----:B------:R-:W-:Y:S01]  /*3ac0*/  @!P0 MOV R16, R39 ;  /* 0x0000002700108202 */ /* 0x000fe20000000f00 */
[----:B------:R-:W-:Y:S01]  /*3ad0*/  @!P0 FMUL.FTZ R42, R36, R22 ;  /* 0x00000016242a8220 */ /* 0x000fe20000410000 */
[----:B------:R-:W-:Y:S01]  /*3ae0*/  @!P0 MOV R17, R40 ;  /* 0x0000002800118202 */ /* 0x000fe20000000f00 */
[----:B------:R-:W-:Y:S01]  /*3af0*/  @!P0 HADD2.F32 R35, -RZ, R53.H0_H0 ;  /* 0x20000035ff238230 */ /* 0x000fe20000004100 */
[C---:B------:R-:W-:Y:S02]  /*3b00*/  @!P0 FMUL.FTZ R5, R23.reuse, R22 ;  /* 0x0000001617058220 */ /* 0x040fe40000410000 */
[-C--:B------:R-:W-:Y:S02]  /*3b10*/  @!P0 FFMA.FTZ R42, R23, R38.reuse, -R42 ;  /* 0x00000026172a8223 */ /* 0x080fe4000001082a */
[-C--:B------:R-:W-:Y:S02]  /*3b20*/  @!P0 FFMA.FTZ R4, R33, R35.reuse, R4 ;  /* 0x0000002321048223 */ /* 0x080fe40000010004 */
[----:B------:R-:W-:Y:S02]  /*3b30*/  @!P0 FFMA.FTZ R41, R28, R35, -R41 ;  /* 0x000000231c298223 */ /* 0x000fe40000010829 */
[----:B------:R-:W-:Y:S03]  /*3b40*/  @!P0 FFMA.FTZ R5, R36, R38, R5 ;  /* 0x0000002624058223 */ /* 0x000fe60000010005 */
[----:B------:R-:W-:Y:S02]  /*3b50*/  @!P0 F2FP.PACK_AB R41, R4, R41 ;  /* 0x000000290429823e */ /* 0x000fe400000000ff */
[----:B------:R-:W-:Y:S02]  /*3b60*/  @!P0 F2FP.PACK_AB R42, R5, R42 ;  /* 0x0000002a052a823e */ /* 0x000fe400000000ff */
[----:B------:R-:W-:Y:S02]  /*3b70*/  @!P0 MOV R18, R41 ;  /* 0x0000002900128202 */ /* 0x000fe40000000f00 */
[----:B------:R-:W-:Y:S05]  /*3b80*/  @!P0 MOV R19, R42 ;  /* 0x0000002a00138202 */ /* 0x000fea0000000f00 */
[----:B------:R1:W-:Y:S02]  /*3b90*/  STG.E.128 [R66.64+0x80], R16 ;  /* 0x0000801042007986 */ /* 0x0003e4000c101d08 */
.L_x_1385:
[----:B------:R-:W-:Y:S05]  /*3ba0*/  BSYNC B0 ;  /* 0x0000000000007941 */ /* 0x000fea0003800000 */
.L_x_1384:
[----:B------:R-:W-:Y:S01]  /*3bb0*/  IADD3 R2, R144, 0x60, RZ ;  /* 0x0000006090027810 */ /* 0x000fe20007ffe0ff */
[----:B------:R-:W-:Y:S03]  /*3bc0*/  BSSY B0, `(.L_x_1386) ;  /* 0x0000036000007945 */ /* 0x000fe60003800000 */
[----:B------:R-:W-:-:S13]  /*3bd0*/  ISETP.GE.AND P0, PT, R2, c[0x0][0x1d4], PT ;  /* 0x0000750002007a0c */ /* 0x000fda0003f06270 */
        /* <DEDUP_REMOVED lines=17> */
[CC--:B------:R-:W-:Y:S02]  /*3cf0*/  @!P0 FMUL.FTZ R35, R29.reuse, R27.reuse ;  /* 0x0000001b1d238220 */ /* 0x0c0fe40000410000 */
[----:B------:R-:W-:Y:S01]  /*3d00*/  @!P0 FMUL.FTZ R2, R28, R27 ;  /* 0x0000001b1c028220 */ /* 0x000fe20000410000 */
[----:B------:R-:W-:Y:S01]  /*3d10*/  @!P0 HADD2.F32 R27, -RZ, R26.H0_H0 ;  /* 0x2000001aff1b8230 */ /* 0x000fe20000004100 */
[----:B------:R-:W-:Y:S01]  /*3d20*/  @!P0 FMUL.FTZ R36, R30, R22 ;  /* 0x000000161e248220 */ /* 0x000fe20000410000 */
[----:B------:R-:W-:Y:S01]  /*3d30*/  @!P0 MOV R26, R18 ;  /* 0x00000012001a8202 */ /* 0x000fe20000000f00 */
[----:B------:R-:W-:Y:S02]  /*3d40*/  @!P0 FFMA.FTZ R2, R29, R31, R2 ;  /* 0x0000001f1d028223 */ /* 0x000fe40000010002 */
[C---:B------:R-:W-:Y:S01]  /*3d50*/  @!P0 FMUL.FTZ R3, R27.reuse, R22 ;  /* 0x000000161b038220 */ /* 0x040fe20000410000 */
[----:B------:R-:W-:Y:S01]  /*3d60*/  @!P0 MOV R22, R19 ;  /* 0x0000001300168202 */ /* 0x000fe20000000f00 */
[-C--:B------:R-:W-:Y:S01]  /*3d70*/  @!P0 FFMA.FTZ R36, R27, R32.reuse, -R36 ;  /* 0x000000201b248223 */ /* 0x080fe20000010824 */
[--C-:B------:R-:W-:Y:S01]  /*3d80*/  @!P0 HADD2.F32 R29, -RZ, R26.reuse.H1_H1 ;  /* 0x3000001aff1d8230 */ /* 0x100fe20000004100 */
[----:B------:R-:W-:Y:S01]  /*3d90*/  @!P0 FFMA.FTZ R35, R28, R31, -R35 ;  /* 0x0000001f1c238223 */ /* 0x000fe20000010823 */
[----:B------:R-:W-:Y:S01]  /*3da0*/  @!P0 HADD2.F32 R26, -RZ, R26.H0_H0 ;  /* 0x2000001aff1a8230 */ /* 0x000fe20000004100 */
[----:B------:R-:W-:Y:S01]  /*3db0*/  @!P0 FFMA.FTZ R3, R30, R32, R3 ;  /* 0x000000201e038223 */ /* 0x000fe20000010003 */
[----:B------:R-:W-:Y:S02]  /*3dc0*/  @!P0 HADD2.F32 R27, -RZ, R9.H0_H0 ;  /* 0x20000009ff1b8230 */ /* 0x000fe40000004100 */
[----:B------:R-:W-:Y:S01]  /*3dd0*/  @!P0 F2FP.PACK_AB R35, R2, R35 ;  /* 0x000000230223823e */ /* 0x000fe200000000ff */
[--C-:B------:R-:W-:Y:S01]  /*3de0*/  @!P0 HADD2.F32 R34, -RZ, R22.reuse.H1_H1 ;  /* 0x30000016ff228230 */ /* 0x100fe20000004100 */
[----:B------:R-:W-:Y:S01]  /*3df0*/  @!P0 F2FP.PACK_AB R36, R3, R36 ;  /* 0x000000240324823e */ /* 0x000fe200000000ff */
[-C--:B------:R-:W-:Y:S01]  /*3e00*/  @!P0 FMUL.FTZ R4, R26, R27.reuse ;  /* 0x0000001b1a048220 */ /* 0x080fe20000410000 */
[----:B------:R-:W-:Y:S01]  /*3e10*/  @!P0 HADD2.F32 R22, -RZ, R22.H0_H0 ;  /* 0x20000016ff168230 */ /* 0x000fe20000004100 */
[C---:B------:R-:W-:Y:S01]  /*3e20*/  @!P0 FMUL.FTZ R37, R29.reuse, R27 ;  /* 0x0000001b1d258220 */ /* 0x040fe20000410000 */
[----:B------:R-:W-:Y:S01]  /*3e30*/  @!P0 MOV R16, R35 ;  /* 0x0000002300108202 */ /* 0x000fe20000000f00 */
[----:B------:R-:W-:Y:S01]  /*3e40*/  @!P0 HADD2.F32 R9, -RZ, R23.H0_H0 ;  /* 0x20000017ff098230 */ /* 0x000fe20000004100 */
[----:B------:R-:W-:Y:S01]  /*3e50*/  @!P0 MOV R17, R36 ;  /* 0x0000002400118202 */ /* 0x000fe20000000f00 */
[----:B------:R-:W-:Y:S03]  /*3e60*/  @!P0 HADD2.F32 R31, -RZ, R52.H0_H0 ;  /* 0x20000034ff1f8230 */ /* 0x000fe60000004100 */
[-C--:B------:R-:W-:Y:S02]  /*3e70*/  @!P0 FMUL.FTZ R38, R34, R9.reuse ;  /* 0x0000000922268220 */ /* 0x080fe40000410000 */
        /* <DEDUP_REMOVED lines=10> */
.L_x_1387:
[----:B------:R-:W-:Y:S05]  /*3f20*/  BSYNC B0 ;  /* 0x0000000000007941 */ /* 0x000fea0003800000 */
.L_x_1386:
[----:B------:R-:W-:Y:S01]  /*3f30*/  IADD3 R2, R144, 0x80, RZ ;  /* 0x0000008090027810 */ /* 0x000fe20007ffe0ff */
[----:B------:R-:W-:Y:S03]  /*3f40*/  BSSY B0, `(.L_x_1388) ;  /* 0x0000036000007945 */ /* 0x000fe60003800000 */
[----:B------:R-:W-:-:S13]  /*3f50*/  ISETP.GE.AND P0, PT, R2, c[0x0][0x1d4], PT ;  /* 0x0000750002007a0c */ /* 0x000fda0003f06270 */
        /* <DEDUP_REMOVED lines=21> */
[CC--:B------:R-:W-:Y:S02]  /*40b0*/  @!P0 FMUL.FTZ R34, R28.reuse, R8.reuse ;  /* 0x000000081c228220 */ /* 0x0c0fe40000410000 */
        /* <DEDUP_REMOVED lines=18> */
[-C--:B------:R-:W-:Y:S01]  /*41e0*/  @!P0 FMUL.FTZ R35, R32, R7.reuse ;  /* 0x0000000720238220 */ /* 0x080fe20000410000 */
        /* <DEDUP_REMOVED lines=11> */
.L_x_1389:
[----:B------:R-:W-:Y:S05]  /*42a0*/  BSYNC B0 ;  /* 0x0000000000007941 */ /* 0x000fea0003800000 */
.L_x_1388:
[----:B------:R-:W-:Y:S04]  /*42b0*/  IADD3 R2, R144, 0xa0, RZ ;  /* 0x000000a090027810 */ /* 0x000fe80007ffe0ff */
[----:B------:R-:W-:-:S13]  /*42c0*/  ISETP.GE.AND P0, PT, R2, c[0x0][0x1d4], PT ;  /* 0x0000750002007a0c */ /* 0x000fda0003f06270 */
[----:B------:R-:W-:-:S05]  /*42d0*/  @P0 BRA `(.L_x_1379) ;  /* 0x0000200000000947 */ /* 0x000fca0003800000 */
[----:B------:R-:W-:Y:S01]  /*42e0*/  ISETP.GE.AND P0, PT, R136, c[0x0][0x27c], PT ;  /* 0x00009f0088007a0c */ /* 0x000fe20003f06270 */
[----:B-1----:R-:W1:-:S12]  /*42f0*/  LDS.128 R16, [R129+0x10000] ;  /* 0x0100000081107984 */ /* 0x002e580000000c00 */
[--C-:B------:R-:W-:Y:S01]  /*4300*/  @!P0 HADD2.F32 R25, -RZ, R45.reuse.H1_H1 ;  /* 0x3000002dff198230 */ /* 0x100fe20000004100 */
[----:B------:R-:W-:Y:S01]  /*4310*/  @!P0 SHF.R.U64 R7, R20, 0x10, R21 ;  /* 0x0000001014078819 */ /* 0x000fe20000001215 */
[----:B------:R-:W-:Y:S01]  /*4320*/  @!P0 HADD2.F32 R26, -RZ, R45.H0_H0 ;  /* 0x2000002dff1a8230 */ /* 0x000fe20000004100 */
[----:B------:R-:W-:Y:S02]  /*4330*/  @!P0 SHF.R.U64 R27, R48, 0x10, R49 ;  /* 0x00000010301b8819 */ /* 0x000fe40000001231 */
[----:B------:R-:W-:Y:S01]  /*4340*/  @!P0 SHF.R.U32.HI R8, RZ, 0x10, R21 ;  /* 0x00000010ff088819 */ /* 0x000fe20000011615 */
[----:B------:R-:W-:Y:S01]  /*4350*/  @!P0 HADD2.F32 R7, -RZ, R7.H0_H0 ;  /* 0x20000007ff078230 */ /* 0x000fe20000004100 */
[----:B------:R-:W-:Y:S01]  /*4360*/  @!P0 SHF.R.U32.HI R28, RZ, 0x10, R49 ;  /* 0x00000010ff1c8819 */ /* 0x000fe20000011631 */
[----:B------:R-:W-:Y:S02]  /*4370*/  @!P0 HADD2.F32 R21, -RZ, R6.H1_H1 ;  /* 0x30000006ff158230 */ /* 0x000fe40000004100 */
[----:B------:R-:W-:Y:S02]  /*4380*/  @!P0 HADD2.F32 R27, -RZ, R27.H0_H0 ;  /* 0x2000001bff1b8230 */ /* 0x000fe40000004100 */
[----:B------:R-:W-:Y:S01]  /*4390*/  @!P0 HADD2.F32 R28, -RZ, R28.H0_H0 ;  /* 0x2000001cff1c8230 */ /* 0x000fe20000004100 */
[----:B-1----:R-:W-:Y:S02]  /*43a0*/  @!P0 MOV R9, R16 ;  /* 0x0000001000098202 */ /* 0x002fe40000000f00 */
[----:B------:R-:W-:Y:S03]  /*43b0*/  @!P0 MOV R20, R17 ;  /* 0x0000001100148202 */ /* 0x000fe60000000f00 */
[--C-:B------:R-:W-:Y:S02]  /*43c0*/  @!P0 HADD2.F32 R22, -RZ, R9.reuse.H0_H0 ;  /* 0x20000009ff168230 */ /* 0x100fe40000004100 */
[--C-:B------:R-:W-:Y:S02]  /*43d0*/  @!P0 HADD2.F32 R24, -RZ, R20.reuse.H1_H1 ;  /* 0x30000014ff188230 */ /* 0x100fe40000004100 */
[----:B------:R-:W-:Y:S01]  /*43e0*/  @!P0 HADD2.F32 R20, -RZ, R20.H0_H0 ;  /* 0x20000014ff148230 */ /* 0x000fe20000004100 */
[----:B------:R-:W-:Y:S01]  /*43f0*/  @!P0 FMUL.FTZ R2, R22, R21 ;  /* 0x0000001516028220 */ /* 0x000fe20000410000 */
[----:B------:R-:W-:Y:S01]  /*4400*/  @!P0 HADD2.F32 R23, -RZ, R9.H1_H1 ;  /* 0x30000009ff178230 */ /* 0x000fe20000004100 */
[-C--:B------:R-:W-:Y:S01]  /*4410*/  @!P0 FMUL.FTZ R30, R24, R7.reuse ;  /* 0x00000007181e8220 */ /* 0x080fe20000410000 */
[----:B------:R-:W-:Y:S01]  /*4420*/  @!P0 MOV R9, R18 ;  /* 0x0000001200098202 */ /* 0x000fe20000000f00 */
[C---:B------:R-:W-:Y:S01]  /*4430*/  @!P0 FMUL.FTZ R3, R20.reuse, R7 ;  /* 0x0000000714038220 */ /* 0x040fe20000410000 */
[----:B------:R-:W-:Y:S01]  /*4440*/  @!P0 MOV R7, R19 ;  /* 0x0000001300078202 */ /* 0x000fe20000000f00 */
[C---:B------:R-:W-:Y:S02]  /*4450*/  @!P0 FMUL.FTZ R29, R23.reuse, R21 ;  /* 0x00000015171d8220 */ /* 0x040fe40000410000 */
[----:B------:R-:W-:Y:S01]  /*4460*/  @!P0 FFMA.FTZ R2, R23, R25, R2 ;  /* 0x0000001917028223 */ /* 0x000fe20000010002 */
[--C-:B------:R-:W-:Y:S01]  /*4470*/  @!P0 HADD2.F32 R23, -RZ, R9.reuse.H1_H1 ;  /* 0x30000009ff178230 */ /* 0x100fe20000004100 */
[----:B------:R-:W-:Y:S01]  /*4480*/  @!P0 FFMA.FTZ R30, R20, R27, -R30 ;  /* 0x0000001b141e8223 */ /* 0x000fe2000001081e */
[----:B------:R-:W-:Y:S01]  /*4490*/  @!P0 HADD2.F32 R9, -RZ, R9.H0_H0 ;  /* 0x20000009ff098230 */ /* 0x000fe20000004100 */
[----:B------:R-:W-:Y:S01]  /*44a0*/  @!P0 FFMA.FTZ R29, R22, R25, -R29 ;  /* 0x00000019161d8223 */ /* 0x000fe2000001081d */
[----:B------:R-:W-:Y:S01]  /*44b0*/  @!P0 HADD2.F32 R20, -RZ, R6.H0_H0 ;  /* 0x20000006ff148230 */ /* 0x000fe20000004100 */
[----:B------:R-:W-:Y:S01]  /*44c0*/  @!P0 FFMA.FTZ R3, R24, R27, R3 ;  /* 0x0000001b18038223 */ /* 0x000fe20000010003 */
[--C-:B------:R-:W-:Y:S02]  /*44d0*/  @!P0 HADD2.F32 R25, -RZ, R7.reuse.H1_H1 ;  /* 0x30000007ff198230 */ /* 0x100fe40000004100 */
[----:B------:R-:W-:Y:S01]  /*44e0*/  @!P0 F2FP.PACK_AB R29, R2, R29 ;  /* 0x0000001d021d823e */ /* 0x000fe200000000ff */
[----:B------:R-:W-:Y:S01]  /*44f0*/  @!P0 FMUL.FTZ R4, R9, R20 ;  /* 0x0000001409048220 */ /* 0x000fe20000410000 */
[----:B------:R-:W-:Y:S01]  /*4500*/  @!P0 F2FP.PACK_AB R30, R3, R30 ;  /* 0x0000001e031e823e */ /* 0x000fe200000000ff */
[C---:B------:R-:W-:Y:S01]  /*4510*/  @!P0 FMUL.FTZ R31, R23.reuse, R20 ;  /* 0x00000014171f8220 */ /* 0x040fe20000410000 */
[----:B------:R-:W-:Y:S01]  /*4520*/  @!P0 MOV R16, R29 ;  /* 0x0000001d00108202 */ /* 0x000fe20000000f00 */
[----:B------:R-:W-:Y:S01]  /*4530*/  @!P0 FFMA.FTZ R4, R23, R26, R4 ;  /* 0x0000001a17048223 */ /* 0x000fe20000010004 */
[----:B------:R-:W-:Y:S01]  /*4540*/  @!P0 MOV R17, R30 ;  /* 0x0000001e00118202 */ /* 0x000fe20000000f00 */
[----:B------:R-:W-:Y:S01]  /*4550*/  @!P0 FFMA.FTZ R31, R9, R26, -R31 ;  /* 0x0000001a091f8223 */ /* 0x000fe2000001081f */
[----:B------:R-:W-:Y:S02]  /*4560*/  @!P0 HADD2.F32 R7, -RZ, R7.H0_H0 ;  /* 0x20000007ff078230 */ /* 0x000fe40000004100 */
[----:B------:R-:W-:Y:S02]  /*4570*/  @!P0 HADD2.F32 R6, -RZ, R8.H0_H0 ;  /* 0x20000008ff068230 */ /* 0x000fe40000004100 */
[----:B------:R-:W-:Y:S03]  /*4580*/  @!P0 F2FP.PACK_AB R31, R4, R31 ;  /* 0x0000001f041f823e */ /* 0x000fe600000000ff */
[-C--:B------:R-:W-:Y:S01]  /*4590*/  @!P0 FMUL.FTZ R32, R25, R6.reuse ;  /* 0x0000000619208220 */ /* 0x080fe20000410000 */
[----:B------:R-:W-:Y:S01]  /*45a0*/  @!P0 MOV R18, R31 ;  /* 0x0000001f00128202 */ /* 0x000fe20000000f00 */
[C---:B------:R-:W-:Y:S02]  /*45b0*/  @!P0 FMUL.FTZ R5, R7.reuse, R6 ;  /* 0x0000000607058220 */ /* 0x040fe40000410000 */
[-C--:B------:R-:W-:Y:S02]  /*45c0*/  @!P0 FFMA.FTZ R32, R7, R28.reuse, -R32 ;  /* 0x0000001c07208223 */ /* 0x080fe40000010820 */
[----:B------:R-:W-:Y:S05]  /*45d0*/  @!P0 FFMA.FTZ R5, R25, R28, R5 ;  /* 0x0000001c19058223 */ /* 0x000fea0000010005 */
[----:B------:R-:W-:Y:S04]  /*45e0*/  @!P0 F2FP.PACK_AB R32, R5, R32 ;  /* 0x000000200520823e */ /* 0x000fe800000000ff */
[----:B------:R-:W-:Y:S05]  /*45f0*/  @!P0 MOV R19, R32 ;  /* 0x0000002000138202 */ /* 0x000fea0000000f00 */
[----:B------:R1:W-:Y:S01]  /*4600*/  STG.E.128 [R66.64+0x140], R16 ;  /* 0x0001401042007986 */ /* 0x0003e2000c101d08 */
[----:B------:R-:W-:-:S05]  /*4610*/  BRA `(.L_x_1379) ;  /* 0x00001cc000007947 */ /* 0x000fca0003800000 */
.L_x_1376:
        /* <DEDUP_REMOVED lines=36> */
[----:B------:R1:W5:Y:S04]  /*4860*/  @!P0 LDG.E.128 R48, [R2.64] ;  /* 0x0000000802308981 */ /* 0x000368000c1e1d00 */
[----:B------:R1:W5:Y:S01]  /*4870*/  @!P0 LDG.E.128 R32, [R6.64] ;  /* 0x0000000806208981 */ /* 0x000362000c1e1d00 */
[----:B------:R-:W-:-:S13]  /*4880*/  ISETP.GE.AND P0, PT, R13, c[0x0][0x27c], PT ;  /* 0x00009f000d007a0c */ /* 0x000fda0003f06270 */
[----:B------:R1:W5:Y:S04]  /*4890*/  @!P0 LDG.E.128 R64, [R2.64+0x40] ;  /* 0x0000400802408981 */ /* 0x000368000c1e1d00 */
[----:B------:R1:W5:Y:S01]  /*48a0*/  @!P0 LDG.E.128 R24, [R6.64+0x40] ;  /* 0x0000400806188981 */ /* 0x000362000c1e1d00 */
[----:B------:R-:W-:-:S13]  /*48b0*/  ISETP.GE.AND P0, PT, R14, c[0x0][0x27c], PT ;  /* 0x00009f000e007a0c */ /* 0x000fda0003f06270 */
[----:B------:R1:W5:Y:S04]  /*48c0*/  @!P0 LDG.E.128 R60, [R2.64+0x80] ;  /* 0x00008008023c8981 */ /* 0x000368000c1e1d00 */
[----:B------:R1:W5:Y:S02]  /*48d0*/  @!P0 LDG.E.128 R16, [R6.64+0x80] ;  /* 0x0000800806108981 */ /* 0x000364000c1e1d00 */
.L_x_1391:
[----:B------:R-:W-:Y:S05]  /*48e0*/  BSYNC B0 ;  /* 0x0000000000007941 */ /* 0x000fea0003800000 */
.L_x_1390:
[----:B------:R-:W-:Y:S04]  /*48f0*/  IADD3 R171, P0, R160, R20, RZ ;  /* 0x00000014a0ab7210 */ /* 0x000fe80007f1e0ff */
[----:B------:R-:W-:Y:S01]  /*4900*/  IADD3.X R133, R133, R95, RZ, P0, !PT ;  /* 0x0000005f85857210 */ /* 0x000fe200007fe4ff */
[----:B------:R-:W-:-:S05]  /*4910*/  @P1 BRA `(.L_x_1379) ;  /* 0x000019c000001947 */ /* 0x000fca0003800000 */
[----:B------:R-:W-:Y:S01]  /*4920*/  ISETP.GE.AND P0, PT, R144, c[0x0][0x1d4], PT ;  /* 0x0000750090007a0c */ /* 0x000fe20003f06270 */
[----:B-----5:R-:W-:Y:S01]  /*4930*/  IMAD.MOV.U32 R9, RZ, RZ, R62 ;  /* 0x000000ffff097224 */ /* 0x020fe200078e003e */
[----:B-1----:R-:W-:Y:S01]  /*4940*/  MOV R6, R61 ;  /* 0x0000003d00067202 */ /* 0x002fe20000000f00 */
[----:B------:R-:W-:Y:S01]  /*4950*/  IMAD.MOV.U32 R8, RZ, RZ, R63 ;  /* 0x000000ffff087224 */ /* 0x000fe200078e003f */
[----:B------:R-:W-:Y:S01]  /*4960*/  MOV R4, R19 ;  /* 0x0000001300047202 */ /* 0x000fe20000000f00 */
        /* <DEDUP_REMOVED lines=18> */
[----:B------:R-:W-:Y:S01]  /*4a90*/  IMAD R170, R43, 0x3000, RZ ;  /* 0x000030002baa7824 */ /* 0x000fe200078e02ff */
[----:B------:R-:W-:Y:S02]  /*4aa0*/  PRMT R71, R6, 0x5410, R7 ;  /* 0x0000541006477816 */ /* 0x000fe40000000007 */
[----:B------:R-:W-:Y:S02]  /*4ab0*/  PRMT R30, R5, 0x5410, R4 ;  /* 0x00005410051e7816 */ /* 0x000fe40000000004 */
[----:B------:R-:W-:Y:S01]  /*4ac0*/  PRMT R31, R2, 0x5410, R3 ;  /* 0x00005410021f7816 */ /* 0x000fe20000000003 */
[----:B------:R-:W-:-:S05]  /*4ad0*/  @P0 BRA `(.L_x_1393) ;  /* 0x000007a000000947 */ /* 0x000fca0003800000 */
[----:B------:R-:W-:Y:S01]  /*4ae0*/  IMAD.MOV.U32 R54, RZ, RZ, R51 ;  /* 0x000000ffff367224 */ /* 0x000fe200078e0033 */
[----:B------:R-:W-:Y:S01]  /*4af0*/  ISETP.GE.AND P2, PT, R114, c[0x0][0x1d4], PT ;  /* 0x0000750072007a0c */ /* 0x000fe20003f46270 */
[----:B------:R-:W-:Y:S01]  /*4b00*/  IMAD.MOV.U32 R56, RZ, RZ, R49 ;  /* 0x000000ffff387224 */ /* 0x000fe200078e0031 */
[C---:B------:R-:W-:Y:S01]  /*4b10*/  IADD3 R175, P1, P0, R154.reuse, R171, R125 ;  /* 0x000000ab9aaf7210 */ /* 0x040fe2000783e07d */
[----:B------:R-:W-:Y:S01]  /*4b20*/  IMAD.MOV.U32 R37, RZ, RZ, R33 ;  /* 0x000000ffff257224 */ /* 0x000fe200078e0021 */
[----:B------:R-:W-:Y:S02]  /*4b30*/  IADD3 R179, R105, R170, RZ ;  /* 0x000000aa69b37210 */ /* 0x000fe40007ffe0ff */
[----:B------:R-:W-:Y:S02]  /*4b40*/  IADD3.X R174, R89, R133, R130, P1, P0 ;  /* 0x0000008559ae7210 */ /* 0x000fe40000fe0482 */
[----:B------:R-:W-:Y:S02]  /*4b50*/  SHF.L.U32 R178, R179, 0x1, RZ ;  /* 0x00000001b3b27819 */ /* 0x000fe400000006ff */
[----:B------:R-:W-:Y:S02]  /*4b60*/  MOV R39, R32 ;  /* 0x0000002000277202 */ /* 0x000fe40000000f00 */
[----:B------:R-:W-:Y:S01]  /*4b70*/  MOV R53, R50 ;  /* 0x0000003200357202 */ /* 0x000fe20000000f00 */
[----:B------:R-:W-:Y:S01]  /*4b80*/  LDS.128 R72, [R178+0xc100] ;  /* 0x00c10000b2487984 */ /* 0x000fe20000000c00 */
[----:B------:R-:W-:Y:S02]  /*4b90*/  @!P2 IADD3 R172, P1, P0, R154, R171, R114 ;  /* 0x000000ab9aaca210 */ /* 0x000fe4000783e072 */
[----:B------:R-:W-:Y:S02]  /*4ba0*/  MOV R47, R48 ;  /* 0x00000030002f7202 */ /* 0x000fe40000000f00 */
[----:B------:R-:W-:Y:S02]  /*4bb0*/  @!P2 IADD3.X R173, R89, R133, R124, P1, P0 ;  /* 0x0000008559ada210 */ /* 0x000fe40000fe047c */
[C---:B------:R-:W-:Y:S04]  /*4bc0*/  LEA R176, P0, R175.reuse, c[0x0][0x1c8], 0x1 ;  /* 0x00007200afb07a11 */ /* 0x040fe800078008ff */
[----:B------:R-:W-:Y:S02]  /*4bd0*/  LEA.HI.X R177, R175, c[0x0][0x1cc], R174, 0x1, P0 ;  /* 0x00007300afb17a11 */ /* 0x000fe400000f0cae */
[C---:B------:R-:W-:Y:S04]  /*4be0*/  @!P2 LEA R174, P0, R172.reuse, c[0x0][0x1c8], 0x1 ;  /* 0x00007200acaeaa11 */ /* 0x040fe800078008ff */
[----:B------:R-:W-:Y:S01]  /*4bf0*/  @!P2 LEA.HI.X R175, R172, c[0x0][0x1cc], R173, 0x1, P0 ;  /* 0x00007300acafaa11 */ /* 0x000fe200000f0cad */
[----:B------:R-:W-:Y:S01]  /*4c00*/  IMAD.IADD R173, R111, 0x1, R170 ;  /* 0x000000016fad7824 */ /* 0x000fe200078e02aa */
[----:B------:R-:W-:Y:S03]  /*4c10*/  ISETP.GE.AND P0, PT, R144, c[0x0][0x27c], PT ;  /* 0x00009f0090007a0c */ /* 0x000fe60003f06270 */
[----:B------:R-:W-:Y:S05]  /*4c20*/  IMAD.SHL.U32 R172, R173, 0x2, RZ ;  /* 0x00000002adac7824 */ /* 0x000fea00078e00ff */
[----:B------:R-:W1:Y:S05]  /*4c30*/  LDS.128 R20, [R172+0xc100] ;  /* 0x00c10000ac147984 */ /* 0x000e6a0000000c00 */
[--C-:B------:R-:W-:Y:S01]  /*4c40*/  @!P0 SHF.R.U64 R55, R50, 0x10, R51.reuse ;  /* 0x0000001032378819 */ /* 0x100fe20000001233 */
[----:B------:R-:W-:Y:S01]  /*4c50*/  @!P0 HADD2.F32 R41, -RZ, R39.H0_H0 ;  /* 0x20000027ff298230 */ /* 0x000fe20000004100 */
[----:B------:R-:W-:Y:S01]  /*4c60*/  @!P0 SHF.R.U32.HI R59, RZ, 0x10, R51 ;  /* 0x00000010ff3b8819 */ /* 0x000fe20000011633 */
[----:B------:R-:W-:Y:S01]  /*4c70*/  @!P0 HADD2.F32 R47, -RZ, R47.H0_H0 ;  /* 0x2000002fff2f8230 */ /* 0x000fe20000004100 */
[----:B------:R-:W-:Y:S01]  /*4c80*/  @!P0 SHF.R.U64 R46, R48, 0x10, R49 ;  /* 0x00000010302e8819 */ /* 0x000fe20000001231 */
[----:B------:R-:W-:Y:S01]  /*4c90*/  @!P0 HADD2.F32 R48, -RZ, R56.H0_H0 ;  /* 0x20000038ff308230 */ /* 0x000fe20000004100 */
[----:B------:R-:W-:Y:S01]  /*4ca0*/  @!P0 SHF.R.U64 R38, R32, 0x10, R33 ;  /* 0x0000001020268819 */ /* 0x000fe20000001221 */
[----:B------:R-:W-:Y:S01]  /*4cb0*/  IMAD.MOV.U32 R32, RZ, RZ, R35 ;  /* 0x000000ffff207224 */ /* 0x000fe200078e0023 */
[----:B------:R-:W-:Y:S01]  /*4cc0*/  @!P0 HADD2.F32 R53, -RZ, R53.H0_H0 ;  /* 0x20000035ff358230 */ /* 0x000fe20000004100 */
[----:B------:R-:W-:Y:S01]  /*4cd0*/  @!P0 SHF.R.U32.HI R36, RZ, 0x10, R33 ;  /* 0x00000010ff248819 */ /* 0x000fe20000011621 */
[----:B------:R-:W-:Y:S01]  /*4ce0*/  @!P0 HADD2.F32 R46, -RZ, R46.H0_H0 ;  /* 0x2000002eff2e8230 */ /* 0x000fe20000004100 */
[----:B------:R-:W-:Y:S01]  /*4cf0*/  @!P0 SHF.R.U32.HI R52, RZ, 0x10, R49 ;  /* 0x00000010ff348819 */ /* 0x000fe20000011631 */
[----:B------:R-:W-:Y:S01]  /*4d00*/  @!P0 HADD2.F32 R57, -RZ, R54.H0_H0 ;  /* 0x20000036ff398230 */ /* 0x000fe20000004100 */
[----:B------:R-:W-:Y:S01]  /*4d10*/  MOV R33, R34 ;  /* 0x0000002200217202 */ /* 0x000fe20000000f00 */
[----:B------:R-:W-:Y:S01]  /*4d20*/  @!P0 HADD2.F32 R36, -RZ, R36.H0_H0 ;  /* 0x20000024ff248230 */ /* 0x000fe20000004100 */
[--C-:B------:R-:W-:Y:S01]  /*4d30*/  @!P0 SHF.R.U64 R34, R34, 0x10, R35.reuse ;  /* 0x0000001022228819 */ /* 0x100fe20000001223 */
[----:B------:R-:W-:Y:S01]  /*4d40*/  @!P0 HADD2.F32 R55, -RZ, R55.H0_H0 ;  /* 0x20000037ff378230 */ /* 0x000fe20000004100 */
[----:B------:R-:W-:Y:S01]  /*4d50*/  @!P0 SHF.R.U32.HI R35, RZ, 0x10, R35 ;  /* 0x00000010ff238819 */ /* 0x000fe20000011623 */
[----:B------:R-:W-:Y:S02]  /*4d60*/  @!P0 HADD2.F32 R33, -RZ, R33.H0_H0 ;  /* 0x20000021ff218230 */ /* 0x000fe40000004100 */
[----:B------:R-:W-:Y:S02]  /*4d70*/  @!P0 HADD2.F32 R59, -RZ, R59.H0_H0 ;  /* 0x2000003bff3b8230 */ /* 0x000fe40000004100 */
[----:B------:R-:W-:Y:S02]  /*4d80*/  @!P0 HADD2.F32 R42, -RZ, R37.H0_H0 ;  /* 0x20000025ff2a8230 */ /* 0x000fe40000004100 */
[----:B------:R-:W-:Y:S02]  /*4d90*/  @!P0 HADD2.F32 R38, -RZ, R38.H0_H0 ;  /* 0x20000026ff268230 */ /* 0x000fe40000004100 */
[----:B------:R-:W-:Y:S01]  /*4da0*/  @!P0 HADD2.F32 R35, -RZ, R35.H0_H0 ;  /* 0x20000023ff238230 */ /* 0x000fe20000004100 */
[----:B-1----:R-:W-:Y:S01]  /*4db0*/  @!P0 IMAD.MOV.U32 R39, RZ, RZ, R20 ;  /* 0x000000ffff278224 */ /* 0x002fe200078e0014 */
[----:B------:R-:W-:Y:S02]  /*4dc0*/  @!P0 MOV R51, R72 ;  /* 0x0000004800338202 */ /* 0x000fe40000000f00 */
[----:B------:R-:W-:Y:S02]  /*4dd0*/  @!P0 MOV R50, R73 ;  /* 0x0000004900328202 */ /* 0x000fe40000000f00 */
[----:B------:R-:W-:Y:S01]  /*4de0*/  @!P0 HADD2.F32 R44, -RZ, R39.H0_H0 ;  /* 0x20000027ff2c8230 */ /* 0x000fe20000004100 */
[----:B------:R-:W-:Y:S01]  /*4df0*/  @!P0 MOV R40, R21 ;  /* 0x0000001500288202 */ /* 0x000fe20000000f00 */
[----:B------:R-:W-:Y:S01]  /*4e00*/  @!P0 HADD2.F32 R45, -RZ, R51.H0_H0 ;  /* 0x20000033ff2d8230 */ /* 0x000fe20000004100 */
[----:B------:R-:W-:Y:S01]  /*4e10*/  @!P0 MOV R56, R75 ;  /* 0x0000004b00388202 */ /* 0x000fe20000000f00 */
[----:B------:R-:W-:Y:S01]  /*4e20*/  @!P0 HADD2.F32 R49, -RZ, R50.H0_H0 ;  /* 0x20000032ff318230 */ /* 0x000fe20000004100 */
[CC--:B------:R-:W-:Y:S01]  /*4e30*/  @!P0 FMUL.FTZ R2, R44.reuse, R41.reuse ;  /* 0x000000292c028220 */ /* 0x0c0fe20000410000 */
[----:B------:R-:W-:Y:S01]  /*4e40*/  @!P0 HADD2.F32 R37, -RZ, R40.H0_H0 ;  /* 0x20000028ff258230 */ /* 0x000fe20000004100 */
[----:B------:R-:W-:Y:S01]  /*4e50*/  @!P0 FMUL.FTZ R172, R45, R41 ;  /* 0x000000292dac8220 */ /* 0x000fe20000410000 */
[----:B------:R-:W-:Y:S01]  /*4e60*/  @!P0 HADD2.F32 R39, -RZ, R39.H1_H1 ;  /* 0x30000027ff278230 */ /* 0x000fe20000004100 */
[-C--:B------:R-:W-:Y:S01]  /*4e70*/  @!P0 FMUL.FTZ R173, R49, R42.reuse ;  /* 0x0000002a31ad8220 */ /* 0x080fe20000410000 */
[--C-:B------:R-:W-:Y:S01]  /*4e80*/  @!P0 HADD2.F32 R54, -RZ, R56.reuse.H0_H0 ;  /* 0x20000038ff368230 */ /* 0x100fe20000004100 */
[-C--:B------:R-:W-:Y:S01]  /*4e90*/  @!P0 FFMA.FTZ R172, R44, R47.reuse, -R172 ;  /* 0x0000002f2cac8223 */ /* 0x080fe200000108ac */
[----:B------:R-:W-:Y:S01]  /*4ea0*/  @!P0 HADD2.F32 R56, -RZ, R56.H1_H1 ;  /* 0x30000038ff388230 */ /* 0x000fe20000004100 */
[----:B------:R-:W-:Y:S01]  /*4eb0*/  @!P0 FFMA.FTZ R2, R45, R47, R2 ;  /* 0x0000002f2d028223 */ /* 0x000fe20000010002 */
[----:B------:R-:W-:Y:S01]  /*4ec0*/  @!P0 HADD2.F32 R47, -RZ, R50.H1_H1 ;  /* 0x30000032ff2f8230 */ /* 0x000fe20000004100 */
[C---:B------:R-:W-:Y:S01]  /*4ed0*/  @!P0 FMUL.FTZ R4, R37.reuse, R42 ;  /* 0x0000002a25048220 */ /* 0x040fe20000410000 */
[----:B------:R-:W-:Y:S01]  /*4ee0*/  @!P0 HADD2.F32 R45, -RZ, R51.H1_H1 ;  /* 0x30000033ff2d8230 */ /* 0x000fe20000004100 */
[----:B------:R-:W-:Y:S01]  /*4ef0*/  @!P0 FFMA.FTZ R173, R37, R48, -R173 ;  /* 0x0000003025ad8223 */ /* 0x000fe200000108ad */
[----:B------:R-:W-:Y:S01]  /*4f00*/  @!P0 HADD2.F32 R37, -RZ, R40.H1_H1 ;  /* 0x30000028ff258230 */ /* 0x000fe20000004100 */
[-C--:B------:R-:W-:Y:S01]  /*4f10*/  @!P0 FMUL.FTZ R178, R47, R36.reuse ;  /* 0x000000242fb28220 */ /* 0x080fe20000410000 */
[----:B------:R-:W-:Y:S01]  /*4f20*/  @!P0 HADD2.F32 R50, -RZ, R52.H0_H0 ;  /* 0x20000034ff328230 */ /* 0x000fe20000004100 */
[----:B------:R-:W-:Y:S02]  /*4f30*/  @!P0 IMAD.MOV.U32 R51, RZ, RZ, R74 ;  /* 0x000000ffff338224 */ /* 0x000fe400078e004a */
[C---:B------:R-:W-:Y:S02]  /*4f40*/  @!P0 FMUL.FTZ R5, R37.reuse, R36 ;  /* 0x0000002425058220 */ /* 0x040fe40000410000 */
[----:B------:R-:W-:Y:S01]  /*4f50*/  @!P0 FFMA.FTZ R178, R37, R50, -R178 ;  /* 0x0000003225b28223 */ /* 0x000fe200000108b2 */
[----:B------:R-:W-:Y:S01]  /*4f60*/  @!P0 MOV R37, R22 ;  /* 0x0000001600258202 */ /* 0x000fe20000000f00 */
[-C--:B------:R-:W-:Y:S01]  /*4f70*/  @!P0 FMUL.FTZ R179, R45, R38.reuse ;  /* 0x000000262db38220 */ /* 0x080fe20000410000 */
[--C-:B------:R-:W-:Y:S01]  /*4f80*/  @!P0 HADD2.F32 R52, -RZ, R51.reuse.H1_H1 ;  /* 0x30000033ff348230 */ /* 0x100fe20000004100 */
[C---:B------:R-:W-:Y:S01]  /*4f90*/  @!P0 FMUL.FTZ R3, R39.reuse, R38 ;  /* 0x0000002627038220 */ /* 0x040fe20000410000 */
[----:B------:R-:W-:Y:S01]  /*4fa0*/  @!P0 F2FP.PACK_AB R173, R178, R173 ;  /* 0x000000adb2ad823e */ /* 0x000fe200000000ff */
[-C--:B------:R-:W-:Y:S01]  /*4fb0*/  @!P0 FFMA.FTZ R179, R39, R46.reuse, -R179 ;  /* 0x0000002e27b38223 */ /* 0x080fe200000108b3 */
[----:B------:R-:W-:Y:S01]  /*4fc0*/  @!P0 HADD2.F32 R51, -RZ, R51.H0_H0 ;  /* 0x20000033ff338230 */ /* 0x000fe20000004100 */
[----:B------:R-:W-:Y:S01]  /*4fd0*/  @!P0 FMUL.FTZ R183, R56, R35 ;  /* 0x0000002338b78220 */ /* 0x000fe20000410000 */
[----:B------:R-:W-:Y:S01]  /*4fe0*/  @!P0 HADD2.F32 R39, -RZ, R34.H0_H0 ;  /* 0x20000022ff278230 */ /* 0x000fe20000004100 */
[----:B------:R-:W-:Y:S01]  /*4ff0*/  @!P0 FFMA.FTZ R3, R45, R46, R3 ;  /* 0x0000002e2d038223 */ /* 0x000fe20000010003 */
[--C-:B------:R-:W-:Y:S01]  /*5000*/  @!P0 HADD2.F32 R34, -RZ, R37.reuse.H0_H0 ;  /* 0x20000025ff228230 */ /* 0x100fe20000004100 */
[----:B------:R-:W-:Y:S01]  /*5010*/  @!P0 FMUL.FTZ R181, R51, R33 ;  /* 0x0000002133b58220 */ /* 0x000fe20000410000 */
[----:B------:R-:W-:Y:S01]  /*5020*/  @!P0 MOV R21, R173 ;  /* 0x000000ad00158202 */ /* 0x000fe20000000f00 */
[----:B------:R-:W-:Y:S01]  /*5030*/  @!P0 FMUL.FTZ R180, R52, R39 ;  /* 0x0000002734b48220 */ /* 0x000fe20000410000 */
[----:B------:R-:W-:Y:S01]  /*5040*/  @!P0 F2FP.PACK_AB R172, R179, R172 ;  /* 0x000000acb3ac823e */ /* 0x000fe200000000ff */
[C---:B------:R-:W-:Y:S01]  /*5050*/  @!P0 FMUL.FTZ R6, R34.reuse, R33 ;  /* 0x0000002122068220 */ /* 0x040fe20000410000 */
[----:B------:R-:W-:Y:S01]  /*5060*/  @!P0 HADD2.F32 R33, -RZ, R32.H0_H0 ;  /* 0x20000020ff218230 */ /* 0x000fe20000004100 */
[----:B------:R-:W-:Y:S01]  /*5070*/  @!P0 IMAD.MOV.U32 R32, RZ, RZ, R23 ;  /* 0x000000ffff208224 */ /* 0x000fe200078e0017 */
[----:B------:R-:W-:Y:S01]  /*5080*/  @!P0 HADD2.F32 R36, -RZ, R37.H1_H1 ;  /* 0x30000025ff248230 */ /* 0x000fe20000004100 */
[----:B------:R-:W-:Y:S01]  /*5090*/  @!P0 FFMA.FTZ R181, R34, R53, -R181 ;  /* 0x0000003522b58223 */ /* 0x000fe200000108b5 */
[----:B------:R-:W-:Y:S01]  /*50a0*/  @!P0 MOV R20, R172 ;  /* 0x000000ac00148202 */ /* 0x000fe20000000f00 */
[----:B------:R-:W-:Y:S01]  /*50b0*/  @!P0 FMUL.FTZ R182, R54, R33 ;  /* 0x0000002136b68220 */ /* 0x000fe20000410000 */
[--C-:B------:R-:W-:Y:S01]  /*50c0*/  @!P0 HADD2.F32 R34, -RZ, R32.reuse.H0_H0 ;  /* 0x20000020ff228230 */ /* 0x100fe20000004100 */
[----:B------:R-:W-:Y:S01]  /*50d0*/  @!P0 FFMA.FTZ R4, R49, R48, R4 ;  /* 0x0000003031048223 */ /* 0x000fe20000010004 */
[----:B------:R-:W-:Y:S01]  /*50e0*/  @!P0 HADD2.F32 R32, -RZ, R32.H1_H1 ;  /* 0x30000020ff208230 */ /* 0x000fe20000004100 */
[C---:B------:R-:W-:Y:S01]  /*50f0*/  @!P0 FFMA.FTZ R180, R36.reuse, R55, -R180 ;  /* 0x0000003724b48223 */ /* 0x040fe200000108b4 */
[----:B------:R-:W-:Y:S01]  /*5100*/  @!P0 F2FP.PACK_AB R178, R3, R2 ;  /* 0x0000000203b2823e */ /* 0x000fe200000000ff */
[----:B------:R-:W-:Y:S02]  /*5110*/  @!P0 FMUL.FTZ R7, R36, R39 ;  /* 0x0000002724078220 */ /* 0x000fe40000410000 */
[----:B------:R-:W-:Y:S01]  /*5120*/  @!P0 FFMA.FTZ R182, R34, R57, -R182 ;  /* 0x0000003922b68223 */ /* 0x000fe200000108b6 */
[----:B------:R-:W-:Y:S01]  /*5130*/  @!P0 MOV R72, R178 ;  /* 0x000000b200488202 */ /* 0x000fe20000000f00 */
[----:B------:R-:W-:Y:S01]  /*5140*/  @!P0 FFMA.FTZ R183, R32, R59, -R183 ;  /* 0x0000003b20b78223 */ /* 0x000fe200000108b7 */
[----:B------:R-:W-:Y:S01]  /*5150*/  @!P0 F2FP.PACK_AB R180, R180, R181 ;  /* 0x000000b5b4b4823e */ /* 0x000fe200000000ff */
[----:B------:R-:W-:Y:S02]  /*5160*/  @!P0 FFMA.FTZ R5, R47, R50, R5 ;  /* 0x000000322f058223 */ /* 0x000fe40000010005 */
[----:B------:R-:W-:Y:S01]  /*5170*/  @!P0 FFMA.FTZ R6, R51, R53, R6 ;  /* 0x0000003533068223 */ /* 0x000fe20000010006 */
[----:B------:R-:W-:Y:S01]  /*5180*/  @!P0 F2FP.PACK_AB R183, R183, R182 ;  /* 0x000000b6b7b7823e */ /* 0x000fe200000000ff */
[----:B------:R-:W-:Y:S01]  /*5190*/  @!P0 FMUL.FTZ R8, R34, R33 ;  /* 0x0000002122088220 */ /* 0x000fe20000410000 */
[----:B------:R-:W-:Y:S01]  /*51a0*/  @!P0 F2FP.PACK_AB R179, R5, R4 ;  /* 0x0000000405b3823e */ /* 0x000fe200000000ff */
[----:B------:R-:W-:Y:S01]  /*51b0*/  @!P0 FFMA.FTZ R7, R52, R55, R7 ;  /* 0x0000003734078223 */ /* 0x000fe20000010007 */
[----:B------:R-:W-:Y:S01]  /*51c0*/  @!P0 MOV R23, R183 ;  /* 0x000000b700178202 */ /* 0x000fe20000000f00 */
[----:B------:R-:W-:Y:S02]  /*51d0*/  @!P0 FMUL.FTZ R9, R32, R35 ;  /* 0x0000002320098220 */ /* 0x000fe40000410000 */
[----:B------:R-:W-:Y:S01]  /*51e0*/  @!P0 FFMA.FTZ R8, R54, R57, R8 ;  /* 0x0000003936088223 */ /* 0x000fe20000010008 */
[----:B------:R-:W-:Y:S01]  /*51f0*/  @!P0 F2FP.PACK_AB R181, R7, R6 ;  /* 0x0000000607b5823e */ /* 0x000fe200000000ff */
[----:B------:R-:W-:Y:S02]  /*5200*/  @!P0 FFMA.FTZ R9, R56, R59, R9 ;  /* 0x0000003b38098223 */ /* 0x000fe40000010009 */
[----:B------:R-:W-:Y:S01]  /*5210*/  @!P0 IMAD.MOV.U32 R22, RZ, RZ, R180 ;  /* 0x000000ffff168224 */ /* 0x000fe200078e00b4 */
[----:B------:R-:W-:Y:S01]  /*5220*/  @!P0 MOV R74, R181 ;  /* 0x000000b5004a8202 */ /* 0x000fe20000000f00 */
[----:B------:R-:W-:Y:S01]  /*5230*/  @!P0 IMAD.MOV.U32 R73, RZ, RZ, R179 ;  /* 0x000000ffff498224 */ /* 0x000fe200078e00b3 */
[----:B------:R-:W-:Y:S02]  /*5240*/  @!P0 F2FP.PACK_AB R182, R9, R8 ;  /* 0x0000000809b6823e */ /* 0x000fe400000000ff */
[----:B------:R1:W-:Y:S02]  /*5250*/  STG.E.128 [R176.64], R20 ;  /* 0x00000014b0007986 */ /* 0x0003e4000c101d08 */
[----:B------:R-:W-:Y:S06]  /*5260*/  @!P0 MOV R75, R182 ;  /* 0x000000b6004b8202 */ /* 0x000fec0000000f00 */
[----:B------:R1:W-:Y:S02]  /*5270*/  @!P2 STG.E.128 [R174.64], R72 ;  /* 0x00000048ae00a986 */ /* 0x0003e4000c101d08 */
.L_x_1393:
[----:B------:R-:W-:Y:S05]  /*5280*/  BSYNC B0 ;  /* 0x0000000000007941 */ /* 0x000fea0003800000 */
.L_x_1392:
[----:B------:R-:W-:Y:S01]  /*5290*/  ISETP.GE.AND P0, PT, R13, c[0x0][0x1d4], PT ;  /* 0x000075000d007a0c */ /* 0x000fe20003f06270 */
[----:B------:R-:W-:-:S12]  /*52a0*/  BSSY B0, `(.L_x_1394) ;  /* 0x0000074000007945 */ /* 0x000fd80003800000 */
[----:B------:R-:W-:-:S05]  /*52b0*/  @P0 BRA `(.L_x_1395) ;  /* 0x0000072000000947 */ /* 0x000fca0003800000 */
[----:B------:R-:W-:Y:S02]  /*52c0*/  ISETP.GE.AND P2, PT, R112, c[0x0][0x1d4], PT ;  /* 0x0000750070007a0c */ /* 0x000fe40003f46270 */
[C---:B------:R-:W-:Y:S02]  /*52d0*/  IADD3 R59, P1, P0, R154.reuse, R171, R123 ;  /* 0x000000ab9a3b7210 */ /* 0x040fe4000783e07b */
[----:B-1----:R-:W-:Y:S02]  /*52e0*/  IADD3 R74, R103, R170, RZ ;  /* 0x000000aa674a7210 */ /* 0x002fe40007ffe0ff */
[C---:B------:R-:W-:Y:S07]  /*52f0*/  IADD3.X R48, R89.reuse, R133, R128, P1, P0 ;  /* 0x0000008559307210 */ /* 0x040fee0000fe0480 */
[----:B------:R-:W-:Y:S04]  /*5300*/  @!P2 IADD3 R57, P1, P0, R154, R171, R112 ;  /* 0x000000ab9a39a210 */ /* 0x000fe8000783e070 */
[----:B------:R-:W-:Y:S02]  /*5310*/  @!P2 IADD3.X R50, R89, R133, R122, P1, P0 ;  /* 0x000000855932a210 */ /* 0x000fe40000fe047a */
[C---:B------:R-:W-:Y:S04]  /*5320*/  LEA R72, P0, R59.reuse, c[0x0][0x1c8], 0x1 ;  /* 0x000072003b487a11 */ /* 0x040fe800078008ff */
[----:B------:R-:W-:Y:S02]  /*5330*/  LEA.HI.X R73, R59, c[0x0][0x1cc], R48, 0x1, P0 ;  /* 0x000073003b497a11 */ /* 0x000fe400000f0c30 */
[C---:B------:R-:W-:Y:S02]  /*5340*/  @!P2 LEA R56, P0, R57.reuse, c[0x0][0x1c8], 0x1 ;  /* 0x000072003938aa11 */ /* 0x040fe400078008ff */
[----:B------:R-:W-:Y:S02]  /*5350*/  SHF.L.U32 R59, R74, 0x1, RZ ;  /* 0x000000014a3b7819 */ /* 0x000fe400000006ff */
[----:B------:R-:W-:Y:S01]  /*5360*/  @!P2 LEA.HI.X R57, R57, c[0x0][0x1cc], R50, 0x1, P0 ;  /* 0x000073003939aa11 */ /* 0x000fe200000f0c32 */
[----:B------:R-:W-:Y:S01]  /*5370*/  IMAD.IADD R50, R109, 0x1, R170 ;  /* 0x000000016d327824 */ /* 0x000fe200078e02aa */
[----:B------:R-:W-:Y:S01]  /*5380*/  ISETP.GE.AND P0, PT, R13, c[0x0][0x27c], PT ;  /* 0x00009f000d007a0c */ /* 0x000fe20003f06270 */
[----:B------:R-:W1:Y:S02]  /*5390*/  LDS.128 R52, [R59+0xc100] ;  /* 0x00c100003b347984 */ /* 0x000e640000000c00 */
[----:B------:R-:W-:Y:S06]  /*53a0*/  IMAD.SHL.U32 R48, R50, 0x2, RZ ;  /* 0x0000000232307824 */ /* 0x000fec00078e00ff */
[----:B------:R-:W2:Y:S04]  /*53b0*/  LDS.128 R20, [R48+0xc100] ;  /* 0x00c1000030147984 */ /* 0x000ea80000000c00 */
[----:B------:R-:W-:Y:S01]  /*53c0*/  @!P0 SHF.R.U64 R26, R26, 0x10, R27 ;  /* 0x000000101a1a8819 */ /* 0x000fe2000000121b */
[----:B------:R-:W-:Y:S01]  /*53d0*/  @!P0 HADD2.F32 R34, -RZ, R31.H1_H1 ;  /* 0x3000001fff228230 */ /* 0x000fe20000004100 */
[----:B------:R-:W-:Y:S01]  /*53e0*/  @!P0 SHF.R.U64 R32, R24, 0x10, R25 ;  /* 0x0000001018208819 */ /* 0x000fe20000001219 */
[--C-:B------:R-:W-:Y:S01]  /*53f0*/  @!P0 HADD2.F32 R36, -RZ, R71.reuse.H1_H1 ;  /* 0x30000047ff248230 */ /* 0x100fe20000004100 */
[----:B------:R-:W-:Y:S01]  /*5400*/  @!P0 SHF.R.U32.HI R24, RZ, 0x10, R27 ;  /* 0x00000010ff188819 */ /* 0x000fe2000001161b */
[----:B------:R-:W-:Y:S01]  /*5410*/  @!P0 HADD2.F32 R39, -RZ, R71.H0_H0 ;  /* 0x20000047ff278230 */ /* 0x000fe20000004100 */
[----:B------:R-:W-:Y:S01]  /*5420*/  @!P0 SHF.R.U32.HI R25, RZ, 0x10, R25 ;  /* 0x00000010ff198819 */ /* 0x000fe20000011619 */
[--C-:B------:R-:W-:Y:S01]  /*5430*/  @!P0 HADD2.F32 R45, -RZ, R70.reuse.H0_H0 ;  /* 0x20000046ff2d8230 */ /* 0x100fe20000004100 */
[--C-:B------:R-:W-:Y:S01]  /*5440*/  @!P0 SHF.R.U64 R38, R64, 0x10, R65.reuse ;  /* 0x0000001040268819 */ /* 0x100fe20000001241 */
[----:B------:R-:W-:Y:S01]  /*5450*/  @!P0 HADD2.F32 R49, -RZ, R70.H1_H1 ;  /* 0x30000046ff318230 */ /* 0x000fe20000004100 */
[----:B------:R-:W-:Y:S01]  /*5460*/  @!P0 SHF.R.U32.HI R40, RZ, 0x10, R65 ;  /* 0x00000010ff288819 */ /* 0x000fe20000011641 */
[----:B------:R-:W-:Y:S01]  /*5470*/  @!P0 HADD2.F32 R32, -RZ, R32.H0_H0 ;  /* 0x20000020ff208230 */ /* 0x000fe20000004100 */
[--C-:B------:R-:W-:Y:S01]  /*5480*/  @!P0 SHF.R.U32.HI R41, RZ, 0x10, R67.reuse ;  /* 0x00000010ff298819 */ /* 0x100fe20000011643 */
[----:B------:R-:W-:Y:S01]  /*5490*/  @!P0 HADD2.F32 R38, -RZ, R38.H0_H0 ;  /* 0x20000026ff268230 */ /* 0x000fe20000004100 */
[----:B------:R-:W-:Y:S01]  /*54a0*/  @!P0 SHF.R.U64 R47, R66, 0x10, R67 ;  /* 0x00000010422f8819 */ /* 0x000fe20000001243 */
[----:B------:R-:W-:Y:S02]  /*54b0*/  @!P0 HADD2.F32 R40, -RZ, R40.H0_H0 ;  /* 0x20000028ff288230 */ /* 0x000fe40000004100 */
[----:B------:R-:W-:Y:S02]  /*54c0*/  @!P0 HADD2.F32 R51, -RZ, R41.H0_H0 ;  /* 0x20000029ff338230 */ /* 0x000fe40000004100 */
[----:B------:R-:W-:Y:S01]  /*54d0*/  @!P0 HADD2.F32 R47, -RZ, R47.H0_H0 ;  /* 0x2000002fff2f8230 */ /* 0x000fe20000004100 */
[----:B-1----:R-:W-:Y:S01]  /*54e0*/  @!P0 IMAD.MOV.U32 R42, RZ, RZ, R55 ;  /* 0x000000ffff2a8224 */ /* 0x002fe200078e0037 */
[----:B------:R-:W-:Y:S04]  /*54f0*/  @!P0 MOV R37, R52 ;  /* 0x0000003400258202 */ /* 0x000fe80000000f00 */
[--C-:B------:R-:W-:Y:S02]  /*5500*/  @!P0 HADD2.F32 R46, -RZ, R42.reuse.H1_H1 ;  /* 0x3000002aff2e8230 */ /* 0x100fe40000004100 */
[----:B------:R-:W-:Y:S01]  /*5510*/  @!P0 HADD2.F32 R44, -RZ, R42.H0_H0 ;  /* 0x2000002aff2c8230 */ /* 0x000fe20000004100 */
[----:B--2---:R-:W-:Y:S01]  /*5520*/  @!P0 IMAD.MOV.U32 R27, RZ, RZ, R20 ;  /* 0x000000ffff1b8224 */ /* 0x004fe200078e0014 */
[--C-:B------:R-:W-:Y:S01]  /*5530*/  @!P0 HADD2.F32 R35, -RZ, R37.reuse.H0_H0 ;  /* 0x20000025ff238230 */ /* 0x100fe20000004100 */
[----:B------:R-:W-:Y:S01]  /*5540*/  @!P0 MOV R42, R54 ;  /* 0x00000036002a8202 */ /* 0x000fe20000000f00 */
[----:B------:R-:W-:Y:S02]  /*5550*/  @!P0 HADD2.F32 R37, -RZ, R37.H1_H1 ;  /* 0x30000025ff258230 */ /* 0x000fe40000004100 */
[--C-:B------:R-:W-:Y:S01]  /*5560*/  @!P0 HADD2.F32 R33, -RZ, R27.reuse.H0_H0 ;  /* 0x2000001bff218230 */ /* 0x100fe20000004100 */
[----:B------:R-:W-:Y:S01]  /*5570*/  @!P0 FMUL.FTZ R48, R35, R34 ;  /* 0x0000002223308220 */ /* 0x000fe20000410000 */
[----:B------:R-:W-:Y:S01]  /*5580*/  @!P0 HADD2.F32 R27, -RZ, R27.H1_H1 ;  /* 0x3000001bff1b8230 */ /* 0x000fe20000004100 */
[----:B------:R-:W-:Y:S01]  /*5590*/  @!P0 FMUL.FTZ R59, R37, R32 ;  /* 0x00000020253b8220 */ /* 0x000fe20000410000 */
[--C-:B------:R-:W-:Y:S01]  /*55a0*/  @!P0 HADD2.F32 R41, -RZ, R42.reuse.H0_H0 ;  /* 0x2000002aff298230 */ /* 0x100fe20000004100 */
[C---:B------:R-:W-:Y:S01]  /*55b0*/  @!P0 FMUL.FTZ R2, R33.reuse, R34 ;  /* 0x0000002221028220 */ /* 0x040fe20000410000 */
[----:B------:R-:W-:Y:S01]  /*55c0*/  @!P0 HADD2.F32 R42, -RZ, R42.H1_H1 ;  /* 0x3000002aff2a8230 */ /* 0x000fe20000004100 */
[-C--:B------:R-:W-:Y:S01]  /*55d0*/  @!P0 FFMA.FTZ R48, R33, R36.reuse, -R48 ;  /* 0x0000002421308223 */ /* 0x080fe20000010830 */
[----:B------:R-:W-:Y:S01]  /*55e0*/  @!P0 MOV R33, R21 ;  /* 0x0000001500218202 */ /* 0x000fe20000000f00 */
[----:B------:R-:W-:Y:S01]  /*55f0*/  @!P0 FFMA.FTZ R2, R35, R36, R2 ;  /* 0x0000002423028223 */ /* 0x000fe20000010002 */
[----:B------:R-:W-:Y:S01]  /*5600*/  @!P0 MOV R36, R53 ;  /* 0x0000003500248202 */ /* 0x000fe20000000f00 */
[C---:B------:R-:W-:Y:S01]  /*5610*/  @!P0 FMUL.FTZ R3, R27.reuse, R32 ;  /* 0x000000201b038220 */ /* 0x040fe20000410000 */
[----:B------:R-:W-:Y:S01]  /*5620*/  @!P0 HADD2.F32 R32, -RZ, R25.H0_H0 ;  /* 0x20000019ff208230 */ /* 0x000fe20000004100 */
[-C--:B------:R-:W-:Y:S01]  /*5630*/  @!P0 FFMA.FTZ R59, R27, R38.reuse, -R59 ;  /* 0x000000261b3b8223 */ /* 0x080fe2000001083b */
[----:B------:R-:W-:Y:S01]  /*5640*/  @!P0 HADD2.F32 R25, -RZ, R33.H1_H1 ;  /* 0x30000021ff198230 */ /* 0x000fe20000004100 */
[----:B------:R-:W-:Y:S01]  /*5650*/  @!P0 FFMA.FTZ R3, R37, R38, R3 ;  /* 0x0000002625038223 */ /* 0x000fe20000010003 */
[--C-:B------:R-:W-:Y:S02]  /*5660*/  @!P0 HADD2.F32 R35, -RZ, R36.reuse.H0_H0 ;  /* 0x20000024ff238230 */ /* 0x100fe40000004100 */
[----:B------:R-:W-:Y:S01]  /*5670*/  @!P0 HADD2.F32 R36, -RZ, R36.H1_H1 ;  /* 0x30000024ff248230 */ /* 0x000fe20000004100 */
[----:B------:R-:W-:Y:S01]  /*5680*/  @!P0 FMUL.FTZ R5, R25, R32 ;  /* 0x0000002019058220 */ /* 0x000fe20000410000 */
[----:B------:R-:W-:Y:S01]  /*5690*/  @!P0 F2FP.PACK_AB R48, R59, R48 ;  /* 0x000000303b30823e */ /* 0x000fe200000000ff */
[----:B------:R-:W-:Y:S01]  /*56a0*/  @!P0 HADD2.F32 R27, -RZ, R31.H0_H0 ;  /* 0x2000001fff1b8230 */ /* 0x000fe20000004100 */
[----:B------:R-:W-:Y:S01]  /*56b0*/  @!P0 MOV R31, R23 ;  /* 0x00000017001f8202 */ /* 0x000fe20000000f00 */
[----:B------:R-:W-:Y:S01]  /*56c0*/  @!P0 FMUL.FTZ R75, R36, R32 ;  /* 0x00000020244b8220 */ /* 0x000fe20000410000 */
[----:B------:R-:W-:Y:S01]  /*56d0*/  @!P0 MOV R20, R48 ;  /* 0x0000003000148202 */ /* 0x000fe20000000f00 */
[----:B------:R-:W-:Y:S01]  /*56e0*/  @!P0 HADD2.F32 R34, -RZ, R33.H0_H0 ;  /* 0x20000021ff228230 */ /* 0x000fe20000004100 */
[-C--:B------:R-:W-:Y:S01]  /*56f0*/  @!P0 FMUL.FTZ R50, R35, R27.reuse ;  /* 0x0000001b23328220 */ /* 0x080fe20000410000 */
[--C-:B------:R-:W-:Y:S01]  /*5700*/  @!P0 HADD2.F32 R32, -RZ, R31.reuse.H0_H0 ;  /* 0x2000001fff208230 */ /* 0x100fe20000004100 */
[----:B------:R-:W-:Y:S01]  /*5710*/  @!P0 FFMA.FTZ R75, R25, R40, -R75 ;  /* 0x00000028194b8223 */ /* 0x000fe2000001084b */
[----:B------:R-:W-:Y:S01]  /*5720*/  @!P0 HADD2.F32 R25, -RZ, R24.H0_H0 ;  /* 0x20000018ff198230 */ /* 0x000fe20000004100 */
[C---:B------:R-:W-:Y:S01]  /*5730*/  @!P0 FMUL.FTZ R4, R34.reuse, R27 ;  /* 0x0000001b22048220 */ /* 0x040fe20000410000 */
[----:B------:R-:W-:Y:S01]  /*5740*/  @!P0 HADD2.F32 R24, -RZ, R31.H1_H1 ;  /* 0x3000001fff188230 */ /* 0x000fe20000004100 */
[----:B------:R-:W-:Y:S01]  /*5750*/  @!P0 FFMA.FTZ R50, R34, R39, -R50 ;  /* 0x0000002722328223 */ /* 0x000fe20000010832 */
[--C-:B------:R-:W-:Y:S01]  /*5760*/  @!P0 HADD2.F32 R27, -RZ, R30.reuse.H1_H1 ;  /* 0x3000001eff1b8230 */ /* 0x100fe20000004100 */
[-C--:B------:R-:W-:Y:S02]  /*5770*/  @!P0 FMUL.FTZ R173, R46, R25.reuse ;  /* 0x000000192ead8220 */ /* 0x080fe40000410000 */
[C---:B------:R-:W-:Y:S01]  /*5780*/  @!P0 FMUL.FTZ R9, R24.reuse, R25 ;  /* 0x0000001918098220 */ /* 0x040fe20000410000 */
[----:B------:R-:W-:Y:S01]  /*5790*/  @!P0 F2FP.PACK_AB R75, R75, R50 ;  /* 0x000000324b4b823e */ /* 0x000fe200000000ff */
[----:B------:R-:W-:Y:S01]  /*57a0*/  @!P0 FFMA.FTZ R173, R24, R51, -R173 ;  /* 0x0000003318ad8223 */ /* 0x000fe200000108ad */
[----:B------:R-:W-:Y:S01]  /*57b0*/  @!P0 F2FP.PACK_AB R50, R3, R2 ;  /* 0x000000020332823e */ /* 0x000fe200000000ff */
[----:B------:R-:W-:Y:S01]  /*57c0*/  @!P0 IMAD.MOV.U32 R24, RZ, RZ, R22 ;  /* 0x000000ffff188224 */ /* 0x000fe200078e0016 */
[----:B------:R-:W-:Y:S01]  /*57d0*/  @!P0 MOV R21, R75 ;  /* 0x0000004b00158202 */ /* 0x000fe20000000f00 */
[-C--:B------:R-:W-:Y:S01]  /*57e0*/  @!P0 FMUL.FTZ R74, R44, R27.reuse ;  /* 0x0000001b2c4a8220 */ /* 0x080fe20000410000 */
[----:B------:R-:W-:Y:S01]  /*57f0*/  @!P0 MOV R52, R50 ;  /* 0x0000003200348202 */ /* 0x000fe20000000f00 */
[C---:B------:R-:W-:Y:S01]  /*5800*/  @!P0 FMUL.FTZ R8, R32.reuse, R27 ;  /* 0x0000001b20088220 */ /* 0x040fe20000410000 */
[----:B------:R-:W-:Y:S01]  /*5810*/  @!P0 HADD2.F32 R27, -RZ, R30.H0_H0 ;  /* 0x2000001eff1b8230 */ /* 0x000fe20000004100 */
[----:B------:R-:W-:Y:S01]  /*5820*/  @!P0 FFMA.FTZ R4, R35, R39, R4 ;  /* 0x0000002723048223 */ /* 0x000fe20000010004 */
[----:B------:R-:W-:Y:S01]  /*5830*/  @!P0 HADD2.F32 R25, -RZ, R26.H0_H0 ;  /* 0x2000001aff198230 */ /* 0x000fe20000004100 */
[----:B------:R-:W-:Y:S01]  /*5840*/  @!P0 FFMA.FTZ R74, R32, R49, -R74 ;  /* 0x00000031204a8223 */ /* 0x000fe2000001084a */
[--C-:B------:R-:W-:Y:S01]  /*5850*/  @!P0 HADD2.F32 R26, -RZ, R24.reuse.H0_H0 ;  /* 0x20000018ff1a8230 */ /* 0x100fe20000004100 */
[----:B------:R-:W-:Y:S01]  /*5860*/  @!P0 FMUL.FTZ R172, R41, R27 ;  /* 0x0000001b29ac8220 */ /* 0x000fe20000410000 */
[----:B------:R-:W-:Y:S01]  /*5870*/  @!P0 HADD2.F32 R24, -RZ, R24.H1_H1 ;  /* 0x30000018ff188230 */ /* 0x000fe20000004100 */
[----:B------:R-:W-:Y:S01]  /*5880*/  @!P0 FMUL.FTZ R175, R42, R25 ;  /* 0x000000192aaf8220 */ /* 0x000fe20000410000 */
[----:B------:R-:W-:Y:S01]  /*5890*/  @!P0 F2FP.PACK_AB R74, R173, R74 ;  /* 0x0000004aad4a823e */ /* 0x000fe200000000ff */
[C---:B------:R-:W-:Y:S02]  /*58a0*/  @!P0 FMUL.FTZ R6, R26.reuse, R27 ;  /* 0x0000001b1a068220 */ /* 0x040fe40000410000 */
[----:B------:R-:W-:Y:S01]  /*58b0*/  @!P0 FFMA.FTZ R172, R26, R45, -R172 ;  /* 0x0000002d1aac8223 */ /* 0x000fe200000108ac */
[----:B------:R-:W-:Y:S01]  /*58c0*/  @!P0 MOV R23, R74 ;  /* 0x0000004a00178202 */ /* 0x000fe20000000f00 */
[----:B------:R-:W-:Y:S02]  /*58d0*/  @!P0 FFMA.FTZ R175, R24, R47, -R175 ;  /* 0x0000002f18af8223 */ /* 0x000fe400000108af */
[----:B------:R-:W-:Y:S02]  /*58e0*/  @!P0 FFMA.FTZ R5, R36, R40, R5 ;  /* 0x0000002824058223 */ /* 0x000fe40000010005 */
[----:B------:R-:W-:Y:S01]  /*58f0*/  @!P0 FMUL.FTZ R7, R24, R25 ;  /* 0x0000001918078220 */ /* 0x000fe20000410000 */
[----:B------:R-:W-:Y:S01]  /*5900*/  @!P0 F2FP.PACK_AB R175, R175, R172 ;  /* 0x000000acafaf823e */ /* 0x000fe200000000ff */
[----:B------:R-:W-:Y:S01]  /*5910*/  @!P0 FFMA.FTZ R6, R41, R45, R6 ;  /* 0x0000002d29068223 */ /* 0x000fe20000010006 */
[----:B------:R-:W-:Y:S01]  /*5920*/  @!P0 F2FP.PACK_AB R59, R5, R4 ;  /* 0x00000004053b823e */ /* 0x000fe200000000ff */
[----:B------:R-:W-:Y:S02]  /*5930*/  @!P0 FFMA.FTZ R7, R42, R47, R7 ;  /* 0x0000002f2a078223 */ /* 0x000fe40000010007 */
[----:B------:R-:W-:Y:S02]  /*5940*/  @!P0 FFMA.FTZ R8, R44, R49, R8 ;  /* 0x000000312c088223 */ /* 0x000fe40000010008 */
[----:B------:R-:W-:Y:S01]  /*5950*/  @!P0 FFMA.FTZ R9, R46, R51, R9 ;  /* 0x000000332e098223 */ /* 0x000fe20000010009 */
[----:B------:R-:W-:Y:S01]  /*5960*/  @!P0 F2FP.PACK_AB R172, R7, R6 ;  /* 0x0000000607ac823e */ /* 0x000fe200000000ff */
[----:B------:R-:W-:Y:S02]  /*5970*/  @!P0 IMAD.MOV.U32 R22, RZ, RZ, R175 ;  /* 0x000000ffff168224 */ /* 0x000fe400078e00af */
[----:B------:R-:W-:Y:S01]  /*5980*/  @!P0 IMAD.MOV.U32 R53, RZ, RZ, R59 ;  /* 0x000000ffff358224 */ /* 0x000fe200078e003b */
[----:B------:R-:W-:Y:S02]  /*5990*/  @!P0 F2FP.PACK_AB R173, R9, R8 ;  /* 0x0000000809ad823e */ /* 0x000fe400000000ff */
[----:B------:R1:W-:Y:S01]  /*59a0*/  STG.E.128 [R72.64], R20 ;  /* 0x0000001448007986 */ /* 0x0003e2000c101d08 */
[----:B------:R-:W-:Y:S02]  /*59b0*/  @!P0 MOV R54, R172 ;  /* 0x000000ac00368202 */ /* 0x000fe40000000f00 */
[----:B------:R-:W-:Y:S05]  /*59c0*/  @!P0 MOV R55, R173 ;  /* 0x000000ad00378202 */ /* 0x000fea0000000f00 */
[----:B------:R1:W-:Y:S02]  /*59d0*/  @!P2 STG.E.128 [R56.64], R52 ;  /* 0x000000343800a986 */ /* 0x0003e4000c101d08 */
.L_x_1395:
[----:B------:R-:W-:Y:S05]  /*59e0*/  BSYNC B0 ;  /* 0x0000000000007941 */ /* 0x000fea0003800000 */
.L_x_1394:
[----:B------:R-:W-:-:S13]  /*59f0*/  ISETP.GE.AND P0, PT, R14, c[0x0][0x1d4], PT ;  /* 0x000075000e007a0c */ /* 0x000fda0003f06270 */
[----:B------:R-:W-:-:S05]  /*5a00*/  @P0 BRA `(.L_x_1379) ;  /* 0x000008d000000947 */ /* 0x000fca0003800000 */
[-C--:B-1----:R-:W-:Y:S02]  /*5a10*/  IADD3 R54, R101, R170.reuse, RZ ;  /* 0x000000aa65367210 */ /* 0x082fe40007ffe0ff */
[----:B------:R-:W-:Y:S02]  /*5a20*/  IADD3 R170, R107, R170, RZ ;  /* 0x000000aa6baa7210 */ /* 0x000fe40007ffe0ff */
[----:B------:R-:W-:Y:S02]  /*5a30*/  SHF.L.U32 R59, R54, 0x1, RZ ;  /* 0x00000001363b7819 */ /* 0x000fe400000006ff */
[----:B------:R-:W-:Y:S01]  /*5a40*/  IADD3 R56, P1, P0, R154, R171, R121 ;  /* 0x000000ab9a387210 */ /* 0x000fe2000783e079 */
[----:B------:R-:W-:Y:S02]  /*5a50*/  IMAD.SHL.U32 R57, R170, 0x2, RZ ;  /* 0x00000002aa397824 */ /* 0x000fe400078e00ff */
[----:B------:R-:W1:Y:S01]  /*5a60*/  LDS.128 R48, [R59+0xc100] ;  /* 0x00c100003b307984 */ /* 0x000e620000000c00 */
[----:B------:R-:W-:Y:S02]  /*5a70*/  IADD3.X R53, R89, R133, R126, P1, P0 ;  /* 0x0000008559357210 */ /* 0x000fe40000fe047e */
[C---:B------:R-:W-:Y:S04]  /*5a80*/  LEA R54, P0, R56.reuse, c[0x0][0x1c8], 0x1 ;  /* 0x0000720038367a11 */ /* 0x040fe800078008ff */
[----:B------:R-:W-:Y:S01]  /*5a90*/  LEA.HI.X R55, R56, c[0x0][0x1cc], R53, 0x1, P0 ;  /* 0x0000730038377a11 */ /* 0x000fe200000f0c35 */
[----:B------:R-:W2:Y:S01]  /*5aa0*/  LDS.128 R20, [R57+0xc100] ;  /* 0x00c1000039147984 */ /* 0x000ea20000000c00 */
[----:B------:R-:W-:-:S13]  /*5ab0*/  ISETP.GE.AND P0, PT, R14, c[0x0][0x27c], PT ;  /* 0x00009f000e007a0c */ /* 0x000fda0003f06270 */
[----:B------:R-:W-:Y:S01]  /*5ac0*/  @!P0 SHF.R.U64 R24, R16, 0x10, R17 ;  /* 0x0000001010188819 */ /* 0x000fe20000001211 */
[--C-:B------:R-:W-:Y:S01]  /*5ad0*/  @!P0 HADD2.F32 R32, -RZ, R69.reuse.H1_H1 ;  /* 0x30000045ff208230 */ /* 0x100fe20000004100 */
[--C-:B------:R-:W-:Y:S01]  /*5ae0*/  @!P0 SHF.R.U32.HI R16, RZ, 0x10, R19.reuse ;  /* 0x00000010ff108819 */ /* 0x100fe20000011613 */
[----:B------:R-:W-:Y:S01]  /*5af0*/  @!P0 HADD2.F32 R37, -RZ, R69.H0_H0 ;  /* 0x20000045ff258230 */ /* 0x000fe20000004100 */
[----:B------:R-:W-:Y:S01]  /*5b00*/  @!P0 SHF.R.U64 R18, R18, 0x10, R19 ;  /* 0x0000001012128819 */ /* 0x000fe20000001213 */
[----:B------:R-:W-:Y:S01]  /*5b10*/  @!P0 HADD2.F32 R27, -RZ, R24.H0_H0 ;  /* 0x20000018ff1b8230 */ /* 0x000fe20000004100 */
[----:B------:R-:W-:Y:S01]  /*5b20*/  @!P0 SHF.R.U32.HI R17, RZ, 0x10, R17 ;  /* 0x00000010ff118819 */ /* 0x000fe20000011611 */
[--C-:B------:R-:W-:Y:S01]  /*5b30*/  @!P0 HADD2.F32 R41, -RZ, R68.reuse.H1_H1 ;  /* 0x30000044ff298230 */ /* 0x100fe20000004100 */
[----:B------:R-:W-:Y:S01]  /*5b40*/  @!P0 SHF.R.U32.HI R39, RZ, 0x10, R61 ;  /* 0x00000010ff278819 */ /* 0x000fe2000001163d */
[----:B------:R-:W-:Y:S01]  /*5b50*/  @!P0 HADD2.F32 R47, -RZ, R68.H0_H0 ;  /* 0x20000044ff2f8230 */ /* 0x000fe20000004100 */
[--C-:B------:R-:W-:Y:S01]  /*5b60*/  @!P0 SHF.R.U32.HI R40, RZ, 0x10, R63.reuse ;  /* 0x00000010ff288819 */ /* 0x100fe2000001163f */
[----:B------:R-:W-:Y:S01]  /*5b70*/  @!P0 HADD2.F32 R17, -RZ, R17.H0_H0 ;  /* 0x20000011ff118230 */ /* 0x000fe20000004100 */
[----:B------:R-:W-:Y:S01]  /*5b80*/  @!P0 SHF.R.U64 R42, R62, 0x10, R63 ;  /* 0x000000103e2a8819 */ /* 0x000fe2000000123f */
[----:B------:R-:W-:Y:S01]  /*5b90*/  @!P0 HADD2.F32 R39, -RZ, R39.H0_H0 ;  /* 0x20000027ff278230 */ /* 0x000fe20000004100 */
[----:B------:R-:W-:Y:S01]  /*5ba0*/  @!P0 SHF.R.U64 R33, R60, 0x10, R61 ;  /* 0x000000103c218819 */ /* 0x000fe2000000123d */
[----:B------:R-:W-:Y:S02]  /*5bb0*/  @!P0 HADD2.F32 R46, -RZ, R40.H0_H0 ;  /* 0x20000028ff2e8230 */ /* 0x000fe40000004100 */
[----:B------:R-:W-:Y:S01]  /*5bc0*/  @!P0 HADD2.F32 R45, -RZ, R42.H0_H0 ;  /* 0x2000002aff2d8230 */ /* 0x000fe20000004100 */
[----:B-1----:R-:W-:Y:S01]  /*5bd0*/  @!P0 IMAD.MOV.U32 R36, RZ, RZ, R49 ;  /* 0x000000ffff248224 */ /* 0x002fe200078e0031 */
[----:B------:R-:W-:Y:S01]  /*5be0*/  @!P0 MOV R34, R48 ;  /* 0x0000003000228202 */ /* 0x000fe20000000f00 */
[----:B------:R-:W-:Y:S01]  /*5bf0*/  @!P0 HADD2.F32 R26, -RZ, R29.H1_H1 ;  /* 0x3000001dff1a8230 */ /* 0x000fe20000004100 */
[----:B------:R-:W-:Y:S01]  /*5c00*/  @!P0 MOV R52, R50 ;  /* 0x0000003200348202 */ /* 0x000fe20000000f00 */
[----:B------:R-:W-:Y:S01]  /*5c10*/  @!P0 HADD2.F32 R33, -RZ, R33.H0_H0 ;  /* 0x20000021ff218230 */ /* 0x000fe20000004100 */
[----:B------:R-:W-:Y:S01]  /*5c20*/  @!P0 MOV R44, R51 ;  /* 0x00000033002c8202 */ /* 0x000fe20000000f00 */
[----:B------:R-:W-:Y:S01]  /*5c30*/  @!P0 HADD2.F32 R31, -RZ, R34.H0_H0 ;  /* 0x20000022ff1f8230 */ /* 0x000fe20000004100 */
[----:B--2---:R-:W-:Y:S01]  /*5c40*/  @!P0 MOV R25, R20 ;  /* 0x0000001400198202 */ /* 0x004fe20000000f00 */
[--C-:B------:R-:W-:Y:S01]  /*5c50*/  @!P0 HADD2.F32 R35, -RZ, R36.reuse.H0_H0 ;  /* 0x20000024ff238230 */ /* 0x100fe20000004100 */
[----:B------:R-:W-:Y:S02]  /*5c60*/  @!P0 MOV R24, R21 ;  /* 0x0000001500188202 */ /* 0x000fe40000000f00 */
[-C--:B------:R-:W-:Y:S01]  /*5c70*/  @!P0 FMUL.FTZ R53, R31, R26.reuse ;  /* 0x0000001a1f358220 */ /* 0x080fe20000410000 */
[----:B------:R-:W-:Y:S02]  /*5c80*/  @!P0 HADD2.F32 R36, -RZ, R36.H1_H1 ;  /* 0x30000024ff248230 */ /* 0x000fe40000004100 */
[--C-:B------:R-:W-:Y:S02]  /*5c90*/  @!P0 HADD2.F32 R19, -RZ, R25.reuse.H0_H0 ;  /* 0x20000019ff138230 */ /* 0x100fe40000004100 */
[----:B------:R-:W-:Y:S01]  /*5ca0*/  @!P0 HADD2.F32 R30, -RZ, R25.H1_H1 ;  /* 0x30000019ff1e8230 */ /* 0x000fe20000004100 */
[----:B------:R-:W-:Y:S01]  /*5cb0*/  @!P0 FMUL.FTZ R64, R36, R17 ;  /* 0x0000001124408220 */ /* 0x000fe20000410000 */
[----:B------:R-:W-:Y:S01]  /*5cc0*/  @!P0 HADD2.F32 R25, -RZ, R28.H1_H1 ;  /* 0x3000001cff198230 */ /* 0x000fe20000004100 */
[C---:B------:R-:W-:Y:S01]  /*5cd0*/  @!P0 FMUL.FTZ R2, R19.reuse, R26 ;  /* 0x0000001a13028220 */ /* 0x040fe20000410000 */
[----:B------:R-:W-:Y:S01]  /*5ce0*/  @!P0 HADD2.F32 R26, -RZ, R24.H0_H0 ;  /* 0x20000018ff1a8230 */ /* 0x000fe20000004100 */
[-C--:B------:R-:W-:Y:S01]  /*5cf0*/  @!P0 FFMA.FTZ R53, R19, R32.reuse, -R53 ;  /* 0x0000002013358223 */ /* 0x080fe20000010835 */
[----:B------:R-:W-:Y:S01]  /*5d00*/  @!P0 HADD2.F32 R19, -RZ, R29.H0_H0 ;  /* 0x2000001dff138230 */ /* 0x000fe20000004100 */
[----:B------:R-:W-:Y:S01]  /*5d10*/  @!P0 FMUL.FTZ R3, R30, R27 ;  /* 0x0000001b1e038220 */ /* 0x000fe20000410000 */
[----:B------:R-:W-:Y:S01]  /*5d20*/  @!P0 HADD2.F32 R38, -RZ, R52.H0_H0 ;  /* 0x20000034ff268230 */ /* 0x000fe20000004100 */
[----:B------:R-:W-:Y:S01]  /*5d30*/  @!P0 FFMA.FTZ R2, R31, R32, R2 ;  /* 0x000000201f028223 */ /* 0x000fe20000010002 */
[----:B------:R-:W-:Y:S01]  /*5d40*/  @!P0 HADD2.F32 R34, -RZ, R34.H1_H1 ;  /* 0x30000022ff228230 */ /* 0x000fe20000004100 */
[-C--:B------:R-:W-:Y:S01]  /*5d50*/  @!P0 FMUL.FTZ R57, R35, R19.reuse ;  /* 0x0000001323398220 */ /* 0x080fe20000410000 */
[----:B------:R-:W-:Y:S01]  /*5d60*/  @!P0 HADD2.F32 R16, -RZ, R16.H0_H0 ;  /* 0x20000010ff108230 */ /* 0x000fe20000004100 */
[C---:B------:R-:W-:Y:S01]  /*5d70*/  @!P0 FMUL.FTZ R4, R26.reuse, R19 ;  /* 0x000000131a048220 */ /* 0x040fe20000410000 */
[--C-:B------:R-:W-:Y:S01]  /*5d80*/  @!P0 HADD2.F32 R42, -RZ, R44.reuse.H0_H0 ;  /* 0x2000002cff2a8230 */ /* 0x100fe20000004100 */
[----:B------:R-:W-:Y:S01]  /*5d90*/  @!P0 IMAD.MOV.U32 R19, RZ, RZ, R22 ;  /* 0x000000ffff138224 */ /* 0x000fe200078e0016 */
[----:B------:R-:W-:Y:S01]  /*5da0*/  @!P0 HADD2.F32 R44, -RZ, R44.H1_H1 ;  /* 0x3000002cff2c8230 */ /* 0x000fe20000004100 */
[----:B------:R-:W-:Y:S01]  /*5db0*/  @!P0 FFMA.FTZ R57, R26, R37, -R57 ;  /* 0x000000251a398223 */ /* 0x000fe20000010839 */
[----:B------:R-:W-:Y:S01]  /*5dc0*/  @!P0 HADD2.F32 R26, -RZ, R24.H1_H1 ;  /* 0x30000018ff1a8230 */ /* 0x000fe20000004100 */
[----:B------:R-:W-:Y:S01]  /*5dd0*/  @!P0 FMUL.FTZ R59, R38, R25 ;  /* 0x00000019263b8220 */ /* 0x000fe20000410000 */
[--C-:B------:R-:W-:Y:S01]  /*5de0*/  @!P0 HADD2.F32 R24, -RZ, R19.reuse.H0_H0 ;  /* 0x20000013ff188230 */ /* 0x100fe20000004100 */
[----:B------:R-:W-:Y:S01]  /*5df0*/  @!P0 FMUL.FTZ R56, R34, R27 ;  /* 0x0000001b22388220 */ /* 0x000fe20000410000 */
[----:B------:R-:W-:Y:S01]  /*5e00*/  @!P0 HADD2.F32 R40, -RZ, R52.H1_H1 ;  /* 0x30000034ff288230 */ /* 0x000fe20000004100 */
[C---:B------:R-:W-:Y:S01]  /*5e10*/  @!P0 FMUL.FTZ R5, R26.reuse, R17 ;  /* 0x000000111a058220 */ /* 0x040fe20000410000 */
[----:B------:R-:W-:Y:S01]  /*5e20*/  @!P0 HADD2.F32 R17, -RZ, R28.H0_H0 ;  /* 0x2000001cff118230 */ /* 0x000fe20000004100 */
[----:B------:R-:W-:Y:S01]  /*5e30*/  @!P0 FFMA.FTZ R64, R26, R39, -R64 ;  /* 0x000000271a408223 */ /* 0x000fe20000010840 */
[----:B------:R-:W-:Y:S01]  /*5e40*/  @!P0 MOV R26, R23 ;  /* 0x00000017001a8202 */ /* 0x000fe20000000f00 */
[C---:B------:R-:W-:Y:S01]  /*5e50*/  @!P0 FMUL.FTZ R6, R24.reuse, R25 ;  /* 0x0000001918068220 */ /* 0x040fe20000410000 */
[----:B------:R-:W-:Y:S01]  /*5e60*/  @!P0 HADD2.F32 R25, -RZ, R18.H0_H0 ;  /* 0x20000012ff198230 */ /* 0x000fe20000004100 */
[----:B------:R-:W-:Y:S01]  /*5e70*/  @!P0 FFMA.FTZ R59, R24, R41, -R59 ;  /* 0x00000029183b8223 */ /* 0x000fe2000001083b */
[----:B------:R-:W-:Y:S01]  /*5e80*/  @!P0 HADD2.F32 R24, -RZ, R19.H1_H1 ;  /* 0x30000013ff188230 */ /* 0x000fe20000004100 */
[----:B------:R-:W-:Y:S01]  /*5e90*/  @!P0 FMUL.FTZ R66, R42, R17 ;  /* 0x000000112a428220 */ /* 0x000fe20000410000 */
[--C-:B------:R-:W-:Y:S01]  /*5ea0*/  @!P0 HADD2.F32 R18, -RZ, R26.reuse.H0_H0 ;  /* 0x2000001aff128230 */ /* 0x100fe20000004100 */
[----:B------:R-:W-:Y:S01]  /*5eb0*/  @!P0 FMUL.FTZ R65, R44, R16 ;  /* 0x000000102c418220 */ /* 0x000fe20000410000 */
[----:B------:R-:W-:Y:S01]  /*5ec0*/  @!P0 HADD2.F32 R19, -RZ, R26.H1_H1 ;  /* 0x3000001aff138230 */ /* 0x000fe20000004100 */
[----:B------:R-:W-:Y:S01]  /*5ed0*/  @!P0 FMUL.FTZ R67, R40, R25 ;  /* 0x0000001928438220 */ /* 0x000fe20000410000 */
[----:B------:R-:W-:Y:S01]  /*5ee0*/  @!P0 F2FP.PACK_AB R64, R64, R57 ;  /* 0x000000394040823e */ /* 0x000fe200000000ff */
[-C--:B------:R-:W-:Y:S02]  /*5ef0*/  @!P0 FFMA.FTZ R3, R34, R33.reuse, R3 ;  /* 0x0000002122038223 */ /* 0x080fe40000010003 */
[----:B------:R-:W-:Y:S01]  /*5f00*/  @!P0 FFMA.FTZ R56, R30, R33, -R56 ;  /* 0x000000211e388223 */ /* 0x000fe20000010838 */
[----:B------:R-:W-:Y:S01]  /*5f10*/  @!P0 MOV R21, R64 ;  /* 0x0000004000158202 */ /* 0x000fe20000000f00 */
[----:B------:R-:W-:Y:S02]  /*5f20*/  @!P0 FFMA.FTZ R66, R18, R47, -R66 ;  /* 0x0000002f12428223 */ /* 0x000fe40000010842 */
[----:B------:R-:W-:Y:S01]  /*5f30*/  @!P0 FFMA.FTZ R65, R19, R46, -R65 ;  /* 0x0000002e13418223 */ /* 0x000fe20000010841 */
[----:B------:R-:W-:Y:S01]  /*5f40*/  @!P0 F2FP.PACK_AB R53, R56, R53 ;  /* 0x000000353835823e */ /* 0x000fe200000000ff */
[C---:B------:R-:W-:Y:S02]  /*5f50*/  @!P0 FFMA.FTZ R67, R24.reuse, R45, -R67 ;  /* 0x0000002d18438223 */ /* 0x040fe40000010843 */
[----:B------:R-:W-:Y:S01]  /*5f60*/  @!P0 FFMA.FTZ R4, R35, R37, R4 ;  /* 0x0000002523048223 */ /* 0x000fe20000010004 */
[----:B------:R-:W-:Y:S01]  /*5f70*/  @!P0 F2FP.PACK_AB R65, R65, R66 ;  /* 0x000000424141823e */ /* 0x000fe200000000ff */
[----:B------:R-:W-:Y:S01]  /*5f80*/  @!P0 FMUL.FTZ R7, R24, R25 ;  /* 0x0000001918078220 */ /* 0x000fe20000410000 */
[----:B------:R-:W-:Y:S01]  /*5f90*/  @!P0 F2FP.PACK_AB R56, R67, R59 ;  /* 0x0000003b4338823e */ /* 0x000fe200000000ff */
        /* <DEDUP_REMOVED lines=8> */
[----:B------:R-:W-:Y:S01]  /*6020*/  @!P0 MOV R49, R56 ;  /* 0x0000003800318202 */ /* 0x000fe20000000f00 */
[----:B------:R-:W-:Y:S02]  /*6030*/  @!P0 FFMA.FTZ R8, R42, R47, R8 ;  /* 0x0000002f2a088223 */ /* 0x000fe40000010008 */
[----:B------:R-:W-:Y:S01]  /*6040*/  @!P0 IMAD.MOV.U32 R20, RZ, RZ, R53 ;  /* 0x000000ffff148224 */ /* 0x000fe200078e0035 */
[----:B------:R-:W-:Y:S01]  /*6050*/  @!P0 F2FP.PACK_AB R53, R3, R2 ;  /* 0x000000020335823e */ /* 0x000fe200000000ff */
[----:B------:R-:W-:Y:S01]  /*6060*/  @!P0 FFMA.FTZ R9, R44, R46, R9 ;  /* 0x0000002e2c098223 */ /* 0x000fe20000010009 */
[----:B------:R-:W-:Y:S02]  /*6070*/  @!P0 F2FP.PACK_AB R57, R7, R6 ;  /* 0x000000060739823e */ /* 0x000fe400000000ff */
[----:B------:R1:W-:Y:S01]  /*6080*/  STG.E.128 [R54.64], R20 ;  /* 0x0000001436007986 */ /* 0x0003e2000c101d08 */
[----:B------:R-:W-:Y:S01]  /*6090*/  @!P0 IMAD.MOV.U32 R48, RZ, RZ, R53 ;  /* 0x000000ffff308224 */ /* 0x000fe200078e0035 */
[----:B------:R-:W-:Y:S02]  /*60a0*/  @!P0 F2FP.PACK_AB R64, R9, R8 ;  /* 0x000000080940823e */ /* 0x000fe400000000ff */
[----:B------:R-:W-:Y:S02]  /*60b0*/  @!P0 MOV R50, R57 ;  /* 0x0000003900328202 */ /* 0x000fe40000000f00 */
[----:B------:R-:W-:Y:S02]  /*60c0*/  @!P0 MOV R51, R64 ;  /* 0x0000004000338202 */ /* 0x000fe40000000f00 */
[----:B------:R-:W-:-:S13]  /*60d0*/  ISETP.GE.AND P0, PT, R110, c[0x0][0x1d4], PT ;  /* 0x000075006e007a0c */ /* 0x000fda0003f06270 */
[----:B------:R-:W-:-:S05]  /*60e0*/  @P0 BRA `(.L_x_1379) ;  /* 0x000001f000000947 */ /* 0x000fca0003800000 */
[----:B------:R-:W-:Y:S04]  /*60f0*/  IADD3 R171, P1, P0, R154, R171, R110 ;  /* 0x000000ab9aab7210 */ /* 0x000fe8000783e06e */
[----:B------:R-:W-:Y:S02]  /*6100*/  IADD3.X R2, R89, R133, R120, P1, P0 ;  /* 0x0000008559027210 */ /* 0x000fe40000fe0478 */
[C---:B------:R-:W-:Y:S04]  /*6110*/  LEA R4, P0, R171.reuse, c[0x0][0x1c8], 0x1 ;  /* 0x00007200ab047a11 */ /* 0x040fe800078008ff */
[----:B------:R-:W-:Y:S05]  /*6120*/  LEA.HI.X R5, R171, c[0x0][0x1cc], R2, 0x1, P0 ;  /* 0x00007300ab057a11 */ /* 0x000fea00000f0c02 */
[----:B------:R2:W-:Y:S01]  /*6130*/  STG.E.128 [R4.64], R48 ;  /* 0x0000003004007986 */ /* 0x0005e2000c101d08 */
[----:B------:R-:W-:-:S05]  /*6140*/  BRA `(.L_x_1379) ;  /* 0x0000019000007947 */ /* 0x000fca0003800000 */
.L_x_1375:
[----:B------:R-:W-:Y:S05]  /*6150*/  IMAD R132, R15, -0x40, R82 ;  /* 0xffffffc00f847824 */ /* 0x000fea00078e0252 */
[----:B------:R-:W-:Y:S04]  /*6160*/  IMNMX R132, R132, 0x40, PT ;  /* 0x0000004084847817 */ /* 0x000fe80003800200 */
[----:B------:R-:W-:-:S13]  /*6170*/  ISETP.GE.AND P0, PT, R223, R132, PT ;  /* 0x00000084df00720c */ /* 0x000fda0003f06270 */
[----:B------:R-:W-:-:S05]  /*6180*/  @P0 BRA `(.L_x_1379) ;  /* 0x0000015000000947 */ /* 0x000fca0003800000 */
[C---:B------:R-:W-:Y:S02]  /*6190*/  ISETP.GE.AND P0, PT, R144.reuse, c[0x0][0x1d4], PT ;  /* 0x0000750090007a0c */ /* 0x040fe40003f06270 */
[----:B------:R-:W-:Y:S11]  /*61a0*/  IADD3 R2, R144, 0x60, RZ ;  /* 0x0000006090027810 */ /* 0x000ff60007ffe0ff */
[----:B------:R-:W1:Y:S04]  /*61b0*/  @!P0 LDS.128 R16, [R131+0xc000] ;  /* 0x00c0000083108984 */ /* 0x000e680000000c00 */
[----:B-1----:R-:W-:Y:S01]  /*61c0*/  @!P0 STG.E.128 [R66.64], R16 ;  /* 0x0000001042008986 */ /* 0x002fe2000c101d08 */
[----:B------:R-:W-:-:S13]  /*61d0*/  ISETP.GE.AND P0, PT, R13, c[0x0][0x1d4], PT ;  /* 0x000075000d007a0c */ /* 0x000fda0003f06270 */
[----:B------:R-:W1:Y:S04]  /*61e0*/  @!P0 LDS.128 R4, [R129+0xc000] ;  /* 0x00c0000081048984 */ /* 0x000e680000000c00 */
[----:B-1----:R-:W-:Y:S01]  /*61f0*/  @!P0 STG.E.128 [R66.64+0x40], R4 ;  /* 0x0000400442008986 */ /* 0x002fe2000c101d08 */
[----:B------:R-:W-:-:S13]  /*6200*/  ISETP.GE.AND P0, PT, R14, c[0x0][0x1d4], PT ;  /* 0x000075000e007a0c */ /* 0x000fda0003f06270 */
        /* <DEDUP_REMOVED lines=10> */
[----:B------:R-:W-:-:S13]  /*62b0*/  ISETP.GE.AND P0, PT, R2, c[0x0][0x1d4], PT ;  /* 0x0000750002007a0c */ /* 0x000fda0003f06270 */
[----:B------:R-:W1:Y:S04]  /*62c0*/  @!P0 LDS.128 R4, [R129+0x10000] ;  /* 0x0100000081048984 */ /* 0x000e680000000c00 */
[----:B-1----:R1:W-:Y:S02]  /*62d0*/  @!P0 STG.E.128 [R66.64+0x140], R4 ;  /* 0x0001400442008986 */ /* 0x0023e4000c101d08 */
.L_x_1379:
[----:B------:R-:W-:Y:S05]  /*62e0*/  BSYNC B1 ;  /* 0x0000000000017941 */ /* 0x000fea0003800000 */
.L_x_1374:
[----:B------:R-:W-:Y:S01]  /*62f0*/  ISETP.GT.AND P0, PT, R15, R12, PT ;  /* 0x0000000c0f00720c */ /* 0x000fe20003f04270 */
[----:B------:R-:W-:-:S12]  /*6300*/  BSSY B0, `(.L_x_1396) ;  /* 0x000003e000007945 */ /* 0x000fd80003800000 */
[----:B-1----:R-:W-:Y:S01]  /*6310*/  @P0 IADD3 R6, R15, -0x1, RZ ;  /* 0xffffffff0f060810 */ /* 0x002fe20007ffe0ff */
[----:B------:R-:W-:Y:S02]  /*6320*/  @P0 IMAD.MOV.U32 R8, RZ, RZ, R152 ;  /* 0x000000ffff080224 */ /* 0x000fe400078e0098 */
[----:B------:R-:W-:Y:S01]  /*6330*/  @P0 IMAD.MOV.U32 R9, RZ, RZ, R87 ;  /* 0x000000ffff090224 */ /* 0x000fe200078e0057 */
[----:B------:R-:W-:Y:S01]  /*6340*/  @P0 SHF.R.S32.HI R3, RZ, 0x1f, R6 ;  /* 0x0000001fff030819 */ /* 0x000fe20000011406 */
[----:B--2---:R-:W-:Y:S02]  /*6350*/  @P0 IMAD R4, R91, R6, RZ ;  /* 0x000000065b040224 */ /* 0x004fe400078e02ff */
[-C--:B------:R-:W-:Y:S04]  /*6360*/  @P0 IMAD.WIDE.U32 R6, R6, R93.reuse, R8 ;  /* 0x0000005d06060225 */ /* 0x080fe800078e0008 */
[----:B------:R-:W-:Y:S01]  /*6370*/  @P0 IMAD R4, R3, R93, R4 ;  /* 0x0000005d03040224 */ /* 0x000fe200078e0204 */
[----:B------:R-:W-:Y:S01]  /*6380*/  @P0 LEA R8, P1, R6, c[0x0][0x250], 0x1 ;  /* 0x0000940006080a11 */ /* 0x000fe200078208ff */
[C---:B------:R-:W-:Y:S01]  /*6390*/  @P0 IMAD R2, R58.reuse, 0x6000, R10 ;  /* 0x000060003a020824 */ /* 0x040fe200078e020a */
[----:B------:R-:W-:Y:S01]  /*63a0*/  IADD3 R3, R58, 0x1, RZ ;  /* 0x000000013a037810 */ /* 0x000fe20007ffe0ff */
[----:B------:R-:W-:Y:S05]  /*63b0*/  @P0 IMAD.IADD R4, R7, 0x1, R4 ;  /* 0x0000000107040824 */ /* 0x000fea00078e0204 */
[----:B------:R-:W-:Y:S02]  /*63c0*/  @P0 LEA.HI.X R9, R6, c[0x0][0x254], R4, 0x1, P1 ;  /* 0x0000950006090a11 */ /* 0x000fe400008f0c04 */
[C---:B------:R-:W-:Y:S03]  /*63d0*/  @P0 LEA R6, P1, R100.reuse, R8, 0x1 ;  /* 0x0000000864060211 */ /* 0x040fe600078208ff */
[----:B------:R-:W-:Y:S01]  /*63e0*/  @!PT LDS RZ, [RZ] ;  /* 0x00000000fffff984 */ /* 0x000fe20000000800 */
[----:B------:R-:W-:Y:S01]  /*63f0*/  @!PT LDS RZ, [RZ] ;  /* 0x00000000fffff984 */ /* 0x000fe20000000800 */
[----:B------:R-:W-:Y:S01]  /*6400*/  @!PT LDS RZ, [RZ] ;  /* 0x00000000fffff984 */ /* 0x000fe20000000800 */
[----:B------:R1:W-:Y:S01]  /*6410*/  @P0 LDGSTS.E.BYPASS.LTC128B.128 [R2], [R8.64], !P5 ;  /* 0x0000000008020fae */ /* 0x0003e2000e901d48 */
[----:B------:R-:W-:Y:S03]  /*6420*/  @P0 LEA.HI.X R7, R100, R9, R99, 0x1, P1 ;  /* 0x0000000964070211 */ /* 0x000fe600008f0c63 */
[----:B------:R1:W-:Y:S04]  /*6430*/  @P0 LDGSTS.E.BYPASS.LTC128B.128 [R2+0x2000], [R8.64+0x80], !P4 ;  /* 0x0200008008020fae */ /* 0x0003e8000e101d48 */
[----:B------:R1:W-:Y:S04]  /*6440*/  @P0 LDGSTS.E.BYPASS.LTC128B.128 [R2+0x4000], [R8.64+0x100], !P3 ;  /* 0x0400010008020fae */ /* 0x0003e8000d901d48 */
[----:B------:R1:W-:Y:S04]  /*6450*/  @P0 LDGSTS.E.BYPASS.LTC128B.128 [R2+0x1000], [R6.64], !P5 ;  /* 0x0100000006020fae */ /* 0x0003e8000e901d48 */
[----:B------:R1:W-:Y:S04]  /*6460*/  @P0 LDGSTS.E.BYPASS.LTC128B.128 [R2+0x3000], [R6.64+0x80], !P4 ;  /* 0x0300008006020fae */ /* 0x0003e8000e101d48 */
[----:B------:R1:W-:Y:S01]  /*6470*/  @P0 LDGSTS.E.BYPASS.LTC128B.128 [R2+0x5000], [R6.64+0x100], !P3 ;  /* 0x0500010006020fae */ /* 0x0003e2000d901d48 */
[----:B------:R-:W-:Y:S03]  /*6480*/  ISETP.GE.AND P0, PT, R58, 0x1, PT ;  /* 0x000000013a00780c */ /* 0x000fe60003f06270 */
[----:B------:R-:W0:Y:S01]  /*6490*/  LDGDEPBAR ;  /* 0x00000000000079af */ /* 0x000e220000000000 */
[----:B------:R-:W-:Y:S02]  /*64a0*/  SEL R58, R3, RZ, !P0 ;  /* 0x000000ff033a7207 */ /* 0x000fe40004000000 */
[----:B------:R-:W-:Y:S01]  /*64b0*/  ISETP.GE.AND P0, PT, R223, R132, PT ;  /* 0x00000084df00720c */ /* 0x000fe20003f06270 */
[----:B------:R-:W-:Y:S04]  /*64c0*/  DEPBAR.LE SB0, 0x2 ;  /* 0x000080800000791a */ /* 0x000fe80000000000 */
[----:B------:R-:W-:Y:S08]  /*64d0*/  BAR.SYNC.DEFER_BLOCKING 0x0 ;  /* 0x0000000000007b1d */ /* 0x000ff00000010000 */
[----:B------:R-:W-:-:S05]  /*64e0*/  @P0 BRA `(.L_x_1397) ;  /* 0x000001f000000947 */ /* 0x000fca0003800000 */
[C---:B-1----:R-:W-:Y:S01]  /*64f0*/  LEA R6, P0, R15.reuse, R156, 0x6 ;  /* 0x0000009c0f067211 */ /* 0x042fe200078030ff */
[----:B------:R-:W-:Y:S02]  /*6500*/  IMAD.MOV.U32 R4, RZ, RZ, R148 ;  /* 0x000000ffff047224 */ /* 0x000fe400078e0094 */
[----:B------:R-:W-:Y:S01]  /*6510*/  IMAD.MOV.U32 R5, RZ, RZ, R119 ;  /* 0x000000ffff057224 */ /* 0x000fe200078e0077 */
[----:B------:R-:W-:Y:S03]  /*6520*/  LEA.HI.X.SX32 R7, R15, R157, 0x6, P0 ;  /* 0x0000009d0f077211 */ /* 0x000fe600000f36ff */
[----:B------:R-:W-:Y:S04]  /*6530*/  IMAD.WIDE.U32 R4, R6, c[0x0][0x208], R4 ;  /* 0x0000820006047a25 */ /* 0x000fe800078e0004 */
[----:B------:R-:W-:Y:S01]  /*6540*/  IMAD R2, R7, c[0x0][0x208], RZ ;  /* 0x0000820007027a24 */ /* 0x000fe200078e02ff */
[----:B------:R-:W-:Y:S03]  /*6550*/  LEA R8, P0, R4, c[0x0][0x1f8], 0x1 ;  /* 0x00007e0004087a11 */ /* 0x000fe600078008ff */
[----:B------:R-:W-:Y:S04]  /*6560*/  IMAD R2, R6, c[0x0][0x20c], R2 ;  /* 0x0000830006027a24 */ /* 0x000fe800078e0202 */
[----:B------:R-:W-:Y:S05]  /*6570*/  IMAD.IADD R2, R5, 0x1, R2 ;  /* 0x0000000105027824 */ /* 0x000fea00078e0202 */
[----:B------:R-:W-:Y:S02]  /*6580*/  LEA.HI.X R9, R4, c[0x0][0x1fc], R2, 0x1, P0 ;  /* 0x00007f0004097a11 */ /* 0x000fe400000f0c02 */
[C---:B------:R-:W-:Y:S02]  /*6590*/  ISETP.GE.AND P0, PT, R144.reuse, c[0x0][0x1d4], PT ;  /* 0x0000750090007a0c */ /* 0x040fe40003f06270 */
[----:B------:R-:W-:Y:S11]  /*65a0*/  IADD3 R2, R144, 0x80, RZ ;  /* 0x0000008090027810 */ /* 0x000ff60007ffe0ff */
[----:B-----5:R-:W1:Y:S04]  /*65b0*/  @!P0 LDS.128 R16, [R131] ;  /* 0x0000000083108984 */ /* 0x020e680000000c00 */
[----:B-1----:R-:W-:Y:S01]  /*65c0*/  @!P0 STG.E.128 [R8.64], R16 ;  /* 0x0000001008008986 */ /* 0x002fe2000c101d08 */
[----:B------:R-:W-:-:S13]  /*65d0*/  ISETP.GE.AND P0, PT, R14, c[0x0][0x1d4], PT ;  /* 0x000075000e007a0c */ /* 0x000fda0003f06270 */
[----:B------:R-:W1:Y:S04]  /*65e0*/  @!P0 LDS.128 R4, [R131+0x2000] ;  /* 0x0020000083048984 */ /* 0x000e680000000c00 */
[----:B-1----:R-:W-:Y:S01]  /*65f0*/  @!P0 STG.E.128 [R8.64+0x80], R4 ;  /* 0x0000800408008986 */ /* 0x002fe2000c101d08 */
[----:B------:R-:W-:Y:S02]  /*6600*/  ISETP.GE.AND P0, PT, R2, c[0x0][0x1d4], PT ;  /* 0x0000750002007a0c */ /* 0x000fe40003f06270 */
[----:B------:R-:W-:Y:S11]  /*6610*/  IADD3 R2, R144, 0x60, RZ ;  /* 0x0000006090027810 */ /* 0x000ff60007ffe0ff */
[----:B------:R-:W1:Y:S04]  /*6620*/  @!P0 LDS.128 R20, [R131+0x4000] ;  /* 0x0040000083148984 */ /* 0x000e680000000c00 */
[----:B-1----:R-:W-:Y:S01]  /*6630*/  @!P0 STG.E.128 [R8.64+0x100], R20 ;  /* 0x0001001408008986 */ /* 0x002fe2000c101d08 */
[----:B------:R-:W-:-:S13]  /*6640*/  ISETP.GE.AND P0, PT, R13, c[0x0][0x1d4], PT ;  /* 0x000075000d007a0c */ /* 0x000fda0003f06270 */
[----:B------:R-:W1:Y:S04]  /*6650*/  @!P0 LDS.128 R24, [R129] ;  /* 0x0000000081188984 */ /* 0x000e680000000c00 */
        /* <DEDUP_REMOVED lines=8> */
.L_x_1397:
[----:B-1----:R-:W-:Y:S05]  /*66e0*/  BSYNC B0 ;  /* 0x0000000000007941 */ /* 0x002fea0003800000 */
.L_x_1396:
[----:B------:R-:W-:Y:S04]  /*66f0*/  IADD3 R3, R15, -0x2, RZ ;  /* 0xfffffffe0f037810 */ /* 0x000fe80007ffe0ff */
[----:B------:R-:W-:-:S13]  /*6700*/  ISETP.GE.AND P0, PT, R3, R12, PT ;  /* 0x0000000c0300720c */ /* 0x000fda0003f06270 */
[----:B------:R-:W-:Y:S01]  /*6710*/  @P0 SHF.R.S32.HI R4, RZ, 0x1f, R3 ;  /* 0x0000001fff040819 */ /* 0x000fe20000011403 */
[----:B------:R-:W-:Y:S02]  /*6720*/  @P0 IMAD.MOV.U32 R6, RZ, RZ, R150 ;  /* 0x000000ffff060224 */ /* 0x000fe400078e0096 */
[----:B------:R-:W-:Y:S02]  /*6730*/  @P0 IMAD.MOV.U32 R7, RZ, RZ, R159 ;  /* 0x000000ffff070224 */ /* 0x000fe400078e009f */
[----:B------:R-:W-:Y:S02]  /*6740*/  @P0 IMAD R5, R94, R3, RZ ;  /* 0x000000035e050224 */ /* 0x000fe400078e02ff */
[-C--:B------:R-:W-:Y:S04]  /*6750*/  @P0 IMAD.WIDE.U32 R6, R3, R96.reuse, R6 ;  /* 0x0000006003060225 */ /* 0x080fe800078e0006 */
[----:B------:R-:W-:Y:S01]  /*6760*/  @P0 IMAD R5, R4, R96, R5 ;  /* 0x0000006004050224 */ /* 0x000fe200078e0205 */
[----:B------:R-:W-:Y:S01]  /*6770*/  @P0 LEA R8, P1, R6, c[0x0][0x220], 0x1 ;  /* 0x0000880006080a11 */ /* 0x000fe200078208ff */
[----:B------:R-:W-:Y:S01]  /*6780*/  @P0 IMAD R2, R58, 0x6000, R11 ;  /* 0x000060003a020824 */ /* 0x000fe200078e020b */
[----:B------:R-:W-:Y:S01]  /*6790*/  IADD3 R4, R43, 0x1, RZ ;  /* 0x000000012b047810 */ /* 0x000fe20007ffe0ff */
[----:B------:R-:W-:Y:S05]  /*67a0*/  @P0 IMAD.IADD R5, R7, 0x1, R5 ;  /* 0x0000000107050824 */ /* 0x000fea00078e0205 */
[----:B------:R-:W-:Y:S02]  /*67b0*/  @P0 LEA.HI.X R9, R6, c[0x0][0x224], R5, 0x1, P1 ;  /* 0x0000890006090a11 */ /* 0x000fe400008f0c05 */
[C---:B-----5:R-:W-:Y:S03]  /*67c0*/  @P0 LEA R16, P1, R98.reuse, R8, 0x1 ;  /* 0x0000000862100211 */ /* 0x060fe600078208ff */
        /* <DEDUP_REMOVED lines=13> */
[C---:B------:R-:W-:Y:S02]  /*68a0*/  ISETP.GT.AND P0, PT, R15.reuse, R12, PT ;  /* 0x0000000c0f00720c */ /* 0x040fe40003f04270 */
[----:B------:R-:W-:Y:S11]  /*68b0*/  IADD3 R15, R15, -0x1, RZ ;  /* 0xffffffff0f0f7810 */ /* 0x000ff60007ffe0ff */
[----:B------:R-:W-:-:S05]  /*68c0*/  @P0 BRA `(.L_x_1398) ;  /* 0xffffc0e000000947 */ /* 0x000fca000383ffff */
[----:B------:R-:W-:Y:S01]  /*68d0*/  WARPSYNC 0xffffffff ;  /* 0xffffffff00007948 */ /* 0x000fe20003800000 */
[----:B------:R-:W-:Y:S06]  /*68e0*/  BAR.SYNC.DEFER_BLOCKING 0x0 ;  /* 0x0000000000007b1d */ /* 0x000fec0000010000 */
.L_x_1373:
[----:B------:R-:W-:Y:S01]  /*68f0*/  ISETP.GE.AND P0, PT, R76, 0x1, PT ;  /* 0x000000014c00780c */ /* 0x000fe20003f06270 */
[----:B------:R-:W-:Y:S01]  /*6900*/  BSSY B0, `(.L_x_1399) ;  /* 0x000001e000007945 */ /* 0x000fe20003800000 */
[----:B-1----:R-:W-:Y:S01]  /*6910*/  IMAD.IADD R2, R83, 0x1, R84 ;  /* 0x0000000153027824 */ /* 0x002fe200078e0254 */
[----:B------:R-:W-:-:S10]  /*6920*/  MOV R0, RZ ;  /* 0x000000ff00007202 */ /* 0x000fd40000000f00 */
[----:B------:R-:W-:Y:S05]  /*6930*/  @!P0 BRA `(.L_x_1400) ;  /* 0x000001a000008947 */ /* 0x000fea0003800000 */
[-C--:B------:R-:W-:Y:S02]  /*6940*/  IABS R5, R86.reuse ;  /* 0x0000005600057213 */ /* 0x080fe40000000000 */
        /* <DEDUP_REMOVED lines=22> */
[----:B------:R-:W-:-:S04]  /*6ab0*/  IMAD.MOV.U32 R0, RZ, RZ, R4 ;  /* 0x000000ffff007224 */ /* 0x000fc800078e0004 */
[----:B------:R-:W-:Y:S01]  /*6ac0*/  @!P1 IMAD.MOV R0, RZ, RZ, -R0 ;  /* 0x000000ffff009224 */ /* 0x000fe200078e0a00 */
[----:B------:R-:W-:Y:S02]  /*6ad0*/  @!P0 LOP3.LUT R0, RZ, R86, RZ, 0x33, !PT ;  /* 0x00000056ff008212 */ /* 0x000fe400078e33ff */
.L_x_1400:
[----:B------:R-:W-:Y:S05]  /*6ae0*/  BSYNC B0 ;  /* 0x0000000000007941 */ /* 0x000fea0003800000 */
.L_x_1399:
[----:B------:R-:W-:Y:S01]  /*6af0*/  IMAD R230, R227, R0, RZ ;  /* 0x00000000e3e67224 */ /* 0x000fe200078e02ff */
[----:B------:R-:W-:Y:S01]  /*6b00*/  PRMT R3, RZ, 0x7610, R3 ;  /* 0x00007610ff037816 */ /* 0x000fe20000000003 */
[----:B------:R-:W-:Y:S01]  /*6b10*/  CS2R R102, SRZ ;  /* 0x0000000000667805 */ /* 0x000fe2000001ff00 */
[----:B------:R-:W-:Y:S01]  /*6b20*/  MOV R8, RZ ;  /* 0x000000ff00087202 */ /* 0x000fe20000000f00 */
[----:B------:R-:W-:Y:S01]  /*6b30*/  IMAD.IADD R0, R230, 0x1, R0 ;  /* 0x00000001e6007824 */ /* 0x000fe200078e0200 */
[----:B------:R-:W-:Y:S01]  /*6b40*/  CS2R R100, SRZ ;  /* 0x0000000000647805 */ /* 0x000fe2000001ff00 */
[----:B------:R-:W-:Y:S01]  /*6b50*/  CS2R R98, SRZ ;  /* 0x0000000000627805 */ /* 0x000fe2000001ff00 */
[----:B------:R-:W-:Y:S01]  /*6b60*/  CS2R R96, SRZ ;  /* 0x0000000000607805 */ /* 0x000fe2000001ff00 */
[----:B------:R-:W-:Y:S01]  /*6b70*/  CS2R R94, SRZ ;  /* 0x00000000005e7805 */ /* 0x000fe2000001ff00 */
[----:B------:R-:W-:Y:S01]  /*6b80*/  IMNMX R9, R81, R0, PT ;  /* 0x0000000051097217 */ /* 0x000fe20003800200 */
[----:B------:R-:W-:Y:S01]  /*6b90*/  IMAD.MOV.U32 R0, RZ, RZ, RZ ;  /* 0x000000ffff007224 */ /* 0x000fe200078e00ff */
        /* <DEDUP_REMOVED lines=47> */
[----:B------:R-:W-:-:S04]  /*6e90*/  @P1 IMAD.MOV.U32 R3, RZ, RZ, 0x4 ;  /* 0x00000004ff031424 */ /* 0x000fc800078e00ff */
[----:B------:R-:W-:-:S05]  /*6ea0*/  @P1 IMAD.WIDE R12, R224, R3, c[0x0][0x340] ;  /* 0x0000d000e00c1625 */ /* 0x000fca00078e0203 */
[----:B------:R1:W2:Y:S01]  /*6eb0*/  @P1 LDG.E R0, [R12.64] ;  /* 0x000000080c001981 */ /* 0x0002a2000c1e1900 */
[----:B------:R-:W-:Y:S02]  /*6ec0*/  SHF.R.S32.HI R3, RZ, 0x1f, R146 ;  /* 0x0000001fff037819 */ /* 0x000fe40000011492 */
[----:B------:R-:W-:Y:S02]  /*6ed0*/  MOV R6, 0x1 ;  /* 0x0000000100067802 */ /* 0x000fe40000000f00 */
[----:B------:R-:W-:Y:S02]  /*6ee0*/  LEA.HI R5, R3, R146, RZ, 0x3 ;  /* 0x0000009203057211 */ /* 0x000fe400078f18ff */
[----:B------:R-:W-:Y:S02]  /*6ef0*/  SHF.R.S32.HI R4, RZ, 0x1f, R80 ;  /* 0x0000001fff047819 */ /* 0x000fe40000011450 */
[----:B------:R-:W-:Y:S02]  /*6f00*/  SHF.R.S32.HI R5, RZ, 0x3, R5 ;  /* 0x00000003ff057819 */ /* 0x000fe40000011405 */
[----:B------:R-:W-:Y:S01]  /*6f10*/  ISETP.NE.AND P3, PT, R6, c[0x0][0x2c4], PT ;  /* 0x0000b10006007a0c */ /* 0x000fe20003f65270 */
[----:B------:R-:W-:Y:S01]  /*6f20*/  IMAD R7, R4, c[0x0][0x178], RZ ;  /* 0x00005e0004077a24 */ /* 0x000fe200078e02ff */
[----:B------:R-:W-:Y:S01]  /*6f30*/  ISETP.NE.U32.AND P2, PT, RZ, c[0x0][0x348], PT ;  /* 0x0000d200ff007a0c */ /* 0x000fe20003f45070 */
[----:B------:R-:W-:Y:S01]  /*6f40*/  IMAD R4, R201, 0x20, R5 ;  /* 0x00000020c9047824 */ /* 0x000fe200078e0205 */
[----:B------:R-:W-:Y:S01]  /*6f50*/  SHF.R.S32.HI R21, RZ, 0x1f, R134 ;  /* 0x0000001fff157819 */ /* 0x000fe20000011486 */
[C---:B------:R-:W-:Y:S01]  /*6f60*/  IMAD R16, R80.reuse, c[0x0][0x17c], R7 ;  /* 0x00005f0050107a24 */ /* 0x040fe200078e0207 */
[----:B------:R-:W-:Y:S01]  /*6f70*/  IADD3 R7, P0, R5, R2, RZ ;  /* 0x0000000205077210 */ /* 0x000fe20007f1e0ff */
[----:B------:R-:W-:Y:S01]  /*6f80*/  IMAD.WIDE.U32 R80, R80, c[0x0][0x178], RZ ;  /* 0x00005e0050507a25 */ /* 0x000fe200078e00ff */
[----:B------:R-:W-:-:S02]  /*6f90*/  LEA R4, R209, R4, 0x7 ;  /* 0x00000004d1047211 */ /* 0x000fc400078e38ff */
[----:B------:R-:W-:Y:S01]  /*6fa0*/  ISETP.NE.AND.EX P2, PT, RZ, c[0x0][0x34c], PT, P2 ;  /* 0x0000d300ff007a0c */ /* 0x000fe20003f45320 */
[----:B------:R-:W-:Y:S01]  /*6fb0*/  IMAD.IADD R17, R81, 0x1, R16 ;  /* 0x0000000151117824 */ /* 0x000fe200078e0210 */
[----:B------:R-:W-:Y:S01]  /*6fc0*/  MOV R6, R4 ;  /* 0x0000000400067202 */ /* 0x000fe20000000f00 */
[----:B------:R-:W-:Y:S01]  /*6fd0*/  IMAD.MOV.U32 R16, RZ, RZ, R80 ;  /* 0x000000ffff107224 */ /* 0x000fe200078e0050 */
[----:B-1----:R-:W-:Y:S01]  /*6fe0*/  SHF.R.S32.HI R12, RZ, 0x1f, R2 ;  /* 0x0000001fff0c7819 */ /* 0x002fe20000011402 */
[----:B------:R-:W-:Y:S01]  /*6ff0*/  @P3 IMAD.HI.U32 R8, R4, c[0x0][0x2c8], RZ ;  /* 0x0000b20004083a27 */ /* 0x000fe200078e00ff */
[----:B------:R-:W-:Y:S02]  /*7000*/  SEL R15, R79, RZ, !P2 ;  /* 0x000000ff4f0f7207 */ /* 0x000fe40005000000 */
[----:B------:R-:W-:Y:S01]  /*7010*/  LEA.HI.X.SX32 R12, R5, R12, 0x1, P0 ;  /* 0x0000000c050c7211 */ /* 0x000fe200000f0eff */
[----:B------:R-:W-:Y:S01]  /*7020*/  IMAD.WIDE.U32 R16, R225, c[0x0][0x1b8], R16 ;  /* 0x00006e00e1107a25 */ /* 0x000fe200078e0010 */
[----:B------:R-:W-:-:S02]  /*7030*/  @P3 SHF.R.U32.HI R6, RZ, c[0x0][0x2cc], R8 ;  /* 0x0000b300ff063a19 */ /* 0x000fc40000011608 */
[----:B------:R-:W-:Y:S01]  /*7040*/  MOV R20, R134 ;  /* 0x0000008600147202 */ /* 0x000fe20000000f00 */
[----:B------:R-:W-:Y:S01]  /*7050*/  IMAD R8, R12, c[0x0][0x1e0], RZ ;  /* 0x000078000c087a24 */ /* 0x000fe200078e02ff */
[----:B------:R-:W-:Y:S01]  /*7060*/  SEL R2, R224, RZ, !P2 ;  /* 0x000000ffe0027207 */ /* 0x000fe20005000000 */
[----:B------:R-:W-:Y:S01]  /*7070*/  IMAD R15, R15, c[0x0][0x1c0], RZ ;  /* 0x000070000f0f7a24 */ /* 0x000fe200078e02ff */
[----:B------:R-:W-:Y:S01]  /*7080*/  ISETP.NE.U32.AND P0, PT, RZ, c[0x0][0x350], PT ;  /* 0x0000d400ff007a0c */ /* 0x000fe20003f05070 */
[----:B------:R-:W-:Y:S01]  /*7090*/  IMAD R17, R225, c[0x0][0x1bc], R17 ;  /* 0x00006f00e1117a24 */ /* 0x000fe200078e0211 */
[----:B------:R-:W-:Y:S01]  /*70a0*/  ISETP.GE.AND P2, PT, R134, c[0x0][0x1d4], PT ;  /* 0x0000750086007a0c */ /* 0x000fe20003f46270 */
[C---:B------:R-:W-:Y:S01]  /*70b0*/  IMAD R13, R7.reuse, c[0x0][0x1e4], R8 ;  /* 0x00007900070d7a24 */ /* 0x040fe200078e0208 */
[----:B------:R-:W-:Y:S01]  /*70c0*/  ISETP.NE.AND.EX P0, PT, RZ, c[0x0][0x354], PT, P0 ;  /* 0x0000d500ff007a0c */ /* 0x000fe20003f05300 */
[----:B------:R-:W-:Y:S01]  /*70d0*/  IMAD.WIDE.U32 R22, R7, c[0x0][0x1e0], R20 ;  /* 0x0000780007167a25 */ /* 0x000fe200078e0014 */
[----:B------:R-:W-:-:S02]  /*70e0*/  LOP3.LUT R226, R226, 0xfffffffe, RZ, 0xc0, !PT ;  /* 0xfffffffee2e27812 */ /* 0x000fc400078ec0ff */
[----:B------:R-:W-:Y:S01]  /*70f0*/  ISETP.GE.AND P4, PT, R134, c[0x0][0x198], PT ;  /* 0x0000660086007a0c */ /* 0x000fe20003f86270 */
[C---:B------:R-:W-:Y:S01]  /*7100*/  IMAD R8, R2.reuse, c[0x0][0x1c4], R15 ;  /* 0x0000710002087a24 */ /* 0x040fe200078e020f */
[----:B------:R-:W-:Y:S01]  /*7110*/  IADD3 R23, R23, R13, RZ ;  /* 0x0000000d17177210 */ /* 0x000fe20007ffe0ff */
[----:B------:R-:W-:Y:S01]  /*7120*/  IMAD.WIDE.U32 R16, R2, c[0x0][0x1c0], R16 ;  /* 0x0000700002107a25 */ /* 0x000fe200078e0010 */
[----:B------:R-:W-:Y:S02]  /*7130*/  SHF.R.S32.HI R2, RZ, 0x1f, R6 ;  /* 0x0000001fff027819 */ /* 0x000fe40000011406 */
[----:B------:R-:W-:Y:S01]  /*7140*/  ISETP.GE.AND P3, PT, R218, c[0x0][0x198], PT ;  /* 0x00006600da007a0c */ /* 0x000fe20003f66270 */
[----:B------:R-:W-:Y:S01]  /*7150*/  IMAD R12, R12, c[0x0][0x208], RZ ;  /* 0x000082000c0c7a24 */ /* 0x000fe200078e02ff */
[----:B------:R-:W-:Y:S01]  /*7160*/  IADD3 R17, R17, R8, RZ ;  /* 0x0000000811117210 */ /* 0x000fe20007ffe0ff */
[----:B------:R-:W-:Y:S01]  /*7170*/  IMAD.WIDE.U32 R18, R7, c[0x0][0x208], R20 ;  /* 0x0000820007127a25 */ /* 0x000fe200078e0014 */
[----:B------:R-:W-:-:S02]  /*7180*/  @P2 LOP3.LUT R226, R226, 0x1, RZ, 0xfc, !PT ;  /* 0x00000001e2e22812 */ /* 0x000fc400078efcff */
[----:B------:R-:W-:Y:S01]  /*7190*/  ISETP.GE.AND P2, PT, R217, c[0x0][0x198], PT ;  /* 0x00006600d9007a0c */ /* 0x000fe20003f46270 */
[----:B------:R-:W-:Y:S01]  /*71a0*/  IMAD R12, R7, c[0x0][0x20c], R12 ;  /* 0x00008300070c7a24 */ /* 0x000fe200078e020c */
[----:B------:R-:W-:Y:S01]  /*71b0*/  LOP3.LUT R226, R226, 0xfffffffd, RZ, 0xc0, !PT ;  /* 0xfffffffde2e27812 */ /* 0x000fe200078ec0ff */
[----:B------:R-:W-:Y:S02]  /*71c0*/  IMAD R13, R2, c[0x0][0x1b0], RZ ;  /* 0x00006c00020d7a24 */ /* 0x000fe400078e02ff */
[----:B------:R-:W-:Y:S02]  /*71d0*/  IMAD.MOV R7, RZ, RZ, -R6 ;  /* 0x000000ffff077224 */ /* 0x000fe400078e0a06 */
[C---:B------:R-:W-:Y:S02]  /*71e0*/  IMAD R2, R6.reuse, c[0x0][0x1b4], R13 ;  /* 0x00006d0006027a24 */ /* 0x040fe400078e020d */
[----:B------:R-:W-:-:S04]  /*71f0*/  IMAD.WIDE.U32 R16, R6, c[0x0][0x1b0], R16 ;  /* 0x00006c0006107a25 */ /* 0x000fc800078e0010 */
[----:B------:R-:W-:Y:S02]  /*7200*/  IMAD R7, R7, c[0x0][0x2c4], R4 ;  /* 0x0000b10007077a24 */ /* 0x000fe400078e0204 */
[----:B------:R-:W-:Y:S02]  /*7210*/  IMAD.IADD R17, R17, 0x1, R2 ;  /* 0x0000000111117824 */ /* 0x000fe400078e0202 */
[----:B------:R-:W-:Y:S01]  /*7220*/  IMAD.IADD R19, R19, 0x1, R12 ;  /* 0x0000000113137824 */ /* 0x000fe200078e020c */
[----:B------:R-:W-:Y:S01]  /*7230*/  SHF.R.S32.HI R4, RZ, 0x1f, R7 ;  /* 0x0000001fff047819 */ /* 0x000fe20000011407 */
[----:B------:R-:W-:-:S04]  /*7240*/  IMAD.WIDE.U32 R236, R225, c[0x0][0x1e8], R22 ;  /* 0x00007a00e1ec7a25 */ /* 0x000fc800078e0016 */
[----:B------:R-:W-:Y:S02]  /*7250*/  IMAD R4, R4, c[0x0][0x1a8], RZ ;  /* 0x00006a0004047a24 */ /* 0x000fe400078e02ff */
[----:B------:R-:W-:-:S04]  /*7260*/  IMAD.WIDE.U32 R234, R225, c[0x0][0x210], R18 ;  /* 0x00008400e1ea7a25 */ /* 0x000fc800078e0012 */
[----:B------:R-:W-:Y:S02]  /*7270*/  IMAD R237, R225, c[0x0][0x1ec], R237 ;  /* 0x00007b00e1ed7a24 */ /* 0x000fe400078e02ed */
[C---:B------:R-:W-:Y:S02]  /*7280*/  IMAD R6, R7.reuse, c[0x0][0x1ac], R4 ;  /* 0x00006b0007067a24 */ /* 0x040fe400078e0204 */
[----:B------:R-:W-:-:S04]  /*7290*/  IMAD.WIDE.U32 R14, R7, c[0x0][0x1a8], R16 ;  /* 0x00006a00070e7a25 */ /* 0x000fc800078e0010 */
[----:B------:R-:W-:Y:S01]  /*72a0*/  IMAD R235, R225, c[0x0][0x214], R235 ;  /* 0x00008500e1eb7a24 */ /* 0x000fe200078e02eb */
[----:B------:R-:W-:Y:S01]  /*72b0*/  IADD3 R6, R15, R6, RZ ;  /* 0x000000060f067210 */ /* 0x000fe20007ffe0ff */
[----:B------:R-:W-:Y:S01]  /*72c0*/  IMAD R7, R209, 0x80, R5 ;  /* 0x00000080d1077824 */ /* 0x000fe200078e0205 */
[----:B--2---:R-:W-:Y:S01]  /*72d0*/  @P1 SHF.R.S32.HI R2, RZ, 0x1f, R0 ;  /* 0x0000001fff021819 */ /* 0x004fe20000011400 */
[----:B------:R-:W-:Y:S01]  /*72e0*/  @!P1 IMAD.MOV.U32 R0, RZ, RZ, R224 ;  /* 0x000000ffff009224 */ /* 0x000fe200078e00e0 */
[----:B------:R-:W-:Y:S02]  /*72f0*/  @!P1 MOV R2, R79 ;  /* 0x0000004f00029202 */ /* 0x000fe40000000f00 */
[----:B------:R-:W-:Y:S02]  /*7300*/  ISETP.GE.AND P1, PT, R218, c[0x0][0x1d4], PT ;  /* 0x00007500da007a0c */ /* 0x000fe40003f26270 */
[----:B------:R-:W-:Y:S02]  /*7310*/  SEL R2, R2, RZ, !P0 ;  /* 0x000000ff02027207 */ /* 0x000fe40004000000 */
[----:B------:R-:W-:-:S02]  /*7320*/  SEL R0, R0, RZ, !P0 ;  /* 0x000000ff00007207 */ /* 0x000fc40004000000 */
[----:B------:R-:W-:Y:S01]  /*7330*/  LEA R12, P0, R14, c[0x0][0x160], 0x1 ;  /* 0x000058000e0c7a11 */ /* 0x000fe200078008ff */
[C---:B------:R-:W-:Y:S01]  /*7340*/  IMAD R229, R2.reuse, c[0x0][0x1f0], RZ ;  /* 0x00007c0002e57a24 */ /* 0x040fe200078e02ff */
[----:B------:R-:W-:Y:S01]  /*7350*/  IADD3 R79, R9, -0x1, RZ ;  /* 0xffffffff094f7810 */ /* 0x000fe20007ffe0ff */
[----:B------:R-:W-:Y:S01]  /*7360*/  IMAD R13, R2, c[0x0][0x218], RZ ;  /* 0x00008600020d7a24 */ /* 0x000fe200078e02ff */
[----:B------:R-:W-:Y:S01]  /*7370*/  LEA.HI.X R6, R14, c[0x0][0x164], R6, 0x1, P0 ;  /* 0x000059000e067a11 */ /* 0x000fe200000f0c06 */
[C---:B------:R-:W-:Y:S02]  /*7380*/  IMAD R229, R0.reuse, c[0x0][0x1f4], R229 ;  /* 0x00007d0000e57a24 */ /* 0x040fe400078e02e5 */
[----:B------:R-:W-:Y:S01]  /*7390*/  IMAD.WIDE.U32 R236, R0, c[0x0][0x1f0], R236 ;  /* 0x00007c0000ec7a25 */ /* 0x000fe200078e00ec */
[----:B------:R-:W-:-:S03]  /*73a0*/  @P1 LOP3.LUT R226, R226, 0x2, RZ, 0xfc, !PT ;  /* 0x00000002e2e21812 */ /* 0x000fc600078efcff */
[C---:B------:R-:W-:Y:S01]  /*73b0*/  IMAD R13, R0.reuse, c[0x0][0x21c], R13 ;  /* 0x00008700000d7a24 */ /* 0x040fe200078e020d */
[----:B------:R-:W-:Y:S01]  /*73c0*/  IADD3 R229, R237, R229, RZ ;  /* 0x000000e5ede57210 */ /* 0x000fe20007ffe0ff */
[----:B------:R-:W-:-:S04]  /*73d0*/  IMAD.WIDE.U32 R234, R0, c[0x0][0x218], R234 ;  /* 0x0000860000ea7a25 */ /* 0x000fc800078e00ea */
[----:B------:R-:W-:Y:S01]  /*73e0*/  IMAD.IADD R228, R235, 0x1, R13 ;  /* 0x00000001ebe47824 */ /* 0x000fe200078e020d */
[----:B------:R-:W-:Y:S05]  /*73f0*/  BRA.DIV ~URZ, `(.L_x_1402) ;  /* 0x000106a27f007947 */ /* 0x000fea000b800000 */
[----:B------:R1:W2:Y:S02]  /*7400*/  SHFL.IDX PT, R13, R6, RZ, 0x181f ;  /* 0x00181fff060d7589 */ /* 0x0002a400000e0000 */
.L_x_1526:
[----:B------:R-:W-:Y:S05]  /*7410*/  BRA.DIV ~URZ, `(.L_x_1403) ;  /* 0x000106f27f007947 */ /* 0x000fea000b800000 */
[----:B------:R3:W4:Y:S02]  /*7420*/  SHFL.IDX PT, R2, R12, RZ, 0x181f ;  /* 0x00181fff0c027589 */ /* 0x00072400000e0000 */
.L_x_1527:
[----:B------:R-:W-:Y:S01]  /*7430*/  IMAD R4, R78, c[0x0][0x2c4], RZ ;  /* 0x0000b1004e047a24 */ /* 0x000fe200078e02ff */
[----:B------:R-:W-:Y:S01]  /*7440*/  BSSY B0, `(.L_x_1404) ;  /* 0x0000011000007945 */ /* 0x000fe20003800000 */
[----:B------:R-:W-:Y:S02]  /*7450*/  SHF.R.S32.HI R14, RZ, 0x1f, R217 ;  /* 0x0000001fff0e7819 */ /* 0x000fe400000114d9 */
[----:B------:R-:W-:Y:S02]  /*7460*/  SHF.R.S32.HI R15, RZ, 0x1f, R218 ;  /* 0x0000001fff0f7819 */ /* 0x000fe400000114da */
[----:B------:R-:W-:-:S13]  /*7470*/  ISETP.GE.AND P0, PT, R7, R4, PT ;  /* 0x000000040700720c */ /* 0x000fda0003f06270 */
[----:B------:R-:W-:Y:S05]  /*7480*/  @P0 BRA `(.L_x_1405) ;  /* 0x000000c000000947 */ /* 0x000fea0003800000 */
[-C--:B----4-:R-:W-:Y:S02]  /*7490*/  LEA R18, P0, R134, R2.reuse, 0x1 ;  /* 0x0000000286127211 */ /* 0x090fe400078008ff */
[-C--:B------:R-:W-:Y:S02]  /*74a0*/  LEA R16, P1, R218, R2.reuse, 0x1 ;  /* 0x00000002da107211 */ /* 0x080fe400078208ff */
[-C--:B--2---:R-:W-:Y:S02]  /*74b0*/  LEA.HI.X R19, R134, R13.reuse, R21, 0x1, P0 ;  /* 0x0000000d86137211 */ /* 0x084fe400000f0c15 */
        /* <DEDUP_REMOVED lines=9> */
.L_x_1405:
[----:B------:R-:W-:Y:S05]  /*7550*/  BSYNC B0 ;  /* 0x0000000000007941 */ /* 0x000fea0003800000 */
.L_x_1404:
[----:B------:R-:W-:Y:S05]  /*7560*/  BRA.DIV ~URZ, `(.L_x_1406) ;  /* 0x000106027f007947 */ /* 0x000fea000b800000 */
[----:B--2---:R2:W1:Y:S04]  /*7570*/  SHFL.IDX PT, R13, R6, 0x1, 0x181f ;  /* 0x00381f00060d7f89 */ /* 0x00446800000e0000 */
[----:B----4-:R2:W4:Y:S02]  /*7580*/  SHFL.IDX PT, R2, R12, 0x1, 0x181f ;  /* 0x00381f000c027f89 */ /* 0x01052400000e0000 */
.L_x_1528:
[----:B------:R-:W-:Y:S01]  /*7590*/  IADD3 R17, R7, 0x20, RZ ;  /* 0x0000002007117810 */ /* 0x000fe20007ffe0ff */
[----:B------:R-:W-:Y:S03]  /*75a0*/  BSSY B0, `(.L_x_1407) ;  /* 0x000000f000007945 */ /* 0x000fe60003800000 */
[----:B------:R-:W-:-:S13]  /*75b0*/  ISETP.GE.AND P0, PT, R17, R4, PT ;  /* 0x000000041100720c */ /* 0x000fda0003f06270 */
[----:B------:R-:W-:Y:S05]  /*75c0*/  @P0 BRA `(.L_x_1408) ;  /* 0x000000c000000947 */ /* 0x000fea0003800000 */
[-C--:B----4-:R-:W-:Y:S02]  /*75d0*/  LEA R18, P0, R134, R2.reuse, 0x1 ;  /* 0x0000000286127211 */ /* 0x090fe400078008ff */
[-C--:B------:R-:W-:Y:S02]  /*75e0*/  LEA R16, P1, R218, R2.reuse, 0x1 ;  /* 0x00000002da107211 */ /* 0x080fe400078208ff */
[-C--:B-1----:R-:W-:Y:S02]  /*75f0*/  LEA.HI.X R19, R134, R13.reuse, R21, 0x1, P0 ;  /* 0x0000000d86137211 */ /* 0x082fe400000f0c15 */
        /* <DEDUP_REMOVED lines=9> */
.L_x_1408:
[----:B------:R-:W-:Y:S05]  /*7690*/  BSYNC B0 ;  /* 0x0000000000007941 */ /* 0x000fea0003800000 */
.L_x_1407:
[----:B------:R-:W-:Y:S05]  /*76a0*/  BRA.DIV ~URZ, `(.L_x_1409) ;  /* 0x000105827f007947 */ /* 0x000fea000b800000 */
[----:B-1----:R1:W2:Y:S02]  /*76b0*/  SHFL.IDX PT, R13, R6, 0x2, 0x181f ;  /* 0x00581f00060d7f89 */ /* 0x0022a400000e0000 */
.L_x_1529:
[----:B------:R-:W-:Y:S05]  /*76c0*/  BRA.DIV ~URZ, `(.L_x_1410) ;  /* 0x000105d27f007947 */ /* 0x000fea000b800000 */
[----:B----4-:R4:W1:Y:S02]  /*76d0*/  SHFL.IDX PT, R2, R12, 0x2, 0x181f ;  /* 0x00581f000c027f89 */ /* 0x01086400000e0000 */
.L_x_1530:
[----:B------:R-:W-:Y:S01]  /*76e0*/  IADD3 R17, R7, 0x40, RZ ;  /* 0x0000004007117810 */ /* 0x000fe20007ffe0ff */
[----:B------:R-:W-:Y:S03]  /*76f0*/  BSSY B0, `(.L_x_1411) ;  /* 0x000000f000007945 */ /* 0x000fe60003800000 */
[----:B------:R-:W-:-:S13]  /*7700*/  ISETP.GE.AND P0, PT, R17, R4, PT ;  /* 0x000000041100720c */ /* 0x000fda0003f06270 */
[----:B------:R-:W-:Y:S05]  /*7710*/  @P0 BRA `(.L_x_1412) ;  /* 0x000000c000000947 */ /* 0x000fea0003800000 */
[-C--:B-1----:R-:W-:Y:S02]  /*7720*/  LEA R18, P0, R134, R2.reuse, 0x1 ;  /* 0x0000000286127211 */ /* 0x082fe400078008ff */
        /* <DEDUP_REMOVED lines=11> */
.L_x_1412:
[----:B------:R-:W-:Y:S05]  /*77e0*/  BSYNC B0 ;  /* 0x0000000000007941 */ /* 0x000fea0003800000 */
.L_x_1411:
[----:B------:R-:W-:Y:S05]  /*77f0*/  BRA.DIV ~URZ, `(.L_x_1413) ;  /* 0x000105027f007947 */ /* 0x000fea000b800000 */
[----:B--2---:R2:W3:Y:S04]  /*7800*/  SHFL.IDX PT, R13, R6, 0x3, 0x181f ;  /* 0x00781f00060d7f89 */ /* 0x0044e800000e0000 */
[----:B-1----:R2:W1:Y:S02]  /*7810*/  SHFL.IDX PT, R2, R12, 0x3, 0x181f ;  /* 0x00781f000c027f89 */ /* 0x00246400000e0000 */
.L_x_1531:
[----:B------:R-:W-:-:S04]  /*7820*/  IADD3 R7, R7, 0x60, RZ ;  /* 0x0000006007077810 */ /* 0x000fc80007ffe0ff */
[----:B------:R-:W-:-:S13]  /*7830*/  ISETP.GE.AND P0, PT, R7, R4, PT ;  /* 0x000000040700720c */ /* 0x000fda0003f06270 */
[----:B-1----:R-:W-:-:S04]  /*7840*/  @!P0 LEA R16, P1, R134, R2, 0x1 ;  /* 0x0000000286108211 */ /* 0x002fc800078208ff */
[----:B---3--:R-:W-:Y:S02]  /*7850*/  @!P0 LEA.HI.X R17, R134, R13, R21, 0x1, P1 ;  /* 0x0000000d86118211 */ /* 0x008fe400008f0c15 */
[----:B--2---:R-:W-:-:S03]  /*7860*/  @!P0 LEA R6, P1, R218, R2, 0x1 ;  /* 0x00000002da068211 */ /* 0x004fc600078208ff */
[----:B------:R-:W-:Y:S01]  /*7870*/  @!PT LDS RZ, [RZ] ;  /* 0x00000000fffff984 */ /* 0x000fe20000000800 */
[----:B------:R-:W-:Y:S01]  /*7880*/  @!PT LDS RZ, [RZ] ;  /* 0x00000000fffff984 */ /* 0x000fe20000000800 */
[----:B------:R-:W-:Y:S01]  /*7890*/  @!PT LDS RZ, [RZ] ;  /* 0x00000000fffff984 */ /* 0x000fe20000000800 */
[----:B------:R1:W-:Y:S01]  /*78a0*/  @!P0 LDGSTS.E.BYPASS.LTC128B.128 [R139+0x1b100], [R16.64], !P4 ;  /* 0x1b100000108b8fae */ /* 0x0003e2000e101d48 */
[----:B------:R-:W-:Y:S02]  /*78b0*/  @!P0 LEA.HI.X R7, R218, R13, R15, 0x1, P1 ;  /* 0x0000000dda078211 */ /* 0x000fe400008f0c0f */
[----:B----4-:R-:W-:-:S03]  /*78c0*/  @!P0 LEA R12, P1, R217, R2, 0x1 ;  /* 0x00000002d90c8211 */ /* 0x010fc600078208ff */
        /* <DEDUP_REMOVED lines=8> */
[----:B------:R-:W-:Y:S01]  /*7950*/  BAR.SYNC.DEFER_BLOCKING 0x0 ;  /* 0x0000000000007b1d */ /* 0x000fe20000010000 */
[----:B------:R-:W-:Y:S02]  /*7960*/  ISETP.GE.AND P6, PT, R218, c[0x0][0x1d4], PT ;  /* 0x00007500da007a0c */ /* 0x000fe40003fc6270 */
[C---:B------:R-:W-:Y:S01]  /*7970*/  IMAD R6, R79.reuse, -0x40, R6 ;  /* 0xffffffc04f067824 */ /* 0x040fe200078e0206 */
[----:B------:R-:W-:Y:S01]  /*7980*/  LEA R5, P2, R14, R236, 0x6 ;  /* 0x000000ec0e057211 */ /* 0x000fe200078430ff */
[----:B------:R-:W-:Y:S01]  /*7990*/  IMAD R2, R12, c[0x0][0x1e0], RZ ;  /* 0x000078000c027a24 */ /* 0x000fe200078e02ff */
[----:B------:R-:W-:Y:S01]  /*79a0*/  ULDC.64 UR4, c[0x0][0x208] ;  /* 0x0000820000047ab9 */ /* 0x000fe20000000a00 */
[----:B------:R-:W-:Y:S01]  /*79b0*/  IMAD.MOV.U32 R0, RZ, RZ, 0x20 ;  /* 0x00000020ff007424 */ /* 0x000fe200078e00ff */
[C---:B------:R-:W-:Y:S01]  /*79c0*/  ISETP.GE.AND P0, PT, R6.reuse, 0x21, PT ;  /* 0x000000210600780c */ /* 0x040fe20003f06270 */
[----:B------:R-:W-:Y:S01]  /*79d0*/  IMAD R2, R79, c[0x0][0x1e4], R2 ;  /* 0x000079004f027a24 */ /* 0x000fe200078e0202 */
[----:B------:R-:W-:Y:S01]  /*79e0*/  ISETP.GE.AND P1, PT, R6, 0x1, PT ;  /* 0x000000010600780c */ /* 0x000fe20003f26270 */
[C---:B------:R-:W-:Y:S01]  /*79f0*/  IMAD.WIDE.U32 R16, R0.reuse, c[0x0][0x1e0], RZ ;  /* 0x0000780000107a25 */ /* 0x040fe200078e00ff */
[----:B------:R-:W-:Y:S01]  /*7a00*/  USHF.L.U32 UR7, UR4, 0x6, URZ ;  /* 0x0000000604077899 */ /* 0x000fe2000800063f */
[----:B------:R-:W-:Y:S01]  /*7a10*/  BSSY B0, `(.L_x_1414) ;  /* 0x000004d000007945 */ /* 0x000fe20003800000 */
[----:B------:R-:W-:Y:S01]  /*7a20*/  UMOV UR6, 0x6 ;  /* 0x0000000600067882 */ /* 0x000fe20000000000 */
[----:B------:R-:W-:Y:S01]  /*7a30*/  IMAD.IADD R2, R15, 0x1, R2 ;  /* 0x000000010f027824 */ /* 0x000fe200078e0202 */
[----:B------:R-:W-:Y:S01]  /*7a40*/  USHF.L.U64.HI UR5, UR4, UR6, UR5 ;  /* 0x0000000604057299 */ /* 0x000fe20008010205 */
[----:B------:R-:W-:-:S02]  /*7a50*/  IMAD R13, R0, c[0x0][0x1e4], RZ ;  /* 0x00007900000d7a24 */ /* 0x000fc400078e02ff */
[----:B------:R-:W-:Y:S01]  /*7a60*/  IMAD R12, R12, c[0x0][0x208], RZ ;  /* 0x000082000c0c7a24 */ /* 0x000fe200078e02ff */
[----:B------:R-:W-:Y:S01]  /*7a70*/  LEA.HI.X R2, R14, R229, R2, 0x6, P2 ;  /* 0x000000e50e027211 */ /* 0x000fe200010f3402 */
[----:B------:R-:W-:Y:S01]  /*7a80*/  IMAD.WIDE.U32 R14, R79, c[0x0][0x208], RZ ;  /* 0x000082004f0e7a25 */ /* 0x000fe200078e00ff */
[C---:B------:R-:W-:Y:S02]  /*7a90*/  @P0 IADD3 R8, P2, R5.reuse, R16, RZ ;  /* 0x0000001005080210 */ /* 0x040fe40007f5e0ff */
[----:B------:R-:W-:Y:S01]  /*7aa0*/  @P1 LEA R16, P3, R5, c[0x0][0x1c8], 0x1 ;  /* 0x0000720005101a11 */ /* 0x000fe200078608ff */
[----:B------:R-:W-:Y:S01]  /*7ab0*/  IMAD R7, R79, c[0x0][0x20c], R12 ;  /* 0x000083004f077a24 */ /* 0x000fe200078e020c */
[----:B------:R-:W-:Y:S02]  /*7ac0*/  @P0 IADD3.X R13, R2, R17, R13, P2, !PT ;  /* 0x00000011020d0210 */ /* 0x000fe400017fe40d */
[----:B------:R-:W-:Y:S01]  /*7ad0*/  @P1 LEA.HI.X R17, R5, c[0x0][0x1cc], R2, 0x1, P3 ;  /* 0x0000730005111a11 */ /* 0x000fe200018f0c02 */
[----:B------:R-:W-:Y:S01]  /*7ae0*/  IMAD.IADD R7, R15, 0x1, R7 ;  /* 0x000000010f077824 */ /* 0x000fe200078e0207 */
[----:B------:R-:W-:-:S02]  /*7af0*/  @P0 LEA R12, P3, R8, c[0x0][0x1c8], 0x1 ;  /* 0x00007200080c0a11 */ /* 0x000fc400078608ff */
[C---:B------:R-:W-:Y:S02]  /*7b00*/  @P1 ISETP.GE.AND P5, PT, R217.reuse, c[0x0][0x1d4], PT ;  /* 0x00007500d9001a0c */ /* 0x040fe40003fa6270 */
[----:B------:R-:W-:Y:S02]  /*7b10*/  @P0 LEA.HI.X R13, R8, c[0x0][0x1cc], R13, 0x1, P3 ;  /* 0x00007300080d0a11 */ /* 0x000fe400018f0c0d */
[----:B------:R-:W-:Y:S02]  /*7b20*/  LOP3.LUT P3, RZ, R226, 0x1, RZ, 0xc0, !PT ;  /* 0x00000001e2ff7812 */ /* 0x000fe4000786c0ff */
[C---:B------:R-:W-:Y:S02]  /*7b30*/  LEA R2, P2, R14.reuse, R234, 0x6 ;  /* 0x000000ea0e027211 */ /* 0x040fe400078430ff */
[----:B------:R-:W-:Y:S02]  /*7b40*/  @P0 ISETP.GE.AND P4, PT, R217, c[0x0][0x1d4], PT ;  /* 0x00007500d9000a0c */ /* 0x000fe40003f86270 */
[----:B------:R-:W-:-:S02]  /*7b50*/  LEA.HI.X R7, R14, R228, R7, 0x6, P2 ;  /* 0x000000e40e077211 */ /* 0x000fc400010f3407 */
[----:B------:R-:W-:-:S04]  /*7b60*/  LEA R14, P2, R2, c[0x0][0x1f8], 0x1 ;  /* 0x00007e00020e7a11 */ /* 0x000fc800078408ff */
[----:B------:R-:W-:Y:S01]  /*7b70*/  LEA.HI.X R15, R2, c[0x0][0x1fc], R7, 0x1, P2 ;  /* 0x00007f00020f7a11 */ /* 0x000fe200010f0c07 */
[----:B------:R-:W-:Y:S01]  /*7b80*/  @!PT LDS RZ, [RZ] ;  /* 0x00000000fffff984 */ /* 0x000fe20000000800 */
[----:B------:R-:W-:Y:S01]  /*7b90*/  @!PT LDS RZ, [RZ] ;  /* 0x00000000fffff984 */ /* 0x000fe20000000800 */
[----:B------:R-:W-:Y:S01]  /*7ba0*/  @!PT LDS RZ, [RZ] ;  /* 0x00000000fffff984 */ /* 0x000fe20000000800 */
[----:B------:R1:W-:Y:S01]  /*7bb0*/  @P1 LDGSTS.E.BYPASS.LTC128B.128 [R139+0xc100], [R16.64], !P3 ;  /* 0x0c100000108b1fae */ /* 0x0003e2000d901d48 */
[----:B------:R-:W-:Y:S01]  /*7bc0*/  ISETP.GE.AND P2, PT, R134, c[0x0][0x1d4], PT ;  /* 0x0000750086007a0c */ /* 0x000fe20003f46270 */
[----:B------:R-:W-:Y:S02]  /*7bd0*/  IMAD.MOV.U32 R2, RZ, RZ, 0x40 ;  /* 0x00000040ff027424 */ /* 0x000fe400078e00ff */
[----:B------:R1:W-:Y:S01]  /*7be0*/  @P1 LDGSTS.E.BYPASS.LTC128B.128 [R139+0xe100], [R16.64+0x80], !P6 ;  /* 0x0e100080108b1fae */ /* 0x0003e2000f101d48 */
[----:B------:R-:W-:-:S03]  /*7bf0*/  ISETP.LT.OR P3, PT, R6, 0x1, P2 ;  /* 0x000000010600780c */ /* 0x000fc60001761670 */
[----:B------:R1:W-:Y:S01]  /*7c00*/  @P1 LDGSTS.E.BYPASS.LTC128B.128 [R139+0x10100], [R16.64+0x100], !P5 ;  /* 0x10100100108b1fae */ /* 0x0003e2000e901d48 */
[----:B------:R-:W-:Y:S02]  /*7c10*/  LOP3.LUT P5, RZ, R226, 0x1, RZ, 0xc0, !PT ;  /* 0x00000001e2ff7812 */ /* 0x000fe400078ac0ff */
[----:B------:R-:W-:-:S11]  /*7c20*/  ISETP.GE.AND P1, PT, R218, c[0x0][0x1d4], PT ;  /* 0x00007500da007a0c */ /* 0x000fd60003f26270 */
[----:B------:R1:W-:Y:S01]  /*7c30*/  @P0 LDGSTS.E.BYPASS.LTC128B.128 [R139+0xd100], [R12.64], !P5 ;  /* 0x0d1000000c8b0fae */ /* 0x0003e2000e901d48 */
[----:B------:R-:W-:-:S03]  /*7c40*/  ISETP.LT.OR P5, PT, R6, 0x1, P1 ;  /* 0x000000010600780c */ /* 0x000fc60000fa1670 */
[----:B------:R1:W-:Y:S04]  /*7c50*/  @P0 LDGSTS.E.BYPASS.LTC128B.128 [R139+0xf100], [R12.64+0x80], !P6 ;  /* 0x0f1000800c8b0fae */ /* 0x0003e8000f101d48 */
[----:B------:R1:W-:Y:S01]  /*7c60*/  @P0 LDGSTS.E.BYPASS.LTC128B.128 [R139+0x11100], [R12.64+0x100], !P4 ;  /* 0x111001000c8b0fae */ /* 0x0003e2000e101d48 */
[----:B------:R-:W-:-:S03]  /*7c70*/  ISETP.GE.AND P0, PT, R217, c[0x0][0x1d4], PT ;  /* 0x00007500d9007a0c */ /* 0x000fc60003f06270 */
[----:B------:R-:W0:Y:S01]  /*7c80*/  LDGDEPBAR ;  /* 0x00000000000079af */ /* 0x000e220000000000 */
[----:B------:R-:W-:-:S03]  /*7c90*/  ISETP.LT.OR P4, PT, R6, 0x1, P0 ;  /* 0x000000010600780c */ /* 0x000fc60000781670 */
[----:B------:R1:W-:Y:S01]  /*7ca0*/  LDGSTS.E.BYPASS.LTC128B.128 [R139+0x100], [R14.64], !P3 ;  /* 0x001000000e8b7fae */ /* 0x0003e2000d901d48 */
[C---:B------:R-:W-:Y:S02]  /*7cb0*/  ISETP.LT.OR P3, PT, R6.reuse, 0x21, P2 ;  /* 0x000000210600780c */ /* 0x040fe40001761670 */
[C---:B------:R-:W-:Y:S01]  /*7cc0*/  ISETP.LT.OR P2, PT, R6.reuse, 0x21, P1 ;  /* 0x000000210600780c */ /* 0x040fe20000f41670 */
[----:B------:R1:W-:Y:S01]  /*7cd0*/  LDGSTS.E.BYPASS.LTC128B.128 [R139+0x2100], [R14.64+0x80], !P5 ;  /* 0x021000800e8b7fae */ /* 0x0003e2000e901d48 */
[----:B------:R-:W-:Y:S02]  /*7ce0*/  ISETP.LT.OR P1, PT, R6, 0x21, P0 ;  /* 0x000000210600780c */ /* 0x000fe40000721670 */
[----:B------:R-:W-:Y:S02]  /*7cf0*/  IADD3 R6, P0, R14, UR7, RZ ;  /* 0x000000070e067c10 */ /* 0x000fe4000ff1e0ff */
[----:B------:R-:W-:Y:S01]  /*7d00*/  ISETP.GT.AND P5, PT, R79, R230, PT ;  /* 0x000000e64f00720c */ /* 0x000fe20003fa4270 */
[----:B------:R1:W-:Y:S01]  /*7d10*/  LDGSTS.E.BYPASS.LTC128B.128 [R139+0x4100], [R14.64+0x100], !P4 ;  /* 0x041001000e8b7fae */ /* 0x0003e2000e101d48 */
[----:B------:R-:W-:-:S05]  /*7d20*/  IADD3.X R7, R15, UR5, RZ, P0, !PT ;  /* 0x000000050f077c10 */ /* 0x000fca00087fe4ff */
[----:B------:R1:W-:Y:S04]  /*7d30*/  LDGSTS.E.BYPASS.LTC128B.128 [R139+0x1100], [R6.64], !P3 ;  /* 0x01100000068b7fae */ /* 0x0003e8000d901d48 */
[----:B------:R1:W-:Y:S04]  /*7d40*/  LDGSTS.E.BYPASS.LTC128B.128 [R139+0x3100], [R6.64+0x80], !P2 ;  /* 0x03100080068b7fae */ /* 0x0003e8000d101d48 */
[----:B------:R1:W-:Y:S04]  /*7d50*/  LDGSTS.E.BYPASS.LTC128B.128 [R139+0x5100], [R6.64+0x100], !P1 ;  /* 0x05100100068b7fae */ /* 0x0003e8000c901d48 */
[----:B------:R-:W0:Y:S01]  /*7d60*/  LDGDEPBAR ;  /* 0x00000000000079af */ /* 0x000e220000000000 */
[----:B------:R-:W-:Y:S05]  /*7d70*/  @!P5 BRA `(.L_x_1415) ;  /* 0x000001600000d947 */ /* 0x000fea0003800000 */
[----:B-1----:R-:W-:Y:S01]  /*7d80*/  IADD3 R6, R9, -0x2, RZ ;  /* 0xfffffffe09067810 */ /* 0x002fe20007ffe0ff */
[----:B------:R-:W-:Y:S01]  /*7d90*/  IMAD.WIDE.U32 R16, R2, c[0x0][0x1e0], RZ ;  /* 0x0000780002107a25 */ /* 0x000fe200078e00ff */
[----:B------:R-:W-:-:S02]  /*7da0*/  LOP3.LUT P4, RZ, R226, 0x1, RZ, 0xc0, !PT ;  /* 0x00000001e2ff7812 */ /* 0x000fc4000788c0ff */
[----:B------:R-:W-:Y:S01]  /*7db0*/  SHF.R.S32.HI R5, RZ, 0x1f, R6 ;  /* 0x0000001fff057819 */ /* 0x000fe20000011406 */
[----:B------:R-:W-:-:S04]  /*7dc0*/  IMAD.WIDE.U32 R12, R6, c[0x0][0x1e0], RZ ;  /* 0x00007800060c7a25 */ /* 0x000fc800078e00ff */
[----:B------:R-:W-:-:S04]  /*7dd0*/  IMAD R5, R5, c[0x0][0x1e0], RZ ;  /* 0x0000780005057a24 */ /* 0x000fc800078e02ff */
[----:B------:R-:W-:Y:S01]  /*7de0*/  IMAD R5, R6, c[0x0][0x1e4], R5 ;  /* 0x0000790006057a24 */ /* 0x000fe200078e0205 */
[----:B------:R-:W-:-:S03]  /*7df0*/  LEA R6, P0, R12, R236, 0x6 ;  /* 0x000000ec0c067211 */ /* 0x000fc600078030ff */
[----:B------:R-:W-:Y:S01]  /*7e00*/  IMAD.IADD R8, R13, 0x1, R5 ;  /* 0x000000010d087824 */ /* 0x000fe200078e0205 */
[----:B------:R-:W-:Y:S01]  /*7e10*/  LEA R14, P1, R6, c[0x0][0x1c8], 0x1 ;  /* 0x00007200060e7a11 */ /* 0x000fe200078208ff */
[----:B------:R-:W-:-:S03]  /*7e20*/  IMAD R5, R2, c[0x0][0x1e4], RZ ;  /* 0x0000790002057a24 */ /* 0x000fc600078e02ff */
[----:B------:R-:W-:Y:S02]  /*7e30*/  LEA.HI.X R13, R12, R229, R8, 0x6, P0 ;  /* 0x000000e50c0d7211 */ /* 0x000fe400000f3408 */
        /* <DEDUP_REMOVED lines=10> */
.L_x_1415:
[----:B------:R-:W-:Y:S05]  /*7ee0*/  BSYNC B0 ;  /* 0x0000000000007941 */ /* 0x000fea0003800000 */
.L_x_1414:
[----:B------:R-:W-:Y:S01]  /*7ef0*/  ISETP.LT.AND P0, PT, RZ, c[0x0][0x27c], PT ;  /* 0x00009f00ff007a0c */ /* 0x000fe20003f01270 */
[----:B------:R-:W0:-:S12]  /*7f00*/  LDGDEPBAR ;  /* 0x00000000000079af */ /* 0x000e180000000000 */
[----:B------:R-:W-:Y:S05]  /*7f10*/  @P0 BRA `(.L_x_1416) ;  /* 0x0000002000000947 */ /* 0x000fea0003800000 */
[----:B------:R-:W-:-:S04]  /*7f20*/  DEPBAR.LE SB0, 0x3 ;  /* 0x000080c00000791a */ /* 0x000fc80000000000 */
[----:B------:R-:W-:Y:S05]  /*7f30*/  BRA `(.L_x_1417) ;  /* 0x0000597000007947 */ /* 0x000fea0003800000 */
.L_x_1416:
[----:B-----5:R-:W-:Y:S01]  /*7f40*/  SHF.R.S32.HI R8, RZ, 0x1f, R77 ;  /* 0x0000001fff087819 */ /* 0x020fe2000001144d */
[----:B------:R-:W-:Y:S01]  /*7f50*/  ULDC.U8 UR4, c[0x0][0x298] ;  /* 0x0000a60000047ab9 */ /* 0x000fe20000000000 */
[C---:B-1----:R-:W-:Y:S01]  /*7f60*/  IMAD.WIDE.U32 R12, R77.reuse, c[0x0][0x280], RZ ;  /* 0x0000a0004d0c7a25 */ /* 0x042fe200078e00ff */
[----:B------:R-:W-:Y:S01]  /*7f70*/  ISETP.NE.AND P2, PT, RZ, UR4, PT ;  /* 0x00000004ff007c0c */ /* 0x000fe2000bf45270 */
[----:B------:R-:W-:Y:S01]  /*7f80*/  BSSY B2, `(.L_x_1417) ;  /* 0x0000592000027945 */ /* 0x000fe20003800000 */
[----:B------:R-:W-:Y:S01]  /*7f90*/  IADD3 R23, R142, 0x40, RZ ;  /* 0x000000408e177810 */ /* 0x000fe20007ffe0ff */
[----:B------:R-:W-:Y:S01]  /*7fa0*/  IMAD R6, R8, c[0x0][0x280], RZ ;  /* 0x0000a00008067a24 */ /* 0x000fe200078e02ff */
[----:B------:R-:W-:Y:S01]  /*7fb0*/  LEA R7, P1, R12, c[0x0][0x270], 0x1 ;  /* 0x00009c000c077a11 */ /* 0x000fe200078208ff */
[----:B------:R-:W-:Y:S01]  /*7fc0*/  IMAD R8, R8, c[0x0][0x290], RZ ;  /* 0x0000a40008087a24 */ /* 0x000fe200078e02ff */
[----:B------:R-:W-:Y:S01]  /*7fd0*/  IADD3 R31, R142, 0x20, RZ ;  /* 0x000000208e1f7810 */ /* 0x000fe20007ffe0ff */
[----:B------:R-:W-:-:S04]  /*7fe0*/  IMAD.WIDE.U32 R14, R77, c[0x0][0x290], RZ ;  /* 0x0000a4004d0e7a25 */ /* 0x000fc800078e00ff */
[C---:B------:R-:W-:Y:S01]  /*7ff0*/  IMAD R6, R77.reuse, c[0x0][0x284], R6 ;  /* 0x0000a1004d067a24 */ /* 0x040fe200078e0206 */
[----:B------:R-:W-:Y:S01]  /*8000*/  LEA R5, P0, R14, c[0x0][0x288], 0x1 ;  /* 0x0000a2000e057a11 */ /* 0x000fe200078008ff */
[----:B------:R-:W-:Y:S01]  /*8010*/  IMAD R77, R77, c[0x0][0x294], R8 ;  /* 0x0000a5004d4d7a24 */ /* 0x000fe200078e0208 */
[----:B------:R-:W-:Y:S01]  /*8020*/  IADD3 R8, R223, 0x40, RZ ;  /* 0x00000040df087810 */ /* 0x000fe20007ffe0ff */
[----:B------:R-:W-:Y:S02]  /*8030*/  IMAD.IADD R6, R6, 0x1, R13 ;  /* 0x0000000106067824 */ /* 0x000fe400078e020d */
[----:B------:R-:W-:Y:S02]  /*8040*/  IMAD.IADD R77, R77, 0x1, R15 ;  /* 0x000000014d4d7824 */ /* 0x000fe400078e020f */
[----:B------:R-:W-:Y:S01]  /*8050*/  IMAD R13, R209, 0x80, R223 ;  /* 0x00000080d10d7824 */ /* 0x000fe200078e02df */
[----:B------:R-:W-:Y:S02]  /*8060*/  LEA.HI.X R12, R12, c[0x0][0x274], R6, 0x1, P1 ;  /* 0x00009d000c0c7a11 */ /* 0x000fe400008f0c06 */
[----:B------:R-:W-:Y:S01]  /*8070*/  LEA.HI.X R6, R14, c[0x0][0x28c], R77, 0x1, P0 ;  /* 0x0000a3000e067a11 */ /* 0x000fe200000f0c4d */
[----:B------:R-:W-:Y:S05]  /*8080*/  @!P2 BRA `(.L_x_1418) ;  /* 0x00002a500000a947 */ /* 0x000fea0003800000 */
[----:B------:R-:W-:Y:S01]  /*8090*/  ISETP.GE.AND P0, PT, R13, R4, PT ;  /* 0x000000040d00720c */ /* 0x000fe20003f06270 */
[----:B------:R1:W2:Y:S01]  /*80a0*/  SHFL.IDX PT, R27, R12, RZ, 0x1c1f ;  /* 0x001c1fff0c1b7589 */ /* 0x0002a200000e0000 */
[----:B------:R-:W-:Y:S01]  /*80b0*/  BSSY B0, `(.L_x_1419) ;  /* 0x0000054000007945 */ /* 0x000fe20003800000 */
[----:B------:R-:W-:Y:S01]  /*80c0*/  CS2R R14, SRZ ;  /* 0x00000000000e7805 */ /* 0x000fe2000001ff00 */
[----:B------:R-:W-:Y:S01]  /*80d0*/  CS2R R16, SRZ ;  /* 0x0000000000107805 */ /* 0x000fe2000001ff00 */
[----:B------:R-:W3:Y:S01]  /*80e0*/  SHFL.IDX PT, R26, R7, RZ, 0x1c1f ;  /* 0x001c1fff071a7589 */ /* 0x000ee200000e0000 */
[----:B------:R-:W-:Y:S01]  /*80f0*/  CS2R R18, SRZ ;  /* 0x0000000000127805 */ /* 0x000fe2000001ff00 */
[----:B------:R-:W-:Y:S01]  /*8100*/  CS2R R20, SRZ ;  /* 0x0000000000147805 */ /* 0x000fe2000001ff00 */
[----:B------:R-:W-:Y:S01]  /*8110*/  CS2R R28, SRZ ;  /* 0x00000000001c7805 */ /* 0x000fe2000001ff00 */
[----:B------:R4:W2:Y:S01]  /*8120*/  SHFL.IDX PT, R25, R6, RZ, 0x1c1f ;  /* 0x001c1fff06197589 */ /* 0x0008a200000e0000 */
[----:B------:R-:W-:Y:S01]  /*8130*/  CS2R R32, SRZ ;  /* 0x0000000000207805 */ /* 0x000fe2000001ff00 */
[----:B------:R-:W-:Y:S01]  /*8140*/  CS2R R60, SRZ ;  /* 0x00000000003c7805 */ /* 0x000fe2000001ff00 */
[----:B------:R-:W-:Y:S01]  /*8150*/  CS2R R62, SRZ ;  /* 0x00000000003e7805 */ /* 0x000fe2000001ff00 */
[----:B------:R2:W2:Y:S01]  /*8160*/  SHFL.IDX PT, R24, R5, RZ, 0x1c1f ;  /* 0x001c1fff05187589 */ /* 0x0004a200000e0000 */
[----:B------:R-:W-:Y:S01]  /*8170*/  CS2R R40, SRZ ;  /* 0x0000000000287805 */ /* 0x000fe2000001ff00 */
[----:B------:R-:W-:Y:S01]  /*8180*/  CS2R R42, SRZ ;  /* 0x00000000002a7805 */ /* 0x000fe2000001ff00 */
[----:B-1----:R-:W-:Y:S01]  /*8190*/  CS2R R12, SRZ ;  /* 0x00000000000c7805 */ /* 0x002fe2000001ff00 */
[----:B----4-:R-:W-:Y:S01]  /*81a0*/  CS2R R6, SRZ ;  /* 0x0000000000067805 */ /* 0x010fe2000001ff00 */
[----:B------:R-:W-:Y:S05]  /*81b0*/  @P0 BRA `(.L_x_1420) ;  /* 0x0000043000000947 */ /* 0x000fea0003800000 */
[C---:B---3--:R-:W-:Y:S01]  /*81c0*/  ISETP.GE.AND P1, PT, R31.reuse, c[0x0][0x27c], PT ;  /* 0x00009f001f007a0c */ /* 0x048fe20003f26270 */
[----:B------:R-:W-:Y:S01]  /*81d0*/  IMAD.SHL.U32 R7, R31, 0x2, RZ ;  /* 0x000000021f077824 */ /* 0x000fe200078e00ff */
[----:B------:R-:W-:Y:S01]  /*81e0*/  SHF.R.S32.HI R12, RZ, 0x1f, R31 ;  /* 0x0000001fff0c7819 */ /* 0x000fe2000001141f */
[----:B------:R-:W-:Y:S01]  /*81f0*/  CS2R R20, SRZ ;  /* 0x0000000000147805 */ /* 0x000fe2000001ff00 */
[C---:B------:R-:W-:Y:S01]  /*8200*/  ISETP.GE.AND P0, PT, R137.reuse, c[0x0][0x27c], PT ;  /* 0x00009f0089007a0c */ /* 0x040fe20003f06270 */
[----:B--2---:R-:W-:Y:S01]  /*8210*/  IMAD.SHL.U32 R5, R137, 0x2, RZ ;  /* 0x0000000289057824 */ /* 0x004fe200078e00ff */
[----:B------:R-:W-:-:S02]  /*8220*/  SHF.L.U64.HI R13, R31, 0x1, R12 ;  /* 0x000000011f0d7819 */ /* 0x000fc4000001020c */
[----:B------:R-:W-:-:S05]  /*8230*/  SHF.R.S32.HI R6, RZ, 0x1f, R137 ;  /* 0x0000001fff067819 */ /* 0x000fca0000011489 */
[-C--:B------:R-:W-:Y:S02]  /*8240*/  @!P1 IADD3 R16, P2, R26, R7.reuse, RZ ;  /* 0x000000071a109210 */ /* 0x080fe40007f5e0ff */
[----:B------:R-:W-:Y:S02]  /*8250*/  @!P1 IADD3 R34, P3, R24, R7, RZ ;  /* 0x0000000718229210 */ /* 0x000fe40007f7e0ff */
[----:B------:R-:W-:Y:S01]  /*8260*/  SHF.L.U64.HI R7, R137, 0x1, R6 ;  /* 0x0000000189077819 */ /* 0x000fe20000010206 */
[--C-:B------:R-:W-:Y:S01]  /*8270*/  @!P1 IMAD.X R17, R27, 0x1, R13.reuse, P2 ;  /* 0x000000011b119824 */ /* 0x100fe200010e060d */
[----:B------:R-:W-:Y:S01]  /*8280*/  @!P0 IADD3 R32, P2, R26, R5, RZ ;  /* 0x000000051a208210 */ /* 0x000fe20007f5e0ff */
[----:B------:R-:W-:Y:S02]  /*8290*/  @!P1 IMAD.X R35, R25, 0x1, R13, P3 ;  /* 0x0000000119239824 */ /* 0x000fe400018e060d */
[----:B------:R-:W-:Y:S01]  /*82a0*/  CS2R R12, SRZ ;  /* 0x00000000000c7805 */ /* 0x000fe2000001ff00 */
[----:B------:R1:W5:Y:S01]  /*82b0*/  @!P1 LD.E.64 R20, [R16.64] ;  /* 0x0000000810149980 */ /* 0x000362000c101b00 */
[----:B------:R-:W-:Y:S01]  /*82c0*/  ISETP.GE.AND P3, PT, R23, c[0x0][0x27c], PT ;  /* 0x00009f0017007a0c */ /* 0x000fe20003f66270 */
[----:B------:R-:W-:-:S03]  /*82d0*/  @!P0 IMAD.X R33, R27, 0x1, R7, P2 ;  /* 0x000000011b218824 */ /* 0x000fc600010e0607 */
[----:B------:R2:W5:Y:S01]  /*82e0*/  @!P1 LD.E.64 R12, [R34.64] ;  /* 0x00000008220c9980 */ /* 0x000562000c101b00 */
[----:B------:R-:W-:Y:S01]  /*82f0*/  @!P0 IADD3 R28, P1, R24, R5, RZ ;  /* 0x00000005181c8210 */ /* 0x000fe20007f3e0ff */
[----:B------:R-:W-:Y:S01]  /*8300*/  CS2R R18, SRZ ;  /* 0x0000000000127805 */ /* 0x000fe2000001ff00 */
[----:B------:R-:W-:-:S03]  /*8310*/  ISETP.GE.AND P2, PT, R138, c[0x0][0x27c], PT ;  /* 0x00009f008a007a0c */ /* 0x000fc60003f46270 */
[----:B------:R-:W-:Y:S02]  /*8320*/  @!P0 IMAD.X R29, R25, 0x1, R7, P1 ;  /* 0x00000001191d8824 */ /* 0x000fe400008e0607 */
[----:B------:R-:W-:Y:S01]  /*8330*/  CS2R R6, SRZ ;  /* 0x0000000000067805 */ /* 0x000fe2000001ff00 */
[C---:B------:R-:W-:Y:S01]  /*8340*/  IMAD.SHL.U32 R15, R23.reuse, 0x2, RZ ;  /* 0x00000002170f7824 */ /* 0x040fe200078e00ff */
[----:B------:R-:W-:Y:S01]  /*8350*/  SHF.R.S32.HI R14, RZ, 0x1f, R23 ;  /* 0x0000001fff0e7819 */ /* 0x000fe20000011417 */
[----:B------:R3:W5:Y:S01]  /*8360*/  @!P0 LD.E.64 R18, [R32.64] ;  /* 0x0000000820128980 */ /* 0x000762000c101b00 */
[----:B------:R-:W-:Y:S02]  /*8370*/  SHF.R.S32.HI R5, RZ, 0x1f, R138 ;  /* 0x0000001fff057819 */ /* 0x000fe4000001148a */
[----:B------:R-:W-:Y:S01]  /*8380*/  SHF.L.U64.HI R14, R23, 0x1, R14 ;  /* 0x00000001170e7819 */ /* 0x000fe2000001020e */
[----:B------:R4:W5:Y:S01]  /*8390*/  @!P0 LD.E.64 R6, [R28.64] ;  /* 0x000000081c068980 */ /* 0x000962000c101b00 */
[----:B------:R-:W-:Y:S01]  /*83a0*/  @!P3 IADD3 R36, P0, R26, R15, RZ ;  /* 0x0000000f1a24b210 */ /* 0x000fe20007f1e0ff */
[----:B------:R-:W-:Y:S01]  /*83b0*/  CS2R R42, SRZ ;  /* 0x00000000002a7805 */ /* 0x000fe2000001ff00 */
[C---:B------:R-:W-:Y:S01]  /*83c0*/  SHF.L.U64.HI R5, R138.reuse, 0x1, R5 ;  /* 0x000000018a057819 */ /* 0x040fe20000010205 */
[----:B-1----:R-:W-:Y:S01]  /*83d0*/  IMAD.SHL.U32 R16, R138, 0x2, RZ ;  /* 0x000000028a107824 */ /* 0x002fe200078e00ff */
[----:B------:R-:W-:Y:S01]  /*83e0*/  ISETP.GE.AND P1, PT, R142, c[0x0][0x27c], PT ;  /* 0x00009f008e007a0c */ /* 0x000fe20003f26270 */
[----:B------:R-:W-:-:S03]  /*83f0*/  @!P3 IMAD.X R37, R27, 0x1, R14, P0 ;  /* 0x000000011b25b824 */ /* 0x000fc600000e060e */
[----:B------:R-:W-:Y:S02]  /*8400*/  @!P2 IADD3 R44, P0, R26, R16, RZ ;  /* 0x000000101a2ca210 */ /* 0x000fe40007f1e0ff */
[----:B--2---:R-:W-:-:S03]  /*8410*/  @!P3 IADD3 R34, P4, R24, R15, RZ ;  /* 0x0000000f1822b210 */ /* 0x004fc60007f9e0ff */
[----:B------:R-:W-:Y:S01]  /*8420*/  @!P2 IMAD.X R45, R27, 0x1, R5, P0 ;  /* 0x000000011b2da824 */ /* 0x000fe200000e0605 */
[----:B------:R-:W-:Y:S01]  /*8430*/  @!P2 IADD3 R38, P0, R24, R16, RZ ;  /* 0x000000101826a210 */ /* 0x000fe20007f1e0ff */
[----:B------:R-:W-:Y:S02]  /*8440*/  @!P3 IMAD.X R35, R25, 0x1, R14, P4 ;  /* 0x000000011923b824 */ /* 0x000fe400020e060e */
[----:B------:R-:W-:Y:S01]  /*8450*/  @!P1 IMAD.WIDE R46, R142, 0x2, R26 ;  /* 0x000000028e2e9825 */ /* 0x000fe200078e021a */
[----:B---3--:R-:W-:-:S03]  /*8460*/  CS2R R32, SRZ ;  /* 0x0000000000207805 */ /* 0x008fc6000001ff00 */
[----:B------:R-:W-:Y:S01]  /*8470*/  @!P2 IMAD.X R39, R25, 0x1, R5, P0 ;  /* 0x000000011927a824 */ /* 0x000fe200000e0605 */
[----:B------:R-:W-:Y:S01]  /*8480*/  ISETP.GE.AND P0, PT, R136, c[0x0][0x27c], PT ;  /* 0x00009f0088007a0c */ /* 0x000fe20003f06270 */
[----:B------:R-:W-:Y:S01]  /*8490*/  @!P1 IMAD.WIDE R40, R142, 0x2, R24 ;  /* 0x000000028e289825 */ /* 0x000fe200078e0218 */
[----:B------:R-:W-:Y:S01]  /*84a0*/  SHF.R.S32.HI R5, RZ, 0x1f, R136 ;  /* 0x0000001fff057819 */ /* 0x000fe20000011488 */
[----:B------:R1:W5:Y:S02]  /*84b0*/  @!P1 LD.E.64 R32, [R46.64] ;  /* 0x000000082e209980 */ /* 0x000364000c101b00 */
[C---:B------:R-:W-:Y:S01]  /*84c0*/  IMAD.SHL.U32 R14, R136.reuse, 0x2, RZ ;  /* 0x00000002880e7824 */ /* 0x040fe200078e00ff */
[----:B------:R-:W-:Y:S01]  /*84d0*/  SHF.L.U64.HI R5, R136, 0x1, R5 ;  /* 0x0000000188057819 */ /* 0x000fe20000010205 */
[----:B------:R2:W5:Y:S06]  /*84e0*/  @!P1 LD.E.64 R42, [R40.64] ;  /* 0x00000008282a9980 */ /* 0x00056c000c101b00 */
[----:B------:R-:W-:-:S05]  /*84f0*/  @!P0 IADD3 R26, P1, R26, R14, RZ ;  /* 0x0000000e1a1a8210 */ /* 0x000fca0007f3e0ff */
[--C-:B------:R-:W-:Y:S01]  /*8500*/  @!P0 IMAD.X R27, R27, 0x1, R5.reuse, P1 ;  /* 0x000000011b1b8824 */ /* 0x100fe200008e0605 */
[----:B------:R-:W-:Y:S01]  /*8510*/  @!P0 IADD3 R24, P1, R24, R14, RZ ;  /* 0x0000000e18188210 */ /* 0x000fe20007f3e0ff */
[----:B------:R-:W-:Y:S01]  /*8520*/  CS2R R16, SRZ ;  /* 0x0000000000107805 */ /* 0x000fe2000001ff00 */
[----:B------:R-:W-:Y:S01]  /*8530*/  CS2R R62, SRZ ;  /* 0x00000000003e7805 */ /* 0x000fe2000001ff00 */
[----:B----4-:R-:W-:Y:S01]  /*8540*/  CS2R R28, SRZ ;  /* 0x00000000001c7805 */ /* 0x010fe2000001ff00 */
[----:B------:R-:W-:Y:S01]  /*8550*/  CS2R R14, SRZ ;  /* 0x00000000000e7805 */ /* 0x000fe2000001ff00 */
[----:B------:R-:W-:Y:S01]  /*8560*/  CS2R R60, SRZ ;  /* 0x00000000003c7805 */ /* 0x000fe2000001ff00 */
[----:B------:R-:W-:Y:S01]  /*8570*/  @!P0 IMAD.X R25, R25, 0x1, R5, P1 ;  /* 0x0000000119198824 */ /* 0x000fe200008e0605 */
[----:B------:R1:W5:Y:S04]  /*8580*/  @!P3 LD.E.64 R16, [R36.64] ;  /* 0x000000082410b980 */ /* 0x000368000c101b00 */
[----:B------:R1:W5:Y:S01]  /*8590*/  @!P3 LD.E.64 R62, [R34.64] ;  /* 0x00000008223eb980 */ /* 0x000362000c101b00 */
[----:B--2---:R-:W-:-:S03]  /*85a0*/  CS2R R40, SRZ ;  /* 0x0000000000287805 */ /* 0x004fc6000001ff00 */
[----:B------:R1:W5:Y:S04]  /*85b0*/  @!P2 LD.E.64 R28, [R44.64] ;  /* 0x000000082c1ca980 */ /* 0x000368000c101b00 */
[----:B------:R1:W5:Y:S04]  /*85c0*/  @!P2 LD.E.64 R40, [R38.64] ;  /* 0x000000082628a980 */ /* 0x000368000c101b00 */
[----:B------:R1:W5:Y:S04]  /*85d0*/  @!P0 LD.E.64 R14, [R26.64] ;  /* 0x000000081a0e8980 */ /* 0x000368000c101b00 */
[----:B------:R1:W5:Y:S02]  /*85e0*/  @!P0 LD.E.64 R60, [R24.64] ;  /* 0x00000008183c8980 */ /* 0x000364000c101b00 */
.L_x_1420:
[----:B---3--:R-:W-:Y:S05]  /*85f0*/  BSYNC B0 ;  /* 0x0000000000007941 */ /* 0x008fea0003800000 */
.L_x_1419:
[--C-:B-1---5:R-:W-:Y:S01]  /*8600*/  IMAD.MOV.U32 R47, RZ, RZ, R43.reuse ;  /* 0x000000ffff2f7224 */ /* 0x122fe200078e002b */
[--C-:B------:R-:W-:Y:S01]  /*8610*/  SHF.R.U64 R44, R42, 0x10, R43.reuse ;  /* 0x000000102a2c7819 */ /* 0x100fe2000000122b */
[----:B------:R-:W-:Y:S01]  /*8620*/  IMAD.MOV.U32 R34, RZ, RZ, R40 ;  /* 0x000000ffff227224 */ /* 0x000fe200078e0028 */
[----:B------:R-:W-:Y:S01]  /*8630*/  SHF.R.U32.HI R36, RZ, 0x10, R43 ;  /* 0x00000010ff247819 */ /* 0x000fe2000001162b */
[----:B--2---:R-:W-:Y:S01]  /*8640*/  IMAD.MOV.U32 R25, RZ, RZ, R7 ;  /* 0x000000ffff197224 */ /* 0x004fe200078e0007 */
[----:B------:R-:W-:Y:S01]  /*8650*/  SHF.R.U64 R43, R40, 0x10, R41 ;  /* 0x00000010282b7819 */ /* 0x000fe20000001229 */
[----:B------:R-:W-:Y:S01]  /*8660*/  IMAD.MOV.U32 R40, RZ, RZ, R6 ;  /* 0x000000ffff287224 */ /* 0x000fe200078e0006 */
[----:B------:R-:W-:Y:S01]  /*8670*/  SHF.R.U64 R54, R28, 0x10, R29 ;  /* 0x000000101c367819 */ /* 0x000fe2000000121d */
[----:B------:R-:W-:Y:S01]  /*8680*/  IMAD.MOV.U32 R56, RZ, RZ, R28 ;  /* 0x000000ffff387224 */ /* 0x000fe200078e001c */
[--C-:B------:R-:W-:Y:S01]  /*8690*/  SHF.R.U64 R52, R20, 0x10, R21.reuse ;  /* 0x0000001014347819 */ /* 0x100fe20000001215 */
[--C-:B------:R-:W-:Y:S01]  /*86a0*/  IMAD.MOV.U32 R55, RZ, RZ, R21.reuse ;  /* 0x000000ffff377224 */ /* 0x100fe200078e0015 */
[----:B------:R-:W-:Y:S01]  /*86b0*/  SHF.R.U32.HI R28, RZ, 0x10, R21 ;  /* 0x00000010ff1c7819 */ /* 0x000fe20000011615 */
[--C-:B------:R-:W-:Y:S01]  /*86c0*/  IMAD.MOV.U32 R53, RZ, RZ, R19.reuse ;  /* 0x000000ffff357224 */ /* 0x100fe200078e0013 */
[----:B------:R-:W-:Y:S01]  /*86d0*/  SHF.R.U64 R51, R18, 0x10, R19 ;  /* 0x0000001012337819 */ /* 0x000fe20000001213 */
[----:B------:R-:W-:Y:S01]  /*86e0*/  IMAD.MOV.U32 R21, RZ, RZ, R17 ;  /* 0x000000ffff157224 */ /* 0x000fe200078e0011 */
[----:B------:R-:W-:Y:S01]  /*86f0*/  SHF.R.U32.HI R24, RZ, 0x10, R19 ;  /* 0x00000010ff187819 */ /* 0x000fe20000011613 */
[----:B------:R-:W-:Y:S01]  /*8700*/  IMAD.MOV.U32 R50, RZ, RZ, R16 ;  /* 0x000000ffff327224 */ /* 0x000fe200078e0010 */
[----:B------:R-:W-:Y:S01]  /*8710*/  PRMT R25, R25, 0x5410, R40 ;  /* 0x0000541019197816 */ /* 0x000fe20000000028 */
[----:B------:R-:W-:Y:S01]  /*8720*/  IMAD R40, R209, -0x80, R4 ;  /* 0xffffff80d1287824 */ /* 0x000fe200078e0204 */
[--C-:B------:R-:W-:Y:S01]  /*8730*/  SHF.R.U64 R48, R16, 0x10, R17.reuse ;  /* 0x0000001010307819 */ /* 0x100fe20000001211 */
[----:B------:R-:W-:Y:S01]  /*8740*/  IMAD.MOV.U32 R38, RZ, RZ, R42 ;  /* 0x000000ffff267224 */ /* 0x000fe200078e002a */
[----:B------:R-:W-:Y:S01]  /*8750*/  SHF.R.U32.HI R19, RZ, 0x10, R17 ;  /* 0x00000010ff137819 */ /* 0x000fe20000011611 */
[----:B------:R-:W-:Y:S01]  /*8760*/  IMAD.MOV.U32 R58, RZ, RZ, R32 ;  /* 0x000000ffff3a7224 */ /* 0x000fe200078e0020 */
[----:B------:R-:W-:Y:S01]  /*8770*/  SHF.R.U64 R17, R12, 0x10, R13 ;  /* 0x000000100c117819 */ /* 0x000fe2000000120d */
[----:B------:R-:W-:Y:S01]  /*8780*/  IMAD.MOV.U32 R39, RZ, RZ, R33 ;  /* 0x000000ffff277224 */ /* 0x000fe200078e0021 */
[----:B------:R-:W-:Y:S01]  /*8790*/  SHF.R.U32.HI R27, RZ, 0x10, R13 ;  /* 0x00000010ff1b7819 */ /* 0x000fe2000001160d */
[----:B------:R-:W-:Y:S01]  /*87a0*/  IMAD.MOV.U32 R16, RZ, RZ, R14 ;  /* 0x000000ffff107224 */ /* 0x000fe200078e000e */
[----:B------:R-:W-:Y:S01]  /*87b0*/  IMNMX R40, R40, 0x80, PT ;  /* 0x0000008028287817 */ /* 0x000fe20003800200 */
[----:B------:R-:W-:Y:S01]  /*87c0*/  IMAD.MOV.U32 R42, RZ, RZ, R12 ;  /* 0x000000ffff2a7224 */ /* 0x000fe200078e000c */
[----:B------:R-:W-:Y:S01]  /*87d0*/  PRMT R27, R27, 0x5410, R17 ;  /* 0x000054101b1b7816 */ /* 0x000fe20000000011 */
[----:B------:R-:W-:Y:S01]  /*87e0*/  IMAD.MOV.U32 R35, RZ, RZ, R29 ;  /* 0x000000ffff237224 */ /* 0x000fe200078e001d */
[----:B------:R-:W-:Y:S01]  /*87f0*/  LOP3.LUT R17, R221, 0x18, R144, 0xf8, !PT ;  /* 0x00000018dd117812 */ /* 0x000fe200078ef890 */
[----:B------:R-:W-:Y:S01]  /*8800*/  IMAD.MOV.U32 R30, RZ, RZ, R20 ;  /* 0x000000ffff1e7224 */ /* 0x000fe200078e0014 */
[----:B------:R-:W-:Y:S01]  /*8810*/  ISETP.GE.AND P1, PT, R223, R40, PT ;  /* 0x00000028df00720c */ /* 0x000fe20003f26270 */
[----:B------:R-:W-:Y:S01]  /*8820*/  IMAD.MOV.U32 R49, RZ, RZ, R15 ;  /* 0x000000ffff317224 */ /* 0x000fe200078e000f */
[----:B------:R-:W-:Y:S01]  /*8830*/  LOP3.LUT R17, R140, R17, R141, 0xf6, !PT ;  /* 0x000000118c117212 */ /* 0x000fe200078ef68d */
[----:B------:R-:W-:Y:S01]  /*8840*/  IMAD.MOV.U32 R45, RZ, RZ, R41 ;  /* 0x000000ffff2d7224 */ /* 0x000fe200078e0029 */
[----:B------:R-:W-:Y:S01]  /*8850*/  LOP3.LUT P0, RZ, R220, 0x4, RZ, 0xc0, !PT ;  /* 0x00000004dcff7812 */ /* 0x000fe2000780c0ff */
[----:B------:R-:W-:Y:S01]  /*8860*/  IMAD.MOV.U32 R26, RZ, RZ, R18 ;  /* 0x000000ffff1a7224 */ /* 0x000fe200078e0012 */
[--C-:B------:R-:W-:Y:S01]  /*8870*/  SHF.R.U64 R57, R32, 0x10, R33.reuse ;  /* 0x0000001020397819 */ /* 0x100fe20000001221 */
[----:B------:R-:W-:Y:S01]  /*8880*/  IMAD.SHL.U32 R17, R17, 0x2, RZ ;  /* 0x0000000211117824 */ /* 0x000fe200078e00ff */
[----:B------:R-:W-:Y:S01]  /*8890*/  SHF.R.U32.HI R37, RZ, 0x10, R33 ;  /* 0x00000010ff257819 */ /* 0x000fe20000011621 */
[----:B------:R-:W-:Y:S01]  /*88a0*/  IMAD.MOV.U32 R20, RZ, RZ, R62 ;  /* 0x000000ffff147224 */ /* 0x000fe200078e003e */
[----:B------:R-:W-:Y:S01]  /*88b0*/  SHF.R.U64 R46, R14, 0x10, R15 ;  /* 0x000000100e2e7819 */ /* 0x000fe2000000120f */
[----:B------:R-:W-:-:S04]  /*88c0*/  DEPBAR.LE SB0, 0x3 ;  /* 0x000080c00000791a */ /* 0x000fc80000000000 */
[----:B------:R-:W-:Y:S01]  /*88d0*/  SHF.R.U32.HI R33, RZ, 0x10, R29 ;  /* 0x00000010ff217819 */ /* 0x000fe2000001161d */
[----:B------:R-:W-:Y:S01]  /*88e0*/  IMAD.MOV.U32 R29, RZ, RZ, R13 ;  /* 0x000000ffff1d7224 */ /* 0x000fe200078e000d */
[----:B------:R-:W-:Y:S01]  /*88f0*/  SHF.R.U32.HI R14, RZ, 0x10, R15 ;  /* 0x00000010ff0e7819 */ /* 0x000fe2000001160f */
[----:B------:R-:W-:Y:S01]  /*8900*/  IMAD.MOV.U32 R15, RZ, RZ, R61 ;  /* 0x000000ffff0f7224 */ /* 0x000fe200078e003d */
[----:B------:R-:W-:Y:S01]  /*8910*/  SHF.R.U32.HI R32, RZ, 0x10, R41 ;  /* 0x00000010ff207819 */ /* 0x000fe20000011629 */
[----:B------:R-:W-:Y:S01]  /*8920*/  IMAD.MOV.U32 R41, RZ, RZ, R63 ;  /* 0x000000ffff297224 */ /* 0x000fe200078e003f */
[--C-:B------:R-:W-:Y:S01]  /*8930*/  SHF.R.U64 R12, R6, 0x10, R7.reuse ;  /* 0x00000010060c7819 */ /* 0x100fe20000001207 */
[----:B------:R-:W-:Y:S01]  /*8940*/  IMAD.MOV.U32 R6, RZ, RZ, R60 ;  /* 0x000000ffff067224 */ /* 0x000fe200078e003c */
[----:B------:R-:W-:Y:S01]  /*8950*/  SHF.R.U32.HI R22, RZ, 0x10, R7 ;  /* 0x00000010ff167819 */ /* 0x000fe20000011607 */
[----:B------:R-:W-:Y:S01]  /*8960*/  BSSY B1, `(.L_x_1421) ;  /* 0x000011a000017945 */ /* 0x000fe20003800000 */
[----:B------:R-:W-:-:S02]  /*8970*/  SHF.R.U64 R7, R62, 0x10, R63 ;  /* 0x000000103e077819 */ /* 0x000fc4000000123f */
[----:B------:R-:W-:Y:S02]  /*8980*/  SHF.R.U32.HI R18, RZ, 0x10, R63 ;  /* 0x00000010ff127819 */ /* 0x000fe4000001163f */
[--C-:B------:R-:W-:Y:S02]  /*8990*/  SHF.R.U64 R5, R60, 0x10, R61.reuse ;  /* 0x000000103c057819 */ /* 0x100fe4000000123d */
[----:B------:R-:W-:Y:S02]  /*89a0*/  SHF.R.U32.HI R13, RZ, 0x10, R61 ;  /* 0x00000010ff0d7819 */ /* 0x000fe4000001163d */
[C---:B------:R-:W-:Y:S02]  /*89b0*/  IADD3 R4, R17.reuse, 0x18100, RZ ;  /* 0x0001810011047810 */ /* 0x040fe40007ffe0ff */
[----:B------:R-:W-:Y:S02]  /*89c0*/  PRMT R22, R22, 0x5410, R12 ;  /* 0x0000541016167816 */ /* 0x000fe4000000000c */
[----:B------:R-:W-:-:S02]  /*89d0*/  IADD3 R12, R17, 0x18140, RZ ;  /* 0x00018140110c7810 */ /* 0x000fc40007ffe0ff */
        /* <DEDUP_REMOVED lines=21> */
[----:B------:R-:W-:Y:S01]  /*8b30*/  @P0 IADD3 R12, R4, -0x40, RZ ;  /* 0xffffffc0040c0810 */ /* 0x000fe20007ffe0ff */
[----:B------:R-:W-:Y:S06]  /*8b40*/  BAR.SYNC.DEFER_BLOCKING 0x0 ;  /* 0x0000000000007b1d */ /* 0x000fec0000010000 */
[----:B------:R-:W-:Y:S05]  /*8b50*/  @P1 BRA `(.L_x_1422) ;  /* 0x00000fa000001947 */ /* 0x000fea0003800000 */
[----:B------:R-:W-:Y:S01]  /*8b60*/  ISETP.GE.AND P0, PT, R142, c[0x0][0x27c], PT ;  /* 0x00009f008e007a0c */ /* 0x000fe20003f06270 */
[----:B------:R-:W-:-:S12]  /*8b70*/  BSSY B0, `(.L_x_1423) ;  /* 0x0000028000007945 */ /* 0x000fd80003800000 */
[----:B------:R-:W-:Y:S05]  /*8b80*/  @P0 BRA `(.L_x_1424) ;  /* 0x0000026000000947 */ /* 0x000fea0003800000 */
[----:B------:R-:W1:Y:S01]  /*8b90*/  LDS.128 R4, [R17+0x18100] ;  /* 0x0181000011047984 */ /* 0x000e620000000c00 */
[----:B------:R-:W-:Y:S02]  /*8ba0*/  HADD2.F32 R41, -RZ, R38.H1_H1 ;  /* 0x30000026ff297230 */ /* 0x000fe40000004100 */
[----:B------:R-:W-:Y:S02]  /*8bb0*/  HADD2.F32 R46, -RZ, R36.H1_H1 ;  /* 0x30000024ff2e7230 */ /* 0x000fe40000004100 */
[----:B------:R-:W-:Y:S02]  /*8bc0*/  HADD2.F32 R47, -RZ, R37.H1_H1 ;  /* 0x30000025ff2f7230 */ /* 0x000fe40000004100 */
[--C-:B------:R-:W-:Y:S02]  /*8bd0*/  HADD2.F32 R49, -RZ, R39.reuse.H1_H1 ;  /* 0x30000027ff317230 */ /* 0x100fe40000004100 */
[----:B------:R-:W-:Y:S02]  /*8be0*/  HADD2.F32 R52, -RZ, R39.H0_H0 ;  /* 0x20000027ff347230 */ /* 0x000fe40000004100 */
[----:B-1----:R-:W-:-:S02]  /*8bf0*/  HADD2.F32 R42, -RZ, R4.H0_H0 ;  /* 0x20000004ff2a7230 */ /* 0x002fc40000004100 */
[----:B------:R-:W-:Y:S02]  /*8c00*/  HADD2.F32 R44, -RZ, R4.H1_H1 ;  /* 0x30000004ff2c7230 */ /* 0x000fe40000004100 */
[--C-:B------:R-:W-:Y:S01]  /*8c10*/  HADD2.F32 R43, -RZ, R5.reuse.H1_H1 ;  /* 0x30000005ff2b7230 */ /* 0x100fe20000004100 */
[----:B------:R-:W-:Y:S01]  /*8c20*/  FMUL.FTZ R50, R42, R41 ;  /* 0x000000292a327220 */ /* 0x000fe20000410000 */
[----:B------:R-:W-:Y:S02]  /*8c30*/  HADD2.F32 R4, -RZ, R5.H0_H0 ;  /* 0x20000005ff047230 */ /* 0x000fe40000004100 */
[--C-:B------:R-:W-:Y:S01]  /*8c40*/  HADD2.F32 R5, -RZ, R6.reuse.H0_H0 ;  /* 0x20000006ff057230 */ /* 0x100fe20000004100 */
[----:B------:R-:W-:Y:S01]  /*8c50*/  FFMA.FTZ R50, R44, R49, R50 ;  /* 0x000000312c327223 */ /* 0x000fe20000010032 */
[----:B------:R-:W-:Y:S02]  /*8c60*/  HADD2.F32 R45, -RZ, R6.H1_H1 ;  /* 0x30000006ff2d7230 */ /* 0x000fe40000004100 */
[----:B------:R-:W-:-:S02]  /*8c70*/  HADD2.F32 R6, -RZ, R7.H0_H0 ;  /* 0x20000007ff067230 */ /* 0x000fc40000004100 */
[----:B------:R-:W-:Y:S01]  /*8c80*/  HADD2.F32 R48, -RZ, R7.H1_H1 ;  /* 0x30000007ff307230 */ /* 0x000fe20000004100 */
[----:B------:R-:W-:Y:S01]  /*8c90*/  FMUL.FTZ R7, R44, R41 ;  /* 0x000000292c077220 */ /* 0x000fe20000410000 */
[----:B------:R-:W-:Y:S01]  /*8ca0*/  HADD2.F32 R44, -RZ, R37.H0_H0 ;  /* 0x20000025ff2c7230 */ /* 0x000fe20000004100 */
[CC--:B------:R-:W-:Y:S02]  /*8cb0*/  FMUL.FTZ R41, R43.reuse, R46.reuse ;  /* 0x0000002e2b297220 */ /* 0x0c0fe40000410000 */
[C---:B------:R-:W-:Y:S02]  /*8cc0*/  FMUL.FTZ R46, R4.reuse, R46 ;  /* 0x0000002e042e7220 */ /* 0x040fe40000410000 */
[-C--:B------:R-:W-:Y:S01]  /*8cd0*/  FFMA.FTZ R41, R4, R47.reuse, -R41 ;  /* 0x0000002f04297223 */ /* 0x080fe20000010829 */
[----:B------:R-:W-:Y:S01]  /*8ce0*/  HADD2.F32 R4, -RZ, R38.H0_H0 ;  /* 0x20000026ff047230 */ /* 0x000fe20000004100 */
[----:B------:R-:W-:Y:S01]  /*8cf0*/  FFMA.FTZ R46, R43, R47, R46 ;  /* 0x0000002f2b2e7223 */ /* 0x000fe2000001002e */
[----:B------:R-:W-:Y:S01]  /*8d00*/  HADD2.F32 R43, -RZ, R36.H0_H0 ;  /* 0x20000024ff2b7230 */ /* 0x000fe20000004100 */
[----:B------:R-:W-:-:S02]  /*8d10*/  FFMA.FTZ R7, R42, R49, -R7 ;  /* 0x000000312a077223 */ /* 0x000fc40000010807 */
[-C--:B------:R-:W-:Y:S02]  /*8d20*/  FMUL.FTZ R42, R45, R4.reuse ;  /* 0x000000042d2a7220 */ /* 0x080fe40000410000 */
[-C--:B------:R-:W-:Y:S02]  /*8d30*/  FMUL.FTZ R47, R48, R43.reuse ;  /* 0x0000002b302f7220 */ /* 0x080fe40000410000 */
[C---:B------:R-:W-:Y:S02]  /*8d40*/  FMUL.FTZ R4, R5.reuse, R4 ;  /* 0x0000000405047220 */ /* 0x040fe40000410000 */
[C---:B------:R-:W-:Y:S02]  /*8d50*/  FMUL.FTZ R43, R6.reuse, R43 ;  /* 0x0000002b062b7220 */ /* 0x040fe40000410000 */
[----:B------:R-:W-:Y:S02]  /*8d60*/  FFMA.FTZ R47, R6, R44, -R47 ;  /* 0x0000002c062f7223 */ /* 0x000fe4000001082f */
[-C--:B------:R-:W-:Y:S01]  /*8d70*/  FFMA.FTZ R42, R5, R52.reuse, -R42 ;  /* 0x00000034052a7223 */ /* 0x080fe2000001082a */
[----:B------:R-:W-:Y:S01]  /*8d80*/  F2FP.PACK_AB R5, R46, R41 ;  /* 0x000000292e05723e */ /* 0x000fe200000000ff */
[----:B------:R-:W-:Y:S01]  /*8d90*/  FFMA.FTZ R45, R45, R52, R4 ;  /* 0x000000342d2d7223 */ /* 0x000fe20000010004 */
[----:B------:R-:W-:Y:S01]  /*8da0*/  F2FP.PACK_AB R4, R50, R7 ;  /* 0x000000073204723e */ /* 0x000fe200000000ff */
[----:B------:R-:W-:-:S03]  /*8db0*/  FFMA.FTZ R44, R48, R44, R43 ;  /* 0x0000002c302c7223 */ /* 0x000fc6000001002b */
[----:B------:R-:W-:Y:S02]  /*8dc0*/  F2FP.PACK_AB R6, R45, R42 ;  /* 0x0000002a2d06723e */ /* 0x000fe400000000ff */
[----:B------:R-:W-:-:S05]  /*8dd0*/  F2FP.PACK_AB R7, R44, R47 ;  /* 0x0000002f2c07723e */ /* 0x000fca00000000ff */
[----:B------:R1:W-:Y:S02]  /*8de0*/  STS.128 [R17+0x18100], R4 ;  /* 0x0181000411007388 */ /* 0x0003e40000000c00 */
.L_x_1424:
[----:B------:R-:W-:Y:S05]  /*8df0*/  BSYNC B0 ;  /* 0x0000000000007941 */ /* 0x000fea0003800000 */
.L_x_1423:
[----:B------:R-:W-:Y:S01]  /*8e00*/  ISETP.GE.AND P0, PT, R138, c[0x0][0x27c], PT ;  /* 0x00009f008a007a0c */ /* 0x000fe20003f06270 */
[----:B------:R-:W-:-:S12]  /*8e10*/  BSSY B0, `(.L_x_1425) ;  /* 0x0000028000007945 */ /* 0x000fd80003800000 */
[----:B------:R-:W-:Y:S05]  /*8e20*/  @P0 BRA `(.L_x_1426) ;  /* 0x0000026000000947 */ /* 0x000fea0003800000 */
[----:B-1----:R-:W1:Y:S01]  /*8e30*/  LDS.128 R4, [R12] ;  /* 0x000000000c047984 */ /* 0x002e620000000c00 */
        /* <DEDUP_REMOVED lines=36> */
[----:B------:R1:W-:Y:S02]  /*9080*/  STS.128 [R12], R4 ;  /* 0x000000040c007388 */ /* 0x0003e40000000c00 */
.L_x_1426:
[----:B------:R-:W-:Y:S05]  /*9090*/  BSYNC B0 ;  /* 0x0000000000007941 */ /* 0x000fea0003800000 */
.L_x_1425:
[----:B------:R-:W-:Y:S01]  /*90a0*/  ISETP.GE.AND P0, PT, R31, c[0x0][0x27c], PT ;  /* 0x00009f001f007a0c */ /* 0x000fe20003f06270 */
[----:B------:R-:W-:-:S12]  /*90b0*/  BSSY B0, `(.L_x_1427) ;  /* 0x0000028000007945 */ /* 0x000fd80003800000 */
[----:B------:R-:W-:Y:S05]  /*90c0*/  @P0 BRA `(.L_x_1428) ;  /* 0x0000026000000947 */ /* 0x000fea0003800000 */
[----:B-1----:R-:W1:Y:S01]  /*90d0*/  LDS.128 R4, [R17+0x1c100] ;  /* 0x01c1000011047984 */ /* 0x002e620000000c00 */
        /* <DEDUP_REMOVED lines=37> */
.L_x_1428:
[----:B------:R-:W-:Y:S05]  /*9330*/  BSYNC B0 ;  /* 0x0000000000007941 */ /* 0x000fea0003800000 */
.L_x_1427:
        /* <DEDUP_REMOVED lines=41> */
.L_x_1430:
[----:B------:R-:W-:Y:S05]  /*95d0*/  BSYNC B0 ;  /* 0x0000000000007941 */ /* 0x000fea0003800000 */
.L_x_1429:
        /* <DEDUP_REMOVED lines=41> */
.L_x_1432:
[----:B------:R-:W-:Y:S05]  /*9870*/  BSYNC B0 ;  /* 0x0000000000007941 */ /* 0x000fea0003800000 */
.L_x_1431:
[----:B------:R-:W-:-:S13]  /*9880*/  ISETP.GE.AND P0, PT, R136, c[0x0][0x27c], PT ;  /* 0x00009f0088007a0c */ /* 0x000fda0003f06270 */
        /* <DEDUP_REMOVED lines=39> */
.L_x_1422:
[----:B------:R-:W-:Y:S05]  /*9b00*/  BSYNC B1 ;  /* 0x0000000000017941 */ /* 0x000fea0003800000 */
.L_x_1421:
[----:B------:R-:W-:-:S13]  /*9b10*/  ISETP.GE.AND P0, PT, R8, R40, PT ;  /* 0x000000280800720c */ /* 0x000fda0003f06270 */
[----:B------:R-:W-:Y:S05]  /*9b20*/  @P0 BRA `(.L_x_1433) ;  /* 0x00003d7000000947 */ /* 0x000fea0003800000 */
[----:B------:R-:W-:Y:S01]  /*9b30*/  ISETP.GE.AND P0, PT, R142, c[0x0][0x27c], PT ;  /* 0x00009f008e007a0c */ /* 0x000fe20003f06270 */
[----:B------:R-:W-:-:S12]  /*9b40*/  BSSY B0, `(.L_x_1434) ;  /* 0x0000028000007945 */ /* 0x000fd80003800000 */
[----:B------:R-:W-:Y:S05]  /*9b50*/  @P0 BRA `(.L_x_1435) ;  /* 0x0000026000000947 */ /* 0x000fea0003800000 */
[----:B-1----:R-:W1:Y:S01]  /*9b60*/  LDS.128 R4, [R17+0x1a100] ;  /* 0x01a1000011047984 */ /* 0x002e620000000c00 */
[----:B------:R-:W-:Y:S02]  /*9b70*/  HADD2.F32 R8, -RZ, R38.H1_H1 ;  /* 0x30000026ff087230 */ /* 0x000fe40000004100 */
[----:B------:R-:W-:Y:S02]  /*9b80*/  HADD2.F32 R45, -RZ, R36.H1_H1 ;  /* 0x30000024ff2d7230 */ /* 0x000fe40000004100 */
[----:B------:R-:W-:Y:S02]  /*9b90*/  HADD2.F32 R47, -RZ, R37.H1_H1 ;  /* 0x30000025ff2f7230 */ /* 0x000fe40000004100 */
[----:B------:R-:W-:Y:S02]  /*9ba0*/  HADD2.F32 R38, -RZ, R38.H0_H0 ;  /* 0x20000026ff267230 */ /* 0x000fe40000004100 */
[----:B------:R-:W-:Y:S02]  /*9bb0*/  HADD2.F32 R36, -RZ, R36.H0_H0 ;  /* 0x20000024ff247230 */ /* 0x000fe40000004100 */
[----:B------:R-:W-:-:S02]  /*9bc0*/  HADD2.F32 R44, -RZ, R39.H1_H1 ;  /* 0x30000027ff2c7230 */ /* 0x000fc40000004100 */
[----:B------:R-:W-:Y:S02]  /*9bd0*/  HADD2.F32 R39, -RZ, R39.H0_H0 ;  /* 0x20000027ff277230 */ /* 0x000fe40000004100 */
[----:B------:R-:W-:Y:S02]  /*9be0*/  HADD2.F32 R37, -RZ, R37.H0_H0 ;  /* 0x20000025ff257230 */ /* 0x000fe40000004100 */
[--C-:B-1----:R-:W-:Y:S02]  /*9bf0*/  HADD2.F32 R41, -RZ, R4.reuse.H0_H0 ;  /* 0x20000004ff297230 */ /* 0x102fe40000004100 */
[----:B------:R-:W-:Y:S02]  /*9c00*/  HADD2.F32 R43, -RZ, R4.H1_H1 ;  /* 0x30000004ff2b7230 */ /* 0x000fe40000004100 */
[--C-:B------:R-:W-:Y:S01]  /*9c10*/  HADD2.F32 R40, -RZ, R5.reuse.H1_H1 ;  /* 0x30000005ff287230 */ /* 0x100fe20000004100 */
[C---:B------:R-:W-:Y:S01]  /*9c20*/  FMUL.FTZ R48, R8.reuse, R41 ;  /* 0x0000002908307220 */ /* 0x040fe20000410000 */
[----:B------:R-:W-:Y:S01]  /*9c30*/  HADD2.F32 R4, -RZ, R5.H0_H0 ;  /* 0x20000005ff047230 */ /* 0x000fe20000004100 */
[----:B------:R-:W-:Y:S01]  /*9c40*/  FMUL.FTZ R46, R8, R43 ;  /* 0x0000002b082e7220 */ /* 0x000fe20000410000 */
[--C-:B------:R-:W-:Y:S01]  /*9c50*/  HADD2.F32 R5, -RZ, R6.reuse.H0_H0 ;  /* 0x20000006ff057230 */ /* 0x100fe20000004100 */
[C---:B------:R-:W-:Y:S01]  /*9c60*/  FMUL.FTZ R8, R45.reuse, R40 ;  /* 0x000000282d087220 */ /* 0x040fe20000410000 */
[----:B------:R-:W-:Y:S01]  /*9c70*/  HADD2.F32 R42, -RZ, R6.H1_H1 ;  /* 0x30000006ff2a7230 */ /* 0x000fe20000004100 */
[-C--:B------:R-:W-:Y:S01]  /*9c80*/  FMUL.FTZ R45, R45, R4.reuse ;  /* 0x000000042d2d7220 */ /* 0x080fe20000410000 */
[--C-:B------:R-:W-:Y:S01]  /*9c90*/  HADD2.F32 R6, -RZ, R7.reuse.H0_H0 ;  /* 0x20000007ff067230 */ /* 0x100fe20000004100 */
[C---:B------:R-:W-:Y:S01]  /*9ca0*/  FFMA.FTZ R8, R47.reuse, R4, -R8 ;  /* 0x000000042f087223 */ /* 0x040fe20000010808 */
[----:B------:R-:W-:Y:S01]  /*9cb0*/  HADD2.F32 R7, -RZ, R7.H1_H1 ;  /* 0x30000007ff077230 */ /* 0x000fe20000004100 */
[----:B------:R-:W-:-:S02]  /*9cc0*/  FFMA.FTZ R45, R47, R40, R45 ;  /* 0x000000282f2d7223 */ /* 0x000fc4000001002d */
[C---:B------:R-:W-:Y:S02]  /*9cd0*/  FMUL.FTZ R4, R38.reuse, R42 ;  /* 0x0000002a26047220 */ /* 0x040fe40000410000 */
[----:B------:R-:W-:Y:S02]  /*9ce0*/  FMUL.FTZ R40, R38, R5 ;  /* 0x0000000526287220 */ /* 0x000fe40000410000 */
[C---:B------:R-:W-:Y:S02]  /*9cf0*/  FMUL.FTZ R38, R36.reuse, R7 ;  /* 0x0000000724267220 */ /* 0x040fe40000410000 */
[----:B------:R-:W-:Y:S02]  /*9d00*/  FMUL.FTZ R36, R36, R6 ;  /* 0x0000000624247220 */ /* 0x000fe40000410000 */
[C---:B------:R-:W-:Y:S02]  /*9d10*/  FFMA.FTZ R46, R44.reuse, R41, -R46 ;  /* 0x000000292c2e7223 */ /* 0x040fe4000001082e */
[----:B------:R-:W-:-:S02]  /*9d20*/  FFMA.FTZ R43, R44, R43, R48 ;  /* 0x0000002b2c2b7223 */ /* 0x000fc40000010030 */
[----:B------:R-:W-:Y:S01]  /*9d30*/  FFMA.FTZ R41, R39, R5, -R4 ;  /* 0x0000000527297223 */ /* 0x000fe20000010804 */
[----:B------:R-:W-:Y:S01]  /*9d40*/  F2FP.PACK_AB R5, R45, R8 ;  /* 0x000000082d05723e */ /* 0x000fe200000000ff */
[----:B------:R-:W-:Y:S01]  /*9d50*/  FFMA.FTZ R40, R39, R42, R40 ;  /* 0x0000002a27287223 */ /* 0x000fe20000010028 */
[----:B------:R-:W-:Y:S01]  /*9d60*/  F2FP.PACK_AB R4, R43, R46 ;  /* 0x0000002e2b04723e */ /* 0x000fe200000000ff */
[C---:B------:R-:W-:Y:S02]  /*9d70*/  FFMA.FTZ R38, R37.reuse, R6, -R38 ;  /* 0x0000000625267223 */ /* 0x040fe40000010826 */
[----:B------:R-:W-:Y:S01]  /*9d80*/  FFMA.FTZ R7, R37, R7, R36 ;  /* 0x0000000725077223 */ /* 0x000fe20000010024 */
[----:B------:R-:W-:-:S04]  /*9d90*/  F2FP.PACK_AB R6, R40, R41 ;  /* 0x000000292806723e */ /* 0x000fc800000000ff */
[----:B------:R-:W-:-:S05]  /*9da0*/  F2FP.PACK_AB R7, R7, R38 ;  /* 0x000000260707723e */ /* 0x000fca00000000ff */
[----:B------:R1:W-:Y:S02]  /*9db0*/  STS.128 [R17+0x1a100], R4 ;  /* 0x01a1000411007388 */ /* 0x0003e40000000c00 */
.L_x_1435:
[----:B------:R-:W-:Y:S05]  /*9dc0*/  BSYNC B0 ;  /* 0x0000000000007941 */ /* 0x000fea0003800000 */
.L_x_1434:
        /* <DEDUP_REMOVED lines=41> */
.L_x_1437:
[----:B------:R-:W-:Y:S05]  /*a060*/  BSYNC B0 ;  /* 0x0000000000007941 */ /* 0x000fea0003800000 */
.L_x_1436:
        /* <DEDUP_REMOVED lines=8> */
[----:B------:R-:W-:Y:S02]  /*a0f0*/  HADD2.F32 R29, -RZ, R29.H0_H0 ;  /* 0x2000001dff1d7230 */ /* 0x000fe40000004100 */
[----:B------:R-:W-:-:S02]  /*a100*/  HADD2.F32 R27, -RZ, R27.H0_H0 ;  /* 0x2000001bff1b7230 */ /* 0x000fc40000004100 */
        /* <DEDUP_REMOVED lines=11> */
[----:B------:R-:W-:Y:S01]  /*a1c0*/  FFMA.FTZ R37, R36, R31, -R37 ;  /* 0x0000001f24257223 */ /* 0x000fe20000010825 */
[--C-:B------:R-:W-:Y:S01]  /*a1d0*/  HADD2.F32 R6, -RZ, R7.reuse.H0_H0 ;  /* 0x20000007ff067230 */ /* 0x100fe20000004100 */
[-C--:B------:R-:W-:Y:S01]  /*a1e0*/  FMUL.FTZ R35, R35, R4.reuse ;  /* 0x0000000423237220 */ /* 0x080fe20000410000 */
[----:B------:R-:W-:Y:S01]  /*a1f0*/  HADD2.F32 R7, -RZ, R7.H1_H1 ;  /* 0x30000007ff077230 */ /* 0x000fe20000004100 */
[----:B------:R-:W-:-:S02]  /*a200*/  FFMA.FTZ R8, R39, R4, -R8 ;  /* 0x0000000427087223 */ /* 0x000fc40000010808 */
[C---:B------:R-:W-:Y:S02]  /*a210*/  FMUL.FTZ R4, R29.reuse, R34 ;  /* 0x000000221d047220 */ /* 0x040fe40000410000 */
[----:B------:R-:W-:Y:S02]  /*a220*/  FMUL.FTZ R31, R29, R5 ;  /* 0x000000051d1f7220 */ /* 0x000fe40000410000 */
[C---:B------:R-:W-:Y:S02]  /*a230*/  FMUL.FTZ R29, R27.reuse, R7 ;  /* 0x000000071b1d7220 */ /* 0x040fe40000410000 */
[----:B------:R-:W-:Y:S02]  /*a240*/  FMUL.FTZ R27, R27, R6 ;  /* 0x000000061b1b7220 */ /* 0x000fe40000410000 */
[----:B------:R-:W-:Y:S02]  /*a250*/  FFMA.FTZ R35, R39, R32, R35 ;  /* 0x0000002027237223 */ /* 0x000fe40000010023 */
[----:B------:R-:W-:-:S02]  /*a260*/  FFMA.FTZ R29, R28, R6, -R29 ;  /* 0x000000061c1d7223 */ /* 0x000fc4000001081d */
[----:B------:R-:W-:Y:S02]  /*a270*/  FFMA.FTZ R38, R36, R33, R38 ;  /* 0x0000002124267223 */ /* 0x000fe40000010026 */
[C---:B------:R-:W-:Y:S01]  /*a280*/  FFMA.FTZ R32, R30.reuse, R5, -R4 ;  /* 0x000000051e207223 */ /* 0x040fe20000010804 */
[----:B------:R-:W-:Y:S01]  /*a290*/  F2FP.PACK_AB R5, R35, R8 ;  /* 0x000000082305723e */ /* 0x000fe200000000ff */
[----:B------:R-:W-:Y:S01]  /*a2a0*/  FFMA.FTZ R31, R30, R34, R31 ;  /* 0x000000221e1f7223 */ /* 0x000fe2000001001f */
[----:B------:R-:W-:Y:S01]  /*a2b0*/  F2FP.PACK_AB R4, R38, R37 ;  /* 0x000000252604723e */ /* 0x000fe200000000ff */
[----:B------:R-:W-:-:S03]  /*a2c0*/  FFMA.FTZ R28, R28, R7, R27 ;  /* 0x000000071c1c7223 */ /* 0x000fc6000001001b */
[----:B------:R-:W-:Y:S02]  /*a2d0*/  F2FP.PACK_AB R6, R31, R32 ;  /* 0x000000201f06723e */ /* 0x000fe400000000ff */
[----:B------:R-:W-:-:S05]  /*a2e0*/  F2FP.PACK_AB R7, R28, R29 ;  /* 0x0000001d1c07723e */ /* 0x000fca00000000ff */
[----:B------:R1:W-:Y:S02]  /*a2f0*/  STS.128 [R17+0x1e100], R4 ;  /* 0x01e1000411007388 */ /* 0x0003e40000000c00 */
.L_x_1439:
[----:B------:R-:W-:Y:S05]  /*a300*/  BSYNC B0 ;  /* 0x0000000000007941 */ /* 0x000fea0003800000 */
.L_x_1438:
[----:B------:R-:W-:Y:S01]  /*a310*/  ISETP.GE.AND P0, PT, R137, c[0x0][0x27c], PT ;  /* 0x00009f0089007a0c */ /* 0x000fe20003f06270 */
[----:B------:R-:W-:-:S12]  /*a320*/  BSSY B0, `(.L_x_1440) ;  /* 0x0000028000007945 */ /* 0x000fd80003800000 */
[----:B------:R-:W-:Y:S05]  /*a330*/  @P0 BRA `(.L_x_1441) ;  /* 0x0000026000000947 */ /* 0x000fea0003800000 */
[----:B-1----:R-:W1:Y:S01]  /*a340*/  LDS.128 R4, [R12+0x6000] ;  /* 0x006000000c047984 */ /* 0x002e620000000c00 */
[--C-:B------:R-:W-:Y:S02]  /*a350*/  HADD2.F32 R8, -RZ, R25.reuse.H1_H1 ;  /* 0x30000019ff087230 */ /* 0x100fe40000004100 */
        /* <DEDUP_REMOVED lines=26> */
[----:B------:R-:W-:-:S02]  /*a500*/  FFMA.FTZ R34, R32, R29, R34 ;  /* 0x0000001d20227223 */ /* 0x000fc40000010022 */
[C---:B------:R-:W-:Y:S01]  /*a510*/  FFMA.FTZ R28, R26.reuse, R5, -R4 ;  /* 0x000000051a1c7223 */ /* 0x040fe20000010804 */
        /* <DEDUP_REMOVED lines=8> */
.L_x_1441:
[----:B------:R-:W-:Y:S05]  /*a5a0*/  BSYNC B0 ;  /* 0x0000000000007941 */ /* 0x000fea0003800000 */
.L_x_1440:
        /* <DEDUP_REMOVED lines=41> */
.L_x_1443:
[----:B------:R-:W-:Y:S05]  /*a840*/  BSYNC B0 ;  /* 0x0000000000007941 */ /* 0x000fea0003800000 */
.L_x_1442:
[----:B------:R-:W-:-:S13]  /*a850*/  ISETP.GE.AND P0, PT, R136, c[0x0][0x27c], PT ;  /* 0x00009f0088007a0c */ /* 0x000fda0003f06270 */
        /* <DEDUP_REMOVED lines=38> */
[----:B------:R1:W-:Y:S01]  /*aac0*/  STS.128 [R12+0xa000], R4 ;  /* 0x00a000040c007388 */ /* 0x0003e20000000c00 */
[----:B------:R-:W-:Y:S05]  /*aad0*/  BRA `(.L_x_1433) ;  /* 0x00002dc000007947 */ /* 0x000fea0003800000 */
.L_x_1418:
[----:B------:R-:W-:Y:S01]  /*aae0*/  ISETP.GE.AND P0, PT, R13, R4, PT ;  /* 0x000000040d00720c */ /* 0x000fe20003f06270 */
[C---:B------:R-:W-:Y:S01]  /*aaf0*/  IMAD.IADD R28, R142.reuse, 0x1, R23 ;  /* 0x000000018e1c7824 */ /* 0x040fe200078e0217 */
[----:B------:R1:W2:Y:S01]  /*ab00*/  SHFL.IDX PT, R43, R12, RZ, 0x1c1f ;  /* 0x001c1fff0c2b7589 */ /* 0x0002a200000e0000 */
[----:B------:R-:W-:Y:S01]  /*ab10*/  IMAD.IADD R40, R142, 0x1, R31 ;  /* 0x000000018e287824 */ /* 0x000fe200078e021f */
[----:B------:R-:W-:Y:S01]  /*ab20*/  BSSY B0, `(.L_x_1444) ;  /* 0x000003a000007945 */ /* 0x000fe20003800000 */
[----:B------:R-:W-:Y:S01]  /*ab30*/  CS2R R50, SRZ ;  /* 0x0000000000327805 */ /* 0x000fe2000001ff00 */
[----:B------:R-:W-:Y:S01]  /*ab40*/  SHF.R.S32.HI R25, RZ, 0x1f, R28 ;  /* 0x0000001fff197819 */ /* 0x000fe2000001141c */
[----:B------:R3:W4:Y:S01]  /*ab50*/  SHFL.IDX PT, R42, R7, RZ, 0x1c1f ;  /* 0x001c1fff072a7589 */ /* 0x00072200000e0000 */
[----:B------:R-:W-:Y:S01]  /*ab60*/  SHF.R.S32.HI R37, RZ, 0x1f, R40 ;  /* 0x0000001fff257819 */ /* 0x000fe20000011428 */
[----:B------:R-:W-:Y:S01]  /*ab70*/  CS2R R48, SRZ ;  /* 0x0000000000307805 */ /* 0x000fe2000001ff00 */
[----:B------:R-:W-:Y:S01]  /*ab80*/  LEA.HI R26, R25, R28, RZ, 0x3 ;  /* 0x0000001c191a7211 */ /* 0x000fe200078f18ff */
[----:B------:R3:W2:Y:S01]  /*ab90*/  SHFL.IDX PT, R31, R6, RZ, 0x1c1f ;  /* 0x001c1fff061f7589 */ /* 0x0006a200000e0000 */
[----:B------:R-:W-:Y:S01]  /*aba0*/  LEA.HI R38, R37, R40, RZ, 0x3 ;  /* 0x0000002825267211 */ /* 0x000fe200078f18ff */
[----:B------:R-:W-:Y:S01]  /*abb0*/  CS2R R46, SRZ ;  /* 0x00000000002e7805 */ /* 0x000fe2000001ff00 */
[----:B------:R-:W-:Y:S01]  /*abc0*/  CS2R R44, SRZ ;  /* 0x00000000002c7805 */ /* 0x000fe2000001ff00 */
[----:B------:R3:W2:Y:S01]  /*abd0*/  SHFL.IDX PT, R30, R5, RZ, 0x1c1f ;  /* 0x001c1fff051e7589 */ /* 0x0006a200000e0000 */
[----:B------:R-:W-:Y:S01]  /*abe0*/  CS2R R34, SRZ ;  /* 0x0000000000227805 */ /* 0x000fe2000001ff00 */
[----:B------:R-:W-:Y:S01]  /*abf0*/  CS2R R32, SRZ ;  /* 0x0000000000207805 */ /* 0x000fe2000001ff00 */
[----:B------:R-:W-:Y:S01]  /*ac00*/  CS2R R22, SRZ ;  /* 0x0000000000167805 */ /* 0x000fe2000001ff00 */
[----:B------:R-:W-:Y:S01]  /*ac10*/  CS2R R20, SRZ ;  /* 0x0000000000147805 */ /* 0x000fe2000001ff00 */
[----:B------:R-:W-:Y:S01]  /*ac20*/  CS2R R18, SRZ ;  /* 0x0000000000127805 */ /* 0x000fe2000001ff00 */
[----:B------:R-:W-:Y:S01]  /*ac30*/  CS2R R16, SRZ ;  /* 0x0000000000107805 */ /* 0x000fe2000001ff00 */
[----:B------:R-:W-:Y:S01]  /*ac40*/  CS2R R14, SRZ ;  /* 0x00000000000e7805 */ /* 0x000fe2000001ff00 */
[----:B------:R-:W-:Y:S01]  /*ac50*/  SHF.R.S32.HI R24, RZ, 0x3, R26 ;  /* 0x00000003ff187819 */ /* 0x000fe2000001141a */
[----:B-1----:R-:W-:Y:S01]  /*ac60*/  CS2R R12, SRZ ;  /* 0x00000000000c7805 */ /* 0x002fe2000001ff00 */
[----:B------:R-:W-:Y:S01]  /*ac70*/  SHF.R.S32.HI R36, RZ, 0x3, R38 ;  /* 0x00000003ff247819 */ /* 0x000fe20000011426 */
[----:B------:R-:W-:Y:S05]  /*ac80*/  @P0 BRA `(.L_x_1445) ;  /* 0x0000023000000947 */ /* 0x000fea0003800000 */
[C---:B------:R-:W-:Y:S01]  /*ac90*/  ISETP.GE.AND P0, PT, R144.reuse, c[0x0][0x27c], PT ;  /* 0x00009f0090007a0c */ /* 0x040fe20003f06270 */
[----:B------:R-:W-:Y:S01]  /*aca0*/  CS2R R46, SRZ ;  /* 0x00000000002e7805 */ /* 0x000fe2000001ff00 */
[C---:B---3--:R-:W-:Y:S01]  /*acb0*/  IADD3 R6, R144.reuse, 0x20, RZ ;  /* 0x0000002090067810 */ /* 0x048fe20007ffe0ff */
        /* <DEDUP_REMOVED lines=10> */
[-C--:B----4-:R-:W-:Y:S02]  /*ad60*/  @!P0 IADD3 R54, P3, R42, R53.reuse, RZ ;  /* 0x000000352a368210 */ /* 0x090fe40007f7e0ff */
[----:B------:R-:W-:Y:S01]  /*ad70*/  @!P2 SHF.L.U32 R7, R36, 0x3, RZ ;  /* 0x000000032407a819 */ /* 0x000fe200000006ff */
[----:B------:R-:W-:Y:S02]  /*ad80*/  @!P1 IMAD.SHL.U32 R6, R24, 0x8, RZ ;  /* 0x0000000818069824 */ /* 0x000fe400078e00ff */
[----:B--2---:R-:W-:Y:S01]  /*ad90*/  @!P0 IMAD.X R55, R43, 0x1, R5, P3 ;  /* 0x000000012b378824 */ /* 0x004fe200018e0605 */
[----:B------:R-:W-:Y:S01]  /*ada0*/  @!P0 IADD3 R52, P3, R30, R53, RZ ;  /* 0x000000351e348210 */ /* 0x000fe20007f7e0ff */
[C---:B------:R-:W-:Y:S01]  /*adb0*/  @!P2 IMAD.WIDE R56, R7.reuse, 0x2, R42 ;  /* 0x000000020738a825 */ /* 0x040fe200078e022a */
[----:B------:R-:W-:Y:S01]  /*adc0*/  CS2R R22, SRZ ;  /* 0x0000000000167805 */ /* 0x000fe2000001ff00 */
[----:B------:R-:W-:Y:S01]  /*add0*/  CS2R R20, SRZ ;  /* 0x0000000000147805 */ /* 0x000fe2000001ff00 */
[----:B------:R-:W-:Y:S01]  /*ade0*/  CS2R R34, SRZ ;  /* 0x0000000000227805 */ /* 0x000fe2000001ff00 */
[----:B------:R-:W-:Y:S01]  /*adf0*/  @!P2 IMAD.WIDE R58, R7, 0x2, R30 ;  /* 0x00000002073aa825 */ /* 0x000fe200078e021e */
[----:B------:R-:W-:Y:S01]  /*ae00*/  CS2R R32, SRZ ;  /* 0x0000000000207805 */ /* 0x000fe2000001ff00 */
[----:B------:R-:W-:Y:S01]  /*ae10*/  CS2R R14, SRZ ;  /* 0x00000000000e7805 */ /* 0x000fe2000001ff00 */
[----:B------:R-:W-:Y:S01]  /*ae20*/  CS2R R12, SRZ ;  /* 0x00000000000c7805 */ /* 0x000fe2000001ff00 */
[C---:B------:R-:W-:Y:S01]  /*ae30*/  @!P1 IMAD.WIDE R42, R6.reuse, 0x2, R42 ;  /* 0x00000002062a9825 */ /* 0x040fe200078e022a */
[----:B------:R-:W-:Y:S01]  /*ae40*/  @!P0 IADD3.X R53, R31, R5, RZ, P3, !PT ;  /* 0x000000051f358210 */ /* 0x000fe20001ffe4ff */
[----:B------:R1:W5:Y:S02]  /*ae50*/  @!P2 LD.E.128 R44, [R56.64] ;  /* 0x00000008382ca980 */ /* 0x000364000c101d00 */
[----:B------:R-:W-:-:S02]  /*ae60*/  @!P1 IMAD.WIDE R6, R6, 0x2, R30 ;  /* 0x0000000206069825 */ /* 0x000fc400078e021e */
[----:B------:R1:W5:Y:S04]  /*ae70*/  @!P2 LD.E.128 R16, [R58.64] ;  /* 0x000000083a10a980 */ /* 0x000368000c101d00 */
[----:B------:R1:W5:Y:S04]  /*ae80*/  @!P1 LD.E.128 R48, [R42.64] ;  /* 0x000000082a309980 */ /* 0x000368000c101d00 */
[----:B------:R1:W5:Y:S04]  /*ae90*/  @!P1 LD.E.128 R20, [R6.64] ;  /* 0x0000000806149980 */ /* 0x000368000c101d00 */
[----:B------:R1:W5:Y:S04]  /*aea0*/  @!P0 LD.E.128 R32, [R54.64] ;  /* 0x0000000836208980 */ /* 0x000368000c101d00 */
[----:B------:R1:W5:Y:S02]  /*aeb0*/  @!P0 LD.E.128 R12, [R52.64] ;  /* 0x00000008340c8980 */ /* 0x000364000c101d00 */
.L_x_1445:
[----:B------:R-:W-:Y:S05]  /*aec0*/  BSYNC B0 ;  /* 0x0000000000007941 */ /* 0x000fea0003800000 */
.L_x_1444:
[----:B-----5:R-:W-:Y:S01]  /*aed0*/  IMAD.MOV.U32 R61, RZ, RZ, R48 ;  /* 0x000000ffff3d7224 */ /* 0x020fe200078e0030 */
[----:B-1----:R-:W-:Y:S01]  /*aee0*/  SHF.R.U64 R57, R48, 0x10, R49 ;  /* 0x0000001030397819 */ /* 0x002fe20000001231 */
[----:B------:R-:W-:Y:S01]  /*aef0*/  IMAD R4, R209, -0x80, R4 ;  /* 0xffffff80d1047824 */ /* 0x000fe200078e0204 */
[--C-:B------:R-:W-:Y:S01]  /*af00*/  SHF.R.U64 R29, R16, 0x10, R17.reuse ;  /* 0x00000010101d7819 */ /* 0x100fe20000001211 */
[----:B------:R-:W-:Y:S01]  /*af10*/  IMAD.MOV.U32 R71, RZ, RZ, R32 ;  /* 0x000000ffff477224 */ /* 0x000fe200078e0020 */
[----:B------:R-:W-:Y:S01]  /*af20*/  SHF.R.U32.HI R48, RZ, 0x10, R17 ;  /* 0x00000010ff307819 */ /* 0x000fe20000011611 */
[----:B------:R-:W-:Y:S01]  /*af30*/  IMAD.MOV.U32 R68, RZ, RZ, R34 ;  /* 0x000000ffff447224 */ /* 0x000fe200078e0022 */
[----:B--2---:R-:W-:Y:S01]  /*af40*/  SHF.R.U64 R43, R32, 0x10, R33 ;  /* 0x00000010202b7819 */ /* 0x004fe20000001221 */
[----:B------:R-:W-:Y:S01]  /*af50*/  IMAD.MOV.U32 R65, RZ, RZ, R44 ;  /* 0x000000ffff417224 */ /* 0x000fe200078e002c */
[----:B------:R-:W-:Y:S01]  /*af60*/  PRMT R29, R48, 0x5410, R29 ;  /* 0x00005410301d7816 */ /* 0x000fe2000000001d */
[----:B------:R-:W-:Y:S01]  /*af70*/  IMAD.MOV.U32 R58, RZ, RZ, R50 ;  /* 0x000000ffff3a7224 */ /* 0x000fe200078e0032 */
[----:B------:R-:W-:Y:S01]  /*af80*/  IMNMX R48, R4, 0x80, PT ;  /* 0x0000008004307817 */ /* 0x000fe20003800200 */
[----:B------:R-:W-:Y:S01]  /*af90*/  IMAD.MOV.U32 R54, RZ, RZ, R12 ;  /* 0x000000ffff367224 */ /* 0x000fe200078e000c */
[----:B----4-:R-:W-:Y:S01]  /*afa0*/  SHF.R.U64 R42, R34, 0x10, R35 ;  /* 0x00000010222a7819 */ /* 0x010fe20000001223 */
[----:B------:R-:W-:Y:S01]  /*afb0*/  IMAD.MOV.U32 R34, RZ, RZ, R45 ;  /* 0x000000ffff227224 */ /* 0x000fe200078e002d */
[----:B------:R-:W-:Y:S01]  /*afc0*/  ISETP.GE.AND P0, PT, R223, R48, PT ;  /* 0x00000030df00720c */ /* 0x000fe20003f06270 */
[----:B------:R-:W-:Y:S01]  /*afd0*/  IMAD.MOV.U32 R32, RZ, RZ, R17 ;  /* 0x000000ffff207224 */ /* 0x000fe200078e0011 */
[----:B------:R-:W-:Y:S01]  /*afe0*/  SHF.R.U64 R31, R44, 0x10, R45 ;  /* 0x000000102c1f7819 */ /* 0x000fe2000000122d */
        /* <DEDUP_REMOVED lines=23> */
[----:B---3--:R-:W-:Y:S01]  /*b160*/  SHF.R.U32.HI R7, RZ, 0x10, R21 ;  /* 0x00000010ff077819 */ /* 0x008fe20000011615 */
[----:B------:R-:W-:Y:S01]  /*b170*/  IMAD.MOV.U32 R33, RZ, RZ, R19 ;  /* 0x000000ffff217224 */ /* 0x000fe200078e0013 */
[--C-:B------:R-:W-:Y:S01]  /*b180*/  SHF.R.U64 R30, R46, 0x10, R47.reuse ;  /* 0x000000102e1e7819 */ /* 0x100fe2000000122f */
[----:B------:R-:W-:Y:S01]  /*b190*/  IMAD.MOV.U32 R13, RZ, RZ, R20 ;  /* 0x000000ffff0d7224 */ /* 0x000fe200078e0014 */
[----:B------:R-:W-:Y:S01]  /*b1a0*/  SHF.R.U32.HI R62, RZ, 0x10, R47 ;  /* 0x00000010ff3e7819 */ /* 0x000fe2000001162f */
[----:B------:R-:W-:Y:S01]  /*b1b0*/  IMAD.MOV.U32 R6, RZ, RZ, R22 ;  /* 0x000000ffff067224 */ /* 0x000fe200078e0016 */
[----:B------:R-:W-:Y:S01]  /*b1c0*/  SHF.R.U64 R14, R18, 0x10, R19 ;  /* 0x00000010120e7819 */ /* 0x000fe20000001213 */
[----:B------:R-:W-:Y:S01]  /*b1d0*/  IMAD.MOV.U32 R21, RZ, RZ, R23 ;  /* 0x000000ffff157224 */ /* 0x000fe200078e0017 */
[----:B------:R-:W-:Y:S01]  /*b1e0*/  SHF.R.U32.HI R27, RZ, 0x10, R19 ;  /* 0x00000010ff1b7819 */ /* 0x000fe20000011613 */
[----:B------:R-:W-:-:S04]  /*b1f0*/  DEPBAR.LE SB0, 0x3 ;  /* 0x000080c00000791a */ /* 0x000fc80000000000 */
[--C-:B------:R-:W-:Y:S01]  /*b200*/  SHF.R.U64 R16, R22, 0x10, R23.reuse ;  /* 0x0000001016107819 */ /* 0x100fe20000001217 */
[----:B------:R-:W-:Y:S01]  /*b210*/  BSSY B1, `(.L_x_1446) ;  /* 0x000013d000017945 */ /* 0x000fe20003800000 */
[----:B------:R-:W-:Y:S02]  /*b220*/  SHF.R.U32.HI R5, RZ, 0x10, R23 ;  /* 0x00000010ff057819 */ /* 0x000fe40000011617 */
        /* <DEDUP_REMOVED lines=22> */
[----:B------:R-:W-:Y:S01]  /*b390*/  PRMT R16, R5, 0x5410, R16 ;  /* 0x0000541005107816 */ /* 0x000fe20000000010 */
[----:B------:R-:W-:Y:S06]  /*b3a0*/  BAR.SYNC.DEFER_BLOCKING 0x0 ;  /* 0x0000000000007b1d */ /* 0x000fec0000010000 */
[----:B------:R-:W-:Y:S05]  /*b3b0*/  @P0 BRA `(.L_x_1447) ;  /* 0x0000122000000947 */ /* 0x000fea0003800000 */
[----:B------:R-:W-:Y:S01]  /*b3c0*/  ISETP.GE.AND P0, PT, R144, c[0x0][0x27c], PT ;  /* 0x00009f0090007a0c */ /* 0x000fe20003f06270 */
[----:B------:R-:W-:-:S12]  /*b3d0*/  BSSY B0, `(.L_x_1448) ;  /* 0x000005c000007945 */ /* 0x000fd80003800000 */
[----:B------:R-:W-:Y:S05]  /*b3e0*/  @P0 BRA `(.L_x_1449) ;  /* 0x000005a000000947 */ /* 0x000fea0003800000 */
[----:B------:R-:W-:Y:S01]  /*b3f0*/  MOV R4, c[0x0][0x27c] ;  /* 0x00009f0000047a02 */ /* 0x000fe20000000f00 */
[----:B------:R-:W-:Y:S01]  /*b400*/  HADD2.F32 R66, -RZ, R44.H1_H1 ;  /* 0x3000002cff427230 */ /* 0x000fe20000004100 */
[----:B------:R-:W-:Y:S01]  /*b410*/  LOP3.LUT R50, R221, 0x38, R144, 0xf8, !PT ;  /* 0x00000038dd327812 */ /* 0x000fe200078ef890 */
[----:B------:R-:W-:Y:S01]  /*b420*/  HADD2.F32 R64, -RZ, R41.H1_H1 ;  /* 0x30000029ff407230 */ /* 0x000fe20000004100 */
[----:B------:R-:W-:Y:S01]  /*b430*/  LEA.HI R5, R4, R219, RZ, 0x1d ;  /* 0x000000db04057211 */ /* 0x000fe200078fe8ff */
[----:B------:R-:W-:Y:S01]  /*b440*/  HADD2.F32 R74, -RZ, R46.H1_H1 ;  /* 0x3000002eff4a7230 */ /* 0x000fe20000004100 */
[----:B------:R-:W-:Y:S01]  /*b450*/  LOP3.LUT R50, R140, R50, R141, 0xf6, !PT ;  /* 0x000000328c327212 */ /* 0x000fe200078ef68d */
[----:B------:R-:W-:Y:S01]  /*b460*/  HADD2.F32 R73, -RZ, R43.H1_H1 ;  /* 0x3000002bff497230 */ /* 0x000fe20000004100 */
[----:B------:R-:W-:Y:S01]  /*b470*/  SHF.R.S32.HI R4, RZ, 0x1f, R5 ;  /* 0x0000001fff047819 */ /* 0x000fe20000011405 */
[----:B------:R-:W-:Y:S01]  /*b480*/  HADD2.F32 R63, -RZ, R44.H0_H0 ;  /* 0x2000002cff3f7230 */ /* 0x000fe20000004100 */
[----:B------:R-:W-:Y:S01]  /*b490*/  SHF.L.U32 R6, R5, 0x3, RZ ;  /* 0x0000000305067819 */ /* 0x000fe200000006ff */
[----:B------:R-:W-:Y:S01]  /*b4a0*/  HADD2.F32 R61, -RZ, R41.H0_H0 ;  /* 0x20000029ff3d7230 */ /* 0x000fe20000004100 */
[----:B------:R-:W-:Y:S01]  /*b4b0*/  LEA.HI R4, R4, R5, RZ, 0x3 ;  /* 0x0000000504047211 */ /* 0x000fe200078f18ff */
[----:B------:R-:W-:Y:S01]  /*b4c0*/  HADD2.F32 R60, -RZ, R45.H1_H1 ;  /* 0x3000002dff3c7230 */ /* 0x000fe20000004100 */
[----:B------:R-:W-:Y:S01]  /*b4d0*/  LOP3.LUT R6, R221, 0x38, R6, 0xf8, !PT ;  /* 0x00000038dd067812 */ /* 0x000fe200078ef806 */
[----:B------:R-:W-:Y:S01]  /*b4e0*/  HADD2.F32 R72, -RZ, R46.H0_H0 ;  /* 0x2000002eff487230 */ /* 0x000fe20000004100 */
[----:B------:R-:W-:Y:S01]  /*b4f0*/  SHF.L.U32 R4, R4, 0xa, RZ ;  /* 0x0000000a04047819 */ /* 0x000fe200000006ff */
[----:B------:R-:W-:Y:S01]  /*b500*/  HADD2.F32 R71, -RZ, R43.H0_H0 ;  /* 0x2000002bff477230 */ /* 0x000fe20000004100 */
[----:B------:R-:W-:Y:S01]  /*b510*/  LOP3.LUT R5, R6, R141, RZ, 0x3c, !PT ;  /* 0x0000008d06057212 */ /* 0x000fe200078e3cff */
[----:B------:R-:W-:Y:S01]  /*b520*/  HADD2.F32 R70, -RZ, R47.H1_H1 ;  /* 0x3000002fff467230 */ /* 0x000fe20000004100 */
[----:B------:R-:W-:Y:S01]  /*b530*/  LOP3.LUT R4, R4, 0x7fffe000, RZ, 0xc0, !PT ;  /* 0x7fffe00004047812 */ /* 0x000fe200078ec0ff */
[----:B------:R-:W-:Y:S01]  /*b540*/  HADD2.F32 R58, -RZ, R39.H1_H1 ;  /* 0x30000027ff3a7230 */ /* 0x000fe20000004100 */
[----:B------:R-:W-:Y:S01]  /*b550*/  SHF.L.U32 R50, R50, 0x1, RZ ;  /* 0x0000000132327819 */ /* 0x000fe200000006ff */
[----:B------:R-:W-:Y:S01]  /*b560*/  HADD2.F32 R69, -RZ, R42.H1_H1 ;  /* 0x3000002aff457230 */ /* 0x000fe20000004100 */
[----:B------:R-:W-:Y:S01]  /*b570*/  IADD3 R4, R5, R4, R140 ;  /* 0x0000000405047210 */ /* 0x000fe20007ffe08c */
[----:B------:R-:W-:-:S02]  /*b580*/  HADD2.F32 R68, -RZ, R47.H0_H0 ;  /* 0x2000002fff447230 */ /* 0x000fc40000004100 */
[----:B------:R-:W1:Y:S01]  /*b590*/  LDS.128 R12, [R50+0x18100] ;  /* 0x01810000320c7984 */ /* 0x000e620000000c00 */
[----:B------:R-:W-:Y:S01]  /*b5a0*/  SHF.L.U32 R49, R4, 0x1, RZ ;  /* 0x0000000104317819 */ /* 0x000fe200000006ff */
[----:B------:R-:W-:-:S04]  /*b5b0*/  HADD2.F32 R67, -RZ, R42.H0_H0 ;  /* 0x2000002aff437230 */ /* 0x000fc80000004100 */
[----:B------:R-:W2:Y:S01]  /*b5c0*/  LDS.128 R4, [R49+0x18100] ;  /* 0x0181000031047984 */ /* 0x000ea20000000c00 */
[--C-:B-1----:R-:W-:Y:S02]  /*b5d0*/  HADD2.F32 R51, -RZ, R12.reuse.H0_H0 ;  /* 0x2000000cff337230 */ /* 0x102fe40000004100 */
[----:B------:R-:W-:Y:S02]  /*b5e0*/  HADD2.F32 R53, -RZ, R12.H1_H1 ;  /* 0x3000000cff357230 */ /* 0x000fe40000004100 */
[--C-:B------:R-:W-:Y:S02]  /*b5f0*/  HADD2.F32 R12, -RZ, R13.reuse.H0_H0 ;  /* 0x2000000dff0c7230 */ /* 0x100fe40000004100 */
[--C-:B--2---:R-:W-:Y:S01]  /*b600*/  HADD2.F32 R65, -RZ, R4.reuse.H0_H0 ;  /* 0x20000004ff417230 */ /* 0x104fe20000004100 */
[----:B------:R-:W-:Y:S01]  /*b610*/  FMUL.FTZ R62, R53, R64 ;  /* 0x00000040353e7220 */ /* 0x000fe20000410000 */
[----:B------:R-:W-:Y:S01]  /*b620*/  HADD2.F32 R54, -RZ, R13.H1_H1 ;  /* 0x3000000dff367230 */ /* 0x000fe20000004100 */
[----:B------:R-:W-:Y:S01]  /*b630*/  FMUL.FTZ R56, R12, R63 ;  /* 0x0000003f0c387220 */ /* 0x000fe20000410000 */
[----:B------:R-:W-:-:S02]  /*b640*/  HADD2.F32 R4, -RZ, R4.H1_H1 ;  /* 0x30000004ff047230 */ /* 0x000fc40000004100 */
[--C-:B------:R-:W-:Y:S02]  /*b650*/  HADD2.F32 R59, -RZ, R5.reuse.H0_H0 ;  /* 0x20000005ff3b7230 */ /* 0x100fe40000004100 */
[----:B------:R-:W-:Y:S01]  /*b660*/  HADD2.F32 R52, -RZ, R5.H1_H1 ;  /* 0x30000005ff347230 */ /* 0x000fe20000004100 */
[-C--:B------:R-:W-:Y:S01]  /*b670*/  FMUL.FTZ R5, R51, R66.reuse ;  /* 0x0000004233057220 */ /* 0x080fe20000410000 */
[----:B------:R-:W-:Y:S01]  /*b680*/  HADD2.F32 R13, -RZ, R14.H0_H0 ;  /* 0x2000000eff0d7230 */ /* 0x000fe20000004100 */
[C---:B------:R-:W-:Y:S01]  /*b690*/  FMUL.FTZ R66, R65.reuse, R66 ;  /* 0x0000004241427220 */ /* 0x040fe20000410000 */
[----:B------:R-:W-:Y:S01]  /*b6a0*/  HADD2.F32 R57, -RZ, R6.H0_H0 ;  /* 0x20000006ff397230 */ /* 0x000fe20000004100 */
[----:B------:R-:W-:Y:S01]  /*b6b0*/  FFMA.FTZ R65, R65, R74, R5 ;  /* 0x0000004a41417223 */ /* 0x000fe20000010005 */
[----:B------:R-:W-:Y:S01]  /*b6c0*/  HADD2.F32 R55, -RZ, R14.H1_H1 ;  /* 0x3000000eff377230 */ /* 0x000fe20000004100 */
[C---:B------:R-:W-:Y:S01]  /*b6d0*/  FMUL.FTZ R64, R4.reuse, R64 ;  /* 0x0000004004407220 */ /* 0x040fe20000410000 */
[----:B------:R-:W-:Y:S01]  /*b6e0*/  HADD2.F32 R6, -RZ, R6.H1_H1 ;  /* 0x30000006ff067230 */ /* 0x000fe20000004100 */
[----:B------:R-:W-:Y:S01]  /*b6f0*/  FFMA.FTZ R62, R4, R73, R62 ;  /* 0x00000049043e7223 */ /* 0x000fe2000001003e */
[--C-:B------:R-:W-:Y:S01]  /*b700*/  HADD2.F32 R14, -RZ, R15.reuse.H0_H0 ;  /* 0x2000000fff0e7230 */ /* 0x100fe20000004100 */
[----:B------:R-:W-:Y:S01]  /*b710*/  FMUL.FTZ R5, R54, R61 ;  /* 0x0000003d36057220 */ /* 0x000fe20000410000 */
[----:B------:R-:W-:Y:S01]  /*b720*/  HADD2.F32 R15, -RZ, R15.H1_H1 ;  /* 0x3000000fff0f7230 */ /* 0x000fe20000004100 */
[-C--:B------:R-:W-:Y:S01]  /*b730*/  FMUL.FTZ R4, R13, R60.reuse ;  /* 0x0000003c0d047220 */ /* 0x080fe20000410000 */
[--C-:B------:R-:W-:Y:S01]  /*b740*/  HADD2.F32 R75, -RZ, R7.reuse.H0_H0 ;  /* 0x20000007ff4b7230 */ /* 0x100fe20000004100 */
[----:B------:R-:W-:Y:S01]  /*b750*/  FMUL.FTZ R60, R57, R60 ;  /* 0x0000003c393c7220 */ /* 0x000fe20000410000 */
[----:B------:R-:W-:Y:S01]  /*b760*/  HADD2.F32 R7, -RZ, R7.H1_H1 ;  /* 0x30000007ff077230 */ /* 0x000fe20000004100 */
[----:B------:R-:W-:-:S02]  /*b770*/  FMUL.FTZ R63, R59, R63 ;  /* 0x0000003f3b3f7220 */ /* 0x000fc40000410000 */
[----:B------:R-:W-:Y:S01]  /*b780*/  FFMA.FTZ R56, R59, R72, R56 ;  /* 0x000000483b387223 */ /* 0x000fe20000010038 */
[----:B------:R-:W-:Y:S01]  /*b790*/  HADD2.F32 R59, -RZ, R45.H0_H0 ;  /* 0x2000002dff3b7230 */ /* 0x000fe20000004100 */
[C---:B------:R-:W-:Y:S02]  /*b7a0*/  FMUL.FTZ R61, R52.reuse, R61 ;  /* 0x0000003d343d7220 */ /* 0x040fe40000410000 */
[----:B------:R-:W-:Y:S02]  /*b7b0*/  FFMA.FTZ R5, R52, R71, R5 ;  /* 0x0000004734057223 */ /* 0x000fe40000010005 */
[----:B------:R-:W-:Y:S01]  /*b7c0*/  FFMA.FTZ R57, R57, R70, R4 ;  /* 0x0000004639397223 */ /* 0x000fe20000010004 */
[----:B------:R-:W-:Y:S01]  /*b7d0*/  HADD2.F32 R4, -RZ, R39.H0_H0 ;  /* 0x20000027ff047230 */ /* 0x000fe20000004100 */
[----:B------:R-:W-:Y:S01]  /*b7e0*/  FMUL.FTZ R52, R55, R58 ;  /* 0x0000003a37347220 */ /* 0x000fe20000410000 */
[----:B------:R-:W-:Y:S01]  /*b7f0*/  F2FP.PACK_AB R5, R5, R56 ;  /* 0x000000380505723e */ /* 0x000fe200000000ff */
[----:B------:R-:W-:-:S02]  /*b800*/  FMUL.FTZ R58, R6, R58 ;  /* 0x0000003a063a7220 */ /* 0x000fc40000410000 */
[----:B------:R-:W-:Y:S02]  /*b810*/  FFMA.FTZ R6, R6, R69, R52 ;  /* 0x0000004506067223 */ /* 0x000fe40000010034 */
[----:B------:R-:W-:Y:S02]  /*b820*/  FMUL.FTZ R52, R14, R59 ;  /* 0x0000003b0e347220 */ /* 0x000fe40000410000 */
[-C--:B------:R-:W-:Y:S01]  /*b830*/  FMUL.FTZ R78, R15, R4.reuse ;  /* 0x000000040f4e7220 */ /* 0x080fe20000410000 */
[----:B------:R-:W-:Y:S01]  /*b840*/  F2FP.PACK_AB R6, R6, R57 ;  /* 0x000000390606723e */ /* 0x000fe200000000ff */
[----:B------:R-:W-:Y:S02]  /*b850*/  FMUL.FTZ R59, R75, R59 ;  /* 0x0000003b4b3b7220 */ /* 0x000fe40000410000 */
[----:B------:R-:W-:Y:S02]  /*b860*/  FMUL.FTZ R4, R7, R4 ;  /* 0x0000000407047220 */ /* 0x000fe40000410000 */
[----:B------:R-:W-:-:S02]  /*b870*/  FFMA.FTZ R55, R55, R69, -R58 ;  /* 0x0000004537377223 */ /* 0x000fc4000001083a */
[----:B------:R-:W-:Y:S02]  /*b880*/  FFMA.FTZ R66, R51, R74, -R66 ;  /* 0x0000004a33427223 */ /* 0x000fe40000010842 */
[----:B------:R-:W-:Y:S02]  /*b890*/  FFMA.FTZ R53, R53, R73, -R64 ;  /* 0x0000004935357223 */ /* 0x000fe40000010840 */
        /* <DEDUP_REMOVED lines=8> */
[----:B------:R-:W-:Y:S01]  /*b920*/  FFMA.FTZ R52, R75, R68, R52 ;  /* 0x000000444b347223 */ /* 0x000fe20000010034 */
[----:B------:R-:W-:Y:S01]  /*b930*/  F2FP.PACK_AB R4, R62, R65 ;  /* 0x000000413e04723e */ /* 0x000fe200000000ff */
[----:B------:R-:W-:Y:S01]  /*b940*/  FFMA.FTZ R7, R7, R67, R78 ;  /* 0x0000004307077223 */ /* 0x000fe2000001004e */
[----:B------:R-:W-:-:S04]  /*b950*/  F2FP.PACK_AB R15, R58, R59 ;  /* 0x0000003b3a0f723e */ /* 0x000fc800000000ff */
[----:B------:R-:W-:Y:S01]  /*b960*/  F2FP.PACK_AB R7, R7, R52 ;  /* 0x000000340707723e */ /* 0x000fe200000000ff */
[----:B------:R1:W-:Y:S04]  /*b970*/  STS.128 [R50+0x18100], R12 ;  /* 0x0181000c32007388 */ /* 0x0003e80000000c00 */
[----:B------:R1:W-:Y:S02]  /*b980*/  STS.128 [R49+0x18100], R4 ;  /* 0x0181000431007388 */ /* 0x0003e40000000c00 */
.L_x_1449:
[----:B------:R-:W-:Y:S05]  /*b990*/  BSYNC B0 ;  /* 0x0000000000007941 */ /* 0x000fea0003800000 */
.L_x_1448:
[----:B-1----:R-:W-:Y:S01]  /*b9a0*/  IADD3 R4, R144, 0x20, RZ ;  /* 0x0000002090047810 */ /* 0x002fe20007ffe0ff */
[----:B------:R-:W-:Y:S03]  /*b9b0*/  BSSY B0, `(.L_x_1450) ;  /* 0x0000061000007945 */ /* 0x000fe60003800000 */
[----:B------:R-:W-:-:S13]  /*b9c0*/  ISETP.GE.AND P0, PT, R4, c[0x0][0x27c], PT ;  /* 0x00009f0004007a0c */ /* 0x000fda0003f06270 */
[----:B------:R-:W-:Y:S05]  /*b9d0*/  @P0 BRA `(.L_x_1451) ;  /* 0x000005e000000947 */ /* 0x000fea0003800000 */
[----:B------:R-:W-:Y:S01]  /*b9e0*/  MOV R7, c[0x0][0x27c] ;  /* 0x00009f0000077a02 */ /* 0x000fe20000000f00 */
[----:B------:R-:W-:Y:S01]  /*b9f0*/  HADD2.F32 R66, -RZ, R32.H1_H1 ;  /* 0x30000020ff427230 */ /* 0x000fe20000004100 */
[----:B------:R-:W-:Y:S01]  /*ba00*/  LEA.HI R5, R37, R40, RZ, 0x6 ;  /* 0x0000002825057211 */ /* 0x000fe200078f30ff */
[----:B------:R-:W-:Y:S01]  /*ba10*/  HADD2.F32 R64, -RZ, R29.H1_H1 ;  /* 0x3000001dff407230 */ /* 0x000fe20000004100 */
[----:B------:R-:W-:Y:S01]  /*ba20*/  LEA.HI R7, R7, R36, RZ, 0x1d ;  /* 0x0000002407077211 */ /* 0x000fe200078fe8ff */
[----:B------:R-:W-:Y:S01]  /*ba30*/  HADD2.F32 R74, -RZ, R34.H1_H1 ;  /* 0x30000022ff4a7230 */ /* 0x000fe20000004100 */
[----:B------:R-:W-:Y:S01]  /*ba40*/  LOP3.LUT R6, R221, 0x38, R38, 0xf8, !PT ;  /* 0x00000038dd067812 */ /* 0x000fe200078ef826 */
[----:B------:R-:W-:Y:S01]  /*ba50*/  HADD2.F32 R73, -RZ, R31.H1_H1 ;  /* 0x3000001fff497230 */ /* 0x000fe20000004100 */
[----:B------:R-:W-:Y:S01]  /*ba60*/  SHF.R.S32.HI R4, RZ, 0x1f, R7 ;  /* 0x0000001fff047819 */ /* 0x000fe20000011407 */
[----:B------:R-:W-:Y:S01]  /*ba70*/  HADD2.F32 R63, -RZ, R32.H0_H0 ;  /* 0x20000020ff3f7230 */ /* 0x000fe20000004100 */
[----:B------:R-:W-:Y:S01]  /*ba80*/  SHF.L.U32 R5, R5, 0x7, RZ ;  /* 0x0000000705057819 */ /* 0x000fe200000006ff */
[----:B------:R-:W-:Y:S01]  /*ba90*/  HADD2.F32 R61, -RZ, R29.H0_H0 ;  /* 0x2000001dff3d7230 */ /* 0x000fe20000004100 */
[----:B------:R-:W-:Y:S01]  /*baa0*/  LOP3.LUT R49, R6, R141, RZ, 0x3c, !PT ;  /* 0x0000008d06317212 */ /* 0x000fe200078e3cff */
[----:B------:R-:W-:Y:S01]  /*bab0*/  HADD2.F32 R60, -RZ, R33.H1_H1 ;  /* 0x30000021ff3c7230 */ /* 0x000fe20000004100 */
[----:B------:R-:W-:Y:S01]  /*bac0*/  SHF.L.U32 R6, R7, 0x3, RZ ;  /* 0x0000000307067819 */ /* 0x000fe200000006ff */
[----:B------:R-:W-:Y:S01]  /*bad0*/  HADD2.F32 R72, -RZ, R34.H0_H0 ;  /* 0x20000022ff487230 */ /* 0x000fe20000004100 */
[----:B------:R-:W-:Y:S01]  /*bae0*/  LEA.HI R4, R4, R7, RZ, 0x3 ;  /* 0x0000000704047211 */ /* 0x000fe200078f18ff */
[----:B------:R-:W-:Y:S01]  /*baf0*/  HADD2.F32 R71, -RZ, R31.H0_H0 ;  /* 0x2000001fff477230 */ /* 0x000fe20000004100 */
[----:B------:R-:W-:Y:S01]  /*bb00*/  LOP3.LUT R5, R5, 0xffffe000, RZ, 0xc0, !PT ;  /* 0xffffe00005057812 */ /* 0x000fe200078ec0ff */
[----:B------:R-:W-:Y:S01]  /*bb10*/  HADD2.F32 R70, -RZ, R35.H1_H1 ;  /* 0x30000023ff467230 */ /* 0x000fe20000004100 */
[----:B------:R-:W-:Y:S01]  /*bb20*/  LOP3.LUT R6, R221, 0x38, R6, 0xf8, !PT ;  /* 0x00000038dd067812 */ /* 0x000fe200078ef806 */
[----:B------:R-:W-:Y:S01]  /*bb30*/  HADD2.F32 R58, -RZ, R27.H1_H1 ;  /* 0x3000001bff3a7230 */ /* 0x000fe20000004100 */
[----:B------:R-:W-:Y:S01]  /*bb40*/  SHF.L.U32 R4, R4, 0xa, RZ ;  /* 0x0000000a04047819 */ /* 0x000fe200000006ff */
[--C-:B------:R-:W-:Y:S01]  /*bb50*/  HADD2.F32 R69, -RZ, R30.reuse.H1_H1 ;  /* 0x3000001eff457230 */ /* 0x100fe20000004100 */
[----:B------:R-:W-:Y:S01]  /*bb60*/  IADD3 R49, R49, R5, R140 ;  /* 0x0000000531317210 */ /* 0x000fe20007ffe08c */
[----:B------:R-:W-:Y:S01]  /*bb70*/  HADD2.F32 R68, -RZ, R35.H0_H0 ;  /* 0x20000023ff447230 */ /* 0x000fe20000004100 */
[----:B------:R-:W-:Y:S01]  /*bb80*/  LOP3.LUT R5, R6, R141, RZ, 0x3c, !PT ;  /* 0x0000008d06057212 */ /* 0x000fe200078e3cff */
[----:B------:R-:W-:Y:S01]  /*bb90*/  HADD2.F32 R67, -RZ, R30.H0_H0 ;  /* 0x2000001eff437230 */ /* 0x000fe20000004100 */
[----:B------:R-:W-:-:S02]  /*bba0*/  LOP3.LUT R4, R4, 0x7fffe000, RZ, 0xc0, !PT ;  /* 0x7fffe00004047812 */ /* 0x000fc400078ec0ff */
[----:B------:R-:W-:Y:S02]  /*bbb0*/  LEA R49, R49, 0x18100, 0x1 ;  /* 0x0001810031317811 */ /* 0x000fe400078e08ff */
[----:B------:R-:W-:-:S03]  /*bbc0*/  IADD3 R4, R5, R4, R140 ;  /* 0x0000000405047210 */ /* 0x000fc60007ffe08c */
[----:B------:R-:W1:Y:S01]  /*bbd0*/  LDS.128 R12, [R49] ;  /* 0x00000000310c7984 */ /* 0x000e620000000c00 */
[----:B------:R-:W-:-:S05]  /*bbe0*/  SHF.L.U32 R50, R4, 0x1, RZ ;  /* 0x0000000104327819 */ /* 0x000fca00000006ff */
        /* <DEDUP_REMOVED lines=59> */
[----:B------:R1:W-:Y:S04]  /*bfa0*/  STS.128 [R49], R12 ;  /* 0x0000000c31007388 */ /* 0x0003e80000000c00 */
[----:B------:R1:W-:Y:S02]  /*bfb0*/  STS.128 [R50+0x18100], R4 ;  /* 0x0181000432007388 */ /* 0x0003e40000000c00 */
.L_x_1451:
[----:B------:R-:W-:Y:S05]  /*bfc0*/  BSYNC B0 ;  /* 0x0000000000007941 */ /* 0x000fea0003800000 */
.L_x_1450:
[----:B-1----:R-:W-:-:S04]  /*bfd0*/  IADD3 R4, R144, 0x40, RZ ;  /* 0x0000004090047810 */ /* 0x002fc80007ffe0ff */
        /* <DEDUP_REMOVED lines=21> */
[--C-:B------:R-:W-:Y:S01]  /*c130*/  HADD2.F32 R70, -RZ, R23.reuse.H1_H1 ;  /* 0x30000017ff467230 */ /* 0x100fe20000004100 */
        /* <DEDUP_REMOVED lines=74> */
.L_x_1447:
[----:B------:R-:W-:Y:S05]  /*c5e0*/  BSYNC B1 ;  /* 0x0000000000017941 */ /* 0x000fea0003800000 */
.L_x_1446:
[----:B------:R-:W-:-:S13]  /*c5f0*/  ISETP.GE.AND P0, PT, R8, R48, PT ;  /* 0x000000300800720c */ /* 0x000fda0003f06270 */
[----:B------:R-:W-:Y:S05]  /*c600*/  @P0 BRA `(.L_x_1433) ;  /* 0x0000129000000947 */ /* 0x000fea0003800000 */
[----:B------:R-:W-:Y:S01]  /*c610*/  ISETP.GE.AND P0, PT, R144, c[0x0][0x27c], PT ;  /* 0x00009f0090007a0c */ /* 0x000fe20003f06270 */
[----:B------:R-:W-:Y:S01]  /*c620*/  IMAD.SHL.U32 R51, R8, 0x40, RZ ;  /* 0x0000004008337824 */ /* 0x000fe200078e00ff */
[----:B-1----:R-:W-:Y:S01]  /*c630*/  SHF.R.S32.HI R5, RZ, 0x1f, R8 ;  /* 0x0000001fff057819 */ /* 0x002fe20000011408 */
[----:B------:R-:W-:Y:S03]  /*c640*/  BSSY B0, `(.L_x_1452) ;  /* 0x0000061000007945 */ /* 0x000fe60003800000 */
[----:B------:R-:W-:Y:S02]  /*c650*/  LEA.HI R8, R5, R8, RZ, 0x3 ;  /* 0x0000000805087211 */ /* 0x000fe400078f18ff */
[----:B------:R-:W-:-:S03]  /*c660*/  LOP3.LUT R51, R51, 0x1c0, RZ, 0xc0, !PT ;  /* 0x000001c033337812 */ /* 0x000fc600078ec0ff */
[----:B------:R-:W-:Y:S01]  /*c670*/  IMAD.SHL.U32 R8, R8, 0x40, RZ ;  /* 0x0000004008087824 */ /* 0x000fe200078e00ff */
[----:B------:R-:W-:-:S04]  /*c680*/  SHF.R.U32.HI R49, RZ, 0x3, R51 ;  /* 0x00000003ff317819 */ /* 0x000fc80000011633 */
[----:B------:R-:W-:Y:S01]  /*c690*/  LOP3.LUT R8, R8, 0xfffffe00, RZ, 0xc0, !PT ;  /* 0xfffffe0008087812 */ /* 0x000fe200078ec0ff */
[----:B------:R-:W-:Y:S05]  /*c6a0*/  @P0 BRA `(.L_x_1453) ;  /* 0x000005a000000947 */ /* 0x000fea0003800000 */
[----:B------:R-:W-:Y:S01]  /*c6b0*/  MOV R6, c[0x0][0x27c] ;  /* 0x00009f0000067a02 */ /* 0x000fe20000000f00 */
[----:B------:R-:W-:Y:S01]  /*c6c0*/  HADD2.F32 R63, -RZ, R44.H0_H0 ;  /* 0x2000002cff3f7230 */ /* 0x000fe20000004100 */
[----:B------:R-:W-:Y:S01]  /*c6d0*/  LOP3.LUT R48, R51, 0x38, R144, 0xf8, !PT ;  /* 0x0000003833307812 */ /* 0x000fe200078ef890 */
[--C-:B------:R-:W-:Y:S01]  /*c6e0*/  HADD2.F32 R61, -RZ, R46.reuse.H1_H1 ;  /* 0x3000002eff3d7230 */ /* 0x100fe20000004100 */
[----:B------:R-:W-:Y:S01]  /*c6f0*/  LEA.HI R6, R6, R219, RZ, 0x1d ;  /* 0x000000db06067211 */ /* 0x000fe200078fe8ff */
[----:B------:R-:W-:Y:S01]  /*c700*/  HADD2.F32 R62, -RZ, R41.H1_H1 ;  /* 0x30000029ff3e7230 */ /* 0x000fe20000004100 */
[----:B------:R-:W-:Y:S01]  /*c710*/  LOP3.LUT R48, R8, R48, R49, 0xf6, !PT ;  /* 0x0000003008307212 */ /* 0x000fe200078ef631 */
[----:B------:R-:W-:Y:S01]  /*c720*/  HADD2.F32 R65, -RZ, R46.H0_H0 ;  /* 0x2000002eff417230 */ /* 0x000fe20000004100 */
[----:B------:R-:W-:Y:S01]  /*c730*/  SHF.R.S32.HI R5, RZ, 0x1f, R6 ;  /* 0x0000001fff057819 */ /* 0x000fe20000011406 */
[----:B------:R-:W-:Y:S01]  /*c740*/  HADD2.F32 R57, -RZ, R44.H1_H1 ;  /* 0x3000002cff397230 */ /* 0x000fe20000004100 */
[----:B------:R-:W-:Y:S01]  /*c750*/  SHF.L.U32 R4, R6, 0x3, RZ ;  /* 0x0000000306047819 */ /* 0x000fe200000006ff */
[----:B------:R-:W-:Y:S01]  /*c760*/  HADD2.F32 R44, -RZ, R43.H1_H1 ;  /* 0x3000002bff2c7230 */ /* 0x000fe20000004100 */
[----:B------:R-:W-:Y:S01]  /*c770*/  LEA.HI R5, R5, R6, RZ, 0x3 ;  /* 0x0000000605057211 */ /* 0x000fe200078f18ff */
[----:B------:R-:W-:Y:S01]  /*c780*/  HADD2.F32 R41, -RZ, R41.H0_H0 ;  /* 0x20000029ff297230 */ /* 0x000fe20000004100 */
[----:B------:R-:W-:Y:S01]  /*c790*/  LOP3.LUT R4, R51, 0x38, R4, 0xf8, !PT ;  /* 0x0000003833047812 */ /* 0x000fe200078ef804 */
[----:B------:R-:W-:Y:S01]  /*c7a0*/  HADD2.F32 R43, -RZ, R43.H0_H0 ;  /* 0x2000002bff2b7230 */ /* 0x000fe20000004100 */
[----:B------:R-:W-:-:S02]  /*c7b0*/  SHF.L.U32 R5, R5, 0xa, RZ ;  /* 0x0000000a05057819 */ /* 0x000fc400000006ff */
[----:B------:R-:W-:Y:S02]  /*c7c0*/  LOP3.LUT R4, R4, R49, RZ, 0x3c, !PT ;  /* 0x0000003104047212 */ /* 0x000fe400078e3cff */
[----:B------:R-:W-:Y:S02]  /*c7d0*/  LOP3.LUT R5, R5, 0x7fffe000, RZ, 0xc0, !PT ;  /* 0x7fffe00005057812 */ /* 0x000fe400078ec0ff */
[----:B------:R-:W-:Y:S02]  /*c7e0*/  LEA R48, R48, 0x18100, 0x1 ;  /* 0x0001810030307811 */ /* 0x000fe400078e08ff */
[----:B------:R-:W-:-:S03]  /*c7f0*/  IADD3 R4, R4, R5, R8 ;  /* 0x0000000504047210 */ /* 0x000fc60007ffe008 */
[----:B------:R-:W1:Y:S01]  /*c800*/  LDS.128 R12, [R48] ;  /* 0x00000000300c7984 */ /* 0x000e620000000c00 */
[----:B------:R-:W-:-:S05]  /*c810*/  SHF.L.U32 R50, R4, 0x1, RZ ;  /* 0x0000000104327819 */ /* 0x000fca00000006ff */
[----:B------:R-:W2:Y:S01]  /*c820*/  LDS.128 R4, [R50+0x18100] ;  /* 0x0181000032047984 */ /* 0x000ea20000000c00 */
[--C-:B-1----:R-:W-:Y:S02]  /*c830*/  HADD2.F32 R52, -RZ, R12.reuse.H0_H0 ;  /* 0x2000000cff347230 */ /* 0x102fe40000004100 */
[----:B------:R-:W-:Y:S02]  /*c840*/  HADD2.F32 R53, -RZ, R12.H1_H1 ;  /* 0x3000000cff357230 */ /* 0x000fe40000004100 */
[----:B------:R-:W-:Y:S01]  /*c850*/  HADD2.F32 R12, -RZ, R13.H0_H0 ;  /* 0x2000000dff0c7230 */ /* 0x000fe20000004100 */
[----:B------:R-:W-:Y:S01]  /*c860*/  FMUL.FTZ R64, R57, R52 ;  /* 0x0000003439407220 */ /* 0x000fe20000410000 */
[--C-:B--2---:R-:W-:Y:S01]  /*c870*/  HADD2.F32 R56, -RZ, R4.reuse.H0_H0 ;  /* 0x20000004ff387230 */ /* 0x104fe20000004100 */
[C---:B------:R-:W-:Y:S01]  /*c880*/  FMUL.FTZ R67, R62.reuse, R53 ;  /* 0x000000353e437220 */ /* 0x040fe20000410000 */
[----:B------:R-:W-:Y:S01]  /*c890*/  HADD2.F32 R58, -RZ, R4.H1_H1 ;  /* 0x30000004ff3a7230 */ /* 0x000fe20000004100 */
[----:B------:R-:W-:Y:S01]  /*c8a0*/  FMUL.FTZ R46, R63, R12 ;  /* 0x0000000c3f2e7220 */ /* 0x000fe20000410000 */
[----:B------:R-:W-:Y:S01]  /*c8b0*/  HADD2.F32 R4, -RZ, R5.H0_H0 ;  /* 0x20000005ff047230 */ /* 0x000fe20000004100 */
        /* <DEDUP_REMOVED lines=9> */
[----:B------:R-:W-:Y:S01]  /*c950*/  HADD2.F32 R5, -RZ, R6.H0_H0 ;  /* 0x20000006ff057230 */ /* 0x000fe20000004100 */
[----:B------:R-:W-:Y:S01]  /*c960*/  FFMA.FTZ R56, R61, R56, R64 ;  /* 0x000000383d387223 */ /* 0x000fe20000010040 */
[----:B------:R-:W-:Y:S01]  /*c970*/  HADD2.F32 R58, -RZ, R47.H1_H1 ;  /* 0x3000002fff3a7230 */ /* 0x000fe20000004100 */
[C---:B------:R-:W-:Y:S01]  /*c980*/  FMUL.FTZ R66, R4.reuse, R13 ;  /* 0x0000000d04427220 */ /* 0x040fe20000410000 */
[----:B------:R-:W-:Y:S01]  /*c990*/  HADD2.F32 R55, -RZ, R14.H1_H1 ;  /* 0x3000000eff377230 */ /* 0x000fe20000004100 */
[C---:B------:R-:W-:Y:S01]  /*c9a0*/  FMUL.FTZ R68, R41.reuse, R54 ;  /* 0x0000003629447220 */ /* 0x040fe20000410000 */
[----:B------:R-:W-:Y:S01]  /*c9b0*/  HADD2.F32 R64, -RZ, R39.H1_H1 ;  /* 0x30000027ff407230 */ /* 0x000fe20000004100 */
[-C--:B------:R-:W-:Y:S01]  /*c9c0*/  FMUL.FTZ R4, R4, R5.reuse ;  /* 0x0000000504047220 */ /* 0x080fe20000410000 */
[----:B------:R-:W-:Y:S01]  /*c9d0*/  HADD2.F32 R60, -RZ, R6.H1_H1 ;  /* 0x30000006ff3c7230 */ /* 0x000fe20000004100 */
[----:B------:R-:W-:Y:S01]  /*c9e0*/  FFMA.FTZ R66, R58, R5, R66 ;  /* 0x000000053a427223 */ /* 0x000fe20000010042 */
[--C-:B------:R-:W-:Y:S01]  /*c9f0*/  HADD2.F32 R5, -RZ, R42.reuse.H1_H1 ;  /* 0x3000002aff057230 */ /* 0x100fe20000004100 */
[-C--:B------:R-:W-:Y:S01]  /*ca00*/  FMUL.FTZ R41, R41, R59.reuse ;  /* 0x0000003b29297220 */ /* 0x080fe20000410000 */
[--C-:B------:R-:W-:Y:S01]  /*ca10*/  HADD2.F32 R14, -RZ, R15.reuse.H0_H0 ;  /* 0x2000000fff0e7230 */ /* 0x100fe20000004100 */
[----:B------:R-:W-:Y:S01]  /*ca20*/  FFMA.FTZ R59, R43, R59, R68 ;  /* 0x0000003b2b3b7223 */ /* 0x000fe20000010044 */
[----:B------:R-:W-:Y:S01]  /*ca30*/  HADD2.F32 R15, -RZ, R15.H1_H1 ;  /* 0x3000000fff0f7230 */ /* 0x000fe20000004100 */
[C---:B------:R-:W-:Y:S01]  /*ca40*/  FMUL.FTZ R69, R64.reuse, R55 ;  /* 0x0000003740457220 */ /* 0x040fe20000410000 */
[----:B------:R-:W-:Y:S01]  /*ca50*/  HADD2.F32 R6, -RZ, R7.H0_H0 ;  /* 0x20000007ff067230 */ /* 0x000fe20000004100 */
[-C--:B------:R-:W-:Y:S01]  /*ca60*/  FMUL.FTZ R64, R64, R60.reuse ;  /* 0x0000003c40407220 */ /* 0x080fe20000410000 */
[----:B------:R-:W-:Y:S01]  /*ca70*/  HADD2.F32 R45, -RZ, R45.H0_H0 ;  /* 0x2000002dff2d7230 */ /* 0x000fe20000004100 */
[----:B------:R-:W-:Y:S01]  /*ca80*/  FFMA.FTZ R69, R5, R60, R69 ;  /* 0x0000003c05457223 */ /* 0x000fe20000010045 */
[----:B------:R-:W-:Y:S01]  /*ca90*/  HADD2.F32 R68, -RZ, R39.H0_H0 ;  /* 0x20000027ff447230 */ /* 0x000fe20000004100 */
[----:B------:R-:W-:Y:S01]  /*caa0*/  FFMA.FTZ R57, R61, R52, -R57 ;  /* 0x000000343d397223 */ /* 0x000fe20000010839 */
[----:B------:R-:W-:Y:S01]  /*cab0*/  HADD2.F32 R7, -RZ, R7.H1_H1 ;  /* 0x30000007ff077230 */ /* 0x000fe20000004100 */
[C---:B------:R-:W-:Y:S01]  /*cac0*/  FMUL.FTZ R39, R45.reuse, R14 ;  /* 0x0000000e2d277220 */ /* 0x040fe20000410000 */
[----:B------:R-:W-:Y:S01]  /*cad0*/  HADD2.F32 R60, -RZ, R42.H0_H0 ;  /* 0x2000002aff3c7230 */ /* 0x000fe20000004100 */
[----:B------:R-:W-:Y:S01]  /*cae0*/  FMUL.FTZ R42, R68, R15 ;  /* 0x0000000f442a7220 */ /* 0x000fe20000410000 */
[----:B------:R-:W-:Y:S01]  /*caf0*/  HADD2.F32 R47, -RZ, R47.H0_H0 ;  /* 0x2000002fff2f7230 */ /* 0x000fe20000004100 */
[----:B------:R-:W-:-:S02]  /*cb00*/  FMUL.FTZ R45, R45, R6 ;  /* 0x000000062d2d7220 */ /* 0x000fc40000410000 */
[----:B------:R-:W-:Y:S02]  /*cb10*/  FMUL.FTZ R68, R68, R7 ;  /* 0x0000000744447220 */ /* 0x000fe40000410000 */
        /* <DEDUP_REMOVED lines=9> */
[----:B------:R-:W-:Y:S01]  /*cbb0*/  F2FP.PACK_AB R5, R59, R46 ;  /* 0x0000002e3b05723e */ /* 0x000fe200000000ff */
[C---:B------:R-:W-:Y:S01]  /*cbc0*/  FFMA.FTZ R68, R60.reuse, R15, -R68 ;  /* 0x0000000f3c447223 */ /* 0x040fe20000010844 */
        /* <DEDUP_REMOVED lines=8> */
.L_x_1453:
[----:B------:R-:W-:Y:S05]  /*cc50*/  BSYNC B0 ;  /* 0x0000000000007941 */ /* 0x000fea0003800000 */
.L_x_1452:
[----:B-1----:R-:W-:Y:S01]  /*cc60*/  IADD3 R4, R144, 0x20, RZ ;  /* 0x0000002090047810 */ /* 0x002fe20007ffe0ff */
[----:B------:R-:W-:Y:S03]  /*cc70*/  BSSY B0, `(.L_x_1454) ;  /* 0x0000061000007945 */ /* 0x000fe60003800000 */
[----:B------:R-:W-:-:S13]  /*cc80*/  ISETP.GE.AND P0, PT, R4, c[0x0][0x27c], PT ;  /* 0x00009f0004007a0c */ /* 0x000fda0003f06270 */
[----:B------:R-:W-:Y:S05]  /*cc90*/  @P0 BRA `(.L_x_1455) ;  /* 0x000005e000000947 */ /* 0x000fea0003800000 */
[----:B------:R-:W-:Y:S01]  /*cca0*/  MOV R5, c[0x0][0x27c] ;  /* 0x00009f0000057a02 */ /* 0x000fe20000000f00 */
[----:B------:R-:W-:Y:S01]  /*ccb0*/  HADD2.F32 R53, -RZ, R32.H0_H0 ;  /* 0x20000020ff357230 */ /* 0x000fe20000004100 */
[----:B------:R-:W-:Y:S01]  /*ccc0*/  LEA.HI R37, R37, R40, RZ, 0x6 ;  /* 0x0000002825257211 */ /* 0x000fe200078f30ff */
[--C-:B------:R-:W-:Y:S01]  /*ccd0*/  HADD2.F32 R47, -RZ, R34.reuse.H1_H1 ;  /* 0x30000022ff2f7230 */ /* 0x100fe20000004100 */
[----:B------:R-:W-:Y:S01]  /*cce0*/  LEA.HI R5, R5, R36, RZ, 0x1d ;  /* 0x0000002405057211 */ /* 0x000fe200078fe8ff */
[----:B------:R-:W-:Y:S01]  /*ccf0*/  HADD2.F32 R48, -RZ, R29.H1_H1 ;  /* 0x3000001dff307230 */ /* 0x000fe20000004100 */
[----:B------:R-:W-:Y:S01]  /*cd00*/  LOP3.LUT R38, R51, 0x38, R38, 0xf8, !PT ;  /* 0x0000003833267812 */ /* 0x000fe200078ef826 */
[----:B------:R-:W-:Y:S01]  /*cd10*/  HADD2.F32 R55, -RZ, R34.H0_H0 ;  /* 0x20000022ff377230 */ /* 0x000fe20000004100 */
[----:B------:R-:W-:Y:S01]  /*cd20*/  SHF.R.S32.HI R4, RZ, 0x1f, R5 ;  /* 0x0000001fff047819 */ /* 0x000fe20000011405 */
[----:B------:R-:W-:Y:S01]  /*cd30*/  HADD2.F32 R43, -RZ, R32.H1_H1 ;  /* 0x30000020ff2b7230 */ /* 0x000fe20000004100 */
[----:B------:R-:W-:Y:S01]  /*cd40*/  SHF.L.U32 R37, R37, 0x7, RZ ;  /* 0x0000000725257819 */ /* 0x000fe200000006ff */
[----:B------:R-:W-:Y:S01]  /*cd50*/  HADD2.F32 R32, -RZ, R31.H1_H1 ;  /* 0x3000001fff207230 */ /* 0x000fe20000004100 */
[----:B------:R-:W-:Y:S01]  /*cd60*/  SHF.L.U32 R6, R5, 0x3, RZ ;  /* 0x0000000305067819 */ /* 0x000fe200000006ff */
[----:B------:R-:W-:Y:S01]  /*cd70*/  HADD2.F32 R29, -RZ, R29.H0_H0 ;  /* 0x2000001dff1d7230 */ /* 0x000fe20000004100 */
[----:B------:R-:W-:Y:S01]  /*cd80*/  LEA.HI R4, R4, R5, RZ, 0x3 ;  /* 0x0000000504047211 */ /* 0x000fe200078f18ff */
[----:B------:R-:W-:Y:S01]  /*cd90*/  HADD2.F32 R31, -RZ, R31.H0_H0 ;  /* 0x2000001fff1f7230 */ /* 0x000fe20000004100 */
[----:B------:R-:W-:-:S02]  /*cda0*/  LOP3.LUT R7, R38, R49, RZ, 0x3c, !PT ;  /* 0x0000003126077212 */ /* 0x000fc400078e3cff */
[----:B------:R-:W-:Y:S02]  /*cdb0*/  LOP3.LUT R37, R37, 0xffffe000, RZ, 0xc0, !PT ;  /* 0xffffe00025257812 */ /* 0x000fe400078ec0ff */
[----:B------:R-:W-:Y:S02]  /*cdc0*/  LOP3.LUT R6, R51, 0x38, R6, 0xf8, !PT ;  /* 0x0000003833067812 */ /* 0x000fe400078ef806 */
[----:B------:R-:W-:Y:S02]  /*cdd0*/  SHF.L.U32 R5, R4, 0xa, RZ ;  /* 0x0000000a04057819 */ /* 0x000fe400000006ff */
[----:B------:R-:W-:Y:S02]  /*cde0*/  IADD3 R7, R7, R37, R8 ;  /* 0x0000002507077210 */ /* 0x000fe40007ffe008 */
[----:B------:R-:W-:Y:S02]  /*cdf0*/  LOP3.LUT R4, R6, R49, RZ, 0x3c, !PT ;  /* 0x0000003106047212 */ /* 0x000fe400078e3cff */
        /* <DEDUP_REMOVED lines=72> */
.L_x_1455:
[----:B------:R-:W-:Y:S05]  /*d280*/  BSYNC B0 ;  /* 0x0000000000007941 */ /* 0x000fea0003800000 */
.L_x_1454:
[----:B-1----:R-:W-:-:S04]  /*d290*/  IADD3 R4, R144, 0x40, RZ ;  /* 0x0000004090047810 */ /* 0x002fc80007ffe0ff */
[----:B------:R-:W-:-:S13]  /*d2a0*/  ISETP.GE.AND P0, PT, R4, c[0x0][0x27c], PT ;  /* 0x00009f0004007a0c */ /* 0x000fda0003f06270 */
[----:B------:R-:W-:Y:S05]  /*d2b0*/  @P0 BRA `(.L_x_1433) ;  /* 0x000005e000000947 */ /* 0x000fea0003800000 */
[----:B------:R-:W-:Y:S01]  /*d2c0*/  MOV R5, c[0x0][0x27c] ;  /* 0x00009f0000057a02 */ /* 0x000fe20000000f00 */
[--C-:B------:R-:W-:Y:S01]  /*d2d0*/  HADD2.F32 R30, -RZ, R20.reuse.H1_H1 ;  /* 0x30000014ff1e7230 */ /* 0x100fe20000004100 */
[----:B------:R-:W-:Y:S01]  /*d2e0*/  LEA.HI R25, R25, R28, RZ, 0x6 ;  /* 0x0000001c19197211 */ /* 0x000fe200078f30ff */
[----:B------:R-:W-:Y:S01]  /*d2f0*/  HADD2.F32 R35, -RZ, R20.H0_H0 ;  /* 0x20000014ff237230 */ /* 0x000fe20000004100 */
[----:B------:R-:W-:Y:S01]  /*d300*/  LEA.HI R5, R5, R24, RZ, 0x1d ;  /* 0x0000001805057211 */ /* 0x000fe200078fe8ff */
[--C-:B------:R-:W-:Y:S01]  /*d310*/  HADD2.F32 R34, -RZ, R22.reuse.H1_H1 ;  /* 0x30000016ff227230 */ /* 0x100fe20000004100 */
[----:B------:R-:W-:Y:S01]  /*d320*/  LOP3.LUT R26, R51, 0x38, R26, 0xf8, !PT ;  /* 0x00000038331a7812 */ /* 0x000fe200078ef81a */
[----:B------:R-:W-:Y:S01]  /*d330*/  HADD2.F32 R39, -RZ, R22.H0_H0 ;  /* 0x20000016ff277230 */ /* 0x000fe20000004100 */
[----:B------:R-:W-:Y:S01]  /*d340*/  SHF.R.S32.HI R4, RZ, 0x1f, R5 ;  /* 0x0000001fff047819 */ /* 0x000fe20000011405 */
[--C-:B------:R-:W-:Y:S01]  /*d350*/  HADD2.F32 R36, -RZ, R17.reuse.H1_H1 ;  /* 0x30000011ff247230 */ /* 0x100fe20000004100 */
[----:B------:R-:W-:Y:S01]  /*d360*/  SHF.L.U32 R25, R25, 0x7, RZ ;  /* 0x0000000719197819 */ /* 0x000fe200000006ff */
[----:B------:R-:W-:Y:S01]  /*d370*/  HADD2.F32 R17, -RZ, R17.H0_H0 ;  /* 0x20000011ff117230 */ /* 0x000fe20000004100 */
[----:B------:R-:W-:Y:S01]  /*d380*/  SHF.L.U32 R6, R5, 0x3, RZ ;  /* 0x0000000305067819 */ /* 0x000fe200000006ff */
[--C-:B------:R-:W-:Y:S01]  /*d390*/  HADD2.F32 R38, -RZ, R23.reuse.H1_H1 ;  /* 0x30000017ff267230 */ /* 0x100fe20000004100 */
[----:B------:R-:W-:Y:S01]  /*d3a0*/  LEA.HI R4, R4, R5, RZ, 0x3 ;  /* 0x0000000504047211 */ /* 0x000fe200078f18ff */
[--C-:B------:R-:W-:Y:S01]  /*d3b0*/  HADD2.F32 R40, -RZ, R16.reuse.H1_H1 ;  /* 0x30000010ff287230 */ /* 0x100fe20000004100 */
[----:B------:R-:W-:Y:S01]  /*d3c0*/  LOP3.LUT R7, R26, R49, RZ, 0x3c, !PT ;  /* 0x000000311a077212 */ /* 0x000fe200078e3cff */
[----:B------:R-:W-:Y:S01]  /*d3d0*/  HADD2.F32 R16, -RZ, R16.H0_H0 ;  /* 0x20000010ff107230 */ /* 0x000fe20000004100 */
[----:B------:R-:W-:Y:S01]  /*d3e0*/  LOP3.LUT R25, R25, 0xffffe000, RZ, 0xc0, !PT ;  /* 0xffffe00019197812 */ /* 0x000fe200078ec0ff */
[----:B------:R-:W-:Y:S01]  /*d3f0*/  HADD2.F32 R23, -RZ, R23.H0_H0 ;  /* 0x20000017ff177230 */ /* 0x000fe20000004100 */
[----:B------:R-:W-:-:S02]  /*d400*/  LOP3.LUT R6, R51, 0x38, R6, 0xf8, !PT ;  /* 0x0000003833067812 */ /* 0x000fc400078ef806 */
[----:B------:R-:W-:Y:S02]  /*d410*/  SHF.L.U32 R4, R4, 0xa, RZ ;  /* 0x0000000a04047819 */ /* 0x000fe400000006ff */
[--C-:B------:R-:W-:Y:S02]  /*d420*/  IADD3 R7, R7, R25, R8.reuse ;  /* 0x0000001907077210 */ /* 0x100fe40007ffe008 */
        /* <DEDUP_REMOVED lines=12> */
[----:B------:R-:W-:Y:S01]  /*d4f0*/  FMUL.FTZ R20, R36, R26 ;  /* 0x0000001a24147220 */ /* 0x000fe20000410000 */
[----:B------:R-:W-:Y:S01]  /*d500*/  HADD2.F32 R31, -RZ, R4.H1_H1 ;  /* 0x30000004ff1f7230 */ /* 0x000fe20000004100 */
[C---:B------:R-:W-:Y:S01]  /*d510*/  FMUL.FTZ R22, R35.reuse, R12 ;  /* 0x0000000c23167220 */ /* 0x040fe20000410000 */
[----:B------:R-:W-:Y:S01]  /*d520*/  HADD2.F32 R4, -RZ, R5.H0_H0 ;  /* 0x20000005ff047230 */ /* 0x000fe20000004100 */
[-C--:B------:R-:W-:Y:S01]  /*d530*/  FMUL.FTZ R30, R30, R29.reuse ;  /* 0x0000001d1e1e7220 */ /* 0x080fe20000410000 */
[----:B------:R-:W-:Y:S01]  /*d540*/  HADD2.F32 R27, -RZ, R13.H1_H1 ;  /* 0x3000000dff1b7230 */ /* 0x000fe20000004100 */
[----:B------:R-:W-:Y:S01]  /*d550*/  FFMA.FTZ R29, R34, R29, R37 ;  /* 0x0000001d221d7223 */ /* 0x000fe20000010025 */
[----:B------:R-:W-:Y:S01]  /*d560*/  HADD2.F32 R13, -RZ, R14.H0_H0 ;  /* 0x2000000eff0d7230 */ /* 0x000fe20000004100 */
[-C--:B------:R-:W-:Y:S01]  /*d570*/  FMUL.FTZ R35, R35, R4.reuse ;  /* 0x0000000423237220 */ /* 0x080fe20000410000 */
[----:B------:R-:W-:Y:S01]  /*d580*/  HADD2.F32 R37, -RZ, R19.H1_H1 ;  /* 0x30000013ff257230 */ /* 0x000fe20000004100 */
[----:B------:R-:W-:Y:S01]  /*d590*/  FFMA.FTZ R22, R39, R4, R22 ;  /* 0x0000000427167223 */ /* 0x000fe20000010016 */
[----:B------:R-:W-:Y:S01]  /*d5a0*/  HADD2.F32 R4, -RZ, R21.H1_H1 ;  /* 0x30000015ff047230 */ /* 0x000fe20000004100 */
[-C--:B------:R-:W-:Y:S01]  /*d5b0*/  FMUL.FTZ R36, R36, R31.reuse ;  /* 0x0000001f24247220 */ /* 0x080fe20000410000 */
[----:B------:R-:W-:Y:S01]  /*d5c0*/  HADD2.F32 R32, -RZ, R5.H1_H1 ;  /* 0x30000005ff207230 */ /* 0x000fe20000004100 */
[----:B------:R-:W-:Y:S01]  /*d5d0*/  FFMA.FTZ R20, R37, R31, R20 ;  /* 0x0000001f25147223 */ /* 0x000fe20000010014 */
[----:B------:R-:W-:Y:S01]  /*d5e0*/  HADD2.F32 R5, -RZ, R6.H0_H0 ;  /* 0x20000006ff057230 */ /* 0x000fe20000004100 */
[C---:B------:R-:W-:Y:S01]  /*d5f0*/  FMUL.FTZ R41, R4.reuse, R13 ;  /* 0x0000000d04297220 */ /* 0x040fe20000410000 */
[----:B------:R-:W-:Y:S01]  /*d600*/  HADD2.F32 R19, -RZ, R19.H0_H0 ;  /* 0x20000013ff137230 */ /* 0x000fe20000004100 */
[C---:B------:R-:W-:Y:S01]  /*d610*/  FMUL.FTZ R31, R17.reuse, R27 ;  /* 0x0000001b111f7220 */ /* 0x040fe20000410000 */
[----:B------:R-:W-:Y:S01]  /*d620*/  HADD2.F32 R28, -RZ, R14.H1_H1 ;  /* 0x3000000eff1c7230 */ /* 0x000fe20000004100 */
[-C--:B------:R-:W-:Y:S01]  /*d630*/  FMUL.FTZ R4, R4, R5.reuse ;  /* 0x0000000504047220 */ /* 0x080fe20000410000 */
[--C-:B------:R-:W-:Y:S01]  /*d640*/  HADD2.F32 R14, -RZ, R15.reuse.H0_H0 ;  /* 0x2000000fff0e7230 */ /* 0x100fe20000004100 */
[----:B------:R-:W-:Y:S01]  /*d650*/  FFMA.FTZ R41, R38, R5, R41 ;  /* 0x0000000526297223 */ /* 0x000fe20000010029 */
[----:B------:R-:W-:Y:S01]  /*d660*/  HADD2.F32 R33, -RZ, R6.H1_H1 ;  /* 0x30000006ff217230 */ /* 0x000fe20000004100 */
[-C--:B------:R-:W-:Y:S01]  /*d670*/  FMUL.FTZ R42, R17, R32.reuse ;  /* 0x00000020112a7220 */ /* 0x080fe20000410000 */
[--C-:B------:R-:W-:Y:S01]  /*d680*/  HADD2.F32 R5, -RZ, R18.reuse.H1_H1 ;  /* 0x30000012ff057230 */ /* 0x100fe20000004100 */
[----:B------:R-:W-:Y:S01]  /*d690*/  FFMA.FTZ R31, R19, R32, R31 ;  /* 0x00000020131f7223 */ /* 0x000fe2000001001f */
[----:B------:R-:W-:Y:S01]  /*d6a0*/  HADD2.F32 R15, -RZ, R15.H1_H1 ;  /* 0x3000000fff0f7230 */ /* 0x000fe20000004100 */
[C---:B------:R-:W-:Y:S01]  /*d6b0*/  FMUL.FTZ R32, R40.reuse, R28 ;  /* 0x0000001c28207220 */ /* 0x040fe20000410000 */
[----:B------:R-:W-:Y:S01]  /*d6c0*/  HADD2.F32 R6, -RZ, R7.H0_H0 ;  /* 0x20000007ff067230 */ /* 0x000fe20000004100 */
[-C--:B------:R-:W-:Y:S01]  /*d6d0*/  FMUL.FTZ R40, R40, R33.reuse ;  /* 0x0000002128287220 */ /* 0x080fe20000410000 */
[----:B------:R-:W-:Y:S01]  /*d6e0*/  HADD2.F32 R21, -RZ, R21.H0_H0 ;  /* 0x20000015ff157230 */ /* 0x000fe20000004100 */
[----:B------:R-:W-:Y:S01]  /*d6f0*/  FFMA.FTZ R32, R5, R33, R32 ;  /* 0x0000002105207223 */ /* 0x000fe20000010020 */
[----:B------:R-:W-:Y:S01]  /*d700*/  HADD2.F32 R7, -RZ, R7.H1_H1 ;  /* 0x30000007ff077230 */ /* 0x000fe20000004100 */
[----:B------:R-:W-:Y:S01]  /*d710*/  FMUL.FTZ R33, R16, R15 ;  /* 0x0000000f10217220 */ /* 0x000fe20000410000 */
[----:B------:R-:W-:Y:S01]  /*d720*/  HADD2.F32 R18, -RZ, R18.H0_H0 ;  /* 0x20000012ff127230 */ /* 0x000fe20000004100 */
[----:B------:R-:W-:-:S02]  /*d730*/  FMUL.FTZ R17, R21, R14 ;  /* 0x0000000e15117220 */ /* 0x000fc40000410000 */
[-C--:B------:R-:W-:Y:S02]  /*d740*/  FMUL.FTZ R21, R21, R6.reuse ;  /* 0x0000000615157220 */ /* 0x080fe40000410000 */
[----:B------:R-:W-:Y:S02]  /*d750*/  FMUL.FTZ R16, R16, R7 ;  /* 0x0000000710107220 */ /* 0x000fe40000410000 */
[----:B------:R-:W-:Y:S02]  /*d760*/  FFMA.FTZ R17, R23, R6, R17 ;  /* 0x0000000617117223 */ /* 0x000fe40000010011 */
[----:B------:R-:W-:Y:S02]  /*d770*/  FFMA.FTZ R42, R19, R27, -R42 ;  /* 0x0000001b132a7223 */ /* 0x000fe4000001082a */
[----:B------:R-:W-:Y:S02]  /*d780*/  FFMA.FTZ R6, R18, R7, R33 ;  /* 0x0000000712067223 */ /* 0x000fe40000010021 */
        /* <DEDUP_REMOVED lines=14> */
[----:B------:R-:W-:-:S05]  /*d870*/  F2FP.PACK_AB R15, R16, R21 ;  /* 0x00000015100f723e */ /* 0x000fca00000000ff */
[----:B------:R1:W-:Y:S04]  /*d880*/  STS.128 [R24], R12 ;  /* 0x0000000c18007388 */ /* 0x0003e80000000c00 */
[----:B------:R1:W-:Y:S02]  /*d890*/  STS.128 [R8+0x18100], R4 ;  /* 0x0181000408007388 */ /* 0x0003e40000000c00 */
.L_x_1433:
[----:B------:R-:W-:Y:S05]  /*d8a0*/  BSYNC B2 ;  /* 0x0000000000027941 */ /* 0x000fea0003800000 */
.L_x_1417:
[----:B------:R-:W-:-:S04]  /*d8b0*/  DEPBAR.LE SB0, 0x2 ;  /* 0x000080800000791a */ /* 0x000fc80000000000 */
[----:B------:R-:W-:Y:S01]  /*d8c0*/  BAR.SYNC.DEFER_BLOCKING 0x0 ;  /* 0x0000000000007b1d */ /* 0x000fe20000010000 */
[----:B------:R-:W-:Y:S01]  /*d8d0*/  LOP3.LUT P0, RZ, R201, 0x2, RZ, 0xc0, !PT ;  /* 0x00000002c9ff7812 */ /* 0x000fe2000780c0ff */
[----:B------:R-:W-:-:S03]  /*d8e0*/  IMAD.IADD R203, R202, 0x1, R199 ;  /* 0x00000001cacb7824 */ /* 0x000fc600078e02c7 */
[----:B------:R-:W-:Y:S01]  /*d8f0*/  SEL R205, R0, 0xffffffe0, !P0 ;  /* 0xffffffe000cd7807 */ /* 0x000fe20004000000 */
[----:B------:R-:W-:Y:S04]  /*d900*/  BSSY B0, `(.L_x_1456) ;  /* 0x0000024000007945 */ /* 0x000fe80003800000 */
[----:B-1----:R-:W-:Y:S01]  /*d910*/  IMAD.IADD R8, R200, 0x1, R205 ;  /* 0x00000001c8087824 */ /* 0x002fe200078e02cd */
[----:B------:R1:W2:Y:S04]  /*d920*/  LDSM.16.M88.4 R44, [R202] ;  /* 0x00000000ca2c783b */ /* 0x0002a80000000200 */
        /* <DEDUP_REMOVED lines=10> */
[----:B------:R-:W-:Y:S02]  /*d9d0*/  IADD3 R20, R9, -0x2, RZ ;  /* 0xfffffffe09147810 */ /* 0x000fe40007ffe0ff */
[----:B------:R-:W-:-:S02]  /*d9e0*/  LOP3.LUT P3, RZ, R226, 0x1, RZ, 0xc0, !PT ;  /* 0x00000001e2ff7812 */ /* 0x000fc4000786c0ff */
[----:B------:R-:W-:Y:S01]  /*d9f0*/  SHF.R.S32.HI R0, RZ, 0x1f, R20 ;  /* 0x0000001fff007819 */ /* 0x000fe20000011414 */
[----:B------:R-:W-:-:S04]  /*da00*/  IMAD.WIDE.U32 R22, R20, c[0x0][0x208], RZ ;  /* 0x0000820014167a25 */ /* 0x000fc800078e00ff */
[----:B------:R-:W-:Y:S01]  /*da10*/  IMAD R21, R0, c[0x0][0x208], RZ ;  /* 0x0000820000157a24 */ /* 0x000fe200078e02ff */
[----:B------:R-:W-:-:S03]  /*da20*/  LEA R0, P0, R22, R234, 0x6 ;  /* 0x000000ea16007211 */ /* 0x000fc600078030ff */
[----:B------:R-:W-:Y:S01]  /*da30*/  IMAD R21, R20, c[0x0][0x20c], R21 ;  /* 0x0000830014157a24 */ /* 0x000fe200078e0215 */
[----:B------:R-:W-:-:S03]  /*da40*/  LEA R20, P2, R0, c[0x0][0x1f8], 0x1 ;  /* 0x00007e0000147a11 */ /* 0x000fc600078408ff */
[----:B------:R-:W-:-:S05]  /*da50*/  IMAD.IADD R21, R23, 0x1, R21 ;  /* 0x0000000117157824 */ /* 0x000fca00078e0215 */
        /* <DEDUP_REMOVED lines=14> */
.L_x_1457:
[----:B------:R-:W-:Y:S05]  /*db40*/  BSYNC B0 ;  /* 0x0000000000007941 */ /* 0x000fea0003800000 */
.L_x_1456:
[----:B------:R-:W-:Y:S01]  /*db50*/  LOP3.LUT P0, RZ, R201, 0x4, RZ, 0xc0, !PT ;  /* 0x00000004c9ff7812 */ /* 0x000fe2000780c0ff */
[C---:B--234-:R-:W-:Y:S01]  /*db60*/  HMMA.16816.F32 R20, R44.reuse, R16, RZ ;  /* 0x000000102c14723c */ /* 0x05cfe200000018ff */
[----:B------:R-:W-:Y:S01]  /*db70*/  LDSM.16.M88.4 R36, [R198] ;  /* 0x00000000c624783b */ /* 0x000fe20000000200 */
[----:B------:R-:W-:Y:S01]  /*db80*/  LEA.HI R3, R3, R146, RZ, 0x5 ;  /* 0x0000009203037211 */ /* 0x000fe200078f28ff */
[----:B------:R-:W-:Y:S01]  /*db90*/  IMAD R76, R79, -0x40, R76 ;  /* 0xffffffc04f4c7824 */ /* 0x000fe200078e024c */
[----:B------:R-:W-:Y:S01]  /*dba0*/  SEL R33, R2, 0xffffffc0, !P0 ;  /* 0xffffffc002217807 */ /* 0x000fe20004000000 */
[----:B------:R-:W0:Y:S01]  /*dbb0*/  LDGDEPBAR ;  /* 0x00000000000079af */ /* 0x000e220000000000 */
[----:B------:R-:W-:Y:S01]  /*dbc0*/  LOP3.LUT R3, R3, 0xffffffe0, RZ, 0xc0, !PT ;  /* 0xffffffe003037812 */ /* 0x000fe200078ec0ff */
[----:B------:R-:W-:Y:S01]  /*dbd0*/  IMAD.IADD R176, R199, 0x1, R196 ;  /* 0x00000001c7b07824 */ /* 0x000fe200078e02c4 */
[C---:B------:R-:W-:Y:S01]  /*dbe0*/  HMMA.16816.F32 R16, R44.reuse, R18, RZ ;  /* 0x000000122c10723c */ /* 0x040fe200000018ff */
[----:B------:R-:W-:Y:S01]  /*dbf0*/  IMAD.IADD R2, R200, 0x1, R33 ;  /* 0x00000001c8027824 */ /* 0x000fe200078e0221 */
[----:B------:R-:W-:Y:S01]  /*dc00*/  IADD3 R0, R33, R200, R205 ;  /* 0x000000c821007210 */ /* 0x000fe20007ffe0cd */
[----:B------:R-:W-:Y:S01]  /*dc10*/  IMAD.IADD R168, R199, 0x1, R147 ;  /* 0x00000001c7a87824 */ /* 0x000fe200078e0293 */
[----:B------:R-:W-:Y:S02]  /*dc20*/  BSSY B0, `(.L_x_1458) ;  /* 0x000024f000007945 */ /* 0x000fe40003800000 */
[----:B------:R-:W2:Y:S02]  /*dc30*/  LDSM.16.M88.4 R80, [R2] ;  /* 0x000000000250783b */ /* 0x000ea40000000200 */
[C---:B------:R-:W-:Y:S02]  /*dc40*/  HMMA.16816.F32 R64, R44.reuse, R60, RZ ;  /* 0x0000003c2c40723c */ /* 0x040fe400000018ff */
[----:B------:R-:W3:Y:S04]  /*dc50*/  LDSM.16.M88.4 R72, [R2+0x800] ;  /* 0x000800000248783b */ /* 0x000ee80000000200 */
[----:B------:R-:W-:Y:S02]  /*dc60*/  LDSM.16.M88.4 R32, [R0] ;  /* 0x000000000020783b */ /* 0x000fe40000000200 */
[C---:B------:R-:W-:Y:S02]  /*dc70*/  HMMA.16816.F32 R60, R44.reuse, R62, RZ ;  /* 0x0000003e2c3c723c */ /* 0x040fe400000018ff */
[----:B------:R-:W-:Y:S04]  /*dc80*/  LDSM.16.M88.4 R68, [R2+0x1000] ;  /* 0x001000000244783b */ /* 0x000fe80000000200 */
[----:B------:R-:W-:Y:S02]  /*dc90*/  LDSM.16.M88.4 R40, [R2+0x1800] ;  /* 0x001800000228783b */ /* 0x000fe40000000200 */
[----:B-1----:R-:W-:Y:S08]  /*dca0*/  HMMA.16816.F32 R56, R44, R52, RZ ;  /* 0x000000342c38723c */ /* 0x002ff000000018ff */
[----:B------:R-:W-:Y:S08]  /*dcb0*/  HMMA.16816.F32 R16, R12, R90, R16 ;  /* 0x0000005a0c10723c */ /* 0x000ff00000001810 */
[C---:B------:R-:W-:Y:S08]  /*dcc0*/  HMMA.16816.F32 R52, R44.reuse, R54, RZ ;  /* 0x000000362c34723c */ /* 0x040ff000000018ff */
[C---:B------:R-:W-:Y:S08]  /*dcd0*/  HMMA.16816.F32 R48, R44.reuse, R4, RZ ;  /* 0x000000042c30723c */ /* 0x040ff000000018ff */
[----:B------:R-:W-:Y:S01]  /*dce0*/  HMMA.16816.F32 R44, R44, R6, RZ ;  /* 0x000000062c2c723c */ /* 0x000fe200000018ff */
[----:B------:R-:W1:Y:S07]  /*dcf0*/  LDSM.16.M88.4 R4, [R197] ;  /* 0x00000000c504783b */ /* 0x000e6e0000000200 */
[C---:B------:R-:W-:Y:S08]  /*dd00*/  HMMA.16816.F32 R64, R12.reuse, R28, R64 ;  /* 0x0000001c0c40723c */ /* 0x040ff00000001840 */
[C---:B------:R-:W-:Y:S01]  /*dd10*/  HMMA.16816.F32 R60, R12.reuse, R30, R60 ;  /* 0x0000001e0c3c723c */ /* 0x040fe2000000183c */
[----:B------:R-:W4:Y:S07]  /*dd20*/  LDSM.16.M88.4 R28, [R0+0x800] ;  /* 0x00080000001c783b */ /* 0x000f2e0000000200 */
[----:B------:R-:W-:Y:S01]  /*dd30*/  HMMA.16816.F32 R20, R12, R88, R20 ;  /* 0x000000580c14723c */ /* 0x000fe20000001814 */
[----:B------:R-:W-:Y:S07]  /*dd40*/  LDSM.16.M88.4 R88, [R200+0x2000] ;  /* 0x00200000c858783b */ /* 0x000fee0000000200 */
[----:B--2---:R-:W-:Y:S08]  /*dd50*/  HMMA.16816.F32 R16, R36, R82, R16 ;  /* 0x000000522410723c */ /* 0x004ff00000001810 */
[C---:B------:R-:W-:Y:S08]  /*dd60*/  HMMA.16816.F32 R56, R12.reuse, R24, R56 ;  /* 0x000000180c38723c */ /* 0x040ff00000001838 */
[C---:B------:R-:W-:Y:S01]  /*dd70*/  HMMA.16816.F32 R52, R12.reuse, R26, R52 ;  /* 0x0000001a0c34723c */ /* 0x040fe20000001834 */
[----:B------:R-:W-:Y:S07]  /*dd80*/  LDSM.16.M88.4 R24, [R0+0x1000] ;  /* 0x001000000018783b */ /* 0x000fee0000000200 */
[C---:B------:R-:W-:Y:S08]  /*dd90*/  HMMA.16816.F32 R48, R12.reuse, R84, R48 ;  /* 0x000000540c30723c */ /* 0x040ff00000001830 */
[----:B------:R-:W-:Y:S01]  /*dda0*/  HMMA.16816.F32 R44, R12, R86, R44 ;  /* 0x000000560c2c723c */ /* 0x000fe2000000182c */
[----:B------:R-:W2:Y:S04]  /*ddb0*/  LDSM.16.M88.4 R84, [R202+0x4000] ;  /* 0x00400000ca54783b */ /* 0x000ea80000000200 */
[----:B------:R-:W2:Y:S03]  /*ddc0*/  LDSM.16.M88.4 R12, [R0+0x1800] ;  /* 0x00180000000c783b */ /* 0x000ea60000000200 */
[C---:B---3--:R-:W-:Y:S08]  /*ddd0*/  HMMA.16816.F32 R64, R36.reuse, R72, R64 ;  /* 0x000000482440723c */ /* 0x048ff00000001840 */
[C---:B------:R-:W-:Y:S01]  /*dde0*/  HMMA.16816.F32 R60, R36.reuse, R74, R60 ;  /* 0x0000004a243c723c */ /* 0x040fe2000000183c */
[----:B------:R-:W-:Y:S07]  /*ddf0*/  LDSM.16.M88.4 R72, [R200+0x3000] ;  /* 0x00300000c848783b */ /* 0x000fee0000000200 */
[----:B------:R-:W-:Y:S01]  /*de00*/  HMMA.16816.F32 R20, R36, R80, R20 ;  /* 0x000000502414723c */ /* 0x000fe20000001814 */
[----:B------:R-:W3:Y:S07]  /*de10*/  LDSM.16.M88.4 R80, [R200+0x2800] ;  /* 0x00280000c850783b */ /* 0x000eee0000000200 */
[----:B-1----:R-:W-:Y:S08]  /*de20*/  HMMA.16816.F32 R16, R4, R34, R16 ;  /* 0x000000220410723c */ /* 0x002ff00000001810 */
[C---:B------:R-:W-:Y:S08]  /*de30*/  HMMA.16816.F32 R56, R36.reuse, R68, R56 ;  /* 0x000000442438723c */ /* 0x040ff00000001838 */
[C---:B------:R-:W-:Y:S01]  /*de40*/  HMMA.16816.F32 R52, R36.reuse, R70, R52 ;  /* 0x000000462434723c */ /* 0x040fe20000001834 */
[----:B------:R-:W-:Y:S07]  /*de50*/  LDSM.16.M88.4 R68, [R200+0x3800] ;  /* 0x00380000c844783b */ /* 0x000fee0000000200 */
[C---:B------:R-:W-:Y:S08]  /*de60*/  HMMA.16816.F32 R48, R36.reuse, R40, R48 ;  /* 0x000000282430723c */ /* 0x040ff00000001830 */
[----:B------:R-:W-:Y:S01]  /*de70*/  HMMA.16816.F32 R44, R36, R42, R44 ;  /* 0x0000002a242c723c */ /* 0x000fe2000000182c */
[----:B------:R-:W-:Y:S04]  /*de80*/  LDSM.16.M88.4 R40, [R203+0x4000] ;  /* 0x00400000cb28783b */ /* 0x000fe80000000200 */
[----:B------:R-:W1:Y:S03]  /*de90*/  LDSM.16.M88.4 R36, [R8+0x2000] ;  /* 0x002000000824783b */ /* 0x000e660000000200 */
[C---:B----4-:R-:W-:Y:S08]  /*dea0*/  HMMA.16816.F32 R64, R4.reuse, R28, R64 ;  /* 0x0000001c0440723c */ /* 0x050ff00000001840 */
[C---:B------:R-:W-:Y:S01]  /*deb0*/  HMMA.16816.F32 R60, R4.reuse, R30, R60 ;  /* 0x0000001e043c723c */ /* 0x040fe2000000183c */
[----:B------:R-:W-:Y:S07]  /*dec0*/  LDSM.16.M88.4 R28, [R8+0x3000] ;  /* 0x00300000081c783b */ /* 0x000fee0000000200 */
[----:B------:R-:W-:Y:S01]  /*ded0*/  HMMA.16816.F32 R20, R4, R32, R20 ;  /* 0x000000200414723c */ /* 0x000fe20000001814 */
[----:B------:R-:W4:Y:S07]  /*dee0*/  LDSM.16.M88.4 R32, [R8+0x2800] ;  /* 0x002800000820783b */ /* 0x000f2e0000000200 */
[----:B--2---:R-:W-:Y:S08]  /*def0*/  HMMA.16816.F32 R16, R84, R90, R16 ;  /* 0x0000005a5410723c */ /* 0x004ff00000001810 */
[C---:B------:R-:W-:Y:S08]  /*df00*/  HMMA.16816.F32 R56, R4.reuse, R24, R56 ;  /* 0x000000180438723c */ /* 0x040ff00000001838 */
[C---:B------:R-:W-:Y:S01]  /*df10*/  HMMA.16816.F32 R52, R4.reuse, R26, R52 ;  /* 0x0000001a0434723c */ /* 0x040fe20000001834 */
[----:B------:R-:W-:Y:S07]  /*df20*/  LDSM.16.M88.4 R24, [R8+0x3800] ;  /* 0x003800000818783b */ /* 0x000fee0000000200 */
[C---:B------:R-:W-:Y:S08]  /*df30*/  HMMA.16816.F32 R48, R4.reuse, R12, R48 ;  /* 0x0000000c0430723c */ /* 0x040ff00000001830 */
[----:B------:R-:W-:Y:S01]  /*df40*/  HMMA.16816.F32 R44, R4, R14, R44 ;  /* 0x0000000e042c723c */ /* 0x000fe2000000182c */
[----:B------:R-:W-:Y:S04]  /*df50*/  LDSM.16.M88.4 R12, [R198+0x4000] ;  /* 0x00400000c60c783b */ /* 0x000fe80000000200 */
[----:B------:R-:W2:Y:S03]  /*df60*/  LDSM.16.M88.4 R4, [R2+0x2000] ;  /* 0x002000000204783b */ /* 0x000ea60000000200 */
[C---:B---3--:R-:W-:Y:S08]  /*df70*/  HMMA.16816.F32 R64, R84.reuse, R80, R64 ;  /* 0x000000505440723c */ /* 0x048ff00000001840 */
[C---:B------:R-:W-:Y:S01]  /*df80*/  HMMA.16816.F32 R60, R84.reuse, R82, R60 ;  /* 0x00000052543c723c */ /* 0x040fe2000000183c */
[----:B------:R-:W-:Y:S07]  /*df90*/  LDSM.16.M88.4 R80, [R2+0x2800] ;  /* 0x002800000250783b */ /* 0x000fee0000000200 */
[----:B------:R-:W-:Y:S08]  /*dfa0*/  HMMA.16816.F32 R20, R84, R88, R20 ;  /* 0x000000585414723c */ /* 0x000ff00000001814 */
        /* <DEDUP_REMOVED lines=10> */
[----:B------:R-:W3:Y:S07]  /*e050*/  LDSM.16.M88.4 R32, [R2+0x3800] ;  /* 0x003800000220783b */ /* 0x000eee0000000200 */
        /* <DEDUP_REMOVED lines=9> */
[----:B------:R-:W-:Y:S03]  /*e0f0*/  LDSM.16.M88.4 R40, [R8+0x4000] ;  /* 0x004000000828783b */ /* 0x000fe60000000200 */
[----:B------:R-:W-:Y:S01]  /*e100*/  HMMA.16816.F32 R20, R12, R4, R20 ;  /* 0x000000040c14723c */ /* 0x000fe20000001814 */
[----:B------:R-:W-:Y:S07]  /*e110*/  LDSM.16.M88.4 R4, [R0+0x3000] ;  /* 0x003000000004783b */ /* 0x000fee0000000200 */
[----:B-1----:R-:W-:Y:S08]  /*e120*/  HMMA.16816.F32 R16, R68, R46, R16 ;  /* 0x0000002e4410723c */ /* 0x002ff00000001810 */
[C---:B------:R-:W-:Y:S08]  /*e130*/  HMMA.16816.F32 R56, R12.reuse, R72, R56 ;  /* 0x000000480c38723c */ /* 0x040ff00000001838 */
[C---:B------:R-:W-:Y:S08]  /*e140*/  HMMA.16816.F32 R64, R12.reuse, R80, R64 ;  /* 0x000000500c40723c */ /* 0x040ff00000001840 */
[C---:B------:R-:W-:Y:S08]  /*e150*/  HMMA.16816.F32 R60, R12.reuse, R82, R60 ;  /* 0x000000520c3c723c */ /* 0x040ff0000000183c */
[C---:B------:R-:W-:Y:S01]  /*e160*/  HMMA.16816.F32 R72, R12.reuse, R74, R52 ;  /* 0x0000004a0c48723c */ /* 0x040fe20000001834 */
[----:B------:R-:W-:Y:S07]  /*e170*/  LDSM.16.M88.4 R52, [R203+0x8000] ;  /* 0x00800000cb34783b */ /* 0x000fee0000000200 */
[C---:B---3--:R-:W-:Y:S08]  /*e180*/  HMMA.16816.F32 R48, R12.reuse, R32, R48 ;  /* 0x000000200c30723c */ /* 0x048ff00000001830 */
[----:B------:R-:W-:Y:S01]  /*e190*/  HMMA.16816.F32 R84, R12, R34, R84 ;  /* 0x000000220c54723c */ /* 0x000fe20000001854 */
[----:B------:R-:W1:Y:S04]  /*e1a0*/  LDSM.16.M88.4 R12, [R0+0x3800] ;  /* 0x00380000000c783b */ /* 0x000e680000000200 */
[----:B------:R-:W-:Y:S03]  /*e1b0*/  LDSM.16.M88.4 R32, [R198+0x8000] ;  /* 0x00800000c620783b */ /* 0x000fe60000000200 */
[----:B------:R-:W-:Y:S01]  /*e1c0*/  HMMA.16816.F32 R20, R68, R44, R20 ;  /* 0x0000002c4414723c */ /* 0x000fe20000001814 */
[----:B------:R-:W3:Y:S07]  /*e1d0*/  LDSM.16.M88.4 R44, [R200+0x4800] ;  /* 0x00480000c82c783b */ /* 0x000eee0000000200 */
[----:B--2---:R-:W-:Y:S08]  /*e1e0*/  HMMA.16816.F32 R16, R36, R26, R16 ;  /* 0x0000001a2410723c */ /* 0x004ff00000001810 */
[C---:B------:R-:W-:Y:S08]  /*e1f0*/  HMMA.16816.F32 R64, R68.reuse, R28, R64 ;  /* 0x0000001c4440723c */ /* 0x040ff00000001840 */
[----:B------:R-:W-:Y:S01]  /*e200*/  HMMA.16816.F32 R60, R68, R30, R60 ;  /* 0x0000001e443c723c */ /* 0x000fe2000000183c */
[----:B------:R-:W2:Y:S07]  /*e210*/  LDSM.16.M88.4 R28, [R2+0x4000] ;  /* 0x00400000021c783b */ /* 0x000eae0000000200 */
[----:B------:R-:W-:Y:S01]  /*e220*/  HMMA.16816.F32 R20, R36, R24, R20 ;  /* 0x000000182414723c */ /* 0x000fe20000001814 */
[----:B------:R-:W-:Y:S07]  /*e230*/  LDSM.16.M88.4 R24, [R197+0x8000] ;  /* 0x00800000c518783b */ /* 0x000fee0000000200 */
[----:B-1----:R-:W-:Y:S01]  /*e240*/  HMMA.16816.F32 R80, R68, R12, R48 ;  /* 0x0000000c4450723c */ /* 0x002fe20000001830 */
[----:B------:R-:W1:Y:S07]  /*e250*/  LDSM.16.M88.4 R48, [R8+0x4800] ;  /* 0x004800000830783b */ /* 0x000e6e0000000200 */
[----:B------:R-:W-:Y:S08]  /*e260*/  HMMA.16816.F32 R16, R52, R42, R16 ;  /* 0x0000002a3410723c */ /* 0x000ff00000001810 */
[C---:B------:R-:W-:Y:S08]  /*e270*/  HMMA.16816.F32 R56, R68.reuse, R4, R56 ;  /* 0x000000044438723c */ /* 0x040ff00000001838 */
[----:B------:R-:W-:Y:S01]  /*e280*/  HMMA.16816.F32 R72, R68, R6, R72 ;  /* 0x000000064448723c */ /* 0x000fe20000001848 */
[----:B------:R-:W4:Y:S07]  /*e290*/  LDSM.16.M88.4 R4, [R0+0x4000] ;  /* 0x004000000004783b */ /* 0x000f2e0000000200 */
[----:B------:R-:W-:Y:S01]  /*e2a0*/  HMMA.16816.F32 R20, R52, R40, R20 ;  /* 0x000000283414723c */ /* 0x000fe20000001814 */
[----:B------:R-:W4:Y:S07]  /*e2b0*/  LDSM.16.M88.4 R40, [R200+0x5000] ;  /* 0x00500000c828783b */ /* 0x000f2e0000000200 */
[C---:B---3--:R-:W-:Y:S08]  /*e2c0*/  HMMA.16816.F32 R64, R36.reuse, R44, R64 ;  /* 0x0000002c2440723c */ /* 0x048ff00000001840 */
[----:B------:R-:W-:Y:S01]  /*e2d0*/  HMMA.16816.F32 R60, R36, R46, R60 ;  /* 0x0000002e243c723c */ /* 0x000fe2000000183c */
[----:B------:R-:W-:Y:S07]  /*e2e0*/  LDSM.16.M88.4 R44, [R0+0x4800] ;  /* 0x00480000002c783b */ /* 0x000fee0000000200 */
[C---:B--2---:R-:W-:Y:S08]  /*e2f0*/  HMMA.16816.F32 R16, R32.reuse, R30, R16 ;  /* 0x0000001e2010723c */ /* 0x044ff00000001810 */
[----:B------:R-:W-:Y:S01]  /*e300*/  HMMA.16816.F32 R20, R32, R28, R20 ;  /* 0x0000001c2014723c */ /* 0x000fe20000001814 */
[----:B------:R-:W2:Y:S07]  /*e310*/  LDSM.16.M88.4 R28, [R200+0x5800] ;  /* 0x00580000c81c783b */ /* 0x000eae0000000200 */
[C---:B-1----:R-:W-:Y:S08]  /*e320*/  HMMA.16816.F32 R64, R52.reuse, R48, R64 ;  /* 0x000000303440723c */ /* 0x042ff00000001840 */
[----:B------:R-:W-:Y:S01]  /*e330*/  HMMA.16816.F32 R60, R52, R50, R60 ;  /* 0x00000032343c723c */ /* 0x000fe2000000183c */
[----:B------:R-:W1:Y:S07]  /*e340*/  LDSM.16.M88.4 R48, [R8+0x5000] ;  /* 0x005000000830783b */ /* 0x000e6e0000000200 */
[----:B----4-:R-:W-:Y:S08]  /*e350*/  HMMA.16816.F32 R16, R24, R6, R16 ;  /* 0x000000061810723c */ /* 0x010ff00000001810 */
[C---:B------:R-:W-:Y:S08]  /*e360*/  HMMA.16816.F32 R56, R36.reuse, R40, R56 ;  /* 0x000000282438723c */ /* 0x040ff00000001838 */
[----:B------:R-:W-:Y:S08]  /*e370*/  HMMA.16816.F32 R72, R36, R42, R72 ;  /* 0x0000002a2448723c */ /* 0x000ff00000001848 */
[----:B------:R-:W-:Y:S01]  /*e380*/  HMMA.16816.F32 R20, R24, R4, R20 ;  /* 0x000000041814723c */ /* 0x000fe20000001814 */
[----:B------:R-:W3:Y:S01]  /*e390*/  LDSM.16.M88.4 R4, [R2+0x5000] ;  /* 0x005000000204783b */ /* 0x000ee20000000200 */
[----:B------:R-:W-:-:S02]  /*e3a0*/  FMUL.FTZ R16, R16, c[0x0][0x320] ;  /* 0x0000c80010107a20 */ /* 0x000fc40000410000 */
[----:B------:R-:W-:Y:S02]  /*e3b0*/  FMUL.FTZ R40, R18, c[0x0][0x320] ;  /* 0x0000c80012287a20 */ /* 0x000fe40000410000 */
[----:B------:R-:W-:Y:S02]  /*e3c0*/  FMUL.FTZ R41, R19, c[0x0][0x320] ;  /* 0x0000c80013297a20 */ /* 0x000fe40000410000 */
[----:B------:R-:W-:Y:S01]  /*e3d0*/  HMMA.16816.F32 R84, R68, R14, R84 ;  /* 0x0000000e4454723c */ /* 0x000fe20000001854 */
[----:B------:R-:W4:Y:S01]  /*e3e0*/  LDSM.16.M88.4 R12, [R2+0x4800] ;  /* 0x00480000020c783b */ /* 0x000f220000000200 */
[----:B------:R-:W-:Y:S06]  /*e3f0*/  MUFU.TANH R40, R40 ;  /* 0x0000002800287308 */ /* 0x000fec0000002400 */
[----:B--2---:R-:W-:Y:S02]  /*e400*/  HMMA.16816.F32 R80, R36, R28, R80 ;  /* 0x0000001c2450723c */ /* 0x004fe40000001850 */
[----:B------:R2:W-:Y:S05]  /*e410*/  MUFU.TANH R28, R16 ;  /* 0x00000010001c7308 */ /* 0x0005ea0000002400 */
[----:B------:R-:W-:Y:S01]  /*e420*/  FMUL.FTZ R29, R17, c[0x0][0x320] ;  /* 0x0000c800111d7a20 */ /* 0x000fe20000410000 */
[----:B-1----:R-:W-:Y:S01]  /*e430*/  HMMA.16816.F32 R56, R52, R48, R56 ;  /* 0x000000303438723c */ /* 0x002fe20000001838 */
[----:B------:R-:W-:Y:S01]  /*e440*/  FMUL.FTZ R20, R20, c[0x0][0x320] ;  /* 0x0000c80014147a20 */ /* 0x000fe20000410000 */
[----:B------:R-:W-:Y:S01]  /*e450*/  MUFU.TANH R41, R41 ;  /* 0x0000002900297308 */ /* 0x000fe20000002400 */
[----:B------:R-:W-:-:S02]  /*e460*/  FMUL.FTZ R21, R21, c[0x0][0x320] ;  /* 0x0000c80015157a20 */ /* 0x000fc40000410000 */
[----:B------:R-:W-:Y:S02]  /*e470*/  FMUL.FTZ R22, R22, c[0x0][0x320] ;  /* 0x0000c80016167a20 */ /* 0x000fe40000410000 */
[----:B------:R-:W-:Y:S01]  /*e480*/  FMUL.FTZ R23, R23, c[0x0][0x320] ;  /* 0x0000c80017177a20 */ /* 0x000fe20000410000 */
[----:B------:R-:W-:Y:S01]  /*e490*/  HMMA.16816.F32 R72, R52, R50, R72 ;  /* 0x000000323448723c */ /* 0x000fe20000001848 */
[----:B--2---:R-:W1:Y:S01]  /*e4a0*/  LDSM.16.M88.4 R16, [R8+0x5800] ;  /* 0x005800000810783b */ /* 0x004e620000000200 */
[----:B------:R-:W2:Y:S06]  /*e4b0*/  MUFU.TANH R20, R20 ;  /* 0x0000001400147308 */ /* 0x000eac0000002400 */
[----:B------:R-:W-:Y:S02]  /*e4c0*/  HMMA.16816.F32 R84, R36, R30, R84 ;  /* 0x0000001e2454723c */ /* 0x000fe40000001854 */
[----:B------:R-:W1:Y:S06]  /*e4d0*/  MUFU.TANH R21, R21 ;  /* 0x0000001500157308 */ /* 0x000e6c0000002400 */
[C---:B---3--:R-:W-:Y:S02]  /*e4e0*/  HMMA.16816.F32 R56, R32.reuse, R4, R56 ;  /* 0x000000042038723c */ /* 0x048fe40000001838 */
[----:B------:R-:W3:Y:S06]  /*e4f0*/  MUFU.TANH R22, R22 ;  /* 0x0000001600167308 */ /* 0x000eec0000002400 */
[C---:B------:R-:W-:Y:S01]  /*e500*/  HMMA.16816.F32 R72, R32.reuse, R6, R72 ;  /* 0x000000062048723c */ /* 0x040fe20000001848 */
[----:B------:R-:W2:Y:S01]  /*e510*/  LDSM.16.M88.4 R4, [R2+0x5800] ;  /* 0x005800000204783b */ /* 0x000ea20000000200 */
[----:B------:R-:W1:Y:S06]  /*e520*/  MUFU.TANH R29, R29 ;  /* 0x0000001d001d7308 */ /* 0x000e6c0000002400 */
[C---:B----4-:R-:W-:Y:S02]  /*e530*/  HMMA.16816.F32 R60, R32.reuse, R14, R60 ;  /* 0x0000000e203c723c */ /* 0x050fe4000000183c */
[----:B------:R-:W-:Y:S06]  /*e540*/  MUFU.TANH R23, R23 ;  /* 0x0000001700177308 */ /* 0x000fec0000002400 */
[----:B------:R-:W-:Y:S01]  /*e550*/  HMMA.16816.F32 R64, R32, R12, R64 ;  /* 0x0000000c2040723c */ /* 0x000fe20000001840 */
[----:B------:R-:W4:Y:S07]  /*e560*/  LDSM.16.M88.4 R12, [R0+0x5000] ;  /* 0x00500000000c783b */ /* 0x000f2e0000000200 */
[C---:B-1----:R-:W-:Y:S08]  /*e570*/  HMMA.16816.F32 R80, R52.reuse, R16, R80 ;  /* 0x000000103450723c */ /* 0x042ff00000001850 */
[----:B------:R-:W-:Y:S01]  /*e580*/  HMMA.16816.F32 R84, R52, R18, R84 ;  /* 0x000000123454723c */ /* 0x000fe20000001854 */
[----:B------:R1:W3:Y:S01]  /*e590*/  LDSM.16.M88.4 R16, [R0+0x5800] ;  /* 0x005800000010783b */ /* 0x0002e20000000200 */
[----:B------:R-:W-:-:S04]  /*e5a0*/  DEPBAR.LE SB0, 0x2 ;  /* 0x000080800000791a */ /* 0x000fc80000000000 */
[----:B------:R-:W-:Y:S02]  /*e5b0*/  BAR.SYNC.DEFER_BLOCKING 0x0 ;  /* 0x0000000000007b1d */ /* 0x000fe40000010000 */
[C---:B------:R-:W-:Y:S08]  /*e5c0*/  HMMA.16816.F32 R60, R24.reuse, R46, R60 ;  /* 0x0000002e183c723c */ /* 0x040ff0000000183c */
[----:B------:R-:W-:Y:S01]  /*e5d0*/  HMMA.16816.F32 R64, R24, R44, R64 ;  /* 0x0000002c1840723c */ /* 0x000fe20000001840 */
[----:B-1----:R-:W-:-:S07]  /*e5e0*/  IMAD.IADD R0, R146, 0x1, -R3 ;  /* 0x0000000192007824 */ /* 0x002fce00078e0a03 */
[----:B--2---:R-:W-:Y:S01]  /*e5f0*/  HMMA.16816.F32 R80, R32, R4, R80 ;  /* 0x000000042050723c */ /* 0x004fe20000001850 */
[----:B------:R-:W-:Y:S01]  /*e600*/  SHF.R.S32.HI R3, RZ, 0x1f, R0 ;  /* 0x0000001fff037819 */ /* 0x000fe20000011400 */
[----:B------:R-:W-:Y:S06]  /*e610*/  LDSM.16.MT88.4 R44, [R196+0x2000] ;  /* 0x00200000c42c783b */ /* 0x000fec0000004200 */
[----:B------:R-:W-:Y:S01]  /*e620*/  FMUL.FTZ R2, R63, c[0x0][0x320] ;  /* 0x0000c8003f027a20 */ /* 0x000fe20000410000 */
[----:B------:R-:W-:Y:S01]  /*e630*/  LEA.HI R3, R3, R0, RZ, 0x2 ;  /* 0x0000000003037211 */ /* 0x000fe200078f10ff */
[----:B----4-:R-:W-:Y:S01]  /*e640*/  HMMA.16816.F32 R56, R24, R12, R56 ;  /* 0x0000000c1838723c */ /* 0x010fe20000001838 */
[----:B------:R-:W-:Y:S01]  /*e650*/  FMUL.FTZ R8, R60, c[0x0][0x320] ;  /* 0x0000c8003c087a20 */ /* 0x000fe20000410000 */
[----:B------:R-:W-:Y:S01]  /*e660*/  LDSM.16.MT88.4 R128, [R196] ;  /* 0x00000000c480783b */ /* 0x000fe20000004200 */
[----:B------:R-:W-:Y:S01]  /*e670*/  LOP3.LUT R3, R3, 0x7ffffffc, RZ, 0xc0, !PT ;  /* 0x7ffffffc03037812 */ /* 0x000fe200078ec0ff */
[----:B------:R-:W-:Y:S02]  /*e680*/  MUFU.TANH R2, R2 ;  /* 0x0000000200027308 */ /* 0x000fe40000002400 */
[----:B------:R-:W-:Y:S01]  /*e690*/  FMUL.FTZ R42, R64, c[0x0][0x320] ;  /* 0x0000c800402a7a20 */ /* 0x000fe20000410000 */
[----:B------:R-:W-:Y:S01]  /*e6a0*/  LDSM.16.MT88.4 R120, [R176] ;  /* 0x00000000b078783b */ /* 0x000fe20000004200 */
[----:B------:R-:W-:Y:S01]  /*e6b0*/  IMAD.IADD R0, R0, 0x1, -R3 ;  /* 0x0000000100007824 */ /* 0x000fe200078e0a03 */
[----:B------:R-:W-:Y:S01]  /*e6c0*/  HMMA.16816.F32 R84, R32, R6, R84 ;  /* 0x000000062054723c */ /* 0x000fe20000001854 */
[----:B------:R-:W-:Y:S01]  /*e6d0*/  FMUL.FTZ R13, R62, c[0x0][0x320] ;  /* 0x0000c8003e0d7a20 */ /* 0x000fe20000410000 */
[----:B------:R-:W-:Y:S01]  /*e6e0*/  LDSM.16.MT88.4 R112, [R147] ;  /* 0x000000009370783b */ /* 0x000fe20000004200 */
[----:B------:R-:W-:Y:S01]  /*e6f0*/  IMAD.SHL.U32 R3, R0, 0x2, RZ ;  /* 0x0000000200037824 */ /* 0x000fe200078e00ff */
[----:B------:R-:W-:Y:S01]  /*e700*/  MUFU.TANH R42, R42 ;  /* 0x0000002a002a7308 */ /* 0x000fe20000002400 */
[----:B------:R-:W-:Y:S01]  /*e710*/  FMUL.FTZ R43, R65, c[0x0][0x320] ;  /* 0x0000c800412b7a20 */ /* 0x000fe20000410000 */
[----:B------:R-:W-:Y:S01]  /*e720*/  LDSM.16.MT88.4 R104, [R222] ;  /* 0x00000000de68783b */ /* 0x000fe20000004200 */
[----:B------:R-:W-:Y:S01]  /*e730*/  IMAD.IADD R0, R76, 0x1, -R3 ;  /* 0x000000014c007824 */ /* 0x000fe200078e0a03 */
[C---:B------:R-:W-:Y:S01]  /*e740*/  HMMA.16816.F32 R72, R24.reuse, R14, R72 ;  /* 0x0000000e1848723c */ /* 0x040fe20000001848 */
[----:B------:R-:W-:Y:S01]  /*e750*/  FMUL.FTZ R12, R61, c[0x0][0x320] ;  /* 0x0000c8003d0c7a20 */ /* 0x000fe20000410000 */
[----:B------:R-:W-:Y:S01]  /*e760*/  LDSM.16.MT88.4 R52, [R176+0x2000] ;  /* 0x00200000b034783b */ /* 0x000fe20000004200 */
[----:B------:R-:W-:Y:S01]  /*e770*/  FMUL.FTZ R30, R66, c[0x0][0x320] ;  /* 0x0000c800421e7a20 */ /* 0x000fe20000410000 */
[----:B------:R-:W1:Y:S01]  /*e780*/  MUFU.TANH R13, R13 ;  /* 0x0000000d000d7308 */ /* 0x000e620000002400 */
[C---:B------:R-:W-:Y:S01]  /*e790*/  ISETP.GT.AND P1, PT, R0.reuse, RZ, PT ;  /* 0x000000ff0000720c */ /* 0x040fe20003f24270 */
[----:B------:R-:W-:Y:S01]  /*e7a0*/  FMUL.FTZ R31, R67, c[0x0][0x320] ;  /* 0x0000c800431f7a20 */ /* 0x000fe20000410000 */
[C---:B------:R-:W-:Y:S01]  /*e7b0*/  ISETP.GT.AND P0, PT, R0.reuse, 0x1, PT ;  /* 0x000000010000780c */ /* 0x040fe20003f04270 */
[C---:B---3--:R-:W-:Y:S01]  /*e7c0*/  HMMA.16816.F32 R80, R24.reuse, R16, R80 ;  /* 0x000000101850723c */ /* 0x048fe20000001850 */
[----:B------:R-:W-:Y:S01]  /*e7d0*/  ISETP.GT.AND P3, PT, R0, 0x8, PT ;  /* 0x000000080000780c */ /* 0x000fe20003f64270 */
[----:B------:R-:W-:Y:S01]  /*e7e0*/  FMUL.FTZ R56, R56, c[0x0][0x320] ;  /* 0x0000c80038387a20 */ /* 0x000fe20000410000 */
[----:B------:R-:W-:Y:S01]  /*e7f0*/  FSEL R20, R20, -INF , P1 ;  /* 0xff80000014147808 */ /* 0x000fe20000800000 */
[----:B------:R-:W2:Y:S01]  /*e800*/  MUFU.TANH R43, R43 ;  /* 0x0000002b002b7308 */ /* 0x000ea20000002400 */
[----:B------:R-:W-:Y:S01]  /*e810*/  FSEL R33, R21, -INF , P0 ;  /* 0xff80000015217808 */ /* 0x000fe20000000000 */
[----:B------:R-:W-:Y:S01]  /*e820*/  FMUL.FTZ R57, R57, c[0x0][0x320] ;  /* 0x0000c80039397a20 */ /* 0x000fe20000410000 */
[----:B------:R-:W-:Y:S01]  /*e830*/  ISETP.GT.AND P5, PT, R0, 0x9, PT ;  /* 0x000000090000780c */ /* 0x000fe20003fa4270 */
[----:B------:R-:W-:Y:S01]  /*e840*/  HMMA.16816.F32 R84, R24, R18, R84 ;  /* 0x000000121854723c */ /* 0x000fe20000001854 */
[----:B------:R-:W-:Y:S01]  /*e850*/  FSEL R35, R28, -INF , P3 ;  /* 0xff8000001c237808 */ /* 0x000fe20001800000 */
[----:B------:R-:W-:Y:S01]  /*e860*/  FMUL.FTZ R58, R58, c[0x0][0x320] ;  /* 0x0000c8003a3a7a20 */ /* 0x000fe20000410000 */
[----:B------:R-:W-:Y:S01]  /*e870*/  FMNMX.FTZ R4, R20, R33, !PT ;  /* 0x0000002114047209 */ /* 0x000fe20007810000 */
[----:B------:R-:W3:Y:S01]  /*e880*/  MUFU.TANH R8, R8 ;  /* 0x0000000800087308 */ /* 0x000ee20000002400 */
[----:B------:R-:W-:Y:S01]  /*e890*/  FSEL R22, R22, -INF , P1 ;  /* 0xff80000016167808 */ /* 0x000fe20000800000 */
[----:B------:R-:W-:Y:S01]  /*e8a0*/  FMUL.FTZ R59, R59, c[0x0][0x320] ;  /* 0x0000c8003b3b7a20 */ /* 0x000fe20000410000 */
[----:B------:R-:W-:Y:S01]  /*e8b0*/  ISETP.GT.AND P2, PT, R0, 0x18, PT ;  /* 0x000000180000780c */ /* 0x000fe20003f44270 */
[----:B------:R-:W-:Y:S01]  /*e8c0*/  FMUL.FTZ R72, R72, c[0x0][0x320] ;  /* 0x0000c80048487a20 */ /* 0x000fe20000410000 */
[C---:B------:R-:W-:Y:S01]  /*e8d0*/  ISETP.GT.AND P1, PT, R0.reuse, 0x19, PT ;  /* 0x000000190000780c */ /* 0x040fe20003f24270 */
[----:B------:R-:W-:Y:S01]  /*e8e0*/  FMUL.FTZ R73, R73, c[0x0][0x320] ;  /* 0x0000c80049497a20 */ /* 0x000fe20000410000 */
[----:B------:R-:W-:Y:S01]  /*e8f0*/  ISETP.GT.AND P6, PT, R0, 0x10, PT ;  /* 0x000000100000780c */ /* 0x000fe20003fc4270 */
[----:B------:R-:W4:Y:S01]  /*e900*/  MUFU.TANH R12, R12 ;  /* 0x0000000c000c7308 */ /* 0x000f220000002400 */
[----:B------:R-:W-:Y:S01]  /*e910*/  FSEL R29, R29, -INF , P5 ;  /* 0xff8000001d1d7808 */ /* 0x000fe20002800000 */
[----:B------:R-:W-:Y:S01]  /*e920*/  FMUL.FTZ R74, R74, c[0x0][0x320] ;  /* 0x0000c8004a4a7a20 */ /* 0x000fe20000410000 */
[----:B------:R-:W-:Y:S01]  /*e930*/  FMNMX.FTZ R4, R35, R4, !PT ;  /* 0x0000000423047209 */ /* 0x000fe20007810000 */
[----:B------:R-:W-:Y:S01]  /*e940*/  FMUL.FTZ R80, R80, c[0x0][0x320] ;  /* 0x0000c80050507a20 */ /* 0x000fe20000410000 */
[----:B-1----:R-:W-:Y:S01]  /*e950*/  FSEL R15, R13, -INF , P2 ;  /* 0xff8000000d0f7808 */ /* 0x002fe20001000000 */
[----:B------:R-:W-:Y:S01]  /*e960*/  FMUL.FTZ R81, R81, c[0x0][0x320] ;  /* 0x0000c80051517a20 */ /* 0x000fe20000410000 */
[----:B------:R-:W-:Y:S01]  /*e970*/  FSEL R27, R23, -INF , P0 ;  /* 0xff800000171b7808 */ /* 0x000fe20000000000 */
[----:B------:R-:W1:Y:S01]  /*e980*/  MUFU.TANH R30, R30 ;  /* 0x0000001e001e7308 */ /* 0x000e620000002400 */
[----:B------:R-:W-:Y:S01]  /*e990*/  FSEL R13, R2, -INF , P1 ;  /* 0xff800000020d7808 */ /* 0x000fe20000800000 */
[----:B------:R-:W-:Y:S01]  /*e9a0*/  FMUL.FTZ R75, R75, c[0x0][0x320] ;  /* 0x0000c8004b4b7a20 */ /* 0x000fe20000410000 */
[----:B------:R-:W-:Y:S01]  /*e9b0*/  ISETP.GT.AND P4, PT, R0, 0x11, PT ;  /* 0x000000110000780c */ /* 0x000fe20003f84270 */
[----:B------:R-:W-:Y:S01]  /*e9c0*/  FMUL.FTZ R84, R84, c[0x0][0x320] ;  /* 0x0000c80054547a20 */ /* 0x000fe20000410000 */
[----:B------:R-:W-:Y:S01]  /*e9d0*/  FSEL R23, R42, -INF , P6 ;  /* 0xff8000002a177808 */ /* 0x000fe20003000000 */
[----:B------:R-:W-:Y:S01]  /*e9e0*/  FMUL.FTZ R82, R82, c[0x0][0x320] ;  /* 0x0000c80052527a20 */ /* 0x000fe20000410000 */
[----:B------:R-:W-:Y:S01]  /*e9f0*/  FMNMX.FTZ R2, R29, R4, !PT ;  /* 0x000000041d027209 */ /* 0x000fe20007810000 */
[----:B------:R-:W1:Y:S01]  /*ea00*/  MUFU.TANH R231, R56 ;  /* 0x0000003800e77308 */ /* 0x000e620000002400 */
[----:B--2---:R-:W-:Y:S01]  /*ea10*/  FSEL R21, R43, -INF , P4 ;  /* 0xff8000002b157808 */ /* 0x004fe20002000000 */
[----:B------:R-:W-:Y:S01]  /*ea20*/  FMUL.FTZ R83, R83, c[0x0][0x320] ;  /* 0x0000c80053537a20 */ /* 0x000fe20000410000 */
[----:B------:R-:W-:Y:S01]  /*ea30*/  FMNMX.FTZ R2, R23, R2, !PT ;  /* 0x0000000217027209 */ /* 0x000fe20007810000 */
[----:B------:R-:W-:Y:S01]  /*ea40*/  FMUL.FTZ R85, R85, c[0x0][0x320] ;  /* 0x0000c80055557a20 */ /* 0x000fe20000410000 */
[----:B---3--:R-:W-:Y:S01]  /*ea50*/  FSEL R7, R8, -INF , P2 ;  /* 0xff80000008077808 */ /* 0x008fe20001000000 */
[----:B------:R-:W-:Y:S01]  /*ea60*/  FMUL.FTZ R86, R86, c[0x0][0x320] ;  /* 0x0000c80056567a20 */ /* 0x000fe20000410000 */
[----:B------:R-:W-:Y:S01]  /*ea70*/  FMNMX.FTZ R2, R21, R2, !PT ;  /* 0x0000000215027209 */ /* 0x000fe20007810000 */
[----:B------:R-:W2:Y:S01]  /*ea80*/  MUFU.TANH R173, R57 ;  /* 0x0000003900ad7308 */ /* 0x000ea20000002400 */
[----:B------:R-:W-:Y:S01]  /*ea90*/  FSEL R25, R40, -INF , P3 ;  /* 0xff80000028197808 */ /* 0x000fe20001800000 */
[----:B------:R-:W-:Y:S01]  /*eaa0*/  FMUL.FTZ R87, R87, c[0x0][0x320] ;  /* 0x0000c80057577a20 */ /* 0x000fe20000410000 */
[----:B------:R-:W-:Y:S01]  /*eab0*/  FMNMX.FTZ R4, R22, R27, !PT ;  /* 0x0000001b16047209 */ /* 0x000fe20007810000 */
[----:B------:R-:W-:Y:S01]  /*eac0*/  LDSM.16.MT88.4 R60, [R147+0x2000] ;  /* 0x00200000933c783b */ /* 0x000fe20000004200 */
[----:B------:R-:W-:-:S02]  /*ead0*/  ISETP.GT.AND P0, PT, R0, 0x20, PT ;  /* 0x000000200000780c */ /* 0x000fc40003f04270 */
[----:B----4-:R-:W-:Y:S01]  /*eae0*/  FSEL R5, R12, -INF , P1 ;  /* 0xff8000000c057808 */ /* 0x010fe20000800000 */
[----:B------:R-:W3:Y:S01]  /*eaf0*/  MUFU.TANH R31, R31 ;  /* 0x0000001f001f7308 */ /* 0x000ee20000002400 */
[----:B------:R-:W-:Y:S01]  /*eb00*/  FMNMX.FTZ R2, R7, R2, !PT ;  /* 0x0000000207027209 */ /* 0x000fe20007810000 */
[----:B------:R-:W-:Y:S01]  /*eb10*/  LDSM.16.MT88.4 R68, [R168+0x2000] ;  /* 0x00200000a844783b */ /* 0x000fe20000004200 */
[----:B------:R-:W-:Y:S02]  /*eb20*/  FSEL R41, R41, -INF , P5 ;  /* 0xff80000029297808 */ /* 0x000fe40002800000 */
[----:B------:R-:W-:Y:S01]  /*eb30*/  FMNMX.FTZ R4, R25, R4, !PT ;  /* 0x0000000419047209 */ /* 0x000fe20007810000 */
[----:B-----5:R-:W-:Y:S01]  /*eb40*/  LDSM.16.MT88.4 R76, [R196+0x4000] ;  /* 0x00400000c44c783b */ /* 0x020fe20000004200 */
[----:B-1----:R-:W-:Y:S01]  /*eb50*/  FSEL R19, R30, -INF , P6 ;  /* 0xff8000001e137808 */ /* 0x002fe20003000000 */
[----:B------:R-:W1:Y:S01]  /*eb60*/  MUFU.TANH R207, R72 ;  /* 0x0000004800cf7308 */ /* 0x000e620000002400 */
[----:B------:R-:W-:Y:S01]  /*eb70*/  ISETP.GT.AND P6, PT, R0, 0x21, PT ;  /* 0x000000210000780c */ /* 0x000fe20003fc4270 */
[----:B------:R-:W-:Y:S01]  /*eb80*/  LDSM.16.MT88.4 R92, [R147+0x4000] ;  /* 0x00400000935c783b */ /* 0x000fe20000004200 */
[----:B------:R-:W-:-:S02]  /*eb90*/  FSEL R231, R231, -INF , P0 ;  /* 0xff800000e7e77808 */ /* 0x000fc40000000000 */
[----:B------:R-:W-:Y:S01]  /*eba0*/  FMNMX.FTZ R2, R5, R2, !PT ;  /* 0x0000000205027209 */ /* 0x000fe20007810000 */
[----:B------:R-:W-:Y:S01]  /*ebb0*/  LDSM.16.MT88.4 R148, [R176+0x800] ;  /* 0x00080000b094783b */ /* 0x000fe20000004200 */
[----:B------:R-:W-:Y:S01]  /*ebc0*/  FMNMX.FTZ R4, R41, R4, !PT ;  /* 0x0000000429047209 */ /* 0x000fe20007810000 */
[----:B------:R-:W4:Y:S01]  /*ebd0*/  MUFU.TANH R175, R73 ;  /* 0x0000004900af7308 */ /* 0x000f220000002400 */
[----:B------:R-:W-:Y:S02]  /*ebe0*/  ISETP.GT.AND P5, PT, R0, 0x28, PT ;  /* 0x000000280000780c */ /* 0x000fe40003fa4270 */
[----:B--2---:R-:W-:Y:S02]  /*ebf0*/  FSEL R173, R173, -INF , P6 ;  /* 0xff800000adad7808 */ /* 0x004fe40003000000 */
[----:B------:R-:W-:Y:S02]  /*ec00*/  FMNMX.FTZ R2, R231, R2, !PT ;  /* 0x00000002e7027209 */ /* 0x000fe40007810000 */
[----:B---3--:R-:W-:Y:S01]  /*ec10*/  FSEL R17, R31, -INF , P4 ;  /* 0xff8000001f117808 */ /* 0x008fe20002000000 */
[----:B------:R-:W2:Y:S01]  /*ec20*/  MUFU.TANH R191, R80 ;  /* 0x0000005000bf7308 */ /* 0x000ea20000002400 */
[----:B------:R-:W-:-:S02]  /*ec30*/  FMNMX.FTZ R4, R19, R4, !PT ;  /* 0x0000000413047209 */ /* 0x000fc40007810000 */
[C---:B------:R-:W-:Y:S02]  /*ec40*/  ISETP.GT.AND P4, PT, R0.reuse, 0x29, PT ;  /* 0x000000290000780c */ /* 0x040fe40003f84270 */
[----:B-1----:R-:W-:Y:S02]  /*ec50*/  FSEL R207, R207, -INF , P5 ;  /* 0xff800000cfcf7808 */ /* 0x002fe40002800000 */
[----:B------:R-:W-:Y:S01]  /*ec60*/  FMNMX.FTZ R2, R173, R2, !PT ;  /* 0x00000002ad027209 */ /* 0x000fe20007810000 */
[----:B------:R-:W1:Y:S01]  /*ec70*/  MUFU.TANH R195, R58 ;  /* 0x0000003a00c37308 */ /* 0x000e620000002400 */
[----:B------:R-:W-:Y:S02]  /*ec80*/  FMNMX.FTZ R4, R17, R4, !PT ;  /* 0x0000000411047209 */ /* 0x000fe40007810000 */
[----:B------:R-:W-:Y:S02]  /*ec90*/  ISETP.GT.AND P3, PT, R0, 0x30, PT ;  /* 0x000000300000780c */ /* 0x000fe40003f64270 */
[----:B----4-:R-:W-:-:S02]  /*eca0*/  FSEL R175, R175, -INF , P4 ;  /* 0xff800000afaf7808 */ /* 0x010fc40002000000 */
[----:B------:R-:W-:Y:S01]  /*ecb0*/  FMNMX.FTZ R2, R207, R2, !PT ;  /* 0x00000002cf027209 */ /* 0x000fe20007810000 */
[----:B------:R-:W3:Y:S01]  /*ecc0*/  MUFU.TANH R189, R81 ;  /* 0x0000005100bd7308 */ /* 0x000ee20000002400 */
[----:B------:R-:W-:Y:S02]  /*ecd0*/  FMNMX.FTZ R4, R15, R4, !PT ;  /* 0x000000040f047209 */ /* 0x000fe40007810000 */
[----:B------:R-:W-:Y:S02]  /*ece0*/  ISETP.GT.AND P2, PT, R0, 0x31, PT ;  /* 0x000000310000780c */ /* 0x000fe40003f44270 */
[----:B--2---:R-:W-:Y:S02]  /*ecf0*/  FSEL R191, R191, -INF , P3 ;  /* 0xff800000bfbf7808 */ /* 0x004fe40001800000 */
[----:B------:R-:W-:Y:S01]  /*ed00*/  FMNMX.FTZ R2, R175, R2, !PT ;  /* 0x00000002af027209 */ /* 0x000fe20007810000 */
[----:B------:R-:W2:Y:S01]  /*ed10*/  MUFU.TANH R179, R59 ;  /* 0x0000003b00b37308 */ /* 0x000ea20000002400 */
[----:B-1----:R-:W-:-:S02]  /*ed20*/  FSEL R195, R195, -INF , P0 ;  /* 0xff800000c3c37808 */ /* 0x002fc40000000000 */
[----:B------:R-:W-:Y:S02]  /*ed30*/  FMNMX.FTZ R4, R13, R4, !PT ;  /* 0x000000040d047209 */ /* 0x000fe40007810000 */
[----:B------:R-:W-:Y:S02]  /*ed40*/  ISETP.GT.AND P1, PT, R0, 0x38, PT ;  /* 0x000000380000780c */ /* 0x000fe40003f24270 */
[----:B------:R-:W-:Y:S01]  /*ed50*/  FMNMX.FTZ R2, R191, R2, !PT ;  /* 0x00000002bf027209 */ /* 0x000fe20007810000 */
[----:B------:R-:W1:Y:S01]  /*ed60*/  MUFU.TANH R187, R84 ;  /* 0x0000005400bb7308 */ /* 0x000e620000002400 */
[----:B---3--:R-:W-:Y:S02]  /*ed70*/  FSEL R189, R189, -INF , P2 ;  /* 0xff800000bdbd7808 */ /* 0x008fe40001000000 */
[----:B------:R-:W-:Y:S02]  /*ed80*/  FMNMX.FTZ R4, R195, R4, !PT ;  /* 0x00000004c3047209 */ /* 0x000fe40007810000 */
[----:B------:R-:W-:-:S02]  /*ed90*/  FMNMX.FTZ R2, R189, R2, !PT ;  /* 0x00000002bd027209 */ /* 0x000fc40007810000 */
[----:B------:R-:W-:Y:S01]  /*eda0*/  ISETP.GT.AND P0, PT, R0, 0x39, PT ;  /* 0x000000390000780c */ /* 0x000fe20003f04270 */
[----:B------:R-:W3:Y:S01]  /*edb0*/  MUFU.TANH R193, R74 ;  /* 0x0000004a00c17308 */ /* 0x000ee20000002400 */
[----:B--2---:R-:W-:-:S04]  /*edc0*/  FSEL R179, R179, -INF , P6 ;  /* 0xff800000b3b37808 */ /* 0x004fc80003000000 */
[----:B------:R-:W-:-:S03]  /*edd0*/  FMNMX.FTZ R4, R179, R4, !PT ;  /* 0x00000004b3047209 */ /* 0x000fc60007810000 */
[----:B------:R-:W2:Y:S01]  /*ede0*/  MUFU.TANH R185, R75 ;  /* 0x0000004b00b97308 */ /* 0x000ea20000002400 */
[----:B-1----:R-:W-:-:S04]  /*edf0*/  FSEL R187, R187, -INF , P1 ;  /* 0xff800000bbbb7808 */ /* 0x002fc80000800000 */
[----:B------:R-:W-:-:S03]  /*ee00*/  FMNMX.FTZ R0, R187, R2, !PT ;  /* 0x00000002bb007209 */ /* 0x000fc60007810000 */
[----:B------:R-:W1:Y:S01]  /*ee10*/  MUFU.TANH R181, R82 ;  /* 0x0000005200b57308 */ /* 0x000e620000002400 */
[----:B---3--:R-:W-:-:S04]  /*ee20*/  FSEL R193, R193, -INF , P5 ;  /* 0xff800000c1c17808 */ /* 0x008fc80002800000 */
[----:B------:R-:W-:-:S03]  /*ee30*/  FMNMX.FTZ R2, R193, R4, !PT ;  /* 0x00000004c1027209 */ /* 0x000fc60007810000 */
        /* <DEDUP_REMOVED lines=11> */
[----:B------:R-:W-:Y:S02]  /*eef0*/  FMNMX.FTZ R0, R183, R0, !PT ;  /* 0x00000000b7007209 */ /* 0x000fe40007810000 */
[----:B-1----:R-:W-:-:S03]  /*ef00*/  FSEL R153, R153, -INF , P1 ;  /* 0xff80000099997808 */ /* 0x002fc60000800000 */
[----:B------:R-:W1:Y:S01]  /*ef10*/  SHFL.BFLY PT, R31, R0, 0x2, 0x1f ;  /* 0x0c401f00001f7f89 */ /* 0x000e6200000e0000 */
[----:B------:R-:W-:Y:S02]  /*ef20*/  FMNMX.FTZ R2, R153, R2, !PT ;  /* 0x0000000299027209 */ /* 0x000fe40007810000 */
[----:B---3--:R-:W-:Y:S01]  /*ef30*/  FSEL R177, R177, -INF , P0 ;  /* 0xff800000b1b17808 */ /* 0x008fe20000000000 */
[----:B------:R-:W-:Y:S03]  /*ef40*/  LDSM.16.MT88.4 R84, [R176+0x4000] ;  /* 0x00400000b054783b */ /* 0x000fe60000004200 */
[----:B------:R-:W-:-:S05]  /*ef50*/  FMNMX.FTZ R37, R177, R2, !PT ;  /* 0x00000002b1257209 */ /* 0x000fca0007810000 */
[----:B------:R-:W2:Y:S01]  /*ef60*/  SHFL.BFLY PT, R2, R37, 0x2, 0x1f ;  /* 0x0c401f0025027f89 */ /* 0x000ea200000e0000 */
[----:B-1----:R-:W-:-:S05]  /*ef70*/  FMNMX.FTZ R31, R0, R31, !PT ;  /* 0x0000001f001f7209 */ /* 0x002fca0007810000 */
[----:B------:R-:W1:Y:S01]  /*ef80*/  SHFL.BFLY PT, R8, R31, 0x1, 0x1f ;  /* 0x0c201f001f087f89 */ /* 0x000e6200000e0000 */
[----:B--2---:R-:W-:-:S03]  /*ef90*/  FMNMX.FTZ R0, R37, R2, !PT ;  /* 0x0000000225007209 */ /* 0x004fc60007810000 */
[----:B------:R-:W-:Y:S04]  /*efa0*/  LDSM.16.MT88.4 R36, [R147+0x800] ;  /* 0x000800009324783b */ /* 0x000fe80000004200 */
[----:B------:R-:W2:Y:S01]  /*efb0*/  SHFL.BFLY PT, R3, R0, 0x1, 0x1f ;  /* 0x0c201f0000037f89 */ /* 0x000ea200000e0000 */
[----:B-1----:R-:W-:-:S04]  /*efc0*/  FMNMX.FTZ R8, R31, R8, !PT ;  /* 0x000000081f087209 */ /* 0x002fc80007810000 */
[C---:B------:R-:W-:Y:S01]  /*efd0*/  FSETP.NEU.FTZ.AND P0, PT, R8.reuse, -INF , PT ;  /* 0xff8000000800780b */ /* 0x040fe20003f1d000 */
[----:B------:R-:W-:-:S05]  /*efe0*/  FMUL.FTZ R152, R8, c[0x0][0x2d0] ;  /* 0x0000b40008987a20 */ /* 0x000fca0000410000 */
[----:B------:R-:W-:-:S05]  /*eff0*/  FSEL R152, R152, RZ, P0 ;  /* 0x000000ff98987208 */ /* 0x000fca0000000000 */
[--C-:B------:R-:W-:Y:S01]  /*f000*/  FFMA.FTZ R171, R20, c[0x0][0x2d0], -R152.reuse ;  /* 0x0000b40014ab7a23 */ /* 0x100fe20000010898 */
[----:B--2---:R-:W-:Y:S01]  /*f010*/  FMNMX.FTZ R3, R0, R3, !PT ;  /* 0x0000000300037209 */ /* 0x004fe20007810000 */
[--C-:B------:R-:W-:Y:S02]  /*f020*/  FFMA.FTZ R166, R33, c[0x0][0x2d0], -R152.reuse ;  /* 0x0000b40021a67a23 */ /* 0x100fe40000010898 */
[--C-:B------:R-:W-:Y:S01]  /*f030*/  FFMA.FTZ R169, R35, c[0x0][0x2d0], -R152.reuse ;  /* 0x0000b40023a97a23 */ /* 0x100fe20000010898 */
[C---:B------:R-:W-:Y:S01]  /*f040*/  FSETP.NEU.FTZ.AND P0, PT, R3.reuse, -INF , PT ;  /* 0xff8000000300780b */ /* 0x040fe20003f1d000 */
[----:B------:R-:W-:Y:S01]  /*f050*/  FMUL.FTZ R174, R3, c[0x0][0x2d0] ;  /* 0x0000b40003ae7a20 */ /* 0x000fe20000410000 */
[----:B------:R-:W-:Y:S01]  /*f060*/  MUFU.EX2 R171, R171 ;  /* 0x000000ab00ab7308 */ /* 0x000fe20000000800 */
[--C-:B------:R-:W-:Y:S01]  /*f070*/  FFMA.FTZ R162, R29, c[0x0][0x2d0], -R152.reuse ;  /* 0x0000b4001da27a23 */ /* 0x100fe20000010898 */
[----:B------:R-:W-:Y:S01]  /*f080*/  LDSM.16.MT88.4 R32, [R168+0x800] ;  /* 0x00080000a820783b */ /* 0x000fe20000004200 */
[--C-:B------:R-:W-:Y:S01]  /*f090*/  FFMA.FTZ R157, R7, c[0x0][0x2d0], -R152.reuse ;  /* 0x0000b400079d7a23 */ /* 0x100fe20000010898 */
[----:B------:R-:W-:Y:S01]  /*f0a0*/  FSEL R174, R174, RZ, P0 ;  /* 0x000000ffaeae7208 */ /* 0x000fe20000000000 */
[--C-:B------:R-:W-:Y:S01]  /*f0b0*/  FFMA.FTZ R0, R5, c[0x0][0x2d0], -R152.reuse ;  /* 0x0000b40005007a23 */ /* 0x100fe20000010898 */
[----:B------:R-:W-:Y:S01]  /*f0c0*/  LDSM.16.MT88.4 R28, [R176+0x2800] ;  /* 0x00280000b01c783b */ /* 0x000fe20000004200 */
[----:B------:R-:W-:Y:S01]  /*f0d0*/  FFMA.FTZ R163, R23, c[0x0][0x2d0], -R152 ;  /* 0x0000b40017a37a23 */ /* 0x000fe20000010898 */
[----:B------:R-:W1:Y:S01]  /*f0e0*/  MUFU.EX2 R166, R166 ;  /* 0x000000a600a67308 */ /* 0x000e620000000800 */
[--C-:B------:R-:W-:Y:S01]  /*f0f0*/  FFMA.FTZ R167, R22, c[0x0][0x2d0], -R174.reuse ;  /* 0x0000b40016a77a23 */ /* 0x100fe200000108ae */
[----:B------:R-:W2:Y:S01]  /*f100*/  LDSM.16.MT88.4 R4, [R222+0x4000] ;  /* 0x00400000de04783b */ /* 0x000ea20000004200 */
[----:B------:R-:W-:-:S02]  /*f110*/  FFMA.FTZ R164, R27, c[0x0][0x2d0], -R174 ;  /* 0x0000b4001ba47a23 */ /* 0x000fc400000108ae */
[--C-:B------:R-:W-:Y:S02]  /*f120*/  FFMA.FTZ R165, R25, c[0x0][0x2d0], -R174.reuse ;  /* 0x0000b40019a57a23 */ /* 0x100fe400000108ae */
[----:B------:R-:W-:Y:S01]  /*f130*/  FFMA.FTZ R160, R41, c[0x0][0x2d0], -R174 ;  /* 0x0000b40029a07a23 */ /* 0x000fe200000108ae */
[----:B------:R-:W-:Y:S01]  /*f140*/  MUFU.EX2 R169, R169 ;  /* 0x000000a900a97308 */ /* 0x000fe20000000800 */
[----:B------:R-:W-:Y:S01]  /*f150*/  FFMA.FTZ R158, R21, c[0x0][0x2d0], -R152 ;  /* 0x0000b400159e7a23 */ /* 0x000fe20000010898 */
[----:B------:R-:W-:Y:S01]  /*f160*/  LDSM.16.MT88.4 R24, [R196+0x800] ;  /* 0x00080000c418783b */ /* 0x000fe20000004200 */
[--C-:B------:R-:W-:Y:S02]  /*f170*/  FFMA.FTZ R159, R15, c[0x0][0x2d0], -R174.reuse ;  /* 0x0000b4000f9f7a23 */ /* 0x100fe400000108ae */
[--C-:B------:R-:W-:Y:S01]  /*f180*/  FFMA.FTZ R2, R13, c[0x0][0x2d0], -R174.reuse ;  /* 0x0000b4000d027a23 */ /* 0x100fe200000108ae */
[----:B------:R-:W-:Y:S01]  /*f190*/  LDSM.16.MT88.4 R20, [R147+0x2800] ;  /* 0x002800009314783b */ /* 0x000fe20000004200 */
[--C-:B------:R-:W-:Y:S01]  /*f1a0*/  FFMA.FTZ R161, R19, c[0x0][0x2d0], -R174.reuse ;  /* 0x0000b40013a17a23 */ /* 0x100fe200000108ae */
[----:B------:R-:W3:Y:S01]  /*f1b0*/  MUFU.EX2 R162, R162 ;  /* 0x000000a200a27308 */ /* 0x000ee20000000800 */
[----:B-1----:R-:W-:Y:S01]  /*f1c0*/  F2FP.PACK_AB R100, R166, R171 ;  /* 0x000000aba664723e */ /* 0x002fe200000000ff */
[----:B------:R-:W1:Y:S01]  /*f1d0*/  LDSM.16.MT88.4 R12, [R196+0x2800] ;  /* 0x00280000c40c783b */ /* 0x000e620000004200 */
[----:B------:R-:W-:-:S02]  /*f1e0*/  FFMA.FTZ R156, R17, c[0x0][0x2d0], -R174 ;  /* 0x0000b400119c7a23 */ /* 0x000fc400000108ae */
[--C-:B------:R-:W-:Y:S01]  /*f1f0*/  FFMA.FTZ R170, R231, c[0x0][0x2d0], -R152.reuse ;  /* 0x0000b400e7aa7a23 */ /* 0x100fe20000010898 */
[----:B------:R-:W4:Y:S01]  /*f200*/  LDSM.16.MT88.4 R16, [R168+0x2800] ;  /* 0x00280000a810783b */ /* 0x000f220000004200 */
[--C-:B------:R-:W-:Y:S01]  /*f210*/  FFMA.FTZ R173, R173, c[0x0][0x2d0], -R152.reuse ;  /* 0x0000b400adad7a23 */ /* 0x100fe20000010898 */
[----:B------:R-:W-:Y:S01]  /*f220*/  MUFU.EX2 R167, R167 ;  /* 0x000000a700a77308 */ /* 0x000fe20000000800 */
[--C-:B------:R-:W-:Y:S02]  /*f230*/  FFMA.FTZ R172, R207, c[0x0][0x2d0], -R152.reuse ;  /* 0x0000b400cfac7a23 */ /* 0x100fe40000010898 */
[----:B------:R-:W-:Y:S02]  /*f240*/  FFMA.FTZ R175, R175, c[0x0][0x2d0], -R152 ;  /* 0x0000b400afaf7a23 */ /* 0x000fe40000010898 */
[--C-:B------:R-:W-:Y:S02]  /*f250*/  FFMA.FTZ R178, R195, c[0x0][0x2d0], -R174.reuse ;  /* 0x0000b400c3b27a23 */ /* 0x100fe400000108ae */
[--C-:B------:R-:W-:Y:S01]  /*f260*/  FFMA.FTZ R179, R179, c[0x0][0x2d0], -R174.reuse ;  /* 0x0000b400b3b37a23 */ /* 0x100fe200000108ae */
[----:B------:R-:W2:Y:S01]  /*f270*/  MUFU.EX2 R164, R164 ;  /* 0x000000a400a47308 */ /* 0x000ea20000000800 */
[----:B---3--:R-:W-:Y:S01]  /*f280*/  F2FP.PACK_AB R102, R162, R169 ;  /* 0x000000a9a266723e */ /* 0x008fe200000000ff */
[----:B------:R-:W-:-:S02]  /*f290*/  FFMA.FTZ R180, R193, c[0x0][0x2d0], -R174 ;  /* 0x0000b400c1b47a23 */ /* 0x000fc400000108ae */
[----:B------:R-:W-:Y:S02]  /*f2a0*/  FFMA.FTZ R185, R185, c[0x0][0x2d0], -R174 ;  /* 0x0000b400b9b97a23 */ /* 0x000fe400000108ae */
[----:B------:R-:W-:Y:S02]  /*f2b0*/  FFMA.FTZ R241, R183, c[0x0][0x2d0], -R152 ;  /* 0x0000b400b7f17a23 */ /* 0x000fe40000010898 */
[----:B------:R-:W-:Y:S01]  /*f2c0*/  MUFU.EX2 R165, R165 ;  /* 0x000000a500a57308 */ /* 0x000fe20000000800 */
[--C-:B------:R-:W-:Y:S02]  /*f2d0*/  FFMA.FTZ R181, R181, c[0x0][0x2d0], -R174.reuse ;  /* 0x0000b400b5b57a23 */ /* 0x100fe400000108ae */
[--C-:B------:R-:W-:Y:S02]  /*f2e0*/  FFMA.FTZ R186, R155, c[0x0][0x2d0], -R174.reuse ;  /* 0x0000b4009bba7a23 */ /* 0x100fe400000108ae */
[----:B------:R-:W-:Y:S02]  /*f2f0*/  FFMA.FTZ R183, R153, c[0x0][0x2d0], -R174 ;  /* 0x0000b40099b77a23 */ /* 0x000fe400000108ae */
[--C-:B------:R-:W-:Y:S01]  /*f300*/  FFMA.FTZ R182, R191, c[0x0][0x2d0], -R152.reuse ;  /* 0x0000b400bfb67a23 */ /* 0x100fe20000010898 */
[----:B------:R-:W3:Y:S01]  /*f310*/  MUFU.EX2 R160, R160 ;  /* 0x000000a000a07308 */ /* 0x000ee20000000800 */
[----:B--2---:R-:W-:Y:S01]  /*f320*/  F2FP.PACK_AB R101, R164, R167 ;  /* 0x000000a7a465723e */ /* 0x004fe200000000ff */
[----:B------:R-:W-:-:S02]  /*f330*/  FFMA.FTZ R189, R189, c[0x0][0x2d0], -R152 ;  /* 0x0000b400bdbd7a23 */ /* 0x000fc40000010898 */
[----:B------:R-:W-:Y:S02]  /*f340*/  FFMA.FTZ R184, R187, c[0x0][0x2d0], -R152 ;  /* 0x0000b400bbb87a23 */ /* 0x000fe40000010898 */
[----:B------:R-:W-:Y:S01]  /*f350*/  FFMA.FTZ R174, R177, c[0x0][0x2d0], -R174 ;  /* 0x0000b400b1ae7a23 */ /* 0x000fe200000108ae */
[----:B------:R-:W-:Y:S01]  /*f360*/  LDSM.16.MT88.4 R152, [R176+0x3800] ;  /* 0x00380000b098783b */ /* 0x000fe20000004200 */
[----:B------:R-:W-:Y:S01]  /*f370*/  MUFU.EX2 R163, R163 ;  /* 0x000000a300a37308 */ /* 0x000fe20000000800 */
[----:B------:R-:W-:Y:S02]  /*f380*/  FADD.FTZ R166, R171, R166 ;  /* 0x000000a6aba67221 */ /* 0x000fe40000010000 */
[----:B------:R-:W-:Y:S02]  /*f390*/  FADD.FTZ R164, R167, R164 ;  /* 0x000000a4a7a47221 */ /* 0x000fe40000010000 */
[----:B------:R-:W-:Y:S01]  /*f3a0*/  FADD.FTZ R169, R169, R166 ;  /* 0x000000a6a9a97221 */ /* 0x000fe20000010000 */
[----:B---3--:R-:W-:-:S02]  /*f3b0*/  F2FP.PACK_AB R103, R160, R165 ;  /* 0x000000a5a067723e */ /* 0x008fc400000000ff */
[----:B------:R-:W2:Y:S01]  /*f3c0*/  MUFU.EX2 R158, R158 ;  /* 0x0000009e009e7308 */ /* 0x000ea20000000800 */
[----:B------:R-:W-:Y:S02]  /*f3d0*/  FADD.FTZ R165, R165, R164 ;  /* 0x000000a4a5a57221 */ /* 0x000fe40000010000 */
[----:B------:R-:W-:Y:S02]  /*f3e0*/  FADD.FTZ R162, R162, R169 ;  /* 0x000000a9a2a27221 */ /* 0x000fe40000010000 */
[----:B------:R-:W-:Y:S01]  /*f3f0*/  FADD.FTZ R160, R160, R165 ;  /* 0x000000a5a0a07221 */ /* 0x000fe20000010000 */
[C---:B------:R-:W-:Y:S02]  /*f400*/  HMMA.16816.F32 R40, R100.reuse, R44, RZ ;  /* 0x0000002c6428723c */ /* 0x040fe400000018ff */
[----:B------:R-:W-:Y:S06]  /*f410*/  MUFU.EX2 R157, R157 ;  /* 0x0000009d009d7308 */ /* 0x000fec0000000800 */
[C---:B------:R-:W-:Y:S02]  /*f420*/  HMMA.16816.F32 R56, R100.reuse, R60, RZ ;  /* 0x0000003c6438723c */ /* 0x040fe400000018ff */
[----:B------:R-:W-:Y:S06]  /*f430*/  MUFU.EX2 R0, R0 ;  /* 0x0000000000007308 */ /* 0x000fec0000000800 */
[C---:B------:R-:W-:Y:S02]  /*f440*/  HMMA.16816.F32 R44, R100.reuse, R46, RZ ;  /* 0x0000002e642c723c */ /* 0x040fe400000018ff */
[----:B------:R-:W-:Y:S06]  /*f450*/  MUFU.EX2 R161, R161 ;  /* 0x000000a100a17308 */ /* 0x000fec0000000800 */
[C---:B------:R-:W-:Y:S02]  /*f460*/  HMMA.16816.F32 R60, R100.reuse, R62, RZ ;  /* 0x0000003e643c723c */ /* 0x040fe400000018ff */
[----:B------:R-:W3:Y:S06]  /*f470*/  MUFU.EX2 R156, R156 ;  /* 0x0000009c009c7308 */ /* 0x000eec0000000800 */
        /* <DEDUP_REMOVED lines=11> */
[----:B------:R-:W-:Y:S06]  /*f530*/  MUFU.EX2 R175, R175 ;  /* 0x000000af00af7308 */ /* 0x000fec0000000800 */
        /* <DEDUP_REMOVED lines=24> */
[C---:B------:R-:W-:Y:S07]  /*f6c0*/  HMMA.16816.F32 R96, R100.reuse, R4, RZ ;  /* 0x000000046460723c */ /* 0x040fee00000018ff */
[----:B--2---:R-:W-:Y:S01]  /*f6d0*/  F2FP.PACK_AB R4, R158, R163 ;  /* 0x000000a39e04723e */ /* 0x004fe200000000ff */
[----:B------:R-:W-:Y:S01]  /*f6e0*/  HMMA.16816.F32 R100, R100, R6, RZ ;  /* 0x000000066464723c */ /* 0x000fe200000018ff */
[----:B---3--:R-:W-:Y:S01]  /*f6f0*/  F2FP.PACK_AB R5, R156, R161 ;  /* 0x000000a19c05723e */ /* 0x008fe200000000ff */
        /* <DEDUP_REMOVED lines=9> */
[----:B------:R-:W-:Y:S01]  /*f790*/  HMMA.16816.F32 R40, R4, R12, R40 ;  /* 0x0000000c0428723c */ /* 0x000fe20000001828 */
        /* <DEDUP_REMOVED lines=38> */
[----:B------:R-:W-:Y:S01]  /*fa00*/  F2FP.PACK_AB R5, R179, R178 ;  /* 0x000000b2b305723e */ /* 0x000fe200000000ff */
[----:B------:R-:W-:Y:S01]  /*fa10*/  FADD.FTZ R178, R178, R159 ;  /* 0x0000009fb2b27221 */ /* 0x000fe20000010000 */
[----:B------:R-:W-:Y:S01]  /*fa20*/  F2FP.PACK_AB R6, R175, R172 ;  /* 0x000000acaf06723e */ /* 0x000fe200000000ff */
[----:B------:R-:W-:Y:S01]  /*fa30*/  FADD.FTZ R173, R173, R170 ;  /* 0x000000aaadad7221 */ /* 0x000fe20000010000 */
[----:B------:R-:W-:Y:S01]  /*fa40*/  F2FP.PACK_AB R7, R185, R180 ;  /* 0x000000b4b907723e */ /* 0x000fe200000000ff */
[----:B------:R-:W-:-:S02]  /*fa50*/  FADD.FTZ R179, R179, R178 ;  /* 0x000000b2b3b37221 */ /* 0x000fc40000010000 */
[----:B------:R-:W-:Y:S02]  /*fa60*/  FADD.FTZ R172, R172, R173 ;  /* 0x000000adacac7221 */ /* 0x000fe40000010000 */
[----:B------:R-:W-:Y:S02]  /*fa70*/  FADD.FTZ R180, R180, R179 ;  /* 0x000000b3b4b47221 */ /* 0x000fe40000010000 */
[----:B-1----:R-:W-:Y:S01]  /*fa80*/  HMMA.16816.F32 R132, R4, R12, R132 ;  /* 0x0000000c0484723c */ /* 0x002fe20000001884 */
[----:B------:R-:W-:Y:S02]  /*fa90*/  FADD.FTZ R175, R175, R172 ;  /* 0x000000acafaf7221 */ /* 0x000fe40000010000 */
[----:B------:R-:W-:-:S05]  /*faa0*/  FADD.FTZ R180, R185, R180 ;  /* 0x000000b4b9b47221 */ /* 0x000fca0000010000 */
        /* <DEDUP_REMOVED lines=31> */
[----:B------:R-:W1:Y:S07]  /*fca0*/  LDSM.16.MT88.4 R28, [R196+0x3800] ;  /* 0x00380000c41c783b */ /* 0x000e6e0000004200 */
[C---:B------:R-:W-:Y:S08]  /*fcb0*/  HMMA.16816.F32 R72, R4.reuse, R24, R72 ;  /* 0x000000180448723c */ /* 0x040ff00000001848 */
[----:B------:R-:W-:Y:S01]  /*fcc0*/  HMMA.16816.F32 R76, R4, R26, R76 ;  /* 0x0000001a044c723c */ /* 0x000fe2000000184c */
[----:B------:R-:W2:Y:S06]  /*fcd0*/  LDSM.16.MT88.4 R24, [R147+0x3800] ;  /* 0x003800009318783b */ /* 0x000eac0000004200 */
        /* <DEDUP_REMOVED lines=10> */
[----:B---3--:R-:W-:Y:S01]  /*fd80*/  HMMA.16816.F32 R124, R4, R16, R124 ;  /* 0x00000010047c723c */ /* 0x008fe2000000187c */
[----:B------:R-:W-:Y:S02]  /*fd90*/  FADD.FTZ R241, R241, R184 ;  /* 0x000000b8f1f17221 */ /* 0x000fe40000010000 */
[----:B------:R-:W-:-:S05]  /*fda0*/  FADD.FTZ R239, R174, R183 ;  /* 0x000000b7aeef7221 */ /* 0x000fca0000010000 */
        /* <DEDUP_REMOVED lines=25> */
[----:B------:R-:W-:Y:S07]  /*ff40*/  HMMA.16816.F32 R100, R4, R22, R100 ;  /* 0x000000160464723c */ /* 0x000fee0000001864 */
[----:B------:R-:W-:-:S04]  /*ff50*/  IADD3 R5, R9, -0x3, RZ ;  /* 0xfffffffd09057810 */ /* 0x000fc80007ffe0ff */
[----:B------:R-:W-:-:S13]  /*ff60*/  ISETP.GE.AND P0, PT, R5, R230, PT ;  /* 0x000000e60500720c */ /* 0x000fda0003f06270 */
[----:B------:R-:W-:Y:S05]  /*ff70*/  @!P0 BRA `(.L_x_1459) ;  /* 0x0000019000008947 */ /* 0x000fea0003800000 */
[----:B------:R-:W-:Y:S01]  /*ff80*/  SHF.R.S32.HI R0, RZ, 0x1f, R5 ;  /* 0x0000001fff007819 */ /* 0x000fe20000011405 */
[----:B------:R-:W-:Y:S01]  /*ff90*/  IMAD.WIDE.U32 R6, R5, c[0x0][0x1e0], RZ ;  /* 0x0000780005067a25 */ /* 0x000fe200078e00ff */
[----:B------:R-:W-:Y:S02]  /*ffa0*/  LOP3.LUT P5, RZ, R226, 0x1, RZ, 0xc0, !PT ;  /* 0x00000001e2ff7812 */ /* 0x000fe400078ac0ff */
[----:B------:R-:W-:Y:S01]  /*ffb0*/  ISETP.GE.AND P6, PT, R218, c[0x0][0x1d4], PT ;  /* 0x00007500da007a0c */ /* 0x000fe20003fc6270 */
[----:B------:R-:W-:-:S04]  /*ffc0*/  IMAD R0, R0, c[0x0][0x1e0], RZ ;  /* 0x0000780000007a24 */ /* 0x000fc800078e02ff */
[----:B------:R-:W-:Y:S01]  /*ffd0*/  IMAD R0, R5, c[0x0][0x1e4], R0 ;  /* 0x0000790005007a24 */ /* 0x000fe200078e0200 */
[----:B------:R-:W-:-:S03]  /*ffe0*/  LEA R5, P0, R6, R236, 0x6 ;  /* 0x000000ec06057211 */ /* 0x000fc600078030ff */
[----:B------:R-:W-:Y:S01]  /*fff0*/  IMAD.IADD R0, R7, 0x1, R0 ;  /* 0x0000000107007824 */ /* 0x000fe200078e0200 */
[----:B------:R-:W-:-:S04]  /*10000*/  LEA R12, P1, R5, c[0x0][0x1c8], 0x1 ;  /* 0x00007200050c7a11 */ /* 0x000fc800078208ff */
[----:B------:R-:W-:Y:S01]  /*10010*/  LEA.HI.X R2, R6, R229, R0, 0x6, P0 ;  /* 0x000000e506027211 */ /* 0x000fe200000f3400 */
[----:B------:R-:W-:Y:S01]  /*10020*/  IMAD.MOV.U32 R0, RZ, RZ, c[0x0][0x1e0] ;  /* 0x00007800ff007624 */ /* 0x000fe200078e00ff */
        /* <DEDUP_REMOVED lines=14> */
.L_x_1459:
[----:B------:R-:W-:Y:S05]  /*10110*/  BSYNC B0 ;  /* 0x0000000000007941 */ /* 0x000fea0003800000 */
.L_x_1458:
[----:B------:R-:W-:Y:S01]  /*10120*/  IADD3 R233, R9, -0x2, RZ ;  /* 0xfffffffe09e97810 */ /* 0x000fe20007ffe0ff */
[----:B------:R-:W0:Y:S03]  /*10130*/  LDGDEPBAR ;  /* 0x00000000000079af */ /* 0x000e260000000000 */
[----:B------:R-:W-:-:S13]  /*10140*/  ISETP.GE.AND P0, PT, R233, R230, PT ;  /* 0x000000e6e900720c */ /* 0x000fda0003f06270 */
[----:B------:R-:W-:Y:S05]  /*10150*/  @!P0 BRA `(.L_x_1460) ;  /* 0x00002d4000008947 */ /* 0x000fea0003800000 */
[----:B------:R-:W-:Y:S01]  /*10160*/  IMAD.MOV.U32 R0, RZ, RZ, R3 ;  /* 0x000000ffff007224 */ /* 0x000fe200078e0003 */
[----:B------:R-:W-:Y:S01]  /*10170*/  MOV R231, RZ ;  /* 0x000000ff00e77202 */ /* 0x000fe20000000f00 */
[----:B------:R-:W-:Y:S01]  /*10180*/  IMAD.MOV.U32 R9, RZ, RZ, R8 ;  /* 0x000000ffff097224 */ /* 0x000fe200078e0008 */
[----:B------:R-:W-:Y:S02]  /*10190*/  MOV R204, 0x1 ;  /* 0x0000000100cc7802 */ /* 0x000fe40000000f00 */
.L_x_1461:
        /* <DEDUP_REMOVED lines=16> */
[----:B------:R-:W-:Y:S05]  /*102a0*/  @!P1 IMAD R2, R232, c[0x0][0x20c], R2 ;  /* 0x00008300e8029a24 */ /* 0x000fea00078e0202 */
[----:B------:R-:W-:Y:S02]  /*102b0*/  @!P1 IADD3 R2, R25, R2, RZ ;  /* 0x0000000219029210 */ /* 0x000fe40007ffe0ff */
[----:B------:R-:W2:Y:S02]  /*102c0*/  LDSM.16.M88.4 R152, [R206] ;  /* 0x00000000ce98783b */ /* 0x000ea40000000200 */
[----:B------:R-:W-:Y:S02]  /*102d0*/  @!P1 SHF.L.U64.HI R33, R24, 0x6, R2 ;  /* 0x0000000618219819 */ /* 0x000fe40000010202 */
[----:B------:R-:W-:Y:S04]  /*102e0*/  @!P1 MOV R2, c[0x0][0x208] ;  /* 0x0000820000029a02 */ /* 0x000fe80000000f00 */
[----:B------:R-:W3:Y:S01]  /*102f0*/  LDSM.16.M88.4 R156, [R206+0x800] ;  /* 0x00080000ce9c783b */ /* 0x000ee20000000200 */
[C---:B------:R-:W-:Y:S04]  /*10300*/  @!P1 LEA R35, P0, R2.reuse, R169, 0x5 ;  /* 0x000000a902239211 */ /* 0x040fe800078028ff */
[-C--:B------:R-:W-:Y:S02]  /*10310*/  @!P1 IADD3 R168, P5, R35, R234.reuse, RZ ;  /* 0x000000ea23a89210 */ /* 0x080fe40007fbe0ff */
[----:B------:R-:W-:Y:S01]  /*10320*/  @!P1 LEA.HI.X R3, R2, R33, R3, 0x5, P0 ;  /* 0x0000002102039211 */ /* 0x000fe200000f2c03 */
[----:B------:R-:W4:Y:S01]  /*10330*/  LDSM.16.M88.4 R160, [R206+0x1000] ;  /* 0x00100000cea0783b */ /* 0x000f220000000200 */
[----:B------:R-:W-:Y:S02]  /*10340*/  @!P1 IADD3 R169, P0, R169, R234, RZ ;  /* 0x000000eaa9a99210 */ /* 0x000fe40007f1e0ff */
[----:B------:R-:W-:Y:S02]  /*10350*/  @!P1 LEA R178, P4, R168, c[0x0][0x1f8], 0x1 ;  /* 0x00007e00a8b29a11 */ /* 0x000fe400078808ff */
[----:B------:R-:W-:Y:S02]  /*10360*/  @!P1 LEA R176, P6, R169, c[0x0][0x1f8], 0x1 ;  /* 0x00007e00a9b09a11 */ /* 0x000fe400078c08ff */
[----:B------:R-:W-:Y:S01]  /*10370*/  @!P1 IADD3.X R2, R33, R228, RZ, P0, !PT ;  /* 0x000000e421029210 */ /* 0x000fe200007fe4ff */
[----:B------:R-:W5:Y:S01]  /*10380*/  LDSM.16.M88.4 R36, [R206+0x1800] ;  /* 0x00180000ce24783b */ /* 0x000f620000000200 */
[----:B------:R-:W-:Y:S02]  /*10390*/  LOP3.LUT P0, RZ, R201, 0x4, RZ, 0xc0, !PT ;  /* 0x00000004c9ff7812 */ /* 0x000fe4000780c0ff */
[----:B------:R-:W-:Y:S02]  /*103a0*/  @!P1 LEA.HI.X R177, R169, c[0x0][0x1fc], R2, 0x1, P6 ;  /* 0x00007f00a9b19a11 */ /* 0x000fe400030f0c02 */
[----:B------:R-:W-:Y:S02]  /*103b0*/  MOV R2, 0x40 ;  /* 0x0000004000027802 */ /* 0x000fe40000000f00 */
[----:B------:R-:W-:Y:S01]  /*103c0*/  ISETP.GE.AND P6, PT, R231, 0x1, PT ;  /* 0x00000001e700780c */ /* 0x000fe20003fc6270 */
[----:B------:R-:W-:Y:S01]  /*103d0*/  LDSM.16.M88.4 R164, [R8+0x800] ;  /* 0x0008000008a4783b */ /* 0x000fe20000000200 */
[----:B------:R-:W-:Y:S04]  /*103e0*/  SEL R193, R2, 0xffffffc0, !P0 ;  /* 0xffffffc002c17807 */ /* 0x000fe80004000000 */
[-C--:B------:R-:W-:Y:S02]  /*103f0*/  IADD3 R2, R193, R206.reuse, RZ ;  /* 0x000000cec1027210 */ /* 0x080fe40007ffe0ff */
[----:B------:R-:W-:Y:S01]  /*10400*/  IADD3 R207, R205, R206, R193 ;  /* 0x000000cecdcf7210 */ /* 0x000fe20007ffe0c1 */
[C---:B-12---:R-:W-:Y:S08]  /*10410*/  HMMA.16816.F32 R4, R148.reuse, R152, RZ ;  /* 0x000000989404723c */ /* 0x046ff000000018ff */
[C---:B------:R-:W-:Y:S01]  /*10420*/  HMMA.16816.F32 R12, R148.reuse, R154, RZ ;  /* 0x0000009a940c723c */ /* 0x040fe200000018ff */
[----:B------:R-:W-:Y:S07]  /*10430*/  LDSM.16.M88.4 R152, [R203] ;  /* 0x00000000cb98783b */ /* 0x000fee0000000200 */
[C---:B---3--:R-:W-:Y:S08]  /*10440*/  HMMA.16816.F32 R16, R148.reuse, R156, RZ ;  /* 0x0000009c9410723c */ /* 0x048ff000000018ff */
[C---:B------:R-:W-:Y:S01]  /*10450*/  HMMA.16816.F32 R20, R148.reuse, R158, RZ ;  /* 0x0000009e9414723c */ /* 0x040fe200000018ff */
[----:B------:R-:W1:Y:S07]  /*10460*/  LDSM.16.M88.4 R156, [R8] ;  /* 0x00000000089c783b */ /* 0x000e6e0000000200 */
[C---:B----4-:R-:W-:Y:S08]  /*10470*/  HMMA.16816.F32 R24, R148.reuse, R160, RZ ;  /* 0x000000a09418723c */ /* 0x050ff000000018ff */
[C---:B------:R-:W-:Y:S01]  /*10480*/  HMMA.16816.F32 R28, R148.reuse, R162, RZ ;  /* 0x000000a2941c723c */ /* 0x040fe200000018ff */
[----:B------:R-:W2:Y:S07]  /*10490*/  LDSM.16.M88.4 R160, [R8+0x1000] ;  /* 0x0010000008a0783b */ /* 0x000eae0000000200 */
[C---:B-----5:R-:W-:Y:S07]  /*104a0*/  HMMA.16816.F32 R32, R148.reuse, R36, RZ ;  /* 0x000000249420723c */ /* 0x060fee00000018ff */
[----:B------:R-:W-:Y:S01]  /*104b0*/  @!P1 IADD3.X R37, R3, R228, RZ, P5, !PT ;  /* 0x000000e403259210 */ /* 0x000fe20002ffe4ff */
[C---:B------:R-:W-:Y:S01]  /*104c0*/  @!P1 IMAD R3, R231.reuse, 0x6000, R10 ;  /* 0x00006000e7039824 */ /* 0x040fe200078e020a */
[----:B------:R-:W-:Y:S03]  /*104d0*/  LOP3.LUT P5, RZ, R226, 0x1, RZ, 0xc0, !PT ;  /* 0x00000001e2ff7812 */ /* 0x000fe600078ac0ff */
[----:B------:R-:W-:Y:S02]  /*104e0*/  @!P1 LEA.HI.X R179, R168, c[0x0][0x1fc], R37, 0x1, P4 ;  /* 0x00007f00a8b39a11 */ /* 0x000fe400020f0c25 */
[----:B------:R-:W-:Y:S01]  /*104f0*/  HMMA.16816.F32 R36, R148, R38, RZ ;  /* 0x000000269424723c */ /* 0x000fe200000018ff */
[----:B------:R-:W3:Y:S01]  /*10500*/  LDSM.16.M88.4 R148, [R8+0x1800] ;  /* 0x001800000894783b */ /* 0x000ee20000000200 */
[----:B------:R-:W-:Y:S04]  /*10510*/  IADD3 R231, R231, 0x1, RZ ;  /* 0x00000001e7e77810 */ /* 0x000fe80007ffe0ff */
[----:B------:R-:W-:Y:S02]  /*10520*/  SEL R231, R231, RZ, !P6 ;  /* 0x000000ffe7e77207 */ /* 0x000fe40007000000 */
[C---:B-1----:R-:W-:Y:S01]  /*10530*/  HMMA.16816.F32 R4, R152.reuse, R156, R4 ;  /* 0x0000009c9804723c */ /* 0x042fe20000001804 */
[----:B------:R-:W-:Y:S01]  /*10540*/  @!PT LDS RZ, [RZ] ;  /* 0x00000000fffff984 */ /* 0x000fe20000000800 */
[----:B------:R-:W-:Y:S01]  /*10550*/  @!PT LDS RZ, [RZ] ;  /* 0x00000000fffff984 */ /* 0x000fe20000000800 */
[----:B------:R-:W-:Y:S01]  /*10560*/  @!PT LDS RZ, [RZ] ;  /* 0x00000000fffff984 */ /* 0x000fe20000000800 */
[----:B------:R1:W-:Y:S07]  /*10570*/  @!P1 LDGSTS.E.BYPASS.LTC128B.128 [R3], [R176.64], !P5 ;  /* 0x00000000b0039fae */ /* 0x0003ee000e901d48 */
[C---:B------:R-:W-:Y:S01]  /*10580*/  HMMA.16816.F32 R12, R152.reuse, R158, R12 ;  /* 0x0000009e980c723c */ /* 0x040fe2000000180c */
[----:B------:R1:W-:Y:S07]  /*10590*/  @!P1 LDGSTS.E.BYPASS.LTC128B.128 [R3+0x2000], [R176.64+0x80], !P3 ;  /* 0x02000080b0039fae */ /* 0x0003ee000d901d48 */
[C---:B------:R-:W-:Y:S01]  /*105a0*/  HMMA.16816.F32 R16, R152.reuse, R164, R16 ;  /* 0x000000a49810723c */ /* 0x040fe20000001810 */
[----:B------:R1:W-:Y:S07]  /*105b0*/  @!P1 LDGSTS.E.BYPASS.LTC128B.128 [R3+0x4000], [R176.64+0x100], !P2 ;  /* 0x04000100b0039fae */ /* 0x0003ee000d101d48 */
[C---:B------:R-:W-:Y:S01]  /*105c0*/  HMMA.16816.F32 R20, R152.reuse, R166, R20 ;  /* 0x000000a69814723c */ /* 0x040fe20000001814 */
[----:B------:R1:W-:Y:S07]  /*105d0*/  @!P1 LDGSTS.E.BYPASS.LTC128B.128 [R3+0x1000], [R178.64], !P5 ;  /* 0x01000000b2039fae */ /* 0x0003ee000e901d48 */
[C---:B--2---:R-:W-:Y:S01]  /*105e0*/  HMMA.16816.F32 R24, R152.reuse, R160, R24 ;  /* 0x000000a09818723c */ /* 0x044fe20000001818 */
[----:B------:R1:W-:Y:S07]  /*105f0*/  @!P1 LDGSTS.E.BYPASS.LTC128B.128 [R3+0x3000], [R178.64+0x80], !P3 ;  /* 0x03000080b2039fae */ /* 0x0003ee000d901d48 */
[C---:B------:R-:W-:Y:S01]  /*10600*/  HMMA.16816.F32 R28, R152.reuse, R162, R28 ;  /* 0x000000a2981c723c */ /* 0x040fe2000000181c */
[----:B------:R1:W-:Y:S07]  /*10610*/  @!P1 LDGSTS.E.BYPASS.LTC128B.128 [R3+0x5000], [R178.64+0x100], !P2 ;  /* 0x05000100b2039fae */ /* 0x0003ee000d101d48 */
[C---:B---3--:R-:W-:Y:S01]  /*10620*/  HMMA.16816.F32 R32, R152.reuse, R148, R32 ;  /* 0x000000949820723c */ /* 0x048fe20000001820 */
[----:B------:R-:W-:Y:S07]  /*10630*/  LDSM.16.M88.4 R168, [R198] ;  /* 0x00000000c6a8783b */ /* 0x000fee0000000200 */
[----:B------:R-:W-:Y:S01]  /*10640*/  HMMA.16816.F32 R36, R152, R150, R36 ;  /* 0x000000969824723c */ /* 0x000fe20000001824 */
[----:B------:R-:W2:Y:S08]  /*10650*/  LDSM.16.M88.4 R172, [R2] ;  /* 0x0000000002ac783b */ /* 0x000eb00000000200 */
[----:B------:R-:W3:Y:S03]  /*10660*/  LDSM.16.M88.4 R156, [R2+0x800] ;  /* 0x00080000029c783b */ /* 0x000ee60000000200 */
[----:B-1----:R-:W-:Y:S05]  /*10670*/  IADD3 R3, R193, R8, RZ ;  /* 0x00000008c1037210 */ /* 0x002fea0007ffe0ff */
[----:B------:R-:W1:Y:S08]  /*10680*/  LDSM.16.M88.4 R164, [R2+0x1000] ;  /* 0x0010000002a4783b */ /* 0x000e700000000200 */
[----:B------:R-:W0:Y:S08]  /*10690*/  LDGDEPBAR ;  /* 0x00000000000079af */ /* 0x000e300000000000 */
[----:B------:R-:W4:Y:S01]  /*106a0*/  LDSM.16.M88.4 R160, [R2+0x1800] ;  /* 0x0018000002a0783b */ /* 0x000f220000000200 */
[C---:B--2---:R-:W-:Y:S07]  /*106b0*/  HMMA.16816.F32 R4, R168.reuse, R172, R4 ;  /* 0x000000aca804723c */ /* 0x044fee0000001804 */
[----:B------:R-:W-:Y:S01]  /*106c0*/  LDSM.16.M88.4 R176, [R197] ;  /* 0x00000000c5b0783b */ /* 0x000fe20000000200 */
[C---:B------:R-:W-:Y:S07]  /*106d0*/  HMMA.16816.F32 R12, R168.reuse, R174, R12 ;  /* 0x000000aea80c723c */ /* 0x040fee000000180c */
[----:B------:R-:W2:Y:S01]  /*106e0*/  LDSM.16.M88.4 R180, [R3] ;  /* 0x0000000003b4783b */ /* 0x000ea20000000200 */
[C---:B---3--:R-:W-:Y:S07]  /*106f0*/  HMMA.16816.F32 R16, R168.reuse, R156, R16 ;  /* 0x0000009ca810723c */ /* 0x048fee0000001810 */
[----:B------:R-:W3:Y:S01]  /*10700*/  LDSM.16.M88.4 R148, [R3+0x800] ;  /* 0x000800000394783b */ /* 0x000ee20000000200 */
[C---:B------:R-:W-:Y:S07]  /*10710*/  HMMA.16816.F32 R20, R168.reuse, R158, R20 ;  /* 0x0000009ea814723c */ /* 0x040fee0000001814 */
[----:B------:R-:W5:Y:S01]  /*10720*/  LDSM.16.M88.4 R152, [R3+0x1000] ;  /* 0x001000000398783b */ /* 0x000f620000000200 */
[C---:B-1----:R-:W-:Y:S07]  /*10730*/  HMMA.16816.F32 R24, R168.reuse, R164, R24 ;  /* 0x000000a4a818723c */ /* 0x042fee0000001818 */
[----:B------:R-:W1:Y:S01]  /*10740*/  LDSM.16.M88.4 R156, [R3+0x1800] ;  /* 0x00180000039c783b */ /* 0x000e620000000200 */
[C---:B------:R-:W-:Y:S07]  /*10750*/  HMMA.16816.F32 R28, R168.reuse, R166, R28 ;  /* 0x000000a6a81c723c */ /* 0x040fee000000181c */
[----:B------:R-:W-:Y:S01]  /*10760*/  LDSM.16.M88.4 R164, [R206+0x2000] ;  /* 0x00200000cea4783b */ /* 0x000fe20000000200 */
[C---:B----4-:R-:W-:Y:S07]  /*10770*/  HMMA.16816.F32 R32, R168.reuse, R160, R32 ;  /* 0x000000a0a820723c */ /* 0x050fee0000001820 */
[----:B------:R-:W-:Y:S01]  /*10780*/  LDSM.16.M88.4 R172, [R206+0x3800] ;  /* 0x00380000ceac783b */ /* 0x000fe20000000200 */
[----:B------:R-:W-:Y:S07]  /*10790*/  HMMA.16816.F32 R36, R168, R162, R36 ;  /* 0x000000a2a824723c */ /* 0x000fee0000001824 */
[----:B------:R-:W4:Y:S01]  /*107a0*/  LDSM.16.M88.4 R160, [R202+0x4000] ;  /* 0x00400000caa0783b */ /* 0x000f220000000200 */
[C---:B--2---:R-:W-:Y:S07]  /*107b0*/  HMMA.16816.F32 R4, R176.reuse, R180, R4 ;  /* 0x000000b4b004723c */ /* 0x044fee0000001804 */
[----:B------:R-:W2:Y:S01]  /*107c0*/  LDSM.16.M88.4 R168, [R206+0x2800] ;  /* 0x00280000cea8783b */ /* 0x000ea20000000200 */
[C---:B------:R-:W-:Y:S07]  /*107d0*/  HMMA.16816.F32 R12, R176.reuse, R182, R12 ;  /* 0x000000b6b00c723c */ /* 0x040fee000000180c */
[----:B------:R-:W-:Y:S01]  /*107e0*/  LDSM.16.M88.4 R180, [R8+0x2000] ;  /* 0x0020000008b4783b */ /* 0x000fe20000000200 */
[C---:B---3--:R-:W-:Y:S07]  /*107f0*/  HMMA.16816.F32 R16, R176.reuse, R148, R16 ;  /* 0x00000094b010723c */ /* 0x048fee0000001810 */
[----:B------:R-:W-:Y:S01]  /*10800*/  LDSM.16.M88.4 R184, [R8+0x2800] ;  /* 0x0028000008b8783b */ /* 0x000fe20000000200 */
[C---:B------:R-:W-:Y:S07]  /*10810*/  HMMA.16816.F32 R20, R176.reuse, R150, R20 ;  /* 0x00000096b014723c */ /* 0x040fee0000001814 */
[----:B------:R-:W3:Y:S01]  /*10820*/  LDSM.16.M88.4 R148, [R206+0x3000] ;  /* 0x00300000ce94783b */ /* 0x000ee20000000200 */
[C---:B-----5:R-:W-:Y:S07]  /*10830*/  HMMA.16816.F32 R24, R176.reuse, R152, R24 ;  /* 0x00000098b018723c */ /* 0x060fee0000001818 */
[----:B------:R-:W-:Y:S01]  /*10840*/  LDSM.16.M88.4 R188, [R2+0x2000] ;  /* 0x0020000002bc783b */ /* 0x000fe20000000200 */
[C---:B------:R-:W-:Y:S07]  /*10850*/  HMMA.16816.F32 R28, R176.reuse, R154, R28 ;  /* 0x0000009ab01c723c */ /* 0x040fee000000181c */
[----:B------:R-:W5:Y:S01]  /*10860*/  LDSM.16.M88.4 R152, [R203+0x4000] ;  /* 0x00400000cb98783b */ /* 0x000f620000000200 */
[C---:B-1----:R-:W-:Y:S07]  /*10870*/  HMMA.16816.F32 R32, R176.reuse, R156, R32 ;  /* 0x0000009cb020723c */ /* 0x042fee0000001820 */
[----:B------:R-:W-:Y:S01]  /*10880*/  LDSM.16.M88.4 R192, [R206+0x4000] ;  /* 0x00400000cec0783b */ /* 0x000fe20000000200 */
[----:B------:R-:W-:Y:S07]  /*10890*/  HMMA.16816.F32 R36, R176, R158, R36 ;  /* 0x0000009eb024723c */ /* 0x000fee0000001824 */
[----:B------:R-:W1:Y:S01]  /*108a0*/  LDSM.16.M88.4 R156, [R8+0x3000] ;  /* 0x00300000089c783b */ /* 0x000e620000000200 */
[C---:B----4-:R-:W-:Y:S07]  /*108b0*/  HMMA.16816.F32 R4, R160.reuse, R164, R4 ;  /* 0x000000a4a004723c */ /* 0x050fee0000001804 */
[----:B------:R-:W-:Y:S01]  /*108c0*/  LDSM.16.M88.4 R176, [R198+0x4000] ;  /* 0x00400000c6b0783b */ /* 0x000fe20000000200 */
[C---:B------:R-:W-:Y:S07]  /*108d0*/  HMMA.16816.F32 R12, R160.reuse, R166, R12 ;  /* 0x000000a6a00c723c */ /* 0x040fee000000180c */
[----:B------:R-:W4:Y:S01]  /*108e0*/  LDSM.16.M88.4 R164, [R8+0x3800] ;  /* 0x0038000008a4783b */ /* 0x000f220000000200 */
[C---:B--2---:R-:W-:Y:S08]  /*108f0*/  HMMA.16816.F32 R16, R160.reuse, R168, R16 ;  /* 0x000000a8a010723c */ /* 0x044ff00000001810 */
[C---:B------:R-:W-:Y:S01]  /*10900*/  HMMA.16816.F32 R20, R160.reuse, R170, R20 ;  /* 0x000000aaa014723c */ /* 0x040fe20000001814 */
[----:B------:R-:W-:Y:S07]  /*10910*/  LDSM.16.M88.4 R168, [R2+0x3800] ;  /* 0x0038000002a8783b */ /* 0x000fee0000000200 */
[C---:B---3--:R-:W-:Y:S08]  /*10920*/  HMMA.16816.F32 R24, R160.reuse, R148, R24 ;  /* 0x00000094a018723c */ /* 0x048ff00000001818 */
[C---:B------:R-:W-:Y:S01]  /*10930*/  HMMA.16816.F32 R28, R160.reuse, R150, R28 ;  /* 0x00000096a01c723c */ /* 0x040fe2000000181c */
[----:B------:R-:W2:Y:S07]  /*10940*/  LDSM.16.M88.4 R148, [R2+0x2800] ;  /* 0x002800000294783b */ /* 0x000eae0000000200 */
[C---:B------:R-:W-:Y:S08]  /*10950*/  HMMA.16816.F32 R32, R160.reuse, R172, R32 ;  /* 0x000000aca020723c */ /* 0x040ff00000001820 */
[----:B------:R-:W-:Y:S01]  /*10960*/  HMMA.16816.F32 R36, R160, R174, R36 ;  /* 0x000000aea024723c */ /* 0x000fe20000001824 */
[----:B------:R-:W3:Y:S07]  /*10970*/  LDSM.16.M88.4 R160, [R2+0x3000] ;  /* 0x0030000002a0783b */ /* 0x000eee0000000200 */
[C---:B-----5:R-:W-:Y:S01]  /*10980*/  HMMA.16816.F32 R4, R152.reuse, R180, R4 ;  /* 0x000000b49804723c */ /* 0x060fe20000001804 */
[----:B------:R-:W-:Y:S07]  /*10990*/  LDSM.16.M88.4 R172, [R197+0x4000] ;  /* 0x00400000c5ac783b */ /* 0x000fee0000000200 */
[C---:B------:R-:W-:Y:S01]  /*109a0*/  HMMA.16816.F32 R12, R152.reuse, R182, R12 ;  /* 0x000000b6980c723c */ /* 0x040fe2000000180c */
[----:B------:R-:W5:Y:S07]  /*109b0*/  LDSM.16.M88.4 R180, [R3+0x2000] ;  /* 0x0020000003b4783b */ /* 0x000f6e0000000200 */
[C---:B------:R-:W-:Y:S08]  /*109c0*/  HMMA.16816.F32 R16, R152.reuse, R184, R16 ;  /* 0x000000b89810723c */ /* 0x040ff00000001810 */
[C---:B------:R-:W-:Y:S01]  /*109d0*/  HMMA.16816.F32 R20, R152.reuse, R186, R20 ;  /* 0x000000ba9814723c */ /* 0x040fe20000001814 */
[----:B------:R-:W-:Y:S07]  /*109e0*/  LDSM.16.M88.4 R184, [R202+0x8000] ;  /* 0x00800000cab8783b */ /* 0x000fee0000000200 */
[C---:B-1----:R-:W-:Y:S08]  /*109f0*/  HMMA.16816.F32 R24, R152.reuse, R156, R24 ;  /* 0x0000009c9818723c */ /* 0x042ff00000001818 */
[C---:B------:R-:W-:Y:S01]  /*10a00*/  HMMA.16816.F32 R28, R152.reuse, R158, R28 ;  /* 0x0000009e981c723c */ /* 0x040fe2000000181c */
[----:B------:R-:W-:Y:S07]  /*10a10*/  LDSM.16.M88.4 R156, [R207+0x3000] ;  /* 0x00300000cf9c783b */ /* 0x000fee0000000200 */
[C---:B----4-:R-:W-:Y:S08]  /*10a20*/  HMMA.16816.F32 R32, R152.reuse, R164, R32 ;  /* 0x000000a49820723c */ /* 0x050ff00000001820 */
[----:B------:R-:W-:Y:S01]  /*10a30*/  HMMA.16816.F32 R36, R152, R166, R36 ;  /* 0x000000a69824723c */ /* 0x000fe20000001824 */
[----:B------:R-:W1:Y:S07]  /*10a40*/  LDSM.16.M88.4 R152, [R207+0x2800] ;  /* 0x00280000cf98783b */ /* 0x000e6e0000000200 */
[C---:B------:R-:W-:Y:S01]  /*10a50*/  HMMA.16816.F32 R4, R176.reuse, R188, R4 ;  /* 0x000000bcb004723c */ /* 0x040fe20000001804 */
[----:B------:R-:W4:Y:S07]  /*10a60*/  LDSM.16.M88.4 R164, [R207+0x3800] ;  /* 0x00380000cfa4783b */ /* 0x000f2e0000000200 */
[C---:B------:R-:W-:Y:S01]  /*10a70*/  HMMA.16816.F32 R12, R176.reuse, R190, R12 ;  /* 0x000000beb00c723c */ /* 0x040fe2000000180c */
[----:B------:R-:W-:Y:S07]  /*10a80*/  LDSM.16.M88.4 R188, [R8+0x4000] ;  /* 0x0040000008bc783b */ /* 0x000fee0000000200 */
[C---:B--2---:R-:W-:Y:S08]  /*10a90*/  HMMA.16816.F32 R16, R176.reuse, R148, R16 ;  /* 0x00000094b010723c */ /* 0x044ff00000001810 */
[C---:B------:R-:W-:Y:S01]  /*10aa0*/  HMMA.16816.F32 R20, R176.reuse, R150, R20 ;  /* 0x00000096b014723c */ /* 0x040fe20000001814 */
[----:B------:R-:W2:Y:S07]  /*10ab0*/  LDSM.16.M88.4 R148, [R206+0x4800] ;  /* 0x00480000ce94783b */ /* 0x000eae0000000200 */
[C---:B---3--:R-:W-:Y:S08]  /*10ac0*/  HMMA.16816.F32 R24, R176.reuse, R160, R24 ;  /* 0x000000a0b018723c */ /* 0x048ff00000001818 */
[C---:B------:R-:W-:Y:S01]  /*10ad0*/  HMMA.16816.F32 R28, R176.reuse, R162, R28 ;  /* 0x000000a2b01c723c */ /* 0x040fe2000000181c */
[----:B------:R-:W3:Y:S07]  /*10ae0*/  LDSM.16.M88.4 R160, [R206+0x5000] ;  /* 0x00500000cea0783b */ /* 0x000eee0000000200 */
        /* <DEDUP_REMOVED lines=13> */
[C---:B----4-:R-:W-:Y:S08]  /*10bc0*/  HMMA.16816.F32 R32, R172.reuse, R164, R32 ;  /* 0x000000a4ac20723c */ /* 0x050ff00000001820 */
[----:B------:R-:W-:Y:S01]  /*10bd0*/  HMMA.16816.F32 R36, R172, R166, R36 ;  /* 0x000000a6ac24723c */ /* 0x000fe20000001824 */
[----:B------:R-:W4:Y:S07]  /*10be0*/  LDSM.16.M88.4 R164, [R8+0x5800] ;  /* 0x0058000008a4783b */ /* 0x000f2e0000000200 */
        /* <DEDUP_REMOVED lines=15> */
[C---:B------:R-:W-:Y:S08]  /*10ce0*/  HMMA.16816.F32 R12, R176.reuse, R190, R12 ;  /* 0x000000beb00c723c */ /* 0x040ff0000000180c */
[C---:B-1----:R-:W-:Y:S08]  /*10cf0*/  HMMA.16816.F32 R16, R176.reuse, R152, R16 ;  /* 0x00000098b010723c */ /* 0x042ff00000001810 */
[C---:B------:R-:W-:Y:S01]  /*10d00*/  HMMA.16816.F32 R20, R176.reuse, R154, R20 ;  /* 0x0000009ab014723c */ /* 0x040fe20000001814 */
[----:B------:R-:W-:Y:S07]  /*10d10*/  LDSM.16.M88.4 R152, [R207+0x5000] ;  /* 0x00500000cf98783b */ /* 0x000fee0000000200 */
[C---:B------:R-:W-:Y:S08]  /*10d20*/  HMMA.16816.F32 R24, R176.reuse, R156, R24 ;  /* 0x0000009cb018723c */ /* 0x040ff00000001818 */
[C---:B------:R-:W-:Y:S08]  /*10d30*/  HMMA.16816.F32 R28, R176.reuse, R158, R28 ;  /* 0x0000009eb01c723c */ /* 0x040ff0000000181c */
[C---:B----4-:R-:W-:Y:S08]  /*10d40*/  HMMA.16816.F32 R32, R176.reuse, R164, R32 ;  /* 0x000000a4b020723c */ /* 0x050ff00000001820 */
        /* <DEDUP_REMOVED lines=8> */
[C---:B------:R-:W-:Y:S08]  /*10dd0*/  HMMA.16816.F32 R32, R172.reuse, R168, R32 ;  /* 0x000000a8ac20723c */ /* 0x040ff00000001820 */
[----:B------:R-:W-:Y:S08]  /*10de0*/  HMMA.16816.F32 R36, R172, R170, R36 ;  /* 0x000000aaac24723c */ /* 0x000ff00000001824 */
[C---:B-----5:R-:W-:Y:S08]  /*10df0*/  HMMA.16816.F32 R4, R184.reuse, R192, R4 ;  /* 0x000000c0b804723c */ /* 0x060ff00000001804 */
[C---:B------:R-:W-:Y:S08]  /*10e00*/  HMMA.16816.F32 R12, R184.reuse, R194, R12 ;  /* 0x000000c2b80c723c */ /* 0x040ff0000000180c */
[C---:B-1----:R-:W-:Y:S08]  /*10e10*/  HMMA.16816.F32 R16, R184.reuse, R148, R16 ;  /* 0x00000094b810723c */ /* 0x042ff00000001810 */
[C---:B------:R-:W-:Y:S04]  /*10e20*/  HMMA.16816.F32 R20, R184.reuse, R150, R20 ;  /* 0x00000096b814723c */ /* 0x040fe80000001814 */
[----:B------:R-:W-:Y:S02]  /*10e30*/  FMUL.FTZ R174, R4, c[0x0][0x320] ;  /* 0x0000c80004ae7a20 */ /* 0x000fe40000410000 */
[----:B------:R-:W-:Y:S02]  /*10e40*/  FMUL.FTZ R173, R6, c[0x0][0x320] ;  /* 0x0000c80006ad7a20 */ /* 0x000fe40000410000 */
[C---:B------:R-:W-:Y:S02]  /*10e50*/  HMMA.16816.F32 R24, R184.reuse, R152, R24 ;  /* 0x00000098b818723c */ /* 0x040fe40000001818 */
[----:B------:R-:W1:Y:S02]  /*10e60*/  MUFU.TANH R174, R174 ;  /* 0x000000ae00ae7308 */ /* 0x000e640000002400 */
[----:B------:R-:W-:Y:S02]  /*10e70*/  FMUL.FTZ R13, R13, c[0x0][0x320] ;  /* 0x0000c8000d0d7a20 */ /* 0x000fe40000410000 */
[----:B------:R-:W-:Y:S02]  /*10e80*/  FMUL.FTZ R14, R14, c[0x0][0x320] ;  /* 0x0000c8000e0e7a20 */ /* 0x000fe40000410000 */
[C---:B------:R-:W-:Y:S04]  /*10e90*/  HMMA.16816.F32 R28, R184.reuse, R154, R28 ;  /* 0x0000009ab81c723c */ /* 0x040fe8000000181c */
[----:B------:R-:W-:Y:S01]  /*10ea0*/  FMUL.FTZ R15, R15, c[0x0][0x320] ;  /* 0x0000c8000f0f7a20 */ /* 0x000fe20000410000 */
[----:B------:R-:W-:Y:S01]  /*10eb0*/  MUFU.TANH R177, R13 ;  /* 0x0000000d00b17308 */ /* 0x000fe20000002400 */
[----:B------:R-:W-:Y:S02]  /*10ec0*/  FMUL.FTZ R175, R12, c[0x0][0x320] ;  /* 0x0000c8000caf7a20 */ /* 0x000fe40000410000 */
[----:B------:R-:W-:Y:S04]  /*10ed0*/  FMUL.FTZ R165, R5, c[0x0][0x320] ;  /* 0x0000c80005a57a20 */ /* 0x000fe80000410000 */
[----:B------:R-:W-:Y:S02]  /*10ee0*/  FMUL.FTZ R172, R7, c[0x0][0x320] ;  /* 0x0000c80007ac7a20 */ /* 0x000fe40000410000 */
[----:B------:R-:W-:Y:S01]  /*10ef0*/  FMUL.FTZ R183, R16, c[0x0][0x320] ;  /* 0x0000c80010b77a20 */ /* 0x000fe20000410000 */
[----:B------:R-:W-:Y:S01]  /*10f00*/  MUFU.TANH R176, R14 ;  /* 0x0000000e00b07308 */ /* 0x000fe20000002400 */
[----:B------:R-:W-:Y:S02]  /*10f10*/  FMUL.FTZ R17, R17, c[0x0][0x320] ;  /* 0x0000c80011117a20 */ /* 0x000fe40000410000 */
[----:B------:R-:W-:Y:S01]  /*10f20*/  FMUL.FTZ R18, R18, c[0x0][0x320] ;  /* 0x0000c80012127a20 */ /* 0x000fe20000410000 */
[----:B-1----:R-:W-:Y:S01]  /*10f30*/  FMNMX.FTZ R2, R174, R9, !PT ;  /* 0x00000009ae027209 */ /* 0x002fe20007810000 */
[----:B------:R-:W-:Y:S02]  /*10f40*/  FMUL.FTZ R19, R19, c[0x0][0x320] ;  /* 0x0000c80013137a20 */ /* 0x000fe40000410000 */
[----:B------:R-:W-:Y:S02]  /*10f50*/  FMUL.FTZ R20, R20, c[0x0][0x320] ;  /* 0x0000c80014147a20 */ /* 0x000fe40000410000 */
[----:B------:R-:W-:Y:S01]  /*10f60*/  FMUL.FTZ R21, R21, c[0x0][0x320] ;  /* 0x0000c80015157a20 */ /* 0x000fe20000410000 */
[----:B------:R1:W-:Y:S01]  /*10f70*/  MUFU.TANH R188, R15 ;  /* 0x0000000f00bc7308 */ /* 0x0003e20000002400 */
[----:B------:R-:W-:Y:S02]  /*10f80*/  FMUL.FTZ R22, R22, c[0x0][0x320] ;  /* 0x0000c80016167a20 */ /* 0x000fe40000410000 */
        /* <DEDUP_REMOVED lines=11> */
[----:B-1----:R-:W1:Y:S01]  /*11040*/  LDSM.16.M88.4 R12, [R207+0x5800] ;  /* 0x00580000cf0c783b */ /* 0x002e620000000200 */
[----:B------:R-:W-:Y:S08]  /*11050*/  DEPBAR.LE SB0, 0x2 ;  /* 0x000080800000791a */ /* 0x000ff00000000000 */
[----:B------:R-:W4:Y:S01]  /*11060*/  MUFU.TANH R172, R172 ;  /* 0x000000ac00ac7308 */ /* 0x000f220000002400 */
[----:B------:R-:W-:Y:S01]  /*11070*/  BAR.SYNC.DEFER_BLOCKING 0x0 ;  /* 0x0000000000007b1d */ /* 0x000fe20000010000 */
[----:B--2---:R-:W-:Y:S02]  /*11080*/  FMNMX.FTZ R3, R173, R0, !PT ;  /* 0x00000000ad037209 */ /* 0x004fe40007810000 */
[----:B---3--:R-:W-:Y:S02]  /*11090*/  FMNMX.FTZ R2, R165, R2, !PT ;  /* 0x00000002a5027209 */ /* 0x008fe40007810000 */
[----:B----4-:R-:W-:Y:S04]  /*110a0*/  FMNMX.FTZ R3, R172, R3, !PT ;  /* 0x00000003ac037209 */ /* 0x010fe80007810000 */
[----:B------:R-:W-:Y:S01]  /*110b0*/  FMNMX.FTZ R3, R176, R3, !PT ;  /* 0x00000003b0037209 */ /* 0x000fe20007810000 */
[----:B------:R-:W2:Y:S03]  /*110c0*/  MUFU.TANH R175, R175 ;  /* 0x000000af00af7308 */ /* 0x000ea60000002400 */
[----:B------:R-:W-:Y:S01]  /*110d0*/  FMNMX.FTZ R3, R188, R3, !PT ;  /* 0x00000003bc037209 */ /* 0x000fe20007810000 */
[C---:B-1----:R-:W-:Y:S06]  /*110e0*/  HMMA.16816.F32 R32, R184.reuse, R12, R32 ;  /* 0x0000000cb820723c */ /* 0x042fec0000001820 */
[----:B------:R-:W1:Y:S02]  /*110f0*/  MUFU.TANH R183, R183 ;  /* 0x000000b700b77308 */ /* 0x000e640000002400 */
[----:B------:R-:W-:Y:S08]  /*11100*/  HMMA.16816.F32 R36, R184, R14, R36 ;  /* 0x0000000eb824723c */ /* 0x000ff00000001824 */
[----:B------:R-:W3:Y:S01]  /*11110*/  MUFU.TANH R245, R17 ;  /* 0x0000001100f57308 */ /* 0x000ee20000002400 */
[----:B--2---:R-:W-:Y:S04]  /*11120*/  FMNMX.FTZ R2, R175, R2, !PT ;  /* 0x00000002af027209 */ /* 0x004fe80007810000 */
[----:B------:R-:W-:Y:S05]  /*11130*/  FMNMX.FTZ R2, R177, R2, !PT ;  /* 0x00000002b1027209 */ /* 0x000fea0007810000 */
[----:B------:R-:W2:Y:S01]  /*11140*/  MUFU.TANH R246, R18 ;  /* 0x0000001200f67308 */ /* 0x000ea20000002400 */
        /* <DEDUP_REMOVED lines=9> */
[----:B---3--:R-:W-:Y:S01]  /*111e0*/  FMNMX.FTZ R2, R245, R2, !PT ;  /* 0x00000002f5027209 */ /* 0x008fe20007810000 */
[----:B------:R-:W-:Y:S05]  /*111f0*/  FMUL.FTZ R39, R39, c[0x0][0x320] ;  /* 0x0000c80027277a20 */ /* 0x000fea0000410000 */
[----:B------:R-:W3:Y:S01]  /*11200*/  MUFU.TANH R191, R20 ;  /* 0x0000001400bf7308 */ /* 0x000ee20000002400 */
[----:B--2---:R-:W-:Y:S09]  /*11210*/  FMNMX.FTZ R3, R246, R3, !PT ;  /* 0x00000003f6037209 */ /* 0x004ff20007810000 */
[----:B------:R-:W2:Y:S01]  /*11220*/  MUFU.TANH R189, R21 ;  /* 0x0000001500bd7308 */ /* 0x000ea20000002400 */
[----:B-1----:R-:W-:Y:S09]  /*11230*/  FMNMX.FTZ R3, R190, R3, !PT ;  /* 0x00000003be037209 */ /* 0x002ff20007810000 */
[----:B------:R-:W1:Y:S01]  /*11240*/  MUFU.TANH R244, R22 ;  /* 0x0000001600f47308 */ /* 0x000e620000002400 */
[----:B---3--:R-:W-:Y:S09]  /*11250*/  FMNMX.FTZ R2, R191, R2, !PT ;  /* 0x00000002bf027209 */ /* 0x008ff20007810000 */
        /* <DEDUP_REMOVED lines=33> */
[----:B-1----:R-:W-:Y:S05]  /*11470*/  FMNMX.FTZ R15, R167, R2, !PT ;  /* 0x00000002a70f7209 */ /* 0x002fea0007810000 */
[----:B------:R-:W1:Y:S01]  /*11480*/  SHFL.BFLY PT, R2, R15, 0x2, 0x1f ;  /* 0x0c401f000f027f89 */ /* 0x000e6200000e0000 */
[----:B---3--:R-:W-:Y:S04]  /*11490*/  FMNMX.FTZ R3, R166, R3, !PT ;  /* 0x00000003a6037209 */ /* 0x008fe80007810000 */
[----:B--2---:R-:W-:Y:S05]  /*114a0*/  FMNMX.FTZ R14, R164, R3, !PT ;  /* 0x00000003a40e7209 */ /* 0x004fea0007810000 */
        /* <DEDUP_REMOVED lines=8> */
[--C-:B------:R-:W-:Y:S02]  /*11530*/  FFMA.FTZ R182, R174, c[0x0][0x2d0], -R184.reuse ;  /* 0x0000b400aeb67a23 */ /* 0x100fe400000108b8 */
[--C-:B------:R-:W-:Y:S02]  /*11540*/  FFMA.FTZ R181, R165, c[0x0][0x2d0], -R184.reuse ;  /* 0x0000b400a5b57a23 */ /* 0x100fe400000108b8 */
[----:B------:R-:W-:Y:S02]  /*11550*/  FMUL.FTZ R2, R4, c[0x0][0x2d0] ;  /* 0x0000b40004027a20 */ /* 0x000fe40000410000 */
[--C-:B------:R-:W-:Y:S01]  /*11560*/  FFMA.FTZ R180, R175, c[0x0][0x2d0], -R184.reuse ;  /* 0x0000b400afb47a23 */ /* 0x100fe200000108b8 */
[----:B------:R-:W-:Y:S01]  /*11570*/  MUFU.EX2 R182, R182 ;  /* 0x000000b600b67308 */ /* 0x000fe20000000800 */
[--C-:B------:R-:W-:Y:S02]  /*11580*/  FFMA.FTZ R179, R177, c[0x0][0x2d0], -R184.reuse ;  /* 0x0000b400b1b37a23 */ /* 0x100fe400000108b8 */
[--C-:B------:R-:W-:Y:S01]  /*11590*/  FFMA.FTZ R183, R183, c[0x0][0x2d0], -R184.reuse ;  /* 0x0000b400b7b77a23 */ /* 0x100fe200000108b8 */
[----:B--2---:R-:W-:Y:S01]  /*115a0*/  FMNMX.FTZ R3, R12, R3, !PT ;  /* 0x000000030c037209 */ /* 0x004fe20007810000 */
[----:B------:R-:W-:Y:S02]  /*115b0*/  IMAD R12, R204, 0x6000, RZ ;  /* 0x00006000cc0c7824 */ /* 0x000fe400078e02ff */
[----:B------:R-:W-:Y:S02]  /*115c0*/  FFMA.FTZ R186, R245, c[0x0][0x2d0], -R184 ;  /* 0x0000b400f5ba7a23 */ /* 0x000fe400000108b8 */
[C---:B------:R-:W-:Y:S01]  /*115d0*/  FMUL.FTZ R165, R3.reuse, c[0x0][0x2d0] ;  /* 0x0000b40003a57a20 */ /* 0x040fe20000410000 */
[----:B------:R-:W-:Y:S01]  /*115e0*/  IADD3 R174, R196, R12, RZ ;  /* 0x0000000cc4ae7210 */ /* 0x000fe20007ffe0ff */
[----:B------:R-:W-:Y:S01]  /*115f0*/  FADD.FTZ R4, -R3, R0 ;  /* 0x0000000003047221 */ /* 0x000fe20000010100 */
[----:B------:R-:W1:Y:S01]  /*11600*/  MUFU.EX2 R2, R2 ;  /* 0x0000000200027308 */ /* 0x000e620000000800 */
[--C-:B------:R-:W-:Y:S01]  /*11610*/  FFMA.FTZ R178, R173, c[0x0][0x2d0], -R165.reuse ;  /* 0x0000b400adb27a23 */ /* 0x100fe200000108a5 */
[----:B------:R-:W-:Y:S01]  /*11620*/  IADD3 R9, R199, R174, RZ ;  /* 0x000000aec7097210 */ /* 0x000fe20007ffe0ff */
[----:B------:R-:W2:Y:S01]  /*11630*/  LDSM.16.MT88.4 R16, [R174] ;  /* 0x00000000ae10783b */ /* 0x000ea20000004200 */
[--C-:B------:R-:W-:Y:S01]  /*11640*/  FFMA.FTZ R177, R172, c[0x0][0x2d0], -R165.reuse ;  /* 0x0000b400acb17a23 */ /* 0x100fe200000108a5 */
[----:B------:R-:W-:Y:S01]  /*11650*/  IADD3 R172, R147, R12, RZ ;  /* 0x0000000c93ac7210 */ /* 0x000fe20007ffe0ff */
[--C-:B------:R-:W-:Y:S02]  /*11660*/  FFMA.FTZ R176, R176, c[0x0][0x2d0], -R165.reuse ;  /* 0x0000b400b0b07a23 */ /* 0x100fe400000108a5 */
[--C-:B------:R-:W-:Y:S01]  /*11670*/  FFMA.FTZ R175, R188, c[0x0][0x2d0], -R165.reuse ;  /* 0x0000b400bcaf7a23 */ /* 0x100fe200000108a5 */
[----:B------:R-:W-:Y:S01]  /*11680*/  IADD3 R173, R199, R172, RZ ;  /* 0x000000acc7ad7210 */ /* 0x000fe20007ffe0ff */
[----:B------:R-:W-:Y:S01]  /*11690*/  FMUL.FTZ R0, R4, c[0x0][0x2d0] ;  /* 0x0000b40004007a20 */ /* 0x000fe20000410000 */
[----:B------:R-:W3:Y:S01]  /*116a0*/  MUFU.EX2 R181, R181 ;  /* 0x000000b500b57308 */ /* 0x000ee20000000800 */
[----:B------:R-:W4:Y:S01]  /*116b0*/  LDSM.16.MT88.4 R24, [R9] ;  /* 0x000000000918783b */ /* 0x000f220000004200 */
[--C-:B------:R-:W-:Y:S02]  /*116c0*/  FFMA.FTZ R247, R170, c[0x0][0x2d0], -R165.reuse ;  /* 0x0000b400aaf77a23 */ /* 0x100fe400000108a5 */
[--C-:B------:R-:W-:Y:S02]  /*116d0*/  FFMA.FTZ R248, R168, c[0x0][0x2d0], -R165.reuse ;  /* 0x0000b400a8f87a23 */ /* 0x100fe400000108a5 */
[--C-:B------:R-:W-:Y:S02]  /*116e0*/  FFMA.FTZ R166, R166, c[0x0][0x2d0], -R165.reuse ;  /* 0x0000b400a6a67a23 */ /* 0x100fe400000108a5 */
[--C-:B------:R-:W-:Y:S01]  /*116f0*/  FFMA.FTZ R187, R191, c[0x0][0x2d0], -R184.reuse ;  /* 0x0000b400bfbb7a23 */ /* 0x100fe200000108b8 */
[----:B------:R-:W5:Y:S01]  /*11700*/  LDSM.16.MT88.4 R32, [R172] ;  /* 0x00000000ac20783b */ /* 0x000f620000004200 */
[----:B------:R-:W2:Y:S01]  /*11710*/  MUFU.EX2 R0, R0 ;  /* 0x0000000000007308 */ /* 0x000ea20000000800 */
[--C-:B------:R-:W-:Y:S02]  /*11720*/  FFMA.FTZ R188, R189, c[0x0][0x2d0], -R184.reuse ;  /* 0x0000b400bdbc7a23 */ /* 0x100fe400000108b8 */
[C---:B-1----:R-:W-:Y:S02]  /*11730*/  FMUL.FTZ R4, R2.reuse, R132 ;  /* 0x0000008402047220 */ /* 0x042fe40000410000 */
[C---:B------:R-:W-:Y:S02]  /*11740*/  FMUL.FTZ R5, R2.reuse, R133 ;  /* 0x0000008502057220 */ /* 0x040fe40000410000 */
[C---:B------:R-:W-:Y:S01]  /*11750*/  FMUL.FTZ R12, R2.reuse, R128 ;  /* 0x00000080020c7220 */ /* 0x040fe20000410000 */
[----:B------:R-:W-:Y:S01]  /*11760*/  LDSM.16.MT88.4 R148, [R9+0x2800] ;  /* 0x002800000994783b */ /* 0x000fe20000004200 */
[C---:B------:R-:W-:Y:S01]  /*11770*/  FMUL.FTZ R13, R2.reuse, R129 ;  /* 0x00000081020d7220 */ /* 0x040fe20000410000 */
[----:B------:R-:W-:Y:S01]  /*11780*/  MUFU.EX2 R180, R180 ;  /* 0x000000b400b47308 */ /* 0x000fe20000000800 */
[C---:B------:R-:W-:Y:S02]  /*11790*/  FMUL.FTZ R20, R2.reuse, R120 ;  /* 0x0000007802147220 */ /* 0x040fe40000410000 */
[C---:B------:R-:W-:Y:S01]  /*117a0*/  FMUL.FTZ R21, R2.reuse, R121 ;  /* 0x0000007902157220 */ /* 0x040fe20000410000 */
[----:B---3--:R-:W-:Y:S01]  /*117b0*/  F2FP.PACK_AB R132, R181, R182 ;  /* 0x000000b6b584723e */ /* 0x008fe200000000ff */
[C---:B------:R-:W-:Y:S01]  /*117c0*/  FMUL.FTZ R28, R2.reuse, R112 ;  /* 0x00000070021c7220 */ /* 0x040fe20000410000 */
[----:B------:R-:W-:Y:S01]  /*117d0*/  LDSM.16.MT88.4 R152, [R172+0x2800] ;  /* 0x00280000ac98783b */ /* 0x000fe20000004200 */
[C---:B------:R-:W-:Y:S02]  /*117e0*/  FMUL.FTZ R29, R2.reuse, R113 ;  /* 0x00000071021d7220 */ /* 0x040fe40000410000 */
[C---:B------:R-:W-:Y:S01]  /*117f0*/  FMUL.FTZ R36, R2.reuse, R104 ;  /* 0x0000006802247220 */ /* 0x040fe20000410000 */
[----:B------:R-:W1:Y:S01]  /*11800*/  MUFU.EX2 R179, R179 ;  /* 0x000000b300b37308 */ /* 0x000e620000000800 */
[C---:B------:R-:W-:Y:S02]  /*11810*/  FMUL.FTZ R37, R2.reuse, R105 ;  /* 0x0000006902257220 */ /* 0x040fe40000410000 */
[----:B------:R-:W-:Y:S01]  /*11820*/  FMUL.FTZ R40, R2, R40 ;  /* 0x0000002802287220 */ /* 0x000fe20000410000 */
[----:B------:R-:W-:Y:S01]  /*11830*/  LDSM.16.MT88.4 R156, [R174+0x3800] ;  /* 0x00380000ae9c783b */ /* 0x000fe20000004200 */
[C---:B--2---:R-:W-:Y:S02]  /*11840*/  FMUL.FTZ R6, R0.reuse, R134 ;  /* 0x0000008600067220 */ /* 0x044fe40000410000 */
[C---:B------:R-:W-:Y:S02]  /*11850*/  FMUL.FTZ R7, R0.reuse, R135 ;  /* 0x0000008700077220 */ /* 0x040fe40000410000 */
[C---:B------:R-:W-:Y:S01]  /*11860*/  FMUL.FTZ R14, R0.reuse, R130 ;  /* 0x00000082000e7220 */ /* 0x040fe20000410000 */
[----:B------:R-:W-:Y:S01]  /*11870*/  MUFU.EX2 R178, R178 ;  /* 0x000000b200b27308 */ /* 0x000fe20000000800 */
[C---:B------:R-:W-:Y:S01]  /*11880*/  FMUL.FTZ R15, R0.reuse, R131 ;  /* 0x00000083000f7220 */ /* 0x040fe20000410000 */
[----:B------:R-:W-:Y:S01]  /*11890*/  LDSM.16.MT88.4 R160, [R9+0x3800] ;  /* 0x0038000009a0783b */ /* 0x000fe20000004200 */
[C---:B------:R-:W-:Y:S02]  /*118a0*/  FMUL.FTZ R22, R0.reuse, R122 ;  /* 0x0000007a00167220 */ /* 0x040fe40000410000 */
[C---:B------:R-:W-:Y:S02]  /*118b0*/  FMUL.FTZ R23, R0.reuse, R123 ;  /* 0x0000007b00177220 */ /* 0x040fe40000410000 */
[C---:B------:R-:W-:Y:S02]  /*118c0*/  FMUL.FTZ R30, R0.reuse, R114 ;  /* 0x00000072001e7220 */ /* 0x040fe40000410000 */
[C---:B------:R-:W-:Y:S01]  /*118d0*/  FMUL.FTZ R31, R0.reuse, R115 ;  /* 0x00000073001f7220 */ /* 0x040fe20000410000 */
[----:B------:R-:W2:Y:S01]  /*118e0*/  MUFU.EX2 R177, R177 ;  /* 0x000000b100b17308 */ /* 0x000ea20000000800 */
[C---:B------:R-:W-:Y:S01]  /*118f0*/  FMUL.FTZ R38, R0.reuse, R106 ;  /* 0x0000006a00267220 */ /* 0x040fe20000410000 */
[----:B------:R-:W-:Y:S01]  /*11900*/  LDSM.16.MT88.4 R112, [R173+0x2000] ;  /* 0x00200000ad70783b */ /* 0x000fe20000004200 */
[----:B------:R-:W-:Y:S01]  /*11910*/  FMUL.FTZ R39, R0, R107 ;  /* 0x0000006b00277220 */ /* 0x000fe20000410000 */
[----:B-1----:R-:W-:Y:S01]  /*11920*/  F2FP.PACK_AB R134, R179, R180 ;  /* 0x000000b4b386723e */ /* 0x002fe200000000ff */
[----:B------:R-:W-:Y:S02]  /*11930*/  FMUL.FTZ R41, R2, R41 ;  /* 0x0000002902297220 */ /* 0x000fe40000410000 */
[C---:B------:R-:W-:Y:S02]  /*11940*/  FMUL.FTZ R42, R0.reuse, R42 ;  /* 0x0000002a002a7220 */ /* 0x040fe40000410000 */
[----:B------:R-:W-:Y:S01]  /*11950*/  FMUL.FTZ R43, R0, R43 ;  /* 0x0000002b002b7220 */ /* 0x000fe20000410000 */
[----:B------:R-:W-:Y:S01]  /*11960*/  MUFU.EX2 R176, R176 ;  /* 0x000000b000b07308 */ /* 0x000fe20000000800 */
[----:B------:R-:W-:Y:S01]  /*11970*/  LDSM.16.MT88.4 R104, [R172+0x2000] ;  /* 0x00200000ac68783b */ /* 0x000fe20000004200 */
[C---:B------:R-:W-:Y:S02]  /*11980*/  FMUL.FTZ R44, R2.reuse, R44 ;  /* 0x0000002c022c7220 */ /* 0x040fe40000410000 */
[----:B------:R-:W-:Y:S02]  /*11990*/  FMUL.FTZ R45, R2, R45 ;  /* 0x0000002d022d7220 */ /* 0x000fe40000410000 */
[C---:B------:R-:W-:Y:S02]  /*119a0*/  FMUL.FTZ R46, R0.reuse, R46 ;  /* 0x0000002e002e7220 */ /* 0x040fe40000410000 */
[----:B------:R-:W-:Y:S01]  /*119b0*/  FMUL.FTZ R47, R0, R47 ;  /* 0x0000002f002f7220 */ /* 0x000fe20000410000 */
[----:B------:R-:W-:Y:S01]  /*119c0*/  LDSM.16.MT88.4 R120, [R172+0x800] ;  /* 0x00080000ac78783b */ /* 0x000fe20000004200 */
[----:B------:R-:W1:Y:S01]  /*119d0*/  MUFU.EX2 R175, R175 ;  /* 0x000000af00af7308 */ /* 0x000e620000000800 */
[C---:B------:R-:W-:Y:S02]  /*119e0*/  FMUL.FTZ R48, R2.reuse, R48 ;  /* 0x0000003002307220 */ /* 0x040fe40000410000 */
[----:B------:R-:W-:Y:S01]  /*119f0*/  FMUL.FTZ R49, R2, R49 ;  /* 0x0000003102317220 */ /* 0x000fe20000410000 */
[----:B--2---:R-:W-:Y:S01]  /*11a00*/  F2FP.PACK_AB R133, R177, R178 ;  /* 0x000000b2b185723e */ /* 0x004fe200000000ff */
[C---:B------:R-:W-:Y:S02]  /*11a10*/  FMUL.FTZ R50, R0.reuse, R50 ;  /* 0x0000003200327220 */ /* 0x040fe40000410000 */
[----:B------:R-:W-:Y:S01]  /*11a20*/  LDSM.16.MT88.4 R128, [R174+0x2800] ;  /* 0x00280000ae80783b */ /* 0x000fe20000004200 */
[----:B------:R-:W-:Y:S02]  /*11a30*/  FMUL.FTZ R51, R0, R51 ;  /* 0x0000003300337220 */ /* 0x000fe40000410000 */
[C---:B------:R-:W-:Y:S01]  /*11a40*/  FMUL.FTZ R52, R2.reuse, R52 ;  /* 0x0000003402347220 */ /* 0x040fe20000410000 */
[----:B------:R-:W-:Y:S01]  /*11a50*/  MUFU.EX2 R183, R183 ;  /* 0x000000b700b77308 */ /* 0x000fe20000000800 */
[----:B------:R-:W-:Y:S02]  /*11a60*/  FMUL.FTZ R53, R2, R53 ;  /* 0x0000003502357220 */ /* 0x000fe40000410000 */
[C---:B------:R-:W-:Y:S02]  /*11a70*/  FMUL.FTZ R54, R0.reuse, R54 ;  /* 0x0000003600367220 */ /* 0x040fe40000410000 */
[----:B------:R-:W-:Y:S02]  /*11a80*/  FMUL.FTZ R55, R0, R55 ;  /* 0x0000003700377220 */ /* 0x000fe40000410000 */
[C---:B------:R-:W-:Y:S02]  /*11a90*/  FMUL.FTZ R56, R2.reuse, R56 ;  /* 0x0000003802387220 */ /* 0x040fe40000410000 */
[----:B------:R-:W-:Y:S01]  /*11aa0*/  FMUL.FTZ R57, R2, R57 ;  /* 0x0000003902397220 */ /* 0x000fe20000410000 */
[----:B------:R-:W2:Y:S01]  /*11ab0*/  MUFU.EX2 R186, R186 ;  /* 0x000000ba00ba7308 */ /* 0x000ea20000000800 */
[C---:B------:R-:W-:Y:S01]  /*11ac0*/  FMUL.FTZ R58, R0.reuse, R58 ;  /* 0x0000003a003a7220 */ /* 0x040fe20000410000 */
[----:B-1----:R-:W-:Y:S01]  /*11ad0*/  F2FP.PACK_AB R135, R175, R176 ;  /* 0x000000b0af87723e */ /* 0x002fe200000000ff */
[----:B------:R-:W-:Y:S02]  /*11ae0*/  FMUL.FTZ R59, R0, R59 ;  /* 0x0000003b003b7220 */ /* 0x000fe40000410000 */
[C---:B------:R-:W-:Y:S02]  /*11af0*/  FMUL.FTZ R60, R2.reuse, R60 ;  /* 0x0000003c023c7220 */ /* 0x040fe40000410000 */
[----:B------:R-:W-:Y:S02]  /*11b00*/  FMUL.FTZ R61, R2, R61 ;  /* 0x0000003d023d7220 */ /* 0x000fe40000410000 */
[C---:B------:R-:W-:Y:S01]  /*11b10*/  HMMA.16816.F32 R4, R132.reuse, R16, R4 ;  /* 0x000000108404723c */ /* 0x040fe20000001804 */
[----:B------:R-:W-:Y:S04]  /*11b20*/  MUFU.EX2 R187, R187 ;  /* 0x000000bb00bb7308 */ /* 0x000fe80000000800 */
[----:B------:R-:W-:Y:S02]  /*11b30*/  FMUL.FTZ R62, R0, R62 ;  /* 0x0000003e003e7220 */ /* 0x000fe40000410000 */
[C---:B------:R-:W-:Y:S01]  /*11b40*/  FMUL.FTZ R16, R2.reuse, R124 ;  /* 0x0000007c02107220 */ /* 0x040fe20000410000 */
[C---:B------:R-:W-:Y:S03]  /*11b50*/  HMMA.16816.F32 R12, R132.reuse, R18, R12 ;  /* 0x00000012840c723c */ /* 0x040fe6000000180c */
[----:B------:R-:W-:Y:S01]  /*11b60*/  MUFU.EX2 R188, R188 ;  /* 0x000000bc00bc7308 */ /* 0x000fe20000000800 */
[----:B------:R-:W-:Y:S02]  /*11b70*/  FMUL.FTZ R17, R2, R125 ;  /* 0x0000007d02117220 */ /* 0x000fe40000410000 */
[C---:B------:R-:W-:Y:S02]  /*11b80*/  FMUL.FTZ R63, R0.reuse, R63 ;  /* 0x0000003f003f7220 */ /* 0x040fe40000410000 */
[C---:B------:R-:W-:Y:S04]  /*11b90*/  FMUL.FTZ R18, R0.reuse, R126 ;  /* 0x0000007e00127220 */ /* 0x040fe80000410000 */
[----:B------:R-:W-:Y:S01]  /*11ba0*/  FMUL.FTZ R19, R0, R127 ;  /* 0x0000007f00137220 */ /* 0x000fe20000410000 */
[----:B------:R-:W-:Y:S01]  /*11bb0*/  MUFU.EX2 R247, R247 ;  /* 0x000000f700f77308 */ /* 0x000fe20000000800 */
[----:B------:R-:W1:Y:S01]  /*11bc0*/  LDSM.16.MT88.4 R124, [R173] ;  /* 0x00000000ad7c783b */ /* 0x000e620000004200 */
[C---:B------:R-:W-:Y:S02]  /*11bd0*/  FMUL.FTZ R64, R2.reuse, R64 ;  /* 0x0000004002407220 */ /* 0x040fe40000410000 */
[----:B------:R-:W-:Y:S02]  /*11be0*/  FMUL.FTZ R65, R2, R65 ;  /* 0x0000004102417220 */ /* 0x000fe40000410000 */
[C---:B----4-:R-:W-:Y:S03]  /*11bf0*/  HMMA.16816.F32 R16, R132.reuse, R24, R16 ;  /* 0x000000188410723c */ /* 0x050fe60000001810 */
[C---:B------:R-:W-:Y:S01]  /*11c00*/  FMUL.FTZ R66, R0.reuse, R66 ;  /* 0x0000004200427220 */ /* 0x040fe20000410000 */
[----:B------:R-:W-:Y:S01]  /*11c10*/  MUFU.EX2 R248, R248 ;  /* 0x000000f800f87308 */ /* 0x000fe20000000800 */
[----:B------:R-:W-:Y:S02]  /*11c20*/  FMUL.FTZ R67, R0, R67 ;  /* 0x0000004300437220 */ /* 0x000fe40000410000 */
[C---:B------:R-:W-:Y:S01]  /*11c30*/  FMUL.FTZ R24, R2.reuse, R116 ;  /* 0x0000007402187220 */ /* 0x040fe20000410000 */
[C---:B------:R-:W-:Y:S04]  /*11c40*/  HMMA.16816.F32 R20, R132.reuse, R26, R20 ;  /* 0x0000001a8414723c */ /* 0x040fe80000001814 */
[C---:B------:R-:W-:Y:S02]  /*11c50*/  FMUL.FTZ R25, R2.reuse, R117 ;  /* 0x0000007502197220 */ /* 0x040fe40000410000 */
[----:B------:R-:W-:Y:S02]  /*11c60*/  FMUL.FTZ R68, R2, R68 ;  /* 0x0000004402447220 */ /* 0x000fe40000410000 */
[C---:B------:R-:W-:Y:S04]  /*11c70*/  FMUL.FTZ R26, R0.reuse, R118 ;  /* 0x00000076001a7220 */ /* 0x040fe80000410000 */
[----:B------:R-:W-:Y:S02]  /*11c80*/  FMUL.FTZ R27, R0, R119 ;  /* 0x00000077001b7220 */ /* 0x000fe40000410000 */
[----:B------:R-:W3:Y:S01]  /*11c90*/  LDSM.16.MT88.4 R116, [R174+0x2000] ;  /* 0x00200000ae74783b */ /* 0x000ee20000004200 */
[----:B------:R-:W-:Y:S02]  /*11ca0*/  FMUL.FTZ R69, R2, R69 ;  /* 0x0000004502457220 */ /* 0x000fe40000410000 */
[C---:B------:R-:W-:Y:S02]  /*11cb0*/  FMUL.FTZ R70, R0.reuse, R70 ;  /* 0x0000004600467220 */ /* 0x040fe40000410000 */
[C---:B-----5:R-:W-:Y:S03]  /*11cc0*/  HMMA.16816.F32 R24, R132.reuse, R32, R24 ;  /* 0x000000208418723c */ /* 0x060fe60000001818 */
        /* <DEDUP_REMOVED lines=8> */
[----:B------:R-:W4:Y:S01]  /*11d50*/  LDSM.16.MT88.4 R108, [R9+0x2000] ;  /* 0x00200000096c783b */ /* 0x000f220000004200 */
[C---:B------:R-:W-:Y:S02]  /*11d60*/  FMUL.FTZ R74, R0.reuse, R74 ;  /* 0x0000004a004a7220 */ /* 0x040fe40000410000 */
[----:B------:R-:W-:Y:S02]  /*11d70*/  FMUL.FTZ R75, R0, R75 ;  /* 0x0000004b004b7220 */ /* 0x000fe40000410000 */
[C---:B-1----:R-:W-:Y:S03]  /*11d80*/  HMMA.16816.F32 R32, R132.reuse, R124, R32 ;  /* 0x0000007c8420723c */ /* 0x042fe60000001820 */
[C---:B------:R-:W-:Y:S02]  /*11d90*/  FMUL.FTZ R76, R2.reuse, R76 ;  /* 0x0000004c024c7220 */ /* 0x040fe40000410000 */
[----:B------:R-:W-:Y:S02]  /*11da0*/  FMUL.FTZ R77, R2, R77 ;  /* 0x0000004d024d7220 */ /* 0x000fe40000410000 */
[C---:B------:R-:W-:Y:S01]  /*11db0*/  FMUL.FTZ R78, R0.reuse, R78 ;  /* 0x0000004e004e7220 */ /* 0x040fe20000410000 */
[C---:B------:R-:W-:Y:S01]  /*11dc0*/  HMMA.16816.F32 R36, R132.reuse, R126, R36 ;  /* 0x0000007e8424723c */ /* 0x040fe20000001824 */
[----:B------:R-:W-:Y:S03]  /*11dd0*/  LDSM.16.MT88.4 R124, [R173+0x800] ;  /* 0x00080000ad7c783b */ /* 0x000fe60000004200 */
[----:B------:R-:W-:Y:S02]  /*11de0*/  FMUL.FTZ R79, R0, R79 ;  /* 0x0000004f004f7220 */ /* 0x000fe40000410000 */
[C---:B------:R-:W-:Y:S02]  /*11df0*/  FMUL.FTZ R88, R2.reuse, R88 ;  /* 0x0000005802587220 */ /* 0x040fe40000410000 */
[C---:B---3--:R-:W-:Y:S04]  /*11e00*/  HMMA.16816.F32 R40, R132.reuse, R116, R40 ;  /* 0x000000748428723c */ /* 0x048fe80000001828 */
[----:B------:R-:W-:Y:S02]  /*11e10*/  FMUL.FTZ R89, R2, R89 ;  /* 0x0000005902597220 */ /* 0x000fe40000410000 */
[C---:B------:R-:W-:Y:S02]  /*11e20*/  FMUL.FTZ R90, R0.reuse, R90 ;  /* 0x0000005a005a7220 */ /* 0x040fe40000410000 */
[C---:B------:R-:W-:Y:S01]  /*11e30*/  HMMA.16816.F32 R44, R132.reuse, R118, R44 ;  /* 0x00000076842c723c */ /* 0x040fe2000000182c */
[----:B------:R-:W-:Y:S03]  /*11e40*/  LDSM.16.MT88.4 R116, [R174+0x800] ;  /* 0x00080000ae74783b */ /* 0x000fe60000004200 */
[----:B------:R-:W-:Y:S02]  /*11e50*/  FMUL.FTZ R91, R0, R91 ;  /* 0x0000005b005b7220 */ /* 0x000fe40000410000 */
[--C-:B------:R-:W-:Y:S02]  /*11e60*/  FFMA.FTZ R189, R246, c[0x0][0x2d0], -R165.reuse ;  /* 0x0000b400f6bd7a23 */ /* 0x100fe400000108a5 */
[--C-:B------:R-:W-:Y:S01]  /*11e70*/  FFMA.FTZ R190, R190, c[0x0][0x2d0], -R165.reuse ;  /* 0x0000b400bebe7a23 */ /* 0x100fe200000108a5 */
[C---:B----4-:R-:W-:Y:S03]  /*11e80*/  HMMA.16816.F32 R48, R132.reuse, R108, R48 ;  /* 0x0000006c8430723c */ /* 0x050fe60000001830 */
[----:B------:R-:W-:Y:S01]  /*11e90*/  MUFU.EX2 R189, R189 ;  /* 0x000000bd00bd7308 */ /* 0x000fe20000000800 */
[--C-:B------:R-:W-:Y:S02]  /*11ea0*/  FFMA.FTZ R191, R244, c[0x0][0x2d0], -R165.reuse ;  /* 0x0000b400f4bf7a23 */ /* 0x100fe400000108a5 */
[--C-:B------:R-:W-:Y:S02]  /*11eb0*/  FFMA.FTZ R192, R192, c[0x0][0x2d0], -R165.reuse ;  /* 0x0000b400c0c07a23 */ /* 0x100fe400000108a5 */
[C---:B------:R-:W-:Y:S01]  /*11ec0*/  FMUL.FTZ R92, R2.reuse, R92 ;  /* 0x0000005c025c7220 */ /* 0x040fe20000410000 */
[C---:B------:R-:W-:Y:S01]  /*11ed0*/  HMMA.16816.F32 R52, R132.reuse, R110, R52 ;  /* 0x0000006e8434723c */ /* 0x040fe20000001834 */
[----:B------:R-:W1:Y:S03]  /*11ee0*/  LDSM.16.MT88.4 R108, [R174+0x4000] ;  /* 0x00400000ae6c783b */ /* 0x000e660000004200 */
[----:B------:R-:W3:Y:S01]  /*11ef0*/  MUFU.EX2 R190, R190 ;  /* 0x000000be00be7308 */ /* 0x000ee20000000800 */
[----:B------:R-:W-:Y:S02]  /*11f00*/  FMUL.FTZ R93, R2, R93 ;  /* 0x0000005d025d7220 */ /* 0x000fe40000410000 */
[C---:B------:R-:W-:Y:S01]  /*11f10*/  FMUL.FTZ R94, R0.reuse, R94 ;  /* 0x0000005e005e7220 */ /* 0x040fe20000410000 */
[C---:B------:R-:W-:Y:S04]  /*11f20*/  HMMA.16816.F32 R56, R132.reuse, R104, R56 ;  /* 0x000000688438723c */ /* 0x040fe80000001838 */
[----:B------:R-:W-:Y:S02]  /*11f30*/  FMUL.FTZ R95, R0, R95 ;  /* 0x0000005f005f7220 */ /* 0x000fe40000410000 */
[----:B------:R-:W-:Y:S01]  /*11f40*/  MUFU.EX2 R191, R191 ;  /* 0x000000bf00bf7308 */ /* 0x000fe20000000800 */
[C---:B------:R-:W-:Y:S01]  /*11f50*/  FMUL.FTZ R96, R2.reuse, R96 ;  /* 0x0000006002607220 */ /* 0x040fe20000410000 */
[C---:B------:R-:W-:Y:S01]  /*11f60*/  HMMA.16816.F32 R60, R132.reuse, R106, R60 ;  /* 0x0000006a843c723c */ /* 0x040fe2000000183c */
[----:B------:R-:W4:Y:S03]  /*11f70*/  LDSM.16.MT88.4 R104, [R9+0x4000] ;  /* 0x004000000968783b */ /* 0x000f260000004200 */
[----:B------:R-:W-:Y:S02]  /*11f80*/  FMUL.FTZ R97, R2, R97 ;  /* 0x0000006102617220 */ /* 0x000fe40000410000 */
[C---:B------:R-:W-:Y:S02]  /*11f90*/  FMUL.FTZ R98, R0.reuse, R98 ;  /* 0x0000006200627220 */ /* 0x040fe40000410000 */
[----:B------:R-:W5:Y:S01]  /*11fa0*/  MUFU.EX2 R192, R192 ;  /* 0x000000c000c07308 */ /* 0x000f620000000800 */
[C---:B------:R-:W-:Y:S03]  /*11fb0*/  HMMA.16816.F32 R64, R132.reuse, R112, R64 ;  /* 0x000000708440723c */ /* 0x040fe60000001840 */
[----:B------:R-:W-:Y:S02]  /*11fc0*/  FMUL.FTZ R99, R0, R99 ;  /* 0x0000006300637220 */ /* 0x000fe40000410000 */
[C---:B------:R-:W-:Y:S03]  /*11fd0*/  FMUL.FTZ R100, R2.reuse, R100 ;  /* 0x0000006402647220 */ /* 0x040fe60000410000 */
[C---:B------:R-:W-:Y:S01]  /*11fe0*/  HMMA.16816.F32 R68, R132.reuse, R114, R68 ;  /* 0x000000728444723c */ /* 0x040fe20000001844 */
[----:B------:R-:W2:Y:S03]  /*11ff0*/  LDSM.16.MT88.4 R112, [R172+0x4000] ;  /* 0x00400000ac70783b */ /* 0x000ea60000004200 */
[----:B------:R-:W-:Y:S02]  /*12000*/  FMUL.FTZ R101, R2, R101 ;  /* 0x0000006502657220 */ /* 0x000fe40000410000 */
[C---:B------:R-:W-:Y:S02]  /*12010*/  FMUL.FTZ R102, R0.reuse, R102 ;  /* 0x0000006600667220 */ /* 0x040fe40000410000 */
[----:B------:R-:W-:Y:S01]  /*12020*/  FMUL.FTZ R103, R0, R103 ;  /* 0x0000006700677220 */ /* 0x000fe20000410000 */
[C---:B-1----:R-:W-:Y:S03]  /*12030*/  HMMA.16816.F32 R72, R132.reuse, R108, R72 ;  /* 0x0000006c8448723c */ /* 0x042fe60000001848 */
[--C-:B------:R-:W-:Y:S02]  /*12040*/  FFMA.FTZ R243, R243, c[0x0][0x2d0], -R184.reuse ;  /* 0x0000b400f3f37a23 */ /* 0x100fe400000108b8 */
[--C-:B------:R-:W-:Y:S02]  /*12050*/  FFMA.FTZ R244, R195, c[0x0][0x2d0], -R184.reuse ;  /* 0x0000b400c3f47a23 */ /* 0x100fe400000108b8 */
[--C-:B------:R-:W-:Y:S01]  /*12060*/  FFMA.FTZ R195, R207, c[0x0][0x2d0], -R184.reuse ;  /* 0x0000b400cfc37a23 */ /* 0x100fe200000108b8 */
[C---:B------:R-:W-:Y:S01]  /*12070*/  HMMA.16816.F32 R76, R132.reuse, R110, R76 ;  /* 0x0000006e844c723c */ /* 0x040fe2000000184c */
[----:B------:R-:W1:Y:S01]  /*12080*/  LDSM.16.MT88.4 R108, [R173+0x4000] ;  /* 0x00400000ad6c783b */ /* 0x000e620000004200 */
[----:B------:R-:W-:Y:S02]  /*12090*/  MUFU.EX2 R243, R243 ;  /* 0x000000f300f37308 */ /* 0x000fe40000000800 */
[C---:B------:R-:W-:Y:S02]  /*120a0*/  FMUL.FTZ R80, R2.reuse, R80 ;  /* 0x0000005002507220 */ /* 0x040fe40000410000 */
[----:B------:R-:W-:Y:S02]  /*120b0*/  FMUL.FTZ R81, R2, R81 ;  /* 0x0000005102517220 */ /* 0x000fe40000410000 */
[C---:B------:R-:W-:Y:S04]  /*120c0*/  FMUL.FTZ R82, R0.reuse, R82 ;  /* 0x0000005200527220 */ /* 0x040fe80000410000 */
[----:B------:R-:W-:Y:S01]  /*120d0*/  FMUL.FTZ R83, R0, R83 ;  /* 0x0000005300537220 */ /* 0x000fe20000410000 */
[----:B------:R-:W-:Y:S01]  /*120e0*/  MUFU.EX2 R244, R244 ;  /* 0x000000f400f47308 */ /* 0x000fe20000000800 */
[--C-:B------:R-:W-:Y:S02]  /*120f0*/  FFMA.FTZ R246, R193, c[0x0][0x2d0], -R184.reuse ;  /* 0x0000b400c1f67a23 */ /* 0x100fe400000108b8 */
[--C-:B------:R-:W-:Y:S02]  /*12100*/  FFMA.FTZ R193, R240, c[0x0][0x2d0], -R165.reuse ;  /* 0x0000b400f0c17a23 */ /* 0x100fe400000108a5 */
[--C-:B------:R-:W-:Y:S01]  /*12110*/  FFMA.FTZ R240, R171, c[0x0][0x2d0], -R184.reuse ;  /* 0x0000b400abf07a23 */ /* 0x100fe200000108b8 */
[C---:B----4-:R-:W-:Y:S03]  /*12120*/  HMMA.16816.F32 R80, R132.reuse, R104, R80 ;  /* 0x000000688450723c */ /* 0x050fe60000001850 */
[C---:B------:R-:W-:Y:S01]  /*12130*/  FMUL.FTZ R84, R2.reuse, R84 ;  /* 0x0000005402547220 */ /* 0x040fe20000410000 */
[----:B------:R-:W-:Y:S01]  /*12140*/  MUFU.EX2 R195, R195 ;  /* 0x000000c300c37308 */ /* 0x000fe20000000800 */
[----:B------:R-:W-:Y:S02]  /*12150*/  FMUL.FTZ R85, R2, R85 ;  /* 0x0000005502557220 */ /* 0x000fe40000410000 */
[----:B------:R-:W-:Y:S01]  /*12160*/  FMUL.FTZ R86, R0, R86 ;  /* 0x0000005600567220 */ /* 0x000fe20000410000 */
[----:B--2---:R-:W-:Y:S01]  /*12170*/  F2FP.PACK_AB R104, R186, R183 ;  /* 0x000000b7ba68723e */ /* 0x004fe200000000ff */
[----:B------:R-:W-:Y:S03]  /*12180*/  FMUL.FTZ R87, R0, R87 ;  /* 0x0000005700577220 */ /* 0x000fe60000410000 */
[----:B---3--:R-:W-:Y:S01]  /*12190*/  F2FP.PACK_AB R105, R190, R189 ;  /* 0x000000bdbe69723e */ /* 0x008fe200000000ff */
[--C-:B------:R-:W-:Y:S01]  /*121a0*/  FFMA.FTZ R238, R238, c[0x0][0x2d0], -R165.reuse ;  /* 0x0000b400eeee7a23 */ /* 0x100fe200000108a5 */
[----:B------:R-:W-:Y:S01]  /*121b0*/  MUFU.EX2 R246, R246 ;  /* 0x000000f600f67308 */ /* 0x000fe20000000800 */
[--C-:B------:R-:W-:Y:S01]  /*121c0*/  FFMA.FTZ R207, R242, c[0x0][0x2d0], -R165.reuse ;  /* 0x0000b400f2cf7a23 */ /* 0x100fe200000108a5 */
[C---:B------:R-:W-:Y:S03]  /*121d0*/  HMMA.16816.F32 R84, R132.reuse, R106, R84 ;  /* 0x0000006a8454723c */ /* 0x040fe60000001854 */
[--C-:B------:R-:W-:Y:S02]  /*121e0*/  FFMA.FTZ R242, R169, c[0x0][0x2d0], -R184.reuse ;  /* 0x0000b400a9f27a23 */ /* 0x100fe400000108b8 */
[----:B------:R-:W-:Y:S01]  /*121f0*/  LDSM.16.MT88.4 R168, [R173+0x3800] ;  /* 0x00380000ada8783b */ /* 0x000fe20000004200 */
[--C-:B------:R-:W-:Y:S01]  /*12200*/  FFMA.FTZ R194, R194, c[0x0][0x2d0], -R165.reuse ;  /* 0x0000b400c2c27a23 */ /* 0x100fe200000108a5 */
[----:B------:R-:W-:Y:S01]  /*12210*/  F2FP.PACK_AB R106, R188, R187 ;  /* 0x000000bbbc6a723e */ /* 0x000fe200000000ff */
[C---:B------:R-:W-:Y:S01]  /*12220*/  HMMA.16816.F32 R88, R132.reuse, R112, R88 ;  /* 0x000000708458723c */ /* 0x040fe20000001858 */
[----:B------:R-:W-:Y:S03]  /*12230*/  MUFU.EX2 R193, R193 ;  /* 0x000000c100c17308 */ /* 0x000fe60000000800 */
[----:B------:R-:W-:Y:S01]  /*12240*/  FFMA.FTZ R165, R164, c[0x0][0x2d0], -R165 ;  /* 0x0000b400a4a57a23 */ /* 0x000fe200000108a5 */
[----:B-----5:R-:W-:Y:S01]  /*12250*/  F2FP.PACK_AB R107, R192, R191 ;  /* 0x000000bfc06b723e */ /* 0x020fe200000000ff */
[--C-:B------:R-:W-:Y:S02]  /*12260*/  FFMA.FTZ R185, R185, c[0x0][0x2d0], -R184.reuse ;  /* 0x0000b400b9b97a23 */ /* 0x100fe400000108b8 */
[C---:B------:R-:W-:Y:S01]  /*12270*/  HMMA.16816.F32 R92, R132.reuse, R114, R92 ;  /* 0x00000072845c723c */ /* 0x040fe2000000185c */
[----:B------:R-:W2:Y:S02]  /*12280*/  LDSM.16.MT88.4 R112, [R9+0x800] ;  /* 0x000800000970783b */ /* 0x000ea40000004200 */
[----:B------:R-:W-:Y:S01]  /*12290*/  MUFU.EX2 R249, R165 ;  /* 0x000000a500f97308 */ /* 0x000fe20000000800 */
[----:B------:R-:W-:Y:S02]  /*122a0*/  FFMA.FTZ R184, R167, c[0x0][0x2d0], -R184 ;  /* 0x0000b400a7b87a23 */ /* 0x000fe400000108b8 */
[----:B------:R-:W-:Y:S02]  /*122b0*/  FFMA.FTZ R182, R2, R241, R182 ;  /* 0x000000f102b67223 */ /* 0x000fe400000100b6 */
[C---:B-1----:R-:W-:Y:S04]  /*122c0*/  HMMA.16816.F32 R96, R132.reuse, R108, R96 ;  /* 0x0000006c8460723c */ /* 0x042fe80000001860 */
[----:B------:R-:W-:Y:S01]  /*122d0*/  FFMA.FTZ R178, R0, R239, R178 ;  /* 0x000000ef00b27223 */ /* 0x000fe200000100b2 */
[----:B------:R-:W-:Y:S01]  /*122e0*/  MUFU.EX2 R245, R184 ;  /* 0x000000b800f57308 */ /* 0x000fe20000000800 */
[----:B------:R-:W-:Y:S02]  /*122f0*/  FADD.FTZ R181, R181, R182 ;  /* 0x000000b6b5b57221 */ /* 0x000fe40000010000 */
[----:B------:R-:W-:Y:S01]  /*12300*/  HMMA.16816.F32 R100, R132, R110, R100 ;  /* 0x0000006e8464723c */ /* 0x000fe20000001864 */
[----:B------:R-:W1:Y:S03]  /*12310*/  LDSM.16.MT88.4 R108, [R173+0x2800] ;  /* 0x00280000ad6c783b */ /* 0x000e660000004200 */
[----:B------:R-:W-:Y:S02]  /*12320*/  FADD.FTZ R177, R177, R178 ;  /* 0x000000b2b1b17221 */ /* 0x000fe40000010000 */
[----:B------:R-:W-:Y:S01]  /*12330*/  FADD.FTZ R180, R180, R181 ;  /* 0x000000b5b4b47221 */ /* 0x000fe20000010000 */
[----:B------:R3:W-:Y:S01]  /*12340*/  MUFU.EX2 R184, R166 ;  /* 0x000000a600b87308 */ /* 0x0007e20000000800 */
[C---:B------:R-:W-:Y:S05]  /*12350*/  HMMA.16816.F32 R4, R104.reuse, R116, R4 ;  /* 0x000000746804723c */ /* 0x040fea0000001804 */
[----:B------:R-:W-:Y:S02]  /*12360*/  FADD.FTZ R176, R176, R177 ;  /* 0x000000b1b0b07221 */ /* 0x000fe40000010000 */
[----:B------:R-:W-:Y:S01]  /*12370*/  FADD.FTZ R180, R179, R180 ;  /* 0x000000b4b3b47221 */ /* 0x000fe20000010000 */
[C---:B------:R-:W-:Y:S01]  /*12380*/  HMMA.16816.F32 R12, R104.reuse, R118, R12 ;  /* 0x00000076680c723c */ /* 0x040fe2000000180c */
[----:B------:R-:W-:Y:S01]  /*12390*/  LDSM.16.MT88.4 R116, [R9+0x4800] ;  /* 0x004800000974783b */ /* 0x000fe20000004200 */
[----:B------:R-:W-:Y:S02]  /*123a0*/  MUFU.EX2 R238, R238 ;  /* 0x000000ee00ee7308 */ /* 0x000fe40000000800 */
[----:B------:R-:W-:Y:S02]  /*123b0*/  FADD.FTZ R176, R175, R176 ;  /* 0x000000b0afb07221 */ /* 0x000fe40000010000 */
[----:B------:R-:W-:Y:S02]  /*123c0*/  FADD.FTZ R183, R183, R180 ;  /* 0x000000b4b7b77221 */ /* 0x000fe40000010000 */
[----:B------:R-:W-:Y:S01]  /*123d0*/  FADD.FTZ R189, R189, R176 ;  /* 0x000000b0bdbd7221 */ /* 0x000fe20000010000 */
[C---:B--2---:R-:W-:Y:S03]  /*123e0*/  HMMA.16816.F32 R16, R104.reuse, R112, R16 ;  /* 0x000000706810723c */ /* 0x044fe60000001810 */
[----:B------:R-:W-:Y:S01]  /*123f0*/  MUFU.EX2 R207, R207 ;  /* 0x000000cf00cf7308 */ /* 0x000fe20000000800 */
[----:B------:R-:W-:Y:S01]  /*12400*/  FADD.FTZ R186, R186, R183 ;  /* 0x000000b7baba7221 */ /* 0x000fe20000010000 */
[----:B---3--:R-:W-:Y:S01]  /*12410*/  LDSM.16.MT88.4 R164, [R172+0x3800] ;  /* 0x00380000aca4783b */ /* 0x008fe20000004200 */
[----:B------:R-:W-:Y:S02]  /*12420*/  FADD.FTZ R190, R190, R189 ;  /* 0x000000bdbebe7221 */ /* 0x000fe40000010000 */
[C---:B------:R-:W-:Y:S04]  /*12430*/  HMMA.16816.F32 R20, R104.reuse, R114, R20 ;  /* 0x000000726814723c */ /* 0x040fe80000001814 */
[----:B------:R-:W-:Y:S01]  /*12440*/  FADD.FTZ R187, R187, R186 ;  /* 0x000000babbbb7221 */ /* 0x000fe20000010000 */
[----:B------:R-:W-:Y:S01]  /*12450*/  MUFU.EX2 R194, R194 ;  /* 0x000000c200c27308 */ /* 0x000fe20000000800 */
[----:B------:R-:W2:Y:S01]  /*12460*/  LDSM.16.MT88.4 R112, [R174+0x4800] ;  /* 0x00480000ae70783b */ /* 0x000ea20000004200 */
[----:B------:R-:W-:Y:S01]  /*12470*/  FADD.FTZ R191, R191, R190 ;  /* 0x000000bebfbf7221 */ /* 0x000fe20000010000 */
[C---:B------:R-:W-:Y:S04]  /*12480*/  HMMA.16816.F32 R24, R104.reuse, R120, R24 ;  /* 0x000000786818723c */ /* 0x040fe80000001818 */
[----:B------:R-:W-:Y:S02]  /*12490*/  FADD.FTZ R188, R188, R187 ;  /* 0x000000bbbcbc7221 */ /* 0x000fe40000010000 */
[----:B------:R-:W-:Y:S01]  /*124a0*/  FADD.FTZ R192, R192, R191 ;  /* 0x000000bfc0c07221 */ /* 0x000fe20000010000 */
[----:B------:R-:W-:Y:S01]  /*124b0*/  MUFU.EX2 R185, R185 ;  /* 0x000000b900b97308 */ /* 0x000fe20000000800 */
[C---:B------:R-:W-:Y:S01]  /*124c0*/  HMMA.16816.F32 R28, R104.reuse, R122, R28 ;  /* 0x0000007a681c723c */ /* 0x040fe2000000181c */
[----:B------:R-:W3:Y:S07]  /*124d0*/  LDSM.16.MT88.4 R120, [R172+0x4800] ;  /* 0x00480000ac78783b */ /* 0x000eee0000004200 */
[C---:B------:R-:W-:Y:S01]  /*124e0*/  HMMA.16816.F32 R32, R104.reuse, R124, R32 ;  /* 0x0000007c6820723c */ /* 0x040fe20000001820 */
[----:B------:R-:W4:Y:S07]  /*124f0*/  MUFU.EX2 R240, R240 ;  /* 0x000000f000f07308 */ /* 0x000f2e0000000800 */
[C---:B------:R-:W-:Y:S01]  /*12500*/  HMMA.16816.F32 R36, R104.reuse, R126, R36 ;  /* 0x0000007e6824723c */ /* 0x040fe20000001824 */
[----:B------:R-:W-:Y:S02]  /*12510*/  LDSM.16.MT88.4 R124, [R173+0x1000] ;  /* 0x00100000ad7c783b */ /* 0x000fe40000004200 */
[----:B------:R-:W5:Y:S05]  /*12520*/  MUFU.EX2 R242, R242 ;  /* 0x000000f200f27308 */ /* 0x000f6a0000000800 */
[C---:B------:R-:W-:Y:S08]  /*12530*/  HMMA.16816.F32 R40, R104.reuse, R128, R40 ;  /* 0x000000806828723c */ /* 0x040ff00000001828 */
[C---:B------:R-:W-:Y:S01]  /*12540*/  HMMA.16816.F32 R44, R104.reuse, R130, R44 ;  /* 0x00000082682c723c */ /* 0x040fe2000000182c */
[----:B------:R-:W-:Y:S07]  /*12550*/  LDSM.16.MT88.4 R128, [R9+0x3000] ;  /* 0x003000000980783b */ /* 0x000fee0000004200 */
[C---:B------:R-:W-:Y:S07]  /*12560*/  HMMA.16816.F32 R48, R104.reuse, R148, R48 ;  /* 0x000000946830723c */ /* 0x040fee0000001830 */
[----:B----4-:R-:W-:Y:S01]  /*12570*/  F2FP.PACK_AB R148, R240, R185 ;  /* 0x000000b9f094723e */ /* 0x010fe200000000ff */
[C---:B------:R-:W-:Y:S04]  /*12580*/  HMMA.16816.F32 R52, R104.reuse, R150, R52 ;  /* 0x000000966834723c */ /* 0x040fe80000001834 */
[----:B------:R-:W-:Y:S03]  /*12590*/  F2FP.PACK_AB R149, R248, R247 ;  /* 0x000000f7f895723e */ /* 0x000fe600000000ff */
[----:B-----5:R-:W-:Y:S01]  /*125a0*/  F2FP.PACK_AB R150, R245, R242 ;  /* 0x000000f2f596723e */ /* 0x020fe200000000ff */
[C---:B------:R-:W-:Y:S04]  /*125b0*/  HMMA.16816.F32 R56, R104.reuse, R152, R56 ;  /* 0x000000986838723c */ /* 0x040fe80000001838 */
[----:B------:R-:W-:Y:S04]  /*125c0*/  F2FP.PACK_AB R151, R249, R184 ;  /* 0x000000b8f997723e */ /* 0x000fe800000000ff */
        /* <DEDUP_REMOVED lines=11> */
[C---:B---3--:R-:W-:Y:S08]  /*12680*/  HMMA.16816.F32 R88, R104.reuse, R120, R88 ;  /* 0x000000786858723c */ /* 0x048ff00000001858 */
[C---:B------:R-:W-:Y:S01]  /*12690*/  HMMA.16816.F32 R92, R104.reuse, R122, R92 ;  /* 0x0000007a685c723c */ /* 0x040fe2000000185c */
[----:B------:R-:W3:Y:S07]  /*126a0*/  LDSM.16.MT88.4 R120, [R172+0x1000] ;  /* 0x00100000ac78783b */ /* 0x000eee0000004200 */
[C---:B-1----:R-:W-:Y:S08]  /*126b0*/  HMMA.16816.F32 R96, R104.reuse, R108, R96 ;  /* 0x0000006c6860723c */ /* 0x042ff00000001860 */
[----:B------:R-:W-:Y:S01]  /*126c0*/  HMMA.16816.F32 R100, R104, R110, R100 ;  /* 0x0000006e6864723c */ /* 0x000fe20000001864 */
[----:B------:R-:W1:Y:S06]  /*126d0*/  LDSM.16.MT88.4 R108, [R174+0x3000] ;  /* 0x00300000ae6c783b */ /* 0x000e6c0000004200 */
        /* <DEDUP_REMOVED lines=9> */
[C---:B--2---:R-:W-:Y:S03]  /*12770*/  HMMA.16816.F32 R4, R104.reuse, R112, R4 ;  /* 0x000000706804723c */ /* 0x044fe60000001804 */
[----:B------:R-:W-:Y:S02]  /*12780*/  FADD.FTZ R207, R207, R238 ;  /* 0x000000eecfcf7221 */ /* 0x000fe40000010000 */
[----:B------:R-:W-:Y:S02]  /*12790*/  FADD.FTZ R246, R246, R195 ;  /* 0x000000c3f6f67221 */ /* 0x000fe40000010000 */
[----:B------:R-:W-:Y:S01]  /*127a0*/  FADD.FTZ R194, R194, R207 ;  /* 0x000000cfc2c27221 */ /* 0x000fe20000010000 */
[C---:B------:R-:W-:Y:S01]  /*127b0*/  HMMA.16816.F32 R12, R104.reuse, R114, R12 ;  /* 0x00000072680c723c */ /* 0x040fe2000000180c */
[----:B------:R-:W2:Y:S03]  /*127c0*/  LDSM.16.MT88.4 R112, [R172+0x3000] ;  /* 0x00300000ac70783b */ /* 0x000ea60000004200 */
[----:B------:R-:W-:Y:S02]  /*127d0*/  FADD.FTZ R185, R185, R246 ;  /* 0x000000f6b9b97221 */ /* 0x000fe40000010000 */
[----:B------:R-:W-:Y:S02]  /*127e0*/  FADD.FTZ R247, R247, R194 ;  /* 0x000000c2f7f77221 */ /* 0x000fe40000010000 */
[C---:B----4-:R-:W-:Y:S04]  /*127f0*/  HMMA.16816.F32 R16, R104.reuse, R116, R16 ;  /* 0x000000746810723c */ /* 0x050fe80000001810 */
[----:B------:R-:W-:Y:S02]  /*12800*/  FADD.FTZ R185, R240, R185 ;  /* 0x000000b9f0b97221 */ /* 0x000fe40000010000 */
[----:B------:R-:W-:Y:S02]  /*12810*/  FADD.FTZ R247, R248, R247 ;  /* 0x000000f7f8f77221 */ /* 0x000fe40000010000 */
[C---:B------:R-:W-:Y:S01]  /*12820*/  HMMA.16816.F32 R20, R104.reuse, R118, R20 ;  /* 0x000000766814723c */ /* 0x040fe20000001814 */
[----:B------:R-:W4:Y:S03]  /*12830*/  LDSM.16.MT88.4 R116, [R173+0x3000] ;  /* 0x00300000ad74783b */ /* 0x000f260000004200 */
[----:B------:R-:W-:Y:S02]  /*12840*/  FADD.FTZ R242, R242, R185 ;  /* 0x000000b9f2f27221 */ /* 0x000fe40000010000 */
[----:B------:R-:W-:Y:S02]  /*12850*/  FADD.FTZ R184, R184, R247 ;  /* 0x000000f7b8b87221 */ /* 0x000fe40000010000 */
[C---:B---3--:R-:W-:Y:S04]  /*12860*/  HMMA.16816.F32 R24, R104.reuse, R120, R24 ;  /* 0x000000786818723c */ /* 0x048fe80000001818 */
[----:B------:R-:W-:Y:S02]  /*12870*/  FADD.FTZ R241, R245, R242 ;  /* 0x000000f2f5f17221 */ /* 0x000fe40000010000 */
[----:B------:R-:W-:Y:S02]  /*12880*/  FADD.FTZ R239, R249, R184 ;  /* 0x000000b8f9ef7221 */ /* 0x000fe40000010000 */
[C---:B------:R-:W-:Y:S01]  /*12890*/  HMMA.16816.F32 R28, R104.reuse, R122, R28 ;  /* 0x0000007a681c723c */ /* 0x040fe2000000181c */
[----:B------:R-:W3:Y:S07]  /*128a0*/  LDSM.16.MT88.4 R120, [R174+0x5000] ;  /* 0x00500000ae78783b */ /* 0x000eee0000004200 */
        /* <DEDUP_REMOVED lines=8> */
[C---:B--2---:R-:W-:Y:S08]  /*12930*/  HMMA.16816.F32 R56, R104.reuse, R112, R56 ;  /* 0x000000706838723c */ /* 0x044ff00000001838 */
[C---:B------:R-:W-:Y:S01]  /*12940*/  HMMA.16816.F32 R60, R104.reuse, R114, R60 ;  /* 0x00000072683c723c */ /* 0x040fe2000000183c */
[----:B------:R-:W2:Y:S07]  /*12950*/  LDSM.16.MT88.4 R112, [R172+0x5000] ;  /* 0x00500000ac70783b */ /* 0x000eae0000004200 */
[C---:B----4-:R-:W-:Y:S08]  /*12960*/  HMMA.16816.F32 R64, R104.reuse, R116, R64 ;  /* 0x000000746840723c */ /* 0x050ff00000001840 */
[C---:B------:R-:W-:Y:S01]  /*12970*/  HMMA.16816.F32 R68, R104.reuse, R118, R68 ;  /* 0x000000766844723c */ /* 0x040fe20000001844 */
[----:B------:R-:W4:Y:S07]  /*12980*/  LDSM.16.MT88.4 R116, [R173+0x5000] ;  /* 0x00500000ad74783b */ /* 0x000f2e0000004200 */
[C---:B---3--:R-:W-:Y:S08]  /*12990*/  HMMA.16816.F32 R72, R104.reuse, R120, R72 ;  /* 0x000000786848723c */ /* 0x048ff00000001848 */
[C---:B------:R-:W-:Y:S01]  /*129a0*/  HMMA.16816.F32 R76, R104.reuse, R122, R76 ;  /* 0x0000007a684c723c */ /* 0x040fe2000000184c */
[----:B------:R-:W3:Y:S07]  /*129b0*/  LDSM.16.MT88.4 R120, [R9+0x1800] ;  /* 0x001800000978783b */ /* 0x000eee0000004200 */
[C---:B-1----:R-:W-:Y:S08]  /*129c0*/  HMMA.16816.F32 R80, R104.reuse, R108, R80 ;  /* 0x0000006c6850723c */ /* 0x042ff00000001850 */
[C---:B------:R-:W-:Y:S01]  /*129d0*/  HMMA.16816.F32 R84, R104.reuse, R110, R84 ;  /* 0x0000006e6854723c */ /* 0x040fe20000001854 */
[----:B------:R-:W1:Y:S07]  /*129e0*/  LDSM.16.MT88.4 R108, [R172+0x1800] ;  /* 0x00180000ac6c783b */ /* 0x000e6e0000004200 */
[C---:B--2---:R-:W-:Y:S08]  /*129f0*/  HMMA.16816.F32 R88, R104.reuse, R112, R88 ;  /* 0x000000706858723c */ /* 0x044ff00000001858 */
[C---:B------:R-:W-:Y:S08]  /*12a00*/  HMMA.16816.F32 R92, R104.reuse, R114, R92 ;  /* 0x00000072685c723c */ /* 0x040ff0000000185c */
[C---:B----4-:R-:W-:Y:S08]  /*12a10*/  HMMA.16816.F32 R96, R104.reuse, R116, R96 ;  /* 0x000000746860723c */ /* 0x050ff00000001860 */
[----:B------:R-:W-:Y:S08]  /*12a20*/  HMMA.16816.F32 R100, R104, R118, R100 ;  /* 0x000000766864723c */ /* 0x000ff00000001864 */
[C---:B------:R-:W-:Y:S08]  /*12a30*/  HMMA.16816.F32 R132, R148.reuse, R128, R4 ;  /* 0x000000809484723c */ /* 0x040ff00000001804 */
[C---:B------:R-:W-:Y:S01]  /*12a40*/  HMMA.16816.F32 R128, R148.reuse, R130, R12 ;  /* 0x000000829480723c */ /* 0x040fe2000000180c */
[----:B------:R-:W2:Y:S07]  /*12a50*/  LDSM.16.MT88.4 R12, [R174+0x5800] ;  /* 0x00580000ae0c783b */ /* 0x000eae0000004200 */
[C---:B---3--:R-:W-:Y:S01]  /*12a60*/  HMMA.16816.F32 R124, R148.reuse, R120, R16 ;  /* 0x00000078947c723c */ /* 0x048fe20000001810 */
[----:B------:R3:W4:Y:S07]  /*12a70*/  LDSM.16.MT88.4 R16, [R9+0x5800] ;  /* 0x005800000910783b */ /* 0x00072e0000004200 */
[C---:B------:R-:W-:Y:S01]  /*12a80*/  HMMA.16816.F32 R120, R148.reuse, R122, R20 ;  /* 0x0000007a9478723c */ /* 0x040fe20000001814 */
[----:B------:R-:W5:Y:S07]  /*12a90*/  LDSM.16.MT88.4 R20, [R172+0x5800] ;  /* 0x00580000ac14783b */ /* 0x000f6e0000004200 */
[C---:B-1----:R-:W-:Y:S07]  /*12aa0*/  HMMA.16816.F32 R116, R148.reuse, R108, R24 ;  /* 0x0000006c9474723c */ /* 0x042fee0000001818 */
[----:B------:R-:W-:Y:S01]  /*12ab0*/  IADD3 R25, R233, -0x2, RZ ;  /* 0xfffffffee9197810 */ /* 0x000fe20007ffe0ff */
[C---:B------:R-:W-:Y:S03]  /*12ac0*/  HMMA.16816.F32 R112, R148.reuse, R110, R28 ;  /* 0x0000006e9470723c */ /* 0x040fe6000000181c */
[C---:B------:R-:W-:Y:S05]  /*12ad0*/  ISETP.GE.AND P0, PT, R25.reuse, R230, PT ;  /* 0x000000e61900720c */ /* 0x040fea0003f06270 */
[C---:B------:R-:W-:Y:S08]  /*12ae0*/  HMMA.16816.F32 R108, R148.reuse, R152, R32 ;  /* 0x00000098946c723c */ /* 0x040ff00000001820 */
[C---:B------:R-:W-:Y:S01]  /*12af0*/  HMMA.16816.F32 R104, R148.reuse, R154, R36 ;  /* 0x0000009a9468723c */ /* 0x040fe20000001824 */
[----:B------:R-:W-:Y:S02]  /*12b00*/  @P0 MOV R2, c[0x0][0x1e0] ;  /* 0x0000780000020a02 */ /* 0x000fe40000000f00 */
[----:B------:R-:W-:Y:S02]  /*12b10*/  @P0 ISETP.GE.AND P2, PT, R218, c[0x0][0x1d4], PT ;  /* 0x00007500da000a0c */ /* 0x000fe40003f46270 */
[----:B------:R-:W-:Y:S03]  /*12b20*/  @P0 SHF.R.S32.HI R0, RZ, 0x1f, R25 ;  /* 0x0000001fff000819 */ /* 0x000fe60000011419 */
[C---:B------:R-:W-:Y:S04]  /*12b30*/  HMMA.16816.F32 R40, R148.reuse, R156, R40 ;  /* 0x0000009c9428723c */ /* 0x040fe80000001828 */
[----:B------:R-:W-:Y:S04]  /*12b40*/  @P0 IMAD R0, R0, c[0x0][0x1e0], RZ ;  /* 0x0000780000000a24 */ /* 0x000fe800078e02ff */
[C---:B------:R-:W-:Y:S04]  /*12b50*/  HMMA.16816.F32 R44, R148.reuse, R158, R44 ;  /* 0x0000009e942c723c */ /* 0x040fe8000000182c */
[C---:B------:R-:W-:Y:S02]  /*12b60*/  @P0 IMAD R0, R25.reuse, c[0x0][0x1e4], R0 ;  /* 0x0000790019000a24 */ /* 0x040fe400078e0200 */
[----:B------:R-:W-:Y:S02]  /*12b70*/  @P0 IMAD.WIDE.U32 R24, R25, c[0x0][0x1e0], RZ ;  /* 0x0000780019180a25 */ /* 0x000fe400078e00ff */
[C---:B------:R-:W-:Y:S04]  /*12b80*/  HMMA.16816.F32 R48, R148.reuse, R160, R48 ;  /* 0x000000a09430723c */ /* 0x040fe80000001830 */
[C---:B---3--:R-:W-:Y:S04]  /*12b90*/  @P0 SHF.L.U32 R9, R24.reuse, 0x6, RZ ;  /* 0x0000000618090819 */ /* 0x048fe800000006ff */
[C---:B------:R-:W-:Y:S08]  /*12ba0*/  HMMA.16816.F32 R52, R148.reuse, R162, R52 ;  /* 0x000000a29434723c */ /* 0x040ff00000001834 */
[C---:B------:R-:W-:Y:S08]  /*12bb0*/  HMMA.16816.F32 R56, R148.reuse, R164, R56 ;  /* 0x000000a49438723c */ /* 0x040ff00000001838 */
[C---:B------:R-:W-:Y:S08]  /*12bc0*/  HMMA.16816.F32 R60, R148.reuse, R166, R60 ;  /* 0x000000a6943c723c */ /* 0x040ff0000000183c */
[C---:B------:R-:W-:Y:S08]  /*12bd0*/  HMMA.16816.F32 R64, R148.reuse, R168, R64 ;  /* 0x000000a89440723c */ /* 0x040ff00000001840 */
[C---:B------:R-:W-:Y:S08]  /*12be0*/  HMMA.16816.F32 R68, R148.reuse, R170, R68 ;  /* 0x000000aa9444723c */ /* 0x040ff00000001844 */
[C---:B--2---:R-:W-:Y:S08]  /*12bf0*/  HMMA.16816.F32 R72, R148.reuse, R12, R72 ;  /* 0x0000000c9448723c */ /* 0x044ff00000001848 */
[C---:B------:R-:W-:Y:S01]  /*12c00*/  HMMA.16816.F32 R76, R148.reuse, R14, R76 ;  /* 0x0000000e944c723c */ /* 0x040fe2000000184c */
[----:B------:R-:W1:Y:S07]  /*12c10*/  LDSM.16.MT88.4 R12, [R173+0x5800] ;  /* 0x00580000ad0c783b */ /* 0x000e6e0000004200 */
[C---:B----4-:R-:W-:Y:S07]  /*12c20*/  HMMA.16816.F32 R80, R148.reuse, R16, R80 ;  /* 0x000000109450723c */ /* 0x050fee0000001850 */
[----:B------:R-:W-:Y:S01]  /*12c30*/  @P0 IADD3 R17, R25, R0, RZ ;  /* 0x0000000019110210 */ /* 0x000fe20007ffe0ff */
[C---:B------:R-:W-:Y:S04]  /*12c40*/  HMMA.16816.F32 R84, R148.reuse, R18, R84 ;  /* 0x000000129454723c */ /* 0x040fe80000001854 */
[----:B------:R-:W-:Y:S02]  /*12c50*/  @P0 SHF.L.U64.HI R0, R24, 0x6, R17 ;  /* 0x0000000618000819 */ /* 0x000fe40000010211 */
[C---:B------:R-:W-:Y:S02]  /*12c60*/  @P0 LEA R17, P1, R2.reuse, R9, 0x5 ;  /* 0x0000000902110211 */ /* 0x040fe400078228ff */
[----:B------:R-:W-:Y:S01]  /*12c70*/  @P0 MOV R19, c[0x0][0x1e4] ;  /* 0x0000790000130a02 */ /* 0x000fe20000000f00 */
[C---:B-----5:R-:W-:Y:S03]  /*12c80*/  HMMA.16816.F32 R88, R148.reuse, R20, R88 ;  /* 0x000000149458723c */ /* 0x060fe60000001858 */
[----:B------:R-:W-:Y:S02]  /*12c90*/  @P0 LEA.HI.X R2, R2, R0, R19, 0x5, P1 ;  /* 0x0000000002020211 */ /* 0x000fe400008f2c13 */
[-C--:B------:R-:W-:Y:S02]  /*12ca0*/  @P0 IADD3 R17, P4, R17, R236.reuse, RZ ;  /* 0x000000ec11110210 */ /* 0x080fe40007f9e0ff */
[----:B------:R-:W-:Y:S01]  /*12cb0*/  @P0 IADD3 R9, P1, R9, R236, RZ ;  /* 0x000000ec09090210 */ /* 0x000fe20007f3e0ff */
[C---:B------:R-:W-:Y:S04]  /*12cc0*/  HMMA.16816.F32 R92, R148.reuse, R22, R92 ;  /* 0x00000016945c723c */ /* 0x040fe8000000185c */
[-C--:B------:R-:W-:Y:S02]  /*12cd0*/  @P0 IADD3.X R2, R2, R229.reuse, RZ, P4, !PT ;  /* 0x000000e502020210 */ /* 0x080fe400027fe4ff */
[----:B------:R-:W-:Y:S02]  /*12ce0*/  LOP3.LUT P4, RZ, R226, 0x1, RZ, 0xc0, !PT ;  /* 0x00000001e2ff7812 */ /* 0x000fe4000788c0ff */
[----:B------:R-:W-:Y:S01]  /*12cf0*/  @P0 LEA R18, P5, R9, c[0x0][0x1c8], 0x1 ;  /* 0x0000720009120a11 */ /* 0x000fe200078a08ff */
[C---:B-1----:R-:W-:Y:S03]  /*12d00*/  HMMA.16816.F32 R96, R148.reuse, R12, R96 ;  /* 0x0000000c9460723c */ /* 0x042fe60000001860 */
[----:B------:R-:W-:Y:S02]  /*12d10*/  @P0 IADD3.X R0, R0, R229, RZ, P1, !PT ;  /* 0x000000e500000210 */ /* 0x000fe40000ffe4ff */
[----:B------:R-:W-:Y:S02]  /*12d20*/  @P0 ISETP.GE.AND P1, PT, R217, c[0x0][0x1d4], PT ;  /* 0x00007500d9000a0c */ /* 0x000fe40003f26270 */
[----:B------:R-:W-:Y:S01]  /*12d30*/  @P0 LEA.HI.X R19, R9, c[0x0][0x1cc], R0, 0x1, P5 ;  /* 0x0000730009130a11 */ /* 0x000fe200028f0c00 */
[----:B------:R-:W-:Y:S01]  /*12d40*/  @P0 IMAD R9, R231, 0x6000, R11 ;  /* 0x00006000e7090824 */ /* 0x000fe200078e020b */
[C---:B------:R-:W-:Y:S01]  /*12d50*/  @P0 LEA R16, P3, R17.reuse, c[0x0][0x1c8], 0x1 ;  /* 0x0000720011100a11 */ /* 0x040fe200078608ff */
[----:B------:R-:W-:Y:S03]  /*12d60*/  HMMA.16816.F32 R100, R148, R14, R100 ;  /* 0x0000000e9464723c */ /* 0x000fe60000001864 */
[----:B------:R-:W-:Y:S01]  /*12d70*/  @!PT LDS RZ, [RZ] ;  /* 0x00000000fffff984 */ /* 0x000fe20000000800 */
[----:B------:R-:W-:Y:S01]  /*12d80*/  @!PT LDS RZ, [RZ] ;  /* 0x00000000fffff984 */ /* 0x000fe20000000800 */
[----:B------:R-:W-:Y:S01]  /*12d90*/  @!PT LDS RZ, [RZ] ;  /* 0x00000000fffff984 */ /* 0x000fe20000000800 */
[----:B------:R1:W-:Y:S01]  /*12da0*/  @P0 LDGSTS.E.BYPASS.LTC128B.128 [R9], [R18.64], !P4 ;  /* 0x0000000012090fae */ /* 0x0003e2000e101d48 */
[----:B------:R-:W-:Y:S02]  /*12db0*/  @P0 LEA.HI.X R17, R17, c[0x0][0x1cc], R2, 0x1, P3 ;  /* 0x0000730011110a11 */ /* 0x000fe400018f0c02 */
[----:B------:R-:W-:Y:S05]  /*12dc0*/  IADD3 R0, R204, 0x1, RZ ;  /* 0x00000001cc007810 */ /* 0x000fea0007ffe0ff */
[----:B------:R1:W-:Y:S08]  /*12dd0*/  @P0 LDGSTS.E.BYPASS.LTC128B.128 [R9+0x2000], [R18.64+0x80], !P2 ;  /* 0x0200008012090fae */ /* 0x0003f0000d101d48 */
[----:B------:R1:W-:Y:S08]  /*12de0*/  @P0 LDGSTS.E.BYPASS.LTC128B.128 [R9+0x4000], [R18.64+0x100], !P1 ;  /* 0x0400010012090fae */ /* 0x0003f0000c901d48 */
[----:B------:R1:W-:Y:S08]  /*12df0*/  @P0 LDGSTS.E.BYPASS.LTC128B.128 [R9+0x1000], [R16.64], !P4 ;  /* 0x0100000010090fae */ /* 0x0003f0000e101d48 */
[----:B------:R1:W-:Y:S08]  /*12e00*/  @P0 LDGSTS.E.BYPASS.LTC128B.128 [R9+0x3000], [R16.64+0x80], !P2 ;  /* 0x0300008010090fae */ /* 0x0003f0000d101d48 */
[----:B------:R1:W-:Y:S01]  /*12e10*/  @P0 LDGSTS.E.BYPASS.LTC128B.128 [R9+0x5000], [R16.64+0x100], !P1 ;  /* 0x0500010010090fae */ /* 0x0003e2000c901d48 */
[----:B------:R-:W-:Y:S02]  /*12e20*/  ISETP.GE.AND P0, PT, R230, R233, PT ;  /* 0x000000e9e600720c */ /* 0x000fe40003f06270 */
[----:B------:R-:W-:Y:S02]  /*12e30*/  ISETP.GE.AND P1, PT, R204, 0x1, PT ;  /* 0x00000001cc00780c */ /* 0x000fe40003f26270 */
[----:B------:R-:W-:Y:S02]  /*12e40*/  MOV R233, R232 ;  /* 0x000000e800e97202 */ /* 0x000fe40000000f00 */
[----:B------:R-:W-:Y:S01]  /*12e50*/  SEL R204, R0, RZ, !P1 ;  /* 0x000000ff00cc7207 */ /* 0x000fe20004800000 */
[----:B------:R-:W0:Y:S01]  /*12e60*/  LDGDEPBAR ;  /* 0x00000000000079af */ /* 0x000e220000000000 */
[----:B------:R-:W-:Y:S02]  /*12e70*/  MOV R0, R3 ;  /* 0x0000000300007202 */ /* 0x000fe40000000f00 */
[----:B-1----:R-:W-:Y:S03]  /*12e80*/  MOV R9, R8 ;  /* 0x0000000800097202 */ /* 0x002fe60000000f00 */
[----:B------:R-:W-:-:S05]  /*12e90*/  @!P0 BRA `(.L_x_1461) ;  /* 0xffffd30000008947 */ /* 0x000fca000383ffff */
.L_x_1460:
[----:B-1----:R-:W-:Y:S02]  /*12ea0*/  MOV R5, 0x1f ;  /* 0x0000001f00057802 */ /* 0x002fe40000000f00 */
[----:B------:R-:W-:Y:S01]  /*12eb0*/  MOV R0, 0xffffffff ;  /* 0xffffffff00007802 */ /* 0x000fe20000000f00 */
[----:B------:R-:W-:Y:S05]  /*12ec0*/  BRA.DIV ~URZ, `(.L_x_1462) ;  /* 0x00004ef27f007947 */ /* 0x000fea000b800000 */
[----:B------:R1:W2:Y:S02]  /*12ed0*/  SHFL.BFLY PT, R6, R241, 0x2, 0x1f ;  /* 0x0c401f00f1067f89 */ /* 0x0002a400000e0000 */
.L_x_1532:
[----:B-12---:R-:W-:Y:S01]  /*12ee0*/  FADD.FTZ R241, R6, R241 ;  /* 0x000000f106f17221 */ /* 0x006fe20000010000 */
[----:B------:R-:W-:Y:S05]  /*12ef0*/  BRA.DIV ~URZ, `(.L_x_1463) ;  /* 0x00004f027f007947 */ /* 0x000fea000b800000 */
[----:B------:R-:W1:Y:S04]  /*12f00*/  SHFL.BFLY PT, R0, R239, 0x2, 0x1f ;  /* 0x0c401f00ef007f89 */ /* 0x000e6800000e0000 */
[----:B------:R-:W2:Y:S01]  /*12f10*/  SHFL.BFLY PT, R4, R241, 0x1, 0x1f ;  /* 0x0c201f00f1047f89 */ /* 0x000ea200000e0000 */
[----:B-1----:R-:W-:-:S02]  /*12f20*/  FADD.FTZ R9, R0, R239 ;  /* 0x000000ef00097221 */ /* 0x002fc40000010000 */
[----:B--2---:R-:W-:-:S03]  /*12f30*/  FADD.FTZ R4, R241, R4 ;  /* 0x00000004f1047221 */ /* 0x004fc60000010000 */
[----:B------:R1:W2:Y:S04]  /*12f40*/  SHFL.BFLY PT, R6, R9, 0x1, 0x1f ;  /* 0x0c201f0009067f89 */ /* 0x0002a800000e0000 */
.L_x_1533:
[----:B-12---:R-:W-:Y:S01]  /*12f50*/  FADD.FTZ R9, R6, R9 ;  /* 0x0000000906097221 */ /* 0x006fe20000010000 */
[----:B------:R-:W-:Y:S02]  /*12f60*/  FSETP.NE.FTZ.AND P1, PT, R4, RZ, PT ;  /* 0x000000ff0400720b */ /* 0x000fe40003f35000 */
[----:B------:R-:W-:Y:S02]  /*12f70*/  MOV R2, RZ ;  /* 0x000000ff00027202 */ /* 0x000fe40000000f00 */
[----:B------:R-:W-:Y:S02]  /*12f80*/  FSETP.NE.FTZ.AND P0, PT, R9, RZ, PT ;  /* 0x000000ff0900720b */ /* 0x000fe40003f15000 */
[----:B------:R-:W-:Y:S02]  /*12f90*/  MOV R12, RZ ;  /* 0x000000ff000c7202 */ /* 0x000fe40000000f00 */
[----:B------:R-:W-:-:S05]  /*12fa0*/  MOV R0, 0xff800000 ;  /* 0xff80000000007802 */ /* 0x000fca0000000f00 */
[----:B------:R-:W1:Y:S01]  /*12fb0*/  @P1 MUFU.LG2 R5, R4 ;  /* 0x0000000400051308 */ /* 0x000e620000000c00 */
[----:B------:R-:W-:-:S03]  /*12fc0*/  @P1 MOV R6, 0x3f317218 ;  /* 0x3f31721800061802 */ /* 0x000fc60000000f00 */
[----:B------:R-:W-:Y:S02]  /*12fd0*/  @P0 MOV R16, 0x3f317218 ;  /* 0x3f31721800100802 */ /* 0x000fe40000000f00 */
[----:B------:R-:W-:Y:S02]  /*12fe0*/  @P1 FMUL.FTZ R6, R6, c[0x0][0x2d0] ;  /* 0x0000b40006061a20 */ /* 0x000fe40000410000 */
[----:B------:R-:W2:Y:S01]  /*12ff0*/  @P0 MUFU.RCP R2, R9 ;  /* 0x0000000900020308 */ /* 0x000ea20000001000 */
[----:B------:R-:W-:-:S07]  /*13000*/  @P0 FMUL.FTZ R16, R16, c[0x0][0x2d0] ;  /* 0x0000b40010100a20 */ /* 0x000fce0000410000 */
[----:B------:R-:W3:Y:S01]  /*13010*/  @P0 MUFU.LG2 R9, R9 ;  /* 0x0000000900090308 */ /* 0x000ee20000000c00 */
[----:B-1----:R-:W-:-:S04]  /*13020*/  @P1 FMUL.FTZ R5, R5, 0.69314718246459960938 ;  /* 0x3f31721805051820 */ /* 0x002fc80000410000 */
[----:B------:R-:W-:Y:S01]  /*13030*/  @P1 FFMA.FTZ R0, R6, R8, R5 ;  /* 0x0000000806001223 */ /* 0x000fe20000010005 */
[----:B------:R-:W-:Y:S02]  /*13040*/  MOV R8, 0xff800000 ;  /* 0xff80000000087802 */ /* 0x000fe40000000f00 */
[----:B------:R-:W1:Y:S01]  /*13050*/  @P1 MUFU.RCP R12, R4 ;  /* 0x00000004000c1308 */ /* 0x000e620000001000 */
[C---:B--2---:R-:W-:Y:S02]  /*13060*/  FMUL.FTZ R13, R2.reuse, R135 ;  /* 0x00000087020d7220 */ /* 0x044fe40000410000 */
[C---:B------:R-:W-:Y:S02]  /*13070*/  FMUL.FTZ R130, R2.reuse, R130 ;  /* 0x0000008202827220 */ /* 0x040fe40000410000 */
[C---:B------:R-:W-:Y:S02]  /*13080*/  FMUL.FTZ R131, R2.reuse, R131 ;  /* 0x0000008302837220 */ /* 0x040fe40000410000 */
[----:B------:R-:W-:-:S02]  /*13090*/  FMUL.FTZ R126, R2, R126 ;  /* 0x0000007e027e7220 */ /* 0x000fc40000410000 */
[----:B---3--:R-:W-:Y:S01]  /*130a0*/  @P0 FMUL.FTZ R17, R9, 0.69314718246459960938 ;  /* 0x3f31721809110820 */ /* 0x008fe20000410000 */
[----:B------:R-:W-:Y:S01]  /*130b0*/  MOV R9, 0x1 ;  /* 0x0000000100097802 */ /* 0x000fe20000000f00 */
[----:B------:R-:W-:Y:S02]  /*130c0*/  FMUL.FTZ R127, R2, R127 ;  /* 0x0000007f027f7220 */ /* 0x000fe40000410000 */
[----:B------:R-:W-:Y:S01]  /*130d0*/  @P0 FFMA.FTZ R8, R16, R3, R17 ;  /* 0x0000000310080223 */ /* 0x000fe20000010011 */
[----:B------:R-:W-:Y:S01]  /*130e0*/  PRMT R3, R9, 0x7610, R3 ;  /* 0x0000761009037816 */ /* 0x000fe20000000003 */
[----:B------:R-:W-:Y:S02]  /*130f0*/  FMUL.FTZ R122, R2, R122 ;  /* 0x0000007a027a7220 */ /* 0x000fe40000410000 */
[C---:B-1----:R-:W-:Y:S02]  /*13100*/  FMUL.FTZ R132, R12.reuse, R132 ;  /* 0x000000840c847220 */ /* 0x042fe40000410000 */
        /* <DEDUP_REMOVED lines=46> */
[----:B------:R-:W-:Y:S02]  /*133f0*/  FMUL.FTZ R101, R12, R101 ;  /* 0x000000650c657220 */ /* 0x000fe40000410000 */
        /* <DEDUP_REMOVED lines=42> */
.L_x_1401:
[----:B------:R-:W-:Y:S01]  /*136a0*/  LOP3.LUT P0, RZ, R146, 0xff, RZ, 0xc0, !PT ;  /* 0x000000ff92ff7812 */ /* 0x000fe2000780c0ff */
[----:B------:R-:W-:-:S12]  /*136b0*/  BSSY B0, `(.L_x_1464) ;  /* 0x000000f000007945 */ /* 0x000fd80003800000 */
[----:B------:R-:W-:Y:S05]  /*136c0*/  @P0 BRA `(.L_x_1465) ;  /* 0x000000d000000947 */ /* 0x000fea0003800000 */
[----:B------:R-:W1:Y:S01]  /*136d0*/  S2R R9, SR_LANEID ;  /* 0x0000000000097919 */ /* 0x000e620000000000 */
[----:B------:R-:W-:Y:S01]  /*136e0*/  VOTEU.ANY UR4, UPT, PT ;  /* 0x0000000000047886 */ /* 0x000fe200038e0100 */
[----:B------:R-:W-:Y:S01]  /*136f0*/  IMAD.MOV.U32 R18, RZ, RZ, c[0x0][0x560] ;  /* 0x00015800ff127624 */ /* 0x000fe200078e00ff */
[----:B------:R-:W1:Y:S01]  /*13700*/  FLO.U32 R16, UR4 ;  /* 0x0000000400107d00 */ /* 0x000e6200080e0000 */
[----:B------:R-:W-:-:S07]  /*13710*/  IMAD.MOV.U32 R19, RZ, RZ, c[0x0][0x564] ;  /* 0x00015900ff137624 */ /* 0x000fce00078e00ff */
[----:B------:R-:W2:Y:S01]  /*13720*/  POPC R17, UR4 ;  /* 0x0000000400117d09 */ /* 0x000ea20008000000 */
[----:B-1----:R-:W-:-:S13]  /*13730*/  ISETP.EQ.U32.AND P0, PT, R16, R9, PT ;  /* 0x000000091000720c */ /* 0x002fda0003f02070 */
[----:B--2---:R-:W2:Y:S04]  /*13740*/  @P0 ATOMG.E.ADD.STRONG.GPU PT, R9, [R18.64], R17 ;  /* 0x00000011120909a8 */ /* 0x004ea800081ee1c8 */
[----:B------:R-:W1:Y:S02]  /*13750*/  S2R R2, SR_LTMASK ;  /* 0x0000000000027919 */ /* 0x000e640000003900 */
[----:B-1----:R-:W-:-:S04]  /*13760*/  LOP3.LUT R2, R2, UR4, RZ, 0xc0, !PT ;  /* 0x0000000402027c12 */ /* 0x002fc8000f8ec0ff */
[----:B------:R-:W1:Y:S01]  /*13770*/  POPC R208, R2 ;  /* 0x0000000200d07309 */ /* 0x000e620000000000 */
[----:B--2---:R-:W1:Y:S02]  /*13780*/  SHFL.IDX PT, R9, R9, R16, 0x1f ;  /* 0x00001f1009097589 */ /* 0x004e6400000e0000 */
[----:B-1----:R-:W-:-:S05]  /*13790*/  IADD3 R208, R9, c[0x0][0xc], R208 ;  /* 0x0000030009d07a10 */ /* 0x002fca0007ffe0d0 */
.L_x_1465:
[----:B------:R-:W-:Y:S05]  /*137a0*/  BSYNC B0 ;  /* 0x0000000000007941 */ /* 0x000fea0003800000 */
.L_x_1464:
[----:B------:R-:W-:Y:S01]  /*137b0*/  PRMT R3, R3, 0x9910, RZ ;  /* 0x0000991003037816 */ /* 0x000fe200000000ff */
[----:B------:R-:W-:Y:S01]  /*137c0*/  BSSY B1, `(.L_x_1466) ;  /* 0x0000346000017945 */ /* 0x000fe20003800000 */
[----:B------:R-:W-:Y:S02]  /*137d0*/  IMAD.SHL.U32 R22, R201, 0x8, RZ ;  /* 0x00000008c9167824 */ /* 0x000fe400078e00ff */
[----:B------:R-:W-:Y:S01]  /*137e0*/  ISETP.NE.AND P0, PT, R3, RZ, PT ;  /* 0x000000ff0300720c */ /* 0x000fe20003f05270 */
[----:B------:R-:W-:-:S12]  /*137f0*/  IMAD.MOV.U32 R3, RZ, RZ, R208 ;  /* 0x000000ffff037224 */ /* 0x000fd800078e00d0 */
[----:B------:R-:W-:Y:S05]  /*13800*/  @!P0 BRA `(.L_x_1467) ;  /* 0x000027e000008947 */ /* 0x000fea0003800000 */
[----:B------:R-:W-:Y:S01]  /*13810*/  SHF.R.S32.HI R17, RZ, 0x1f, R146 ;  /* 0x0000001fff117819 */ /* 0x000fe20000011492 */
[----:B------:R-:W-:Y:S01]  /*13820*/  WARPSYNC 0xffffffff ;  /* 0xffffffff00007948 */ /* 0x000fe20003800000 */
[----:B------:R-:W-:Y:S01]  /*13830*/  BAR.SYNC.DEFER_BLOCKING 0x1, 0x100 ;  /* 0x0044000000007b1d */ /* 0x000fe20000010000 */
[----:B------:R-:W-:Y:S02]  /*13840*/  LOP3.LUT R16, R141, R221, RZ, 0xfc, !PT ;  /* 0x000000dd8d107212 */ /* 0x000fe400078efcff */
[----:B------:R-:W-:Y:S02]  /*13850*/  LEA.HI R21, R17, R146, RZ, 0x5 ;  /* 0x0000009211157211 */ /* 0x000fe400078f28ff */
[----:B------:R-:W-:Y:S02]  /*13860*/  LOP3.LUT R9, R220, 0x1, RZ, 0xc0, !PT ;  /* 0x00000001dc097812 */ /* 0x000fe400078ec0ff */
[----:B------:R-:W-:Y:S02]  /*13870*/  SHF.R.S32.HI R23, RZ, 0x5, R21 ;  /* 0x00000005ff177819 */ /* 0x000fe40000011415 */
[----:B------:R-:W-:-:S02]  /*13880*/  ISETP.NE.U32.AND P0, PT, R9, 0x1, PT ;  /* 0x000000010900780c */ /* 0x000fc40003f05070 */
[----:B------:R-:W-:Y:S01]  /*13890*/  F2FP.PACK_AB R31, R133, R132 ;  /* 0x00000084851f723e */ /* 0x000fe200000000ff */
[----:B------:R-:W-:Y:S01]  /*138a0*/  IMAD.SHL.U32 R2, R23, 0x400, RZ ;  /* 0x0000040017027824 */ /* 0x000fe200078e00ff */
[----:B------:R-:W-:Y:S02]  /*138b0*/  R2P PR, R220, 0x6 ;  /* 0x00000006dc007804 */ /* 0x000fe40000000000 */
[----:B------:R-:W-:Y:S01]  /*138c0*/  F2FP.PACK_AB R29, R13, R12 ;  /* 0x0000000c0d1d723e */ /* 0x000fe200000000ff */
[----:B------:R-:W-:Y:S01]  /*138d0*/  IMAD R19, R219, 0x2, R2 ;  /* 0x00000002db137824 */ /* 0x000fe200078e0202 */
[----:B------:R-:W-:Y:S02]  /*138e0*/  F2FP.PACK_AB R27, R129, R128 ;  /* 0x00000080811b723e */ /* 0x000fe400000000ff */
[----:B------:R-:W-:Y:S01]  /*138f0*/  F2FP.PACK_AB R25, R131, R130 ;  /* 0x000000828319723e */ /* 0x000fe200000000ff */
[----:B------:R-:W-:Y:S01]  /*13900*/  IMAD.IADD R16, R19, 0x1, R16 ;  /* 0x0000000113107824 */ /* 0x000fe200078e0210 */
[----:B------:R-:W-:Y:S01]  /*13910*/  F2FP.PACK_AB R32, R125, R124 ;  /* 0x0000007c7d20723e */ /* 0x000fe200000000ff */
[----:B------:R-:W-:Y:S01]  /*13920*/  IMAD.MOV.U32 R19, RZ, RZ, 0x20 ;  /* 0x00000020ff137424 */ /* 0x000fe200078e00ff */
[----:B------:R-:W-:Y:S01]  /*13930*/  F2FP.PACK_AB R30, R127, R126 ;  /* 0x0000007e7f1e723e */ /* 0x000fe200000000ff */
[----:B------:R-:W-:Y:S01]  /*13940*/  IMAD.SHL.U32 R26, R16, 0x2, RZ ;  /* 0x00000002101a7824 */ /* 0x000fe200078e00ff */
[----:B------:R-:W-:Y:S01]  /*13950*/  F2FP.PACK_AB R18, R121, R120 ;  /* 0x000000787912723e */ /* 0x000fe200000000ff */
[----:B------:R-:W-:Y:S01]  /*13960*/  IMAD.MOV.U32 R16, RZ, RZ, 0x40 ;  /* 0x00000040ff107424 */ /* 0x000fe200078e00ff */
[----:B------:R-:W-:-:S02]  /*13970*/  SEL R19, R19, 0xffffffe0, !P1 ;  /* 0xffffffe013137807 */ /* 0x000fc40004800000 */
[C---:B------:R-:W-:Y:S01]  /*13980*/  IADD3 R2, R26.reuse, 0x80, RZ ;  /* 0x000000801a027810 */ /* 0x040fe20007ffe0ff */
[----:B------:R1:W-:Y:S01]  /*13990*/  STS [R26+0x80], R31 ;  /* 0x0000801f1a007388 */ /* 0x0003e20000000800 */
[C---:B------:R-:W-:Y:S01]  /*139a0*/  IADD3 R24, R26.reuse, 0x70, RZ ;  /* 0x000000701a187810 */ /* 0x040fe20007ffe0ff */
[----:B------:R-:W-:Y:S01]  /*139b0*/  IMAD.IADD R9, R26, 0x1, R19 ;  /* 0x000000011a097824 */ /* 0x000fe200078e0213 */
[----:B------:R-:W-:Y:S01]  /*139c0*/  @P0 IADD3 R24, R2, 0x10, RZ ;  /* 0x0000001002180810 */ /* 0x000fe20007ffe0ff */
[----:B------:R2:W-:Y:S01]  /*139d0*/  STS [R26+0x480], R29 ;  /* 0x0004801d1a007388 */ /* 0x0005e20000000800 */
[----:B------:R-:W-:Y:S02]  /*139e0*/  SEL R16, R16, 0xffffffc0, !P2 ;  /* 0xffffffc010107807 */ /* 0x000fe40005000000 */
[----:B------:R-:W-:Y:S01]  /*139f0*/  F2FP.PACK_AB R28, R123, R122 ;  /* 0x0000007a7b1c723e */ /* 0x000fe200000000ff */
[----:B------:R-:W-:Y:S01]  /*13a00*/  IMAD.IADD R19, R19, 0x1, R24 ;  /* 0x0000000113137824 */ /* 0x000fe200078e0218 */
[----:B------:R-:W-:Y:S01]  /*13a10*/  F2FP.PACK_AB R33, R119, R118 ;  /* 0x000000767721723e */ /* 0x000fe200000000ff */
[----:B------:R-:W-:Y:S01]  /*13a20*/  IMAD.IADD R2, R26, 0x1, R16 ;  /* 0x000000011a027824 */ /* 0x000fe200078e0210 */
[----:B------:R-:W-:Y:S01]  /*13a30*/  F2FP.PACK_AB R35, R113, R112 ;  /* 0x000000707123723e */ /* 0x000fe200000000ff */
[----:B------:R-:W-:Y:S01]  /*13a40*/  IMAD.IADD R20, R16, 0x1, R24 ;  /* 0x0000000110147824 */ /* 0x000fe200078e0218 */
[----:B------:R3:W-:Y:S01]  /*13a50*/  STS [R24], R27 ;  /* 0x0000001b18007388 */ /* 0x0007e20000000800 */
[----:B------:R-:W-:-:S02]  /*13a60*/  F2FP.PACK_AB R37, R115, R114 ;  /* 0x000000727325723e */ /* 0x000fc400000000ff */
[----:B------:R-:W-:Y:S01]  /*13a70*/  F2FP.PACK_AB R39, R47, R46 ;  /* 0x0000002e2f27723e */ /* 0x000fe200000000ff */
[----:B------:R4:W-:Y:S01]  /*13a80*/  STS [R24+0x400], R25 ;  /* 0x0004001918007388 */ /* 0x0009e20000000800 */
[----:B------:R-:W-:Y:S02]  /*13a90*/  F2FP.PACK_AB R34, R55, R54 ;  /* 0x000000363722723e */ /* 0x000fe400000000ff */
[----:B------:R-:W-:Y:S01]  /*13aa0*/  ISETP.NE.U32.AND P0, PT, RZ, c[0x0][0x508], PT ;  /* 0x00014200ff007a0c */ /* 0x000fe20003f05070 */
[----:B------:R4:W-:Y:S01]  /*13ab0*/  STS [R9+0x80], R32 ;  /* 0x0000802009007388 */ /* 0x0009e20000000800 */
[----:B------:R-:W-:Y:S02]  /*13ac0*/  ISETP.NE.U32.AND P2, PT, RZ, c[0x0][0x500], PT ;  /* 0x00014000ff007a0c */ /* 0x000fe40003f45070 */
[----:B------:R-:W-:Y:S01]  /*13ad0*/  ISETP.NE.AND.EX P1, PT, RZ, c[0x0][0x50c], PT, P0 ;  /* 0x00014300ff007a0c */ /* 0x000fe20003f25300 */
[----:B------:R4:W-:Y:S01]  /*13ae0*/  STS [R9+0x480], R30 ;  /* 0x0004801e09007388 */ /* 0x0009e20000000800 */
[----:B-1----:R-:W-:-:S02]  /*13af0*/  F2FP.PACK_AB R31, R117, R116 ;  /* 0x00000074751f723e */ /* 0x002fc400000000ff */
[----:B------:R-:W-:Y:S01]  /*13b00*/  ISETP.NE.AND.EX P2, PT, RZ, c[0x0][0x504], PT, P2 ;  /* 0x00014100ff007a0c */ /* 0x000fe20003f45320 */
[----:B------:R1:W-:Y:S01]  /*13b10*/  STS [R19], R18 ;  /* 0x0000001213007388 */ /* 0x0003e20000000800 */
[----:B--2---:R-:W-:-:S03]  /*13b20*/  F2FP.PACK_AB R29, R109, R108 ;  /* 0x0000006c6d1d723e */ /* 0x004fc600000000ff */
[----:B------:R2:W-:Y:S04]  /*13b30*/  STS [R19+0x400], R28 ;  /* 0x0004001c13007388 */ /* 0x0005e80000000800 */
[----:B------:R2:W-:Y:S01]  /*13b40*/  STS [R2+0x80], R31 ;  /* 0x0000801f02007388 */ /* 0x0005e20000000800 */
[----:B---3--:R-:W-:Y:S02]  /*13b50*/  F2FP.PACK_AB R27, R111, R110 ;  /* 0x0000006e6f1b723e */ /* 0x008fe400000000ff */
[----:B------:R-:W-:Y:S01]  /*13b60*/  @P1 LEA R38, P0, R224, c[0x0][0x508], 0x2 ;  /* 0x00014200e0261a11 */ /* 0x000fe200078010ff */
[----:B------:R3:W-:Y:S01]  /*13b70*/  STS [R2+0x480], R33 ;  /* 0x0004802102007388 */ /* 0x0007e20000000800 */
[----:B----4-:R-:W-:-:S03]  /*13b80*/  F2FP.PACK_AB R25, R105, R104 ;  /* 0x000000686919723e */ /* 0x010fc600000000ff */
[----:B------:R4:W-:Y:S01]  /*13b90*/  STS [R20], R35 ;  /* 0x0000002314007388 */ /* 0x0009e20000000800 */
[----:B------:R-:W-:-:S03]  /*13ba0*/  F2FP.PACK_AB R32, R53, R52 ;  /* 0x000000343520723e */ /* 0x000fc600000000ff */
[----:B------:R4:W-:Y:S01]  /*13bb0*/  STS [R20+0x400], R37 ;  /* 0x0004002514007388 */ /* 0x0009e20000000800 */
[----:B------:R-:W-:Y:S01]  /*13bc0*/  F2FP.PACK_AB R30, R51, R50 ;  /* 0x00000032331e723e */ /* 0x000fe200000000ff */
[----:B-1----:R-:W-:Y:S02]  /*13bd0*/  IMAD.IADD R18, R16, 0x1, R9 ;  /* 0x0000000110127824 */ /* 0x002fe400078e0209 */
[----:B------:R-:W-:Y:S01]  /*13be0*/  IMAD.IADD R16, R19, 0x1, R16 ;  /* 0x0000000113107824 */ /* 0x000fe200078e0210 */
[----:B--2---:R-:W-:Y:S02]  /*13bf0*/  F2FP.PACK_AB R28, R49, R48 ;  /* 0x00000030311c723e */ /* 0x004fe400000000ff */
[----:B------:R1:W-:Y:S01]  /*13c00*/  STS [R18+0x80], R29 ;  /* 0x0000801d12007388 */ /* 0x0003e20000000800 */
[----:B------:R-:W-:-:S03]  /*13c10*/  F2FP.PACK_AB R31, R107, R106 ;  /* 0x0000006a6b1f723e */ /* 0x000fc600000000ff */
[----:B------:R2:W-:Y:S01]  /*13c20*/  STS [R18+0x480], R27 ;  /* 0x0004801b12007388 */ /* 0x0005e20000000800 */
[----:B---3--:R-:W-:-:S03]  /*13c30*/  F2FP.PACK_AB R33, R41, R40 ;  /* 0x000000282921723e */ /* 0x008fc600000000ff */
[----:B------:R3:W-:Y:S01]  /*13c40*/  STS [R16], R25 ;  /* 0x0000001910007388 */ /* 0x0007e20000000800 */
[----:B----4-:R-:W-:-:S03]  /*13c50*/  F2FP.PACK_AB R35, R43, R42 ;  /* 0x0000002a2b23723e */ /* 0x010fc600000000ff */
[----:B------:R4:W-:Y:S01]  /*13c60*/  STS [R16+0x400], R31 ;  /* 0x0004001f10007388 */ /* 0x0009e20000000800 */
[----:B------:R-:W-:-:S03]  /*13c70*/  F2FP.PACK_AB R37, R45, R44 ;  /* 0x0000002c2d25723e */ /* 0x000fc600000000ff */
[----:B------:R4:W-:Y:S04]  /*13c80*/  STS [R26+0x4080], R33 ;  /* 0x004080211a007388 */ /* 0x0009e80000000800 */
[----:B------:R4:W-:Y:S04]  /*13c90*/  STS [R26+0x4480], R35 ;  /* 0x004480231a007388 */ /* 0x0009e80000000800 */
[----:B------:R4:W-:Y:S01]  /*13ca0*/  STS [R24+0x4000], R37 ;  /* 0x0040002518007388 */ /* 0x0009e20000000800 */
[----:B-1----:R-:W-:-:S03]  /*13cb0*/  F2FP.PACK_AB R29, R61, R60 ;  /* 0x0000003c3d1d723e */ /* 0x002fc600000000ff */
[----:B------:R1:W-:Y:S01]  /*13cc0*/  STS [R24+0x4400], R39 ;  /* 0x0044002718007388 */ /* 0x0003e20000000800 */
[----:B--2---:R-:W-:-:S03]  /*13cd0*/  F2FP.PACK_AB R27, R59, R58 ;  /* 0x0000003a3b1b723e */ /* 0x004fc600000000ff */
[----:B------:R2:W-:Y:S01]  /*13ce0*/  STS [R9+0x4080], R28 ;  /* 0x0040801c09007388 */ /* 0x0005e20000000800 */
[----:B---3--:R-:W-:-:S03]  /*13cf0*/  F2FP.PACK_AB R25, R57, R56 ;  /* 0x000000383919723e */ /* 0x008fc600000000ff */
[----:B------:R3:W-:Y:S01]  /*13d00*/  STS [R9+0x4480], R30 ;  /* 0x0044801e09007388 */ /* 0x0007e20000000800 */
[----:B----4-:R-:W-:-:S03]  /*13d10*/  F2FP.PACK_AB R31, R63, R62 ;  /* 0x0000003e3f1f723e */ /* 0x010fc600000000ff */
[----:B------:R4:W-:Y:S01]  /*13d20*/  STS [R19+0x4000], R32 ;  /* 0x0040002013007388 */ /* 0x0009e20000000800 */
[----:B------:R-:W-:-:S03]  /*13d30*/  F2FP.PACK_AB R33, R65, R64 ;  /* 0x000000404121723e */ /* 0x000fc600000000ff */
[----:B------:R4:W-:Y:S01]  /*13d40*/  STS [R19+0x4400], R34 ;  /* 0x0044002213007388 */ /* 0x0009e20000000800 */
[----:B------:R-:W-:-:S03]  /*13d50*/  F2FP.PACK_AB R35, R67, R66 ;  /* 0x000000424323723e */ /* 0x000fc600000000ff */
[----:B------:R4:W-:Y:S01]  /*13d60*/  STS [R2+0x4480], R27 ;  /* 0x0044801b02007388 */ /* 0x0009e20000000800 */
[----:B------:R-:W-:-:S03]  /*13d70*/  F2FP.PACK_AB R37, R69, R68 ;  /* 0x000000444525723e */ /* 0x000fc600000000ff */
        /* <DEDUP_REMOVED lines=12> */
[----:B------:R-:W-:Y:S01]  /*13e40*/  STS [R16+0x4400], R39 ;  /* 0x0044002710007388 */ /* 0x000fe20000000800 */
        /* <DEDUP_REMOVED lines=9> */
[----:B------:R-:W-:Y:S01]  /*13ee0*/  STS [R9+0x8080], R28 ;  /* 0x0080801c09007388 */ /* 0x000fe20000000800 */
[----:B------:R-:W-:-:S03]  /*13ef0*/  F2FP.PACK_AB R37, R101, R100 ;  /* 0x000000646525723e */ /* 0x000fc600000000ff */
[----:B------:R4:W-:Y:S04]  /*13f00*/  STS [R9+0x8480], R30 ;  /* 0x0084801e09007388 */ /* 0x0009e80000000800 */
        /* <DEDUP_REMOVED lines=8> */
[----:B------:R3:W-:Y:S04]  /*13f90*/  STS [R20+0x8000], R33 ;  /* 0x0080002114007388 */ /* 0x0007e80000000800 */
[----:B------:R3:W-:Y:S01]  /*13fa0*/  STS [R20+0x8400], R31 ;  /* 0x0084001f14007388 */ /* 0x0007e20000000800 */
[----:B----4-:R-:W-:-:S03]  /*13fb0*/  IMAD.MOV.U32 R9, RZ, RZ, c[0x0][0x388] ;  /* 0x0000e200ff097624 */ /* 0x010fc600078e00ff */
[----:B------:R3:W-:Y:S04]  /*13fc0*/  STS [R18+0x8080], R29 ;  /* 0x0080801d12007388 */ /* 0x0007e80000000800 */
[----:B------:R3:W-:Y:S01]  /*13fd0*/  STS [R18+0x8480], R35 ;  /* 0x0084802312007388 */ /* 0x0007e20000000800 */
[----:B------:R-:W-:-:S03]  /*13fe0*/  SHF.R.S32.HI R19, RZ, 0x1f, R224 ;  /* 0x0000001fff137819 */ /* 0x000fc600000114e0 */
[----:B------:R3:W-:Y:S01]  /*13ff0*/  STS [R16+0x8000], R37 ;  /* 0x0080002510007388 */ /* 0x0007e20000000800 */
[----:B-1----:R-:W-:Y:S02]  /*14000*/  F2FP.PACK_AB R27, R103, R102 ;  /* 0x00000066671b723e */ /* 0x002fe400000000ff */
[C---:B------:R-:W-:Y:S01]  /*14010*/  @P1 LEA.HI.X R39, R224.reuse, c[0x0][0x50c], R19, 0x2, P0 ;  /* 0x00014300e0271a11 */ /* 0x040fe200000f1413 */
[----:B--2---:R-:W-:Y:S02]  /*14020*/  IMAD.MOV.U32 R25, RZ, RZ, 0x4 ;  /* 0x00000004ff197424 */ /* 0x004fe400078e00ff */
[----:B------:R3:W-:Y:S01]  /*14030*/  STS [R16+0x8400], R27 ;  /* 0x0084001b10007388 */ /* 0x0007e20000000800 */
[----:B------:R-:W-:Y:S02]  /*14040*/  IMAD.MOV.U32 R2, RZ, RZ, RZ ;  /* 0x000000ffff027224 */ /* 0x000fe400078e00ff */
[----:B------:R-:W-:Y:S01]  /*14050*/  IMAD.WIDE R24, R224, R25, c[0x0][0x500] ;  /* 0x00014000e0187625 */ /* 0x000fe200078e0219 */
[----:B------:R-:W-:Y:S06]  /*14060*/  BAR.SYNC.DEFER_BLOCKING 0x1, 0x100 ;  /* 0x0044000000007b1d */ /* 0x000fec0000010000 */
[----:B------:R3:W5:Y:S04]  /*14070*/  @P1 LDG.E R9, [R38.64] ;  /* 0x0000000826091981 */ /* 0x000768000c1e1900 */
[----:B------:R3:W5:Y:S01]  /*14080*/  @P2 LDG.E R2, [R24.64] ;  /* 0x0000000818022981 */ /* 0x000762000c1e1900 */
[----:B------:R-:W-:-:S04]  /*14090*/  ISETP.NE.AND P0, PT, R210, RZ, PT ;  /* 0x000000ffd200720c */ /* 0x000fc80003f05270 */
[----:B------:R-:W-:Y:S01]  /*140a0*/  SEL R210, R210, c[0x0][0x3d4], P0 ;  /* 0x0000f500d2d27a07 */ /* 0x000fe20000000000 */
[----:B------:R-:W-:Y:S05]  /*140b0*/  @P1 BRA `(.L_x_1468) ;  /* 0x0000004000001947 */ /* 0x000fea0003800000 */
[----:B------:R-:W-:Y:S05]  /*140c0*/  @!P2 BRA `(.L_x_1468) ;  /* 0x000000300000a947 */ /* 0x000fea0003800000 */
[----:B-----5:R-:W2:Y:S04]  /*140d0*/  LDG.E R9, [R24.64] ;  /* 0x0000000818097981 */ /* 0x020ea8000c1e1900 */
[----:B---3--:R-:W2:Y:S02]  /*140e0*/  LDG.E R16, [R24.64+0x4] ;  /* 0x0000040818107981 */ /* 0x008ea4000c1e1900 */
[----:B--2---:R-:W-:Y:S02]  /*140f0*/  IADD3 R9, -R9, R16, RZ ;  /* 0x0000001009097210 */ /* 0x004fe40007ffe1ff */
.L_x_1468:
[----:B---3--:R-:W-:Y:S01]  /*14100*/  IMAD.MOV.U32 R25, RZ, RZ, 0x368 ;  /* 0x00000368ff197424 */ /* 0x008fe200078e00ff */
[----:B------:R-:W-:Y:S01]  /*14110*/  ISETP.GT.AND P2, PT, R210, 0x1, PT ;  /* 0x00000001d200780c */ /* 0x000fe20003f44270 */
[----:B------:R-:W-:Y:S01]  /*14120*/  IMAD.MOV.U32 R24, RZ, RZ, c[0x0][0x4e8] ;  /* 0x00013a00ff187624 */ /* 0x000fe200078e00ff */
[----:B------:R-:W-:-:S02]  /*14130*/  SHF.R.S32.HI R16, RZ, 0x1f, R21 ;  /* 0x0000001fff107819 */ /* 0x000fc40000011415 */
[----:B------:R-:W-:Y:S02]  /*14140*/  SEL R25, R25, 0x328, P2 ;  /* 0x0000032819197807 */ /* 0x000fe40001000000 */
[----:B------:R-:W-:Y:S02]  /*14150*/  LOP3.LUT R21, R21, 0xffffffe0, RZ, 0xc0, !PT ;  /* 0xffffffe015157812 */ /* 0x000fe400078ec0ff */
[----:B------:R-:W1:Y:S01]  /*14160*/  LDC.64 R26, c[0x0][R25+0x170] ;  /* 0x00005c00191a7b82 */ /* 0x000e620000000a00 */
[----:B------:R-:W-:Y:S02]  /*14170*/  LEA.HI R16, R16, R23, RZ, 0x3 ;  /* 0x0000001710107211 */ /* 0x000fe400078f18ff */
[----:B------:R-:W-:Y:S01]  /*14180*/  IMAD.IADD R21, R146, 0x1, -R21 ;  /* 0x0000000192157824 */ /* 0x000fe200078e0a15 */
[----:B------:R-:W-:Y:S02]  /*14190*/  LEA.HI R18, R219, R219, RZ, 0x1 ;  /* 0x000000dbdb127211 */ /* 0x000fe400078f08ff */
[----:B------:R-:W-:-:S02]  /*141a0*/  LOP3.LUT R16, R16, 0xffffff8, RZ, 0xc0, !PT ;  /* 0x0ffffff810107812 */ /* 0x000fc400078ec0ff */
[----:B------:R-:W2:Y:S01]  /*141b0*/  LDC.64 R28, c[0x0][R25+0x168] ;  /* 0x00005a00191c7b82 */ /* 0x000ea20000000a00 */
[----:B------:R-:W-:Y:S02]  /*141c0*/  SHF.R.S32.HI R20, RZ, 0x1f, R21 ;  /* 0x0000001fff147819 */ /* 0x000fe40000011415 */
[----:B------:R-:W-:Y:S01]  /*141d0*/  IMAD.IADD R23, R23, 0x1, -R16 ;  /* 0x0000000117177824 */ /* 0x000fe200078e0a10 */
[----:B------:R-:W-:Y:S02]  /*141e0*/  ISETP.NE.U32.AND P0, PT, RZ, c[0x0][0x500], PT ;  /* 0x00014000ff007a0c */ /* 0x000fe40003f05070 */
[----:B------:R-:W-:Y:S02]  /*141f0*/  LEA.HI R20, R20, R21, RZ, 0x2 ;  /* 0x0000001514147211 */ /* 0x000fe400078f10ff */
[----:B------:R-:W3:Y:S01]  /*14200*/  LDC.64 R32, c[0x0][R25+0x178] ;  /* 0x00005e0019207b82 */ /* 0x000ee20000000a00 */
[----:B------:R-:W-:Y:S02]  /*14210*/  LOP3.LUT R18, R18, 0x1ffffffe, RZ, 0xc0, !PT ;  /* 0x1ffffffe12127812 */ /* 0x000fe400078ec0ff */
[----:B------:R-:W-:-:S02]  /*14220*/  SHF.R.S32.HI R16, RZ, 0x2, R20 ;  /* 0x00000002ff107819 */ /* 0x000fc40000011414 */
[----:B------:R-:W-:Y:S02]  /*14230*/  ISETP.NE.AND.EX P0, PT, RZ, c[0x0][0x504], PT, P0 ;  /* 0x00014100ff007a0c */ /* 0x000fe40003f05300 */
[----:B------:R-:W-:Y:S01]  /*14240*/  ISETP.NE.AND P3, PT, R24, 0x1, PT ;  /* 0x000000011800780c */ /* 0x000fe20003f65270 */
[----:B------:R3:W4:Y:S01]  /*14250*/  LDC.64 R30, c[0x0][R25+0x160] ;  /* 0x00005800191e7b82 */ /* 0x0007220000000a00 */
[----:B------:R-:W-:Y:S01]  /*14260*/  IMAD R16, R23, 0x10, R16 ;  /* 0x0000001017107824 */ /* 0x000fe200078e0210 */
[----:B------:R-:W-:Y:S01]  /*14270*/  SEL R224, R224, RZ, !P0 ;  /* 0x000000ffe0e07207 */ /* 0x000fe20004000000 */
[----:B------:R-:W-:Y:S01]  /*14280*/  IMAD.IADD R23, R219, 0x1, -R18 ;  /* 0x00000001db177824 */ /* 0x000fe200078e0a12 */
[----:B------:R-:W-:-:S03]  /*14290*/  SEL R24, R19, RZ, !P0 ;  /* 0x000000ff13187207 */ /* 0x000fc60004000000 */
[--C-:B------:R-:W-:Y:S02]  /*142a0*/  IMAD R18, R23, 0x8, R16.reuse ;  /* 0x0000000817127824 */ /* 0x100fe400078e0210 */
[C---:B------:R-:W-:Y:S02]  /*142b0*/  IMAD R16, R209.reuse, 0x80, R16 ;  /* 0x00000080d1107824 */ /* 0x040fe400078e0210 */
[----:B------:R-:W-:Y:S02]  /*142c0*/  IMAD R18, R209, 0x80, R18 ;  /* 0x00000080d1127824 */ /* 0x000fe400078e0212 */
[-C--:B-1----:R-:W-:Y:S02]  /*142d0*/  IMAD R19, R27, R224.reuse, RZ ;  /* 0x000000e01b137224 */ /* 0x082fe400078e02ff */
[----:B------:R-:W-:-:S04]  /*142e0*/  IMAD.WIDE.U32 R36, R26, R224, RZ ;  /* 0x000000e01a247225 */ /* 0x000fc800078e00ff */
[----:B------:R-:W-:Y:S02]  /*142f0*/  IMAD R24, R26, R24, R19 ;  /* 0x000000181a187224 */ /* 0x000fe400078e0213 */
[----:B------:R-:W-:-:S04]  /*14300*/  @P3 IMAD.HI.U32 R19, R18, c[0x0][0x4ec], RZ ;  /* 0x00013b0012133a27 */ /* 0x000fc800078e00ff */
[----:B--2---:R-:W-:Y:S01]  /*14310*/  IMAD.WIDE.U32 R34, R28, R225, RZ ;  /* 0x000000e11c227225 */ /* 0x004fe200078e00ff */
[----:B------:R-:W-:-:S03]  /*14320*/  SEL R28, R227, RZ, P2 ;  /* 0x000000ffe31c7207 */ /* 0x000fc60001000000 */
[----:B------:R-:W-:Y:S01]  /*14330*/  IMAD R23, R29, R225, RZ ;  /* 0x000000e11d177224 */ /* 0x000fe200078e02ff */
[----:B-----5:R-:W-:Y:S01]  /*14340*/  IADD3 R26, P1, P0, R36, R34, R2 ;  /* 0x00000022241a7210 */ /* 0x020fe2000783e002 */
[----:B------:R-:W-:Y:S01]  /*14350*/  IMAD.MOV.U32 R27, RZ, RZ, R18 ;  /* 0x000000ffff1b7224 */ /* 0x000fe200078e0012 */
[----:B------:R-:W-:Y:S01]  /*14360*/  @P3 SHF.R.U32.HI R27, RZ, c[0x0][0x4f0], R19 ;  /* 0x00013c00ff1b3a19 */ /* 0x000fe20000011613 */
[----:B------:R-:W-:Y:S01]  /*14370*/  IMAD.IADD R24, R37, 0x1, R24 ;  /* 0x0000000125187824 */ /* 0x000fe200078e0218 */
[----:B------:R-:W-:Y:S01]  /*14380*/  SHF.R.S32.HI R19, RZ, 0x1f, R2 ;  /* 0x0000001fff137819 */ /* 0x000fe20000011402 */
[----:B------:R-:W-:Y:S02]  /*14390*/  IMAD.IADD R23, R35, 0x1, R23 ;  /* 0x0000000123177824 */ /* 0x000fe400078e0217 */
[-C--:B---3--:R-:W-:Y:S02]  /*143a0*/  IMAD R25, R33, R28.reuse, RZ ;  /* 0x0000001c21197224 */ /* 0x088fe400078e02ff */
[----:B------:R-:W-:Y:S01]  /*143b0*/  IMAD.WIDE.U32 R28, R32, R28, RZ ;  /* 0x0000001c201c7225 */ /* 0x000fe200078e00ff */
[----:B------:R-:W-:-:S03]  /*143c0*/  IADD3.X R24, R24, R23, R19, P1, P0 ;  /* 0x0000001718187210 */ /* 0x000fc60000fe0413 */
[----:B------:R-:W-:Y:S01]  /*143d0*/  IMAD.MOV R23, RZ, RZ, -R27 ;  /* 0x000000ffff177224 */ /* 0x000fe200078e0a1b */
[----:B------:R-:W-:Y:S01]  /*143e0*/  IADD3 R28, P1, P0, R27, R26, R28 ;  /* 0x0000001a1b1c7210 */ /* 0x000fe2000783e01c */
[----:B------:R-:W-:Y:S01]  /*143f0*/  IMAD.IADD R25, R29, 0x1, R25 ;  /* 0x000000011d197824 */ /* 0x000fe200078e0219 */
[----:B------:R-:W-:Y:S01]  /*14400*/  SHF.R.S32.HI R26, RZ, 0x1f, R27 ;  /* 0x0000001fff1a7819 */ /* 0x000fe2000001141b */
[----:B------:R-:W-:-:S03]  /*14410*/  IMAD R23, R23, c[0x0][0x4e8], R18 ;  /* 0x00013a0017177a24 */ /* 0x000fc600078e0212 */
[----:B------:R-:W-:Y:S01]  /*14420*/  IADD3.X R29, R26, R24, R25, P1, P0 ;  /* 0x000000181a1d7210 */ /* 0x000fe20000fe0419 */
[----:B----4-:R-:W-:Y:S01]  /*14430*/  IMAD R25, R31, R23, RZ ;  /* 0x000000171f197224 */ /* 0x010fe200078e02ff */
[----:B------:R-:W-:-:S03]  /*14440*/  SHF.R.S32.HI R24, RZ, 0x1f, R23 ;  /* 0x0000001fff187819 */ /* 0x000fc60000011417 */
[----:B------:R-:W-:-:S04]  /*14450*/  IMAD.WIDE.U32 R28, R30, R23, R28 ;  /* 0x000000171e1c7225 */ /* 0x000fc800078e001c */
[----:B------:R-:W-:Y:S02]  /*14460*/  IMAD.MOV.U32 R23, RZ, RZ, c[0x0][0x4a8] ;  /* 0x00012a00ff177624 */ /* 0x000fe400078e00ff */
[----:B------:R-:W-:Y:S02]  /*14470*/  IMAD R25, R30, R24, R25 ;  /* 0x000000181e197224 */ /* 0x000fe400078e0219 */
[----:B------:R-:W-:Y:S01]  /*14480*/  IMAD.MOV.U32 R24, RZ, RZ, c[0x0][0x4ac] ;  /* 0x00012b00ff187624 */ /* 0x000fe200078e00ff */
[----:B------:R-:W-:Y:S01]  /*14490*/  SEL R23, R23, c[0x0][0x450], P2 ;  /* 0x0001140017177a07 */ /* 0x000fe20001000000 */
[----:B------:R-:W-:-:S03]  /*144a0*/  IMAD.IADD R25, R29, 0x1, R25 ;  /* 0x000000011d197824 */ /* 0x000fc600078e0219 */
[----:B------:R-:W-:Y:S02]  /*144b0*/  SEL R27, R24, c[0x0][0x454], P2 ;  /* 0x00011500181b7a07 */ /* 0x000fe40001000000 */
[----:B------:R-:W-:Y:S01]  /*144c0*/  LEA R24, P0, R28, R23, 0x2 ;  /* 0x000000171c187211 */ /* 0x000fe200078010ff */
[----:B------:R-:W-:-:S03]  /*144d0*/  IMAD R23, R9, c[0x0][0x4e8], RZ ;  /* 0x00013a0009177a24 */ /* 0x000fc600078e02ff */
[----:B------:R-:W-:Y:S01]  /*144e0*/  LEA.HI.X R25, R28, R27, R25, 0x2, P0 ;  /* 0x0000001b1c197211 */ /* 0x000fe200000f1419 */
[----:B------:R-:W-:Y:S01]  /*144f0*/  SHFL.IDX PT, R26, R24, RZ, 0x1c1f ;  /* 0x001c1fff181a7589 */ /* 0x000fe200000e0000 */
[----:B------:R-:W-:Y:S02]  /*14500*/  LOP3.LUT P0, RZ, R21, 0x3, RZ, 0xc0, !PT ;  /* 0x0000000315ff7812 */ /* 0x000fe4000780c0ff */
[C---:B------:R-:W-:Y:S01]  /*14510*/  IADD3 R28, R16.reuse, 0x8, RZ ;  /* 0x00000008101c7810 */ /* 0x040fe20007ffe0ff */
[----:B------:R-:W1:Y:S01]  /*14520*/  SHFL.IDX PT, R27, R25, RZ, 0x1c1f ;  /* 0x001c1fff191b7589 */ /* 0x000e6200000e0000 */
[-C--:B------:R-:W-:Y:S02]  /*14530*/  ISETP.GE.OR P1, PT, R16, R23.reuse, P0 ;  /* 0x000000171000720c */ /* 0x080fe40000726670 */
[CC--:B------:R-:W-:Y:S01]  /*14540*/  ISETP.GE.OR P0, PT, R28.reuse, R23.reuse, P0 ;  /* 0x000000171c00720c */ /* 0x0c0fe20000706670 */
[----:B------:R-:W-:Y:S04]  /*14550*/  SHFL.IDX PT, R30, R24, 0x1, 0x1c1f ;  /* 0x003c1f00181e7f89 */ /* 0x000fe800000e0000 */
[----:B------:R-:W2:Y:S06]  /*14560*/  SHFL.IDX PT, R31, R25, 0x1, 0x1c1f ;  /* 0x003c1f00191f7f89 */ /* 0x000eac00000e0000 */
[----:B-1----:R1:W-:Y:S01]  /*14570*/  @!P1 ST.E [R26.64], R0 ;  /* 0x000000001a009985 */ /* 0x0023e2000c101908 */
[----:B------:R-:W-:-:S04]  /*14580*/  ISETP.GE.AND P1, PT, R28, R23, PT ;  /* 0x000000171c00720c */ /* 0x000fc80003f26270 */
[----:B------:R-:W-:Y:S01]  /*14590*/  P2R R9, PR, RZ, 0x2 ;  /* 0x00000002ff097803 */ /* 0x000fe20000000000 */
[----:B--2---:R1:W-:Y:S01]  /*145a0*/  @!P0 ST.E [R30.64], R8 ;  /* 0x000000081e008985 */ /* 0x0043e2000c101908 */
[----:B------:R-:W-:Y:S01]  /*145b0*/  ISETP.GE.AND P0, PT, R16, R23, PT ;  /* 0x000000171000720c */ /* 0x000fe20003f06270 */
[----:B------:R-:W-:Y:S05]  /*145c0*/  @P2 BRA `(.L_x_1469) ;  /* 0x0000082000002947 */ /* 0x000fea0003800000 */
[----:B------:R-:W-:Y:S01]  /*145d0*/  IMAD R19, R19, c[0x0][0x3a0], RZ ;  /* 0x0000e80013137a24 */ /* 0x000fe200078e02ff */
[----:B------:R-:W-:Y:S01]  /*145e0*/  LEA.HI R64, R17, R146, RZ, 0x3 ;  /* 0x0000009211407211 */ /* 0x000fe200078f18ff */
[C---:B------:R-:W-:Y:S01]  /*145f0*/  IMAD.WIDE.U32 R4, R2.reuse, c[0x0][0x3a0], RZ ;  /* 0x0000e80002047a25 */ /* 0x040fe200078e00ff */
[----:B------:R2:W3:Y:S02]  /*14600*/  LDS.128 R60, [R139+0x80] ;  /* 0x000080008b3c7984 */ /* 0x0004e40000000c00 */
[----:B------:R-:W-:Y:S01]  /*14610*/  SHF.R.S32.HI R64, RZ, 0x3, R64 ;  /* 0x00000003ff407819 */ /* 0x000fe20000011440 */
[----:B------:R-:W-:Y:S01]  /*14620*/  IMAD R19, R2, c[0x0][0x3a4], R19 ;  /* 0x0000e90002137a24 */ /* 0x000fe200078e0213 */
[----:B------:R-:W-:Y:S01]  /*14630*/  MOV R6, R4 ;  /* 0x0000000400067202 */ /* 0x000fe20000000f00 */
[----:B------:R2:W4:Y:S01]  /*14640*/  LDS.128 R56, [R139+0x1080] ;  /* 0x001080008b387984 */ /* 0x0005220000000c00 */
[----:B-1----:R-:W-:-:S02]  /*14650*/  LEA R0, R201, R64, 0x5 ;  /* 0x00000040c9007211 */ /* 0x002fc400078e28ff */
[----:B------:R-:W-:Y:S01]  /*14660*/  IADD3 R7, R5, R19, RZ ;  /* 0x0000001305077210 */ /* 0x000fe20007ffe0ff */
[----:B------:R2:W1:Y:S01]  /*14670*/  LDS.128 R52, [R139+0x2080] ;  /* 0x002080008b347984 */ /* 0x0004620000000c00 */
[----:B------:R-:W-:Y:S02]  /*14680*/  SHF.R.S32.HI R5, RZ, 0x1f, R224 ;  /* 0x0000001fff057819 */ /* 0x000fe400000114e0 */
[----:B------:R-:W-:Y:S01]  /*14690*/  LEA R0, R209, R0, 0x7 ;  /* 0x00000000d1007211 */ /* 0x000fe200078e38ff */
[----:B------:R-:W-:Y:S01]  /*146a0*/  IMAD.WIDE.U32 R6, R225, c[0x0][0x3e8], R6 ;  /* 0x0000fa00e1067a25 */ /* 0x000fe200078e0006 */
[----:B------:R2:W1:Y:S01]  /*146b0*/  LDS.128 R48, [R139+0x3080] ;  /* 0x003080008b307984 */ /* 0x0004620000000c00 */
[----:B------:R-:W-:Y:S02]  /*146c0*/  LEA R64, R209, R64, 0x7 ;  /* 0x00000040d1407211 */ /* 0x000fe400078e38ff */
[----:B------:R-:W-:Y:S01]  /*146d0*/  IMAD R5, R5, c[0x0][0x3f0], RZ ;  /* 0x0000fc0005057a24 */ /* 0x000fe200078e02ff */
[----:B------:R-:W-:Y:S01]  /*146e0*/  MOV R2, R0 ;  /* 0x0000000000027202 */ /* 0x000fe20000000f00 */
[----:B------:R-:W-:Y:S01]  /*146f0*/  @P3 IMAD.HI.U32 R4, R0, c[0x0][0x4ec], RZ ;  /* 0x00013b0000043a27 */ /* 0x000fe200078e00ff */
[----:B------:R2:W1:Y:S03]  /*14700*/  LDS.128 R44, [R139+0x4080] ;  /* 0x004080008b2c7984 */ /* 0x0004660000000c00 */
[----:B------:R-:W-:Y:S01]  /*14710*/  IMAD R7, R225, c[0x0][0x3ec], R7 ;  /* 0x0000fb00e1077a24 */ /* 0x000fe200078e0207 */
[----:B------:R-:W-:Y:S01]  /*14720*/  @P3 SHF.R.U32.HI R2, RZ, c[0x0][0x4f0], R4 ;  /* 0x00013c00ff023a19 */ /* 0x000fe20000011604 */
[C---:B------:R-:W-:Y:S01]  /*14730*/  IMAD R8, R224.reuse, c[0x0][0x3f4], R5 ;  /* 0x0000fd00e0087a24 */ /* 0x040fe200078e0205 */
[----:B------:R2:W1:Y:S01]  /*14740*/  LDS.128 R40, [R139+0x5080] ;  /* 0x005080008b287984 */ /* 0x0004620000000c00 */
[----:B------:R-:W-:Y:S01]  /*14750*/  IMAD.WIDE.U32 R18, R224, c[0x0][0x3f0], R6 ;  /* 0x0000fc00e0127a25 */ /* 0x000fe200078e0006 */
[----:B------:R-:W-:-:S02]  /*14760*/  SHF.R.S32.HI R16, RZ, 0x1f, R2 ;  /* 0x0000001fff107819 */ /* 0x000fc40000011402 */
[----:B------:R2:W1:Y:S01]  /*14770*/  LDS.128 R36, [R139+0x6080] ;  /* 0x006080008b247984 */ /* 0x0004620000000c00 */
[----:B------:R-:W-:Y:S02]  /*14780*/  IADD3 R9, -R2, RZ, RZ ;  /* 0x000000ff02097210 */ /* 0x000fe40007ffe1ff */
[----:B------:R-:W-:Y:S01]  /*14790*/  IADD3 R19, R19, R8, RZ ;  /* 0x0000000813137210 */ /* 0x000fe20007ffe0ff */
[----:B------:R2:W1:Y:S01]  /*147a0*/  LDS.128 R32, [R139+0x7080] ;  /* 0x007080008b207984 */ /* 0x0004620000000c00 */
[----:B------:R-:W-:Y:S02]  /*147b0*/  IMAD R17, R16, c[0x0][0x3e0], RZ ;  /* 0x0000f80010117a24 */ /* 0x000fe400078e02ff */
[----:B------:R-:W-:Y:S01]  /*147c0*/  IMAD R9, R9, c[0x0][0x4e8], R0 ;  /* 0x00013a0009097a24 */ /* 0x000fe200078e0200 */
        /* <DEDUP_REMOVED lines=9> */
[----:B------:R-:W-:-:S04]  /*14860*/  IMAD.WIDE.U32 R16, R9, c[0x0][0x3d8], R18 ;  /* 0x0000f60009107a25 */ /* 0x000fc800078e0012 */
[----:B------:R-:W-:Y:S01]  /*14870*/  IMAD R66, R9, c[0x0][0x3dc], R0 ;  /* 0x0000f70009427a24 */ /* 0x000fe200078e0200 */
[----:B------:R-:W-:-:S04]  /*14880*/  LEA R9, P0, R16, c[0x0][0x380], 0x1 ;  /* 0x0000e00010097a11 */ /* 0x000fc800078008ff */
[----:B------:R-:W-:-:S04]  /*14890*/  IADD3 R66, R17, R66, RZ ;  /* 0x0000004211427210 */ /* 0x000fc80007ffe0ff */
[----:B------:R-:W-:Y:S01]  /*148a0*/  LEA.HI.X R66, R16, c[0x0][0x384], R66, 0x1, P0 ;  /* 0x0000e10010427a11 */ /* 0x000fe200000f0c42 */
[----:B------:R-:W-:Y:S05]  /*148b0*/  BRA.DIV ~URZ, `(.L_x_1470) ;  /* 0x000036227f007947 */ /* 0x000fea000b800000 */
[----:B---34-:R3:W4:Y:S02]  /*148c0*/  SHFL.IDX PT, R67, R66, RZ, 0x181f ;  /* 0x00181fff42437589 */ /* 0x01872400000e0000 */
.L_x_1534:
[----:B------:R-:W-:Y:S05]  /*148d0*/  BRA.DIV ~URZ, `(.L_x_1471) ;  /* 0x000036727f007947 */ /* 0x000fea000b800000 */
[----:B------:R2:W3:Y:S02]  /*148e0*/  SHFL.IDX PT, R2, R9, RZ, 0x181f ;  /* 0x00181fff09027589 */ /* 0x0004e400000e0000 */
.L_x_1535:
        /* <DEDUP_REMOVED lines=9> */
[-C--:B---3--:R-:W-:Y:S02]  /*14980*/  @!P2 LEA R18, P5, R22, R2.reuse, 0x1 ;  /* 0x000000021612a211 */ /* 0x088fe400078a08ff */
[-C--:B------:R-:W-:Y:S02]  /*14990*/  @!P1 LEA R16, P4, R218, R2.reuse, 0x1 ;  /* 0x00000002da109211 */ /* 0x080fe400078808ff */
[C---:B------:R-:W-:Y:S02]  /*149a0*/  @!P0 LEA R68, P3, R217.reuse, R2, 0x1 ;  /* 0x00000002d9448211 */ /* 0x040fe400078608ff */
[-C--:B----4-:R-:W-:Y:S02]  /*149b0*/  @!P2 LEA.HI.X R19, R22, R67.reuse, R21, 0x1, P5 ;  /* 0x000000431613a211 */ /* 0x090fe400028f0c15 */
[-C--:B------:R-:W-:Y:S02]  /*149c0*/  @!P1 LEA.HI.X R17, R218, R67.reuse, R65, 0x1, P4 ;  /* 0x00000043da119211 */ /* 0x080fe400020f0c41 */
[----:B------:R-:W-:Y:S01]  /*149d0*/  @!P0 LEA.HI.X R69, R217, R67, R20, 0x1, P3 ;  /* 0x00000043d9458211 */ /* 0x000fe200018f0c14 */
[----:B------:R3:W-:Y:S04]  /*149e0*/  @!P2 ST.E.128 [R18.64], R60 ;  /* 0x0000003c1200a985 */ /* 0x0007e8000c101d08 */
[----:B-1----:R3:W-:Y:S04]  /*149f0*/  @!P1 ST.E.128 [R16.64], R44 ;  /* 0x0000002c10009985 */ /* 0x0027e8000c101d08 */
[----:B------:R3:W-:Y:S02]  /*14a00*/  @!P0 ST.E.128 [R68.64], R28 ;  /* 0x0000001c44008985 */ /* 0x0007e4000c101d08 */
.L_x_1473:
[----:B------:R-:W-:Y:S05]  /*14a10*/  BSYNC B0 ;  /* 0x0000000000007941 */ /* 0x000fea0003800000 */
.L_x_1472:
[----:B------:R-:W-:Y:S05]  /*14a20*/  BRA.DIV ~URZ, `(.L_x_1474) ;  /* 0x000035827f007947 */ /* 0x000fea000b800000 */
[----:B-1-3--:R1:W3:Y:S04]  /*14a30*/  SHFL.IDX PT, R28, R66, 0x1, 0x181f ;  /* 0x00381f00421c7f89 */ /* 0x00a2e800000e0000 */
[----:B------:R1:W2:Y:S02]  /*14a40*/  SHFL.IDX PT, R2, R9, 0x1, 0x181f ;  /* 0x00381f0009027f89 */ /* 0x0002a400000e0000 */
.L_x_1536:
        /* <DEDUP_REMOVED lines=8> */
[-C--:B------:R-:W-:Y:S02]  /*14ad0*/  @!P1 LEA R16, P4, R218, R2.reuse, 0x1 ;  /* 0x00000002da109211 */ /* 0x080fe400078808ff */
[C---:B------:R-:W-:Y:S02]  /*14ae0*/  @!P0 LEA R30, P3, R217.reuse, R2, 0x1 ;  /* 0x00000002d91e8211 */ /* 0x040fe400078608ff */
[-C--:B---3--:R-:W-:Y:S02]  /*14af0*/  @!P2 LEA.HI.X R19, R22, R28.reuse, R21, 0x1, P5 ;  /* 0x0000001c1613a211 */ /* 0x088fe400028f0c15 */
[-C--:B------:R-:W-:Y:S02]  /*14b00*/  @!P1 LEA.HI.X R17, R218, R28.reuse, R65, 0x1, P4 ;  /* 0x0000001cda119211 */ /* 0x080fe400020f0c41 */
[----:B------:R-:W-:Y:S01]  /*14b10*/  @!P0 LEA.HI.X R31, R217, R28, R20, 0x1, P3 ;  /* 0x0000001cd91f8211 */ /* 0x000fe200018f0c14 */
[----:B------:R2:W-:Y:S04]  /*14b20*/  @!P2 ST.E.128 [R18.64], R56 ;  /* 0x000000381200a985 */ /* 0x0005e8000c101d08 */
[----:B------:R2:W-:Y:S04]  /*14b30*/  @!P1 ST.E.128 [R16.64], R40 ;  /* 0x0000002810009985 */ /* 0x0005e8000c101d08 */
[----:B------:R2:W-:Y:S02]  /*14b40*/  @!P0 ST.E.128 [R30.64], R24 ;  /* 0x000000181e008985 */ /* 0x0005e4000c101d08 */
.L_x_1476:
[----:B------:R-:W-:Y:S05]  /*14b50*/  BSYNC B0 ;  /* 0x0000000000007941 */ /* 0x000fea0003800000 */
.L_x_1475:
[----:B------:R-:W-:Y:S05]  /*14b60*/  BRA.DIV ~URZ, `(.L_x_1477) ;  /* 0x000035027f007947 */ /* 0x000fea000b800000 */
[----:B--2---:R2:W1:Y:S02]  /*14b70*/  SHFL.IDX PT, R24, R66, 0x2, 0x181f ;  /* 0x00581f0042187f89 */ /* 0x00446400000e0000 */
.L_x_1537:
[----:B------:R-:W-:Y:S05]  /*14b80*/  BRA.DIV ~URZ, `(.L_x_1478) ;  /* 0x000035527f007947 */ /* 0x000fea000b800000 */
[----:B------:R2:W4:Y:S02]  /*14b90*/  SHFL.IDX PT, R2, R9, 0x2, 0x181f ;  /* 0x00581f0009027f89 */ /* 0x00052400000e0000 */
.L_x_1538:
        /* <DEDUP_REMOVED lines=9> */
[C---:B------:R-:W-:Y:S02]  /*14c30*/  @!P0 LEA R26, P3, R217.reuse, R2, 0x1 ;  /* 0x00000002d91a8211 */ /* 0x040fe400078608ff */
[-C--:B-1----:R-:W-:Y:S02]  /*14c40*/  @!P2 LEA.HI.X R19, R22, R24.reuse, R21, 0x1, P5 ;  /* 0x000000181613a211 */ /* 0x082fe400028f0c15 */
[-C--:B------:R-:W-:Y:S02]  /*14c50*/  @!P1 LEA.HI.X R17, R218, R24.reuse, R65, 0x1, P4 ;  /* 0x00000018da119211 */ /* 0x080fe400020f0c41 */
[----:B------:R-:W-:Y:S01]  /*14c60*/  @!P0 LEA.HI.X R27, R217, R24, R20, 0x1, P3 ;  /* 0x00000018d91b8211 */ /* 0x000fe200018f0c14 */
[----:B------:R1:W-:Y:S04]  /*14c70*/  @!P2 ST.E.128 [R18.64], R52 ;  /* 0x000000341200a985 */ /* 0x0003e8000c101d08 */
[----:B------:R1:W-:Y:S04]  /*14c80*/  @!P1 ST.E.128 [R16.64], R36 ;  /* 0x0000002410009985 */ /* 0x0003e8000c101d08 */
[----:B------:R1:W-:Y:S02]  /*14c90*/  @!P0 ST.E.128 [R26.64], R12 ;  /* 0x0000000c1a008985 */ /* 0x0003e4000c101d08 */
.L_x_1480:
[----:B------:R-:W-:Y:S05]  /*14ca0*/  BSYNC B0 ;  /* 0x0000000000007941 */ /* 0x000fea0003800000 */
.L_x_1479:
[----:B------:R-:W-:Y:S05]  /*14cb0*/  BRA.DIV ~URZ, `(.L_x_1481) ;  /* 0x000034827f007947 */ /* 0x000fea000b800000 */
[----:B-12---:R-:W1:Y:S04]  /*14cc0*/  SHFL.IDX PT, R66, R66, 0x3, 0x181f ;  /* 0x00781f0042427f89 */ /* 0x006e6800000e0000 */
[----:B----4-:R2:W4:Y:S02]  /*14cd0*/  SHFL.IDX PT, R2, R9, 0x3, 0x181f ;  /* 0x00781f0009027f89 */ /* 0x01052400000e0000 */
.L_x_1539:
[----:B------:R-:W-:-:S04]  /*14ce0*/  IADD3 R64, R64, 0x60, RZ ;  /* 0x0000006040407810 */ /* 0x000fc80007ffe0ff */
[----:B------:R-:W-:-:S13]  /*14cf0*/  ISETP.GE.AND P0, PT, R64, R23, PT ;  /* 0x000000174000720c */ /* 0x000fda0003f06270 */
[----:B------:R-:W-:Y:S05]  /*14d00*/  @P0 BRA `(.L_x_1482) ;  /* 0x00001f1000000947 */ /* 0x000fea0003800000 */
[----:B------:R-:W-:Y:S02]  /*14d10*/  ISETP.GE.AND P1, PT, R22, c[0x0][0x3c8], PT ;  /* 0x0000f20016007a0c */ /* 0x000fe40003f26270 */
[----:B------:R-:W-:-:S11]  /*14d20*/  ISETP.GE.AND P0, PT, R218, c[0x0][0x3c8], PT ;  /* 0x0000f200da007a0c */ /* 0x000fd60003f06270 */
[-C--:B----4-:R-:W-:Y:S02]  /*14d30*/  @!P1 LEA R12, P3, R22, R2.reuse, 0x1 ;  /* 0x00000002160c9211 */ /* 0x090fe400078608ff */
[----:B------:R-:W-:Y:S02]  /*14d40*/  @!P0 LEA R8, P2, R218, R2, 0x1 ;  /* 0x00000002da088211 */ /* 0x000fe400078408ff */
[-C--:B-1----:R-:W-:Y:S02]  /*14d50*/  @!P1 LEA.HI.X R13, R22, R66.reuse, R21, 0x1, P3 ;  /* 0x00000042160d9211 */ /* 0x082fe400018f0c15 */
[----:B--2---:R-:W-:-:S03]  /*14d60*/  @!P0 LEA.HI.X R9, R218, R66, R65, 0x1, P2 ;  /* 0x00000042da098211 */ /* 0x004fc600010f0c41 */
[----:B------:R1:W-:Y:S04]  /*14d70*/  @!P1 ST.E.128 [R12.64], R48 ;  /* 0x000000300c009985 */ /* 0x0003e8000c101d08 */
[----:B------:R1:W-:Y:S01]  /*14d80*/  @!P0 ST.E.128 [R8.64], R32 ;  /* 0x0000002008008985 */ /* 0x0003e2000c101d08 */
[----:B------:R-:W-:-:S13]  /*14d90*/  ISETP.GE.AND P0, PT, R217, c[0x0][0x3c8], PT ;  /* 0x0000f200d9007a0c */ /* 0x000fda0003f06270 */
[----:B------:R-:W-:Y:S05]  /*14da0*/  @P0 BRA `(.L_x_1482) ;  /* 0x00001e7000000947 */ /* 0x000fea0003800000 */
[----:B-1----:R-:W-:-:S04]  /*14db0*/  LEA R8, P0, R217, R2, 0x1 ;  /* 0x00000002d9087211 */ /* 0x002fc800078008ff */
[----:B------:R-:W-:-:S05]  /*14dc0*/  LEA.HI.X R9, R217, R66, R20, 0x1, P0 ;  /* 0x00000042d9097211 */ /* 0x000fca00000f0c14 */
[----:B------:R1:W-:Y:S01]  /*14dd0*/  ST.E.128 [R8.64], R4 ;  /* 0x0000000408007985 */ /* 0x0003e2000c101d08 */
[----:B------:R-:W-:Y:S05]  /*14de0*/  BRA `(.L_x_1482) ;  /* 0x00001e3000007947 */ /* 0x000fea0003800000 */
.L_x_1469:
[----:B------:R-:W-:Y:S02]  /*14df0*/  IMAD R19, R19, c[0x0][0x408], RZ ;  /* 0x0001020013137a24 */ /* 0x000fe400078e02ff */
[----:B------:R-:W-:-:S04]  /*14e00*/  IMAD.WIDE.U32 R16, R2, c[0x0][0x408], RZ ;  /* 0x0001020002107a25 */ /* 0x000fc800078e00ff */
[----:B------:R-:W-:Y:S01]  /*14e10*/  IMAD R19, R2, c[0x0][0x40c], R19 ;  /* 0x0001030002137a24 */ /* 0x000fe200078e0213 */
[----:B------:R-:W-:Y:S01]  /*14e20*/  MOV R22, R16 ;  /* 0x0000001000167202 */ /* 0x000fe20000000f00 */
[----:B-1----:R-:W-:Y:S01]  /*14e30*/  @P3 IMAD.HI.U32 R0, R18, c[0x0][0x4ec], RZ ;  /* 0x00013b0012003a27 */ /* 0x002fe200078e00ff */
[----:B------:R-:W-:Y:S02]  /*14e40*/  MOV R2, R18 ;  /* 0x0000001200027202 */ /* 0x000fe40000000f00 */
[----:B------:R-:W-:Y:S02]  /*14e50*/  IADD3 R23, R17, R19, RZ ;  /* 0x0000001311177210 */ /* 0x000fe40007ffe0ff */
[----:B------:R-:W-:Y:S02]  /*14e60*/  SHF.R.S32.HI R17, RZ, 0x1f, R224 ;  /* 0x0000001fff117819 */ /* 0x000fe400000114e0 */
[----:B------:R-:W-:Y:S01]  /*14e70*/  @P3 SHF.R.U32.HI R2, RZ, c[0x0][0x4f0], R0 ;  /* 0x00013c00ff023a19 */ /* 0x000fe20000011600 */
[----:B------:R-:W-:-:S03]  /*14e80*/  IMAD.WIDE.U32 R22, R225, c[0x0][0x438], R22 ;  /* 0x00010e00e1167a25 */ /* 0x000fc600078e0016 */
[----:B------:R-:W-:Y:S01]  /*14e90*/  SHF.R.S32.HI R19, RZ, 0x1f, R2 ;  /* 0x0000001fff137819 */ /* 0x000fe20000011402 */
[----:B------:R-:W-:Y:S02]  /*14ea0*/  IMAD R17, R17, c[0x0][0x440], RZ ;  /* 0x0001100011117a24 */ /* 0x000fe400078e02ff */
[----:B------:R-:W-:Y:S02]  /*14eb0*/  IMAD R23, R225, c[0x0][0x43c], R23 ;  /* 0x00010f00e1177a24 */ /* 0x000fe400078e0217 */
[C---:B------:R-:W-:Y:S02]  /*14ec0*/  IMAD R17, R224.reuse, c[0x0][0x444], R17 ;  /* 0x00011100e0117a24 */ /* 0x040fe400078e0211 */
[----:B------:R-:W-:-:S04]  /*14ed0*/  IMAD.WIDE.U32 R22, R224, c[0x0][0x440], R22 ;  /* 0x00011000e0167a25 */ /* 0x000fc800078e0016 */
[----:B------:R-:W-:Y:S01]  /*14ee0*/  IMAD R19, R19, c[0x0][0x430], RZ ;  /* 0x00010c0013137a24 */ /* 0x000fe200078e02ff */
[----:B------:R-:W-:Y:S02]  /*14ef0*/  IADD3 R23, R23, R17, RZ ;  /* 0x0000001117177210 */ /* 0x000fe40007ffe0ff */
[C---:B------:R-:W-:Y:S01]  /*14f00*/  IADD3 R17, -R2.reuse, RZ, RZ ;  /* 0x000000ff02117210 */ /* 0x040fe20007ffe1ff */
[----:B------:R-:W-:Y:S02]  /*14f10*/  IMAD R19, R2, c[0x0][0x434], R19 ;  /* 0x00010d0002137a24 */ /* 0x000fe400078e0213 */
[----:B------:R-:W-:-:S04]  /*14f20*/  IMAD.WIDE.U32 R22, R227, c[0x0][0x448], R22 ;  /* 0x00011200e3167a25 */ /* 0x000fc800078e0016 */
[----:B------:R-:W-:Y:S02]  /*14f30*/  IMAD R23, R227, c[0x0][0x44c], R23 ;  /* 0x00011300e3177a24 */ /* 0x000fe400078e0217 */
[----:B------:R-:W-:Y:S02]  /*14f40*/  IMAD R17, R17, c[0x0][0x4e8], R18 ;  /* 0x00013a0011117a24 */ /* 0x000fe400078e0212 */
[----:B------:R-:W-:-:S03]  /*14f50*/  IMAD.WIDE.U32 R22, R2, c[0x0][0x430], R22 ;  /* 0x00010c0002167a25 */ /* 0x000fc600078e0016 */
[----:B------:R-:W-:Y:S02]  /*14f60*/  SHF.R.S32.HI R0, RZ, 0x1f, R17 ;  /* 0x0000001fff007819 */ /* 0x000fe40000011411 */
[----:B------:R-:W-:-:S03]  /*14f70*/  IADD3 R23, R23, R19, RZ ;  /* 0x0000001317177210 */ /* 0x000fc60007ffe0ff */
[----:B------:R-:W-:Y:S02]  /*14f80*/  IMAD R0, R0, c[0x0][0x428], RZ ;  /* 0x00010a0000007a24 */ /* 0x000fe400078e02ff */
[----:B------:R-:W-:-:S04]  /*14f90*/  IMAD.WIDE.U32 R18, R17, c[0x0][0x428], R22 ;  /* 0x00010a0011127a25 */ /* 0x000fc800078e0016 */
[----:B------:R-:W-:Y:S01]  /*14fa0*/  IMAD R17, R17, c[0x0][0x42c], R0 ;  /* 0x00010b0011117a24 */ /* 0x000fe200078e0200 */
[----:B------:R-:W-:-:S04]  /*14fb0*/  LEA R168, P1, R18, c[0x0][0x400], 0x2 ;  /* 0x0001000012a87a11 */ /* 0x000fc800078210ff */
[----:B------:R-:W-:-:S04]  /*14fc0*/  IADD3 R17, R19, R17, RZ ;  /* 0x0000001113117210 */ /* 0x000fc80007ffe0ff */
[----:B------:R-:W-:Y:S01]  /*14fd0*/  LEA.HI.X R167, R18, c[0x0][0x404], R17, 0x2, P1 ;  /* 0x0001010012a77a11 */ /* 0x000fe200008f1411 */
[----:B------:R-:W-:Y:S05]  /*14fe0*/  BRA.DIV ~URZ, `(.L_x_1483) ;  /* 0x000032127f007947 */ /* 0x000fea000b800000 */
[----:B------:R1:W2:Y:S02]  /*14ff0*/  SHFL.IDX PT, R169, R167, RZ, 0x1c1f ;  /* 0x001c1fffa7a97589 */ /* 0x0002a400000e0000 */
.L_x_1540:
[----:B------:R-:W-:Y:S05]  /*15000*/  BRA.DIV ~URZ, `(.L_x_1484) ;  /* 0x000032627f007947 */ /* 0x000fea000b800000 */
[----:B------:R3:W4:Y:S02]  /*15010*/  SHFL.IDX PT, R2, R168, RZ, 0x1c1f ;  /* 0x001c1fffa8027589 */ /* 0x00072400000e0000 */
.L_x_1541:
[----:B------:R-:W-:Y:S01]  /*15020*/  LOP3.LUT R20, R20, 0x7ffffffc, RZ, 0xc0, !PT ;  /* 0x7ffffffc14147812 */ /* 0x000fe200078ec0ff */
[----:B------:R-:W-:Y:S04]  /*15030*/  BSSY B0, `(.L_x_1485) ;  /* 0x0000093000007945 */ /* 0x000fe80003800000 */
        /* <DEDUP_REMOVED lines=56> */
[-C--:B------:R-:W-:Y:S02]  /*153c0*/  @!P0 LEA R16, P2, R25, R2.reuse, 0x2 ;  /* 0x0000000219108211 */ /* 0x080fe400078410ff */
[----:B------:R-:W-:Y:S01]  /*153d0*/  @!P3 LEA R170, P5, R163, R2, 0x2 ;  /* 0x00000002a3aab211 */ /* 0x000fe200078a10ff */
[----:B------:R-:W-:Y:S01]  /*153e0*/  @!P1 IMAD.WIDE R18, R166, 0x4, R18 ;  /* 0x00000004a6129825 */ /* 0x000fe200078e0212 */
[----:B------:R-:W-:Y:S02]  /*153f0*/  @!P0 LEA.HI.X R17, R25, R169, R24, 0x2, P2 ;  /* 0x000000a919118211 */ /* 0x000fe400010f1418 */
[----:B------:R-:W-:Y:S02]  /*15400*/  ISETP.GE.AND P2, PT, R159, c[0x0][0x3c8], PT ;  /* 0x0000f2009f007a0c */ /* 0x000fe40003f46270 */
[----:B------:R2:W-:Y:S01]  /*15410*/  @!P1 ST.E.64 [R18.64], R132 ;  /* 0x0000008412009985 */ /* 0x0005e2000c101b08 */
[----:B------:R-:W-:-:S02]  /*15420*/  ISETP.GE.AND P1, PT, R157, c[0x0][0x3c8], PT ;  /* 0x0000f2009d007a0c */ /* 0x000fc40003f26270 */
[----:B------:R-:W-:Y:S01]  /*15430*/  @!P3 LEA.HI.X R171, R163, R169, R162, 0x2, P5 ;  /* 0x000000a9a3abb211 */ /* 0x000fe200028f14a2 */
[----:B------:R4:W-:Y:S01]  /*15440*/  @!P0 ST.E.64 [R16.64], R128 ;  /* 0x0000008010008985 */ /* 0x0009e2000c101b08 */
[----:B------:R-:W-:-:S03]  /*15450*/  @!P4 LEA R172, P0, R161, R2, 0x2 ;  /* 0x00000002a1acc211 */ /* 0x000fc600078010ff */
[----:B------:R5:W-:Y:S01]  /*15460*/  @!P3 ST.E.64 [R170.64], R124 ;  /* 0x0000007caa00b985 */ /* 0x000be2000c101b08 */
[-C--:B------:R-:W-:Y:S02]  /*15470*/  @!P4 LEA.HI.X R173, R161, R169.reuse, R160, 0x2, P0 ;  /* 0x000000a9a1adc211 */ /* 0x080fe400000f14a0 */
[----:B------:R-:W-:Y:S02]  /*15480*/  @!P2 LEA R174, P5, R159, R2, 0x2 ;  /* 0x000000029faea211 */ /* 0x000fe400078a10ff */
[----:B------:R-:W-:Y:S01]  /*15490*/  ISETP.GE.AND P3, PT, R153, c[0x0][0x3c8], PT ;  /* 0x0000f20099007a0c */ /* 0x000fe20003f66270 */
[----:B------:R1:W-:Y:S01]  /*154a0*/  @!P4 ST.E.64 [R172.64], R120 ;  /* 0x00000078ac00c985 */ /* 0x0003e2000c101b08 */
[----:B------:R-:W-:Y:S02]  /*154b0*/  @!P2 LEA.HI.X R175, R159, R169, R158, 0x2, P5 ;  /* 0x000000a99fafa211 */ /* 0x000fe400028f149e */
[----:B------:R-:W-:-:S03]  /*154c0*/  ISETP.GE.AND P4, PT, R149, c[0x0][0x3c8], PT ;  /* 0x0000f20095007a0c */ /* 0x000fc60003f86270 */
[----:B------:R3:W-:Y:S01]  /*154d0*/  @!P2 ST.E.64 [R174.64], R116 ;  /* 0x00000074ae00a985 */ /* 0x0007e2000c101b08 */
[----:B------:R-:W-:Y:S02]  /*154e0*/  ISETP.GE.AND P2, PT, R81, c[0x0][0x3c8], PT ;  /* 0x0000f20051007a0c */ /* 0x000fe40003f46270 */
[----:B--2---:R-:W-:-:S04]  /*154f0*/  @!P1 LEA R18, P0, R157, R2, 0x2 ;  /* 0x000000029d129211 */ /* 0x004fc800078010ff */
[-C--:B------:R-:W-:Y:S02]  /*15500*/  @!P1 LEA.HI.X R19, R157, R169.reuse, R156, 0x2, P0 ;  /* 0x000000a99d139211 */ /* 0x080fe400000f149c */
[-C--:B----4-:R-:W-:Y:S02]  /*15510*/  @!P3 LEA R16, P5, R153, R2.reuse, 0x2 ;  /* 0x000000029910b211 */ /* 0x090fe400078a10ff */
[----:B-----5:R-:W-:Y:S01]  /*15520*/  @!P4 LEA R124, P0, R149, R2, 0x2 ;  /* 0x00000002957cc211 */ /* 0x020fe200078010ff */
[----:B------:R2:W-:Y:S01]  /*15530*/  @!P1 ST.E.64 [R18.64], R112 ;  /* 0x0000007012009985 */ /* 0x0005e2000c101b08 */
[----:B------:R-:W-:Y:S02]  /*15540*/  ISETP.GE.AND P1, PT, R77, c[0x0][0x3c8], PT ;  /* 0x0000f2004d007a0c */ /* 0x000fe40003f26270 */
[-C--:B------:R-:W-:Y:S02]  /*15550*/  @!P3 LEA.HI.X R17, R153, R169.reuse, R152, 0x2, P5 ;  /* 0x000000a99911b211 */ /* 0x080fe400028f1498 */
[----:B------:R-:W-:-:S02]  /*15560*/  @!P4 LEA.HI.X R125, R149, R169, R148, 0x2, P0 ;  /* 0x000000a9957dc211 */ /* 0x000fc400000f1494 */
[-C--:B-1----:R-:W-:Y:S01]  /*15570*/  @!P2 LEA R120, P5, R81, R2.reuse, 0x2 ;  /* 0x000000025178a211 */ /* 0x082fe200078a10ff */
[----:B------:R1:W-:Y:S01]  /*15580*/  @!P3 ST.E.64 [R16.64], R108 ;  /* 0x0000006c1000b985 */ /* 0x0003e2000c101b08 */
[----:B------:R-:W-:Y:S02]  /*15590*/  ISETP.GE.AND P3, PT, R37, c[0x0][0x3c8], PT ;  /* 0x0000f20025007a0c */ /* 0x000fe40003f66270 */
[----:B------:R-:W-:Y:S01]  /*155a0*/  @!P2 LEA.HI.X R121, R81, R169, R80, 0x2, P5 ;  /* 0x000000a95179a211 */ /* 0x000fe200028f1450 */
[----:B------:R4:W-:Y:S01]  /*155b0*/  @!P4 ST.E.64 [R124.64], R104 ;  /* 0x000000687c00c985 */ /* 0x0009e2000c101b08 */
[----:B------:R-:W-:Y:S02]  /*155c0*/  ISETP.GE.AND P4, PT, R35, c[0x0][0x3c8], PT ;  /* 0x0000f20023007a0c */ /* 0x000fe40003f86270 */
[----:B---3--:R-:W-:Y:S01]  /*155d0*/  @!P1 LEA R116, P0, R77, R2, 0x2 ;  /* 0x000000024d749211 */ /* 0x008fe200078010ff */
[----:B------:R3:W-:Y:S01]  /*155e0*/  @!P2 ST.E.64 [R120.64], R40 ;  /* 0x000000287800a985 */ /* 0x0007e2000c101b08 */
[----:B------:R-:W-:-:S02]  /*155f0*/  ISETP.GE.AND P2, PT, R33, c[0x0][0x3c8], PT ;  /* 0x0000f20021007a0c */ /* 0x000fc40003f46270 */
[----:B------:R-:W-:-:S05]  /*15600*/  @!P1 LEA.HI.X R117, R77, R169, R76, 0x2, P0 ;  /* 0x000000a94d759211 */ /* 0x000fca00000f144c */
[----:B------:R5:W-:Y:S01]  /*15610*/  @!P1 ST.E.64 [R116.64], R44 ;  /* 0x0000002c74009985 */ /* 0x000be2000c101b08 */
[----:B------:R-:W-:Y:S02]  /*15620*/  ISETP.GE.AND P1, PT, R31, c[0x0][0x3c8], PT ;  /* 0x0000f2001f007a0c */ /* 0x000fe40003f26270 */
[----:B--2---:R-:W-:-:S04]  /*15630*/  @!P3 LEA R18, P5, R37, R2, 0x2 ;  /* 0x000000022512b211 */ /* 0x004fc800078a10ff */
[----:B------:R-:W-:Y:S02]  /*15640*/  @!P3 LEA.HI.X R19, R37, R169, R36, 0x2, P5 ;  /* 0x000000a92513b211 */ /* 0x000fe400028f1424 */
[----:B-1----:R-:W-:-:S03]  /*15650*/  @!P4 LEA R16, P0, R35, R2, 0x2 ;  /* 0x000000022310c211 */ /* 0x002fc600078010ff */
[----:B------:R1:W-:Y:S01]  /*15660*/  @!P3 ST.E.64 [R18.64], R48 ;  /* 0x000000301200b985 */ /* 0x0003e2000c101b08 */
[----:B------:R-:W-:Y:S02]  /*15670*/  ISETP.GE.AND P3, PT, R27, c[0x0][0x3c8], PT ;  /* 0x0000f2001b007a0c */ /* 0x000fe40003f66270 */
[-C--:B------:R-:W-:Y:S02]  /*15680*/  @!P4 LEA.HI.X R17, R35, R169.reuse, R34, 0x2, P0 ;  /* 0x000000a92311c211 */ /* 0x080fe400000f1422 */
[-C--:B----4-:R-:W-:Y:S02]  /*15690*/  @!P2 LEA R104, P5, R33, R2.reuse, 0x2 ;  /* 0x000000022168a211 */ /* 0x090fe400078a10ff */
[----:B---3--:R-:W-:Y:S01]  /*156a0*/  @!P1 LEA R40, P0, R31, R2, 0x2 ;  /* 0x000000021f289211 */ /* 0x008fe200078010ff */
[----:B------:R2:W-:Y:S01]  /*156b0*/  @!P4 ST.E.64 [R16.64], R52 ;  /* 0x000000341000c985 */ /* 0x0005e2000c101b08 */
[----:B------:R-:W-:Y:S02]  /*156c0*/  @!P2 LEA.HI.X R105, R33, R169, R32, 0x2, P5 ;  /* 0x000000a92169a211 */ /* 0x000fe400028f1420 */
[----:B------:R-:W-:-:S02]  /*156d0*/  ISETP.GE.AND P4, PT, R23, c[0x0][0x3c8], PT ;  /* 0x0000f20017007a0c */ /* 0x000fc40003f86270 */
[-C--:B------:R-:W-:Y:S01]  /*156e0*/  @!P1 LEA.HI.X R41, R31, R169.reuse, R30, 0x2, P0 ;  /* 0x000000a91f299211 */ /* 0x080fe200000f141e */
[----:B------:R-:W-:Y:S01]  /*156f0*/  @!P2 ST.E.64 [R104.64], R56 ;  /* 0x000000386800a985 */ /* 0x000fe2000c101b08 */
[----:B------:R-:W-:Y:S02]  /*15700*/  ISETP.GE.AND P2, PT, R21, c[0x0][0x3c8], PT ;  /* 0x0000f20015007a0c */ /* 0x000fe40003f46270 */
[----:B-----5:R-:W-:Y:S01]  /*15710*/  @!P3 LEA R44, P5, R27, R2, 0x2 ;  /* 0x000000021b2cb211 */ /* 0x020fe200078a10ff */
[----:B------:R3:W-:Y:S01]  /*15720*/  @!P1 ST.E.64 [R40.64], R60 ;  /* 0x0000003c28009985 */ /* 0x0007e2000c101b08 */
[----:B------:R-:W-:Y:S02]  /*15730*/  ISETP.GE.AND P1, PT, R151, c[0x0][0x3c8], PT ;  /* 0x0000f20097007a0c */ /* 0x000fe40003f26270 */
[----:B------:R-:W-:Y:S02]  /*15740*/  @!P3 LEA.HI.X R45, R27, R169, R26, 0x2, P5 ;  /* 0x000000a91b2db211 */ /* 0x000fe400028f141a */
[----:B------:R-:W-:-:S03]  /*15750*/  ISETP.GE.AND P5, PT, R155, c[0x0][0x3c8], PT ;  /* 0x0000f2009b007a0c */ /* 0x000fc60003fa6270 */
[----:B------:R4:W-:Y:S01]  /*15760*/  @!P3 ST.E.64 [R44.64], R64 ;  /* 0x000000402c00b985 */ /* 0x0009e2000c101b08 */
[----:B-1----:R-:W-:-:S05]  /*15770*/  @!P4 LEA R18, P0, R23, R2, 0x2 ;  /* 0x000000021712c211 */ /* 0x002fca00078010ff */
[-C--:B------:R-:W-:Y:S02]  /*15780*/  @!P1 LEA R48, P3, R151, R2.reuse, 0x2 ;  /* 0x0000000297309211 */ /* 0x080fe400078610ff */
[-C--:B------:R-:W-:Y:S02]  /*15790*/  @!P4 LEA.HI.X R19, R23, R169.reuse, R22, 0x2, P0 ;  /* 0x000000a91713c211 */ /* 0x080fe400000f1416 */
[-C--:B------:R-:W-:Y:S02]  /*157a0*/  @!P1 LEA.HI.X R49, R151, R169.reuse, R150, 0x2, P3 ;  /* 0x000000a997319211 */ /* 0x080fe400018f1496 */
[----:B--2---:R-:W-:Y:S01]  /*157b0*/  @!P2 LEA R16, P0, R21, R2, 0x2 ;  /* 0x000000021510a211 */ /* 0x004fe200078010ff */
[----:B------:R1:W-:Y:S01]  /*157c0*/  @!P4 ST.E.64 [R18.64], R68 ;  /* 0x000000441200c985 */ /* 0x0003e2000c101b08 */
[----:B------:R-:W-:Y:S02]  /*157d0*/  ISETP.GE.AND P4, PT, R135, c[0x0][0x3c8], PT ;  /* 0x0000f20087007a0c */ /* 0x000fe40003f86270 */
[----:B------:R-:W-:-:S05]  /*157e0*/  @!P2 LEA.HI.X R17, R21, R169, R20, 0x2, P0 ;  /* 0x000000a91511a211 */ /* 0x000fca00000f1414 */
[----:B------:R2:W-:Y:S01]  /*157f0*/  @!P2 ST.E.64 [R16.64], R72 ;  /* 0x000000481000a985 */ /* 0x0005e2000c101b08 */
[-C--:B---3--:R-:W-:Y:S02]  /*15800*/  @!P6 LEA R40, P0, R165, R2.reuse, 0x2 ;  /* 0x00000002a528e211 */ /* 0x088fe400078010ff */
[----:B------:R-:W-:Y:S01]  /*15810*/  ISETP.GE.AND P2, PT, R79, c[0x0][0x3c8], PT ;  /* 0x0000f2004f007a0c */ /* 0x000fe20003f46270 */
[----:B------:R3:W-:Y:S01]  /*15820*/  @!P1 ST.E.64 [R48.64], R4 ;  /* 0x0000000430009985 */ /* 0x0007e2000c101b08 */
[----:B------:R-:W-:Y:S02]  /*15830*/  @!P6 LEA.HI.X R41, R165, R169, R164, 0x2, P0 ;  /* 0x000000a9a529e211 */ /* 0x000fe400000f14a4 */
[----:B------:R-:W-:Y:S02]  /*15840*/  ISETP.GE.AND P1, PT, R39, c[0x0][0x3c8], PT ;  /* 0x0000f20027007a0c */ /* 0x000fe40003f26270 */
[----:B------:R-:W-:Y:S01]  /*15850*/  ISETP.GE.AND P0, PT, R29, c[0x0][0x3c8], PT ;  /* 0x0000f2001d007a0c */ /* 0x000fe20003f06270 */
[----:B------:R3:W-:Y:S01]  /*15860*/  @!P6 ST.E.64 [R40.64], R6 ;  /* 0x000000062800e985 */ /* 0x0007e2000c101b08 */
[----:B----4-:R-:W-:-:S04]  /*15870*/  @!P4 LEA R44, P6, R135, R2, 0x2 ;  /* 0x00000002872cc211 */ /* 0x010fc800078c10ff */
[----:B------:R-:W-:Y:S02]  /*15880*/  @!P4 LEA.HI.X R45, R135, R169, R134, 0x2, P6 ;  /* 0x000000a9872dc211 */ /* 0x000fe400030f1486 */
[----:B-1----:R-:W-:-:S04]  /*15890*/  @!P5 LEA R18, P3, R155, R2, 0x2 ;  /* 0x000000029b12d211 */ /* 0x002fc800078610ff */
[----:B------:R-:W-:Y:S02]  /*158a0*/  @!P5 LEA.HI.X R19, R155, R169, R154, 0x2, P3 ;  /* 0x000000a99b13d211 */ /* 0x000fe400018f149a */
[----:B--2---:R-:W-:-:S03]  /*158b0*/  @!P2 LEA R16, P3, R79, R2, 0x2 ;  /* 0x000000024f10a211 */ /* 0x004fc600078610ff */
[----:B------:R1:W-:Y:S01]  /*158c0*/  @!P5 ST.E.64 [R18.64], R84 ;  /* 0x000000541200d985 */ /* 0x0003e2000c101b08 */
[----:B---3--:R-:W-:-:S03]  /*158d0*/  @!P1 LEA R4, P5, R39, R2, 0x2 ;  /* 0x0000000227049211 */ /* 0x008fc600078a10ff */
[----:B------:R1:W-:Y:S01]  /*158e0*/  @!P4 ST.E.64 [R44.64], R88 ;  /* 0x000000582c00c985 */ /* 0x0003e2000c101b08 */
[-C--:B------:R-:W-:Y:S02]  /*158f0*/  @!P2 LEA.HI.X R17, R79, R169.reuse, R78, 0x2, P3 ;  /* 0x000000a94f11a211 */ /* 0x080fe400018f144e */
[----:B------:R-:W-:Y:S02]  /*15900*/  @!P0 LEA R48, P3, R29, R2, 0x2 ;  /* 0x000000021d308211 */ /* 0x000fe400078610ff */
[-C--:B------:R-:W-:Y:S01]  /*15910*/  @!P1 LEA.HI.X R5, R39, R169.reuse, R38, 0x2, P5 ;  /* 0x000000a927059211 */ /* 0x080fe200028f1426 */
[----:B------:R1:W-:Y:S01]  /*15920*/  @!P2 ST.E.64 [R16.64], R92 ;  /* 0x0000005c1000a985 */ /* 0x0003e2000c101b08 */
[----:B------:R-:W-:-:S03]  /*15930*/  @!P0 LEA.HI.X R49, R29, R169, R28, 0x2, P3 ;  /* 0x000000a91d318211 */ /* 0x000fc600018f141c */
[----:B------:R1:W-:Y:S04]  /*15940*/  @!P1 ST.E.64 [R4.64], R96 ;  /* 0x0000006004009985 */ /* 0x0003e8000c101b08 */
[----:B------:R1:W-:Y:S02]  /*15950*/  @!P0 ST.E.64 [R48.64], R100 ;  /* 0x0000006430008985 */ /* 0x0003e4000c101b08 */
.L_x_1486:
[----:B------:R-:W-:Y:S05]  /*15960*/  BSYNC B0 ;  /* 0x0000000000007941 */ /* 0x000fea0003800000 */
.L_x_1485:
[----:B------:R-:W-:Y:S05]  /*15970*/  BRA.DIV ~URZ, `(.L_x_1487) ;  /* 0x000029527f007947 */ /* 0x000fea000b800000 */
[----:B-1----:R-:W1:Y:S04]  /*15980*/  SHFL.IDX PT, R167, R167, 0x1, 0x1c1f ;  /* 0x003c1f00a7a77f89 */ /* 0x002e6800000e0000 */
[----:B----4-:R4:W3:Y:S02]  /*15990*/  SHFL.IDX PT, R2, R168, 0x1, 0x1c1f ;  /* 0x003c1f00a8027f89 */ /* 0x0108e400000e0000 */
.L_x_1542:
[----:B------:R-:W-:-:S13]  /*159a0*/  ISETP.NE.AND P0, PT, R9, RZ, PT ;  /* 0x000000ff0900720c */ /* 0x000fda0003f05270 */
[----:B------:R-:W-:Y:S05]  /*159b0*/  @P0 BRA `(.L_x_1482) ;  /* 0x0000126000000947 */ /* 0x000fea0003800000 */
[----:B------:R-:W-:Y:S02]  /*159c0*/  ISETP.GE.AND P3, PT, R25, c[0x0][0x3c8], PT ;  /* 0x0000f20019007a0c */ /* 0x000fe40003f66270 */
[----:B------:R-:W-:Y:S02]  /*159d0*/  ISETP.GE.AND P2, PT, R163, c[0x0][0x3c8], PT ;  /* 0x0000f200a3007a0c */ /* 0x000fe40003f46270 */
[----:B------:R-:W-:Y:S02]  /*159e0*/  ISETP.GE.AND P1, PT, R161, c[0x0][0x3c8], PT ;  /* 0x0000f200a1007a0c */ /* 0x000fe40003f26270 */
[----:B------:R-:W-:Y:S02]  /*159f0*/  ISETP.GE.AND P4, PT, R166, c[0x0][0x3c8], PT ;  /* 0x0000f200a6007a0c */ /* 0x000fe40003f86270 */
[----:B------:R-:W-:-:S05]  /*15a00*/  ISETP.GE.AND P0, PT, R159, c[0x0][0x3c8], PT ;  /* 0x0000f2009f007a0c */ /* 0x000fca0003f06270 */
[-C--:B---3--:R-:W-:Y:S02]  /*15a10*/  @!P3 LEA R6, P6, R25, R2.reuse, 0x2 ;  /* 0x000000021906b211 */ /* 0x088fe400078c10ff */
[-C--:B------:R-:W-:Y:S02]  /*15a20*/  @!P2 LEA R4, P5, R163, R2.reuse, 0x2 ;  /* 0x00000002a304a211 */ /* 0x080fe400078a10ff */
[-C--:B-1----:R-:W-:Y:S02]  /*15a30*/  @!P3 LEA.HI.X R7, R25, R167.reuse, R24, 0x2, P6 ;  /* 0x000000a71907b211 */ /* 0x082fe400030f1418 */
[-C--:B------:R-:W-:Y:S01]  /*15a40*/  @!P1 LEA R16, P6, R161, R2.reuse, 0x2 ;  /* 0x00000002a1109211 */ /* 0x080fe200078c10ff */
[----:B------:R-:W-:Y:S01]  /*15a50*/  @!P4 IMAD.MOV.U32 R18, RZ, RZ, R2 ;  /* 0x000000ffff12c224 */ /* 0x000fe200078e0002 */
[----:B------:R-:W-:Y:S01]  /*15a60*/  @!P2 LEA.HI.X R5, R163, R167, R162, 0x2, P5 ;  /* 0x000000a7a305a211 */ /* 0x000fe200028f14a2 */
[----:B------:R-:W-:Y:S01]  /*15a70*/  @!P4 IMAD.MOV.U32 R19, RZ, RZ, R167 ;  /* 0x000000ffff13c224 */ /* 0x000fe200078e00a7 */
[----:B------:R-:W-:-:S02]  /*15a80*/  @!P0 LEA R8, P5, R159, R2, 0x2 ;  /* 0x000000029f088211 */ /* 0x000fc400078a10ff */
[-C--:B------:R-:W-:Y:S01]  /*15a90*/  @!P1 LEA.HI.X R17, R161, R167.reuse, R160, 0x2, P6 ;  /* 0x000000a7a1119211 */ /* 0x080fe200030f14a0 */
[----:B------:R-:W-:Y:S01]  /*15aa0*/  @!P4 IMAD.WIDE R18, R166, 0x4, R18 ;  /* 0x00000004a612c825 */ /* 0x000fe200078e0212 */
[----:B------:R-:W-:Y:S02]  /*15ab0*/  ISETP.GE.AND P6, PT, R157, c[0x0][0x3c8], PT ;  /* 0x0000f2009d007a0c */ /* 0x000fe40003fc6270 */
[----:B------:R-:W-:Y:S02]  /*15ac0*/  @!P0 LEA.HI.X R9, R159, R167, R158, 0x2, P5 ;  /* 0x000000a79f098211 */ /* 0x000fe400028f149e */
[----:B------:R-:W-:Y:S01]  /*15ad0*/  ISETP.GE.AND P5, PT, R153, c[0x0][0x3c8], PT ;  /* 0x0000f20099007a0c */ /* 0x000fe20003fa6270 */
[----:B------:R1:W-:Y:S01]  /*15ae0*/  @!P4 ST.E.64 [R18.64], R12 ;  /* 0x0000000c1200c985 */ /* 0x0003e2000c101b08 */
[----:B------:R-:W-:-:S03]  /*15af0*/  ISETP.GE.AND P4, PT, R149, c[0x0][0x3c8], PT ;  /* 0x0000f20095007a0c */ /* 0x000fc60003f86270 */
[----:B------:R-:W-:Y:S01]  /*15b00*/  @!P3 ST.E.64 [R6.64], R130 ;  /* 0x000000820600b985 */ /* 0x000fe2000c101b08 */
[----:B------:R-:W-:-:S03]  /*15b10*/  ISETP.GE.AND P3, PT, R81, c[0x0][0x3c8], PT ;  /* 0x0000f20051007a0c */ /* 0x000fc60003f66270 */
[----:B------:R3:W-:Y:S01]  /*15b20*/  @!P2 ST.E.64 [R4.64], R126 ;  /* 0x0000007e0400a985 */ /* 0x0007e2000c101b08 */
[----:B------:R-:W-:-:S03]  /*15b30*/  ISETP.GE.AND P2, PT, R77, c[0x0][0x3c8], PT ;  /* 0x0000f2004d007a0c */ /* 0x000fc60003f46270 */
[----:B------:R-:W-:Y:S01]  /*15b40*/  @!P1 ST.E.64 [R16.64], R122 ;  /* 0x0000007a10009985 */ /* 0x000fe2000c101b08 */
[----:B------:R-:W-:-:S03]  /*15b50*/  @!P5 LEA R24, P1, R153, R2, 0x2 ;  /* 0x000000029918d211 */ /* 0x000fc600078210ff */
[----:B------:R5:W-:Y:S01]  /*15b60*/  @!P0 ST.E.64 [R8.64], R118 ;  /* 0x0000007608008985 */ /* 0x000be2000c101b08 */
[----:B------:R-:W-:Y:S02]  /*15b70*/  @!P6 LEA R40, P0, R157, R2, 0x2 ;  /* 0x000000029d28e211 */ /* 0x000fe400078010ff */
[-C--:B------:R-:W-:Y:S02]  /*15b80*/  @!P5 LEA.HI.X R25, R153, R167.reuse, R152, 0x2, P1 ;  /* 0x000000a79919d211 */ /* 0x080fe400008f1498 */
[----:B------:R-:W-:Y:S02]  /*15b90*/  @!P6 LEA.HI.X R41, R157, R167, R156, 0x2, P0 ;  /* 0x000000a79d29e211 */ /* 0x000fe400000f149c */
[----:B------:R-:W-:-:S03]  /*15ba0*/  ISETP.GE.AND P1, PT, R37, c[0x0][0x3c8], PT ;  /* 0x0000f20025007a0c */ /* 0x000fc60003f26270 */
[----:B------:R-:W-:Y:S01]  /*15bb0*/  @!P6 ST.E.64 [R40.64], R114 ;  /* 0x000000722800e985 */ /* 0x000fe2000c101b08 */
[----:B------:R-:W-:Y:S02]  /*15bc0*/  ISETP.GE.AND P6, PT, R35, c[0x0][0x3c8], PT ;  /* 0x0000f20023007a0c */ /* 0x000fe40003fc6270 */
[-C--:B-1----:R-:W-:Y:S01]  /*15bd0*/  @!P4 LEA R12, P0, R149, R2.reuse, 0x2 ;  /* 0x00000002950cc211 */ /* 0x082fe200078010ff */
[----:B------:R1:W-:Y:S01]  /*15be0*/  @!P5 ST.E.64 [R24.64], R110 ;  /* 0x0000006e1800d985 */ /* 0x0003e2000c101b08 */
[----:B------:R-:W-:Y:S02]  /*15bf0*/  ISETP.GE.AND P5, PT, R33, c[0x0][0x3c8], PT ;  /* 0x0000f20021007a0c */ /* 0x000fe40003fa6270 */
[----:B------:R-:W-:Y:S02]  /*15c00*/  @!P4 LEA.HI.X R13, R149, R167, R148, 0x2, P0 ;  /* 0x000000a7950dc211 */ /* 0x000fe400000f1494 */
[----:B---3--:R-:W-:-:S03]  /*15c10*/  @!P3 LEA R4, P0, R81, R2, 0x2 ;  /* 0x000000025104b211 */ /* 0x008fc600078010ff */
[----:B------:R-:W-:Y:S01]  /*15c20*/  @!P4 ST.E.64 [R12.64], R106 ;  /* 0x0000006a0c00c985 */ /* 0x000fe2000c101b08 */
[----:B------:R-:W-:Y:S02]  /*15c30*/  ISETP.GE.AND P4, PT, R31, c[0x0][0x3c8], PT ;  /* 0x0000f2001f007a0c */ /* 0x000fe40003f86270 */
[----:B------:R-:W-:Y:S02]  /*15c40*/  @!P3 LEA.HI.X R5, R81, R167, R80, 0x2, P0 ;  /* 0x000000a75105b211 */ /* 0x000fe400000f1450 */
[----:B------:R-:W-:-:S03]  /*15c50*/  @!P2 LEA R6, P0, R77, R2, 0x2 ;  /* 0x000000024d06a211 */ /* 0x000fc600078010ff */
[----:B------:R3:W-:Y:S01]  /*15c60*/  @!P3 ST.E.64 [R4.64], R42 ;  /* 0x0000002a0400b985 */ /* 0x0007e2000c101b08 */
[-C--:B------:R-:W-:Y:S02]  /*15c70*/  @!P2 LEA.HI.X R7, R77, R167.reuse, R76, 0x2, P0 ;  /* 0x000000a74d07a211 */ /* 0x080fe400000f144c */
[-C--:B-----5:R-:W-:Y:S02]  /*15c80*/  @!P1 LEA R8, P0, R37, R2.reuse, 0x2 ;  /* 0x0000000225089211 */ /* 0x0a0fe400078010ff */
[----:B------:R-:W-:Y:S01]  /*15c90*/  ISETP.GE.AND P3, PT, R27, c[0x0][0x3c8], PT ;  /* 0x0000f2001b007a0c */ /* 0x000fe20003f66270 */
[----:B------:R5:W-:Y:S01]  /*15ca0*/  @!P2 ST.E.64 [R6.64], R46 ;  /* 0x0000002e0600a985 */ /* 0x000be2000c101b08 */
[----:B------:R-:W-:Y:S02]  /*15cb0*/  @!P1 LEA.HI.X R9, R37, R167, R36, 0x2, P0 ;  /* 0x000000a725099211 */ /* 0x000fe400000f1424 */
[-C--:B------:R-:W-:Y:S02]  /*15cc0*/  @!P6 LEA R18, P0, R35, R2.reuse, 0x2 ;  /* 0x000000022312e211 */ /* 0x080fe400078010ff */
[----:B------:R-:W-:Y:S01]  /*15cd0*/  ISETP.GE.AND P2, PT, R23, c[0x0][0x3c8], PT ;  /* 0x0000f20017007a0c */ /* 0x000fe20003f46270 */
[----:B------:R4:W-:Y:S01]  /*15ce0*/  @!P1 ST.E.64 [R8.64], R50 ;  /* 0x0000003208009985 */ /* 0x0009e2000c101b08 */
[----:B------:R-:W-:-:S02]  /*15cf0*/  @!P5 LEA R16, P1, R33, R2, 0x2 ;  /* 0x000000022110d211 */ /* 0x000fc400078210ff */
[-C--:B------:R-:W-:Y:S02]  /*15d00*/  @!P6 LEA.HI.X R19, R35, R167.reuse, R34, 0x2, P0 ;  /* 0x000000a72313e211 */ /* 0x080fe400000f1422 */
[----:B-1----:R-:W-:Y:S02]  /*15d10*/  @!P4 LEA R24, P0, R31, R2, 0x2 ;  /* 0x000000021f18c211 */ /* 0x002fe400078010ff */
[-C--:B------:R-:W-:Y:S01]  /*15d20*/  @!P5 LEA.HI.X R17, R33, R167.reuse, R32, 0x2, P1 ;  /* 0x000000a72111d211 */ /* 0x080fe200008f1420 */
[----:B------:R-:W-:Y:S01]  /*15d30*/  @!P6 ST.E.64 [R18.64], R54 ;  /* 0x000000361200e985 */ /* 0x000fe2000c101b08 */
[----:B------:R-:W-:Y:S02]  /*15d40*/  ISETP.GE.AND P1, PT, R21, c[0x0][0x3c8], PT ;  /* 0x0000f20015007a0c */ /* 0x000fe40003f26270 */
[----:B------:R-:W-:Y:S01]  /*15d50*/  @!P4 LEA.HI.X R25, R31, R167, R30, 0x2, P0 ;  /* 0x000000a71f19c211 */ /* 0x000fe200000f141e */
[----:B------:R1:W-:Y:S01]  /*15d60*/  @!P5 ST.E.64 [R16.64], R58 ;  /* 0x0000003a1000d985 */ /* 0x0003e2000c101b08 */
[----:B------:R-:W-:-:S02]  /*15d70*/  ISETP.GE.AND P6, PT, R151, c[0x0][0x3c8], PT ;  /* 0x0000f20097007a0c */ /* 0x000fc40003fc6270 */
[----:B------:R-:W-:Y:S01]  /*15d80*/  ISETP.GE.AND P5, PT, R165, c[0x0][0x3c8], PT ;  /* 0x0000f200a5007a0c */ /* 0x000fe20003fa6270 */
[----:B------:R-:W-:Y:S01]  /*15d90*/  @!P4 ST.E.64 [R24.64], R62 ;  /* 0x0000003e1800c985 */ /* 0x000fe2000c101b08 */
[-C--:B---3--:R-:W-:Y:S02]  /*15da0*/  @!P3 LEA R4, P0, R27, R2.reuse, 0x2 ;  /* 0x000000021b04b211 */ /* 0x088fe400078010ff */
[----:B------:R-:W-:Y:S02]  /*15db0*/  ISETP.GE.AND P4, PT, R155, c[0x0][0x3c8], PT ;  /* 0x0000f2009b007a0c */ /* 0x000fe40003f86270 */
[----:B------:R-:W-:Y:S02]  /*15dc0*/  @!P3 LEA.HI.X R5, R27, R167, R26, 0x2, P0 ;  /* 0x000000a71b05b211 */ /* 0x000fe400000f141a */
[----:B-----5:R-:W-:-:S03]  /*15dd0*/  @!P2 LEA R6, P0, R23, R2, 0x2 ;  /* 0x000000021706a211 */ /* 0x020fc600078010ff */
[----:B------:R3:W-:Y:S01]  /*15de0*/  @!P3 ST.E.64 [R4.64], R66 ;  /* 0x000000420400b985 */ /* 0x0007e2000c101b08 */
[-C--:B------:R-:W-:Y:S02]  /*15df0*/  @!P2 LEA.HI.X R7, R23, R167.reuse, R22, 0x2, P0 ;  /* 0x000000a71707a211 */ /* 0x080fe400000f1416 */
[-C--:B----4-:R-:W-:Y:S02]  /*15e00*/  @!P1 LEA R8, P0, R21, R2.reuse, 0x2 ;  /* 0x0000000215089211 */ /* 0x090fe400078010ff */
        /* <DEDUP_REMOVED lines=8> */
[-C--:B-1----:R-:W-:Y:S02]  /*15e90*/  @!P4 LEA R16, P0, R155, R2.reuse, 0x2 ;  /* 0x000000029b10c211 */ /* 0x082fe400078010ff */
[-C--:B------:R-:W-:Y:S01]  /*15ea0*/  @!P5 LEA.HI.X R13, R165, R167.reuse, R164, 0x2, P1 ;  /* 0x000000a7a50dd211 */ /* 0x080fe200008f14a4 */
[----:B------:R1:W-:Y:S01]  /*15eb0*/  @!P6 ST.E.64 [R20.64], R14 ;  /* 0x0000000e1400e985 */ /* 0x0003e2000c101b08 */
[----:B------:R-:W-:Y:S02]  /*15ec0*/  ISETP.GE.AND P1, PT, R39, c[0x0][0x3c8], PT ;  /* 0x0000f20027007a0c */ /* 0x000fe40003f26270 */
[----:B------:R-:W-:Y:S01]  /*15ed0*/  @!P4 LEA.HI.X R17, R155, R167, R154, 0x2, P0 ;  /* 0x000000a79b11c211 */ /* 0x000fe200000f149a */
[----:B------:R1:W-:Y:S04]  /*15ee0*/  @!P5 ST.E.64 [R12.64], R82 ;  /* 0x000000520c00d985 */ /* 0x0003e8000c101b08 */
[----:B------:R1:W-:Y:S01]  /*15ef0*/  @!P4 ST.E.64 [R16.64], R86 ;  /* 0x000000561000c985 */ /* 0x0003e2000c101b08 */
[----:B---3--:R-:W-:-:S04]  /*15f00*/  @!P3 LEA R4, P0, R135, R2, 0x2 ;  /* 0x000000028704b211 */ /* 0x008fc800078010ff */
[----:B------:R-:W-:Y:S02]  /*15f10*/  @!P3 LEA.HI.X R5, R135, R167, R134, 0x2, P0 ;  /* 0x000000a78705b211 */ /* 0x000fe400000f1486 */
[----:B----4-:R-:W-:-:S03]  /*15f20*/  @!P2 LEA R6, P0, R79, R2, 0x2 ;  /* 0x000000024f06a211 */ /* 0x010fc600078010ff */
        /* <DEDUP_REMOVED lines=12> */
.L_x_1467:
[----:B------:R-:W-:Y:S01]  /*15ff0*/  ISETP.NE.U32.AND P0, PT, RZ, c[0x0][0x508], PT ;  /* 0x00014200ff007a0c */ /* 0x000fe20003f05070 */
[----:B------:R-:W-:Y:S01]  /*16000*/  IMAD.MOV.U32 R7, RZ, RZ, 0x4 ;  /* 0x00000004ff077424 */ /* 0x000fe200078e00ff */
[----:B------:R-:W-:Y:S01]  /*16010*/  ISETP.NE.U32.AND P2, PT, RZ, c[0x0][0x500], PT ;  /* 0x00014000ff007a0c */ /* 0x000fe20003f45070 */
[----:B------:R-:W-:Y:S01]  /*16020*/  IMAD.MOV.U32 R0, RZ, RZ, RZ ;  /* 0x000000ffff007224 */ /* 0x000fe200078e00ff */
[----:B------:R-:W-:Y:S01]  /*16030*/  ISETP.NE.AND.EX P1, PT, RZ, c[0x0][0x50c], PT, P0 ;  /* 0x00014300ff007a0c */ /* 0x000fe20003f25300 */
[----:B------:R-:W-:Y:S01]  /*16040*/  IMAD.MOV.U32 R4, RZ, RZ, c[0x0][0x388] ;  /* 0x0000e200ff047624 */ /* 0x000fe200078e00ff */
[----:B------:R-:W-:Y:S01]  /*16050*/  ISETP.NE.AND.EX P2, PT, RZ, c[0x0][0x504], PT, P2 ;  /* 0x00014100ff007a0c */ /* 0x000fe20003f45320 */
[----:B------:R-:W-:Y:S01]  /*16060*/  IMAD.WIDE R6, R224, R7, c[0x0][0x500] ;  /* 0x00014000e0067625 */ /* 0x000fe200078e0207 */
[----:B------:R-:W-:-:S09]  /*16070*/  SHF.R.S32.HI R5, RZ, 0x1f, R224 ;  /* 0x0000001fff057819 */ /* 0x000fd200000114e0 */
        /* <DEDUP_REMOVED lines=8> */
[----:B-----5:R-:W2:Y:S04]  /*16100*/  LDG.E R4, [R6.64] ;  /* 0x0000000806047981 */ /* 0x020ea8000c1e1900 */
[----:B-1----:R-:W2:Y:S02]  /*16110*/  LDG.E R9, [R6.64+0x4] ;  /* 0x0000040806097981 */ /* 0x002ea4000c1e1900 */
[----:B--2---:R-:W-:Y:S02]  /*16120*/  IADD3 R4, -R4, R9, RZ ;  /* 0x0000000904047210 */ /* 0x004fe40007ffe1ff */
.L_x_1488:
[----:B------:R-:W-:Y:S01]  /*16130*/  ISETP.GT.AND P0, PT, R146, 0x7f, PT ;  /* 0x0000007f9200780c */ /* 0x000fe20003f04270 */
[----:B------:R-:W-:Y:S01]  /*16140*/  BSSY B0, `(.L_x_1489) ;  /* 0x0000034000007945 */ /* 0x000fe20003800000 */
[----:B------:R-:W-:Y:S02]  /*16150*/  SEL R224, R224, RZ, !P2 ;  /* 0x000000ffe0e07207 */ /* 0x000fe40005000000 */
[----:B------:R-:W-:-:S02]  /*16160*/  SEL R5, R5, RZ, !P2 ;  /* 0x000000ff05057207 */ /* 0x000fc40005000000 */
[----:B-1---5:R-:W-:-:S07]  /*16170*/  SHF.R.S32.HI R6, RZ, 0x1f, R0 ;  /* 0x0000001fff067819 */ /* 0x022fce0000011400 */
[----:B------:R-:W-:Y:S05]  /*16180*/  @P0 BRA `(.L_x_1490) ;  /* 0x000002f000000947 */ /* 0x000fea0003800000 */
[----:B------:R-:W-:Y:S01]  /*16190*/  IMAD R7, R4, c[0x0][0x4e8], RZ ;  /* 0x00013a0004077a24 */ /* 0x000fe200078e02ff */
[----:B------:R-:W-:-:S04]  /*161a0*/  LEA R2, R209, R146, 0x7 ;  /* 0x00000092d1027211 */ /* 0x000fc800078e38ff */
[----:B------:R-:W-:-:S13]  /*161b0*/  ISETP.GE.AND P0, PT, R2, R7, PT ;  /* 0x000000070200720c */ /* 0x000fda0003f06270 */
[----:B------:R-:W-:Y:S05]  /*161c0*/  @P0 BRA `(.L_x_1490) ;  /* 0x000002b000000947 */ /* 0x000fea0003800000 */
[----:B------:R-:W-:Y:S01]  /*161d0*/  IMAD.MOV.U32 R15, RZ, RZ, 0x368 ;  /* 0x00000368ff0f7424 */ /* 0x000fe200078e00ff */
[----:B------:R-:W-:Y:S01]  /*161e0*/  ISETP.GT.AND P2, PT, R210, 0x1, PT ;  /* 0x00000001d200780c */ /* 0x000fe20003f44270 */
[----:B------:R-:W-:-:S03]  /*161f0*/  IMAD.MOV.U32 R7, RZ, RZ, c[0x0][0x4e8] ;  /* 0x00013a00ff077624 */ /* 0x000fc600078e00ff */
[----:B------:R-:W-:Y:S02]  /*16200*/  SEL R15, R15, 0x328, P2 ;  /* 0x000003280f0f7807 */ /* 0x000fe40001000000 */
[----:B------:R-:W-:Y:S02]  /*16210*/  ISETP.NE.AND P0, PT, R7, 0x1, PT ;  /* 0x000000010700780c */ /* 0x000fe40003f05270 */
[----:B------:R-:W1:Y:S01]  /*16220*/  LDC.64 R26, c[0x0][R15+0x170] ;  /* 0x00005c000f1a7b82 */ /* 0x000e620000000a00 */
[----:B------:R-:W-:Y:S02]  /*16230*/  MOV R7, R2 ;  /* 0x0000000200077202 */ /* 0x000fe40000000f00 */
[----:B------:R-:W-:-:S05]  /*16240*/  SEL R227, R227, RZ, P2 ;  /* 0x000000ffe3e37207 */ /* 0x000fca0001000000 */
[----:B------:R-:W2:Y:S03]  /*16250*/  LDC.64 R24, c[0x0][R15+0x168] ;  /* 0x00005a000f187b82 */ /* 0x000ea60000000a00 */
[----:B------:R-:W-:-:S05]  /*16260*/  @P0 IMAD.HI.U32 R12, R2, c[0x0][0x4ec], RZ ;  /* 0x00013b00020c0a27 */ /* 0x000fca00078e00ff */
[----:B------:R-:W3:Y:S01]  /*16270*/  LDC.64 R18, c[0x0][R15+0x178] ;  /* 0x00005e000f127b82 */ /* 0x000ee20000000a00 */
[----:B------:R-:W-:-:S05]  /*16280*/  @P0 SHF.R.U32.HI R7, RZ, c[0x0][0x4f0], R12 ;  /* 0x00013c00ff070a19 */ /* 0x000fca000001160c */
[--C-:B------:R-:W-:Y:S02]  /*16290*/  IMAD.MOV R13, RZ, RZ, -R7.reuse ;  /* 0x000000ffff0d7224 */ /* 0x100fe400078e0a07 */
[----:B------:R-:W4:Y:S02]  /*162a0*/  LDC.64 R16, c[0x0][R15+0x160] ;  /* 0x000058000f107b82 */ /* 0x000f240000000a00 */
[----:B------:R-:W-:Y:S01]  /*162b0*/  IMAD R13, R13, c[0x0][0x4e8], R2 ;  /* 0x00013a000d0d7a24 */ /* 0x000fe200078e0202 */
[----:B------:R-:W-:Y:S01]  /*162c0*/  SHF.R.S32.HI R2, RZ, 0x1f, R7 ;  /* 0x0000001fff027819 */ /* 0x000fe20000011407 */
[-C--:B-1----:R-:W-:Y:S02]  /*162d0*/  IMAD R14, R27, R224.reuse, RZ ;  /* 0x000000e01b0e7224 */ /* 0x082fe400078e02ff */
[----:B------:R-:W-:-:S04]  /*162e0*/  IMAD.WIDE.U32 R20, R26, R224, RZ ;  /* 0x000000e01a147225 */ /* 0x000fc800078e00ff */
[----:B------:R-:W-:Y:S02]  /*162f0*/  IMAD R9, R26, R5, R14 ;  /* 0x000000051a097224 */ /* 0x000fe400078e020e */
[-C--:B--2---:R-:W-:Y:S02]  /*16300*/  IMAD R8, R25, R225.reuse, RZ ;  /* 0x000000e119087224 */ /* 0x084fe400078e02ff */
[----:B------:R-:W-:Y:S01]  /*16310*/  IMAD.WIDE.U32 R24, R24, R225, RZ ;  /* 0x000000e118187225 */ /* 0x000fe200078e00ff */
[----:B------:R-:W-:-:S03]  /*16320*/  IADD3 R9, R21, R9, RZ ;  /* 0x0000000915097210 */ /* 0x000fc60007ffe0ff */
[----:B------:R-:W-:Y:S01]  /*16330*/  IMAD.IADD R8, R25, 0x1, R8 ;  /* 0x0000000119087824 */ /* 0x000fe200078e0208 */
[----:B------:R-:W-:Y:S01]  /*16340*/  IADD3 R14, P1, P0, R20, R24, R0 ;  /* 0x00000018140e7210 */ /* 0x000fe2000783e000 */
[-C--:B---3--:R-:W-:Y:S02]  /*16350*/  IMAD R12, R19, R227.reuse, RZ ;  /* 0x000000e3130c7224 */ /* 0x088fe400078e02ff */
[----:B------:R-:W-:Y:S01]  /*16360*/  IMAD.WIDE.U32 R18, R18, R227, RZ ;  /* 0x000000e312127225 */ /* 0x000fe200078e00ff */
[----:B------:R-:W-:-:S04]  /*16370*/  IADD3.X R8, R9, R8, R6, P1, P0 ;  /* 0x0000000809087210 */ /* 0x000fc80000fe0406 */
[----:B------:R-:W-:Y:S02]  /*16380*/  IADD3 R9, R19, R12, RZ ;  /* 0x0000000c13097210 */ /* 0x000fe40007ffe0ff */
[----:B------:R-:W-:Y:S01]  /*16390*/  IADD3 R14, P1, P0, R7, R14, R18 ;  /* 0x0000000e070e7210 */ /* 0x000fe2000783e012 */
[-C--:B----4-:R-:W-:Y:S01]  /*163a0*/  IMAD R7, R17, R13.reuse, RZ ;  /* 0x0000000d11077224 */ /* 0x090fe200078e02ff */
[----:B------:R-:W-:Y:S02]  /*163b0*/  SHF.R.S32.HI R12, RZ, 0x1f, R13 ;  /* 0x0000001fff0c7819 */ /* 0x000fe4000001140d */
[----:B------:R-:W-:Y:S01]  /*163c0*/  IADD3.X R15, R2, R8, R9, P1, P0 ;  /* 0x00000008020f7210 */ /* 0x000fe20000fe0409 */
[----:B------:R-:W-:Y:S01]  /*163d0*/  IMAD.MOV.U32 R2, RZ, RZ, c[0x0][0x4a8] ;  /* 0x00012a00ff027624 */ /* 0x000fe200078e00ff */
[----:B------:R-:W-:Y:S01]  /*163e0*/  MOV R8, c[0x0][0x4ac] ;  /* 0x00012b0000087a02 */ /* 0x000fe20000000f00 */
[C---:B------:R-:W-:Y:S02]  /*163f0*/  IMAD R7, R16.reuse, R12, R7 ;  /* 0x0000000c10077224 */ /* 0x040fe400078e0207 */
[----:B------:R-:W-:Y:S01]  /*16400*/  IMAD.WIDE.U32 R14, R16, R13, R14 ;  /* 0x0000000d100e7225 */ /* 0x000fe200078e000e */
[----:B------:R-:W-:-:S02]  /*16410*/  SEL R2, R2, c[0x0][0x450], P2 ;  /* 0x0001140002027a07 */ /* 0x000fc40001000000 */
[----:B------:R-:W-:Y:S01]  /*16420*/  SEL R8, R8, c[0x0][0x454], P2 ;  /* 0x0001150008087a07 */ /* 0x000fe20001000000 */
[----:B------:R-:W-:Y:S01]  /*16430*/  IMAD.IADD R7, R15, 0x1, R7 ;  /* 0x000000010f077824 */ /* 0x000fe200078e0207 */
[C---:B------:R-:W-:Y:S02]  /*16440*/  LEA R12, P0, R14.reuse, R2, 0x2 ;  /* 0x000000020e0c7211 */ /* 0x040fe400078010ff */
[----:B------:R-:W-:Y:S02]  /*16450*/  MOV R2, 0xff800000 ;  /* 0xff80000000027802 */ /* 0x000fe40000000f00 */
[----:B------:R-:W-:-:S05]  /*16460*/  LEA.HI.X R13, R14, R8, R7, 0x2, P0 ;  /* 0x000000080e0d7211 */ /* 0x000fca00000f1407 */
[----:B------:R1:W-:Y:S04]  /*16470*/  STG.E [R12.64], R2 ;  /* 0x000000020c007986 */ /* 0x0003e8000c101908 */
.L_x_1490:
[----:B------:R-:W-:Y:S05]  /*16480*/  BSYNC B0 ;  /* 0x0000000000007941 */ /* 0x000fea0003800000 */
.L_x_1489:
[----:B------:R-:W-:-:S13]  /*16490*/  ISETP.GT.AND P0, PT, R210, 0x1, PT ;  /* 0x00000001d200780c */ /* 0x000fda0003f04270 */
[----:B------:R-:W-:Y:S05]  /*164a0*/  @P0 BRA `(.L_x_1482) ;  /* 0x0000077000000947 */ /* 0x000fea0003800000 */
[----:B-1----:R-:W-:Y:S01]  /*164b0*/  IMAD R13, R6, c[0x0][0x3a0], RZ ;  /* 0x0000e800060d7a24 */ /* 0x002fe200078e02ff */
[----:B------:R-:W-:Y:S01]  /*164c0*/  SHF.R.S32.HI R7, RZ, 0x1f, R146 ;  /* 0x0000001fff077819 */ /* 0x000fe20000011492 */
[----:B------:R-:W-:-:S03]  /*164d0*/  IMAD.WIDE.U32 R8, R0, c[0x0][0x3a0], RZ ;  /* 0x0000e80000087a25 */ /* 0x000fc600078e00ff */
[----:B------:R-:W-:Y:S01]  /*164e0*/  LEA.HI R7, R7, R146, RZ, 0x3 ;  /* 0x0000009207077211 */ /* 0x000fe200078f18ff */
[----:B------:R-:W-:Y:S01]  /*164f0*/  IMAD R2, R0, c[0x0][0x3a4], R13 ;  /* 0x0000e90000027a24 */ /* 0x000fe200078e020d */
[----:B------:R-:W-:Y:S01]  /*16500*/  MOV R0, c[0x0][0x4e8] ;  /* 0x00013a0000007a02 */ /* 0x000fe20000000f00 */
[----:B------:R-:W-:-:S03]  /*16510*/  IMAD R5, R5, c[0x0][0x3f0], RZ ;  /* 0x0000fc0005057a24 */ /* 0x000fc600078e02ff */
[----:B------:R-:W-:Y:S01]  /*16520*/  ISETP.NE.AND P0, PT, R0, 0x1, PT ;  /* 0x000000010000780c */ /* 0x000fe20003f05270 */
[----:B------:R-:W-:Y:S01]  /*16530*/  IMAD R5, R224, c[0x0][0x3f4], R5 ;  /* 0x0000fd00e0057a24 */ /* 0x000fe200078e0205 */
[----:B------:R-:W-:Y:S02]  /*16540*/  SHF.R.S32.HI R0, RZ, 0x3, R7 ;  /* 0x00000003ff007819 */ /* 0x000fe40000011407 */
[----:B------:R-:W-:Y:S02]  /*16550*/  IADD3 R9, R9, R2, RZ ;  /* 0x0000000209097210 */ /* 0x000fe40007ffe0ff */
[----:B------:R-:W-:-:S03]  /*16560*/  LEA R2, R201, R0, 0x5 ;  /* 0x00000000c9027211 */ /* 0x000fc600078e28ff */
[----:B------:R-:W-:Y:S01]  /*16570*/  IMAD.WIDE.U32 R6, R225, c[0x0][0x3e8], R8 ;  /* 0x0000fa00e1067a25 */ /* 0x000fe200078e0008 */
[C---:B------:R-:W-:Y:S02]  /*16580*/  LEA R2, R209.reuse, R2, 0x7 ;  /* 0x00000002d1027211 */ /* 0x040fe400078e38ff */
[----:B------:R-:W-:Y:S01]  /*16590*/  LEA R209, R209, R0, 0x7 ;  /* 0x00000000d1d17211 */ /* 0x000fe200078e38ff */
[----:B------:R-:W-:Y:S01]  /*165a0*/  IMAD R13, R225, c[0x0][0x3ec], R7 ;  /* 0x0000fb00e10d7a24 */ /* 0x000fe200078e0207 */
[----:B------:R-:W-:Y:S01]  /*165b0*/  MOV R12, R6 ;  /* 0x00000006000c7202 */ /* 0x000fe20000000f00 */
[----:B------:R-:W-:-:S04]  /*165c0*/  @P0 IMAD.HI.U32 R7, R2, c[0x0][0x4ec], RZ ;  /* 0x00013b0002070a27 */ /* 0x000fc800078e00ff */
[----:B------:R-:W-:Y:S01]  /*165d0*/  IMAD.MOV.U32 R8, RZ, RZ, R2 ;  /* 0x000000ffff087224 */ /* 0x000fe200078e0002 */
[----:B------:R-:W-:Y:S01]  /*165e0*/  @P0 SHF.R.U32.HI R8, RZ, c[0x0][0x4f0], R7 ;  /* 0x00013c00ff080a19 */ /* 0x000fe20000011607 */
[----:B------:R-:W-:-:S03]  /*165f0*/  IMAD.WIDE.U32 R224, R224, c[0x0][0x3f0], R12 ;  /* 0x0000fc00e0e07a25 */ /* 0x000fc600078e000c */
[----:B------:R-:W-:Y:S01]  /*16600*/  SHF.R.S32.HI R6, RZ, 0x1f, R8 ;  /* 0x0000001fff067819 */ /* 0x000fe20000011408 */
[----:B------:R-:W-:Y:S01]  /*16610*/  IMAD.IADD R225, R225, 0x1, R5 ;  /* 0x00000001e1e17824 */ /* 0x000fe200078e0205 */
[----:B------:R-:W-:-:S03]  /*16620*/  IADD3 R7, -R8, RZ, RZ ;  /* 0x000000ff08077210 */ /* 0x000fc60007ffe1ff */
        /* <DEDUP_REMOVED lines=14> */
.L_x_1543:
[----:B------:R-:W-:Y:S05]  /*16710*/  BRA.DIV ~URZ, `(.L_x_1492) ;  /* 0x00001ce27f007947 */ /* 0x000fea000b800000 */
[----:B------:R3:W4:Y:S02]  /*16720*/  SHFL.IDX PT, R2, R5, RZ, 0x181f ;  /* 0x00181fff05027589 */ /* 0x00072400000e0000 */
.L_x_1544:
        /* <DEDUP_REMOVED lines=12> */
[C---:B------:R-:W-:Y:S02]  /*167f0*/  @!P0 LEA R18, P3, R217.reuse, R2, 0x1 ;  /* 0x00000002d9128211 */ /* 0x040fe400078608ff */
[-C--:B--2---:R-:W-:Y:S02]  /*16800*/  @!P2 LEA.HI.X R17, R22, R7.reuse, R9, 0x1, P5 ;  /* 0x000000071611a211 */ /* 0x084fe400028f0c09 */
[-C--:B------:R-:W-:Y:S02]  /*16810*/  @!P1 LEA.HI.X R15, R218, R7.reuse, R13, 0x1, P4 ;  /* 0x00000007da0f9211 */ /* 0x080fe400020f0c0d */
[----:B------:R-:W-:Y:S01]  /*16820*/  @!P0 LEA.HI.X R19, R217, R7, R4, 0x1, P3 ;  /* 0x00000007d9138211 */ /* 0x000fe200018f0c04 */
[----:B------:R2:W-:Y:S04]  /*16830*/  @!P2 ST.E.128 [R16.64], RZ ;  /* 0x000000ff1000a985 */ /* 0x0005e8000c101d08 */
[----:B------:R2:W-:Y:S04]  /*16840*/  @!P1 ST.E.128 [R14.64], RZ ;  /* 0x000000ff0e009985 */ /* 0x0005e8000c101d08 */
[----:B------:R2:W-:Y:S02]  /*16850*/  @!P0 ST.E.128 [R18.64], RZ ;  /* 0x000000ff12008985 */ /* 0x0005e4000c101d08 */
.L_x_1494:
[----:B------:R-:W-:Y:S05]  /*16860*/  BSYNC B0 ;  /* 0x0000000000007941 */ /* 0x000fea0003800000 */
.L_x_1493:
[----:B------:R-:W-:Y:S05]  /*16870*/  BRA.DIV ~URZ, `(.L_x_1495) ;  /* 0x00001be27f007947 */ /* 0x000fea000b800000 */
[----:B--2---:R2:W1:Y:S04]  /*16880*/  SHFL.IDX PT, R7, R6, 0x1, 0x181f ;  /* 0x00381f0006077f89 */ /* 0x00446800000e0000 */
[----:B----4-:R2:W4:Y:S02]  /*16890*/  SHFL.IDX PT, R2, R5, 0x1, 0x181f ;  /* 0x00381f0005027f89 */ /* 0x01052400000e0000 */
.L_x_1545:
        /* <DEDUP_REMOVED lines=13> */
[----:B------:R1:W-:Y:S04]  /*16970*/  @!P2 ST.E.128 [R16.64], RZ ;  /* 0x000000ff1000a985 */ /* 0x0003e8000c101d08 */
[----:B------:R1:W-:Y:S04]  /*16980*/  @!P1 ST.E.128 [R14.64], RZ ;  /* 0x000000ff0e009985 */ /* 0x0003e8000c101d08 */
[----:B------:R1:W-:Y:S02]  /*16990*/  @!P0 ST.E.128 [R18.64], RZ ;  /* 0x000000ff12008985 */ /* 0x0003e4000c101d08 */
.L_x_1497:
[----:B------:R-:W-:Y:S05]  /*169a0*/  BSYNC B0 ;  /* 0x0000000000007941 */ /* 0x000fea0003800000 */
.L_x_1496:
[----:B------:R-:W-:Y:S05]  /*169b0*/  BRA.DIV ~URZ, `(.L_x_1498) ;  /* 0x00001b627f007947 */ /* 0x000fea000b800000 */
[----:B-1----:R1:W2:Y:S02]  /*169c0*/  SHFL.IDX PT, R7, R6, 0x2, 0x181f ;  /* 0x00581f0006077f89 */ /* 0x0022a400000e0000 */
.L_x_1546:
[----:B------:R-:W-:Y:S05]  /*169d0*/  BRA.DIV ~URZ, `(.L_x_1499) ;  /* 0x00001bb27f007947 */ /* 0x000fea000b800000 */
[----:B----4-:R4:W1:Y:S02]  /*169e0*/  SHFL.IDX PT, R2, R5, 0x2, 0x181f ;  /* 0x00581f0005027f89 */ /* 0x01086400000e0000 */
.L_x_1547:
        /* <DEDUP_REMOVED lines=16> */
.L_x_1501:
[----:B------:R-:W-:Y:S05]  /*16af0*/  BSYNC B0 ;  /* 0x0000000000007941 */ /* 0x000fea0003800000 */
.L_x_1500:
[----:B------:R-:W-:Y:S05]  /*16b00*/  BRA.DIV ~URZ, `(.L_x_1502) ;  /* 0x00001ae27f007947 */ /* 0x000fea000b800000 */
[----:B-12---:R-:W1:Y:S04]  /*16b10*/  SHFL.IDX PT, R6, R6, 0x3, 0x181f ;  /* 0x00781f0006067f89 */ /* 0x006e6800000e0000 */
[----:B------:R2:W3:Y:S02]  /*16b20*/  SHFL.IDX PT, R2, R5, 0x3, 0x181f ;  /* 0x00781f0005027f89 */ /* 0x0004e400000e0000 */
.L_x_1548:
[----:B------:R-:W-:-:S04]  /*16b30*/  IADD3 R209, R209, 0x60, RZ ;  /* 0x00000060d1d17810 */ /* 0x000fc80007ffe0ff */
[----:B------:R-:W-:-:S13]  /*16b40*/  ISETP.GE.AND P0, PT, R209, R12, PT ;  /* 0x0000000cd100720c */ /* 0x000fda0003f06270 */
[----:B------:R-:W-:Y:S05]  /*16b50*/  @P0 BRA `(.L_x_1482) ;  /* 0x000000c000000947 */ /* 0x000fea0003800000 */
[----:B------:R-:W-:Y:S02]  /*16b60*/  ISETP.GE.AND P2, PT, R22, c[0x0][0x3c8], PT ;  /* 0x0000f20016007a0c */ /* 0x000fe40003f46270 */
[----:B------:R-:W-:Y:S02]  /*16b70*/  ISETP.GE.AND P1, PT, R218, c[0x0][0x3c8], PT ;  /* 0x0000f200da007a0c */ /* 0x000fe40003f26270 */
[----:B------:R-:W-:-:S09]  /*16b80*/  ISETP.GE.AND P0, PT, R217, c[0x0][0x3c8], PT ;  /* 0x0000f200d9007a0c */ /* 0x000fd20003f06270 */
[-C--:B---3--:R-:W-:Y:S02]  /*16b90*/  @!P2 LEA R14, P5, R22, R2.reuse, 0x1 ;  /* 0x00000002160ea211 */ /* 0x088fe400078a08ff */
        /* <DEDUP_REMOVED lines=8> */
.L_x_1482:
[----:B------:R-:W-:Y:S05]  /*16c20*/  BSYNC B1 ;  /* 0x0000000000017941 */ /* 0x000fea0003800000 */
.L_x_1466:
[----:B------:R-:W-:-:S13]  /*16c30*/  ISETP.NE.AND P0, PT, R216, RZ, PT ;  /* 0x000000ffd800720c */ /* 0x000fda0003f05270 */
[----:B------:R-:W-:Y:S01]  /*16c40*/  @P0 WARPSYNC 0xffffffff ;  /* 0xffffffff00000948 */ /* 0x000fe20003800000 */
[----:B------:R-:W-:Y:S06]  /*16c50*/  @P0 BAR.SYNC.DEFER_BLOCKING 0x5, 0x100 ;  /* 0x0144000000000b1d */ /* 0x000fec0000010000 */
[----:B------:R-:W4:Y:S04]  /*16c60*/  @P0 LDS.128 R208, [0x24100] ;  /* 0x02410000ffd00984 */ /* 0x000f280000000c00 */
[----:B------:R-:W-:Y:S06]  /*16c70*/  @P0 BAR.ARV 0x4, 0x100 ;  /* 0x0104000000000b1d */ /* 0x000fec0000002000 */
[----:B------:R-:W-:Y:S05]  /*16c80*/  @P0 BRA `(.L_x_1503) ;  /* 0x00000a7000000947 */ /* 0x000fea0003800000 */
[----:B-1----:R-:W-:Y:S01]  /*16c90*/  LOP3.LUT R4, R146, 0x1f, RZ, 0xc0, !PT ;  /* 0x0000001f92047812 */ /* 0x002fe200078ec0ff */
[----:B------:R-:W-:-:S03]  /*16ca0*/  IMAD.MOV.U32 R21, RZ, RZ, RZ ;  /* 0x000000ffff157224 */ /* 0x000fc600078e00ff */
[----:B------:R-:W-:Y:S01]  /*16cb0*/  ISETP.NE.AND P6, PT, R4, 0x1f, PT ;  /* 0x0000001f0400780c */ /* 0x000fe20003fc5270 */
[----:B------:R-:W-:Y:S10]  /*16cc0*/  BRA.DIV ~URZ, `(.L_x_1504) ;  /* 0x000019e27f007947 */ /* 0x000ff4000b800000 */
[----:B--234-:R1:W2:Y:S02]  /*16cd0*/  SHFL.IDX PT, R5, R3, RZ, 0x1f ;  /* 0x00001fff03057589 */ /* 0x01c2a400000e0000 */
.L_x_1549:
[----:B------:R-:W-:Y:S05]  /*16ce0*/  BRA.DIV ~URZ, `(.L_x_1505) ;  /* 0x00001a327f007947 */ /* 0x000fea000b800000 */
[----:B-1----:R-:W1:Y:S02]  /*16cf0*/  SHFL.IDX PT, R3, R3, 0x1, 0x1f ;  /* 0x00201f0003037f89 */ /* 0x002e6400000e0000 */
.L_x_1550:
[----:B------:R-:W-:Y:S02]  /*16d00*/  IMAD.IADD R7, R211, 0x1, R4 ;  /* 0x00000001d3077824 */ /* 0x000fe400078e0204 */
[----:B------:R-:W-:-:S03]  /*16d10*/  IMAD.MOV.U32 R12, RZ, RZ, RZ ;  /* 0x000000ffff0c7224 */ /* 0x000fc600078e00ff */
[----:B------:R-:W-:-:S13]  /*16d20*/  ISETP.GE.OR P0, PT, R7, c[0x0][0x53c], !P6 ;  /* 0x00014f0007007a0c */ /* 0x000fda0007706670 */
[----:B------:R-:W-:Y:S01]  /*16d30*/  @!P0 IMAD.MOV.U32 R2, RZ, RZ, 0x4 ;  /* 0x00000004ff028424 */ /* 0x000fe200078e00ff */
[----:B------:R-:W-:-:S03]  /*16d40*/  @!P0 MOV R0, 0x4 ;  /* 0x0000000400008802 */ /* 0x000fc60000000f00 */
[----:B------:R-:W-:-:S04]  /*16d50*/  @!P0 IMAD.WIDE R8, R7, R2, c[0x0][0x580] ;  /* 0x0001600007088625 */ /* 0x000fc800078e0202 */
[----:B------:R-:W-:Y:S01]  /*16d60*/  @!P0 IMAD.WIDE R6, R7, R0, c[0x0][0x578] ;  /* 0x00015e0007068625 */ /* 0x000fe200078e0200 */
[----:B------:R-:W3:Y:S04]  /*16d70*/  @!P0 LDG.E R12, [R8.64] ;  /* 0x00000008080c8981 */ /* 0x000ee8000c1e1900 */
[----:B------:R-:W3:Y:S01]  /*16d80*/  @!P0 LDG.E R21, [R6.64] ;  /* 0x0000000806158981 */ /* 0x000ee2000c1e1900 */
[C---:B------:R-:W-:Y:S02]  /*16d90*/  ISETP.GE.U32.AND P4, PT, R4.reuse, 0x10, PT ;  /* 0x000000100400780c */ /* 0x040fe40003f86070 */
[C---:B------:R-:W-:Y:S02]  /*16da0*/  ISETP.GE.U32.AND P3, PT, R4.reuse, 0x8, PT ;  /* 0x000000080400780c */ /* 0x040fe40003f66070 */
[----:B------:R-:W-:-:S02]  /*16db0*/  ISETP.GE.U32.AND P2, PT, R4, 0x4, PT ;  /* 0x000000040400780c */ /* 0x000fc40003f46070 */
[C---:B------:R-:W-:Y:S02]  /*16dc0*/  ISETP.GE.U32.AND P1, PT, R4.reuse, 0x2, PT ;  /* 0x000000020400780c */ /* 0x040fe40003f26070 */
[----:B------:R-:W-:Y:S02]  /*16dd0*/  ISETP.NE.AND P5, PT, R4, RZ, PT ;  /* 0x000000ff0400720c */ /* 0x000fe40003fa5270 */
[----:B------:R-:W-:Y:S01]  /*16de0*/  MOV R15, RZ ;  /* 0x000000ff000f7202 */ /* 0x000fe20000000f00 */
[----:B---3--:R-:W-:Y:S01]  /*16df0*/  IMAD R13, R21, R12, RZ ;  /* 0x0000000c150d7224 */ /* 0x008fe200078e02ff */
[----:B------:R-:W-:Y:S07]  /*16e00*/  BRA.DIV ~URZ, `(.L_x_1506) ;  /* 0x000019827f007947 */ /* 0x000fee000b800000 */
[----:B------:R3:W4:Y:S02]  /*16e10*/  SHFL.UP PT, R2, R13, 0x1, RZ ;  /* 0x042000000d027989 */ /* 0x00072400000e00ff */
.L_x_1551:
[----:B----4-:R-:W-:-:S04]  /*16e20*/  SEL R0, R2, RZ, P5 ;  /* 0x000000ff02007207 */ /* 0x010fc80002800000 */
[----:B---3--:R-:W-:Y:S01]  /*16e30*/  IADD3 R13, R13, R0, RZ ;  /* 0x000000000d0d7210 */ /* 0x008fe20007ffe0ff */
        /* <DEDUP_REMOVED lines=14> */
.L_x_1552:
[----:B----4-:R-:W-:Y:S01]  /*16f20*/  IMAD R7, R2, c[0x0][0x538], RZ ;  /* 0x00014e0002077a24 */ /* 0x010fe200078e02ff */
[----:B------:R-:W-:Y:S04]  /*16f30*/  BSSY B1, `(.L_x_1508) ;  /* 0x0000077000017945 */ /* 0x000fe80003800000 */
[----:B-1----:R-:W-:-:S04]  /*16f40*/  IADD3 R208, R7, R3, RZ ;  /* 0x0000000307d07210 */ /* 0x002fc80007ffe0ff */
[----:B--2---:R-:W-:-:S13]  /*16f50*/  ISETP.GT.AND P0, PT, R208, R5, PT ;  /* 0x00000005d000720c */ /* 0x004fda0003f04270 */
[----:B------:R-:W-:Y:S05]  /*16f60*/  @P0 BRA `(.L_x_1509) ;  /* 0x0000024000000947 */ /* 0x000fea0003800000 */
.L_x_1513:
        /* <DEDUP_REMOVED lines=16> */
.L_x_1553:
        /* <DEDUP_REMOVED lines=12> */
[----:B---3--:R-:W1:Y:S02]  /*17130*/  SHFL.UP PT, R13, R0, 0x10, RZ ;  /* 0x06000000000d7989 */ /* 0x008e6400000e00ff */
[----:B-1----:R-:W-:-:S05]  /*17140*/  SEL R13, R13, RZ, P4 ;  /* 0x000000ff0d0d7207 */ /* 0x002fca0002000000 */
[----:B------:R-:W-:-:S05]  /*17150*/  IMAD.IADD R13, R0, 0x1, R13 ;  /* 0x00000001000d7824 */ /* 0x000fca00078e020d */
[----:B------:R1:W2:Y:S02]  /*17160*/  SHFL.IDX PT, R2, R13, 0x1f, 0x1f ;  /* 0x03e01f000d027f89 */ /* 0x0002a400000e0000 */
.L_x_1554:
[----:B--2---:R-:W-:-:S05]  /*17170*/  IMAD R7, R2, c[0x0][0x538], RZ ;  /* 0x00014e0002077a24 */ /* 0x004fca00078e02ff */
[----:B------:R-:W-:-:S04]  /*17180*/  IADD3 R208, R7, R208, RZ ;  /* 0x000000d007d07210 */ /* 0x000fc80007ffe0ff */
[----:B------:R-:W-:-:S13]  /*17190*/  ISETP.GT.AND P0, PT, R208, R5, PT ;  /* 0x00000005d000720c */ /* 0x000fda0003f04270 */
[----:B-1----:R-:W-:Y:S05]  /*171a0*/  @!P0 BRA `(.L_x_1513) ;  /* 0xfffffdc000008947 */ /* 0x002fea000383ffff */
.L_x_1509:
[----:B------:R-:W-:-:S05]  /*171b0*/  IADD3 R208, -R7, R208, RZ ;  /* 0x000000d007d07210 */ /* 0x000fca0007ffe1ff */
[----:B------:R-:W-:-:S05]  /*171c0*/  IMAD R0, R13, c[0x0][0x538], R208 ;  /* 0x00014e000d007a24 */ /* 0x000fca00078e02d0 */
[----:B------:R-:W-:Y:S01]  /*171d0*/  ISETP.GT.AND P0, PT, R0, R5, PT ;  /* 0x000000050000720c */ /* 0x000fe20003f04270 */
[----:B------:R-:W-:-:S12]  /*171e0*/  BRA.DIV ~URZ, `(.L_x_1514) ;  /* 0x000019827f007947 */ /* 0x000fd8000b800000 */
[----:B------:R-:W-:-:S04]  /*171f0*/  VOTE.ANY R9, PT, !P0 ;  /* 0x0000000000097806 */ /* 0x000fc800040e0100 */
.L_x_1555:
[----:B------:R1:W2:Y:S01]  /*17200*/  POPC R6, R9 ;  /* 0x0000000900067309 */ /* 0x0002a20000000000 */
[----:B------:R-:W-:Y:S05]  /*17210*/  BRA.DIV ~URZ, `(.L_x_1515) ;  /* 0x000019927f007947 */ /* 0x000fea000b800000 */
[----:B--2---:R2:W4:Y:S04]  /*17220*/  SHFL.IDX PT, R7, R12, R6, 0x1f ;  /* 0x00001f060c077589 */ /* 0x00452800000e0000 */
[----:B------:R2:W1:Y:S02]  /*17230*/  SHFL.IDX PT, R3, R21, R6, 0x1f ;  /* 0x00001f0615037589 */ /* 0x00046400000e0000 */
.L_x_1556:
[----:B------:R-:W-:Y:S01]  /*17240*/  ISETP.NE.AND P0, PT, R9, RZ, PT ;  /* 0x000000ff0900720c */ /* 0x000fe20003f05270 */
[----:B------:R-:W-:-:S12]  /*17250*/  BSSY B0, `(.L_x_1516) ;  /* 0x0000005000007945 */ /* 0x000fd80003800000 */
[----:B------:R-:W-:Y:S05]  /*17260*/  @!P0 BRA `(.L_x_1517) ;  /* 0x0000003000008947 */ /* 0x000fea0003800000 */
[----:B------:R-:W-:Y:S01]  /*17270*/  IADD3 R8, R6, -0x1, RZ ;  /* 0xffffffff06087810 */ /* 0x000fe20007ffe0ff */
[----:B------:R-:W-:Y:S05]  /*17280*/  BRA.DIV ~URZ, `(.L_x_1518) ;  /* 0x000019f27f007947 */ /* 0x000fea000b800000 */
[----:B------:R2:W3:Y:S02]  /*17290*/  SHFL.IDX PT, R15, R13, R8, 0x1f ;  /* 0x00001f080d0f7589 */ /* 0x0004e400000e0000 */
.L_x_1517:
[----:B------:R-:W-:Y:S05]  /*172a0*/  BSYNC B0 ;  /* 0x0000000000007941 */ /* 0x000fea0003800000 */
.L_x_1516:
[----:B----4-:R-:W-:Y:S01]  /*172b0*/  IABS R0, R7 ;  /* 0x0000000700007213 */ /* 0x010fe20000000000 */
[----:B---3--:R-:W-:Y:S01]  /*172c0*/  IMAD R208, R15, c[0x0][0x538], R208 ;  /* 0x00014e000fd07a24 */ /* 0x008fe200078e02d0 */
[----:B-12---:R-:W-:Y:S02]  /*172d0*/  IABS R13, R3 ;  /* 0x00000003000d7213 */ /* 0x006fe40000000000 */
[----:B------:R-:W1:Y:S01]  /*172e0*/  I2F.RP R14, R0 ;  /* 0x00000000000e7306 */ /* 0x000e620000209400 */
[----:B------:R-:W-:Y:S01]  /*172f0*/  IMAD.IADD R12, R5, 0x1, -R208 ;  /* 0x00000001050c7824 */ /* 0x000fe200078e0ad0 */
[----:B------:R-:W-:-:S04]  /*17300*/  IADD3 R211, R6, R211, RZ ;  /* 0x000000d306d37210 */ /* 0x000fc80007ffe0ff */
[----:B------:R-:W-:Y:S02]  /*17310*/  IABS R5, R12 ;  /* 0x0000000c00057213 */ /* 0x000fe40000000000 */
[----:B-1----:R-:W1:Y:S08]  /*17320*/  MUFU.RCP R8, R14 ;  /* 0x0000000e00087308 */ /* 0x002e700000001000 */
[----:B------:R-:W-:Y:S01]  /*17330*/  I2F.RP R14, R13 ;  /* 0x0000000d000e7306 */ /* 0x000fe20000209400 */
[----:B-1----:R-:W-:-:S07]  /*17340*/  IADD3 R8, R8, 0xffffffe, RZ ;  /* 0x0ffffffe08087810 */ /* 0x002fce0007ffe0ff */
[----:B------:R-:W1:Y:S02]  /*17350*/  F2I.FTZ.U32.TRUNC.NTZ R9, R8 ;  /* 0x0000000800097305 */ /* 0x000e64000021f000 */
[----:B-1----:R-:W-:Y:S02]  /*17360*/  IMAD.MOV R2, RZ, RZ, -R9 ;  /* 0x000000ffff027224 */ /* 0x002fe400078e0a09 */
[----:B------:R-:W-:Y:S02]  /*17370*/  IMAD.MOV.U32 R8, RZ, RZ, RZ ;  /* 0x000000ffff087224 */ /* 0x000fe400078e00ff */
[----:B------:R-:W-:Y:S01]  /*17380*/  IMAD.MOV.U32 R15, RZ, RZ, R2 ;  /* 0x000000ffff0f7224 */ /* 0x000fe200078e0002 */
[----:B------:R-:W-:-:S03]  /*17390*/  IABS R2, R7 ;  /* 0x0000000700027213 */ /* 0x000fc60000000000 */
[----:B------:R-:W-:Y:S02]  /*173a0*/  IMAD R15, R15, R0, RZ ;  /* 0x000000000f0f7224 */ /* 0x000fe400078e02ff */
[----:B------:R-:W-:Y:S02]  /*173b0*/  IMAD.MOV R2, RZ, RZ, -R2 ;  /* 0x000000ffff027224 */ /* 0x000fe400078e0a02 */
[----:B------:R-:W-:Y:S02]  /*173c0*/  IMAD.HI.U32 R15, R9, R15, R8 ;  /* 0x0000000f090f7227 */ /* 0x000fe400078e0008 */
[----:B------:R-:W1:Y:S04]  /*173d0*/  MUFU.RCP R8, R14 ;  /* 0x0000000e00087308 */ /* 0x000e680000001000 */
[----:B------:R-:W-:-:S04]  /*173e0*/  IMAD.HI.U32 R15, R15, R5, RZ ;  /* 0x000000050f0f7227 */ /* 0x000fc800078e00ff */
[----:B------:R-:W-:-:S05]  /*173f0*/  IMAD R5, R15, R2, R5 ;  /* 0x000000020f057224 */ /* 0x000fca00078e0205 */
[----:B------:R-:W-:Y:S02]  /*17400*/  ISETP.GT.U32.AND P0, PT, R0, R5, PT ;  /* 0x000000050000720c */ /* 0x000fe40003f04070 */
[----:B-1----:R-:W-:-:S04]  /*17410*/  IADD3 R8, R8, 0xffffffe, RZ ;  /* 0x0ffffffe08087810 */ /* 0x002fc80007ffe0ff */
[----:B------:R-:W1:Y:S07]  /*17420*/  F2I.FTZ.U32.TRUNC.NTZ R9, R8 ;  /* 0x0000000800097305 */ /* 0x000e6e000021f000 */
[-C--:B------:R-:W-:Y:S02]  /*17430*/  @!P0 IADD3 R5, R5, -R0.reuse, RZ ;  /* 0x8000000005058210 */ /* 0x080fe40007ffe0ff */
[----:B------:R-:W-:Y:S02]  /*17440*/  @!P0 IADD3 R15, R15, 0x1, RZ ;  /* 0x000000010f0f8810 */ /* 0x000fe40007ffe0ff */
[----:B------:R-:W-:-:S02]  /*17450*/  ISETP.GE.U32.AND P2, PT, R5, R0, PT ;  /* 0x000000000500720c */ /* 0x000fc40003f46070 */
[----:B------:R-:W-:Y:S02]  /*17460*/  LOP3.LUT R0, R12, R7, RZ, 0x3c, !PT ;  /* 0x000000070c007212 */ /* 0x000fe400078e3cff */
[----:B------:R-:W-:Y:S02]  /*17470*/  ISETP.NE.AND P0, PT, R7, RZ, PT ;  /* 0x000000ff0700720c */ /* 0x000fe40003f05270 */
[----:B------:R-:W-:Y:S01]  /*17480*/  ISETP.GE.AND P1, PT, R0, RZ, PT ;  /* 0x000000ff0000720c */ /* 0x000fe20003f26270 */
[----:B-1----:R-:W-:Y:S01]  /*17490*/  IMAD.MOV R2, RZ, RZ, -R9 ;  /* 0x000000ffff027224 */ /* 0x002fe200078e0a09 */
[----:B------:R-:W-:Y:S01]  /*174a0*/  IABS R0, R3 ;  /* 0x0000000300007213 */ /* 0x000fe20000000000 */
[----:B------:R-:W-:Y:S02]  /*174b0*/  IMAD.MOV.U32 R8, RZ, RZ, RZ ;  /* 0x000000ffff087224 */ /* 0x000fe400078e00ff */
[----:B------:R-:W-:Y:S02]  /*174c0*/  IMAD R5, R2, R13, RZ ;  /* 0x0000000d02057224 */ /* 0x000fe400078e02ff */
[----:B------:R-:W-:Y:S01]  /*174d0*/  @P2 IADD3 R15, R15, 0x1, RZ ;  /* 0x000000010f0f2810 */ /* 0x000fe20007ffe0ff */
[----:B------:R-:W-:-:S02]  /*174e0*/  IMAD.MOV R0, RZ, RZ, -R0 ;  /* 0x000000ffff007224 */ /* 0x000fc400078e0a00 */
[----:B------:R-:W-:-:S04]  /*174f0*/  IMAD.HI.U32 R5, R9, R5, R8 ;  /* 0x0000000509057227 */ /* 0x000fc800078e0008 */
        /* <DEDUP_REMOVED lines=8> */
[-C--:B------:R-:W-:Y:S02]  /*17580*/  @!P0 IADD3 R0, R0, -R13.reuse, RZ ;  /* 0x8000000d00008210 */ /* 0x080fe40007ffe0ff */
[----:B------:R-:W-:Y:S02]  /*17590*/  @!P0 IADD3 R5, R5, 0x1, RZ ;  /* 0x0000000105058810 */ /* 0x000fe40007ffe0ff */
[----:B------:R-:W-:Y:S02]  /*175a0*/  ISETP.GE.U32.AND P2, PT, R0, R13, PT ;  /* 0x0000000d0000720c */ /* 0x000fe40003f46070 */
[----:B------:R-:W-:Y:S02]  /*175b0*/  LOP3.LUT R0, R15, R3, RZ, 0x3c, !PT ;  /* 0x000000030f007212 */ /* 0x000fe400078e3cff */
[----:B------:R-:W-:Y:S02]  /*175c0*/  ISETP.NE.AND P0, PT, R3, RZ, PT ;  /* 0x000000ff0300720c */ /* 0x000fe40003f05270 */
[----:B------:R-:W-:-:S07]  /*175d0*/  ISETP.GE.AND P1, PT, R0, RZ, PT ;  /* 0x000000ff0000720c */ /* 0x000fce0003f26270 */
[----:B------:R-:W-:-:S06]  /*175e0*/  @P2 IADD3 R5, R5, 0x1, RZ ;  /* 0x0000000105052810 */ /* 0x000fcc0007ffe0ff */
[----:B------:R-:W-:Y:S01]  /*175f0*/  @!P1 IMAD.MOV R5, RZ, RZ, -R5 ;  /* 0x000000ffff059224 */ /* 0x000fe200078e0a05 */
[----:B------:R-:W-:-:S05]  /*17600*/  @!P0 LOP3.LUT R5, RZ, R3, RZ, 0x33, !PT ;  /* 0x00000003ff058212 */ /* 0x000fca00078e33ff */
[----:B------:R-:W-:-:S04]  /*17610*/  IMAD.MOV R0, RZ, RZ, -R5 ;  /* 0x000000ffff007224 */ /* 0x000fc800078e0a05 */
[C---:B------:R-:W-:Y:S02]  /*17620*/  IMAD R0, R3.reuse, R0, R15 ;  /* 0x0000000003007224 */ /* 0x040fe400078e020f */
[----:B------:R-:W-:-:S04]  /*17630*/  IMAD R3, R3, 0x1000000, R5 ;  /* 0x0100000003037824 */ /* 0x000fc800078e0205 */
[----:B------:R-:W-:Y:S01]  /*17640*/  IMAD R210, R0, 0x10000, R3 ;  /* 0x0001000000d27824 */ /* 0x000fe200078e0203 */
[----:B------:R-:W-:Y:S05]  /*17650*/  BRA `(.L_x_1519) ;  /* 0x0000004000007947 */ /* 0x000fea0003800000 */
.L_x_1510:
[----:B------:R-:W-:Y:S01]  /*17660*/  IMAD.MOV.U32 R208, RZ, RZ, R5 ;  /* 0x000000ffffd07224 */ /* 0x000fe200078e0005 */
[----:B------:R-:W-:Y:S01]  /*17670*/  MOV R210, RZ ;  /* 0x000000ff00d27202 */ /* 0x000fe20000000f00 */
[----:B------:R-:W-:Y:S01]  /*17680*/  IMAD.MOV.U32 R209, RZ, RZ, RZ ;  /* 0x000000ffffd17224 */ /* 0x000fe200078e00ff */
[----:B------:R-:W-:Y:S02]  /*17690*/  MOV R211, c[0x0][0x53c] ;  /* 0x00014f0000d37a02 */ /* 0x000fe40000000f00 */
.L_x_1519:
[----:B------:R-:W-:Y:S05]  /*176a0*/  BSYNC B1 ;  /* 0x0000000000017941 */ /* 0x000fea0003800000 */
.L_x_1508:
[----:B------:R-:W-:Y:S01]  /*176b0*/  WARPSYNC 0xffffffff ;  /* 0xffffffff00007948 */ /* 0x000fe20003800000 */
[----:B------:R-:W-:Y:S01]  /*176c0*/  BAR.SYNC.DEFER_BLOCKING 0x4, 0x100 ;  /* 0x0104000000007b1d */ /* 0x000fe20000010000 */
[----:B------:R-:W-:-:S13]  /*176d0*/  ISETP.NE.AND P0, PT, R4, RZ, PT ;  /* 0x000000ff0400720c */ /* 0x000fda0003f05270 */
[----:B------:R1:W-:Y:S04]  /*176e0*/  @!P0 STS.128 [0x24100], R208 ;  /* 0x024100d0ff008388 */ /* 0x0003e80000000c00 */
[----:B------:R-:W-:Y:S06]  /*176f0*/  BAR.ARV 0x5, 0x100 ;  /* 0x0144000000007b1d */ /* 0x000fec0000002000 */
.L_x_1503:
[----:B----4-:R-:W-:-:S13]  /*17700*/  ISETP.GE.AND P0, PT, R211, c[0x0][0x53c], PT ;  /* 0x00014f00d3007a0c */ /* 0x010fda0003f06270 */
[----:B-123--:R-:W-:Y:S01]  /*17710*/  @P0 CALL.REL.NOINC `(.L_x_1520) ;  /* 0x0000001000000944 */ /* 0x00efe20003c00000 */
[----:B------:R-:W-:Y:S05]  /*17720*/  BRA `(.L_x_1521) ;  /* 0xfffe98e000007947 */ /* 0x000fea000383ffff */
.L_x_1520:
[----:B------:R-:W-:Y:S05]  /*17730*/  EXIT ;  /* 0x000000000000794d */ /* 0x000fea0003800000 */
.L_x_1359:
[----:B------:R-:W-:Y:S02]  /*17740*/  MOV R2, 0x1 ;  /* 0x0000000100027802 */ /* 0x000fe40000000f00 */
[----:B------:R-:W-:Y:S02]  /*17750*/  MOV R0, 0x17770 ;  /* 0x0001777000007802 */ /* 0x000fe40000000f00 */
[----:B------:R-:W-:Y:S05]  /*17760*/  CALL.REL.NOINC `($__internal_32_$__cuda_sm70_shflsync_up_p) ;  /* 0x0000161000007944 */ /* 0x000fea0003c00000 */
[----:B-12---:R-:W-:Y:S05]  /*17770*/  BRA `(.L_x_1522) ;  /* 0xfffe8cf000007947 */ /* 0x006fea000383ffff */
.L_x_1360:
[----:B------:R-:W-:Y:S02]  /*17780*/  MOV R2, 0x2 ;  /* 0x0000000200027802 */ /* 0x000fe40000000f00 */
[----:B------:R-:W-:Y:S02]  /*17790*/  MOV R0, 0x177b0 ;  /* 0x000177b000007802 */ /* 0x000fe40000000f00 */
[----:B------:R-:W-:Y:S05]  /*177a0*/  CALL.REL.NOINC `($__internal_32_$__cuda_sm70_shflsync_up_p) ;  /* 0x000015d000007944 */ /* 0x000fea0003c00000 */
[----:B--2---:R-:W-:Y:S02]  /*177b0*/  SEL R2, R2, RZ, P4 ;  /* 0x000000ff02027207 */ /* 0x004fe40002000000 */
[----:B------:R-:W-:-:S03]  /*177c0*/  MOV R0, 0x17800 ;  /* 0x0001780000007802 */ /* 0x000fc60000000f00 */
[----:B-1----:R-:W-:Y:S02]  /*177d0*/  IMAD.IADD R13, R13, 0x1, R2 ;  /* 0x000000010d0d7824 */ /* 0x002fe400078e0202 */
[----:B------:R-:W-:Y:S02]  /*177e0*/  IMAD.MOV.U32 R2, RZ, RZ, 0x4 ;  /* 0x00000004ff027424 */ /* 0x000fe400078e00ff */
        /* <DEDUP_REMOVED lines=11> */
[----:B--2---:R-:W-:Y:S01]  /*178a0*/  SEL R2, R2, RZ, P1 ;  /* 0x000000ff02027207 */ /* 0x004fe20000800000 */
[----:B------:R-:W-:Y:S01]  /*178b0*/  IMAD.MOV.U32 R8, RZ, RZ, 0x1f ;  /* 0x0000001fff087424 */ /* 0x000fe200078e00ff */
[----:B------:R-:W-:-:S03]  /*178c0*/  MOV R0, 0x17910 ;  /* 0x0001791000007802 */ /* 0x000fc60000000f00 */
[----:B------:R-:W-:Y:S01]  /*178d0*/  IMAD.IADD R7, R13, 0x1, R2 ;  /* 0x000000010d077824 */ /* 0x000fe200078e0202 */
[----:B------:R-:W-:-:S03]  /*178e0*/  MOV R2, 0x1f ;  /* 0x0000001f00027802 */ /* 0x000fc60000000f00 */
[----:B------:R-:W-:Y:S02]  /*178f0*/  IMAD.MOV.U32 R17, RZ, RZ, R7 ;  /* 0x000000ffff117224 */ /* 0x000fe400078e0007 */
[----:B-1----:R-:W-:Y:S05]  /*17900*/  CALL.REL.NOINC `($__internal_31_$__cuda_sm70_shflsync_idx_p) ;  /* 0x0000142000007944 */ /* 0x002fea0003c00000 */
[----:B-12---:R-:W-:Y:S05]  /*17910*/  BRA `(.L_x_1523) ;  /* 0xfffe8c5000007947 */ /* 0x006fea000383ffff */
.L_x_1362:
[----:B------:R-:W-:Y:S02]  /*17920*/  SEL R2, RZ, 0x1, P0 ;  /* 0x00000001ff027807 */ /* 0x000fe40000000000 */
[----:B------:R-:W-:Y:S02]  /*17930*/  MOV R0, 0x17950 ;  /* 0x0001795000007802 */ /* 0x000fe40000000f00 */
[----:B------:R-:W-:Y:S05]  /*17940*/  CALL.REL.NOINC `($__internal_33_$__cuda_sm70_votesync_ballot) ;  /* 0x0000148000007944 */ /* 0x000fea0003c00000 */
[----:B------:R-:W-:Y:S05]  /*17950*/  BRA `(.L_x_1524) ;  /* 0xfffe8ca000007947 */ /* 0x000fea000383ffff */
.L_x_1363:
[----:B------:R-:W-:Y:S01]  /*17960*/  IMAD.MOV.U32 R17, RZ, RZ, R10 ;  /* 0x000000ffff117224 */ /* 0x000fe200078e000a */
[----:B--2---:R-:W-:Y:S01]  /*17970*/  MOV R8, R6 ;  /* 0x0000000600087202 */ /* 0x004fe20000000f00 */
[----:B------:R-:W-:Y:S01]  /*17980*/  IMAD.MOV.U32 R2, RZ, RZ, 0x1f ;  /* 0x0000001fff027424 */ /* 0x000fe200078e00ff */
[----:B------:R-:W-:Y:S02]  /*17990*/  MOV R0, 0x179b0 ;  /* 0x000179b000007802 */ /* 0x000fe40000000f00 */
[----:B-1----:R-:W-:Y:S05]  /*179a0*/  CALL.REL.NOINC `($__internal_31_$__cuda_sm70_shflsync_idx_p) ;  /* 0x0000138000007944 */ /* 0x002fea0003c00000 */
[----:B--2---:R-:W-:Y:S01]  /*179b0*/  IMAD.MOV.U32 R10, RZ, RZ, R2 ;  /* 0x000000ffff0a7224 */ /* 0x004fe200078e0002 */
[----:B-1----:R-:W-:Y:S01]  /*179c0*/  MOV R17, R5 ;  /* 0x0000000500117202 */ /* 0x002fe20000000f00 */
[----:B------:R-:W-:Y:S01]  /*179d0*/  IMAD.MOV.U32 R3, RZ, RZ, RZ ;  /* 0x000000ffff037224 */ /* 0x000fe200078e00ff */
[----:B------:R-:W-:Y:S01]  /*179e0*/  MOV R8, R6 ;  /* 0x0000000600087202 */ /* 0x000fe20000000f00 */
[----:B------:R-:W-:Y:S01]  /*179f0*/  IMAD.MOV.U32 R2, RZ, RZ, 0x1f ;  /* 0x0000001fff027424 */ /* 0x000fe200078e00ff */
[----:B------:R-:W-:-:S02]  /*17a00*/  MOV R0, 0x17a20 ;  /* 0x00017a2000007802 */ /* 0x000fc40000000f00 */
[----:B------:R-:W-:Y:S05]  /*17a10*/  CALL.REL.NOINC `($__internal_31_$__cuda_sm70_shflsync_idx_p) ;  /* 0x0000131000007944 */ /* 0x000fea0003c00000 */
[----:B--2---:R-:W-:Y:S01]  /*17a20*/  MOV R5, R2 ;  /* 0x0000000200057202 */ /* 0x004fe20000000f00 */
[----:B-1----:R-:W-:Y:S05]  /*17a30*/  BRA `(.L_x_1525) ;  /* 0xfffe8c1000007947 */ /* 0x002fea000383ffff */
.L_x_1366:
[----:B------:R-:W-:Y:S01]  /*17a40*/  IMAD.MOV.U32 R17, RZ, RZ, R7 ;  /* 0x000000ffff117224 */ /* 0x000fe200078e0007 */
[----:B------:R-:W-:-:S02]  /*17a50*/  MOV R2, 0x1f ;  /* 0x0000001f00027802 */ /* 0x000fc40000000f00 */
[----:B------:R-:W-:Y:S02]  /*17a60*/  MOV R0, 0x17a80 ;  /* 0x00017a8000007802 */ /* 0x000fe40000000f00 */
[----:B-1234-:R-:W-:Y:S05]  /*17a70*/  CALL.REL.NOINC `($__internal_31_$__cuda_sm70_shflsync_idx_p) ;  /* 0x000012b000007944 */ /* 0x01efea0003c00000 */
[----:B--2---:R-:W-:Y:S01]  /*17a80*/  MOV R3, R2 ;  /* 0x0000000200037202 */ /* 0x004fe20000000f00 */
[----:B-1----:R-:W-:Y:S05]  /*17a90*/  BRA `(.L_x_1365) ;  /* 0xfffe8c1000007947 */ /* 0x002fea000383ffff */
.L_x_1402:
[----:B------:R-:W-:Y:S01]  /*17aa0*/  IMAD.MOV.U32 R17, RZ, RZ, R6 ;  /* 0x000000ffff117224 */ /* 0x000fe200078e0006 */
[----:B------:R-:W-:Y:S01]  /*17ab0*/  MOV R8, RZ ;  /* 0x000000ff00087202 */ /* 0x000fe20000000f00 */
[----:B------:R-:W-:Y:S01]  /*17ac0*/  IMAD.MOV.U32 R2, RZ, RZ, 0x181f ;  /* 0x0000181fff027424 */ /* 0x000fe200078e00ff */
[----:B------:R-:W-:Y:S02]  /*17ad0*/  MOV R0, 0x17af0 ;  /* 0x00017af000007802 */ /* 0x000fe40000000f00 */
[----:B-----5:R-:W-:Y:S05]  /*17ae0*/  CALL.REL.NOINC `($__internal_31_$__cuda_sm70_shflsync_idx_p) ;  /* 0x0000124000007944 */ /* 0x020fea0003c00000 */
[----:B--2---:R-:W-:Y:S01]  /*17af0*/  MOV R13, R2 ;  /* 0x00000002000d7202 */ /* 0x004fe20000000f00 */
[----:B-1----:R-:W-:Y:S05]  /*17b00*/  BRA `(.L_x_1526) ;  /* 0xfffef90000007947 */ /* 0x002fea000383ffff */
.L_x_1403:
[----:B------:R-:W-:Y:S01]  /*17b10*/  IMAD.MOV.U32 R17, RZ, RZ, R12 ;  /* 0x000000ffff117224 */ /* 0x000fe200078e000c */
[----:B------:R-:W-:Y:S01]  /*17b20*/  MOV R8, RZ ;  /* 0x000000ff00087202 */ /* 0x000fe20000000f00 */
[----:B------:R-:W-:Y:S01]  /*17b30*/  IMAD.MOV.U32 R2, RZ, RZ, 0x181f ;  /* 0x0000181fff027424 */ /* 0x000fe200078e00ff */
[----:B------:R-:W-:Y:S02]  /*17b40*/  MOV R0, 0x17b60 ;  /* 0x00017b6000007802 */ /* 0x000fe40000000f00 */
[----:B-12--5:R-:W-:Y:S05]  /*17b50*/  CALL.REL.NOINC `($__internal_31_$__cuda_sm70_shflsync_idx_p) ;  /* 0x000011d000007944 */ /* 0x026fea0003c00000 */
[----:B-12---:R-:W-:Y:S05]  /*17b60*/  BRA `(.L_x_1527) ;  /* 0xfffef8c000007947 */ /* 0x006fea000383ffff */
.L_x_1406:
[----:B--2---:R-:W-:Y:S01]  /*17b70*/  IMAD.MOV.U32 R17, RZ, RZ, R6 ;  /* 0x000000ffff117224 */ /* 0x004fe200078e0006 */
[----:B------:R-:W-:Y:S01]  /*17b80*/  MOV R8, 0x1 ;  /* 0x0000000100087802 */ /* 0x000fe20000000f00 */
[----:B----4-:R-:W-:Y:S01]  /*17b90*/  IMAD.MOV.U32 R2, RZ, RZ, 0x181f ;  /* 0x0000181fff027424 */ /* 0x010fe200078e00ff */
[----:B------:R-:W-:-:S02]  /*17ba0*/  MOV R0, 0x17bc0 ;  /* 0x00017bc000007802 */ /* 0x000fc40000000f00 */
[----:B-1-3-5:R-:W-:Y:S05]  /*17bb0*/  CALL.REL.NOINC `($__internal_31_$__cuda_sm70_shflsync_idx_p) ;  /* 0x0000117000007944 */ /* 0x02afea0003c00000 */
[----:B--2---:R-:W-:Y:S01]  /*17bc0*/  IMAD.MOV.U32 R13, RZ, RZ, R2 ;  /* 0x000000ffff0d7224 */ /* 0x004fe200078e0002 */
[----:B-1----:R-:W-:Y:S01]  /*17bd0*/  MOV R8, 0x1 ;  /* 0x0000000100087802 */ /* 0x002fe20000000f00 */
[----:B------:R-:W-:Y:S01]  /*17be0*/  IMAD.MOV.U32 R17, RZ, RZ, R12 ;  /* 0x000000ffff117224 */ /* 0x000fe200078e000c */
[----:B------:R-:W-:-:S02]  /*17bf0*/  MOV R2, 0x181f ;  /* 0x0000181f00027802 */ /* 0x000fc40000000f00 */
[----:B------:R-:W-:Y:S02]  /*17c00*/  MOV R0, 0x17c20 ;  /* 0x00017c2000007802 */ /* 0x000fe40000000f00 */
[----:B------:R-:W-:Y:S05]  /*17c10*/  CALL.REL.NOINC `($__internal_31_$__cuda_sm70_shflsync_idx_p) ;  /* 0x0000111000007944 */ /* 0x000fea0003c00000 */
[----:B-12---:R-:W-:Y:S05]  /*17c20*/  BRA `(.L_x_1528) ;  /* 0xfffef96000007947 */ /* 0x006fea000383ffff */
.L_x_1409:
[----:B-1----:R-:W-:Y:S01]  /*17c30*/  IMAD.MOV.U32 R17, RZ, RZ, R6 ;  /* 0x000000ffff117224 */ /* 0x002fe200078e0006 */
[----:B------:R-:W-:Y:S01]  /*17c40*/  MOV R8, 0x2 ;  /* 0x0000000200087802 */ /* 0x000fe20000000f00 */
[----:B----4-:R-:W-:Y:S01]  /*17c50*/  IMAD.MOV.U32 R2, RZ, RZ, 0x181f ;  /* 0x0000181fff027424 */ /* 0x010fe200078e00ff */
[----:B------:R-:W-:Y:S02]  /*17c60*/  MOV R0, 0x17c80 ;  /* 0x00017c8000007802 */ /* 0x000fe40000000f00 */
[----:B--23-5:R-:W-:Y:S05]  /*17c70*/  CALL.REL.NOINC `($__internal_31_$__cuda_sm70_shflsync_idx_p) ;  /* 0x000010b000007944 */ /* 0x02cfea0003c00000 */
[----:B--2---:R-:W-:Y:S01]  /*17c80*/  MOV R13, R2 ;  /* 0x00000002000d7202 */ /* 0x004fe20000000f00 */
[----:B-1----:R-:W-:Y:S05]  /*17c90*/  BRA `(.L_x_1529) ;  /* 0xfffefa2000007947 */ /* 0x002fea000383ffff */
.L_x_1410:
[----:B------:R-:W-:Y:S01]  /*17ca0*/  IMAD.MOV.U32 R17, RZ, RZ, R12 ;  /* 0x000000ffff117224 */ /* 0x000fe200078e000c */
[----:B------:R-:W-:Y:S01]  /*17cb0*/  MOV R8, 0x2 ;  /* 0x0000000200087802 */ /* 0x000fe20000000f00 */
[----:B----4-:R-:W-:Y:S01]  /*17cc0*/  IMAD.MOV.U32 R2, RZ, RZ, 0x181f ;  /* 0x0000181fff027424 */ /* 0x010fe200078e00ff */
[----:B------:R-:W-:Y:S02]  /*17cd0*/  MOV R0, 0x17cf0 ;  /* 0x00017cf000007802 */ /* 0x000fe40000000f00 */
[----:B-123-5:R-:W-:Y:S05]  /*17ce0*/  CALL.REL.NOINC `($__internal_31_$__cuda_sm70_shflsync_idx_p) ;  /* 0x0000104000007944 */ /* 0x02efea0003c00000 */
[----:B-12---:R-:W-:Y:S05]  /*17cf0*/  BRA `(.L_x_1530) ;  /* 0xfffef9e000007947 */ /* 0x006fea000383ffff */
.L_x_1413:
[----:B-1----:R-:W-:Y:S01]  /*17d00*/  IMAD.MOV.U32 R17, RZ, RZ, R6 ;  /* 0x000000ffff117224 */ /* 0x002fe200078e0006 */
[----:B------:R-:W-:Y:S01]  /*17d10*/  MOV R8, 0x3 ;  /* 0x0000000300087802 */ /* 0x000fe20000000f00 */
[----:B------:R-:W-:Y:S01]  /*17d20*/  IMAD.MOV.U32 R2, RZ, RZ, 0x181f ;  /* 0x0000181fff027424 */ /* 0x000fe200078e00ff */
[----:B------:R-:W-:-:S02]  /*17d30*/  MOV R0, 0x17d50 ;  /* 0x00017d5000007802 */ /* 0x000fc40000000f00 */
[----:B--2345:R-:W-:Y:S05]  /*17d40*/  CALL.REL.NOINC `($__internal_31_$__cuda_sm70_shflsync_idx_p) ;  /* 0x00000fe000007944 */ /* 0x03cfea0003c00000 */
[----:B--2---:R-:W-:Y:S01]  /*17d50*/  IMAD.MOV.U32 R13, RZ, RZ, R2 ;  /* 0x000000ffff0d7224 */ /* 0x004fe200078e0002 */
[----:B-1----:R-:W-:Y:S01]  /*17d60*/  MOV R8, 0x3 ;  /* 0x0000000300087802 */ /* 0x002fe20000000f00 */
[----:B------:R-:W-:Y:S01]  /*17d70*/  IMAD.MOV.U32 R17, RZ, RZ, R12 ;  /* 0x000000ffff117224 */ /* 0x000fe200078e000c */
[----:B------:R-:W-:-:S02]  /*17d80*/  MOV R2, 0x181f ;  /* 0x0000181f00027802 */ /* 0x000fc40000000f00 */
[----:B------:R-:W-:Y:S02]  /*17d90*/  MOV R0, 0x17db0 ;  /* 0x00017db000007802 */ /* 0x000fe40000000f00 */
[----:B------:R-:W-:Y:S05]  /*17da0*/  CALL.REL.NOINC `($__internal_31_$__cuda_sm70_shflsync_idx_p) ;  /* 0x00000f8000007944 */ /* 0x000fea0003c00000 */
[----:B-12---:R-:W-:Y:S05]  /*17db0*/  BRA `(.L_x_1531) ;  /* 0xfffefa6000007947 */ /* 0x006fea000383ffff */
.L_x_1462:
[----:B------:R-:W-:Y:S02]  /*17dc0*/  MOV R6, 0x2 ;  /* 0x0000000200067802 */ /* 0x000fe40000000f00 */
[----:B------:R-:W-:Y:S02]  /*17dd0*/  MOV R2, 0x17df0 ;  /* 0x00017df000027802 */ /* 0x000fe40000000f00 */
[----:B------:R-:W-:Y:S05]  /*17de0*/  CALL.REL.NOINC `($__internal_30_$__cuda_sm70_shflsync_bfly_p) ;  /* 0x00000ef000007944 */ /* 0x000fea0003c00000 */
[----:B-12---:R-:W-:Y:S05]  /*17df0*/  BRA `(.L_x_1532) ;  /* 0xffffb0e000007947 */ /* 0x006fea000383ffff */
.L_x_1463:
[----:B------:R-:W-:Y:S02]  /*17e00*/  MOV R6, 0x1 ;  /* 0x0000000100067802 */ /* 0x000fe40000000f00 */
[----:B------:R-:W-:Y:S02]  /*17e10*/  MOV R2, 0x17e30 ;  /* 0x00017e3000027802 */ /* 0x000fe40000000f00 */
[----:B------:R-:W-:Y:S05]  /*17e20*/  CALL.REL.NOINC `($__internal_30_$__cuda_sm70_shflsync_bfly_p) ;  /* 0x00000eb000007944 */ /* 0x000fea0003c00000 */
[----:B--2---:R-:W-:Y:S01]  /*17e30*/  FADD.FTZ R4, R241, R6 ;  /* 0x00000006f1047221 */ /* 0x004fe20000010000 */
[----:B-1----:R-:W-:Y:S02]  /*17e40*/  MOV R241, R239 ;  /* 0x000000ef00f17202 */ /* 0x002fe40000000f00 */
[----:B------:R-:W-:Y:S02]  /*17e50*/  MOV R6, 0x2 ;  /* 0x0000000200067802 */ /* 0x000fe40000000f00 */
[----:B------:R-:W-:Y:S02]  /*17e60*/  MOV R2, 0x17e80 ;  /* 0x00017e8000027802 */ /* 0x000fe40000000f00 */
[----:B------:R-:W-:Y:S05]  /*17e70*/  CALL.REL.NOINC `($__internal_30_$__cuda_sm70_shflsync_bfly_p) ;  /* 0x00000e6000007944 */ /* 0x000fea0003c00000 */
[----:B--2---:R-:W-:Y:S01]  /*17e80*/  FADD.FTZ R9, R239, R6 ;  /* 0x00000006ef097221 */ /* 0x004fe20000010000 */
[----:B------:R-:W-:-:S02]  /*17e90*/  MOV R6, 0x1 ;  /* 0x0000000100067802 */ /* 0x000fc40000000f00 */
[----:B------:R-:W-:Y:S02]  /*17ea0*/  MOV R2, 0x17ed0 ;  /* 0x00017ed000027802 */ /* 0x000fe40000000f00 */
[----:B-1----:R-:W-:Y:S02]  /*17eb0*/  MOV R241, R9 ;  /* 0x0000000900f17202 */ /* 0x002fe40000000f00 */
[----:B------:R-:W-:Y:S05]  /*17ec0*/  CALL.REL.NOINC `($__internal_30_$__cuda_sm70_shflsync_bfly_p) ;  /* 0x00000e1000007944 */ /* 0x000fea0003c00000 */
[----:B-12---:R-:W-:Y:S05]  /*17ed0*/  BRA `(.L_x_1533) ;  /* 0xffffb07000007947 */ /* 0x006fea000383ffff */
.L_x_1470:
[----:B---34-:R-:W-:Y:S01]  /*17ee0*/  IMAD.MOV.U32 R17, RZ, RZ, R66 ;  /* 0x000000ffff117224 */ /* 0x018fe200078e0042 */
[----:B------:R-:W-:Y:S01]  /*17ef0*/  MOV R8, RZ ;  /* 0x000000ff00087202 */ /* 0x000fe20000000f00 */
[----:B------:R-:W-:Y:S01]  /*17f00*/  IMAD.MOV.U32 R2, RZ, RZ, 0x181f ;  /* 0x0000181fff027424 */ /* 0x000fe200078e00ff */
[----:B------:R-:W-:Y:S02]  /*17f10*/  MOV R0, 0x17f30 ;  /* 0x00017f3000007802 */ /* 0x000fe40000000f00 */
[----:B-12---:R-:W-:Y:S05]  /*17f20*/  CALL.REL.NOINC `($__internal_31_$__cuda_sm70_shflsync_idx_p) ;  /* 0x00000e0000007944 */ /* 0x006fea0003c00000 */
[----:B--2---:R-:W-:Y:S01]  /*17f30*/  MOV R67, R2 ;  /* 0x0000000200437202 */ /* 0x004fe20000000f00 */
[----:B-1----:R-:W-:Y:S05]  /*17f40*/  BRA `(.L_x_1534) ;  /* 0xffffc98000007947 */ /* 0x002fea000383ffff */
.L_x_1471:
[----:B------:R-:W-:Y:S01]  /*17f50*/  IMAD.MOV.U32 R17, RZ, RZ, R9 ;  /* 0x000000ffff117224 */ /* 0x000fe200078e0009 */
[----:B------:R-:W-:Y:S01]  /*17f60*/  MOV R8, RZ ;  /* 0x000000ff00087202 */ /* 0x000fe20000000f00 */
[----:B------:R-:W-:Y:S01]  /*17f70*/  IMAD.MOV.U32 R2, RZ, RZ, 0x181f ;  /* 0x0000181fff027424 */ /* 0x000fe200078e00ff */
[----:B------:R-:W-:Y:S02]  /*17f80*/  MOV R0, 0x17fa0 ;  /* 0x00017fa000007802 */ /* 0x000fe40000000f00 */
[----:B-1234-:R-:W-:Y:S05]  /*17f90*/  CALL.REL.NOINC `($__internal_31_$__cuda_sm70_shflsync_idx_p) ;  /* 0x00000d9000007944 */ /* 0x01efea0003c00000 */
[----:B-12---:R-:W-:Y:S05]  /*17fa0*/  BRA `(.L_x_1535) ;  /* 0xffffc94000007947 */ /* 0x006fea000383ffff */
.L_x_1474:
[----:B---3--:R-:W-:Y:S01]  /*17fb0*/  IMAD.MOV.U32 R17, RZ, RZ, R66 ;  /* 0x000000ffff117224 */ /* 0x008fe200078e0042 */
[----:B------:R-:W-:Y:S01]  /*17fc0*/  MOV R8, 0x1 ;  /* 0x0000000100087802 */ /* 0x000fe20000000f00 */
[----:B------:R-:W-:Y:S01]  /*17fd0*/  IMAD.MOV.U32 R2, RZ, RZ, 0x181f ;  /* 0x0000181fff027424 */ /* 0x000fe200078e00ff */
[----:B------:R-:W-:-:S02]  /*17fe0*/  MOV R0, 0x18000 ;  /* 0x0001800000007802 */ /* 0x000fc40000000f00 */
[----:B-12-4-:R-:W-:Y:S05]  /*17ff0*/  CALL.REL.NOINC `($__internal_31_$__cuda_sm70_shflsync_idx_p) ;  /* 0x00000d3000007944 */ /* 0x016fea0003c00000 */
[----:B--2---:R-:W-:Y:S01]  /*18000*/  IMAD.MOV.U32 R28, RZ, RZ, R2 ;  /* 0x000000ffff1c7224 */ /* 0x004fe200078e0002 */
[----:B-1----:R-:W-:Y:S01]  /*18010*/  MOV R8, 0x1 ;  /* 0x0000000100087802 */ /* 0x002fe20000000f00 */
[----:B------:R-:W-:Y:S01]  /*18020*/  IMAD.MOV.U32 R17, RZ, RZ, R9 ;  /* 0x000000ffff117224 */ /* 0x000fe200078e0009 */
[----:B------:R-:W-:-:S02]  /*18030*/  MOV R2, 0x181f ;  /* 0x0000181f00027802 */ /* 0x000fc40000000f00 */
[----:B------:R-:W-:Y:S02]  /*18040*/  MOV R0, 0x18060 ;  /* 0x0001806000007802 */ /* 0x000fe40000000f00 */
[----:B------:R-:W-:Y:S05]  /*18050*/  CALL.REL.NOINC `($__internal_31_$__cuda_sm70_shflsync_idx_p) ;  /* 0x00000cd000007944 */ /* 0x000fea0003c00000 */
[----:B-12---:R-:W-:Y:S05]  /*18060*/  BRA `(.L_x_1536) ;  /* 0xffffc9e000007947 */ /* 0x006fea000383ffff */
.L_x_1477:
[----:B--2---:R-:W-:Y:S01]  /*18070*/  IMAD.MOV.U32 R17, RZ, RZ, R66 ;  /* 0x000000ffff117224 */ /* 0x004fe200078e0042 */
[----:B------:R-:W-:Y:S01]  /*18080*/  MOV R8, 0x2 ;  /* 0x0000000200087802 */ /* 0x000fe20000000f00 */
[----:B------:R-:W-:Y:S01]  /*18090*/  IMAD.MOV.U32 R2, RZ, RZ, 0x181f ;  /* 0x0000181fff027424 */ /* 0x000fe200078e00ff */
[----:B------:R-:W-:Y:S02]  /*180a0*/  MOV R0, 0x180c0 ;  /* 0x000180c000007802 */ /* 0x000fe40000000f00 */
[----:B-1-34-:R-:W-:Y:S05]  /*180b0*/  CALL.REL.NOINC `($__internal_31_$__cuda_sm70_shflsync_idx_p) ;  /* 0x00000c7000007944 */ /* 0x01afea0003c00000 */
[----:B--2---:R-:W-:Y:S01]  /*180c0*/  MOV R24, R2 ;  /* 0x0000000200187202 */ /* 0x004fe20000000f00 */
[----:B-1----:R-:W-:Y:S05]  /*180d0*/  BRA `(.L_x_1537) ;  /* 0xffffcaa000007947 */ /* 0x002fea000383ffff */
.L_x_1478:
[----:B------:R-:W-:Y:S01]  /*180e0*/  IMAD.MOV.U32 R17, RZ, RZ, R9 ;  /* 0x000000ffff117224 */ /* 0x000fe200078e0009 */
[----:B------:R-:W-:Y:S01]  /*180f0*/  MOV R8, 0x2 ;  /* 0x0000000200087802 */ /* 0x000fe20000000f00 */
[----:B------:R-:W-:Y:S01]  /*18100*/  IMAD.MOV.U32 R2, RZ, RZ, 0x181f ;  /* 0x0000181fff027424 */ /* 0x000fe200078e00ff */
[----:B------:R-:W-:Y:S02]  /*18110*/  MOV R0, 0x18130 ;  /* 0x0001813000007802 */ /* 0x000fe40000000f00 */
[----:B-1234-:R-:W-:Y:S05]  /*18120*/  CALL.REL.NOINC `($__internal_31_$__cuda_sm70_shflsync_idx_p) ;  /* 0x00000c0000007944 */ /* 0x01efea0003c00000 */
[----:B-12---:R-:W-:Y:S05]  /*18130*/  BRA `(.L_x_1538) ;  /* 0xffffca6000007947 */ /* 0x006fea000383ffff */
.L_x_1481:
[----:B-1----:R-:W-:Y:S01]  /*18140*/  IMAD.MOV.U32 R17, RZ, RZ, R66 ;  /* 0x000000ffff117224 */ /* 0x002fe200078e0042 */
[----:B------:R-:W-:Y:S01]  /*18150*/  MOV R8, 0x3 ;  /* 0x0000000300087802 */ /* 0x000fe20000000f00 */
[----:B----4-:R-:W-:Y:S01]  /*18160*/  IMAD.MOV.U32 R2, RZ, RZ, 0x181f ;  /* 0x0000181fff027424 */ /* 0x010fe200078e00ff */
[----:B------:R-:W-:-:S02]  /*18170*/  MOV R0, 0x18190 ;  /* 0x0001819000007802 */ /* 0x000fc40000000f00 */
[----:B--23--:R-:W-:Y:S05]  /*18180*/  CALL.REL.NOINC `($__internal_31_$__cuda_sm70_shflsync_idx_p) ;  /* 0x00000ba000007944 */ /* 0x00cfea0003c00000 */
[----:B--2---:R-:W-:Y:S01]  /*18190*/  IMAD.MOV.U32 R66, RZ, RZ, R2 ;  /* 0x000000ffff427224 */ /* 0x004fe200078e0002 */
[----:B-1----:R-:W-:Y:S01]  /*181a0*/  MOV R8, 0x3 ;  /* 0x0000000300087802 */ /* 0x002fe20000000f00 */
[----:B------:R-:W-:Y:S01]  /*181b0*/  IMAD.MOV.U32 R17, RZ, RZ, R9 ;  /* 0x000000ffff117224 */ /* 0x000fe200078e0009 */
[----:B------:R-:W-:-:S02]  /*181c0*/  MOV R2, 0x181f ;  /* 0x0000181f00027802 */ /* 0x000fc40000000f00 */
[----:B------:R-:W-:Y:S02]  /*181d0*/  MOV R0, 0x181f0 ;  /* 0x000181f000007802 */ /* 0x000fe40000000f00 */
[----:B------:R-:W-:Y:S05]  /*181e0*/  CALL.REL.NOINC `($__internal_31_$__cuda_sm70_shflsync_idx_p) ;  /* 0x00000b4000007944 */ /* 0x000fea0003c00000 */
[----:B-12---:R-:W-:Y:S05]  /*181f0*/  BRA `(.L_x_1539) ;  /* 0xffffcae000007947 */ /* 0x006fea000383ffff */
.L_x_1483:
[----:B------:R-:W-:Y:S01]  /*18200*/  IMAD.MOV.U32 R17, RZ, RZ, R167 ;  /* 0x000000ffff117224 */ /* 0x000fe200078e00a7 */
[----:B------:R-:W-:Y:S01]  /*18210*/  MOV R8, RZ ;  /* 0x000000ff00087202 */ /* 0x000fe20000000f00 */
[----:B------:R-:W-:Y:S01]  /*18220*/  IMAD.MOV.U32 R2, RZ, RZ, 0x1c1f ;  /* 0x00001c1fff027424 */ /* 0x000fe200078e00ff */
[----:B------:R-:W-:Y:S02]  /*18230*/  MOV R0, 0x18250 ;  /* 0x0001825000007802 */ /* 0x000fe40000000f00 */
[----:B------:R-:W-:Y:S05]  /*18240*/  CALL.REL.NOINC `($__internal_31_$__cuda_sm70_shflsync_idx_p) ;  /* 0x00000ae000007944 */ /* 0x000fea0003c00000 */
[----:B--2---:R-:W-:Y:S01]  /*18250*/  MOV R169, R2 ;  /* 0x0000000200a97202 */ /* 0x004fe20000000f00 */
[----:B-1----:R-:W-:Y:S05]  /*18260*/  BRA `(.L_x_1540) ;  /* 0xffffcd9000007947 */ /* 0x002fea000383ffff */
.L_x_1484:
[----:B------:R-:W-:Y:S01]  /*18270*/  IMAD.MOV.U32 R17, RZ, RZ, R168 ;  /* 0x000000ffff117224 */ /* 0x000fe200078e00a8 */
[----:B------:R-:W-:Y:S01]  /*18280*/  MOV R8, RZ ;  /* 0x000000ff00087202 */ /* 0x000fe20000000f00 */
[----:B------:R-:W-:Y:S01]  /*18290*/  IMAD.MOV.U32 R2, RZ, RZ, 0x1c1f ;  /* 0x00001c1fff027424 */ /* 0x000fe200078e00ff */
[----:B------:R-:W-:Y:S02]  /*182a0*/  MOV R0, 0x182c0 ;  /* 0x000182c000007802 */ /* 0x000fe40000000f00 */
[----:B-12---:R-:W-:Y:S05]  /*182b0*/  CALL.REL.NOINC `($__internal_31_$__cuda_sm70_shflsync_idx_p) ;  /* 0x00000a7000007944 */ /* 0x006fea0003c00000 */
[----:B-12---:R-:W-:Y:S05]  /*182c0*/  BRA `(.L_x_1541) ;  /* 0xffffcd5000007947 */ /* 0x006fea000383ffff */
.L_x_1487:
        /* <DEDUP_REMOVED lines=12> */
.L_x_1491:
[----:B------:R-:W-:Y:S01]  /*18390*/  IMAD.MOV.U32 R17, RZ, RZ, R6 ;  /* 0x000000ffff117224 */ /* 0x000fe200078e0006 */
[----:B------:R-:W-:Y:S01]  /*183a0*/  MOV R8, RZ ;  /* 0x000000ff00087202 */ /* 0x000fe20000000f00 */
[----:B------:R-:W-:Y:S01]  /*183b0*/  IMAD.MOV.U32 R2, RZ, RZ, 0x181f ;  /* 0x0000181fff027424 */ /* 0x000fe200078e00ff */
[----:B------:R-:W-:Y:S02]  /*183c0*/  MOV R0, 0x183e0 ;  /* 0x000183e000007802 */ /* 0x000fe40000000f00 */
[----:B------:R-:W-:Y:S05]  /*183d0*/  CALL.REL.NOINC `($__internal_31_$__cuda_sm70_shflsync_idx_p) ;  /* 0x0000095000007944 */ /* 0x000fea0003c00000 */
[----:B--2---:R-:W-:Y:S01]  /*183e0*/  MOV R7, R2 ;  /* 0x0000000200077202 */ /* 0x004fe20000000f00 */
[----:B-1----:R-:W-:Y:S05]  /*183f0*/  BRA `(.L_x_1543) ;  /* 0xffffe31000007947 */ /* 0x002fea000383ffff */
.L_x_1492:
[----:B------:R-:W-:Y:S01]  /*18400*/  IMAD.MOV.U32 R17, RZ, RZ, R5 ;  /* 0x000000ffff117224 */ /* 0x000fe200078e0005 */
[----:B------:R-:W-:Y:S01]  /*18410*/  MOV R8, RZ ;  /* 0x000000ff00087202 */ /* 0x000fe20000000f00 */
[----:B------:R-:W-:Y:S01]  /*18420*/  IMAD.MOV.U32 R2, RZ, RZ, 0x181f ;  /* 0x0000181fff027424 */ /* 0x000fe200078e00ff */
[----:B------:R-:W-:Y:S02]  /*18430*/  MOV R0, 0x18450 ;  /* 0x0001845000007802 */ /* 0x000fe40000000f00 */
[----:B-12---:R-:W-:Y:S05]  /*18440*/  CALL.REL.NOINC `($__internal_31_$__cuda_sm70_shflsync_idx_p) ;  /* 0x000008e000007944 */ /* 0x006fea0003c00000 */
[----:B-12---:R-:W-:Y:S05]  /*18450*/  BRA `(.L_x_1544) ;  /* 0xffffe2d000007947 */ /* 0x006fea000383ffff */
.L_x_1495:
[----:B--2---:R-:W-:Y:S01]  /*18460*/  IMAD.MOV.U32 R17, RZ, RZ, R6 ;  /* 0x000000ffff117224 */ /* 0x004fe200078e0006 */
[----:B------:R-:W-:Y:S01]  /*18470*/  MOV R8, 0x1 ;  /* 0x0000000100087802 */ /* 0x000fe20000000f00 */
[----:B----4-:R-:W-:Y:S01]  /*18480*/  IMAD.MOV.U32 R2, RZ, RZ, 0x181f ;  /* 0x0000181fff027424 */ /* 0x010fe200078e00ff */
[----:B------:R-:W-:-:S02]  /*18490*/  MOV R0, 0x184b0 ;  /* 0x000184b000007802 */ /* 0x000fc40000000f00 */
[----:B-1-3--:R-:W-:Y:S05]  /*184a0*/  CALL.REL.NOINC `($__internal_31_$__cuda_sm70_shflsync_idx_p) ;  /* 0x0000088000007944 */ /* 0x00afea0003c00000 */
[----:B--2---:R-:W-:Y:S01]  /*184b0*/  IMAD.MOV.U32 R7, RZ, RZ, R2 ;  /* 0x000000ffff077224 */ /* 0x004fe200078e0002 */
[----:B-1----:R-:W-:Y:S01]  /*184c0*/  MOV R8, 0x1 ;  /* 0x0000000100087802 */ /* 0x002fe20000000f00 */
[----:B------:R-:W-:Y:S01]  /*184d0*/  IMAD.MOV.U32 R17, RZ, RZ, R5 ;  /* 0x000000ffff117224 */ /* 0x000fe200078e0005 */
[----:B------:R-:W-:-:S02]  /*184e0*/  MOV R2, 0x181f ;  /* 0x0000181f00027802 */ /* 0x000fc40000000f00 */
[----:B------:R-:W-:Y:S02]  /*184f0*/  MOV R0, 0x18510 ;  /* 0x0001851000007802 */ /* 0x000fe40000000f00 */
[----:B------:R-:W-:Y:S05]  /*18500*/  CALL.REL.NOINC `($__internal_31_$__cuda_sm70_shflsync_idx_p) ;  /* 0x0000082000007944 */ /* 0x000fea0003c00000 */
[----:B-12---:R-:W-:Y:S05]  /*18510*/  BRA `(.L_x_1545) ;  /* 0xffffe38000007947 */ /* 0x006fea000383ffff */
.L_x_1498:
[----:B-1----:R-:W-:Y:S01]  /*18520*/  IMAD.MOV.U32 R17, RZ, RZ, R6 ;  /* 0x000000ffff117224 */ /* 0x002fe200078e0006 */
[----:B------:R-:W-:Y:S01]  /*18530*/  MOV R8, 0x2 ;  /* 0x0000000200087802 */ /* 0x000fe20000000f00 */
[----:B----4-:R-:W-:Y:S01]  /*18540*/  IMAD.MOV.U32 R2, RZ, RZ, 0x181f ;  /* 0x0000181fff027424 */ /* 0x010fe200078e00ff */
[----:B------:R-:W-:Y:S02]  /*18550*/  MOV R0, 0x18570 ;  /* 0x0001857000007802 */ /* 0x000fe40000000f00 */
[----:B--23--:R-:W-:Y:S05]  /*18560*/  CALL.REL.NOINC `($__internal_31_$__cuda_sm70_shflsync_idx_p) ;  /* 0x000007c000007944 */ /* 0x00cfea0003c00000 */
[----:B--2---:R-:W-:Y:S01]  /*18570*/  MOV R7, R2 ;  /* 0x0000000200077202 */ /* 0x004fe20000000f00 */
[----:B-1----:R-:W-:Y:S05]  /*18580*/  BRA `(.L_x_1546) ;  /* 0xffffe44000007947 */ /* 0x002fea000383ffff */
.L_x_1499:
[----:B------:R-:W-:Y:S01]  /*18590*/  IMAD.MOV.U32 R17, RZ, RZ, R5 ;  /* 0x000000ffff117224 */ /* 0x000fe200078e0005 */
[----:B------:R-:W-:Y:S01]  /*185a0*/  MOV R8, 0x2 ;  /* 0x0000000200087802 */ /* 0x000fe20000000f00 */
[----:B----4-:R-:W-:Y:S01]  /*185b0*/  IMAD.MOV.U32 R2, RZ, RZ, 0x181f ;  /* 0x0000181fff027424 */ /* 0x010fe200078e00ff */
[----:B------:R-:W-:Y:S02]  /*185c0*/  MOV R0, 0x185e0 ;  /* 0x000185e000007802 */ /* 0x000fe40000000f00 */
[----:B-123--:R-:W-:Y:S05]  /*185d0*/  CALL.REL.NOINC `($__internal_31_$__cuda_sm70_shflsync_idx_p) ;  /* 0x0000075000007944 */ /* 0x00efea0003c00000 */
[----:B-12---:R-:W-:Y:S05]  /*185e0*/  BRA `(.L_x_1547) ;  /* 0xffffe40000007947 */ /* 0x006fea000383ffff */
.L_x_1502:
[----:B-1----:R-:W-:Y:S01]  /*185f0*/  IMAD.MOV.U32 R17, RZ, RZ, R6 ;  /* 0x000000ffff117224 */ /* 0x002fe200078e0006 */
[----:B------:R-:W-:Y:S01]  /*18600*/  MOV R8, 0x3 ;  /* 0x0000000300087802 */ /* 0x000fe20000000f00 */
[----:B------:R-:W-:Y:S01]  /*18610*/  IMAD.MOV.U32 R2, RZ, RZ, 0x181f ;  /* 0x0000181fff027424 */ /* 0x000fe200078e00ff */
[----:B------:R-:W-:-:S02]  /*18620*/  MOV R0, 0x18640 ;  /* 0x0001864000007802 */ /* 0x000fc40000000f00 */
[----:B--234-:R-:W-:Y:S05]  /*18630*/  CALL.REL.NOINC `($__internal_31_$__cuda_sm70_shflsync_idx_p) ;  /* 0x000006f000007944 */ /* 0x01cfea0003c00000 */
[----:B--2---:R-:W-:Y:S01]  /*18640*/  IMAD.MOV.U32 R6, RZ, RZ, R2 ;  /* 0x000000ffff067224 */ /* 0x004fe200078e0002 */
[----:B-1----:R-:W-:Y:S01]  /*18650*/  MOV R8, 0x3 ;  /* 0x0000000300087802 */ /* 0x002fe20000000f00 */
[----:B------:R-:W-:Y:S01]  /*18660*/  IMAD.MOV.U32 R17, RZ, RZ, R5 ;  /* 0x000000ffff117224 */ /* 0x000fe200078e0005 */
[----:B------:R-:W-:-:S02]  /*18670*/  MOV R2, 0x181f ;  /* 0x0000181f00027802 */ /* 0x000fc40000000f00 */
[----:B------:R-:W-:Y:S02]  /*18680*/  MOV R0, 0x186a0 ;  /* 0x000186a000007802 */ /* 0x000fe40000000f00 */
[----:B------:R-:W-:Y:S05]  /*18690*/  CALL.REL.NOINC `($__internal_31_$__cuda_sm70_shflsync_idx_p) ;  /* 0x0000069000007944 */ /* 0x000fea0003c00000 */
[----:B-12---:R-:W-:Y:S05]  /*186a0*/  BRA `(.L_x_1548) ;  /* 0xffffe48000007947 */ /* 0x006fea000383ffff */
.L_x_1504:
[----:B------:R-:W-:Y:S01]  /*186b0*/  IMAD.MOV.U32 R17, RZ, RZ, R3 ;  /* 0x000000ffff117224 */ /* 0x000fe200078e0003 */
[----:B------:R-:W-:Y:S01]  /*186c0*/  MOV R8, RZ ;  /* 0x000000ff00087202 */ /* 0x000fe20000000f00 */
[----:B---34-:R-:W-:Y:S01]  /*186d0*/  IMAD.MOV.U32 R2, RZ, RZ, 0x1f ;  /* 0x0000001fff027424 */ /* 0x018fe200078e00ff */
[----:B------:R-:W-:Y:S02]  /*186e0*/  MOV R0, 0x18700 ;  /* 0x0001870000007802 */ /* 0x000fe40000000f00 */
[----:B--2---:R-:W-:Y:S05]  /*186f0*/  CALL.REL.NOINC `($__internal_31_$__cuda_sm70_shflsync_idx_p) ;  /* 0x0000063000007944 */ /* 0x004fea0003c00000 */
[----:B--2---:R-:W-:Y:S01]  /*18700*/  MOV R5, R2 ;  /* 0x0000000200057202 */ /* 0x004fe20000000f00 */
[----:B-1----:R-:W-:Y:S05]  /*18710*/  BRA `(.L_x_1549) ;  /* 0xffffe5c000007947 */ /* 0x002fea000383ffff */
.L_x_1505:
[----:B------:R-:W-:Y:S01]  /*18720*/  IMAD.MOV.U32 R17, RZ, RZ, R3 ;  /* 0x000000ffff117224 */ /* 0x000fe200078e0003 */
[----:B------:R-:W-:Y:S01]  /*18730*/  MOV R8, 0x1 ;  /* 0x0000000100087802 */ /* 0x000fe20000000f00 */
[----:B------:R-:W-:Y:S01]  /*18740*/  IMAD.MOV.U32 R2, RZ, RZ, 0x1f ;  /* 0x0000001fff027424 */ /* 0x000fe200078e00ff */
[----:B------:R-:W-:Y:S02]  /*18750*/  MOV R0, 0x18770 ;  /* 0x0001877000007802 */ /* 0x000fe40000000f00 */
[----:B-12---:R-:W-:Y:S05]  /*18760*/  CALL.REL.NOINC `($__internal_31_$__cuda_sm70_shflsync_idx_p) ;  /* 0x000005c000007944 */ /* 0x006fea0003c00000 */
[----:B--2---:R-:W-:Y:S01]  /*18770*/  MOV R3, R2 ;  /* 0x0000000200037202 */ /* 0x004fe20000000f00 */
[----:B-1----:R-:W-:Y:S05]  /*18780*/  BRA `(.L_x_1550) ;  /* 0xffffe57000007947 */ /* 0x002fea000383ffff */
.L_x_1506:
[----:B------:R-:W-:Y:S02]  /*18790*/  MOV R2, 0x1 ;  /* 0x0000000100027802 */ /* 0x000fe40000000f00 */
[----:B------:R-:W-:-:S02]  /*187a0*/  MOV R0, 0x187c0 ;  /* 0x000187c000007802 */ /* 0x000fc40000000f00 */
[----:B-12---:R-:W-:Y:S05]  /*187b0*/  CALL.REL.NOINC `($__internal_32_$__cuda_sm70_shflsync_up_p) ;  /* 0x000005c000007944 */ /* 0x006fea0003c00000 */
[----:B-12---:R-:W-:Y:S05]  /*187c0*/  BRA `(.L_x_1551) ;  /* 0xffffe65000007947 */ /* 0x006fea000383ffff */
.L_x_1507:
[----:B------:R-:W-:Y:S02]  /*187d0*/  MOV R2, 0x2 ;  /* 0x0000000200027802 */ /* 0x000fe40000000f00 */
[----:B------:R-:W-:-:S02]  /*187e0*/  MOV R0, 0x18800 ;  /* 0x0001880000007802 */ /* 0x000fc40000000f00 */
[----:B-12---:R-:W-:Y:S05]  /*187f0*/  CALL.REL.NOINC `($__internal_32_$__cuda_sm70_shflsync_up_p) ;  /* 0x0000058000007944 */ /* 0x006fea0003c00000 */
        /* <DEDUP_REMOVED lines=18> */
[----:B-1----:R-:W-:Y:S01]  /*18920*/  IMAD.IADD R13, R2, 0x1, R13 ;  /* 0x00000001020d7824 */ /* 0x002fe200078e020d */
[----:B------:R-:W-:-:S03]  /*18930*/  MOV R2, 0x1f ;  /* 0x0000001f00027802 */ /* 0x000fc60000000f00 */
[----:B------:R-:W-:Y:S02]  /*18940*/  IMAD.MOV.U32 R17, RZ, RZ, R13 ;  /* 0x000000ffff117224 */ /* 0x000fe400078e000d */
[----:B------:R-:W-:Y:S05]  /*18950*/  CALL.REL.NOINC `($__internal_31_$__cuda_sm70_shflsync_idx_p) ;  /* 0x000003d000007944 */ /* 0x000fea0003c00000 */
[----:B-12---:R-:W-:Y:S05]  /*18960*/  BRA `(.L_x_1552) ;  /* 0xffffe5b000007947 */ /* 0x006fea000383ffff */
.L_x_1511:
[----:B---3--:R-:W-:Y:S01]  /*18970*/  IMAD.MOV.U32 R13, RZ, RZ, R3 ;  /* 0x000000ffff0d7224 */ /* 0x008fe200078e0003 */
[----:B------:R-:W-:Y:S02]  /*18980*/  MOV R2, 0x1 ;  /* 0x0000000100027802 */ /* 0x000fe40000000f00 */
[----:B------:R-:W-:Y:S02]  /*18990*/  MOV R0, 0x189b0 ;  /* 0x000189b000007802 */ /* 0x000fe40000000f00 */
[----:B------:R-:W-:Y:S05]  /*189a0*/  CALL.REL.NOINC `($__internal_32_$__cuda_sm70_shflsync_up_p) ;  /* 0x000003d000007944 */ /* 0x000fea0003c00000 */
[----:B-12---:R-:W-:Y:S05]  /*189b0*/  BRA `(.L_x_1553) ;  /* 0xffffe6b000007947 */ /* 0x006fea000383ffff */
.L_x_1512:
[----:B---3--:R-:W-:Y:S01]  /*189c0*/  IMAD.MOV.U32 R13, RZ, RZ, R3 ;  /* 0x000000ffff0d7224 */ /* 0x008fe200078e0003 */
        /* <DEDUP_REMOVED lines=26> */
.L_x_1514:
[----:B------:R-:W-:Y:S02]  /*18b70*/  SEL R2, RZ, 0x1, P0 ;  /* 0x00000001ff027807 */ /* 0x000fe40000000000 */
[----:B------:R-:W-:Y:S02]  /*18b80*/  MOV R0, 0x18ba0 ;  /* 0x00018ba000007802 */ /* 0x000fe40000000f00 */
[----:B---3--:R-:W-:Y:S05]  /*18b90*/  CALL.REL.NOINC `($__internal_33_$__cuda_sm70_votesync_ballot) ;  /* 0x0000023000007944 */ /* 0x008fea0003c00000 */
[----:B------:R-:W-:Y:S05]  /*18ba0*/  BRA `(.L_x_1555) ;  /* 0xffffe65000007947 */ /* 0x000fea000383ffff */
.L_x_1515:
[----:B------:R-:W-:Y:S01]  /*18bb0*/  IMAD.MOV.U32 R17, RZ, RZ, R12 ;  /* 0x000000ffff117224 */ /* 0x000fe200078e000c */
[----:B--2---:R-:W-:Y:S01]  /*18bc0*/  MOV R8, R6 ;  /* 0x0000000600087202 */ /* 0x004fe20000000f00 */
[----:B------:R-:W-:Y:S01]  /*18bd0*/  IMAD.MOV.U32 R2, RZ, RZ, 0x1f ;  /* 0x0000001fff027424 */ /* 0x000fe200078e00ff */
[----:B------:R-:W-:Y:S02]  /*18be0*/  MOV R0, 0x18c00 ;  /* 0x00018c0000007802 */ /* 0x000fe40000000f00 */
[----:B-1-3--:R-:W-:Y:S05]  /*18bf0*/  CALL.REL.NOINC `($__internal_31_$__cuda_sm70_shflsync_idx_p) ;  /* 0x0000013000007944 */ /* 0x00afea0003c00000 */
[----:B--2---:R-:W-:Y:S01]  /*18c00*/  IMAD.MOV.U32 R7, RZ, RZ, R2 ;  /* 0x000000ffff077224 */ /* 0x004fe200078e0002 */
[----:B-1----:R-:W-:Y:S01]  /*18c10*/  MOV R8, R6 ;  /* 0x0000000600087202 */ /* 0x002fe20000000f00 */
[----:B------:R-:W-:Y:S01]  /*18c20*/  IMAD.MOV.U32 R17, RZ, RZ, R21 ;  /* 0x000000ffff117224 */ /* 0x000fe200078e0015 */
[----:B------:R-:W-:Y:S02]  /*18c30*/  MOV R2, 0x1f ;  /* 0x0000001f00027802 */ /* 0x000fe40000000f00 */
[----:B------:R-:W-:-:S02]  /*18c40*/  MOV R0, 0x18c60 ;  /* 0x00018c6000007802 */ /* 0x000fc40000000f00 */
[----:B------:R-:W-:Y:S05]  /*18c50*/  CALL.REL.NOINC `($__internal_31_$__cuda_sm70_shflsync_idx_p) ;  /* 0x000000d000007944 */ /* 0x000fea0003c00000 */
[----:B--2---:R-:W-:Y:S01]  /*18c60*/  MOV R3, R2 ;  /* 0x0000000200037202 */ /* 0x004fe20000000f00 */
[----:B-1----:R-:W-:Y:S05]  /*18c70*/  BRA `(.L_x_1556) ;  /* 0xffffe5c000007947 */ /* 0x002fea000383ffff */
.L_x_1518:
[----:B------:R-:W-:Y:S01]  /*18c80*/  IMAD.MOV.U32 R17, RZ, RZ, R13 ;  /* 0x000000ffff117224 */ /* 0x000fe200078e000d */
[----:B------:R-:W-:-:S02]  /*18c90*/  MOV R2, 0x1f ;  /* 0x0000001f00027802 */ /* 0x000fc40000000f00 */
[----:B------:R-:W-:Y:S02]  /*18ca0*/  MOV R0, 0x18cc0 ;  /* 0x00018cc000007802 */ /* 0x000fe40000000f00 */
[----:B-1234-:R-:W-:Y:S05]  /*18cb0*/  CALL.REL.NOINC `($__internal_31_$__cuda_sm70_shflsync_idx_p) ;  /* 0x0000007000007944 */ /* 0x01efea0003c00000 */
[----:B--2---:R-:W-:Y:S01]  /*18cc0*/  MOV R15, R2 ;  /* 0x00000002000f7202 */ /* 0x004fe20000000f00 */
[----:B-1----:R-:W-:Y:S05]  /*18cd0*/  BRA `(.L_x_1517) ;  /* 0xffffe5c000007947 */ /* 0x002fea000383ffff */
        .weak           $__internal_30_$__cuda_sm70_shflsync_bfly_p
        .type           $__internal_30_$__cuda_sm70_shflsync_bfly_p,@function
        .size           $__internal_30_$__cuda_sm70_shflsync_bfly_p,($__internal_31_$__cuda_sm70_shflsync_idx_p - $__internal_30_$__cuda_sm70_shflsync_bfly_p)
$__internal_30_$__cuda_sm70_shflsync_bfly_p:
[----:B------:R-:W-:Y:S01]  /*18ce0*/  MOV R12, R2 ;  /* 0x00000002000c7202 */ /* 0x000fe20000000f00 */
[----:B------:R-:W-:Y:S04]  /*18cf0*/  WARPSYNC R0 ;  /* 0x0000000000007348 */ /* 0x000fe80003800000 */
[----:B------:R-:W-:Y:S01]  /*18d00*/  MOV R13, 0x0 ;  /* 0x00000000000d7802 */ /* 0x000fe20000000f00 */
[----:B------:R1:W2:Y:S03]  /*18d10*/  SHFL.BFLY PT, R6, R241, R6, R5 ;  /* 0x0c000006f1067389 */ /* 0x0002a600000e0005 */
[----:B------:R-:W-:Y:S05]  /*18d20*/  RET.REL.NODEC R12 `(_ZN7cutlass13device_kernelIN5flash19enable_sm80_to_sm89INS1_16FlashAttnFwdSm80INS1_25CollectiveMainloopFwdSm80ILi8ELi2ELb0EN4cute5tupleIJNS5_1CILi128EEENS7_ILi64EEENS7_ILi192EEEEEELi192ENS_6half_tEfNS_4arch4Sm80ELb0ELb0ELb1ELb1ELb0ELb1ELb1ELb1EEENS1_21CollectiveEpilogueFwdINS6_IJS8_SA_S9_EEENS6_IJNS7_ILi1EEESI_SI_EEESC_SE_Li256ELb1ELb1ELb1ELb0EEENS1_36VarlenDynamicPersistentTileSchedulerILi128ELi64ELi256ELi256ELb1ELb1ELb0ELb0ELb1ELb1EEEEEEEEEvNT_6ParamsE) ;  /* 0xfffe72d00c007950 */ /* 0x000fea0003c3ffff */
        .weak           $__internal_31_$__cuda_sm70_shflsync_idx_p
        .type           $__internal_31_$__cuda_sm70_shflsync_idx_p,@function
        .size           $__internal_31_$__cuda_sm70_shflsync_idx_p,($__internal_32_$__cuda_sm70_shflsync_up_p - $__internal_31_$__cuda_sm70_shflsync_idx_p)
$__internal_31_$__cuda_sm70_shflsync_idx_p:
[----:B------:R-:W-:Y:S01]  /*18d30*/  MOV R18, R0 ;  /* 0x0000000000127202 */ /* 0x000fe20000000f00 */
[----:B------:R-:W-:Y:S04]  /*18d40*/  WARPSYNC R213 ;  /* 0x000000d500007348 */ /* 0x000fe80003800000 */
[----:B------:R-:W-:Y:S01]  /*18d50*/  MOV R19, 0x0 ;  /* 0x0000000000137802 */ /* 0x000fe20000000f00 */
[----:B------:R1:W2:Y:S03]  /*18d60*/  SHFL.IDX PT, R2, R17, R8, R2 ;  /* 0x0000000811027389 */ /* 0x0002a600000e0002 */
[----:B------:R-:W-:Y:S05]  /*18d70*/  RET.REL.NODEC R18 `(_ZN7cutlass13device_kernelIN5flash19enable_sm80_to_sm89INS1_16FlashAttnFwdSm80INS1_25CollectiveMainloopFwdSm80ILi8ELi2ELb0EN4cute5tupleIJNS5_1CILi128EEENS7_ILi64EEENS7_ILi192EEEEEELi192ENS_6half_tEfNS_4arch4Sm80ELb0ELb0ELb1ELb1ELb0ELb1ELb1ELb1EEENS1_21CollectiveEpilogueFwdINS6_IJS8_SA_S9_EEENS6_IJNS7_ILi1EEESI_SI_EEESC_SE_Li256ELb1ELb1ELb1ELb0EEENS1_36VarlenDynamicPersistentTileSchedulerILi128ELi64ELi256ELi256ELb1ELb1ELb0ELb0ELb1ELb1EEEEEEEEEvNT_6ParamsE) ;  /* 0xfffe728012007950 */ /* 0x000fea0003c3ffff */
        .weak           $__internal_32_$__cuda_sm70_shflsync_up_p
        .type           $__internal_32_$__cuda_sm70_shflsync_up_p,@function
        .size           $__internal_32_$__cuda_sm70_shflsync_up_p,($__internal_33_$__cuda_sm70_votesync_ballot - $__internal_32_$__cuda_sm70_shflsync_up_p)
$__internal_32_$__cuda_sm70_shflsync_up_p:
[----:B------:R-:W-:Y:S01]  /*18d80*/  MOV R6, R0 ;  /* 0x0000000000067202 */ /* 0x000fe20000000f00 */
[----:B------:R-:W-:Y:S04]  /*18d90*/  WARPSYNC R214 ;  /* 0x000000d600007348 */ /* 0x000fe80003800000 */
[----:B------:R-:W-:Y:S01]  /*18da0*/  MOV R7, 0x0 ;  /* 0x0000000000077802 */ /* 0x000fe20000000f00 */
[----:B------:R1:W2:Y:S03]  /*18db0*/  SHFL.UP PT, R2, R13, R2, R215 ;  /* 0x040000020d027389 */ /* 0x0002a600000e00d7 */
[----:B------:R-:W-:Y:S05]  /*18dc0*/  RET.REL.NODEC R6 `(_ZN7cutlass13device_kernelIN5flash19enable_sm80_to_sm89INS1_16FlashAttnFwdSm80INS1_25CollectiveMainloopFwdSm80ILi8ELi2ELb0EN4cute5tupleIJNS5_1CILi128EEENS7_ILi64EEENS7_ILi192EEEEEELi192ENS_6half_tEfNS_4arch4Sm80ELb0ELb0ELb1ELb1ELb0ELb1ELb1ELb1EEENS1_21CollectiveEpilogueFwdINS6_IJS8_SA_S9_EEENS6_IJNS7_ILi1EEESI_SI_EEESC_SE_Li256ELb1ELb1ELb1ELb0EEENS1_36VarlenDynamicPersistentTileSchedulerILi128ELi64ELi256ELi256ELb1ELb1ELb0ELb0ELb1ELb1EEEEEEEEEvNT_6ParamsE) ;  /* 0xfffe723006007950 */ /* 0x000fea0003c3ffff */
        .weak           $__internal_33_$__cuda_sm70_votesync_ballot
        .type           $__internal_33_$__cuda_sm70_votesync_ballot,@function
        .size           $__internal_33_$__cuda_sm70_votesync_ballot,(.L_x_2493 - $__internal_33_$__cuda_sm70_votesync_ballot)
$__internal_33_$__cuda_sm70_votesync_ballot:
[----:B------:R-:W-:Y:S01]  /*18dd0*/  ISETP.NE.U32.AND P0, PT, R2, 0x1, PT ;  /* 0x000000010200780c */ /* 0x000fe20003f05070 */
[----:B------:R-:W-:Y:S01]  /*18de0*/  IMAD.MOV.U32 R2, RZ, RZ, R0 ;  /* 0x000000ffff027224 */ /* 0x000fe200078e0000 */
[----:B------:R-:W-:Y:S04]  /*18df0*/  WARPSYNC R212 ;  /* 0x000000d400007348 */ /* 0x000fe80003800000 */
[----:B------:R-:W-:-:S07]  /*18e00*/  IMAD.MOV.U32 R3, RZ, RZ, 0x0 ;  /* 0x00000000ff037424 */ /* 0x000fce00078e00ff */
[----:B------:R-:W-:-:S04]  /*18e10*/  VOTE.ANY R9, PT, !P0 ;  /* 0x0000000000097806 */ /* 0x000fc800040e0100 */
[----:B------:R-:W-:Y:S01]  /*18e20*/  LOP3.LUT R9, R9, R212, RZ, 0xc0, !PT ;  /* 0x000000d409097212 */ /* 0x000fe200078ec0ff */
[----:B------:R-:W-:Y:S06]  /*18e30*/  RET.REL.NODEC R2 `(_ZN7cutlass13device_kernelIN5flash19enable_sm80_to_sm89INS1_16FlashAttnFwdSm80INS1_25CollectiveMainloopFwdSm80ILi8ELi2ELb0EN4cute5tupleIJNS5_1CILi128EEENS7_ILi64EEENS7_ILi192EEEEEELi192ENS_6half_tEfNS_4arch4Sm80ELb0ELb0ELb1ELb1ELb0ELb1ELb1ELb1EEENS1_21CollectiveEpilogueFwdINS6_IJS8_SA_S9_EEENS6_IJNS7_ILi1EEESI_SI_EEESC_SE_Li256ELb1ELb1ELb1ELb0EEENS1_36VarlenDynamicPersistentTileSchedulerILi128ELi64ELi256ELi256ELb1ELb1ELb0ELb0ELb1ELb1EEEEEEEEEvNT_6ParamsE) ;  /* 0xfffe71c002007950 */ /* 0x000fec0003c3ffff */
.L_x_1557:
        /* <DEDUP_REMOVED lines=12> */
.L_x_2493:


//--------------------- .text._ZN7cutlass13device_kernelIN5flash19enable_sm80_to_sm89INS1_16FlashAttnFwdSm80INS1_25CollectiveMainloopFwdSm80ILi8ELi2ELb0EN4cute5tupleIJNS5_1CILi128EEENS7_ILi64EEENS7_ILi192EEEEEELi192ENS_6half_tEfNS_4arch4Sm80ELb0ELb1ELb1ELb0ELb0ELb0ELb1ELb1EEENS1_21CollectiveEpilogueFwdINS6_IJS8_SA_S9_EEENS6_IJNS7_ILi1EEESI_SI_EEESC_SE_Li256ELb0ELb1ELb1ELb0EEENS1_19SingleTileSchedulerILb0ELb1ELb1ELi128EEEEEEEEEvNT_6ParamsE --------------------------
	.section	.text._ZN7cutlass13device_kernelIN5flash19enable_sm80_to_sm89INS1_16FlashAttnFwdSm80INS1_25CollectiveMainloopFwdSm80ILi8ELi2ELb0EN4cute5tupleIJNS5_1CILi128EEENS7_ILi64EEENS7_ILi192EEEEEELi192ENS_6half_tEfNS_4arch4Sm80ELb0ELb1ELb1ELb0ELb0ELb0ELb1ELb1EEENS1_21CollectiveEpilogueFwdINS6_IJS8_SA_S9_EEENS6_IJNS7_ILi1EEESI_SI_EEESC_SE_Li256ELb0ELb1ELb1ELb0EEENS1_19SingleTileSchedulerILb0ELb1ELb1ELi128EEEEEEEEEvNT_6ParamsE,"ax",@progbits
	.sectioninfo	@"SHI_REGISTERS=244"
	.align	128
.text._ZN7cutlass13device_kernelIN5flash19enable_sm80_to_sm89INS1_16FlashAttnFwdSm80INS1_25CollectiveMainloopFwdSm80ILi8ELi2ELb0EN4cute5tupleIJNS5_1CILi128EEENS7_ILi64EEENS7_ILi192EEEEEELi192ENS_6half_tEfNS_4arch4Sm80ELb0ELb1ELb1ELb0ELb0ELb0ELb1ELb1EEENS1_21CollectiveEpilogueFwdINS6_IJS8_SA_S9_EEENS6_IJNS7_ILi1EEESI_SI_EEESC_SE_Li256ELb0ELb1ELb1ELb0EEENS1_19SingleTileSchedulerILb0ELb1ELb1ELi128EEEEEEEEEvNT_6ParamsE:
        .type           _ZN7cutlass13device_kernelIN5flash19enable_sm80_to_sm89INS1_16FlashAttnFwdSm80INS1_25CollectiveMainloopFwdSm80ILi8ELi2ELb0EN4cute5tupleIJNS5_1CILi128EEENS7_ILi64EEENS7_ILi192EEEEEELi192ENS_6half_tEfNS_4arch4Sm80ELb0ELb1ELb1ELb0ELb0ELb0ELb1ELb1EEENS1_21CollectiveEpilogueFwdINS6_IJS8_SA_S9_EEENS6_IJNS7_ILi1EEESI_SI_EEESC_SE_Li256ELb0ELb1ELb1ELb0EEENS1_19SingleTileSchedulerILb0ELb1ELb1ELi128EEEEEEEEEvNT_6ParamsE,@function
        .size           _ZN7cutlass13device_kernelIN5flash19enable_sm80_to_sm89INS1_16FlashAttnFwdSm80INS1_25CollectiveMainloopFwdSm80ILi8ELi2ELb0EN4cute5tupleIJNS5_1CILi128EEENS7_ILi64EEENS7_ILi192EEEEEELi192ENS_6half_tEfNS_4arch4Sm80ELb0ELb1ELb1ELb0ELb0ELb0ELb1ELb1EEENS1_21CollectiveEpilogueFwdINS6_IJS8_SA_S9_EEENS6_IJNS7_ILi1EEESI_SI_EEESC_SE_Li256ELb0ELb1ELb1ELb0EEENS1_19SingleTileSchedulerILb0ELb1ELb1ELi128EEEEEEEEEvNT_6ParamsE,(.L_x_2498 - _ZN7cutlass13device_kernelIN5flash19enable_sm80_to_sm89INS1_16FlashAttnFwdSm80INS1_25CollectiveMainloopFwdSm80ILi8ELi2ELb0EN4cute5tupleIJNS5_1CILi128EEENS7_ILi64EEENS7_ILi192EEEEEELi192ENS_6half_tEfNS_4arch4Sm80ELb0ELb1ELb1ELb0ELb0ELb0ELb1ELb1EEENS1_21CollectiveEpilogueFwdINS6_IJS8_SA_S9_EEENS6_IJNS7_ILi1EEESI_SI_EEESC_SE_Li256ELb0ELb1ELb1ELb0EEENS1_19SingleTileSchedulerILb0ELb1ELb1ELi128EEEEEEEEEvNT_6ParamsE)
        .other          _ZN7cutlass13device_kernelIN5flash19enable_sm80_to_sm89INS1_16FlashAttnFwdSm80INS1_25CollectiveMainloopFwdSm80ILi8ELi2ELb0EN4cute5tupleIJNS5_1CILi128EEENS7_ILi64EEENS7_ILi192EEEEEELi192ENS_6half_tEfNS_4arch4Sm80ELb0ELb1ELb1ELb0ELb0ELb0ELb1ELb1EEENS1_21CollectiveEpilogueFwdINS6_IJS8_SA_S9_EEENS6_IJNS7_ILi1EEESI_SI_EEESC_SE_Li256ELb0ELb1ELb1ELb0EEENS1_19SingleTileSchedulerILb0ELb1ELb1ELi128EEEEEEEEEvNT_6ParamsE,@"STO_CUDA_ENTRY STV_DEFAULT"
_ZN7cutlass13device_kernelIN5flash19enable_sm80_to_sm89INS1_16FlashAttnFwdSm80INS1_25CollectiveMainloopFwdSm80ILi8ELi2ELb0EN4cute5tupleIJNS5_1CILi128EEENS7_ILi64EEENS7_ILi192EEEEEELi192ENS_6half_tEfNS_4arch4Sm80ELb0ELb1ELb1ELb0ELb0ELb0ELb1ELb1EEENS1_21CollectiveEpilogueFwdINS6_IJS8_SA_S9_EEENS6_IJNS7_ILi1EEESI_SI_EEESC_SE_Li256ELb0ELb1ELb1ELb0EEENS1_19SingleTileSchedulerILb0ELb1ELb1ELi128EEEEEEEEEvNT_6ParamsE:
        /* <DEDUP_REMOVED lines=17> */
.L_x_1558:
[----:B---3--:R-:W-:Y:S02]  /*0110*/  ULDC.64 UR4, c[0x0][0x550] ;  /* 0x0001540000047ab9 */ /* 0x008fe40000000a00 */
[----:B------:R-:W-:Y:S02]  /*0120*/  UISETP.NE.AND UP0, UPT, UR4, 0x1, UPT ;  /* 0x000000010400788c */ /* 0x000fe4000bf05270 */
[----:B------:R-:W-:-:S02]  /*0130*/  UIMAD.WIDE.U32 UR10, UR6, UR5, URZ ;  /* 0x00000005060a72a5 */ /* 0x000fc4000f8e003f */
[----:B------:R-:W-:Y:S02]  /*0140*/  ULDC UR4, c[0x0][0x558] ;  /* 0x0001560000047ab9 */ /* 0x000fe40000000800 */
[----:B------:R-:W-:-:S05]  /*0150*/  UMOV UR8, UR6 ;  /* 0x0000000600087c82 */ /* 0x000fca0008000000 */
[----:B------:R-:W-:-:S03]  /*0160*/  @UP0 USHF.R.U32.HI UR8, URZ, UR4, UR11 ;  /* 0x000000043f080299 */ /* 0x000fc6000801160b */
.L_x_1559:
        /* <DEDUP_REMOVED lines=35> */
.L_x_1561:
[----:B------:R-:W-:Y:S02]  /*03a0*/  ULDC UR4, c[0x0][0x32c] ;  /* 0x0000cb0000047ab9 */ /* 0x000fe40000000800 */
[----:B------:R-:W-:-:S03]  /*03b0*/  UISETP.NE.AND UP0, UPT, UR11, UR4, UPT ;  /* 0x000000040b00728c */ /* 0x000fc6000bf05270 */
[----:B------:R-:W-:Y:S02]  /*03c0*/  ULDC.64 UR4, c[0x0][0x330] ;  /* 0x0000cc0000047ab9 */ /* 0x000fe40000000a00 */
[----:B------:R-:W-:-:S06]  /*03d0*/  UIMAD.WIDE.U32 UR14, UR7, UR4, URZ ;  /* 0x00000004070e72a5 */ /* 0x000fcc000f8e003f */
[----:B------:R-:W-:Y:S02]  /*03e0*/  @UP0 USHF.R.U32.HI UR7, URZ, UR5, UR15 ;  /* 0x000000053f070299 */ /* 0x000fe4000801160f */
.L_x_1562:
[----:B------:R-:W-:Y:S02]  /*03f0*/  ULDC UR4, c[0x0][0x32c] ;  /* 0x0000cb0000047ab9 */ /* 0x000fe40000000800 */
[----:B------:R-:W-:-:S04]  /*0400*/  UIMAD UR4, UR7, UR4, UR4 ;  /* 0x00000004070472a4 */ /* 0x000fc8000f8e0204 */
[----:B------:R-:W-:-:S04]  /*0410*/  UISETP.LT.AND UP0, UPT, UR6, UR4, UPT ;  /* 0x000000040600728c */ /* 0x000fc8000bf01270 */
[----:B------:R-:W-:-:S03]  /*0420*/  USEL UR6, UR6, UR4, UP0 ;  /* 0x0000000406067287 */ /* 0x000fc60008000000 */
.L_x_1560:
[----:B------:R-:W-:Y:S01]  /*0430*/  ULDC.64 UR4, c[0x0][0x2c8] ;  /* 0x0000b20000047ab9 */ /* 0x000fe20000000a00 */
[----:B------:R-:W-:Y:S01]  /*0440*/  PLOP3.LUT P0, PT, PT, PT, UP1, 0x40, 0x0 ;  /* 0x000000000000781c */ /* 0x000fe20003f0e818 */
[----:B------:R-:W-:Y:S02]  /*0450*/  UMOV UR7, 0x3f ;  /* 0x0000003f00077882 */ /* 0x000fe40000000000 */
[----:B------:R-:W-:Y:S02]  /*0460*/  ULDC UR12, c[0x0][0x1d0] ;  /* 0x00007400000c7ab9 */ /* 0x000fe40000000800 */
[----:B------:R-:W-:Y:S02]  /*0470*/  UIMAD.WIDE.U32 UR14, UR13, UR4, URZ ;  /* 0x000000040d0e72a5 */ /* 0x000fe4000f8e003f */
[----:B------:R-:W-:Y:S02]  /*0480*/  UIADD3 UR6, UR6, 0x3f, URZ ;  /* 0x0000003f06067890 */ /* 0x000fe4000fffe03f */
[----:B------:R-:W-:-:S02]  /*0490*/  UIADD3 UR7, UR7, UR12, URZ ;  /* 0x0000000c07077290 */ /* 0x000fc4000fffe03f */
[----:B------:R-:W-:Y:S02]  /*04a0*/  UMOV UR4, UR13 ;  /* 0x0000000d00047c82 */ /* 0x000fe40008000000 */
[----:B------:R-:W-:Y:S02]  /*04b0*/  @UP2 USHF.R.U32.HI UR4, URZ, UR5, UR15 ;  /* 0x000000053f042299 */ /* 0x000fe4000801160f */
[----:B------:R-:W-:Y:S02]  /*04c0*/  ULDC UR11, c[0x0][0x168] ;  /* 0x00005a00000b7ab9 */ /* 0x000fe40000000800 */
[----:B------:R-:W-:Y:S02]  /*04d0*/  USHF.R.S32.HI UR15, URZ, 0x1f, UR6 ;  /* 0x0000001f3f0f7899 */ /* 0x000fe40008011406 */
[----:B------:R-:W-:Y:S02]  /*04e0*/  USHF.R.S32.HI UR14, URZ, 0x1f, UR7 ;  /* 0x0000001f3f0e7899 */ /* 0x000fe40008011407 */
[----:B------:R-:W-:-:S02]  /*04f0*/  UIADD3 UR12, UR12, -UR11, URZ ;  /* 0x8000000b0c0c7290 */ /* 0x000fc4000fffe03f */
[----:B------:R-:W-:Y:S02]  /*0500*/  ULEA.HI UR6, UR15, UR6, URZ, 0x6 ;  /* 0x000000060f067291 */ /* 0x000fe4000f8f303f */
[----:B------:R-:W-:Y:S02]  /*0510*/  ULEA.HI UR14, UR14, UR7, URZ, 0x6 ;  /* 0x000000070e0e7291 */ /* 0x000fe4000f8f303f */
[----:B------:R-:W-:Y:S02]  /*0520*/  UIADD3 UR4, UR12, UR4, URZ ;  /* 0x000000040c047290 */ /* 0x000fe4000fffe03f */
[----:B------:R-:W-:Y:S02]  /*0530*/  ULDC UR5, c[0x0][0x324] ;  /* 0x0000c90000057ab9 */ /* 0x000fe40000000800 */
[----:B------:R-:W-:Y:S02]  /*0540*/  USHF.R.S32.HI UR6, URZ, 0x6, UR6 ;  /* 0x000000063f067899 */ /* 0x000fe40008011406 */
[----:B------:R-:W-:-:S02]  /*0550*/  USHF.R.S32.HI UR14, URZ, 0x6, UR14 ;  /* 0x000000063f0e7899 */ /* 0x000fc4000801140e */
[----:B------:R-:W-:Y:S02]  /*0560*/  UIADD3 UR5, UR4, -UR5, URZ ;  /* 0x8000000504057290 */ /* 0x000fe4000fffe03f */
[----:B------:R-:W-:-:S04]  /*0570*/  UISETP.LT.AND UP0, UPT, UR14, UR6, UPT ;  /* 0x000000060e00728c */ /* 0x000fc8000bf01270 */
[----:B------:R-:W-:Y:S01]  /*0580*/  USEL UR6, UR14, UR6, UP0 ;  /* 0x000000060e067287 */ /* 0x000fe20008000000 */
[----:B------:R-:W-:Y:S01]  /*0590*/  MOV R3, UR5 ;  /* 0x0000000500037c02 */ /* 0x000fe20008000f00 */
[----:B------:R-:W-:Y:S05]  /*05a0*/  @P0 BRA `(.L_x_1563) ;  /* 0x0000010000000947 */ /* 0x000fea0003800000 */
[----:B------:R-:W-:-:S04]  /*05b0*/  MOV R4, UR4 ;  /* 0x0000000400047c02 */ /* 0x000fc80008000f00 */
        /* <DEDUP_REMOVED lines=9> */
.L_x_1564:
[----:B------:R-:W-:-:S04]  /*0650*/  MOV R2, c[0x0][0x32c] ;  /* 0x0000cb0000027a02 */ /* 0x000fc80000000f00 */
[----:B------:R-:W-:-:S13]  /*0660*/  ISETP.NE.AND P0, PT, R2, 0x1, PT ;  /* 0x000000010200780c */ /* 0x000fda0003f05270 */
[----:B------:R-:W-:-:S05]  /*0670*/  @P0 IMAD.HI.U32 R2, R4, c[0x0][0x330], RZ ;  /* 0x0000cc0004020a27 */ /* 0x000fca00078e00ff */
[----:B------:R-:W-:-:S05]  /*0680*/  @P0 SHF.R.U32.HI R4, RZ, c[0x0][0x334], R2 ;  /* 0x0000cd00ff040a19 */ /* 0x000fca0000011602 */
.L_x_1565:
[----:B------:R-:W-:-:S05]  /*0690*/  IMAD R4, R4, c[0x0][0x32c], RZ ;  /* 0x0000cb0004047a24 */ /* 0x000fca00078e02ff */
[----:B------:R-:W-:-:S04]  /*06a0*/  IMNMX R3, R3, R4, !PT ;  /* 0x0000000403037217 */ /* 0x000fc80007800200 */
.L_x_1563:
[----:B------:R-:W-:Y:S01]  /*06b0*/  SHF.R.S32.HI R2, RZ, 0x1f, R3 ;  /* 0x0000001fff027819 */ /* 0x000fe20000011403 */
[----:B------:R-:W-:Y:S01]  /*06c0*/  USHF.R.U32.HI UR5, URZ, 0x10, UR10 ;  /* 0x000000103f057899 */ /* 0x000fe2000801160a */
[----:B------:R-:W-:Y:S01]  /*06d0*/  IMAD.MOV.U32 R132, RZ, RZ, RZ ;  /* 0x000000ffff847224 */ /* 0x000fe200078e00ff */
[----:B------:R-:W-:Y:S01]  /*06e0*/  ULDC UR4, c[0x0][0x338] ;  /* 0x0000ce0000047ab9 */ /* 0x000fe20000000800 */
[----:B------:R-:W-:Y:S01]  /*06f0*/  LEA.HI R2, R2, R3, RZ, 0x6 ;  /* 0x0000000302027211 */ /* 0x000fe200078f30ff */
[----:B------:R-:W-:-:S03]  /*0700*/  UISETP.NE.AND UP0, UPT, UR5, URZ, UPT ;  /* 0x0000003f0500728c */ /* 0x000fc6000bf05270 */
[----:B------:R-:W-:Y:S01]  /*0710*/  SHF.R.S32.HI R193, RZ, 0x6, R2 ;  /* 0x00000006ffc17819 */ /* 0x000fe20000011402 */
[----:B------:R-:W-:-:S03]  /*0720*/  USEL UR4, UR5, UR4, UP0 ;  /* 0x0000000405047287 */ /* 0x000fc60008000000 */
[----:B------:R-:W-:-:S04]  /*0730*/  IMNMX R193, RZ, R193, !PT ;  /* 0x000000c1ffc17217 */ /* 0x000fc80007800200 */
[----:B------:R-:W-:-:S13]  /*0740*/  ISETP.LT.AND P0, PT, R193, UR6, PT ;  /* 0x00000006c1007c0c */ /* 0x000fda000bf01270 */
[----:B------:R-:W-:Y:S05]  /*0750*/  @!P0 BRA `(.L_x_1566) ;  /* 0x000001c000008947 */ /* 0x000fea0003800000 */
[----:B------:R-:W-:Y:S01]  /*0760*/  IMAD.U32 R2, RZ, RZ, UR4 ;  /* 0x00000004ff027e24 */ /* 0x000fe2000f8e00ff */
[----:B------:R-:W-:-:S04]  /*0770*/  UIADD3 UR5, UR4, -0x1, UR6 ;  /* 0xffffffff04057890 */ /* 0x000fc8000fffe006 */
[-C--:B------:R-:W-:Y:S02]  /*0780*/  IABS R5, R2.reuse ;  /* 0x0000000200057213 */ /* 0x080fe40000000000 */
[----:B------:R-:W-:Y:S02]  /*0790*/  IADD3 R7, -R193, UR5, RZ ;  /* 0x00000005c1077c10 */ /* 0x000fe4000fffe1ff */
[----:B------:R-:W1:Y:S01]  /*07a0*/  I2F.RP R10, R5 ;  /* 0x00000005000a7306 */ /* 0x000e620000209400 */
[----:B------:R-:W-:Y:S02]  /*07b0*/  IABS R2, R2 ;  /* 0x0000000200027213 */ /* 0x000fe40000000000 */
[----:B------:R-:W-:Y:S02]  /*07c0*/  IABS R3, R7 ;  /* 0x0000000700037213 */ /* 0x000fe40000000000 */
[----:B------:R-:W-:Y:S01]  /*07d0*/  LOP3.LUT R7, R7, UR4, RZ, 0x3c, !PT ;  /* 0x0000000407077c12 */ /* 0x000fe2000f8e3cff */
        /* <DEDUP_REMOVED lines=14> */
[----:B------:R-:W-:Y:S02]  /*08c0*/  ISETP.NE.AND P1, PT, RZ, UR4, PT ;  /* 0x00000004ff007c0c */ /* 0x000fe4000bf25270 */
[----:B------:R-:W-:-:S13]  /*08d0*/  ISETP.GE.U32.AND P2, PT, R2, R5, PT ;  /* 0x000000050200720c */ /* 0x000fda0003f46070 */
[----:B------:R-:W-:-:S05]  /*08e0*/  @P2 IADD3 R4, R4, 0x1, RZ ;  /* 0x0000000104042810 */ /* 0x000fca0007ffe0ff */
[----:B------:R-:W-:Y:S01]  /*08f0*/  @!P0 IMAD.MOV R4, RZ, RZ, -R4 ;  /* 0x000000ffff048224 */ /* 0x000fe200078e0a04 */
[----:B------:R-:W-:-:S05]  /*0900*/  @!P1 LOP3.LUT R4, RZ, UR4, RZ, 0x33, !PT ;  /* 0x00000004ff049c12 */ /* 0x000fca000f8e33ff */
[----:B------:R-:W-:Y:S02]  /*0910*/  IMAD.MOV.U32 R132, RZ, RZ, R4 ;  /* 0x000000ffff847224 */ /* 0x000fe400078e0004 */
.L_x_1566:
[----:B------:R-:W-:Y:S01]  /*0920*/  ULOP3.LUT UR10, UR10, 0xffff, URZ, 0xc0, !UPT ;  /* 0x0000ffff0a0a7892 */ /* 0x000fe2000f8ec03f */
[----:B------:R-:W-:Y:S01]  /*0930*/  PLOP3.LUT P2, PT, PT, PT, PT, 0x80, 0x0 ;  /* 0x000000000000781c */ /* 0x000fe20003f4f070 */
[----:B------:R-:W-:Y:S01]  /*0940*/  IMAD.MOV.U32 R7, RZ, RZ, RZ ;  /* 0x000000ffff077224 */ /* 0x000fe200078e00ff */
[----:B------:R-:W-:Y:S01]  /*0950*/  MOV R4, RZ ;  /* 0x000000ff00047202 */ /* 0x000fe20000000f00 */
[----:B------:R-:W-:Y:S01]  /*0960*/  CS2R R84, SRZ ;  /* 0x0000000000547805 */ /* 0x000fe2000001ff00 */
[----:B------:R-:W-:Y:S01]  /*0970*/  CS2R R82, SRZ ;  /* 0x0000000000527805 */ /* 0x000fe2000001ff00 */
[----:B------:R-:W-:Y:S01]  /*0980*/  IMAD R193, R132, UR10, R193 ;  /* 0x0000000a84c17c24 */ /* 0x000fe2000f8e02c1 */
[----:B------:R-:W-:Y:S01]  /*0990*/  ULDC.64 UR10, c[0x0][0x118] ;  /* 0x00004600000a7ab9 */ /* 0x000fe20000000a00 */
[----:B------:R-:W-:Y:S01]  /*09a0*/  CS2R R80, SRZ ;  /* 0x0000000000507805 */ /* 0x000fe2000001ff00 */
[----:B------:R-:W-:Y:S01]  /*09b0*/  CS2R R78, SRZ ;  /* 0x00000000004e7805 */ /* 0x000fe2000001ff00 */
[----:B------:R-:W-:Y:S01]  /*09c0*/  IMAD.IADD R132, R193, 0x1, R132 ;  /* 0x00000001c1847824 */ /* 0x000fe200078e0284 */
[----:B------:R-:W-:Y:S01]  /*09d0*/  CS2R R76, SRZ ;  /* 0x00000000004c7805 */ /* 0x000fe2000001ff00 */
[----:B------:R-:W-:Y:S01]  /*09e0*/  CS2R R74, SRZ ;  /* 0x00000000004a7805 */ /* 0x000fe2000001ff00 */
[----:B------:R-:W-:Y:S01]  /*09f0*/  CS2R R72, SRZ ;  /* 0x0000000000487805 */ /* 0x000fe2000001ff00 */
[----:B------:R-:W-:Y:S01]  /*0a00*/  CS2R R70, SRZ ;  /* 0x0000000000467805 */ /* 0x000fe2000001ff00 */
[----:B------:R-:W-:Y:S01]  /*0a10*/  IMNMX R132, R132, UR6, PT ;  /* 0x0000000684847c17 */ /* 0x000fe2000b800200 */
        /* <DEDUP_REMOVED lines=47> */
[----:B------:R-:W-:-:S05]  /*0d10*/  @P4 IMAD.WIDE R4, R0, R3, c[0x0][0x340] ;  /* 0x0000d00000044625 */ /* 0x000fca00078e0203 */
[----:B------:R1:W2:Y:S01]  /*0d20*/  @P4 LDG.E R2, [R4.64] ;  /* 0x0000000a04024981 */ /* 0x0002a2000c1e1900 */
[----:B------:R-:W-:Y:S01]  /*0d30*/  SHF.R.S32.HI R89, RZ, 0x1f, R6 ;  /* 0x0000001fff597819 */ /* 0x000fe20000011406 */
[----:B------:R-:W-:Y:S01]  /*0d40*/  UIMAD UR6, UR14, UR4, URZ ;  /* 0x000000040e0672a4 */ /* 0x000fe2000f8e023f */
[----:B------:R-:W-:Y:S01]  /*0d50*/  PLOP3.LUT P2, PT, PT, PT, UP2, 0x80, 0x0 ;  /* 0x000000000000781c */ /* 0x000fe20003f4f028 */
[----:B------:R-:W-:Y:S01]  /*0d60*/  UIMAD.WIDE.U32 UR16, UR8, UR4, URZ ;  /* 0x00000004081072a5 */ /* 0x000fe2000f8e003f */
[CC--:B------:R-:W-:Y:S01]  /*0d70*/  LEA.HI R8, R89.reuse, R6.reuse, RZ, 0x3 ;  /* 0x0000000659087211 */ /* 0x0c0fe200078f18ff */
[----:B------:R-:W-:Y:S01]  /*0d80*/  UIMAD UR4, UR8, UR5, UR6 ;  /* 0x00000005080472a4 */ /* 0x000fe2000f8e0206 */
[CC--:B------:R-:W-:Y:S01]  /*0d90*/  LEA.HI R19, R89.reuse, R6.reuse, RZ, 0x4 ;  /* 0x0000000659137211 */ /* 0x0c0fe200078f20ff */
[----:B------:R-:W-:Y:S01]  /*0da0*/  BSSY B0, `(.L_x_1568) ;  /* 0x0000097000007945 */ /* 0x000fe20003800000 */
[----:B------:R-:W-:Y:S01]  /*0db0*/  LOP3.LUT R3, R8, 0xfffffff8, RZ, 0xc0, !PT ;  /* 0xfffffff808037812 */ /* 0x000fe200078ec0ff */
[----:B------:R-:W-:Y:S01]  /*0dc0*/  UIADD3 UR4, UR17, UR4, URZ ;  /* 0x0000000411047290 */ /* 0x000fe2000fffe03f */
[----:B------:R-:W-:Y:S01]  /*0dd0*/  SHF.R.S32.HI R9, RZ, 0x3, R8 ;  /* 0x00000003ff097819 */ /* 0x000fe20000011408 */
[----:B------:R-:W-:Y:S01]  /*0de0*/  IMAD.U32 R21, RZ, RZ, UR17 ;  /* 0x00000011ff157e24 */ /* 0x000fe2000f8e00ff */
[----:B------:R-:W-:Y:S01]  /*0df0*/  PLOP3.LUT P0, PT, PT, PT, UP2, 0x80, 0x0 ;  /* 0x000000000000781c */ /* 0x000fe20003f0f028 */
[----:B------:R-:W-:Y:S01]  /*0e00*/  IMAD.IADD R212, R6, 0x1, -R3 ;  /* 0x0000000106d47824 */ /* 0x000fe200078e0a03 */
[----:B------:R-:W-:Y:S01]  /*0e10*/  LEA.HI R13, R89, R6, RZ, 0x6 ;  /* 0x00000006590d7211 */ /* 0x000fe200078f30ff */
[----:B------:R-:W-:Y:S01]  /*0e20*/  IMAD.SHL.U32 R7, R9, 0x40, RZ ;  /* 0x0000004009077824 */ /* 0x000fe200078e00ff */
[----:B------:R-:W-:Y:S01]  /*0e30*/  ULDC.64 UR6, c[0x0][0x1e8] ;  /* 0x00007a0000067ab9 */ /* 0x000fe20000000a00 */
[C---:B------:R-:W-:Y:S01]  /*0e40*/  IMAD.SHL.U32 R18, R212.reuse, 0x8, RZ ;  /* 0x00000008d4127824 */ /* 0x040fe200078e00ff */
[----:B------:R-:W-:Y:S01]  /*0e50*/  UIMAD UR6, UR14, UR6, URZ ;  /* 0x000000060e0672a4 */ /* 0x000fe2000f8e023f */
[----:B------:R-:W-:Y:S01]  /*0e60*/  IMAD.SHL.U32 R17, R212, 0x40, RZ ;  /* 0x00000040d4117824 */ /* 0x000fe200078e00ff */
[----:B------:R-:W-:Y:S01]  /*0e70*/  LOP3.LUT R7, R7, 0x1c0, RZ, 0xc0, !PT ;  /* 0x000001c007077812 */ /* 0x000fe200078ec0ff */
[----:B------:R-:W-:Y:S01]  /*0e80*/  IMAD.U32 R20, RZ, RZ, UR16 ;  /* 0x00000010ff147e24 */ /* 0x000fe2000f8e00ff */
[----:B------:R-:W-:Y:S01]  /*0e90*/  UIMAD UR6, UR8, UR7, UR6 ;  /* 0x00000007080672a4 */ /* 0x000fe2000f8e0206 */
[----:B------:R-:W-:Y:S01]  /*0ea0*/  IMAD.U32 R21, RZ, RZ, UR4 ;  /* 0x00000004ff157e24 */ /* 0x000fe2000f8e00ff */
[----:B-1----:R-:W-:Y:S01]  /*0eb0*/  SHF.R.S32.HI R5, RZ, 0x4, R19 ;  /* 0x00000004ff057819 */ /* 0x002fe20000011413 */
[----:B------:R-:W-:Y:S01]  /*0ec0*/  IMAD.SHL.U32 R13, R13, 0x8, RZ ;  /* 0x000000080d0d7824 */ /* 0x000fe200078e00ff */
[----:B------:R-:W-:Y:S01]  /*0ed0*/  LOP3.LUT R3, R7, 0x38, R18, 0xf8, !PT ;  /* 0x0000003807037812 */ /* 0x000fe200078ef812 */
[----:B------:R-:W-:Y:S01]  /*0ee0*/  IMAD.WIDE.U32 R20, R0, c[0x0][0x1c0], R20 ;  /* 0x0000700000147a25 */ /* 0x000fe200078e0014 */
[C---:B------:R-:W-:Y:S01]  /*0ef0*/  LEA.HI R4, R19.reuse, R5, RZ, 0x1 ;  /* 0x0000000513047211 */ /* 0x040fe200078f08ff */
[----:B------:R-:W-:Y:S01]  /*0f00*/  ULDC.64 UR4, c[0x0][0x210] ;  /* 0x0000840000047ab9 */ /* 0x000fe20000000a00 */
[----:B------:R-:W-:Y:S01]  /*0f10*/  LOP3.LUT R19, R19, 0xfffffff0, RZ, 0xc0, !PT ;  /* 0xfffffff013137812 */ /* 0x000fe200078ec0ff */
[----:B------:R-:W-:Y:S01]  /*0f20*/  UIMAD UR4, UR14, UR4, URZ ;  /* 0x000000040e0472a4 */ /* 0x000fe2000f8e023f */
[----:B------:R-:W-:Y:S01]  /*0f30*/  SHF.R.U32.HI R198, RZ, 0x3, R7 ;  /* 0x00000003ffc67819 */ /* 0x000fe20000011607 */
[----:B------:R-:W-:Y:S01]  /*0f40*/  IMAD R7, R212, 0x20, R9 ;  /* 0x00000020d4077824 */ /* 0x000fe200078e0209 */
[----:B------:R-:W-:Y:S01]  /*0f50*/  LOP3.LUT R4, R4, 0xfffffffe, RZ, 0xc0, !PT ;  /* 0xfffffffe04047812 */ /* 0x000fe200078ec0ff */
[----:B------:R-:W-:Y:S01]  /*0f60*/  IMAD.IADD R19, R6, 0x1, -R19 ;  /* 0x0000000106137824 */ /* 0x000fe200078e0a13 */
[----:B------:R-:W-:Y:S01]  /*0f70*/  LOP3.LUT R17, R17, 0x1c0, RZ, 0xc0, !PT ;  /* 0x000001c011117812 */ /* 0x000fe200078ec0ff */
[----:B------:R-:W-:Y:S01]  /*0f80*/  UIMAD UR4, UR8, UR5, UR4 ;  /* 0x00000005080472a4 */ /* 0x000fe2000f8e0204 */
[----:B------:R-:W-:Y:S01]  /*0f90*/  IADD3 R7, R7, UR13, RZ ;  /* 0x0000000d07077c10 */ /* 0x000fe2000fffe0ff */
[----:B------:R-:W-:Y:S01]  /*0fa0*/  IMAD.IADD R4, R5, 0x1, -R4 ;  /* 0x0000000105047824 */ /* 0x000fe200078e0a04 */
[----:B------:R-:W-:Y:S01]  /*0fb0*/  IADD3 R5, R18, 0x80, RZ ;  /* 0x0000008012057810 */ /* 0x000fe20007ffe0ff */
[----:B------:R-:W-:Y:S01]  /*0fc0*/  ULDC UR5, c[0x0][0x2c4] ;  /* 0x0000b10000057ab9 */ /* 0x000fe20000000800 */
[----:B------:R-:W-:Y:S01]  /*0fd0*/  SHF.R.S32.HI R14, RZ, 0x1f, R19 ;  /* 0x0000001fff0e7819 */ /* 0x000fe20000011413 */
[----:B------:R-:W-:Y:S01]  /*0fe0*/  @P2 IMAD.HI.U32 R10, R7, c[0x0][0x2c8], RZ ;  /* 0x0000b200070a2a27 */ /* 0x000fe200078e00ff */
[----:B------:R-:W-:-:S02]  /*0ff0*/  ISETP.GE.AND P1, PT, R5, c[0x0][0x1d4], PT ;  /* 0x0000750005007a0c */ /* 0x000fc40003f26270 */
[----:B------:R-:W-:Y:S01]  /*1000*/  ISETP.GE.AND P5, PT, R5, c[0x0][0x198], PT ;  /* 0x0000660005007a0c */ /* 0x000fe20003fa6270 */
[----:B------:R-:W-:Y:S01]  /*1010*/  IMAD.MOV.U32 R15, RZ, RZ, R7 ;  /* 0x000000ffff0f7224 */ /* 0x000fe200078e0007 */
[----:B------:R-:W-:Y:S02]  /*1020*/  LOP3.LUT R198, R3, R198, RZ, 0x3c, !PT ;  /* 0x000000c603c67212 */ /* 0x000fe400078e3cff */
[----:B------:R-:W-:Y:S02]  /*1030*/  LEA.HI R5, R14, R19, RZ, 0x3 ;  /* 0x000000130e057211 */ /* 0x000fe400078f18ff */
[----:B------:R-:W-:Y:S02]  /*1040*/  SHF.R.S32.HI R3, RZ, 0x1f, R0 ;  /* 0x0000001fff037819 */ /* 0x000fe40000011400 */
[----:B------:R-:W-:Y:S02]  /*1050*/  @P0 SHF.R.U32.HI R15, RZ, c[0x0][0x2cc], R10 ;  /* 0x0000b300ff0f0a19 */ /* 0x000fe4000001160a */
[----:B------:R-:W-:Y:S01]  /*1060*/  LOP3.LUT R8, R17, 0x8, R8, 0xf8, !PT ;  /* 0x0000000811087812 */ /* 0x000fe200078ef808 */
[----:B------:R-:W-:Y:S01]  /*1070*/  IMAD R23, R3, c[0x0][0x1c0], RZ ;  /* 0x0000700003177a24 */ /* 0x000fe200078e02ff */
[----:B------:R-:W-:-:S02]  /*1080*/  LOP3.LUT R16, R5, 0xfffffff8, RZ, 0xc0, !PT ;  /* 0xfffffff805107812 */ /* 0x000fc400078ec0ff */
[----:B------:R-:W-:Y:S01]  /*1090*/  SHF.R.U32.HI R17, RZ, 0x3, R17 ;  /* 0x00000003ff117819 */ /* 0x000fe20000011611 */
[----:B------:R-:W-:Y:S01]  /*10a0*/  IMAD R23, R0, c[0x0][0x1c4], R23 ;  /* 0x0000710000177a24 */ /* 0x000fe200078e0217 */
[----:B------:R-:W-:Y:S01]  /*10b0*/  SHF.R.S32.HI R10, RZ, 0x1f, R9 ;  /* 0x0000001fff0a7819 */ /* 0x000fe20000011409 */
[----:B------:R-:W-:Y:S01]  /*10c0*/  IMAD.IADD R16, R19, 0x1, -R16 ;  /* 0x0000000113107824 */ /* 0x000fe200078e0a10 */
[----:B------:R-:W-:Y:S01]  /*10d0*/  LOP3.LUT R17, R8, R17, RZ, 0x3c, !PT ;  /* 0x0000001108117212 */ /* 0x000fe200078e3cff */
[----:B------:R-:W-:Y:S01]  /*10e0*/  IMAD.IADD R21, R21, 0x1, R23 ;  /* 0x0000000115157824 */ /* 0x000fe200078e0217 */
[----:B------:R-:W-:Y:S01]  /*10f0*/  SHF.R.S32.HI R19, RZ, 0x1f, R18 ;  /* 0x0000001fff137819 */ /* 0x000fe20000011412 */
[----:B------:R-:W-:Y:S01]  /*1100*/  IMAD R8, R10, c[0x0][0x1e0], RZ ;  /* 0x000078000a087a24 */ /* 0x000fe200078e02ff */
[----:B------:R-:W-:Y:S01]  /*1110*/  LOP3.LUT R198, R198, 0xfffffe00, R13, 0xf8, !PT ;  /* 0xfffffe00c6c67812 */ /* 0x000fe200078ef80d */
[----:B------:R-:W-:Y:S01]  /*1120*/  IMAD R10, R10, c[0x0][0x208], RZ ;  /* 0x000082000a0a7a24 */ /* 0x000fe200078e02ff */
[--C-:B------:R-:W-:Y:S01]  /*1130*/  SHF.R.S32.HI R14, RZ, 0x1f, R15.reuse ;  /* 0x0000001fff0e7819 */ /* 0x100fe2000001140f */
[C---:B------:R-:W-:Y:S01]  /*1140*/  IMAD R13, R9.reuse, c[0x0][0x1e4], R8 ;  /* 0x00007900090d7a24 */ /* 0x040fe200078e0208 */
[C---:B------:R-:W-:Y:S01]  /*1150*/  LOP3.LUT P2, RZ, R16.reuse, 0x4, RZ, 0xc0, !PT ;  /* 0x0000000410ff7812 */ /* 0x040fe2000784c0ff */
[----:B------:R-:W-:Y:S01]  /*1160*/  IMAD.MOV R8, RZ, RZ, -R15 ;  /* 0x000000ffff087224 */ /* 0x000fe200078e0a0f */
[----:B------:R-:W-:Y:S01]  /*1170*/  LOP3.LUT P3, RZ, R16, 0x2, RZ, 0xc0, !PT ;  /* 0x0000000210ff7812 */ /* 0x000fe2000786c0ff */
[C---:B------:R-:W-:Y:S01]  /*1180*/  IMAD R10, R9.reuse, c[0x0][0x20c], R10 ;  /* 0x00008300090a7a24 */ /* 0x040fe200078e020a */
[----:B------:R-:W-:Y:S01]  /*1190*/  P2R R12, PR, RZ, 0x2 ;  /* 0x00000002ff0c7803 */ /* 0x000fe20000000000 */
[----:B------:R-:W-:Y:S01]  /*11a0*/  IMAD.WIDE.U32 R24, R9, c[0x0][0x1e0], R18 ;  /* 0x0000780009187a25 */ /* 0x000fe200078e0012 */
[----:B------:R-:W-:-:S02]  /*11b0*/  LOP3.LUT P1, RZ, R212, 0x2, RZ, 0xc0, !PT ;  /* 0x00000002d4ff7812 */ /* 0x000fc4000782c0ff */
[----:B------:R-:W-:Y:S01]  /*11c0*/  LEA.HI R88, R89, R6, RZ, 0x5 ;  /* 0x0000000659587211 */ /* 0x000fe200078f28ff */
[----:B------:R-:W-:Y:S01]  /*11d0*/  IMAD.WIDE.U32 R22, R9, c[0x0][0x208], R18 ;  /* 0x0000820009167a25 */ /* 0x000fe200078e0012 */
[----:B------:R-:W-:-:S03]  /*11e0*/  P2R R11, PR, RZ, 0x20 ;  /* 0x00000020ff0b7803 */ /* 0x000fc60000000000 */
[----:B------:R-:W-:Y:S02]  /*11f0*/  IMAD R8, R8, c[0x0][0x2c4], R7 ;  /* 0x0000b10008087a24 */ /* 0x000fe400078e0207 */
[----:B------:R-:W-:Y:S02]  /*1200*/  IMAD.IADD R25, R25, 0x1, R13 ;  /* 0x0000000119197824 */ /* 0x000fe400078e020d */
[----:B------:R-:W-:Y:S02]  /*1210*/  IMAD.IADD R23, R23, 0x1, R10 ;  /* 0x0000000117177824 */ /* 0x000fe400078e020a */
[----:B------:R-:W-:Y:S02]  /*1220*/  IMAD.U32 R7, RZ, RZ, UR8 ;  /* 0x00000008ff077e24 */ /* 0x000fe4000f8e00ff */
[----:B------:R-:W-:Y:S02]  /*1230*/  IMAD R14, R14, c[0x0][0x1b0], RZ ;  /* 0x00006c000e0e7a24 */ /* 0x000fe400078e02ff */
[----:B------:R-:W-:-:S02]  /*1240*/  IMAD.SHL.U32 R16, R16, 0x40, RZ ;  /* 0x0000004010107824 */ /* 0x000fc400078e00ff */
[----:B------:R-:W-:-:S03]  /*1250*/  IMAD.WIDE.U32 R24, R7, c[0x0][0x1e8], R24 ;  /* 0x00007a0007187a25 */ /* 0x000fc600078e0018 */
[----:B------:R-:W-:Y:S01]  /*1260*/  LOP3.LUT R13, R16, 0x1c0, RZ, 0xc0, !PT ;  /* 0x000001c0100d7812 */ /* 0x000fe200078ec0ff */
[----:B------:R-:W-:Y:S01]  /*1270*/  IMAD.WIDE.U32 R22, R7, c[0x0][0x210], R22 ;  /* 0x0000840007167a25 */ /* 0x000fe200078e0016 */
[----:B------:R-:W-:Y:S02]  /*1280*/  SHF.R.S32.HI R7, RZ, 0x1f, R8 ;  /* 0x0000001fff077819 */ /* 0x000fe40000011408 */
[----:B------:R-:W-:Y:S01]  /*1290*/  IADD3 R16, R9, UR13, RZ ;  /* 0x0000000d09107c10 */ /* 0x000fe2000fffe0ff */
[----:B------:R-:W-:Y:S01]  /*12a0*/  IMAD R188, R4, 0x200, R17 ;  /* 0x0000020004bc7824 */ /* 0x000fe200078e0211 */
[----:B------:R-:W-:Y:S01]  /*12b0*/  IADD3 R23, R23, UR4, RZ ;  /* 0x0000000417177c10 */ /* 0x000fe2000fffe0ff */
[----:B------:R-:W-:Y:S01]  /*12c0*/  IMAD.WIDE.U32 R20, R15, c[0x0][0x1b0], R20 ;  /* 0x00006c000f147a25 */ /* 0x000fe200078e0014 */
[----:B------:R-:W-:Y:S01]  /*12d0*/  ULDC UR4, c[0x0][0x168] ;  /* 0x00005a0000047ab9 */ /* 0x000fe20000000800 */
[----:B------:R-:W-:Y:S01]  /*12e0*/  IADD3 R25, R25, UR6, RZ ;  /* 0x0000000619197c10 */ /* 0x000fe2000fffe0ff */
[----:B------:R-:W-:Y:S01]  /*12f0*/  UIMAD UR4, UR5, UR4, URZ ;  /* 0x00000004050472a4 */ /* 0x000fe2000f8e023f */
[----:B------:R-:W-:-:S02]  /*1300*/  IMAD R14, R15, c[0x0][0x1b4], R14 ;  /* 0x00006d000f0e7a24 */ /* 0x000fc400078e020e */
[----:B------:R-:W-:Y:S02]  /*1310*/  IMAD.SHL.U32 R4, R4, 0x8, RZ ;  /* 0x0000000804047824 */ /* 0x000fe400078e00ff */
[----:B------:R-:W-:Y:S02]  /*1320*/  IMAD.IADD R21, R21, 0x1, R14 ;  /* 0x0000000115157824 */ /* 0x000fe400078e020e */
[----:B------:R-:W-:Y:S01]  /*1330*/  IMAD R7, R7, c[0x0][0x1a8], RZ ;  /* 0x00006a0007077a24 */ /* 0x000fe200078e02ff */
[----:B------:R-:W-:Y:S01]  /*1340*/  LOP3.LUT R4, R13, 0x8, R4, 0xf8, !PT ;  /* 0x000000080d047812 */ /* 0x000fe200078ef804 */
[----:B------:R-:W-:Y:S01]  /*1350*/  IMAD.WIDE.U32 R14, R8, c[0x0][0x1a8], R20 ;  /* 0x00006a00080e7a25 */ /* 0x000fe200078e0014 */
[----:B------:R-:W-:-:S03]  /*1360*/  SHF.R.U32.HI R13, RZ, 0x3, R13 ;  /* 0x00000003ff0d7819 */ /* 0x000fc6000001160d */
[----:B------:R-:W-:Y:S01]  /*1370*/  IMAD R7, R8, c[0x0][0x1ac], R7 ;  /* 0x00006b0008077a24 */ /* 0x000fe200078e0207 */
[----:B------:R-:W-:Y:S01]  /*1380*/  LOP3.LUT R4, R4, R13, RZ, 0x3c, !PT ;  /* 0x0000000d04047212 */ /* 0x000fe200078e3cff */
[----:B------:R-:W-:Y:S01]  /*1390*/  IMAD.SHL.U32 R13, R5, 0x40, RZ ;  /* 0x00000040050d7824 */ /* 0x000fe200078e00ff */
[----:B------:R-:W-:Y:S01]  /*13a0*/  LEA R10, P0, R14, c[0x0][0x160], 0x1 ;  /* 0x000058000e0a7a11 */ /* 0x000fe200078008ff */
[----:B------:R-:W-:Y:S01]  /*13b0*/  IMAD.IADD R5, R15, 0x1, R7 ;  /* 0x000000010f057824 */ /* 0x000fe200078e0207 */
[----:B------:R-:W-:Y:S02]  /*13c0*/  IADD3 R15, R18, 0x40, RZ ;  /* 0x00000040120f7810 */ /* 0x000fe40007ffe0ff */
[----:B------:R-:W-:Y:S01]  /*13d0*/  LOP3.LUT R4, R4, 0xfffffe00, R13, 0xf8, !PT ;  /* 0xfffffe0004047812 */ /* 0x000fe200078ef80d */
[----:B------:R1:W3:Y:S01]  /*13e0*/  SHFL.IDX PT, R20, R10, RZ, 0x181f ;  /* 0x00181fff0a147589 */ /* 0x0002e200000e0000 */
[----:B------:R-:W-:Y:S02]  /*13f0*/  LEA.HI.X R5, R14, c[0x0][0x164], R5, 0x1, P0 ;  /* 0x000059000e057a11 */ /* 0x000fe400000f0c05 */
[----:B------:R-:W-:-:S03]  /*1400*/  LOP3.LUT P0, RZ, R212, 0x4, RZ, 0xc0, !PT ;  /* 0x00000004d4ff7812 */ /* 0x000fc6000780c0ff */
[----:B------:R1:W4:Y:S01]  /*1410*/  SHFL.IDX PT, R21, R5, RZ, 0x181f ;  /* 0x00181fff05157589 */ /* 0x00032200000e0000 */
[--C-:B--2---:R-:W-:Y:S01]  /*1420*/  @P4 IMAD.MOV.U32 R200, RZ, RZ, R2.reuse ;  /* 0x000000ffffc84224 */ /* 0x104fe200078e0002 */
[----:B------:R-:W-:Y:S01]  /*1430*/  @P4 SHF.R.S32.HI R201, RZ, 0x1f, R2 ;  /* 0x0000001fffc94819 */ /* 0x000fe20000011402 */
[----:B------:R-:W-:Y:S01]  /*1440*/  @!P4 IMAD.MOV.U32 R200, RZ, RZ, R0 ;  /* 0x000000ffffc8c224 */ /* 0x000fe200078e0000 */
[----:B------:R-:W-:Y:S01]  /*1450*/  LEA.HI R0, R89, R6, RZ, 0x3 ;  /* 0x0000000659007211 */ /* 0x000fe200078f18ff */
[----:B------:R-:W-:Y:S01]  /*1460*/  @!P4 IMAD.MOV.U32 R201, RZ, RZ, R3 ;  /* 0x000000ffffc9c224 */ /* 0x000fe200078e0003 */
[----:B------:R-:W-:Y:S01]  /*1470*/  ISETP.GE.AND P4, PT, R16, UR4, PT ;  /* 0x0000000410007c0c */ /* 0x000fe2000bf86270 */
[----:B------:R-:W-:Y:S01]  /*1480*/  IMAD.MOV.U32 R2, RZ, RZ, 0x10 ;  /* 0x00000010ff027424 */ /* 0x000fe200078e00ff */
[----:B------:R-:W-:Y:S01]  /*1490*/  LOP3.LUT R7, R0, 0xfffffff8, RZ, 0xc0, !PT ;  /* 0xfffffff800077812 */ /* 0x000fe200078ec0ff */
[C---:B------:R-:W-:Y:S01]  /*14a0*/  IMAD R207, R201.reuse, c[0x0][0x1f0], RZ ;  /* 0x00007c00c9cf7a24 */ /* 0x040fe200078e02ff */
[----:B------:R-:W-:Y:S01]  /*14b0*/  P2R R0, PR, RZ, 0x2 ;  /* 0x00000002ff007803 */ /* 0x000fe20000000000 */
[----:B------:R-:W-:Y:S01]  /*14c0*/  IMAD R205, R201, c[0x0][0x218], RZ ;  /* 0x00008600c9cd7a24 */ /* 0x000fe200078e02ff */
[----:B------:R-:W-:Y:S01]  /*14d0*/  ISETP.GE.AND P1, PT, R15, c[0x0][0x198], PT ;  /* 0x000066000f007a0c */ /* 0x000fe20003f26270 */
[----:B------:R-:W-:Y:S01]  /*14e0*/  IMAD.IADD R8, R6, 0x1, -R7 ;  /* 0x0000000106087824 */ /* 0x000fe200078e0a07 */
[----:B------:R-:W-:Y:S01]  /*14f0*/  SEL R2, R2, 0xfffffff0, !P3 ;  /* 0xfffffff002027807 */ /* 0x000fe20005800000 */
[----:B------:R-:W-:Y:S01]  /*1500*/  IMAD.MOV.U32 R3, RZ, RZ, 0x20 ;  /* 0x00000020ff037424 */ /* 0x000fe200078e00ff */
[----:B------:R-:W-:Y:S01]  /*1510*/  P2R R0, PR, RZ, 0x2 ;  /* 0x00000002ff007803 */ /* 0x000fe20000000000 */
[C---:B------:R-:W-:Y:S01]  /*1520*/  IMAD R207, R200.reuse, c[0x0][0x1f4], R207 ;  /* 0x00007d00c8cf7a24 */ /* 0x040fe200078e02cf */
[----:B------:R-:W-:Y:S01]  /*1530*/  SHF.R.S32.HI R7, RZ, 0x5, R88 ;  /* 0x00000005ff077819 */ /* 0x000fe20000011458 */
[C---:B------:R-:W-:Y:S01]  /*1540*/  IMAD R205, R200.reuse, c[0x0][0x21c], R205 ;  /* 0x00008700c8cd7a24 */ /* 0x040fe200078e02cd */
[----:B------:R-:W-:Y:S01]  /*1550*/  SEL R3, R3, 0xffffffe0, !P2 ;  /* 0xffffffe003037807 */ /* 0x000fe20005000000 */
[----:B------:R-:W-:Y:S01]  /*1560*/  IMAD.WIDE.U32 R202, R200, c[0x0][0x1f0], R24 ;  /* 0x00007c00c8ca7a25 */ /* 0x000fe200078e0018 */
[----:B------:R-:W-:-:S02]  /*1570*/  ISETP.GE.AND P3, PT, R18, c[0x0][0x1d4], PT ;  /* 0x0000750012007a0c */ /* 0x000fc40003f66270 */
[----:B------:R-:W-:Y:S01]  /*1580*/  ISETP.GE.AND P2, PT, R15, c[0x0][0x1d4], PT ;  /* 0x000075000f007a0c */ /* 0x000fe20003f46270 */
[----:B------:R-:W-:Y:S01]  /*1590*/  IMAD.SHL.U32 R8, R8, 0x8, RZ ;  /* 0x0000000808087824 */ /* 0x000fe200078e00ff */
[----:B------:R-:W-:Y:S01]  /*15a0*/  ISETP.NE.AND P1, PT, R12, RZ, PT ;  /* 0x000000ff0c00720c */ /* 0x000fe20003f25270 */
[----:B------:R-:W-:-:S03]  /*15b0*/  IMAD.WIDE.U32 R200, R200, c[0x0][0x218], R22 ;  /* 0x00008600c8c87a25 */ /* 0x000fc600078e0016 */
[----:B------:R-:W-:Y:S01]  /*15c0*/  ISETP.GE.AND P6, PT, R8, c[0x0][0x198], PT ;  /* 0x0000660008007a0c */ /* 0x000fe20003fc6270 */
[----:B------:R-:W-:Y:S02]  /*15d0*/  IMAD.IADD R207, R203, 0x1, R207 ;  /* 0x00000001cbcf7824 */ /* 0x000fe400078e02cf */
[----:B------:R-:W-:Y:S01]  /*15e0*/  IMAD.IADD R205, R201, 0x1, R205 ;  /* 0x00000001c9cd7824 */ /* 0x000fe200078e02cd */
[----:B------:R-:W-:Y:S05]  /*15f0*/  @P4 BRA `(.L_x_1569) ;  /* 0x0000011000004947 */ /* 0x000fea0003800000 */
[C---:B-1-34-:R-:W-:Y:S02]  /*1600*/  IADD3 R12, R8.reuse, 0x80, RZ ;  /* 0x00000080080c7810 */ /* 0x05afe40007ffe0ff */
[----:B------:R-:W-:Y:S02]  /*1610*/  LEA R22, P4, R8, R20, 0x1 ;  /* 0x0000001408167211 */ /* 0x000fe400078808ff */
[----:B------:R-:W-:Y:S02]  /*1620*/  SHF.R.S32.HI R14, RZ, 0x1f, R15 ;  /* 0x0000001fff0e7819 */ /* 0x000fe4000001140f */
[----:B------:R-:W-:-:S02]  /*1630*/  SHF.R.S32.HI R13, RZ, 0x1f, R12 ;  /* 0x0000001fff0d7819 */ /* 0x000fc4000001140c */
[----:B------:R-:W-:Y:S02]  /*1640*/  LEA.HI.X R23, R8, R21, R19, 0x1, P4 ;  /* 0x0000001508177211 */ /* 0x000fe400020f0c13 */
[----:B------:R-:W-:Y:S02]  /*1650*/  LEA.HI R14, R14, R15, RZ, 0x3 ;  /* 0x0000000f0e0e7211 */ /* 0x000fe400078f18ff */
[----:B------:R-:W-:Y:S02]  /*1660*/  ISETP.NE.AND P4, PT, R0, RZ, PT ;  /* 0x000000ff0000720c */ /* 0x000fe40003f85270 */
[----:B------:R-:W-:Y:S01]  /*1670*/  LEA.HI R13, R13, R12, RZ, 0x3 ;  /* 0x0000000c0d0d7211 */ /* 0x000fe200078f18ff */
[----:B------:R-:W-:Y:S01]  /*1680*/  IMAD.SHL.U32 R12, R198, 0x2, RZ ;  /* 0x00000002c60c7824 */ /* 0x000fe200078e00ff */
[----:B------:R-:W-:Y:S02]  /*1690*/  LOP3.LUT R14, R14, 0xfffffff8, RZ, 0xc0, !PT ;  /* 0xfffffff80e0e7812 */ /* 0x000fe400078ec0ff */
[----:B------:R-:W-:-:S02]  /*16a0*/  LOP3.LUT R13, R13, 0xfffffff8, RZ, 0xc0, !PT ;  /* 0xfffffff80d0d7812 */ /* 0x000fc400078ec0ff */
[----:B------:R-:W-:Y:S01]  /*16b0*/  @!PT LDS RZ, [RZ] ;  /* 0x00000000fffff984 */ /* 0x000fe20000000800 */
[----:B------:R1:W-:Y:S01]  /*16c0*/  LDGSTS.E.BYPASS.LTC128B.128 [R12+0x18100], [R22.64], !P6 ;  /* 0x18100000160c7fae */ /* 0x0003e2000f101d4a */
[----:B------:R-:W-:-:S04]  /*16d0*/  IMAD.WIDE R24, R14, 0x2, R20 ;  /* 0x000000020e187825 */ /* 0x000fc800078e0214 */
[----:B------:R-:W-:Y:S01]  /*16e0*/  IMAD.WIDE R20, R13, 0x2, R20 ;  /* 0x000000020d147825 */ /* 0x000fe200078e0214 */
[----:B------:R1:W-:Y:S04]  /*16f0*/  LDGSTS.E.BYPASS.LTC128B.128 [R12+0x1c100], [R24.64], !P4 ;  /* 0x1c100000180c7fae */ /* 0x0003e8000e101d4a */
[----:B------:R1:W-:Y:S02]  /*1700*/  LDGSTS.E.BYPASS.LTC128B.128 [R12+0x20100], [R20.64], !P5 ;  /* 0x20100000140c7fae */ /* 0x0003e4000e901d4a */
.L_x_1569:
[----:B-1-34-:R-:W-:Y:S05]  /*1710*/  BSYNC B0 ;  /* 0x0000000000007941 */ /* 0x01afea0003800000 */
.L_x_1568:
[----:B------:R-:W-:Y:S01]  /*1720*/  IADD3 R12, R16, 0x20, RZ ;  /* 0x00000020100c7810 */ /* 0x000fe20007ffe0ff */
[----:B------:R1:W2:Y:S01]  /*1730*/  SHFL.IDX PT, R21, R5, 0x1, 0x181f ;  /* 0x00381f0005157f89 */ /* 0x0002a200000e0000 */
[----:B------:R-:W-:Y:S02]  /*1740*/  BSSY B0, `(.L_x_1570) ;  /* 0x0000015000007945 */ /* 0x000fe40003800000 */
[----:B------:R-:W-:Y:S01]  /*1750*/  ISETP.GE.AND P4, PT, R12, UR4, PT ;  /* 0x000000040c007c0c */ /* 0x000fe2000bf86270 */
[----:B------:R1:W3:-:S12]  /*1760*/  SHFL.IDX PT, R20, R10, 0x1, 0x181f ;  /* 0x00381f000a147f89 */ /* 0x0002d800000e0000 */
[----:B------:R-:W-:Y:S05]  /*1770*/  @P4 BRA `(.L_x_1571) ;  /* 0x0000011000004947 */ /* 0x000fea0003800000 */
[C---:B------:R-:W-:Y:S02]  /*1780*/  IADD3 R13, R8.reuse, 0x80, RZ ;  /* 0x00000080080d7810 */ /* 0x040fe40007ffe0ff */
[C---:B---3--:R-:W-:Y:S02]  /*1790*/  LEA R22, P4, R8.reuse, R20, 0x1 ;  /* 0x0000001408167211 */ /* 0x048fe400078808ff */
[----:B------:R-:W-:Y:S02]  /*17a0*/  SHF.R.S32.HI R14, RZ, 0x1f, R15 ;  /* 0x0000001fff0e7819 */ /* 0x000fe4000001140f */
[----:B------:R-:W-:Y:S02]  /*17b0*/  SHF.R.S32.HI R12, RZ, 0x1f, R13 ;  /* 0x0000001fff0c7819 */ /* 0x000fe4000001140d */
[----:B--2---:R-:W-:Y:S02]  /*17c0*/  LEA.HI.X R23, R8, R21, R19, 0x1, P4 ;  /* 0x0000001508177211 */ /* 0x004fe400020f0c13 */
[----:B------:R-:W-:-:S02]  /*17d0*/  LEA.HI R14, R14, R15, RZ, 0x3 ;  /* 0x0000000f0e0e7211 */ /* 0x000fc400078f18ff */
[----:B------:R-:W-:Y:S02]  /*17e0*/  ISETP.NE.AND P4, PT, R0, RZ, PT ;  /* 0x000000ff0000720c */ /* 0x000fe40003f85270 */
[----:B------:R-:W-:Y:S01]  /*17f0*/  LEA.HI R12, R12, R13, RZ, 0x3 ;  /* 0x0000000d0c0c7211 */ /* 0x000fe200078f18ff */
[----:B------:R-:W-:Y:S01]  /*1800*/  IMAD.SHL.U32 R13, R198, 0x2, RZ ;  /* 0x00000002c60d7824 */ /* 0x000fe200078e00ff */
[----:B------:R-:W-:Y:S02]  /*1810*/  LOP3.LUT R14, R14, 0xfffffff8, RZ, 0xc0, !PT ;  /* 0xfffffff80e0e7812 */ /* 0x000fe400078ec0ff */
[----:B------:R-:W-:Y:S02]  /*1820*/  LOP3.LUT R12, R12, 0xfffffff8, RZ, 0xc0, !PT ;  /* 0xfffffff80c0c7812 */ /* 0x000fe400078ec0ff */
[----:B------:R-:W-:Y:S01]  /*1830*/  @!PT LDS RZ, [RZ] ;  /* 0x00000000fffff984 */ /* 0x000fe20000000800 */
[----:B------:R2:W-:Y:S01]  /*1840*/  LDGSTS.E.BYPASS.LTC128B.128 [R13+0x19100], [R22.64], !P6 ;  /* 0x19100000160d7fae */ /* 0x0005e2000f101d4a */
[----:B------:R-:W-:-:S04]  /*1850*/  IMAD.WIDE R24, R14, 0x2, R20 ;  /* 0x000000020e187825 */ /* 0x000fc800078e0214 */
[----:B------:R-:W-:Y:S01]  /*1860*/  IMAD.WIDE R20, R12, 0x2, R20 ;  /* 0x000000020c147825 */ /* 0x000fe200078e0214 */
[----:B------:R2:W-:Y:S04]  /*1870*/  LDGSTS.E.BYPASS.LTC128B.128 [R13+0x1d100], [R24.64], !P4 ;  /* 0x1d100000180d7fae */ /* 0x0005e8000e101d4a */
[----:B------:R2:W-:Y:S02]  /*1880*/  LDGSTS.E.BYPASS.LTC128B.128 [R13+0x21100], [R20.64], !P5 ;  /* 0x21100000140d7fae */ /* 0x0005e4000e901d4a */
.L_x_1571:
[----:B------:R-:W-:Y:S05]  /*1890*/  BSYNC B0 ;  /* 0x0000000000007941 */ /* 0x000fea0003800000 */
.L_x_1570:
[----:B------:R-:W-:Y:S01]  /*18a0*/  IADD3 R12, R16, 0x40, RZ ;  /* 0x00000040100c7810 */ /* 0x000fe20007ffe0ff */
[----:B--2---:R2:W4:Y:S01]  /*18b0*/  SHFL.IDX PT, R21, R5, 0x2, 0x181f ;  /* 0x00581f0005157f89 */ /* 0x00452200000e0000 */
[----:B------:R-:W-:Y:S02]  /*18c0*/  BSSY B0, `(.L_x_1572) ;  /* 0x0000015000007945 */ /* 0x000fe40003800000 */
[----:B------:R-:W-:Y:S01]  /*18d0*/  ISETP.GE.AND P4, PT, R12, UR4, PT ;  /* 0x000000040c007c0c */ /* 0x000fe2000bf86270 */
[----:B---3--:R2:W3:-:S12]  /*18e0*/  SHFL.IDX PT, R20, R10, 0x2, 0x181f ;  /* 0x00581f000a147f89 */ /* 0x0084d800000e0000 */
[----:B------:R-:W-:Y:S05]  /*18f0*/  @P4 BRA `(.L_x_1573) ;  /* 0x0000011000004947 */ /* 0x000fea0003800000 */
[C---:B------:R-:W-:Y:S02]  /*1900*/  IADD3 R13, R8.reuse, 0x80, RZ ;  /* 0x00000080080d7810 */ /* 0x040fe40007ffe0ff */
[C---:B---3--:R-:W-:Y:S02]  /*1910*/  LEA R22, P4, R8.reuse, R20, 0x1 ;  /* 0x0000001408167211 */ /* 0x048fe400078808ff */
[----:B------:R-:W-:Y:S02]  /*1920*/  SHF.R.S32.HI R14, RZ, 0x1f, R15 ;  /* 0x0000001fff0e7819 */ /* 0x000fe4000001140f */
[----:B------:R-:W-:Y:S02]  /*1930*/  SHF.R.S32.HI R12, RZ, 0x1f, R13 ;  /* 0x0000001fff0c7819 */ /* 0x000fe4000001140d */
[----:B----4-:R-:W-:Y:S02]  /*1940*/  LEA.HI.X R23, R8, R21, R19, 0x1, P4 ;  /* 0x0000001508177211 */ /* 0x010fe400020f0c13 */
        /* <DEDUP_REMOVED lines=12> */
.L_x_1573:
[----:B------:R-:W-:Y:S05]  /*1a10*/  BSYNC B0 ;  /* 0x0000000000007941 */ /* 0x000fea0003800000 */
.L_x_1572:
[----:B---3--:R-:W3:Y:S01]  /*1a20*/  SHFL.IDX PT, R20, R10, 0x3, 0x181f ;  /* 0x00781f000a147f89 */ /* 0x008ee200000e0000 */
[----:B------:R-:W-:Y:S01]  /*1a30*/  IADD3 R16, R16, 0x60, RZ ;  /* 0x0000006010107810 */ /* 0x000fe20007ffe0ff */
[----:B------:R-:W-:Y:S01]  /*1a40*/  IMAD.SHL.U32 R144, R198, 0x2, RZ ;  /* 0x00000002c6907824 */ /* 0x000fe200078e00ff */
[----:B------:R-:W-:Y:S01]  /*1a50*/  IADD3 R12, R132, -0x1, RZ ;  /* 0xffffffff840c7810 */ /* 0x000fe20007ffe0ff */
[----:B----4-:R-:W4:Y:S01]  /*1a60*/  SHFL.IDX PT, R21, R5, 0x3, 0x181f ;  /* 0x00781f0005157f89 */ /* 0x010f2200000e0000 */
[----:B------:R-:W-:Y:S01]  /*1a70*/  ISETP.GE.AND P5, PT, R16, UR4, PT ;  /* 0x0000000410007c0c */ /* 0x000fe2000bfa6270 */
[----:B------:R-:W-:Y:S01]  /*1a80*/  IMAD.MOV.U32 R24, RZ, RZ, 0x6 ;  /* 0x00000006ff187424 */ /* 0x000fe200078e00ff */
[----:B------:R-:W-:Y:S01]  /*1a90*/  ULDC UR6, c[0x0][0x324] ;  /* 0x0000c90000067ab9 */ /* 0x000fe20000000800 */
[----:B------:R-:W-:Y:S01]  /*1aa0*/  IMAD.MOV.U32 R206, RZ, RZ, R202 ;  /* 0x000000ffffce7224 */ /* 0x000fe200078e00ca */
[----:B------:R-:W-:Y:S01]  /*1ab0*/  ULOP3.LUT UR6, URZ, UR6, URZ, 0x33, !UPT ;  /* 0x000000063f067292 */ /* 0x000fe2000f8e333f */
[----:B------:R-:W-:Y:S01]  /*1ac0*/  IMAD.MOV.U32 R194, RZ, RZ, 0x5 ;  /* 0x00000005ffc27424 */ /* 0x000fe200078e00ff */
[----:B------:R-:W-:Y:S01]  /*1ad0*/  IADD3 R209, R144, 0x100, RZ ;  /* 0x0000010090d17810 */ /* 0x000fe20007ffe0ff */
[----:B------:R-:W-:-:S02]  /*1ae0*/  IMAD.MOV.U32 R204, RZ, RZ, R200 ;  /* 0x000000ffffcc7224 */ /* 0x000fc400078e00c8 */
[----:B------:R-:W-:Y:S02]  /*1af0*/  IMAD.SHL.U32 R188, R188, 0x2, RZ ;  /* 0x00000002bcbc7824 */ /* 0x000fe400078e00ff */
[----:B------:R-:W-:Y:S02]  /*1b00*/  IMAD.MOV.U32 R189, RZ, RZ, 0x20 ;  /* 0x00000020ffbd7424 */ /* 0x000fe400078e00ff */
[----:B------:R-:W-:Y:S02]  /*1b10*/  IMAD.SHL.U32 R187, R2, 0x2, RZ ;  /* 0x0000000202bb7824 */ /* 0x000fe400078e00ff */
[----:B------:R-:W-:Y:S01]  /*1b20*/  IMAD.MOV.U32 R133, RZ, RZ, 0x1 ;  /* 0x00000001ff857424 */ /* 0x000fe200078e00ff */
[----:B---3--:R-:W-:-:S04]  /*1b30*/  @!P5 LEA R16, P4, R8, R20, 0x1 ;  /* 0x000000140810d211 */ /* 0x008fc800078808ff */
[----:B----4-:R-:W-:Y:S02]  /*1b40*/  @!P5 LEA.HI.X R17, R8, R21, R19, 0x1, P4 ;  /* 0x000000150811d211 */ /* 0x010fe400020f0c13 */
[----:B------:R-:W-:-:S03]  /*1b50*/  ISETP.NE.AND P4, PT, R11, RZ, PT ;  /* 0x000000ff0b00720c */ /* 0x000fc60003f85270 */
[----:B------:R-:W-:Y:S01]  /*1b60*/  @!PT LDS RZ, [RZ] ;  /* 0x00000000fffff984 */ /* 0x000fe20000000800 */
[----:B------:R3:W-:Y:S01]  /*1b70*/  @!P5 LDGSTS.E.BYPASS.LTC128B.128 [R144+0x1b100], [R16.64], !P6 ;  /* 0x1b1000001090dfae */ /* 0x0007e2000f101d4a */
[----:B------:R-:W-:Y:S02]  /*1b80*/  ISETP.NE.AND P6, PT, R0, RZ, PT ;  /* 0x000000ff0000720c */ /* 0x000fe40003fc5270 */
[----:B------:R-:W-:-:S04]  /*1b90*/  @!P5 SHF.R.S32.HI R0, RZ, 0x1f, R15 ;  /* 0x0000001fff00d819 */ /* 0x000fc8000001140f */
[----:B------:R-:W-:Y:S02]  /*1ba0*/  @!P5 LEA.HI R11, R0, R15, RZ, 0x3 ;  /* 0x0000000f000bd211 */ /* 0x000fe400078f18ff */
[----:B------:R-:W-:Y:S02]  /*1bb0*/  IADD3 R0, R8, 0x80, RZ ;  /* 0x0000008008007810 */ /* 0x000fe40007ffe0ff */
[----:B------:R-:W-:Y:S02]  /*1bc0*/  @!P5 LOP3.LUT R11, R11, 0xfffffff8, RZ, 0xc0, !PT ;  /* 0xfffffff80b0bd812 */ /* 0x000fe400078ec0ff */
[----:B-12---:R-:W-:-:S03]  /*1bd0*/  @!P5 SHF.R.S32.HI R5, RZ, 0x1f, R0 ;  /* 0x0000001fff05d819 */ /* 0x006fc60000011400 */
[----:B------:R-:W-:Y:S01]  /*1be0*/  @!P5 IMAD.WIDE R22, R11, 0x2, R20 ;  /* 0x000000020b16d825 */ /* 0x000fe200078e0214 */
[----:B------:R-:W-:-:S03]  /*1bf0*/  @!P5 LEA.HI R10, R5, R0, RZ, 0x3 ;  /* 0x00000000050ad211 */ /* 0x000fc600078f18ff */
[----:B------:R-:W-:Y:S01]  /*1c00*/  IMAD.SHL.U32 R5, R12, 0x40, RZ ;  /* 0x000000400c057824 */ /* 0x000fe200078e00ff */
[----:B------:R-:W-:Y:S01]  /*1c10*/  @!P5 LOP3.LUT R10, R10, 0xfffffff8, RZ, 0xc0, !PT ;  /* 0xfffffff80a0ad812 */ /* 0x000fe200078ec0ff */
[----:B------:R-:W-:Y:S01]  /*1c20*/  IMAD.MOV.U32 R11, RZ, RZ, c[0x0][0x1e0] ;  /* 0x00007800ff0b7624 */ /* 0x000fe200078e00ff */
[----:B------:R1:W-:Y:S01]  /*1c30*/  @!P5 LDGSTS.E.BYPASS.LTC128B.128 [R144+0x1f100], [R22.64], !P6 ;  /* 0x1f1000001690dfae */ /* 0x0003e2000f101d4a */
[----:B------:R-:W-:Y:S02]  /*1c40*/  ISETP.GE.AND P6, PT, R8, c[0x0][0x1d4], PT ;  /* 0x0000750008007a0c */ /* 0x000fe40003fc6270 */
[----:B------:R-:W-:Y:S01]  /*1c50*/  @!P5 IMAD.WIDE R18, R10, 0x2, R20 ;  /* 0x000000020a12d825 */ /* 0x000fe200078e0214 */
[----:B------:R-:W-:Y:S02]  /*1c60*/  IADD3 R9, -R5, c[0x0][0x1d0], -R9 ;  /* 0x0000740005097a10 */ /* 0x000fe40007ffe909 */
[C---:B------:R-:W-:Y:S01]  /*1c70*/  SHF.L.U64.HI R145, R11.reuse, R24, c[0x0][0x1e4] ;  /* 0x000079000b917619 */ /* 0x040fe20000010218 */
[----:B------:R-:W-:Y:S01]  /*1c80*/  IMAD.SHL.U32 R147, R11, 0x40, RZ ;  /* 0x000000400b937824 */ /* 0x000fe200078e00ff */
[----:B------:R2:W-:Y:S01]  /*1c90*/  @!P5 LDGSTS.E.BYPASS.LTC128B.128 [R144+0x23100], [R18.64], !P4 ;  /* 0x231000001290dfae */ /* 0x0005e2000e101d4a */
[----:B------:R-:W-:Y:S01]  /*1ca0*/  ISETP.GE.AND P4, PT, R9, 0x1, PT ;  /* 0x000000010900780c */ /* 0x000fe20003f86270 */
[----:B------:R-:W-:Y:S01]  /*1cb0*/  IMAD.SHL.U32 R197, R11, 0x20, RZ ;  /* 0x000000200bc57824 */ /* 0x000fe200078e00ff */
[----:B------:R-:W-:Y:S01]  /*1cc0*/  SHF.R.S32.HI R10, RZ, 0x1f, R12 ;  /* 0x0000001fff0a7819 */ /* 0x000fe2000001140c */
[----:B------:R-:W0:Y:S01]  /*1cd0*/  LDGDEPBAR ;  /* 0x00000000000079af */ /* 0x000e220000000000 */
[----:B------:R-:W-:Y:S01]  /*1ce0*/  IMAD R13, R145, R12, RZ ;  /* 0x0000000c910d7224 */ /* 0x000fe200078e02ff */
[----:B------:R-:W-:Y:S01]  /*1cf0*/  SHF.L.U64.HI R196, R11, R194, c[0x0][0x1e4] ;  /* 0x000079000bc47619 */ /* 0x000fe200000102c2 */
[----:B---3--:R-:W-:-:S04]  /*1d00*/  IMAD.WIDE.U32 R16, R12, R147, R206 ;  /* 0x000000930c107225 */ /* 0x008fc800078e00ce */
[----:B------:R-:W-:Y:S02]  /*1d10*/  IMAD R13, R10, R147, R13 ;  /* 0x000000930a0d7224 */ /* 0x000fe400078e020d */
[----:B------:R-:W-:Y:S01]  /*1d20*/  IMAD.MOV.U32 R11, RZ, RZ, c[0x0][0x208] ;  /* 0x00008200ff0b7624 */ /* 0x000fe200078e00ff */
[----:B------:R-:W-:Y:S01]  /*1d30*/  BAR.SYNC.DEFER_BLOCKING 0x0 ;  /* 0x0000000000007b1d */ /* 0x000fe20000010000 */
[----:B------:R-:W-:Y:S01]  /*1d40*/  IMAD.IADD R13, R17, 0x1, R13 ;  /* 0x00000001110d7824 */ /* 0x000fe200078e020d */
[C---:B------:R-:W-:Y:S01]  /*1d50*/  @P4 LEA R20, P5, R16.reuse, c[0x0][0x1c8], 0x1 ;  /* 0x0000720010144a11 */ /* 0x040fe200078a08ff */
[C---:B------:R-:W-:Y:S01]  /*1d60*/  IMAD.SHL.U32 R25, R11.reuse, 0x40, RZ ;  /* 0x000000400b197824 */ /* 0x040fe200078e00ff */
[C---:B------:R-:W-:Y:S01]  /*1d70*/  SHF.L.U64.HI R24, R11.reuse, R24, c[0x0][0x20c] ;  /* 0x000083000b187619 */ /* 0x040fe20000010218 */
[----:B------:R-:W-:Y:S01]  /*1d80*/  IMAD.SHL.U32 R195, R11, 0x20, RZ ;  /* 0x000000200bc37824 */ /* 0x000fe200078e00ff */
[----:B------:R-:W-:Y:S02]  /*1d90*/  @P4 LEA.HI.X R21, R16, c[0x0][0x1cc], R13, 0x1, P5 ;  /* 0x0000730010154a11 */ /* 0x000fe400028f0c0d */
[----:B------:R-:W-:-:S02]  /*1da0*/  ISETP.GT.AND P5, PT, R9, 0x20, PT ;  /* 0x000000200900780c */ /* 0x000fc40003fa4270 */
[----:B------:R-:W-:Y:S01]  /*1db0*/  SHF.L.U64.HI R194, R11, R194, c[0x0][0x20c] ;  /* 0x000083000bc27619 */ /* 0x000fe200000102c2 */
[----:B------:R-:W-:Y:S01]  /*1dc0*/  @!PT LDS RZ, [RZ] ;  /* 0x00000000fffff984 */ /* 0x000fe20000000800 */
[----:B------:R-:W-:Y:S01]  /*1dd0*/  @!PT LDS RZ, [RZ] ;  /* 0x00000000fffff984 */ /* 0x000fe20000000800 */
[----:B------:R-:W-:Y:S01]  /*1de0*/  @!PT LDS RZ, [RZ] ;  /* 0x00000000fffff984 */ /* 0x000fe20000000800 */
[----:B------:R3:W-:Y:S04]  /*1df0*/  @P4 LDGSTS.E.BYPASS.LTC128B.128 [R144+0xc100], [R20.64], !P3 ;  /* 0x0c10000014904fae */ /* 0x0007e8000d901d4a */
[----:B------:R3:W-:Y:S04]  /*1e00*/  @P4 LDGSTS.E.BYPASS.LTC128B.128 [R144+0xe100], [R20.64+0x80], !P2 ;  /* 0x0e10008014904fae */ /* 0x0007e8000d101d4a */
[----:B------:R3:W-:Y:S02]  /*1e10*/  @P4 LDGSTS.E.BYPASS.LTC128B.128 [R144+0x10100], [R20.64+0x100], !P1 ;  /* 0x1010010014904fae */ /* 0x0007e4000c901d4a */
[----:B------:R-:W-:-:S05]  /*1e20*/  @P5 IADD3 R14, P4, R197, R16, RZ ;  /* 0x00000010c50e5210 */ /* 0x000fca0007f9e0ff */
[----:B------:R-:W-:Y:S01]  /*1e30*/  @P5 IMAD.X R13, R196, 0x1, R13, P4 ;  /* 0x00000001c40d5824 */ /* 0x000fe200020e060d */
[----:B--2---:R-:W-:-:S04]  /*1e40*/  @P5 LEA R18, P4, R14, c[0x0][0x1c8], 0x1 ;  /* 0x000072000e125a11 */ /* 0x004fc800078808ff */
[----:B------:R-:W-:Y:S01]  /*1e50*/  @P5 LEA.HI.X R19, R14, c[0x0][0x1cc], R13, 0x1, P4 ;  /* 0x000073000e135a11 */ /* 0x000fe200020f0c0d */
[----:B------:R-:W-:Y:S01]  /*1e60*/  IMAD R13, R24, R12, RZ ;  /* 0x0000000c180d7224 */ /* 0x000fe200078e02ff */
[----:B------:R-:W-:-:S03]  /*1e70*/  ISETP.GT.AND P4, PT, R12, R193, PT ;  /* 0x000000c10c00720c */ /* 0x000fc60003f84270 */
[-C--:B------:R-:W-:Y:S01]  /*1e80*/  IMAD R10, R10, R25.reuse, R13 ;  /* 0x000000190a0a7224 */ /* 0x080fe200078e020d */
[----:B------:R2:W-:Y:S01]  /*1e90*/  @P5 LDGSTS.E.BYPASS.LTC128B.128 [R144+0xd100], [R18.64], !P3 ;  /* 0x0d10000012905fae */ /* 0x0005e2000d901d4a */
[----:B------:R-:W-:-:S03]  /*1ea0*/  IMAD.WIDE.U32 R12, R12, R25, R204 ;  /* 0x000000190c0c7225 */ /* 0x000fc600078e00cc */
[----:B------:R2:W-:Y:S01]  /*1eb0*/  @P5 LDGSTS.E.BYPASS.LTC128B.128 [R144+0xf100], [R18.64+0x80], !P2 ;  /* 0x0f10008012905fae */ /* 0x0005e2000d101d4a */
[----:B------:R-:W-:Y:S02]  /*1ec0*/  IMAD.IADD R10, R13, 0x1, R10 ;  /* 0x000000010d0a7824 */ /* 0x000fe400078e020a */
[----:B------:R-:W-:Y:S01]  /*1ed0*/  IMAD.SHL.U32 R13, R195, 0x2, RZ ;  /* 0x00000002c30d7824 */ /* 0x000fe200078e00ff */
[----:B------:R2:W-:Y:S01]  /*1ee0*/  @P5 LDGSTS.E.BYPASS.LTC128B.128 [R144+0x11100], [R18.64+0x100], !P1 ;  /* 0x1110010012905fae */ /* 0x0005e2000c901d4a */
[----:B------:R-:W-:Y:S02]  /*1ef0*/  LEA R16, P5, R12, c[0x0][0x1f8], 0x1 ;  /* 0x00007e000c107a11 */ /* 0x000fe400078a08ff */
[----:B------:R-:W-:Y:S01]  /*1f00*/  @P4 IADD3 R14, R132, -0x2, RZ ;  /* 0xfffffffe840e4810 */ /* 0x000fe20007ffe0ff */
[----:B------:R-:W0:Y:S01]  /*1f10*/  LDGDEPBAR ;  /* 0x00000000000079af */ /* 0x000e220000000000 */
[----:B------:R-:W-:Y:S02]  /*1f20*/  LEA.HI.X R17, R12, c[0x0][0x1fc], R10, 0x1, P5 ;  /* 0x00007f000c117a11 */ /* 0x000fe400028f0c0a */
[----:B------:R-:W-:Y:S01]  /*1f30*/  @P4 SHF.R.S32.HI R11, RZ, 0x1f, R14 ;  /* 0x0000001fff0b4819 */ /* 0x000fe2000001140e */
[----:B------:R-:W-:Y:S01]  /*1f40*/  @P4 IMAD R10, R145, R14, RZ ;  /* 0x0000000e910a4224 */ /* 0x000fe200078e02ff */
[----:B------:R-:W-:-:S02]  /*1f50*/  SHF.L.U64.HI R12, R195, 0x1, R194 ;  /* 0x00000001c30c7819 */ /* 0x000fc400000102c2 */
[----:B---3--:R-:W-:Y:S01]  /*1f60*/  IADD3 R20, P5, R13, R16, RZ ;  /* 0x000000100d147210 */ /* 0x008fe20007fbe0ff */
[----:B------:R-:W-:-:S04]  /*1f70*/  @P4 IMAD R10, R11, R147, R10 ;  /* 0x000000930b0a4224 */ /* 0x000fc800078e020a */
[----:B------:R-:W-:Y:S02]  /*1f80*/  IMAD.X R21, R12, 0x1, R17, P5 ;  /* 0x000000010c157824 */ /* 0x000fe400028e0611 */
[----:B--2---:R-:W-:-:S04]  /*1f90*/  @P4 IMAD.WIDE.U32 R18, R14, R147, R206 ;  /* 0x000000930e124225 */ /* 0x004fc800078e00ce */
[----:B------:R-:W-:Y:S01]  /*1fa0*/  @P4 IMAD.IADD R10, R19, 0x1, R10 ;  /* 0x00000001130a4824 */ /* 0x000fe200078e020a */
[----:B-1----:R-:W-:-:S04]  /*1fb0*/  @P4 LEA R22, P5, R18, c[0x0][0x1c8], 0x1 ;  /* 0x0000720012164a11 */ /* 0x002fc800078a08ff */
[----:B------:R-:W-:Y:S02]  /*1fc0*/  @P4 LEA.HI.X R23, R18, c[0x0][0x1cc], R10, 0x1, P5 ;  /* 0x0000730012174a11 */ /* 0x000fe400028f0c0a */
[----:B------:R-:W-:-:S04]  /*1fd0*/  @P4 LEA R26, P5, R197, R22, 0x1 ;  /* 0x00000016c51a4211 */ /* 0x000fc800078a08ff */
[----:B------:R-:W-:Y:S02]  /*1fe0*/  @P4 LEA.HI.X R27, R197, R23, R196, 0x1, P5 ;  /* 0x00000017c51b4211 */ /* 0x000fe400028f0cc4 */
[----:B------:R-:W-:Y:S02]  /*1ff0*/  ISETP.LT.OR P5, PT, R9, 0x1, P6 ;  /* 0x000000010900780c */ /* 0x000fe400037a1670 */
[----:B------:R-:W-:-:S11]  /*2000*/  ISETP.GE.AND P6, PT, R15, c[0x0][0x1d4], PT ;  /* 0x000075000f007a0c */ /* 0x000fd60003fc6270 */
[----:B------:R1:W-:Y:S01]  /*2010*/  LDGSTS.E.BYPASS.LTC128B.128 [R144+0x100], [R16.64], !P5 ;  /* 0x0010000010907fae */ /* 0x0003e2000e901d4a */
[----:B------:R-:W-:Y:S02]  /*2020*/  ISETP.LT.OR P5, PT, R9, 0x1, P6 ;  /* 0x000000010900780c */ /* 0x000fe400037a1670 */
[----:B------:R-:W-:Y:S01]  /*2030*/  ISETP.GE.AND P6, PT, R0, c[0x0][0x1d4], PT ;  /* 0x0000750000007a0c */ /* 0x000fe20003fc6270 */
[----:B------:R-:W-:-:S05]  /*2040*/  IMAD R0, R7, 0x400, R4 ;  /* 0x0000040007007824 */ /* 0x000fca00078e0204 */
[----:B------:R-:W-:-:S05]  /*2050*/  LEA R190, R0, 0x18100, 0x1 ;  /* 0x0001810000be7811 */ /* 0x000fca00078e08ff */
[----:B------:R1:W-:Y:S01]  /*2060*/  LDGSTS.E.BYPASS.LTC128B.128 [R144+0x2100], [R16.64+0x80], !P5 ;  /* 0x0210008010907fae */ /* 0x0003e2000e901d4a */
[C---:B------:R-:W-:Y:S01]  /*2070*/  ISETP.LT.OR P5, PT, R9.reuse, 0x1, P6 ;  /* 0x000000010900780c */ /* 0x040fe200037a1670 */
[----:B------:R-:W-:Y:S01]  /*2080*/  IMAD.IADD R186, R190, 0x1, R187 ;  /* 0x00000001beba7824 */ /* 0x000fe200078e02bb */
[----:B------:R-:W-:Y:S01]  /*2090*/  ISETP.LT.OR P6, PT, R9, 0x21, P6 ;  /* 0x000000210900780c */ /* 0x000fe200037c1670 */
[C---:B------:R-:W-:Y:S02]  /*20a0*/  IMAD R185, R3.reuse, 0x2, R190 ;  /* 0x0000000203b97824 */ /* 0x040fe400078e02be */
[----:B------:R-:W-:-:S08]  /*20b0*/  IMAD R184, R3, 0x2, R186 ;  /* 0x0000000203b87824 */ /* 0x000fd000078e02ba */
[----:B------:R1:W-:Y:S01]  /*20c0*/  LDGSTS.E.BYPASS.LTC128B.128 [R144+0x4100], [R16.64+0x100], !P5 ;  /* 0x0410010010907fae */ /* 0x0003e2000e901d4a */
[----:B------:R-:W-:Y:S01]  /*20d0*/  ISETP.GE.AND P5, PT, R8, c[0x0][0x1d4], PT ;  /* 0x0000750008007a0c */ /* 0x000fe20003fa6270 */
[----:B------:R-:W-:-:S03]  /*20e0*/  IMAD.SHL.U32 R8, R0, 0x2, RZ ;  /* 0x0000000200087824 */ /* 0x000fc600078e00ff */
[----:B------:R-:W-:-:S13]  /*20f0*/  ISETP.LT.OR P5, PT, R9, 0x21, P5 ;  /* 0x000000210900780c */ /* 0x000fda0002fa1670 */
[----:B------:R2:W-:Y:S01]  /*2100*/  LDGSTS.E.BYPASS.LTC128B.128 [R144+0x1100], [R20.64], !P5 ;  /* 0x0110000014907fae */ /* 0x0005e2000e901d4a */
[----:B------:R-:W-:-:S04]  /*2110*/  ISETP.GE.AND P5, PT, R15, c[0x0][0x1d4], PT ;  /* 0x000075000f007a0c */ /* 0x000fc80003fa6270 */
[----:B------:R-:W-:-:S13]  /*2120*/  ISETP.LT.OR P5, PT, R9, 0x21, P5 ;  /* 0x000000210900780c */ /* 0x000fda0002fa1670 */
[----:B------:R2:W-:Y:S04]  /*2130*/  LDGSTS.E.BYPASS.LTC128B.128 [R144+0x3100], [R20.64+0x80], !P5 ;  /* 0x0310008014907fae */ /* 0x0005e8000e901d4a */
[----:B------:R2:W-:Y:S01]  /*2140*/  LDGSTS.E.BYPASS.LTC128B.128 [R144+0x5100], [R20.64+0x100], !P6 ;  /* 0x0510010014907fae */ /* 0x0005e2000f101d4a */
[----:B------:R-:W-:-:S03]  /*2150*/  LOP3.LUT P6, RZ, R212, 0x2, RZ, 0xc0, !PT ;  /* 0x00000002d4ff7812 */ /* 0x000fc600078cc0ff */
[----:B------:R-:W0:Y:S01]  /*2160*/  LDGDEPBAR ;  /* 0x00000000000079af */ /* 0x000e220000000000 */
[----:B------:R-:W-:-:S03]  /*2170*/  SEL R189, R189, 0xffffffe0, !P6 ;  /* 0xffffffe0bdbd7807 */ /* 0x000fc60007000000 */
[----:B------:R2:W-:Y:S02]  /*2180*/  @P4 LDGSTS.E.BYPASS.LTC128B.128 [R144+0x12100], [R22.64], !P3 ;  /* 0x1210000016904fae */ /* 0x0005e4000d901d4a */
[----:B------:R-:W-:Y:S02]  /*2190*/  IMAD.IADD R91, R188, 0x1, R189 ;  /* 0x00000001bc5b7824 */ /* 0x000fe400078e02bd */
[----:B------:R2:W-:Y:S04]  /*21a0*/  @P4 LDGSTS.E.BYPASS.LTC128B.128 [R144+0x14100], [R22.64+0x80], !P2 ;  /* 0x1410008016904fae */ /* 0x0005e8000d101d4a */
[----:B------:R2:W-:Y:S04]  /*21b0*/  @P4 LDGSTS.E.BYPASS.LTC128B.128 [R144+0x16100], [R22.64+0x100], !P1 ;  /* 0x1610010016904fae */ /* 0x0005e8000c901d4a */
[----:B------:R3:W-:Y:S04]  /*21c0*/  @P4 LDGSTS.E.BYPASS.LTC128B.128 [R144+0x13100], [R26.64], !P3 ;  /* 0x131000001a904fae */ /* 0x0007e8000d901d4a */
[----:B------:R3:W-:Y:S04]  /*21d0*/  @P4 LDGSTS.E.BYPASS.LTC128B.128 [R144+0x15100], [R26.64+0x80], !P2 ;  /* 0x151000801a904fae */ /* 0x0007e8000d101d4a */
[----:B------:R3:W-:Y:S04]  /*21e0*/  @P4 LDGSTS.E.BYPASS.LTC128B.128 [R144+0x17100], [R26.64+0x100], !P1 ;  /* 0x171001001a904fae */ /* 0x0007e8000c901d4a */
[----:B------:R-:W0:Y:S01]  /*21f0*/  LDGDEPBAR ;  /* 0x00000000000079af */ /* 0x000e220000000000 */
[----:B---3--:R-:W-:Y:S01]  /*2200*/  @P4 IADD3 R27, R132, -0x2, RZ ;  /* 0xfffffffe841b4810 */ /* 0x008fe20007ffe0ff */
[----:B------:R-:W-:-:S04]  /*2210*/  DEPBAR.LE SB0, 0x3 ;  /* 0x000080c00000791a */ /* 0x000fc80000000000 */
[----:B------:R-:W-:-:S04]  /*2220*/  DEPBAR.LE SB0, 0x2 ;  /* 0x000080800000791a */ /* 0x000fc80000000000 */
[----:B------:R-:W-:Y:S01]  /*2230*/  BAR.SYNC.DEFER_BLOCKING 0x0 ;  /* 0x0000000000007b1d */ /* 0x000fe20000010000 */
[----:B------:R-:W-:Y:S01]  /*2240*/  @P4 SHF.R.S32.HI R0, RZ, 0x1f, R27 ;  /* 0x0000001fff004819 */ /* 0x000fe2000001141b */
[----:B------:R-:W-:Y:S02]  /*2250*/  @P4 IMAD R24, R24, R27, RZ ;  /* 0x0000001b18184224 */ /* 0x000fe400078e02ff */
[----:B------:R-:W-:-:S04]  /*2260*/  @P4 IMAD.WIDE.U32 R14, R27, R25, R204 ;  /* 0x000000191b0e4225 */ /* 0x000fc800078e00cc */
[----:B------:R-:W-:Y:S01]  /*2270*/  @P4 IMAD R25, R0, R25, R24 ;  /* 0x0000001900194224 */ /* 0x000fe200078e0218 */
[----:B------:R-:W-:-:S03]  /*2280*/  @P4 LEA R70, P5, R14, c[0x0][0x1f8], 0x1 ;  /* 0x00007e000e464a11 */ /* 0x000fc600078a08ff */
[----:B------:R-:W-:-:S05]  /*2290*/  @P4 IMAD.IADD R0, R15, 0x1, R25 ;  /* 0x000000010f004824 */ /* 0x000fca00078e0219 */
[----:B------:R-:W-:Y:S01]  /*22a0*/  @P4 LEA.HI.X R71, R14, c[0x0][0x1fc], R0, 0x1, P5 ;  /* 0x00007f000e474a11 */ /* 0x000fe200028f0c00 */
[----:B------:R-:W-:Y:S01]  /*22b0*/  IMAD.MOV.U32 R0, RZ, RZ, 0x40 ;  /* 0x00000040ff007424 */ /* 0x000fe200078e00ff */
[----:B------:R-:W-:-:S04]  /*22c0*/  @P4 IADD3 R68, P5, R13, R70, RZ ;  /* 0x000000460d444210 */ /* 0x000fc80007fbe0ff */
[----:B------:R-:W-:Y:S01]  /*22d0*/  SEL R192, R0, 0xffffffc0, !P0 ;  /* 0xffffffc000c07807 */ /* 0x000fe20004000000 */
[----:B------:R-:W-:Y:S01]  /*22e0*/  LDSM.16.M88.4 R8, [R8+0x18100] ;  /* 0x018100000808783b */ /* 0x000fe20000000200 */
[----:B------:R-:W-:Y:S01]  /*22f0*/  @P4 IMAD.X R69, R12, 0x1, R71, P5 ;  /* 0x000000010c454824 */ /* 0x000fe200028e0647 */
[----:B------:R-:W-:Y:S02]  /*2300*/  PLOP3.LUT P0, PT, PT, PT, UP2, 0x80, 0x0 ;  /* 0x000000000000781c */ /* 0x000fe40003f0f028 */
[----:B-1----:R-:W2:Y:S01]  /*2310*/  LDSM.16.M88.4 R16, [R188+0xc100] ;  /* 0x00c10000bc10783b */ /* 0x002ea20000000200 */
[----:B------:R-:W-:Y:S02]  /*2320*/  IMAD.IADD R2, R188, 0x1, R192 ;  /* 0x00000001bc027824 */ /* 0x000fe400078e02c0 */
[----:B------:R-:W-:Y:S01]  /*2330*/  IMAD.IADD R0, R192, 0x1, R91 ;  /* 0x00000001c0007824 */ /* 0x000fe200078e025b */
[----:B------:R-:W1:Y:S04]  /*2340*/  LDSM.16.M88.4 R40, [R188+0xd100] ;  /* 0x00d10000bc28783b */ /* 0x000e680000000200 */
[----:B------:R-:W3:Y:S04]  /*2350*/  LDSM.16.M88.4 R48, [R188+0xc900] ;  /* 0x00c90000bc30783b */ /* 0x000ee80000000200 */
[----:B------:R-:W4:Y:S04]  /*2360*/  LDSM.16.M88.4 R64, [R188+0xd900] ;  /* 0x00d90000bc40783b */ /* 0x000f280000000200 */
[----:B------:R-:W-:Y:S04]  /*2370*/  LDSM.16.M88.4 R72, [R186] ;  /* 0x00000000ba48783b */ /* 0x000fe80000000200 */
[----:B------:R-:W5:Y:S04]  /*2380*/  LDSM.16.M88.4 R60, [R91+0xc100] ;  /* 0x00c100005b3c783b */ /* 0x000f680000000200 */
[----:B------:R-:W3:Y:S04]  /*2390*/  LDSM.16.M88.4 R32, [R91+0xd100] ;  /* 0x00d100005b20783b */ /* 0x000ee80000000200 */
[----:B------:R-:W3:Y:S04]  /*23a0*/  LDSM.16.M88.4 R56, [R91+0xc900] ;  /* 0x00c900005b38783b */ /* 0x000ee80000000200 */
[----:B------:R-:W3:Y:S04]  /*23b0*/  LDSM.16.M88.4 R24, [R91+0xd900] ;  /* 0x00d900005b18783b */ /* 0x000ee80000000200 */
[----:B------:R-:W-:Y:S01]  /*23c0*/  @!PT LDS RZ, [RZ] ;  /* 0x00000000fffff984 */ /* 0x000fe20000000800 */
[----:B------:R-:W-:Y:S01]  /*23d0*/  @!PT LDS RZ, [RZ] ;  /* 0x00000000fffff984 */ /* 0x000fe20000000800 */
[----:B------:R-:W-:Y:S01]  /*23e0*/  @!PT LDS RZ, [RZ] ;  /* 0x00000000fffff984 */ /* 0x000fe20000000800 */
[----:B------:R3:W-:Y:S01]  /*23f0*/  @P4 LDGSTS.E.BYPASS.LTC128B.128 [R144+0x6100], [R70.64], !P3 ;  /* 0x0610000046904fae */ /* 0x0007e2000d901d4a */
[C---:B--2---:R-:W-:Y:S03]  /*2400*/  HMMA.16816.F32 R20, R8.reuse, R16, RZ ;  /* 0x000000100814723c */ /* 0x044fe600000018ff */
[----:B------:R2:W-:Y:S04]  /*2410*/  @P4 LDGSTS.E.BYPASS.LTC128B.128 [R144+0x8100], [R70.64+0x80], !P2 ;  /* 0x0810008046904fae */ /* 0x0005e8000d101d4a */
[----:B------:R2:W-:Y:S01]  /*2420*/  @P4 LDGSTS.E.BYPASS.LTC128B.128 [R144+0xa100], [R70.64+0x100], !P1 ;  /* 0x0a10010046904fae */ /* 0x0005e2000c901d4a */
[C---:B-1----:R-:W-:Y:S03]  /*2430*/  HMMA.16816.F32 R44, R8.reuse, R40, RZ ;  /* 0x00000028082c723c */ /* 0x042fe600000018ff */
[----:B------:R2:W-:Y:S04]  /*2440*/  @P4 LDGSTS.E.BYPASS.LTC128B.128 [R144+0x7100], [R68.64], !P3 ;  /* 0x0710000044904fae */ /* 0x0005e8000d901d4a */
[----:B------:R2:W-:Y:S01]  /*2450*/  @P4 LDGSTS.E.BYPASS.LTC128B.128 [R144+0x9100], [R68.64+0x80], !P2 ;  /* 0x0910008044904fae */ /* 0x0005e2000d101d4a */
[----:B------:R-:W-:Y:S03]  /*2460*/  HMMA.16816.F32 R16, R8, R18, RZ ;  /* 0x000000120810723c */ /* 0x000fe600000018ff */
[----:B------:R2:W-:Y:S01]  /*2470*/  @P4 LDGSTS.E.BYPASS.LTC128B.128 [R144+0xb100], [R68.64+0x100], !P1 ;  /* 0x0b10010044904fae */ /* 0x0005e2000c901d4a */
[----:B------:R-:W-:-:S03]  /*2480*/  PLOP3.LUT P4, PT, PT, PT, UP2, 0x80, 0x0 ;  /* 0x000000000000781c */ /* 0x000fc60003f8f028 */
[----:B------:R-:W-:Y:S01]  /*2490*/  LDSM.16.M88.4 R12, [R185] ;  /* 0x00000000b90c783b */ /* 0x000fe20000000200 */
[C---:B------:R-:W-:Y:S03]  /*24a0*/  HMMA.16816.F32 R40, R8.reuse, R42, RZ ;  /* 0x0000002a0828723c */ /* 0x040fe600000018ff */
[----:B------:R-:W1:Y:S04]  /*24b0*/  LDSM.16.M88.4 R28, [R2+0xc100] ;  /* 0x00c10000021c783b */ /* 0x000e680000000200 */
[----:B------:R-:W-:Y:S01]  /*24c0*/  LDSM.16.M88.4 R80, [R91+0xf100] ;  /* 0x00f100005b50783b */ /* 0x000fe20000000200 */
[C---:B---3--:R-:W-:Y:S03]  /*24d0*/  HMMA.16816.F32 R52, R8.reuse, R48, RZ ;  /* 0x000000300834723c */ /* 0x048fe600000018ff */
[----:B------:R-:W-:Y:S04]  /*24e0*/  LDSM.16.M88.4 R76, [R91+0xf900] ;  /* 0x00f900005b4c783b */ /* 0x000fe80000000200 */
[----:B------:R-:W-:Y:S01]  /*24f0*/  LDSM.16.M88.4 R84, [R91+0x10100] ;  /* 0x010100005b54783b */ /* 0x000fe20000000200 */
[C---:B------:R-:W-:Y:S03]  /*2500*/  HMMA.16816.F32 R48, R8.reuse, R50, RZ ;  /* 0x000000320830723c */ /* 0x040fe600000018ff */
[----:B------:R-:W0:Y:S04]  /*2510*/  LDGDEPBAR ;  /* 0x00000000000079af */ /* 0x000e280000000000 */
[----:B--2---:R-:W-:Y:S01]  /*2520*/  LDSM.16.M88.4 R68, [R0+0xd900] ;  /* 0x00d900000044783b */ /* 0x004fe20000000200 */
[C---:B----4-:R-:W-:Y:S08]  /*2530*/  HMMA.16816.F32 R36, R8.reuse, R64, RZ ;  /* 0x000000400824723c */ /* 0x050ff000000018ff */
[----:B------:R-:W-:Y:S01]  /*2540*/  HMMA.16816.F32 R8, R8, R66, RZ ;  /* 0x000000420808723c */ /* 0x000fe200000018ff */
[----:B------:R-:W-:Y:S07]  /*2550*/  LDSM.16.M88.4 R64, [R2+0xd900] ;  /* 0x00d900000240783b */ /* 0x000fee0000000200 */
[C---:B-----5:R-:W-:Y:S08]  /*2560*/  HMMA.16816.F32 R20, R72.reuse, R60, R20 ;  /* 0x0000003c4814723c */ /* 0x060ff00000001814 */
[C---:B------:R-:W-:Y:S01]  /*2570*/  HMMA.16816.F32 R16, R72.reuse, R62, R16 ;  /* 0x0000003e4810723c */ /* 0x040fe20000001810 */
[----:B------:R-:W2:Y:S07]  /*2580*/  LDSM.16.M88.4 R60, [R2+0xc900] ;  /* 0x00c90000023c783b */ /* 0x000eae0000000200 */
[C---:B------:R-:W-:Y:S08]  /*2590*/  HMMA.16816.F32 R44, R72.reuse, R32, R44 ;  /* 0x00000020482c723c */ /* 0x040ff0000000182c */
[C---:B------:R-:W-:Y:S01]  /*25a0*/  HMMA.16816.F32 R40, R72.reuse, R34, R40 ;  /* 0x000000224828723c */ /* 0x040fe20000001828 */
[----:B------:R-:W3:Y:S07]  /*25b0*/  LDSM.16.M88.4 R32, [R2+0xd100] ;  /* 0x00d100000220783b */ /* 0x000eee0000000200 */
[C---:B------:R-:W-:Y:S08]  /*25c0*/  HMMA.16816.F32 R52, R72.reuse, R56, R52 ;  /* 0x000000384834723c */ /* 0x040ff00000001834 */
[C---:B------:R-:W-:Y:S01]  /*25d0*/  HMMA.16816.F32 R48, R72.reuse, R58, R48 ;  /* 0x0000003a4830723c */ /* 0x040fe20000001830 */
[----:B------:R-:W-:Y:S07]  /*25e0*/  LDSM.16.M88.4 R56, [R0+0xc900] ;  /* 0x00c900000038783b */ /* 0x000fee0000000200 */
[C---:B------:R-:W-:Y:S08]  /*25f0*/  HMMA.16816.F32 R36, R72.reuse, R24, R36 ;  /* 0x000000184824723c */ /* 0x040ff00000001824 */
[----:B------:R-:W-:Y:S01]  /*2600*/  HMMA.16816.F32 R72, R72, R26, R8 ;  /* 0x0000001a4848723c */ /* 0x000fe20000001808 */
[----:B------:R-:W-:Y:S04]  /*2610*/  LDSM.16.M88.4 R8, [R184] ;  /* 0x00000000b808783b */ /* 0x000fe80000000200 */
[----:B------:R-:W4:Y:S03]  /*2620*/  LDSM.16.M88.4 R24, [R0+0xc100] ;  /* 0x00c100000018783b */ /* 0x000f260000000200 */
[C---:B-1----:R-:W-:Y:S08]  /*2630*/  HMMA.16816.F32 R20, R12.reuse, R28, R20 ;  /* 0x0000001c0c14723c */ /* 0x042ff00000001814 */
[C---:B------:R-:W-:Y:S01]  /*2640*/  HMMA.16816.F32 R16, R12.reuse, R30, R16 ;  /* 0x0000001e0c10723c */ /* 0x040fe20000001810 */
[----:B------:R-:W1:Y:S07]  /*2650*/  LDSM.16.M88.4 R28, [R0+0xd100] ;  /* 0x00d10000001c783b */ /* 0x000e6e0000000200 */
        /* <DEDUP_REMOVED lines=8> */
[----:B------:R-:W3:Y:S04]  /*26e0*/  LDSM.16.M88.4 R12, [R188+0xe900] ;  /* 0x00e90000bc0c783b */ /* 0x000ee80000000200 */
[----:B------:R-:W-:Y:S03]  /*26f0*/  LDSM.16.M88.4 R64, [R188+0xf900] ;  /* 0x00f90000bc40783b */ /* 0x000fe60000000200 */
        /* <DEDUP_REMOVED lines=10> */
[----:B------:R-:W-:Y:S01]  /*27a0*/  HMMA.16816.F32 R72, R8, R70, R72 ;  /* 0x000000460848723c */ /* 0x000fe20000001848 */
[----:B------:R-:W5:Y:S04]  /*27b0*/  LDSM.16.M88.4 R8, [R91+0xe900] ;  /* 0x00e900005b08783b */ /* 0x000f680000000200 */
[----:B------:R-:W-:Y:S03]  /*27c0*/  LDSM.16.M88.4 R68, [R2+0xf100] ;  /* 0x00f100000244783b */ /* 0x000fe60000000200 */
[C---:B--2---:R-:W-:Y:S08]  /*27d0*/  HMMA.16816.F32 R20, R60.reuse, R32, R20 ;  /* 0x000000203c14723c */ /* 0x044ff00000001814 */
[C---:B------:R-:W-:Y:S01]  /*27e0*/  HMMA.16816.F32 R16, R60.reuse, R34, R16 ;  /* 0x000000223c10723c */ /* 0x040fe20000001810 */
[----:B------:R-:W-:Y:S07]  /*27f0*/  LDSM.16.M88.4 R32, [R2+0xe100] ;  /* 0x00e100000220783b */ /* 0x000fee0000000200 */
[C---:B---3--:R-:W-:Y:S08]  /*2800*/  HMMA.16816.F32 R52, R60.reuse, R12, R52 ;  /* 0x0000000c3c34723c */ /* 0x048ff00000001834 */
[C---:B------:R-:W-:Y:S01]  /*2810*/  HMMA.16816.F32 R48, R60.reuse, R14, R48 ;  /* 0x0000000e3c30723c */ /* 0x040fe20000001830 */
[----:B------:R-:W2:Y:S07]  /*2820*/  LDSM.16.M88.4 R12, [R185+0x4000] ;  /* 0x00400000b90c783b */ /* 0x000eae0000000200 */
[C---:B----4-:R-:W-:Y:S08]  /*2830*/  HMMA.16816.F32 R44, R60.reuse, R24, R44 ;  /* 0x000000183c2c723c */ /* 0x050ff0000000182c */
[----:B------:R-:W-:Y:S01]  /*2840*/  HMMA.16816.F32 R40, R60, R26, R40 ;  /* 0x0000001a3c28723c */ /* 0x000fe20000001828 */
[----:B------:R-:W3:Y:S07]  /*2850*/  LDSM.16.M88.4 R24, [R2+0xe900] ;  /* 0x00e900000218783b */ /* 0x000eee0000000200 */
[C---:B-1----:R-:W-:Y:S08]  /*2860*/  HMMA.16816.F32 R20, R56.reuse, R28, R20 ;  /* 0x0000001c3814723c */ /* 0x042ff00000001814 */
[----:B------:R-:W-:Y:S01]  /*2870*/  HMMA.16816.F32 R16, R56, R30, R16 ;  /* 0x0000001e3810723c */ /* 0x000fe20000001810 */
[----:B------:R-:W-:Y:S07]  /*2880*/  LDSM.16.M88.4 R28, [R184+0x4000] ;  /* 0x00400000b81c783b */ /* 0x000fee0000000200 */
[C---:B------:R-:W-:Y:S08]  /*2890*/  HMMA.16816.F32 R36, R60.reuse, R64, R36 ;  /* 0x000000403c24723c */ /* 0x040ff00000001824 */
[----:B------:R-:W-:Y:S01]  /*28a0*/  HMMA.16816.F32 R72, R60, R66, R72 ;  /* 0x000000423c48723c */ /* 0x000fe20000001848 */
[----:B------:R-:W-:Y:S04]  /*28b0*/  LDSM.16.M88.4 R64, [R2+0xf900] ;  /* 0x00f900000240783b */ /* 0x000fe80000000200 */
[----:B------:R-:W-:Y:S03]  /*28c0*/  LDSM.16.M88.4 R60, [R0+0xe900] ;  /* 0x00e90000003c783b */ /* 0x000fe60000000200 */
[C---:B-----5:R-:W-:Y:S08]  /*28d0*/  HMMA.16816.F32 R52, R56.reuse, R8, R52 ;  /* 0x000000083834723c */ /* 0x060ff00000001834 */
[----:B------:R-:W-:Y:S01]  /*28e0*/  HMMA.16816.F32 R48, R56, R10, R48 ;  /* 0x0000000a3830723c */ /* 0x000fe20000001830 */
[----:B------:R-:W1:Y:S07]  /*28f0*/  LDSM.16.M88.4 R8, [R0+0xe100] ;  /* 0x00e100000008783b */ /* 0x000e6e0000000200 */
[C---:B--2---:R-:W-:Y:S08]  /*2900*/  HMMA.16816.F32 R20, R12.reuse, R32, R20 ;  /* 0x000000200c14723c */ /* 0x044ff00000001814 */
[----:B------:R-:W-:Y:S01]  /*2910*/  HMMA.16816.F32 R16, R12, R34, R16 ;  /* 0x000000220c10723c */ /* 0x000fe20000001810 */
[----:B------:R-:W-:Y:S07]  /*2920*/  LDSM.16.M88.4 R32, [R0+0xf900] ;  /* 0x00f900000020783b */ /* 0x000fee0000000200 */
[C---:B------:R-:W-:Y:S08]  /*2930*/  HMMA.16816.F32 R44, R56.reuse, R80, R44 ;  /* 0x00000050382c723c */ /* 0x040ff0000000182c */
[C---:B------:R-:W-:Y:S01]  /*2940*/  HMMA.16816.F32 R40, R56.reuse, R82, R40 ;  /* 0x000000523828723c */ /* 0x040fe20000001828 */
[----:B------:R-:W-:Y:S07]  /*2950*/  LDSM.16.M88.4 R80, [R188+0x11900] ;  /* 0x01190000bc50783b */ /* 0x000fee0000000200 */
[C---:B------:R-:W-:Y:S08]  /*2960*/  HMMA.16816.F32 R36, R56.reuse, R76, R36 ;  /* 0x0000004c3824723c */ /* 0x040ff00000001824 */
[----:B------:R-:W-:Y:S01]  /*2970*/  HMMA.16816.F32 R72, R56, R78, R72 ;  /* 0x0000004e3848723c */ /* 0x000fe20000001848 */
[----:B------:R-:W-:Y:S04]  /*2980*/  LDSM.16.M88.4 R76, [R190+0x8000] ;  /* 0x00800000be4c783b */ /* 0x000fe80000000200 */
[----:B------:R-:W-:Y:S03]  /*2990*/  LDSM.16.M88.4 R56, [R0+0xf100] ;  /* 0x00f100000038783b */ /* 0x000fe60000000200 */
[C---:B---3--:R-:W-:Y:S08]  /*29a0*/  HMMA.16816.F32 R52, R12.reuse, R24, R52 ;  /* 0x000000180c34723c */ /* 0x048ff00000001834 */
[----:B------:R-:W-:Y:S01]  /*29b0*/  HMMA.16816.F32 R48, R12, R26, R48 ;  /* 0x0000001a0c30723c */ /* 0x000fe20000001830 */
[----:B------:R-:W2:Y:S07]  /*29c0*/  LDSM.16.M88.4 R24, [R188+0x10100] ;  /* 0x01010000bc18783b */ /* 0x000eae0000000200 */
[C---:B-1----:R-:W-:Y:S08]  /*29d0*/  HMMA.16816.F32 R20, R28.reuse, R8, R20 ;  /* 0x000000081c14723c */ /* 0x042ff00000001814 */
[----:B------:R-:W-:Y:S01]  /*29e0*/  HMMA.16816.F32 R16, R28, R10, R16 ;  /* 0x0000000a1c10723c */ /* 0x000fe20000001810 */
[----:B------:R-:W-:Y:S07]  /*29f0*/  LDSM.16.M88.4 R8, [R188+0x11100] ;  /* 0x01110000bc08783b */ /* 0x000fee0000000200 */
[C---:B------:R-:W-:Y:S08]  /*2a00*/  HMMA.16816.F32 R44, R12.reuse, R68, R44 ;  /* 0x000000440c2c723c */ /* 0x040ff0000000182c */
[C---:B------:R-:W-:Y:S01]  /*2a10*/  HMMA.16816.F32 R40, R12.reuse, R70, R40 ;  /* 0x000000460c28723c */ /* 0x040fe20000001828 */
[----:B------:R-:W-:Y:S07]  /*2a20*/  LDSM.16.M88.4 R68, [R186+0x8000] ;  /* 0x00800000ba44783b */ /* 0x000fee0000000200 */
[C---:B------:R-:W-:Y:S08]  /*2a30*/  HMMA.16816.F32 R36, R12.reuse, R64, R36 ;  /* 0x000000400c24723c */ /* 0x040ff00000001824 */
[----:B------:R-:W-:Y:S01]  /*2a40*/  HMMA.16816.F32 R72, R12, R66, R72 ;  /* 0x000000420c48723c */ /* 0x000fe20000001848 */
[----:B------:R-:W1:Y:S04]  /*2a50*/  LDSM.16.M88.4 R12, [R188+0x10900] ;  /* 0x01090000bc0c783b */ /* 0x000e680000000200 */
[----:B------:R-:W3:Y:S03]  /*2a60*/  LDSM.16.M88.4 R64, [R91+0x10900] ;  /* 0x010900005b40783b */ /* 0x000ee60000000200 */
[C---:B------:R-:W-:Y:S08]  /*2a70*/  HMMA.16816.F32 R52, R28.reuse, R60, R52 ;  /* 0x0000003c1c34723c */ /* 0x040ff00000001834 */
[----:B------:R-:W-:Y:S01]  /*2a80*/  HMMA.16816.F32 R48, R28, R62, R48 ;  /* 0x0000003e1c30723c */ /* 0x000fe20000001830 */
[----:B------:R-:W-:Y:S07]  /*2a90*/  LDSM.16.M88.4 R60, [R91+0x11100] ;  /* 0x011100005b3c783b */ /* 0x000fee0000000200 */
        /* <DEDUP_REMOVED lines=9> */
[----:B------:R-:W2:Y:S03]  /*2b30*/  LDSM.16.M88.4 R28, [R2+0x10100] ;  /* 0x01010000021c783b */ /* 0x000ea60000000200 */
[C---:B-1----:R-:W-:Y:S08]  /*2b40*/  HMMA.16816.F32 R52, R76.reuse, R12, R52 ;  /* 0x0000000c4c34723c */ /* 0x042ff00000001834 */
[----:B------:R-:W-:Y:S01]  /*2b50*/  HMMA.16816.F32 R48, R76, R14, R48 ;  /* 0x0000000e4c30723c */ /* 0x000fe20000001830 */
[----:B------:R-:W-:Y:S07]  /*2b60*/  LDSM.16.M88.4 R12, [R184+0x8000] ;  /* 0x00800000b80c783b */ /* 0x000fee0000000200 */
[C---:B------:R-:W-:Y:S08]  /*2b70*/  HMMA.16816.F32 R20, R68.reuse, R84, R20 ;  /* 0x000000544414723c */ /* 0x040ff00000001814 */
[----:B------:R-:W-:Y:S08]  /*2b80*/  HMMA.16816.F32 R16, R68, R86, R16 ;  /* 0x000000564410723c */ /* 0x000ff00000001810 */
[C---:B------:R-:W-:Y:S08]  /*2b90*/  HMMA.16816.F32 R44, R76.reuse, R8, R44 ;  /* 0x000000084c2c723c */ /* 0x040ff0000000182c */
[----:B------:R-:W-:Y:S01]  /*2ba0*/  HMMA.16816.F32 R40, R76, R10, R40 ;  /* 0x0000000a4c28723c */ /* 0x000fe20000001828 */
[----:B------:R-:W1:Y:S07]  /*2bb0*/  LDSM.16.M88.4 R8, [R0+0x10100] ;  /* 0x010100000008783b */ /* 0x000e6e0000000200 */
[----:B---3--:R-:W-:Y:S08]  /*2bc0*/  HMMA.16816.F32 R52, R68, R64, R52 ;  /* 0x000000404434723c */ /* 0x008ff00000001834 */
[----:B--2---:R-:W-:Y:S08]  /*2bd0*/  HMMA.16816.F32 R20, R32, R28, R20 ;  /* 0x0000001c2014723c */ /* 0x004ff00000001814 */
[----:B------:R-:W-:Y:S01]  /*2be0*/  HMMA.16816.F32 R48, R68, R66, R48 ;  /* 0x000000424430723c */ /* 0x000fe20000001830 */
[----:B------:R-:W2:Y:S07]  /*2bf0*/  LDSM.16.M88.4 R64, [R2+0x11100] ;  /* 0x011100000240783b */ /* 0x000eae0000000200 */
[----:B------:R-:W-:Y:S01]  /*2c00*/  HMMA.16816.F32 R16, R32, R30, R16 ;  /* 0x0000001e2010723c */ /* 0x000fe20000001810 */
[----:B------:R-:W-:Y:S07]  /*2c10*/  LDSM.16.M88.4 R28, [R0+0x11900] ;  /* 0x01190000001c783b */ /* 0x000fee0000000200 */
[----:B------:R-:W-:Y:S08]  /*2c20*/  HMMA.16816.F32 R40, R68, R62, R40 ;  /* 0x0000003e4428723c */ /* 0x000ff00000001828 */
[C---:B------:R-:W-:Y:S08]  /*2c30*/  HMMA.16816.F32 R36, R76.reuse, R80, R36 ;  /* 0x000000504c24723c */ /* 0x040ff00000001824 */
[----:B------:R-:W-:Y:S08]  /*2c40*/  HMMA.16816.F32 R72, R76, R82, R72 ;  /* 0x000000524c48723c */ /* 0x000ff00000001848 */
[C---:B-1----:R-:W-:Y:S08]  /*2c50*/  HMMA.16816.F32 R20, R12.reuse, R8, R20 ;  /* 0x000000080c14723c */ /* 0x042ff00000001814 */
[----:B------:R-:W-:Y:S01]  /*2c60*/  HMMA.16816.F32 R16, R12, R10, R16 ;  /* 0x0000000a0c10723c */ /* 0x000fe20000001810 */
[----:B------:R-:W1:Y:S07]  /*2c70*/  LDSM.16.M88.4 R8, [R0+0x11100] ;  /* 0x011100000008783b */ /* 0x000e6e0000000200 */
[C---:B------:R-:W-:Y:S08]  /*2c80*/  HMMA.16816.F32 R52, R32.reuse, R24, R52 ;  /* 0x000000182034723c */ /* 0x040ff00000001834 */
[----:B------:R-:W-:Y:S01]  /*2c90*/  HMMA.16816.F32 R48, R32, R26, R48 ;  /* 0x0000001a2030723c */ /* 0x000fe20000001830 */
[----:B------:R3:W4:Y:S01]  /*2ca0*/  LDSM.16.M88.4 R24, [R2+0x11900] ;  /* 0x011900000218783b */ /* 0x0007220000000200 */
[----:B------:R-:W-:-:S06]  /*2cb0*/  FMUL.FTZ R21, R21, c[0x0][0x320] ;  /* 0x0000c80015157a20 */ /* 0x000fcc0000410000 */
[----:B--2---:R-:W-:Y:S01]  /*2cc0*/  HMMA.16816.F32 R40, R32, R66, R40 ;  /* 0x000000422028723c */ /* 0x004fe20000001828 */
[----:B------:R-:W2:Y:S07]  /*2cd0*/  MUFU.TANH R21, R21 ;  /* 0x0000001500157308 */ /* 0x000eae0000002400 */
[C---:B------:R-:W-:Y:S01]  /*2ce0*/  HMMA.16816.F32 R76, R68.reuse, R60, R44 ;  /* 0x0000003c444c723c */ /* 0x040fe2000000182c */
[----:B------:R-:W5:Y:S07]  /*2cf0*/  LDSM.16.M88.4 R44, [R0+0x10900] ;  /* 0x01090000002c783b */ /* 0x000f6e0000000200 */
[C---:B------:R-:W-:Y:S07]  /*2d00*/  HMMA.16816.F32 R36, R68.reuse, R56, R36 ;  /* 0x000000384424723c */ /* 0x040fee0000001824 */
[----:B------:R-:W-:Y:S01]  /*2d10*/  FMUL.FTZ R56, R20, c[0x0][0x320] ;  /* 0x0000c80014387a20 */ /* 0x000fe20000410000 */
[----:B------:R-:W-:Y:S01]  /*2d20*/  HMMA.16816.F32 R72, R68, R58, R72 ;  /* 0x0000003a4448723c */ /* 0x000fe20000001848 */
[----:B------:R-:W-:-:S02]  /*2d30*/  FMUL.FTZ R20, R22, c[0x0][0x320] ;  /* 0x0000c80016147a20 */ /* 0x000fc40000410000 */
[----:B------:R-:W-:Y:S02]  /*2d40*/  FMUL.FTZ R22, R16, c[0x0][0x320] ;  /* 0x0000c80010167a20 */ /* 0x000fe40000410000 */
[----:B------:R-:W-:Y:S01]  /*2d50*/  FMUL.FTZ R16, R17, c[0x0][0x320] ;  /* 0x0000c80011107a20 */ /* 0x000fe20000410000 */
[----:B------:R-:W-:Y:S01]  /*2d60*/  LEA.HI R17, R89, R6, RZ, 0x2 ;  /* 0x0000000659117211 */ /* 0x000fe200078f10ff */
[----:B---3--:R3:W2:Y:S01]  /*2d70*/  MUFU.TANH R2, R22 ;  /* 0x0000001600027308 */ /* 0x0086a20000002400 */
[----:B-1----:R-:W-:Y:S02]  /*2d80*/  HMMA.16816.F32 R40, R12, R10, R40 ;  /* 0x0000000a0c28723c */ /* 0x002fe40000001828 */
[----:B------:R-:W-:-:S05]  /*2d90*/  LOP3.LUT R17, R17, 0xfffffffc, RZ, 0xc0, !PT ;  /* 0xfffffffc11117812 */ /* 0x000fca00078ec0ff */
[----:B------:R-:W-:Y:S01]  /*2da0*/  LOP3.LUT R11, R88, 0xffffffe0, RZ, 0xc0, !PT ;  /* 0xffffffe0580b7812 */ /* 0x000fe200078ec0ff */
[----:B------:R-:W-:Y:S01]  /*2db0*/  HMMA.16816.F32 R76, R32, R64, R76 ;  /* 0x00000040204c723c */ /* 0x000fe2000000184c */
[C---:B------:R-:W-:Y:S01]  /*2dc0*/  IMAD.IADD R17, R6.reuse, 0x1, -R17 ;  /* 0x0000000106117824 */ /* 0x040fe200078e0a11 */
[----:B------:R-:W1:Y:S02]  /*2dd0*/  MUFU.TANH R56, R56 ;  /* 0x0000003800387308 */ /* 0x000e640000002400 */
[----:B------:R-:W-:Y:S01]  /*2de0*/  IMAD.IADD R11, R6, 0x1, -R11 ;  /* 0x00000001060b7824 */ /* 0x000fe200078e0a0b */
[----:B---3--:R-:W-:-:S03]  /*2df0*/  SHF.R.S32.HI R22, RZ, 0x1f, R7 ;  /* 0x0000001fff167819 */ /* 0x008fc60000011407 */
[C---:B----4-:R-:W-:Y:S01]  /*2e00*/  HMMA.16816.F32 R36, R32.reuse, R24, R36 ;  /* 0x000000182024723c */ /* 0x050fe20000001824 */
[----:B------:R-:W-:Y:S01]  /*2e10*/  SHF.R.S32.HI R6, RZ, 0x1f, R11 ;  /* 0x0000001fff067819 */ /* 0x000fe2000001140b */
[----:B------:R-:W3:Y:S01]  /*2e20*/  MUFU.TANH R20, R20 ;  /* 0x0000001400147308 */ /* 0x000ee20000002400 */
[----:B------:R-:W-:Y:S02]  /*2e30*/  LEA.HI R22, R22, R7, RZ, 0x3 ;  /* 0x0000000716167211 */ /* 0x000fe400078f18ff */
[----:B------:R-:W-:Y:S02]  /*2e40*/  LEA.HI R6, R6, R11, RZ, 0x2 ;  /* 0x0000000b06067211 */ /* 0x000fe400078f10ff */
[----:B------:R-:W-:Y:S01]  /*2e50*/  LOP3.LUT R22, R22, 0xffffff8, RZ, 0xc0, !PT ;  /* 0x0ffffff816167812 */ /* 0x000fe200078ec0ff */
[----:B------:R-:W-:Y:S01]  /*2e60*/  HMMA.16816.F32 R72, R32, R26, R72 ;  /* 0x0000001a2048723c */ /* 0x000fe20000001848 */
[----:B------:R-:W-:Y:S01]  /*2e70*/  LEA.HI.SX32 R24, R6, UR13, 0x1e ;  /* 0x0000000d06187c11 */ /* 0x000fe2000f8ff2ff */
[----:B------:R-:W-:Y:S01]  /*2e80*/  FMUL.FTZ R40, R40, c[0x0][0x320] ;  /* 0x0000c80028287a20 */ /* 0x000fe20000410000 */
[----:B------:R-:W-:Y:S01]  /*2e90*/  LOP3.LUT R208, R6, 0x7ffffffc, RZ, 0xc0, !PT ;  /* 0x7ffffffc06d07812 */ /* 0x000fe200078ec0ff */
[----:B------:R-:W-:Y:S01]  /*2ea0*/  IMAD.IADD R7, R7, 0x1, -R22 ;  /* 0x0000000107077824 */ /* 0x000fe200078e0a16 */
[----:B------:R-:W-:Y:S01]  /*2eb0*/  LEA.HI R22, R17, R17, RZ, 0x1 ;  /* 0x0000001111167211 */ /* 0x000fe200078f08ff */
[----:B------:R-:W-:Y:S01]  /*2ec0*/  FMUL.FTZ R41, R41, c[0x0][0x320] ;  /* 0x0000c80029297a20 */ /* 0x000fe20000410000 */
[----:B------:R-:W4:Y:S01]  /*2ed0*/  MUFU.TANH R16, R16 ;  /* 0x0000001000107308 */ /* 0x000f220000002400 */
[----:B------:R-:W-:Y:S01]  /*2ee0*/  IMAD R7, R7, 0x10, R24 ;  /* 0x0000001007077824 */ /* 0x000fe200078e0218 */
[----:B------:R-:W-:Y:S01]  /*2ef0*/  LOP3.LUT R22, R22, 0x1ffffffe, RZ, 0xc0, !PT ;  /* 0x1ffffffe16167812 */ /* 0x000fe200078ec0ff */
[----:B-----5:R-:W-:Y:S01]  /*2f00*/  HMMA.16816.F32 R52, R12, R44, R52 ;  /* 0x0000002c0c34723c */ /* 0x020fe20000001834 */
[----:B------:R-:W-:Y:S01]  /*2f10*/  IMAD.IADD R208, R11, 0x1, -R208 ;  /* 0x000000010bd07824 */ /* 0x000fe200078e0ad0 */
[----:B------:R-:W-:-:S02]  /*2f20*/  IADD3 R11, -R5, c[0x0][0x1d0], R133 ;  /* 0x00007400050b7a10 */ /* 0x000fc40007ffe185 */
[----:B------:R-:W-:Y:S01]  /*2f30*/  IMAD.IADD R22, R17, 0x1, -R22 ;  /* 0x0000000111167824 */ /* 0x000fe200078e0a16 */
[----:B------:R1:W1:Y:S01]  /*2f40*/  MUFU.TANH R163, R40 ;  /* 0x0000002800a37308 */ /* 0x0002620000002400 */
[----:B------:R-:W-:Y:S02]  /*2f50*/  IMAD.SHL.U32 R208, R208, 0x2, RZ ;  /* 0x00000002d0d07824 */ /* 0x000fe400078e00ff */
[----:B------:R-:W-:Y:S01]  /*2f60*/  IMAD R199, R22, 0x8, R7 ;  /* 0x0000000816c77824 */ /* 0x000fe200078e0207 */
[C---:B------:R-:W-:Y:S02]  /*2f70*/  HMMA.16816.F32 R48, R12.reuse, R46, R48 ;  /* 0x0000002e0c30723c */ /* 0x040fe40000001830 */
[----:B------:R-:W-:Y:S01]  /*2f80*/  IADD3 R6, -R208, c[0x0][0x1d0], -R5 ;  /* 0x00007400d0067a10 */ /* 0x000fe20007ffe905 */
[----:B------:R-:W-:Y:S01]  /*2f90*/  @P4 IMAD.HI.U32 R7, R199, c[0x0][0x2c8], RZ ;  /* 0x0000b200c7074a27 */ /* 0x000fe200078e00ff */
[----:B------:R1:W1:Y:S03]  /*2fa0*/  MUFU.TANH R169, R41 ;  /* 0x0000002900a97308 */ /* 0x0002660000002400 */
[----:B------:R-:W-:Y:S01]  /*2fb0*/  IMAD.MOV.U32 R26, RZ, RZ, R199 ;  /* 0x000000ffff1a7224 */ /* 0x000fe200078e00c7 */
[----:B------:R-:W-:Y:S01]  /*2fc0*/  HMMA.16816.F32 R76, R12, R8, R76 ;  /* 0x000000080c4c723c */ /* 0x000fe2000000184c */
[----:B------:R-:W-:-:S02]  /*2fd0*/  @P0 SHF.R.U32.HI R26, RZ, c[0x0][0x2cc], R7 ;  /* 0x0000b300ff1a0a19 */ /* 0x000fc40000011607 */
[----:B------:R-:W-:-:S03]  /*2fe0*/  PLOP3.LUT P0, PT, PT, PT, UP1, 0x40, 0x0 ;  /* 0x000000000000781c */ /* 0x000fc60003f0e818 */
[----:B------:R-:W5:Y:S01]  /*2ff0*/  SHFL.IDX PT, R7, R26, RZ, 0x1c1f ;  /* 0x001c1fff1a077589 */ /* 0x000f6200000e0000 */
[----:B------:R-:W-:Y:S01]  /*3000*/  FMUL.FTZ R8, R52, c[0x0][0x320] ;  /* 0x0000c80034087a20 */ /* 0x000fe20000410000 */
[----:B------:R-:W-:Y:S01]  /*3010*/  HMMA.16816.F32 R36, R12, R28, R36 ;  /* 0x0000001c0c24723c */ /* 0x000fe20000001824 */
[----:B------:R-:W-:-:S04]  /*3020*/  FMUL.FTZ R9, R53, c[0x0][0x320] ;  /* 0x0000c80035097a20 */ /* 0x000fc80000410000 */
[----:B------:R-:W1:Y:S03]  /*3030*/  MUFU.TANH R8, R8 ;  /* 0x0000000800087308 */ /* 0x000e660000002400 */
[----:B------:R-:W-:Y:S01]  /*3040*/  HMMA.16816.F32 R72, R12, R30, R72 ;  /* 0x0000001e0c48723c */ /* 0x000fe20000001848 */
[----:B------:R-:W-:Y:S02]  /*3050*/  FMUL.FTZ R10, R49, c[0x0][0x320] ;  /* 0x0000c800310a7a20 */ /* 0x000fe40000410000 */
[----:B------:R-:W-:Y:S02]  /*3060*/  FMUL.FTZ R48, R48, c[0x0][0x320] ;  /* 0x0000c80030307a20 */ /* 0x000fe40000410000 */
[----:B------:R-:W1:Y:S02]  /*3070*/  MUFU.TANH R9, R9 ;  /* 0x0000000900097308 */ /* 0x000e640000002400 */
[----:B------:R-:W-:Y:S01]  /*3080*/  IADD3 R14, R11, -c[0x0][0x168], -R208 ;  /* 0x80005a000b0e7a10 */ /* 0x000fe20007ffe8d0 */
[----:B------:R-:W-:-:S02]  /*3090*/  FMUL.FTZ R76, R76, c[0x0][0x320] ;  /* 0x0000c8004c4c7a20 */ /* 0x000fc40000410000 */
[----:B------:R-:W-:Y:S01]  /*30a0*/  FMUL.FTZ R77, R77, c[0x0][0x320] ;  /* 0x0000c8004d4d7a20 */ /* 0x000fe20000410000 */
[C---:B------:R-:W-:Y:S02]  /*30b0*/  IADD3 R22, R14.reuse, c[0x0][0x328], RZ ;  /* 0x0000ca000e167a10 */ /* 0x040fe40007ffe0ff */
[----:B------:R1:W1:Y:S01]  /*30c0*/  MUFU.TANH R0, R48 ;  /* 0x0000003000007308 */ /* 0x0002620000002400 */
[----:B------:R-:W-:Y:S02]  /*30d0*/  IADD3 R14, R14, UR6, RZ ;  /* 0x000000060e0e7c10 */ /* 0x000fe4000fffe0ff */
[----:B------:R-:W-:Y:S02]  /*30e0*/  FMUL.FTZ R36, R36, c[0x0][0x320] ;  /* 0x0000c80024247a20 */ /* 0x000fe40000410000 */
[----:B------:R-:W-:Y:S02]  /*30f0*/  FMUL.FTZ R37, R37, c[0x0][0x320] ;  /* 0x0000c80025257a20 */ /* 0x000fe40000410000 */
[--C-:B-----5:R-:W-:Y:S01]  /*3100*/  IMAD.IADD R25, R22, 0x1, R7.reuse ;  /* 0x0000000116197824 */ /* 0x120fe200078e0207 */
[----:B------:R-:W1:Y:S01]  /*3110*/  MUFU.TANH R10, R10 ;  /* 0x0000000a000a7308 */ /* 0x000e620000002400 */
[----:B------:R-:W-:-:S02]  /*3120*/  IMAD.IADD R24, R14, 0x1, R7 ;  /* 0x000000010e187824 */ /* 0x000fc400078e0207 */
[----:B------:R-:W-:Y:S01]  /*3130*/  FMUL.FTZ R72, R72, c[0x0][0x320] ;  /* 0x0000c80048487a20 */ /* 0x000fe20000410000 */
[----:B------:R-:W-:Y:S01]  /*3140*/  IMNMX R25, R25, R6, PT ;  /* 0x0000000619197217 */ /* 0x000fe20003800200 */
[----:B------:R-:W-:-:S03]  /*3150*/  FMUL.FTZ R73, R73, c[0x0][0x320] ;  /* 0x0000c80049497a20 */ /* 0x000fc60000410000 */
[----:B------:R1:W1:Y:S08]  /*3160*/  MUFU.TANH R171, R76 ;  /* 0x0000004c00ab7308 */ /* 0x0002700000002400 */
[----:B------:R1:W1:Y:S08]  /*3170*/  MUFU.TANH R165, R77 ;  /* 0x0000004d00a57308 */ /* 0x0002700000002400 */
[----:B------:R1:W1:Y:S08]  /*3180*/  MUFU.TANH R175, R36 ;  /* 0x0000002400af7308 */ /* 0x0002700000002400 */
[----:B------:R1:W1:Y:S08]  /*3190*/  MUFU.TANH R173, R37 ;  /* 0x0000002500ad7308 */ /* 0x0002700000002400 */
[----:B------:R1:W1:Y:S08]  /*31a0*/  MUFU.TANH R143, R72 ;  /* 0x00000048008f7308 */ /* 0x0002700000002400 */
[----:B------:R1:W1:Y:S01]  /*31b0*/  MUFU.TANH R141, R73 ;  /* 0x00000049008d7308 */ /* 0x0002620000002400 */
[----:B------:R-:W-:Y:S05]  /*31c0*/  @P0 BRA `(.L_x_1574) ;  /* 0x0000014000000947 */ /* 0x000fea0003800000 */
[----:B--234-:R-:W-:Y:S01]  /*31d0*/  IADD3 R7, R7, c[0x0][0x1d0], RZ ;  /* 0x0000740007077a10 */ /* 0x01cfe20007ffe0ff */
[----:B------:R-:W-:Y:S03]  /*31e0*/  BSSY B0, `(.L_x_1575) ;  /* 0x000000d000007945 */ /* 0x000fe60003800000 */
[----:B------:R-:W-:-:S04]  /*31f0*/  IADD3 R12, R7, -c[0x0][0x168], RZ ;  /* 0x80005a00070c7a10 */ /* 0x000fc80007ffe0ff */
[----:B------:R-:W-:-:S13]  /*3200*/  ISETP.GT.AND P0, PT, R12, -0x1, PT ;  /* 0xffffffff0c00780c */ /* 0x000fda0003f04270 */
[----:B------:R-:W-:Y:S05]  /*3210*/  @P0 BRA `(.L_x_1576) ;  /* 0x0000006000000947 */ /* 0x000fea0003800000 */
[----:B------:R-:W-:Y:S02]  /*3220*/  ISETP.NE.AND P0, PT, R133, c[0x0][0x32c], PT ;  /* 0x0000cb0085007a0c */ /* 0x000fe40003f05270 */
[----:B------:R-:W-:-:S11]  /*3230*/  LOP3.LUT R11, RZ, R12, RZ, 0x33, !PT ;  /* 0x0000000cff0b7212 */ /* 0x000fd600078e33ff */
[----:B------:R-:W-:-:S05]  /*3240*/  @P0 IMAD.HI.U32 R7, R11, c[0x0][0x330], RZ ;  /* 0x0000cc000b070a27 */ /* 0x000fca00078e00ff */
[----:B------:R-:W-:-:S04]  /*3250*/  @P0 SHF.R.U32.HI R11, RZ, c[0x0][0x334], R7 ;  /* 0x0000cd00ff0b0a19 */ /* 0x000fc80000011607 */
[----:B------:R-:W-:Y:S01]  /*3260*/  LOP3.LUT R12, RZ, R11, RZ, 0x33, !PT ;  /* 0x0000000bff0c7212 */ /* 0x000fe200078e33ff */
[----:B------:R-:W-:Y:S05]  /*3270*/  BRA `(.L_x_1577) ;  /* 0x0000003000007947 */ /* 0x000fea0003800000 */
.L_x_1576:
[----:B------:R-:W-:-:S13]  /*3280*/  ISETP.NE.AND P0, PT, R133, c[0x0][0x32c], PT ;  /* 0x0000cb0085007a0c */ /* 0x000fda0003f05270 */
[----:B------:R-:W-:-:S05]  /*3290*/  @P0 IMAD.HI.U32 R7, R12, c[0x0][0x330], RZ ;  /* 0x0000cc000c070a27 */ /* 0x000fca00078e00ff */
[----:B------:R-:W-:Y:S02]  /*32a0*/  @P0 SHF.R.U32.HI R12, RZ, c[0x0][0x334], R7 ;  /* 0x0000cd00ff0c0a19 */ /* 0x000fe40000011607 */
.L_x_1577:
[----:B------:R-:W-:Y:S05]  /*32b0*/  BSYNC B0 ;  /* 0x0000000000007941 */ /* 0x000fea0003800000 */
.L_x_1575:
[----:B------:R-:W-:-:S04]  /*32c0*/  IMAD R7, R12, c[0x0][0x32c], -R5 ;  /* 0x0000cb000c077a24 */ /* 0x000fc800078e0a05 */
[----:B------:R-:W-:-:S05]  /*32d0*/  IMAD.IADD R7, R7, 0x1, -R208 ;  /* 0x0000000107077824 */ /* 0x000fca00078e0ad0 */
[----:B------:R-:W-:Y:S02]  /*32e0*/  IADD3 R12, R7, c[0x0][0x32c], RZ ;  /* 0x0000cb00070c7a10 */ /* 0x000fe40007ffe0ff */
[----:B------:R-:W-:Y:S02]  /*32f0*/  IMNMX R24, R24, R7, !PT ;  /* 0x0000000718187217 */ /* 0x000fe40007800200 */
[----:B------:R-:W-:Y:S02]  /*3300*/  IMNMX R25, R25, R12, PT ;  /* 0x0000000c19197217 */ /* 0x000fe40003800200 */
.L_x_1574:
[----:B--234-:R-:W-:Y:S01]  /*3310*/  ISETP.GT.AND P0, PT, R132, RZ, PT ;  /* 0x000000ff8400720c */ /* 0x01cfe20003f04270 */
[----:B------:R-:W2:Y:S01]  /*3320*/  SHFL.IDX PT, R29, R26, 0x1, 0x1c1f ;  /* 0x003c1f001a1d7f89 */ /* 0x000ea200000e0000 */
[----:B------:R-:W-:Y:S02]  /*3330*/  FMUL.FTZ R27, R23, c[0x0][0x320] ;  /* 0x0000c800171b7a20 */ /* 0x000fe40000410000 */
[C---:B------:R-:W-:Y:S01]  /*3340*/  ISETP.GT.AND P4, PT, R24.reuse, RZ, P0 ;  /* 0x000000ff1800720c */ /* 0x040fe20000784270 */
[----:B------:R-:W-:Y:S01]  /*3350*/  FMUL.FTZ R12, R55, c[0x0][0x320] ;  /* 0x0000c800370c7a20 */ /* 0x000fe20000410000 */
[----:B------:R-:W-:Y:S01]  /*3360*/  ISETP.GT.AND P5, PT, R24, 0x1, P0 ;  /* 0x000000011800780c */ /* 0x000fe200007a4270 */
[----:B------:R-:W-:Y:S01]  /*3370*/  FMUL.FTZ R19, R19, c[0x0][0x320] ;  /* 0x0000c80013137a20 */ /* 0x000fe20000410000 */
[C---:B------:R-:W-:Y:S01]  /*3380*/  ISETP.LT.OR P4, PT, R25.reuse, 0x1, P4 ;  /* 0x000000011900780c */ /* 0x040fe20002781670 */
[----:B------:R-:W-:Y:S01]  /*3390*/  FMUL.FTZ R23, R50, c[0x0][0x320] ;  /* 0x0000c80032177a20 */ /* 0x000fe20000410000 */
[----:B------:R-:W-:Y:S01]  /*33a0*/  ISETP.LT.OR P5, PT, R25, 0x2, P5 ;  /* 0x000000021900780c */ /* 0x000fe20002fa1670 */
[----:B------:R-:W-:Y:S01]  /*33b0*/  FMUL.FTZ R78, R78, c[0x0][0x320] ;  /* 0x0000c8004e4e7a20 */ /* 0x000fe20000410000 */
[----:B-1----:R-:W-:Y:S01]  /*33c0*/  FSEL R56, R56, -INF , !P4 ;  /* 0xff80000038387808 */ /* 0x002fe20006000000 */
[----:B------:R-:W-:Y:S01]  /*33d0*/  FMUL.FTZ R79, R79, c[0x0][0x320] ;  /* 0x0000c8004f4f7a20 */ /* 0x000fe20000410000 */
[----:B------:R-:W-:Y:S01]  /*33e0*/  ISETP.GT.AND P4, PT, R24, 0x8, P0 ;  /* 0x000000081800780c */ /* 0x000fe20000784270 */
[----:B------:R-:W-:Y:S01]  /*33f0*/  FMUL.FTZ R42, R42, c[0x0][0x320] ;  /* 0x0000c8002a2a7a20 */ /* 0x000fe20000410000 */
[----:B------:R-:W-:Y:S01]  /*3400*/  FSEL R21, R21, -INF , !P5 ;  /* 0xff80000015157808 */ /* 0x000fe20006800000 */
[----:B------:R-:W-:Y:S01]  /*3410*/  FMUL.FTZ R43, R43, c[0x0][0x320] ;  /* 0x0000c8002b2b7a20 */ /* 0x000fe20000410000 */
[----:B------:R-:W-:Y:S01]  /*3420*/  ISETP.LT.OR P4, PT, R25, 0x9, P4 ;  /* 0x000000091900780c */ /* 0x000fe20002781670 */
[----:B------:R-:W-:Y:S01]  /*3430*/  FMUL.FTZ R38, R38, c[0x0][0x320] ;  /* 0x0000c80026267a20 */ /* 0x000fe20000410000 */
[----:B------:R-:W-:Y:S01]  /*3440*/  ISETP.GT.AND P5, PT, R24, 0x9, P0 ;  /* 0x000000091800780c */ /* 0x000fe200007a4270 */
[----:B------:R-:W-:Y:S01]  /*3450*/  FMUL.FTZ R39, R39, c[0x0][0x320] ;  /* 0x0000c80027277a20 */ /* 0x000fe20000410000 */
[----:B------:R-:W-:Y:S01]  /*3460*/  FSEL R17, R2, -INF , !P4 ;  /* 0xff80000002117808 */ /* 0x000fe20006000000 */
[----:B------:R-:W-:Y:S01]  /*3470*/  FMUL.FTZ R74, R74, c[0x0][0x320] ;  /* 0x0000c8004a4a7a20 */ /* 0x000fe20000410000 */
[----:B------:R-:W-:Y:S01]  /*3480*/  ISETP.GT.AND P4, PT, R24, 0x10, P0 ;  /* 0x000000101800780c */ /* 0x000fe20000784270 */
[----:B------:R-:W-:Y:S01]  /*3490*/  FMUL.FTZ R75, R75, c[0x0][0x320] ;  /* 0x0000c8004b4b7a20 */ /* 0x000fe20000410000 */
[C---:B------:R-:W-:Y:S01]  /*34a0*/  ISETP.LT.OR P5, PT, R25.reuse, 0xa, P5 ;  /* 0x0000000a1900780c */ /* 0x040fe20002fa1670 */
[----:B------:R1:W3:Y:S01]  /*34b0*/  MUFU.TANH R182, R78 ;  /* 0x0000004e00b67308 */ /* 0x0002e20000002400 */
[----:B------:R-:W-:-:S02]  /*34c0*/  ISETP.LT.OR P4, PT, R25, 0x11, P4 ;  /* 0x000000111900780c */ /* 0x000fc40002781670 */
[----:B------:R-:W-:Y:S01]  /*34d0*/  FSEL R15, R16, -INF , !P5 ;  /* 0xff800000100f7808 */ /* 0x000fe20006800000 */
[----:B------:R-:W-:Y:S01]  /*34e0*/  FMUL.FTZ R16, R18, c[0x0][0x320] ;  /* 0x0000c80012107a20 */ /* 0x000fe20000410000 */
[----:B------:R-:W-:Y:S02]  /*34f0*/  ISETP.GT.AND P5, PT, R24, 0x11, P0 ;  /* 0x000000111800780c */ /* 0x000fe400007a4270 */
[----:B------:R-:W-:Y:S01]  /*3500*/  FSEL R13, R8, -INF , !P4 ;  /* 0xff800000080d7808 */ /* 0x000fe20006000000 */
[----:B------:R-:W-:Y:S01]  /*3510*/  FMUL.FTZ R8, R51, c[0x0][0x320] ;  /* 0x0000c80033087a20 */ /* 0x000fe20000410000 */
[----:B------:R-:W-:Y:S01]  /*3520*/  ISETP.GT.AND P4, PT, R24, 0x18, P0 ;  /* 0x000000181800780c */ /* 0x000fe20000784270 */
[----:B------:R1:W4:Y:S01]  /*3530*/  MUFU.TANH R174, R79 ;  /* 0x0000004f00ae7308 */ /* 0x0003220000002400 */
[C---:B------:R-:W-:Y:S02]  /*3540*/  ISETP.LT.OR P5, PT, R25.reuse, 0x12, P5 ;  /* 0x000000121900780c */ /* 0x040fe40002fa1670 */
[----:B------:R-:W-:-:S02]  /*3550*/  ISETP.LT.OR P4, PT, R25, 0x19, P4 ;  /* 0x000000191900780c */ /* 0x000fc40002781670 */
[----:B------:R-:W-:Y:S02]  /*3560*/  FSEL R11, R9, -INF , !P5 ;  /* 0xff800000090b7808 */ /* 0x000fe40006800000 */
[----:B------:R-:W-:Y:S01]  /*3570*/  FSEL R9, R0, -INF , !P4 ;  /* 0xff80000000097808 */ /* 0x000fe20006000000 */
[----:B------:R-:W-:Y:S01]  /*3580*/  FMUL.FTZ R0, R54, c[0x0][0x320] ;  /* 0x0000c80036007a20 */ /* 0x000fe20000410000 */
[C---:B------:R-:W-:Y:S01]  /*3590*/  ISETP.GT.AND P4, PT, R24.reuse, 0x20, P0 ;  /* 0x000000201800780c */ /* 0x040fe20000784270 */
[----:B------:R-:W1:Y:S01]  /*35a0*/  MUFU.TANH R12, R12 ;  /* 0x0000000c000c7308 */ /* 0x000e620000002400 */
[----:B------:R-:W-:Y:S02]  /*35b0*/  ISETP.GT.AND P5, PT, R24, 0x19, P0 ;  /* 0x000000191800780c */ /* 0x000fe400007a4270 */
[C---:B------:R-:W-:Y:S02]  /*35c0*/  ISETP.LT.OR P4, PT, R25.reuse, 0x21, P4 ;  /* 0x000000211900780c */ /* 0x040fe40002781670 */
[----:B------:R-:W-:-:S02]  /*35d0*/  ISETP.LT.OR P5, PT, R25, 0x1a, P5 ;  /* 0x0000001a1900780c */ /* 0x000fc40002fa1670 */
[----:B------:R-:W-:Y:S01]  /*35e0*/  FSEL R171, R171, -INF , !P4 ;  /* 0xff800000abab7808 */ /* 0x000fe20006000000 */
[----:B------:R-:W1:Y:S01]  /*35f0*/  MUFU.TANH R19, R19 ;  /* 0x0000001300137308 */ /* 0x000e620000002400 */
[----:B------:R-:W-:Y:S02]  /*3600*/  ISETP.GT.AND P4, PT, R24, 0x28, P0 ;  /* 0x000000281800780c */ /* 0x000fe40000784270 */
[----:B------:R-:W-:Y:S02]  /*3610*/  FSEL R7, R10, -INF , !P5 ;  /* 0xff8000000a077808 */ /* 0x000fe40006800000 */
[----:B------:R-:W-:Y:S02]  /*3620*/  ISETP.LT.OR P4, PT, R25, 0x29, P4 ;  /* 0x000000291900780c */ /* 0x000fe40002781670 */
[----:B------:R-:W-:Y:S01]  /*3630*/  ISETP.GT.AND P5, PT, R24, 0x21, P0 ;  /* 0x000000211800780c */ /* 0x000fe200007a4270 */
[----:B------:R1:W1:Y:S01]  /*3640*/  MUFU.TANH R180, R42 ;  /* 0x0000002a00b47308 */ /* 0x0002620000002400 */
[----:B------:R-:W-:-:S02]  /*3650*/  FSEL R163, R163, -INF , !P4 ;  /* 0xff800000a3a37808 */ /* 0x000fc40006000000 */
[----:B------:R-:W-:Y:S02]  /*3660*/  ISETP.LT.OR P5, PT, R25, 0x22, P5 ;  /* 0x000000221900780c */ /* 0x000fe40002fa1670 */
[C---:B------:R-:W-:Y:S02]  /*3670*/  ISETP.GT.AND P4, PT, R24.reuse, 0x30, P0 ;  /* 0x000000301800780c */ /* 0x040fe40000784270 */
[----:B------:R-:W-:Y:S01]  /*3680*/  FSEL R165, R165, -INF , !P5 ;  /* 0xff800000a5a57808 */ /* 0x000fe20006800000 */
[----:B------:R1:W1:Y:S01]  /*3690*/  MUFU.TANH R176, R43 ;  /* 0x0000002b00b07308 */ /* 0x0002620000002400 */
[----:B------:R-:W-:Y:S02]  /*36a0*/  ISETP.LT.OR P4, PT, R25, 0x31, P4 ;  /* 0x000000311900780c */ /* 0x000fe40002781670 */
[----:B------:R-:W-:Y:S02]  /*36b0*/  ISETP.GT.AND P5, PT, R24, 0x29, P0 ;  /* 0x000000291800780c */ /* 0x000fe400007a4270 */
[----:B------:R-:W-:-:S02]  /*36c0*/  FSEL R175, R175, -INF , !P4 ;  /* 0xff800000afaf7808 */ /* 0x000fc40006000000 */
[----:B------:R-:W-:Y:S01]  /*36d0*/  ISETP.LT.OR P5, PT, R25, 0x2a, P5 ;  /* 0x0000002a1900780c */ /* 0x000fe20002fa1670 */
[----:B------:R-:W1:Y:S01]  /*36e0*/  MUFU.TANH R27, R27 ;  /* 0x0000001b001b7308 */ /* 0x000e620000002400 */
[C---:B------:R-:W-:Y:S02]  /*36f0*/  ISETP.GT.AND P4, PT, R24.reuse, 0x38, P0 ;  /* 0x000000381800780c */ /* 0x040fe40000784270 */
[----:B------:R-:W-:Y:S02]  /*3700*/  FSEL R169, R169, -INF , !P5 ;  /* 0xff800000a9a97808 */ /* 0x000fe40006800000 */
[----:B------:R-:W-:Y:S02]  /*3710*/  ISETP.LT.OR P4, PT, R25, 0x39, P4 ;  /* 0x000000391900780c */ /* 0x000fe40002781670 */
[----:B------:R-:W-:Y:S01]  /*3720*/  ISETP.GT.AND P5, PT, R24, 0x31, P0 ;  /* 0x000000311800780c */ /* 0x000fe200007a4270 */
[----:B------:R-:W1:Y:S01]  /*3730*/  MUFU.TANH R23, R23 ;  /* 0x0000001700177308 */ /* 0x000e620000002400 */
[----:B------:R-:W-:-:S02]  /*3740*/  FSEL R143, R143, -INF , !P4 ;  /* 0xff8000008f8f7808 */ /* 0x000fc40006000000 */
[----:B------:R-:W-:Y:S02]  /*3750*/  ISETP.LT.OR P5, PT, R25, 0x32, P5 ;  /* 0x000000321900780c */ /* 0x000fe40002fa1670 */
[----:B------:R-:W-:Y:S02]  /*3760*/  PLOP3.LUT P4, PT, PT, PT, UP1, 0x40, 0x0 ;  /* 0x000000000000781c */ /* 0x000fe40003f8e818 */
[----:B------:R-:W-:Y:S01]  /*3770*/  FSEL R173, R173, -INF , !P5 ;  /* 0xff800000adad7808 */ /* 0x000fe20006800000 */
[----:B------:R1:W1:Y:S01]  /*3780*/  MUFU.TANH R142, R38 ;  /* 0x00000026008e7308 */ /* 0x0002620000002400 */
[----:B------:R-:W-:-:S04]  /*3790*/  ISETP.GT.AND P5, PT, R24, 0x39, P0 ;  /* 0x000000391800780c */ /* 0x000fc800007a4270 */
[----:B------:R-:W-:Y:S01]  /*37a0*/  ISETP.LT.OR P5, PT, R25, 0x3a, P5 ;  /* 0x0000003a1900780c */ /* 0x000fe20002fa1670 */
[--C-:B--2---:R-:W-:Y:S02]  /*37b0*/  IMAD.IADD R25, R22, 0x1, R29.reuse ;  /* 0x0000000116197824 */ /* 0x104fe400078e021d */
[----:B------:R2:W1:Y:S01]  /*37c0*/  MUFU.TANH R140, R39 ;  /* 0x00000027008c7308 */ /* 0x0004620000002400 */
[----:B------:R-:W-:Y:S01]  /*37d0*/  IMAD.IADD R22, R14, 0x1, R29 ;  /* 0x000000010e167824 */ /* 0x000fe200078e021d */
[----:B------:R-:W-:Y:S02]  /*37e0*/  FSEL R141, R141, -INF , !P5 ;  /* 0xff8000008d8d7808 */ /* 0x000fe40006800000 */
[----:B------:R-:W-:-:S04]  /*37f0*/  IMNMX R2, R25, R6, PT ;  /* 0x0000000619027217 */ /* 0x000fc80003800200 */
[----:B------:R-:W1:Y:S08]  /*3800*/  MUFU.TANH R16, R16 ;  /* 0x0000001000107308 */ /* 0x000e700000002400 */
[----:B------:R-:W1:Y:S08]  /*3810*/  MUFU.TANH R0, R0 ;  /* 0x0000000000007308 */ /* 0x000e700000002400 */
[----:B------:R2:W1:Y:S08]  /*3820*/  MUFU.TANH R170, R74 ;  /* 0x0000004a00aa7308 */ /* 0x0004700000002400 */
[----:B------:R2:W1:Y:S08]  /*3830*/  MUFU.TANH R168, R75 ;  /* 0x0000004b00a87308 */ /* 0x0004700000002400 */
[----:B------:R-:W1:Y:S01]  /*3840*/  MUFU.TANH R8, R8 ;  /* 0x0000000800087308 */ /* 0x000e620000002400 */
[----:B------:R-:W-:Y:S05]  /*3850*/  @P4 BRA `(.L_x_1578) ;  /* 0x0000014000004947 */ /* 0x000fea0003800000 */
[----:B---34-:R-:W-:Y:S01]  /*3860*/  IADD3 R10, R29, c[0x0][0x1d0], RZ ;  /* 0x000074001d0a7a10 */ /* 0x018fe20007ffe0ff */
        /* <DEDUP_REMOVED lines=10> */
.L_x_1580:
[----:B------:R-:W-:-:S13]  /*3910*/  ISETP.NE.AND P4, PT, R133, c[0x0][0x32c], PT ;  /* 0x0000cb0085007a0c */ /* 0x000fda0003f85270 */
[----:B------:R-:W-:-:S05]  /*3920*/  @P4 IMAD.HI.U32 R6, R10, c[0x0][0x330], RZ ;  /* 0x0000cc000a064a27 */ /* 0x000fca00078e00ff */
[----:B------:R-:W-:Y:S02]  /*3930*/  @P4 SHF.R.U32.HI R10, RZ, c[0x0][0x334], R6 ;  /* 0x0000cd00ff0a4a19 */ /* 0x000fe40000011606 */
.L_x_1581:
[----:B------:R-:W-:Y:S05]  /*3940*/  BSYNC B0 ;  /* 0x0000000000007941 */ /* 0x000fea0003800000 */
.L_x_1579:
[----:B------:R-:W-:-:S04]  /*3950*/  IMAD R25, R10, c[0x0][0x32c], -R5 ;  /* 0x0000cb000a197a24 */ /* 0x000fc800078e0a05 */
[----:B------:R-:W-:-:S05]  /*3960*/  IMAD.IADD R25, R25, 0x1, -R208 ;  /* 0x0000000119197824 */ /* 0x000fca00078e0ad0 */
[----:B------:R-:W-:Y:S02]  /*3970*/  IADD3 R5, R25, c[0x0][0x32c], RZ ;  /* 0x0000cb0019057a10 */ /* 0x000fe40007ffe0ff */
[----:B------:R-:W-:Y:S02]  /*3980*/  IMNMX R22, R22, R25, !PT ;  /* 0x0000001916167217 */ /* 0x000fe40007800200 */
[----:B------:R-:W-:Y:S02]  /*3990*/  IMNMX R2, R2, R5, PT ;  /* 0x0000000502027217 */ /* 0x000fe40003800200 */
.L_x_1578:
[----:B---34-:R-:W-:Y:S01]  /*39a0*/  ISETP.GT.AND P5, PT, R22, 0x8, P0 ;  /* 0x000000081600780c */ /* 0x018fe200007a4270 */
[----:B------:R-:W-:-:S04]  /*39b0*/  DEPBAR.LE SB0, 0x2 ;  /* 0x000080800000791a */ /* 0x000fc80000000000 */
[----:B------:R-:W-:Y:S01]  /*39c0*/  BAR.SYNC.DEFER_BLOCKING 0x0 ;  /* 0x0000000000007b1d */ /* 0x000fe20000010000 */
[----:B------:R-:W-:Y:S01]  /*39d0*/  ISETP.LT.OR P5, PT, R2, 0x9, P5 ;  /* 0x000000090200780c */ /* 0x000fe20002fa1670 */
[----:B------:R-:W-:Y:S01]  /*39e0*/  IMAD.SHL.U32 R135, R4, 0x2, RZ ;  /* 0x0000000204877824 */ /* 0x000fe200078e00ff */
[----:B------:R-:W-:Y:S02]  /*39f0*/  FMNMX.FTZ R6, R56, R21, !PT ;  /* 0x0000001538067209 */ /* 0x000fe40007810000 */
[----:B------:R-:W-:Y:S01]  /*3a00*/  ISETP.GT.AND P4, PT, R22, 0x1, P0 ;  /* 0x000000011600780c */ /* 0x000fe20000784270 */
[--C-:B------:R-:W-:Y:S01]  /*3a10*/  IMAD.IADD R172, R187, 0x1, R135.reuse ;  /* 0x00000001bbac7824 */ /* 0x100fe200078e0287 */
[----:B-1----:R-:W-:Y:S01]  /*3a20*/  FSEL R16, R16, -INF , !P5 ;  /* 0xff80000010107808 */ /* 0x002fe20006800000 */
[C---:B------:R-:W-:Y:S01]  /*3a30*/  IMAD R134, R3.reuse, 0x2, R135 ;  /* 0x0000000203867824 */ /* 0x040fe200078e0287 */
[----:B------:R-:W-:Y:S01]  /*3a40*/  ISETP.GT.AND P5, PT, R22, 0x10, P0 ;  /* 0x000000101600780c */ /* 0x000fe200007a4270 */
[----:B------:R-:W-:Y:S01]  /*3a50*/  IMAD R3, R3, 0x2, R172 ;  /* 0x0000000203037824 */ /* 0x000fe200078e02ac */
[----:B------:R-:W-:Y:S01]  /*3a60*/  FMNMX.FTZ R6, R17, R6, !PT ;  /* 0x0000000611067209 */ /* 0x000fe20007810000 */
[----:B------:R-:W-:Y:S01]  /*3a70*/  IMAD.IADD R160, R187, 0x1, R134 ;  /* 0x00000001bba07824 */ /* 0x000fe200078e0286 */
[C---:B------:R-:W-:Y:S01]  /*3a80*/  ISETP.LT.OR P4, PT, R2.reuse, 0x2, P4 ;  /* 0x000000020200780c */ /* 0x040fe20002781670 */
[----:B------:R-:W-:Y:S01]  /*3a90*/  ULDC.64 UR4, c[0x0][0x2c8] ;  /* 0x0000b20000047ab9 */ /* 0x000fe20000000a00 */
[----:B------:R-:W-:Y:S01]  /*3aa0*/  ISETP.LT.OR P5, PT, R2, 0x11, P5 ;  /* 0x000000110200780c */ /* 0x000fe20002fa1670 */
[----:B------:R-:W-:Y:S01]  /*3ab0*/  UIMAD.WIDE.U32 UR14, UR13, UR4, URZ ;  /* 0x000000040d0e72a5 */ /* 0x000fe2000f8e003f */
[----:B------:R-:W-:-:S02]  /*3ac0*/  FMNMX.FTZ R10, R15, R6, !PT ;  /* 0x000000060f0a7209 */ /* 0x000fc40007810000 */
[----:B------:R-:W-:Y:S01]  /*3ad0*/  FSEL R18, R27, -INF , !P4 ;  /* 0xff8000001b127808 */ /* 0x000fe20006000000 */
[----:B------:R-:W-:Y:S01]  /*3ae0*/  ULDC UR4, c[0x0][0x328] ;  /* 0x0000ca0000047ab9 */ /* 0x000fe20000000800 */
[----:B------:R-:W-:Y:S02]  /*3af0*/  ISETP.GT.AND P4, PT, R22, 0x9, P0 ;  /* 0x000000091600780c */ /* 0x000fe40000784270 */
[----:B------:R-:W-:Y:S01]  /*3b00*/  FSEL R14, R0, -INF , !P5 ;  /* 0xff800000000e7808 */ /* 0x000fe20006800000 */
[----:B------:R-:W-:Y:S01]  /*3b10*/  LDSM.16.MT88.4 R40, [R135+0x2100] ;  /* 0x002100008728783b */ /* 0x000fe20000004200 */
[----:B------:R-:W-:Y:S01]  /*3b20*/  FMNMX.FTZ R0, R13, R10, !PT ;  /* 0x0000000a0d007209 */ /* 0x000fe20007810000 */
[----:B------:R-:W-:Y:S01]  /*3b30*/  @UP2 UMOV UR7, UR15 ;  /* 0x0000000f00072c82 */ /* 0x000fe20008000000 */
[----:B------:R-:W-:Y:S01]  /*3b40*/  ISETP.GT.AND P5, PT, R22, RZ, P0 ;  /* 0x000000ff1600720c */ /* 0x000fe200007a4270 */
[----:B------:R-:W-:Y:S01]  /*3b50*/  LDSM.16.MT88.4 R124, [R135+0x100] ;  /* 0x00010000877c783b */ /* 0x000fe20000004200 */
[C---:B------:R-:W-:Y:S01]  /*3b60*/  ISETP.LT.OR P4, PT, R2.reuse, 0xa, P4 ;  /* 0x0000000a0200780c */ /* 0x040fe20002781670 */
[----:B------:R-:W-:Y:S01]  /*3b70*/  @UP2 USHF.R.U32.HI UR13, URZ, UR5, UR7 ;  /* 0x000000053f0d2299 */ /* 0x000fe20008011607 */
[----:B------:R-:W-:Y:S01]  /*3b80*/  FMNMX.FTZ R0, R11, R0, !PT ;  /* 0x000000000b007209 */ /* 0x000fe20007810000 */
[----:B------:R-:W-:Y:S01]  /*3b90*/  LDSM.16.MT88.4 R116, [R172+0x100] ;  /* 0x00010000ac74783b */ /* 0x000fe20000004200 */
[----:B------:R-:W-:Y:S01]  /*3ba0*/  ISETP.LT.OR P5, PT, R2, 0x1, P5 ;  /* 0x000000010200780c */ /* 0x000fe20002fa1670 */
[----:B------:R-:W-:Y:S01]  /*3bb0*/  UIADD3 UR12, UR12, UR13, URZ ;  /* 0x0000000d0c0c7290 */ /* 0x000fe2000fffe03f */
[----:B------:R-:W-:Y:S01]  /*3bc0*/  FSEL R6, R19, -INF , !P4 ;  /* 0xff80000013067808 */ /* 0x000fe20006000000 */
[----:B------:R-:W-:Y:S01]  /*3bd0*/  LDSM.16.MT88.4 R108, [R134+0x100] ;  /* 0x00010000866c783b */ /* 0x000fe20000004200 */
[----:B------:R-:W-:Y:S01]  /*3be0*/  ISETP.GT.AND P4, PT, R22, 0x11, P0 ;  /* 0x000000111600780c */ /* 0x000fe20000784270 */
[----:B------:R-:W-:Y:S01]  /*3bf0*/  UIADD3 UR4, UR12, UR4, URZ ;  /* 0x000000040c047290 */ /* 0x000fe2000fffe03f */
[----:B------:R-:W-:Y:S01]  /*3c00*/  FMNMX.FTZ R0, R9, R0, !PT ;  /* 0x0000000009007209 */ /* 0x000fe20007810000 */
[----:B------:R-:W-:Y:S01]  /*3c10*/  LDSM.16.MT88.4 R100, [R3+0x100] ;  /* 0x000100000364783b */ /* 0x000fe20000004200 */
[----:B------:R-:W-:-:S02]  /*3c20*/  FSEL R20, R20, -INF , !P5 ;  /* 0xff80000014147808 */ /* 0x000fc40006800000 */
[----:B------:R-:W-:Y:S01]  /*3c30*/  ISETP.LT.OR P4, PT, R2, 0x12, P4 ;  /* 0x000000120200780c */ /* 0x000fe20002781670 */
[----:B------:R-:W-:Y:S01]  /*3c40*/  LDSM.16.MT88.4 R48, [R172+0x2100] ;  /* 0x00210000ac30783b */ /* 0x000fe20000004200 */
[----:B------:R-:W-:Y:S02]  /*3c50*/  FMNMX.FTZ R0, R7, R0, !PT ;  /* 0x0000000007007209 */ /* 0x000fe40007810000 */
[----:B------:R-:W-:Y:S01]  /*3c60*/  FMNMX.FTZ R5, R20, R18, !PT ;  /* 0x0000001214057209 */ /* 0x000fe20007810000 */
[----:B------:R-:W-:Y:S01]  /*3c70*/  LDSM.16.MT88.4 R64, [R160+0x2100] ;  /* 0x00210000a040783b */ /* 0x000fe20000004200 */
[----:B------:R-:W-:Y:S02]  /*3c80*/  FSEL R12, R12, -INF , !P4 ;  /* 0xff8000000c0c7808 */ /* 0x000fe40006000000 */
[----:B------:R-:W-:Y:S01]  /*3c90*/  FMNMX.FTZ R0, R171, R0, !PT ;  /* 0x00000000ab007209 */ /* 0x000fe20007810000 */
[----:B--2---:R-:W-:Y:S01]  /*3ca0*/  LDSM.16.MT88.4 R72, [R135+0x4100] ;  /* 0x004100008748783b */ /* 0x004fe20000004200 */
[----:B------:R-:W-:-:S02]  /*3cb0*/  ISETP.GT.AND P4, PT, R22, 0x18, P0 ;  /* 0x000000181600780c */ /* 0x000fc40000784270 */
[----:B------:R-:W-:Y:S01]  /*3cc0*/  FMNMX.FTZ R5, R16, R5, !PT ;  /* 0x0000000510057209 */ /* 0x000fe20007810000 */
[----:B------:R-:W-:Y:S01]  /*3cd0*/  LDSM.16.MT88.4 R80, [R172+0x4100] ;  /* 0x00410000ac50783b */ /* 0x000fe20000004200 */
[----:B------:R-:W-:Y:S02]  /*3ce0*/  FMNMX.FTZ R0, R165, R0, !PT ;  /* 0x00000000a5007209 */ /* 0x000fe40007810000 */
[----:B------:R-:W-:Y:S01]  /*3cf0*/  ISETP.LT.OR P4, PT, R2, 0x19, P4 ;  /* 0x000000190200780c */ /* 0x000fe20002781670 */
[----:B------:R-:W-:Y:S01]  /*3d00*/  LDSM.16.MT88.4 R88, [R134+0x4100] ;  /* 0x004100008658783b */ /* 0x000fe20000004200 */
[----:B------:R-:W-:Y:S02]  /*3d10*/  FMNMX.FTZ R5, R6, R5, !PT ;  /* 0x0000000506057209 */ /* 0x000fe40007810000 */
[----:B------:R-:W-:Y:S01]  /*3d20*/  ISETP.GT.AND P5, PT, R22, 0x19, P0 ;  /* 0x000000191600780c */ /* 0x000fe200007a4270 */
[----:B------:R-:W-:Y:S01]  /*3d30*/  LDSM.16.MT88.4 R136, [R172+0x900] ;  /* 0x00090000ac88783b */ /* 0x000fe20000004200 */
[----:B------:R-:W-:-:S02]  /*3d40*/  FMNMX.FTZ R0, R163, R0, !PT ;  /* 0x00000000a3007209 */ /* 0x000fc40007810000 */
[----:B------:R-:W-:Y:S01]  /*3d50*/  FSEL R10, R23, -INF , !P4 ;  /* 0xff800000170a7808 */ /* 0x000fe20006000000 */
[----:B------:R-:W-:Y:S01]  /*3d60*/  LDSM.16.MT88.4 R32, [R134+0x900] ;  /* 0x000900008620783b */ /* 0x000fe20000004200 */
[----:B------:R-:W-:Y:S02]  /*3d70*/  FMNMX.FTZ R5, R14, R5, !PT ;  /* 0x000000050e057209 */ /* 0x000fe40007810000 */
[----:B------:R-:W-:Y:S01]  /*3d80*/  ISETP.GT.AND P4, PT, R22, 0x20, P0 ;  /* 0x000000201600780c */ /* 0x000fe20000784270 */
[----:B------:R-:W-:Y:S01]  /*3d90*/  LDSM.16.MT88.4 R28, [R160+0x900] ;  /* 0x00090000a01c783b */ /* 0x000fe20000004200 */
[----:B------:R-:W-:Y:S02]  /*3da0*/  ISETP.LT.OR P5, PT, R2, 0x1a, P5 ;  /* 0x0000001a0200780c */ /* 0x000fe40002fa1670 */
[----:B------:R-:W-:Y:S01]  /*3db0*/  FMNMX.FTZ R0, R169, R0, !PT ;  /* 0x00000000a9007209 */ /* 0x000fe20007810000 */
[----:B------:R-:W-:Y:S01]  /*3dc0*/  LDSM.16.MT88.4 R24, [R172+0x2900] ;  /* 0x00290000ac18783b */ /* 0x000fe20000004200 */
[----:B------:R-:W-:-:S02]  /*3dd0*/  FMNMX.FTZ R5, R12, R5, !PT ;  /* 0x000000050c057209 */ /* 0x000fc40007810000 */
[----:B------:R-:W-:Y:S02]  /*3de0*/  ISETP.LT.OR P4, PT, R2, 0x21, P4 ;  /* 0x000000210200780c */ /* 0x000fe40002781670 */
[----:B------:R-:W-:Y:S02]  /*3df0*/  FSEL R8, R8, -INF , !P5 ;  /* 0xff80000008087808 */ /* 0x000fe40006800000 */
[----:B------:R-:W-:Y:S02]  /*3e00*/  ISETP.GT.AND P5, PT, R22, 0x21, P0 ;  /* 0x000000211600780c */ /* 0x000fe400007a4270 */
[----:B------:R-:W-:Y:S02]  /*3e10*/  FMNMX.FTZ R0, R175, R0, !PT ;  /* 0x00000000af007209 */ /* 0x000fe40007810000 */
[----:B------:R-:W-:Y:S02]  /*3e20*/  FMNMX.FTZ R5, R10, R5, !PT ;  /* 0x000000050a057209 */ /* 0x000fe40007810000 */
[----:B------:R-:W-:-:S02]  /*3e30*/  FSEL R182, R182, -INF , !P4 ;  /* 0xff800000b6b67808 */ /* 0x000fc40006000000 */
[----:B------:R-:W-:Y:S02]  /*3e40*/  ISETP.GT.AND P4, PT, R22, 0x28, P0 ;  /* 0x000000281600780c */ /* 0x000fe40000784270 */
[----:B------:R-:W-:Y:S02]  /*3e50*/  ISETP.LT.OR P5, PT, R2, 0x22, P5 ;  /* 0x000000220200780c */ /* 0x000fe40002fa1670 */
[----:B------:R-:W-:Y:S02]  /*3e60*/  FMNMX.FTZ R0, R173, R0, !PT ;  /* 0x00000000ad007209 */ /* 0x000fe40007810000 */
[----:B------:R-:W-:Y:S02]  /*3e70*/  FMNMX.FTZ R5, R8, R5, !PT ;  /* 0x0000000508057209 */ /* 0x000fe40007810000 */
[----:B------:R-:W-:Y:S02]  /*3e80*/  ISETP.LT.OR P4, PT, R2, 0x29, P4 ;  /* 0x000000290200780c */ /* 0x000fe40002781670 */
[----:B------:R-:W-:-:S02]  /*3e90*/  FSEL R174, R174, -INF , !P5 ;  /* 0xff800000aeae7808 */ /* 0x000fc40006800000 */
[----:B------:R-:W-:Y:S02]  /*3ea0*/  ISETP.GT.AND P5, PT, R22, 0x29, P0 ;  /* 0x000000291600780c */ /* 0x000fe400007a4270 */
[----:B------:R-:W-:Y:S02]  /*3eb0*/  FMNMX.FTZ R0, R143, R0, !PT ;  /* 0x000000008f007209 */ /* 0x000fe40007810000 */
[----:B------:R-:W-:Y:S02]  /*3ec0*/  FMNMX.FTZ R5, R182, R5, !PT ;  /* 0x00000005b6057209 */ /* 0x000fe40007810000 */
[----:B------:R-:W-:Y:S02]  /*3ed0*/  FSEL R180, R180, -INF , !P4 ;  /* 0xff800000b4b47808 */ /* 0x000fe40006000000 */
[----:B------:R-:W-:Y:S02]  /*3ee0*/  ISETP.GT.AND P4, PT, R22, 0x30, P0 ;  /* 0x000000301600780c */ /* 0x000fe40000784270 */
[----:B------:R-:W-:-:S02]  /*3ef0*/  ISETP.LT.OR P5, PT, R2, 0x2a, P5 ;  /* 0x0000002a0200780c */ /* 0x000fc40002fa1670 */
[----:B------:R-:W-:Y:S02]  /*3f00*/  FMNMX.FTZ R0, R141, R0, !PT ;  /* 0x000000008d007209 */ /* 0x000fe40007810000 */
[----:B------:R-:W-:Y:S02]  /*3f10*/  FMNMX.FTZ R19, R174, R5, !PT ;  /* 0x00000005ae137209 */ /* 0x000fe40007810000 */
[----:B------:R-:W-:Y:S01]  /*3f20*/  ISETP.LT.OR P4, PT, R2, 0x31, P4 ;  /* 0x000000310200780c */ /* 0x000fe20002781670 */
[----:B------:R-:W1:Y:S01]  /*3f30*/  SHFL.BFLY PT, R5, R0, 0x2, 0x1f ;  /* 0x0c401f0000057f89 */ /* 0x000e6200000e0000 */
[----:B------:R-:W-:Y:S02]  /*3f40*/  FSEL R176, R176, -INF , !P5 ;  /* 0xff800000b0b07808 */ /* 0x000fe40006800000 */
[----:B------:R-:W-:Y:S02]  /*3f50*/  ISETP.GT.AND P5, PT, R22, 0x31, P0 ;  /* 0x000000311600780c */ /* 0x000fe400007a4270 */
[----:B------:R-:W-:-:S02]  /*3f60*/  FMNMX.FTZ R19, R180, R19, !PT ;  /* 0x00000013b4137209 */ /* 0x000fc40007810000 */
[----:B------:R-:W-:Y:S02]  /*3f70*/  FSEL R142, R142, -INF , !P4 ;  /* 0xff8000008e8e7808 */ /* 0x000fe40006000000 */
[----:B------:R-:W-:Y:S02]  /*3f80*/  ISETP.GT.AND P4, PT, R22, 0x38, P0 ;  /* 0x000000381600780c */ /* 0x000fe40000784270 */
[----:B------:R-:W-:Y:S02]  /*3f90*/  ISETP.LT.OR P5, PT, R2, 0x32, P5 ;  /* 0x000000320200780c */ /* 0x000fe40002fa1670 */
[----:B------:R-:W-:Y:S02]  /*3fa0*/  FMNMX.FTZ R19, R176, R19, !PT ;  /* 0x00000013b0137209 */ /* 0x000fe40007810000 */
[----:B------:R-:W-:Y:S02]  /*3fb0*/  ISETP.GT.AND P0, PT, R22, 0x39, P0 ;  /* 0x000000391600780c */ /* 0x000fe40000704270 */
[----:B------:R-:W-:-:S02]  /*3fc0*/  ISETP.LT.OR P4, PT, R2, 0x39, P4 ;  /* 0x000000390200780c */ /* 0x000fc40002781670 */
[----:B------:R-:W-:Y:S02]  /*3fd0*/  FSEL R140, R140, -INF , !P5 ;  /* 0xff8000008c8c7808 */ /* 0x000fe40006800000 */
[----:B------:R-:W-:Y:S02]  /*3fe0*/  FMNMX.FTZ R19, R142, R19, !PT ;  /* 0x000000138e137209 */ /* 0x000fe40007810000 */
[----:B------:R-:W-:Y:S02]  /*3ff0*/  ISETP.LT.OR P0, PT, R2, 0x3a, P0 ;  /* 0x0000003a0200780c */ /* 0x000fe40000701670 */
[----:B------:R-:W-:Y:S02]  /*4000*/  FSEL R170, R170, -INF , !P4 ;  /* 0xff800000aaaa7808 */ /* 0x000fe40006000000 */
[----:B------:R-:W-:Y:S02]  /*4010*/  FMNMX.FTZ R19, R140, R19, !PT ;  /* 0x000000138c137209 */ /* 0x000fe40007810000 */
[----:B------:R-:W-:-:S02]  /*4020*/  FSEL R168, R168, -INF , !P0 ;  /* 0xff800000a8a87808 */ /* 0x000fc40004000000 */
[----:B------:R-:W-:Y:S02]  /*4030*/  FMNMX.FTZ R19, R170, R19, !PT ;  /* 0x00000013aa137209 */ /* 0x000fe40007810000 */
[----:B-1----:R-:W-:Y:S02]  /*4040*/  FMNMX.FTZ R23, R0, R5, !PT ;  /* 0x0000000500177209 */ /* 0x002fe40007810000 */
[----:B------:R-:W-:Y:S02]  /*4050*/  FMNMX.FTZ R19, R168, R19, !PT ;  /* 0x00000013a8137209 */ /* 0x000fe40007810000 */
[----:B------:R-:W-:Y:S01]  /*4060*/  IADD3 R214, R132, -0x2, RZ ;  /* 0xfffffffe84d67810 */ /* 0x000fe20007ffe0ff */
[----:B------:R-:W1:Y:S04]  /*4070*/  SHFL.BFLY PT, R2, R23, 0x1, 0x1f ;  /* 0x0c201f0017027f89 */ /* 0x000e6800000e0000 */
[----:B------:R-:W2:Y:S01]  /*4080*/  SHFL.BFLY PT, R0, R19, 0x2, 0x1f ;  /* 0x0c401f0013007f89 */ /* 0x000ea200000e0000 */
[----:B-1----:R-:W-:-:S02]  /*4090*/  FMNMX.FTZ R2, R23, R2, !PT ;  /* 0x0000000217027209 */ /* 0x002fc40007810000 */
[----:B--2---:R-:W-:-:S03]  /*40a0*/  FMNMX.FTZ R5, R19, R0, !PT ;  /* 0x0000000013057209 */ /* 0x004fc60007810000 */
[C---:B------:R-:W-:Y:S01]  /*40b0*/  FMUL.FTZ R178, R2.reuse, c[0x0][0x2d0] ;  /* 0x0000b40002b27a20 */ /* 0x040fe20000410000 */
[----:B------:R-:W-:Y:S01]  /*40c0*/  FSETP.NEU.FTZ.AND P0, PT, R2, -INF , PT ;  /* 0xff8000000200780b */ /* 0x000fe20003f1d000 */
[----:B------:R-:W1:Y:S03]  /*40d0*/  SHFL.BFLY PT, R0, R5, 0x1, 0x1f ;  /* 0x0c201f0005007f89 */ /* 0x000e6600000e0000 */
[----:B------:R-:W-:-:S05]  /*40e0*/  FSEL R178, R178, RZ, P0 ;  /* 0x000000ffb2b27208 */ /* 0x000fca0000000000 */
[--C-:B------:R-:W-:Y:S02]  /*40f0*/  FFMA.FTZ R162, R56, c[0x0][0x2d0], -R178.reuse ;  /* 0x0000b40038a27a23 */ /* 0x100fe400000108b2 */
[--C-:B------:R-:W-:Y:S01]  /*4100*/  FFMA.FTZ R161, R21, c[0x0][0x2d0], -R178.reuse ;  /* 0x0000b40015a17a23 */ /* 0x100fe200000108b2 */
[----:B------:R-:W2:Y:S01]  /*4110*/  LDSM.16.MT88.4 R56, [R134+0x2100] ;  /* 0x002100008638783b */ /* 0x000ea20000004200 */
[--C-:B------:R-:W-:Y:S02]  /*4120*/  FFMA.FTZ R157, R17, c[0x0][0x2d0], -R178.reuse ;  /* 0x0000b400119d7a23 */ /* 0x100fe400000108b2 */
[--C-:B------:R-:W-:Y:S01]  /*4130*/  FFMA.FTZ R152, R15, c[0x0][0x2d0], -R178.reuse ;  /* 0x0000b4000f987a23 */ /* 0x100fe200000108b2 */
[----:B------:R-:W-:Y:S01]  /*4140*/  MUFU.EX2 R162, R162 ;  /* 0x000000a200a27308 */ /* 0x000fe20000000800 */
[--C-:B------:R-:W-:Y:S02]  /*4150*/  FFMA.FTZ R148, R7, c[0x0][0x2d0], -R178.reuse ;  /* 0x0000b40007947a23 */ /* 0x100fe400000108b2 */
[----:B------:R-:W-:-:S02]  /*4160*/  FFMA.FTZ R150, R11, c[0x0][0x2d0], -R178 ;  /* 0x0000b4000b967a23 */ /* 0x000fc400000108b2 */
[--C-:B------:R-:W-:Y:S02]  /*4170*/  FFMA.FTZ R151, R9, c[0x0][0x2d0], -R178.reuse ;  /* 0x0000b40009977a23 */ /* 0x100fe400000108b2 */
[--C-:B------:R-:W-:Y:S01]  /*4180*/  FFMA.FTZ R155, R13, c[0x0][0x2d0], -R178.reuse ;  /* 0x0000b4000d9b7a23 */ /* 0x100fe200000108b2 */
[----:B------:R-:W3:Y:S01]  /*4190*/  MUFU.EX2 R161, R161 ;  /* 0x000000a100a17308 */ /* 0x000ee20000000800 */
        /* <DEDUP_REMOVED lines=8> */
[----:B------:R-:W-:Y:S01]  /*4220*/  FFMA.FTZ R175, R175, c[0x0][0x2d0], -R178 ;  /* 0x0000b400afaf7a23 */ /* 0x000fe200000108b2 */
[----:B------:R-:W-:Y:S02]  /*4230*/  FSEL R167, R167, RZ, P0 ;  /* 0x000000ffa7a77208 */ /* 0x000fe40000000000 */
[----:B---3--:R-:W-:Y:S02]  /*4240*/  F2FP.PACK_AB R96, R161, R162 ;  /* 0x000000a2a160723e */ /* 0x008fe400000000ff */
[----:B------:R-:W1:Y:S01]  /*4250*/  MUFU.EX2 R152, R152 ;  /* 0x0000009800987308 */ /* 0x000e620000000800 */
[--C-:B------:R-:W-:Y:S02]  /*4260*/  FFMA.FTZ R159, R20, c[0x0][0x2d0], -R167.reuse ;  /* 0x0000b400149f7a23 */ /* 0x100fe400000108a7 */
[--C-:B------:R-:W-:Y:S01]  /*4270*/  FFMA.FTZ R158, R18, c[0x0][0x2d0], -R167.reuse ;  /* 0x0000b400129e7a23 */ /* 0x100fe200000108a7 */
[----:B------:R-:W-:Y:S01]  /*4280*/  LDSM.16.MT88.4 R20, [R135+0x900] ;  /* 0x000900008714783b */ /* 0x000fe20000004200 */
[----:B------:R-:W-:-:S02]  /*4290*/  FFMA.FTZ R156, R16, c[0x0][0x2d0], -R167 ;  /* 0x0000b400109c7a23 */ /* 0x000fc400000108a7 */
[--C-:B------:R-:W-:Y:S01]  /*42a0*/  FFMA.FTZ R153, R6, c[0x0][0x2d0], -R167.reuse ;  /* 0x0000b40006997a23 */ /* 0x100fe200000108a7 */
[----:B------:R-:W-:Y:S01]  /*42b0*/  MUFU.EX2 R159, R159 ;  /* 0x0000009f009f7308 */ /* 0x000fe20000000800 */
[----:B------:R3:W4:Y:S01]  /*42c0*/  LDSM.16.MT88.4 R4, [R3+0x4100] ;  /* 0x004100000304783b */ /* 0x0007220000004200 */
[--C-:B------:R-:W-:Y:S02]  /*42d0*/  FFMA.FTZ R146, R10, c[0x0][0x2d0], -R167.reuse ;  /* 0x0000b4000a927a23 */ /* 0x100fe400000108a7 */
[--C-:B------:R-:W-:Y:S01]  /*42e0*/  FFMA.FTZ R154, R14, c[0x0][0x2d0], -R167.reuse ;  /* 0x0000b4000e9a7a23 */ /* 0x100fe200000108a7 */
[----:B------:R-:W-:Y:S01]  /*42f0*/  LDSM.16.MT88.4 R16, [R134+0x2900] ;  /* 0x002900008610783b */ /* 0x000fe20000004200 */
[--C-:B------:R-:W-:Y:S02]  /*4300*/  FFMA.FTZ R149, R12, c[0x0][0x2d0], -R167.reuse ;  /* 0x0000b4000c957a23 */ /* 0x100fe400000108a7 */
[----:B------:R-:W5:Y:S01]  /*4310*/  MUFU.EX2 R158, R158 ;  /* 0x0000009e009e7308 */ /* 0x000f620000000800 */
[----:B-1----:R-:W-:Y:S01]  /*4320*/  F2FP.PACK_AB R98, R152, R157 ;  /* 0x0000009d9862723e */ /* 0x002fe200000000ff */
[----:B------:R-:W-:Y:S01]  /*4330*/  LDSM.16.MT88.4 R12, [R160+0x2900] ;  /* 0x00290000a00c783b */ /* 0x000fe20000004200 */
[----:B------:R-:W-:-:S02]  /*4340*/  FFMA.FTZ R169, R182, c[0x0][0x2d0], -R167 ;  /* 0x0000b400b6a97a23 */ /* 0x000fc400000108a7 */
[--C-:B------:R-:W-:Y:S02]  /*4350*/  FFMA.FTZ R174, R174, c[0x0][0x2d0], -R167.reuse ;  /* 0x0000b400aeae7a23 */ /* 0x100fe400000108a7 */
[--C-:B------:R-:W-:Y:S01]  /*4360*/  FFMA.FTZ R171, R180, c[0x0][0x2d0], -R167.reuse ;  /* 0x0000b400b4ab7a23 */ /* 0x100fe200000108a7 */
[----:B------:R-:W-:Y:S01]  /*4370*/  MUFU.EX2 R156, R156 ;  /* 0x0000009c009c7308 */ /* 0x000fe20000000800 */
[--C-:B------:R-:W-:Y:S02]  /*4380*/  FFMA.FTZ R176, R176, c[0x0][0x2d0], -R167.reuse ;  /* 0x0000b400b0b07a23 */ /* 0x100fe400000108a7 */
[--C-:B------:R-:W-:Y:S02]  /*4390*/  FFMA.FTZ R180, R173, c[0x0][0x2d0], -R178.reuse ;  /* 0x0000b400adb47a23 */ /* 0x100fe400000108b2 */
[----:B------:R-:W-:Y:S02]  /*43a0*/  FFMA.FTZ R173, R143, c[0x0][0x2d0], -R178 ;  /* 0x0000b4008fad7a23 */ /* 0x000fe400000108b2 */
[--C-:B------:R-:W-:Y:S01]  /*43b0*/  FFMA.FTZ R177, R142, c[0x0][0x2d0], -R167.reuse ;  /* 0x0000b4008eb17a23 */ /* 0x100fe200000108a7 */
[----:B------:R-:W1:Y:S01]  /*43c0*/  MUFU.EX2 R153, R153 ;  /* 0x0000009900997308 */ /* 0x000e620000000800 */
[--C-:B---3--:R-:W-:Y:S01]  /*43d0*/  FFMA.FTZ R3, R8, c[0x0][0x2d0], -R167.reuse ;  /* 0x0000b40008037a23 */ /* 0x108fe200000108a7 */
[----:B-----5:R-:W-:Y:S01]  /*43e0*/  F2FP.PACK_AB R97, R158, R159 ;  /* 0x0000009f9e61723e */ /* 0x020fe200000000ff */
[----:B------:R-:W3:Y:S01]  /*43f0*/  LDSM.16.MT88.4 R8, [R135+0x2900] ;  /* 0x002900008708783b */ /* 0x000ee20000004200 */
[----:B------:R-:W-:-:S02]  /*4400*/  FFMA.FTZ R182, R140, c[0x0][0x2d0], -R167 ;  /* 0x0000b4008cb67a23 */ /* 0x000fc400000108a7 */
[--C-:B------:R-:W-:Y:S02]  /*4410*/  FFMA.FTZ R170, R170, c[0x0][0x2d0], -R167.reuse ;  /* 0x0000b400aaaa7a23 */ /* 0x100fe400000108a7 */
[----:B------:R-:W-:Y:S01]  /*4420*/  MUFU.EX2 R155, R155 ;  /* 0x0000009b009b7308 */ /* 0x000fe20000000800 */
[----:B------:R-:W-:Y:S02]  /*4430*/  FFMA.FTZ R178, R141, c[0x0][0x2d0], -R178 ;  /* 0x0000b4008db27a23 */ /* 0x000fe400000108b2 */
[----:B------:R-:W-:Y:S01]  /*4440*/  FFMA.FTZ R167, R168, c[0x0][0x2d0], -R167 ;  /* 0x0000b400a8a77a23 */ /* 0x000fe200000108a7 */
[----:B------:R-:W-:Y:S01]  /*4450*/  LDSM.16.MT88.4 R140, [R172+0x3900] ;  /* 0x00390000ac8c783b */ /* 0x000fe20000004200 */
[----:B------:R-:W-:Y:S02]  /*4460*/  FADD.FTZ R162, R162, R161 ;  /* 0x000000a1a2a27221 */ /* 0x000fe40000010000 */
[----:B------:R-:W-:Y:S01]  /*4470*/  FADD.FTZ R159, R159, R158 ;  /* 0x0000009e9f9f7221 */ /* 0x000fe20000010000 */
[----:B-1----:R-:W-:Y:S01]  /*4480*/  F2FP.PACK_AB R99, R153, R156 ;  /* 0x0000009c9963723e */ /* 0x002fe200000000ff */
[----:B------:R-:W1:Y:S01]  /*4490*/  MUFU.EX2 R150, R150 ;  /* 0x0000009600967308 */ /* 0x000e620000000800 */
[----:B------:R-:W-:-:S02]  /*44a0*/  FADD.FTZ R157, R157, R162 ;  /* 0x000000a29d9d7221 */ /* 0x000fc40000010000 */
[----:B------:R-:W-:Y:S02]  /*44b0*/  FADD.FTZ R156, R156, R159 ;  /* 0x0000009f9c9c7221 */ /* 0x000fe40000010000 */
[----:B------:R-:W-:Y:S01]  /*44c0*/  FADD.FTZ R152, R152, R157 ;  /* 0x0000009d98987221 */ /* 0x000fe20000010000 */
[C---:B------:R-:W-:Y:S01]  /*44d0*/  HMMA.16816.F32 R36, R96.reuse, R40, RZ ;  /* 0x000000286024723c */ /* 0x040fe200000018ff */
[----:B------:R-:W-:Y:S01]  /*44e0*/  FADD.FTZ R153, R153, R156 ;  /* 0x0000009c99997221 */ /* 0x000fe20000010000 */
[----:B------:R-:W-:Y:S06]  /*44f0*/  MUFU.EX2 R151, R151 ;  /* 0x0000009700977308 */ /* 0x000fec0000000800 */
        /* <DEDUP_REMOVED lines=12> */
[C---:B--2---:R-:W-:Y:S02]  /*45c0*/  HMMA.16816.F32 R52, R96.reuse, R56, RZ ;  /* 0x000000386034723c */ /* 0x044fe400000018ff */
[----:B------:R-:W2:Y:S06]  /*45d0*/  MUFU.EX2 R165, R165 ;  /* 0x000000a500a57308 */ /* 0x000eac0000000800 */
        /* <DEDUP_REMOVED lines=27> */
[----:B------:R-:W2:Y:S06]  /*4790*/  MUFU.EX2 R167, R167 ;  /* 0x000000a700a77308 */ /* 0x000eac0000000800 */
[C---:B----4-:R-:W-:Y:S07]  /*47a0*/  HMMA.16816.F32 R92, R96.reuse, R4, RZ ;  /* 0x00000004605c723c */ /* 0x050fee00000018ff */
[----:B-1----:R-:W-:Y:S01]  /*47b0*/  F2FP.PACK_AB R4, R150, R155 ;  /* 0x0000009b9604723e */ /* 0x002fe200000000ff */
[----:B------:R-:W-:Y:S01]  /*47c0*/  HMMA.16816.F32 R96, R96, R6, RZ ;  /* 0x000000066060723c */ /* 0x000fe200000018ff */
[----:B-----5:R-:W-:Y:S01]  /*47d0*/  F2FP.PACK_AB R5, R149, R154 ;  /* 0x0000009a9505723e */ /* 0x020fe200000000ff */
[----:B------:R-:W-:-:S02]  /*47e0*/  FADD.FTZ R155, R155, R152 ;  /* 0x000000989b9b7221 */ /* 0x000fc40000010000 */
[----:B------:R-:W-:Y:S02]  /*47f0*/  FADD.FTZ R154, R154, R153 ;  /* 0x000000999a9a7221 */ /* 0x000fe40000010000 */
[----:B------:R-:W-:Y:S01]  /*4800*/  FADD.FTZ R150, R150, R155 ;  /* 0x0000009b96967221 */ /* 0x000fe20000010000 */
[----:B------:R-:W-:Y:S01]  /*4810*/  F2FP.PACK_AB R6, R148, R151 ;  /* 0x000000979406723e */ /* 0x000fe200000000ff */
[----:B------:R-:W-:Y:S01]  /*4820*/  FADD.FTZ R149, R149, R154 ;  /* 0x0000009a95957221 */ /* 0x000fe20000010000 */
[----:B------:R-:W-:Y:S01]  /*4830*/  F2FP.PACK_AB R7, R3, R146 ;  /* 0x000000920307723e */ /* 0x000fe200000000ff */
[----:B------:R-:W-:Y:S02]  /*4840*/  FADD.FTZ R151, R151, R150 ;  /* 0x0000009697977221 */ /* 0x000fe40000010000 */
[----:B------:R-:W-:Y:S02]  /*4850*/  FADD.FTZ R146, R146, R149 ;  /* 0x0000009592927221 */ /* 0x000fe40000010000 */
[----:B------:R-:W-:-:S02]  /*4860*/  FADD.FTZ R151, R148, R151 ;  /* 0x0000009794977221 */ /* 0x000fc40000010000 */
[----:B---3--:R-:W-:Y:S01]  /*4870*/  HMMA.16816.F32 R36, R4, R8, R36 ;  /* 0x000000080424723c */ /* 0x008fe20000001824 */
[----:B------:R-:W-:-:S07]  /*4880*/  FADD.FTZ R146, R3, R146 ;  /* 0x0000009203927221 */ /* 0x000fce0000010000 */
        /* <DEDUP_REMOVED lines=8> */
[C---:B------:R-:W-:Y:S08]  /*4910*/  HMMA.16816.F32 R128, R4.reuse, R20, R128 ;  /* 0x000000140480723c */ /* 0x040ff00000001880 */
[C---:B------:R-:W-:Y:S01]  /*4920*/  HMMA.16816.F32 R124, R4.reuse, R22, R124 ;  /* 0x00000016047c723c */ /* 0x040fe2000000187c */
[----:B------:R-:W5:Y:S07]  /*4930*/  LDSM.16.MT88.4 R20, [R135+0x4900] ;  /* 0x004900008714783b */ /* 0x000f6e0000004200 */
[C---:B-1----:R-:W-:Y:S08]  /*4940*/  HMMA.16816.F32 R76, R4.reuse, R8, R76 ;  /* 0x00000008044c723c */ /* 0x042ff0000000184c */
[C---:B------:R-:W-:Y:S01]  /*4950*/  HMMA.16816.F32 R80, R4.reuse, R10, R80 ;  /* 0x0000000a0450723c */ /* 0x040fe20000001850 */
[----:B------:R-:W1:Y:S07]  /*4960*/  LDSM.16.MT88.4 R8, [R135+0x1100] ;  /* 0x001100008708783b */ /* 0x000e6e0000004200 */
[C---:B---3--:R-:W-:Y:S08]  /*4970*/  HMMA.16816.F32 R84, R4.reuse, R16, R84 ;  /* 0x000000100454723c */ /* 0x048ff00000001854 */
[C---:B------:R-:W-:Y:S01]  /*4980*/  HMMA.16816.F32 R88, R4.reuse, R18, R88 ;  /* 0x000000120458723c */ /* 0x040fe20000001858 */
[----:B------:R-:W3:Y:S07]  /*4990*/  LDSM.16.MT88.4 R16, [R172+0x1100] ;  /* 0x00110000ac10783b */ /* 0x000eee0000004200 */
[C---:B----4-:R-:W-:Y:S08]  /*49a0*/  HMMA.16816.F32 R92, R4.reuse, R12, R92 ;  /* 0x0000000c045c723c */ /* 0x050ff0000000185c */
[C---:B------:R-:W-:Y:S01]  /*49b0*/  HMMA.16816.F32 R96, R4.reuse, R14, R96 ;  /* 0x0000000e0460723c */ /* 0x040fe20000001860 */
[----:B------:R-:W4:Y:S07]  /*49c0*/  LDSM.16.MT88.4 R12, [R135+0x3100] ;  /* 0x00310000870c783b */ /* 0x000f2e0000004200 */
        /* <DEDUP_REMOVED lines=12> */
[C---:B-----5:R-:W-:Y:S08]  /*4a90*/  HMMA.16816.F32 R68, R4.reuse, R20, R68 ;  /* 0x000000140444723c */ /* 0x060ff00000001844 */
[----:B------:R-:W-:Y:S01]  /*4aa0*/  HMMA.16816.F32 R72, R4, R22, R72 ;  /* 0x000000160448723c */ /* 0x000fe20000001848 */
[----:B------:R-:W5:Y:S06]  /*4ab0*/  LDSM.16.MT88.4 R20, [R135+0x5100] ;  /* 0x005100008714783b */ /* 0x000f6c0000004200 */
[----:B--2---:R-:W-:Y:S01]  /*4ac0*/  F2FP.PACK_AB R4, R165, R164 ;  /* 0x000000a4a504723e */ /* 0x004fe200000000ff */
        /* <DEDUP_REMOVED lines=14> */
[C---:B---3--:R-:W-:Y:S08]  /*4bb0*/  HMMA.16816.F32 R120, R4.reuse, R16, R120 ;  /* 0x000000100478723c */ /* 0x048ff00000001878 */
[C---:B------:R-:W-:Y:S01]  /*4bc0*/  HMMA.16816.F32 R116, R4.reuse, R18, R116 ;  /* 0x000000120474723c */ /* 0x040fe20000001874 */
[----:B------:R-:W2:Y:S07]  /*4bd0*/  LDSM.16.MT88.4 R16, [R160+0x3100] ;  /* 0x00310000a010783b */ /* 0x000eae0000004200 */
[C---:B----4-:R-:W-:Y:S08]  /*4be0*/  HMMA.16816.F32 R36, R4.reuse, R12, R36 ;  /* 0x0000000c0424723c */ /* 0x050ff00000001824 */
[C---:B------:R-:W-:Y:S01]  /*4bf0*/  HMMA.16816.F32 R40, R4.reuse, R14, R40 ;  /* 0x0000000e0428723c */ /* 0x040fe20000001828 */
[----:B------:R-:W3:Y:S07]  /*4c00*/  LDSM.16.MT88.4 R12, [R172+0x5100] ;  /* 0x00510000ac0c783b */ /* 0x000eee0000004200 */
[C---:B-----5:R-:W-:Y:S08]  /*4c10*/  HMMA.16816.F32 R68, R4.reuse, R20, R68 ;  /* 0x000000140444723c */ /* 0x060ff00000001844 */
        /* <DEDUP_REMOVED lines=20> */
[C---:B------:R-:W-:Y:S08]  /*4d60*/  HMMA.16816.F32 R104, R4.reuse, R28, R104 ;  /* 0x0000001c0468723c */ /* 0x040ff00000001868 */
[C---:B------:R-:W-:Y:S01]  /*4d70*/  HMMA.16816.F32 R100, R4.reuse, R30, R100 ;  /* 0x0000001e0464723c */ /* 0x040fe20000001864 */
[----:B------:R-:W-:Y:S07]  /*4d80*/  LDSM.16.MT88.4 R28, [R160+0x1900] ;  /* 0x00190000a01c783b */ /* 0x000fee0000004200 */
[C---:B------:R-:W-:Y:S08]  /*4d90*/  HMMA.16816.F32 R44, R4.reuse, R24, R44 ;  /* 0x00000018042c723c */ /* 0x040ff0000000182c */
[----:B------:R-:W-:Y:S01]  /*4da0*/  HMMA.16816.F32 R48, R4, R26, R48 ;  /* 0x0000001a0430723c */ /* 0x000fe20000001830 */
[----:B------:R-:W-:Y:S06]  /*4db0*/  LDSM.16.MT88.4 R24, [R135+0x3900] ;  /* 0x003900008718783b */ /* 0x000fec0000004200 */
        /* <DEDUP_REMOVED lines=18> */
[C---:B------:R-:W-:Y:S07]  /*4ee0*/  HMMA.16816.F32 R52, R4.reuse, R20, R52 ;  /* 0x000000140434723c */ /* 0x040fee0000001834 */
[----:B------:R-:W-:Y:S01]  /*4ef0*/  IADD3 R20, R132, -0x3, RZ ;  /* 0xfffffffd84147810 */ /* 0x000fe20007ffe0ff */
[----:B--2---:R-:W-:Y:S03]  /*4f00*/  HMMA.16816.F32 R60, R4, R16, R60 ;  /* 0x00000010043c723c */ /* 0x004fe6000000183c */
[----:B------:R-:W-:-:S05]  /*4f10*/  ISETP.GE.AND P4, PT, R20, R193, PT ;  /* 0x000000c11400720c */ /* 0x000fca0003f86270 */
[C---:B------:R-:W-:Y:S01]  /*4f20*/  HMMA.16816.F32 R64, R4.reuse, R18, R64 ;  /* 0x000000120440723c */ /* 0x040fe20000001840 */
[----:B------:R-:W2:Y:S07]  /*4f30*/  LDSM.16.MT88.4 R16, [R160+0x5900] ;  /* 0x00590000a010783b */ /* 0x000eae0000004200 */
[----:B---3--:R-:W-:Y:S01]  /*4f40*/  HMMA.16816.F32 R68, R4, R12, R68 ;  /* 0x0000000c0444723c */ /* 0x008fe20000001844 */
[----:B------:R-:W-:-:S06]  /*4f50*/  @P4 IMAD R145, R145, R20, RZ ;  /* 0x0000001491914224 */ /* 0x000fcc00078e02ff */
[----:B------:R-:W-:Y:S01]  /*4f60*/  @P4 SHF.R.S32.HI R12, RZ, 0x1f, R20 ;  /* 0x0000001fff0c4819 */ /* 0x000fe20000011414 */
[-C--:B------:R-:W-:Y:S01]  /*4f70*/  @P4 IMAD.WIDE.U32 R20, R20, R147.reuse, R206 ;  /* 0x0000009314144225 */ /* 0x080fe200078e00ce */
[----:B-1----:R-:W-:Y:S03]  /*4f80*/  HMMA.16816.F32 R84, R4, R8, R84 ;  /* 0x000000080454723c */ /* 0x002fe60000001854 */
[----:B------:R-:W-:-:S04]  /*4f90*/  @P4 IMAD R12, R12, R147, R145 ;  /* 0x000000930c0c4224 */ /* 0x000fc800078e0291 */
[----:B------:R-:W-:Y:S01]  /*4fa0*/  @P4 IMAD.IADD R9, R21, 0x1, R12 ;  /* 0x0000000115094824 */ /* 0x000fe200078e020c */
[C---:B------:R-:W-:Y:S01]  /*4fb0*/  @P4 LEA R8, P0, R20.reuse, c[0x0][0x1c8], 0x1 ;  /* 0x0000720014084a11 */ /* 0x040fe200078008ff */
[----:B------:R-:W-:Y:S03]  /*4fc0*/  HMMA.16816.F32 R88, R4, R10, R88 ;  /* 0x0000000a0458723c */ /* 0x000fe60000001858 */
[----:B------:R-:W-:-:S04]  /*4fd0*/  @P4 LEA.HI.X R9, R20, c[0x0][0x1cc], R9, 0x1, P0 ;  /* 0x0000730014094a11 */ /* 0x000fc800000f0c09 */
[C---:B------:R-:W-:Y:S01]  /*4fe0*/  @P4 LEA R10, P0, R197.reuse, R8, 0x1 ;  /* 0x00000008c50a4211 */ /* 0x040fe200078008ff */
[----:B------:R-:W-:Y:S01]  /*4ff0*/  @!PT LDS RZ, [RZ] ;  /* 0x00000000fffff984 */ /* 0x000fe20000000800 */
[----:B------:R-:W-:Y:S01]  /*5000*/  @!PT LDS RZ, [RZ] ;  /* 0x00000000fffff984 */ /* 0x000fe20000000800 */
[----:B------:R-:W-:Y:S01]  /*5010*/  @!PT LDS RZ, [RZ] ;  /* 0x00000000fffff984 */ /* 0x000fe20000000800 */
[----:B------:R1:W-:Y:S01]  /*5020*/  @P4 LDGSTS.E.BYPASS.LTC128B.128 [R144+0xc100], [R8.64], !P3 ;  /* 0x0c10000008904fae */ /* 0x0003e2000d901d4a */
[----:B------:R-:W-:Y:S02]  /*5030*/  HMMA.16816.F32 R44, R4, R140, R44 ;  /* 0x0000008c042c723c */ /* 0x000fe4000000182c */
[----:B------:R-:W-:Y:S01]  /*5040*/  @P4 LEA.HI.X R11, R197, R9, R196, 0x1, P0 ;  /* 0x00000009c50b4211 */ /* 0x000fe200000f0cc4 */
[----:B------:R1:W-:Y:S01]  /*5050*/  @P4 LDGSTS.E.BYPASS.LTC128B.128 [R144+0xe100], [R8.64+0x80], !P2 ;  /* 0x0e10008008904fae */ /* 0x0003e2000d101d4a */
[----:B------:R-:W-:-:S03]  /*5060*/  PLOP3.LUT P0, PT, PT, PT, UP1, 0x40, 0x0 ;  /* 0x000000000000781c */ /* 0x000fc60003f0e818 */
[----:B------:R1:W-:Y:S01]  /*5070*/  @P4 LDGSTS.E.BYPASS.LTC128B.128 [R144+0x10100], [R8.64+0x100], !P1 ;  /* 0x1010010008904fae */ /* 0x0003e2000c901d4a */
[C---:B------:R-:W-:Y:S03]  /*5080*/  HMMA.16816.F32 R48, R4.reuse, R142, R48 ;  /* 0x0000008e0430723c */ /* 0x040fe60000001830 */
[----:B------:R1:W-:Y:S04]  /*5090*/  @P4 LDGSTS.E.BYPASS.LTC128B.128 [R144+0xd100], [R10.64], !P3 ;  /* 0x0d1000000a904fae */ /* 0x0003e8000d901d4a */
[----:B------:R1:W-:Y:S01]  /*50a0*/  @P4 LDGSTS.E.BYPASS.LTC128B.128 [R144+0xf100], [R10.64+0x80], !P2 ;  /* 0x0f1000800a904fae */ /* 0x0003e2000d101d4a */
[C---:B------:R-:W-:Y:S03]  /*50b0*/  HMMA.16816.F32 R76, R4.reuse, R136, R76 ;  /* 0x00000088044c723c */ /* 0x040fe6000000184c */
[----:B------:R1:W-:Y:S04]  /*50c0*/  @P4 LDGSTS.E.BYPASS.LTC128B.128 [R144+0x11100], [R10.64+0x100], !P1 ;  /* 0x111001000a904fae */ /* 0x0003e8000c901d4a */
[----:B------:R-:W0:Y:S01]  /*50d0*/  LDGDEPBAR ;  /* 0x00000000000079af */ /* 0x000e220000000000 */
        /* <DEDUP_REMOVED lines=10> */
[----:B------:R-:W-:Y:S07]  /*5180*/  HMMA.16816.F32 R96, R4, R18, R96 ;  /* 0x000000120460723c */ /* 0x000fee0000001860 */
[----:B------:R-:W-:Y:S01]  /*5190*/  IMAD.U32 R4, RZ, RZ, UR4 ;  /* 0x00000004ff047e24 */ /* 0x000fe2000f8e00ff */
[----:B------:R-:W-:Y:S05]  /*51a0*/  @P0 BRA `(.L_x_1582) ;  /* 0x0000010000000947 */ /* 0x000fea0003800000 */
[----:B-1----:R-:W-:Y:S01]  /*51b0*/  ISETP.LT.AND P0, PT, RZ, UR12, PT ;  /* 0x0000000cff007c0c */ /* 0x002fe2000bf01270 */
[----:B------:R-:W-:-:S06]  /*51c0*/  UIADD3 UR4, UR12, -0x1, URZ ;  /* 0xffffffff0c047890 */ /* 0x000fcc000fffe03f */
[----:B------:R-:W-:-:S06]  /*51d0*/  MOV R3, UR4 ;  /* 0x0000000400037c02 */ /* 0x000fcc0008000f00 */
[----:B------:R-:W-:Y:S05]  /*51e0*/  @P0 BRA `(.L_x_1583) ;  /* 0x0000006000000947 */ /* 0x000fea0003800000 */
[----:B------:R-:W-:Y:S01]  /*51f0*/  ISETP.NE.AND P0, PT, R133, c[0x0][0x32c], PT ;  /* 0x0000cb0085007a0c */ /* 0x000fe20003f05270 */
[----:B------:R-:W-:-:S12]  /*5200*/  IMAD R5, RZ, RZ, -UR12 ;  /* 0x8000000cff057e24 */ /* 0x000fd8000f8e02ff */
[----:B------:R-:W-:-:S05]  /*5210*/  @P0 IMAD.HI.U32 R3, R5, c[0x0][0x330], RZ ;  /* 0x0000cc0005030a27 */ /* 0x000fca00078e00ff */
[----:B------:R-:W-:-:S04]  /*5220*/  @P0 SHF.R.U32.HI R5, RZ, c[0x0][0x334], R3 ;  /* 0x0000cd00ff050a19 */ /* 0x000fc80000011603 */
[----:B------:R-:W-:Y:S01]  /*5230*/  LOP3.LUT R3, RZ, R5, RZ, 0x33, !PT ;  /* 0x00000005ff037212 */ /* 0x000fe200078e33ff */
[----:B------:R-:W-:Y:S05]  /*5240*/  BRA `(.L_x_1584) ;  /* 0x0000003000007947 */ /* 0x000fea0003800000 */
.L_x_1583:
[----:B------:R-:W-:-:S13]  /*5250*/  ISETP.NE.AND P0, PT, R133, c[0x0][0x32c], PT ;  /* 0x0000cb0085007a0c */ /* 0x000fda0003f05270 */
[----:B------:R-:W-:-:S05]  /*5260*/  @P0 IMAD.HI.U32 R5, R3, c[0x0][0x330], RZ ;  /* 0x0000cc0003050a27 */ /* 0x000fca00078e00ff */
[----:B------:R-:W-:Y:S02]  /*5270*/  @P0 SHF.R.U32.HI R3, RZ, c[0x0][0x334], R5 ;  /* 0x0000cd00ff030a19 */ /* 0x000fe40000011605 */
.L_x_1584:
[----:B------:R-:W-:-:S05]  /*5280*/  MOV R6, c[0x0][0x32c] ;  /* 0x0000cb0000067a02 */ /* 0x000fca0000000f00 */
[----:B------:R-:W-:-:S05]  /*5290*/  IMAD R3, R3, R6, c[0x0][0x32c] ;  /* 0x0000cb0003037624 */ /* 0x000fca00078e0206 */
[----:B------:R-:W-:-:S04]  /*52a0*/  IMNMX R4, R4, R3, PT ;  /* 0x0000000304047217 */ /* 0x000fc80003800200 */
.L_x_1582:
[----:B-1----:R-:W-:Y:S01]  /*52b0*/  SHF.R.S32.HI R3, RZ, 0x1f, R4 ;  /* 0x0000001fff037819 */ /* 0x002fe20000011404 */
[----:B------:R-:W-:Y:S02]  /*52c0*/  UMOV UR5, 0x1 ;  /* 0x0000000100057882 */ /* 0x000fe40000000000 */
[----:B------:R-:W-:Y:S01]  /*52d0*/  UMOV UR7, URZ ;  /* 0x0000003f00077c82 */ /* 0x000fe20008000000 */
[----:B------:R-:W-:-:S04]  /*52e0*/  LEA.HI R4, R3, R4, RZ, 0x6 ;  /* 0x0000000403047211 */ /* 0x000fc800078f30ff */
[----:B------:R-:W-:-:S04]  /*52f0*/  SHF.R.S32.HI R4, RZ, 0x6, R4 ;  /* 0x00000006ff047819 */ /* 0x000fc80000011404 */
[----:B------:R-:W-:-:S04]  /*5300*/  IMNMX R223, R193, R4, !PT ;  /* 0x00000004c1df7217 */ /* 0x000fc80007800200 */
[----:B------:R-:W-:-:S13]  /*5310*/  ISETP.GE.AND P0, PT, R214, R223, PT ;  /* 0x000000dfd600720c */ /* 0x000fda0003f06270 */
[----:B------:R-:W-:Y:S05]  /*5320*/  @!P0 BRA `(.L_x_1585) ;  /* 0x00003a2000008947 */ /* 0x000fea0003800000 */
[----:B------:R-:W-:Y:S01]  /*5330*/  PLOP3.LUT P4, PT, PT, PT, UP2, 0x80, 0x0 ;  /* 0x000000000000781c */ /* 0x000fe20003f8f028 */
[----:B------:R-:W-:Y:S01]  /*5340*/  IMAD.MOV.U32 R189, RZ, RZ, 0x20 ;  /* 0x00000020ffbd7424 */ /* 0x000fe200078e00ff */
[----:B------:R-:W-:Y:S01]  /*5350*/  PLOP3.LUT P0, PT, PT, PT, UP2, 0x80, 0x0 ;  /* 0x000000000000781c */ /* 0x000fe20003f0f028 */
[----:B------:R-:W-:Y:S01]  /*5360*/  IMAD.MOV.U32 R3, RZ, RZ, R0 ;  /* 0x000000ffff037224 */ /* 0x000fe200078e0000 */
[C---:B------:R-:W-:Y:S01]  /*5370*/  IADD3 R222, P5, R200.reuse, 0x40, RZ ;  /* 0x00000040c8de7810 */ /* 0x040fe20007fbe0ff */
[----:B------:R-:W-:Y:S01]  /*5380*/  IMAD.MOV.U32 R132, RZ, RZ, R2 ;  /* 0x000000ffff847224 */ /* 0x000fe200078e0002 */
[----:B------:R-:W-:Y:S01]  /*5390*/  SEL R189, R189, 0xffffffe0, !P6 ;  /* 0xffffffe0bdbd7807 */ /* 0x000fe20007000000 */
[----:B------:R-:W-:Y:S01]  /*53a0*/  UMOV UR7, URZ ;  /* 0x0000003f00077c82 */ /* 0x000fe20008000000 */
[----:B------:R-:W-:Y:S01]  /*53b0*/  IADD3 R220, P6, R200, 0x80, RZ ;  /* 0x00000080c8dc7810 */ /* 0x000fe20007fde0ff */
[----:B------:R-:W-:Y:S01]  /*53c0*/  IMAD.X R221, RZ, RZ, R205, P5 ;  /* 0x000000ffffdd7224 */ /* 0x000fe200028e06cd */
[----:B------:R-:W-:Y:S01]  /*53d0*/  IADD3 R216, P5, R202, 0x80, RZ ;  /* 0x00000080cad87810 */ /* 0x000fe20007fbe0ff */
[----:B------:R-:W-:-:S02]  /*53e0*/  UMOV UR5, 0x1 ;  /* 0x0000000100057882 */ /* 0x000fc40000000000 */
[----:B------:R-:W-:Y:S01]  /*53f0*/  @P4 IMAD.HI.U32 R213, R199, c[0x0][0x2c8], RZ ;  /* 0x0000b200c7d54a27 */ /* 0x000fe200078e00ff */
[----:B------:R-:W-:-:S03]  /*5400*/  IADD3 R218, P4, R202, 0x40, RZ ;  /* 0x00000040cada7810 */ /* 0x000fc60007f9e0ff */
[----:B------:R-:W-:Y:S01]  /*5410*/  IMAD.X R219, RZ, RZ, R205, P6 ;  /* 0x000000ffffdb7224 */ /* 0x000fe200030e06cd */
[----:B------:R-:W-:Y:S01]  /*5420*/  @P0 SHF.R.U32.HI R213, RZ, c[0x0][0x2cc], R213 ;  /* 0x0000b300ffd50a19 */ /* 0x000fe200000116d5 */
[--C-:B------:R-:W-:Y:S02]  /*5430*/  IMAD.X R217, RZ, RZ, R207.reuse, P4 ;  /* 0x000000ffffd97224 */ /* 0x100fe400020e06cf */
[----:B------:R-:W-:Y:S02]  /*5440*/  IMAD.X R215, RZ, RZ, R207, P5 ;  /* 0x000000ffffd77224 */ /* 0x000fe400028e06cf */
.L_x_1594:
[----:B------:R-:W-:Y:S04]  /*5450*/  DEPBAR.LE SB0, 0x2 ;  /* 0x000080800000791a */ /* 0x000fe80000000000 */
[----:B------:R-:W-:Y:S01]  /*5460*/  BAR.SYNC.DEFER_BLOCKING 0x0 ;  /* 0x0000000000007b1d */ /* 0x000fe20000010000 */
[----:B------:R-:W-:Y:S01]  /*5470*/  UIMAD UR4, UR5, 0x6000, URZ ;  /* 0x00006000050478a4 */ /* 0x000fe2000f8e023f */
[----:B------:R-:W-:Y:S01]  /*5480*/  ISETP.GE.AND P6, PT, R193, R214, PT ;  /* 0x000000d6c100720c */ /* 0x000fe20003fc6270 */
[----:B------:R-:W-:Y:S01]  /*5490*/  UIADD3 UR12, UR7, 0x1, URZ ;  /* 0x00000001070c7890 */ /* 0x000fe2000fffe03f */
[----:B------:R-:W-:Y:S01]  /*54a0*/  MOV R241, R199 ;  /* 0x000000c700f17202 */ /* 0x000fe20000000f00 */
[----:B------:R-:W-:Y:S01]  /*54b0*/  IMAD.SHL.U32 R235, R214, 0x40, RZ ;  /* 0x00000040d6eb7824 */ /* 0x000fe200078e00ff */
[----:B------:R-:W-:Y:S01]  /*54c0*/  UISETP.GE.AND UP0, UPT, UR7, 0x1, UPT ;  /* 0x000000010700788c */ /* 0x000fe2000bf06270 */
[----:B------:R-:W-:Y:S03]  /*54d0*/  IADD3 R180, R188, UR4, RZ ;  /* 0x00000004bcb47c10 */ /* 0x000fe6000fffe0ff */
[----:B------:R-:W-:Y:S02]  /*54e0*/  IADD3 R237, -R208, 0x1, -R235 ;  /* 0x00000001d0ed7810 */ /* 0x000fe40007ffe9eb */
[CC--:B------:R-:W-:Y:S02]  /*54f0*/  IADD3 R133, R189.reuse, R180.reuse, RZ ;  /* 0x000000b4bd857210 */ /* 0x0c0fe40007ffe0ff */
[-C--:B------:R-:W-:Y:S02]  /*5500*/  IADD3 R0, R192, R180.reuse, RZ ;  /* 0x000000b4c0007210 */ /* 0x080fe40007ffe0ff */
[----:B------:R-:W-:Y:S02]  /*5510*/  @!P6 IADD3 R165, R214, -0x1, RZ ;  /* 0xffffffffd6a5e810 */ /* 0x000fe40007ffe0ff */
[----:B------:R-:W-:Y:S02]  /*5520*/  IADD3 R191, R189, R180, R192 ;  /* 0x000000b4bdbf7210 */ /* 0x000fe40007ffe0c0 */
[----:B------:R-:W-:Y:S02]  /*5530*/  @!P6 SHF.R.S32.HI R2, RZ, 0x1f, R165 ;  /* 0x0000001fff02e819 */ /* 0x000fe400000114a5 */
[----:B------:R-:W-:Y:S01]  /*5540*/  IADD3 R237, R237, c[0x0][0x1d0], RZ ;  /* 0x00007400eded7a10 */ /* 0x000fe20007ffe0ff */
[----:B------:R-:W-:Y:S02]  /*5550*/  LDSM.16.M88.4 R136, [R190] ;  /* 0x00000000be88783b */ /* 0x000fe40000000200 */
[----:B------:R-:W-:Y:S01]  /*5560*/  @!P6 IMAD R2, R2, c[0x0][0x208], RZ ;  /* 0x000082000202ea24 */ /* 0x000fe200078e02ff */
[----:B------:R-:W-:Y:S03]  /*5570*/  IADD3 R237, R237, -c[0x0][0x168], RZ ;  /* 0x80005a00eded7a10 */ /* 0x000fe60007ffe0ff */
[----:B------:R-:W-:Y:S01]  /*5580*/  @!P6 IMAD R2, R165, c[0x0][0x20c], R2 ;  /* 0x00008300a502ea24 */ /* 0x000fe200078e0202 */
[----:B------:R-:W-:Y:S01]  /*5590*/  IADD3 R238, R237, c[0x0][0x328], RZ ;  /* 0x0000ca00edee7a10 */ /* 0x000fe20007ffe0ff */
[----:B------:R-:W1:Y:S01]  /*55a0*/  LDSM.16.M88.4 R140, [R188+UR4+0xc100] ;  /* 0x00c10004bc8c783b */ /* 0x000e620008000200 */
[----:B------:R-:W-:Y:S01]  /*55b0*/  @!P6 IMAD.WIDE.U32 R164, R165, c[0x0][0x208], RZ ;  /* 0x00008200a5a4ea25 */ /* 0x000fe200078e00ff */
[----:B------:R-:W-:Y:S03]  /*55c0*/  IADD3 R237, R237, UR6, RZ ;  /* 0x00000006eded7c10 */ /* 0x000fe6000fffe0ff */
[C---:B------:R-:W-:Y:S01]  /*55d0*/  @!P6 IMAD.SHL.U32 R173, R164.reuse, 0x40, RZ ;  /* 0x00000040a4ade824 */ /* 0x040fe200078e00ff */
[----:B------:R-:W-:Y:S01]  /*55e0*/  @!P6 IADD3 R2, R165, R2, RZ ;  /* 0x00000002a502e210 */ /* 0x000fe20007ffe0ff */
[----:B------:R-:W2:Y:S03]  /*55f0*/  LDSM.16.M88.4 R144, [R188+UR4+0xc900] ;  /* 0x00c90004bc90783b */ /* 0x000ea60008000200 */
[----:B------:R-:W-:Y:S02]  /*5600*/  @!P6 SHF.L.U64.HI R171, R164, 0x6, R2 ;  /* 0x00000006a4abe819 */ /* 0x000fe40000010202 */
[C---:B------:R-:W-:Y:S02]  /*5610*/  @!P6 IADD3 R169, P4, R173.reuse, R222, RZ ;  /* 0x000000deada9e210 */ /* 0x040fe40007f9e0ff */
[----:B------:R-:W3:Y:S01]  /*5620*/  LDSM.16.M88.4 R148, [R188+UR4+0xd100] ;  /* 0x00d10004bc94783b */ /* 0x000ee20008000200 */
[----:B------:R-:W-:Y:S02]  /*5630*/  @!P6 IADD3 R2, P0, R173, R200, RZ ;  /* 0x000000c8ad02e210 */ /* 0x000fe40007f1e0ff */
[C---:B------:R-:W-:Y:S02]  /*5640*/  @!P6 IMAD.X R168, R171.reuse, 0x1, R221, P4 ;  /* 0x00000001aba8e824 */ /* 0x040fe400020e06dd */
[C---:B------:R-:W-:Y:S02]  /*5650*/  @!P6 LEA R166, P5, R2.reuse, c[0x0][0x1f8], 0x1 ;  /* 0x00007e0002a6ea11 */ /* 0x040fe400078a08ff */
[----:B------:R-:W4:Y:S01]  /*5660*/  LDSM.16.M88.4 R152, [R188+UR4+0xd900] ;  /* 0x00d90004bc98783b */ /* 0x000f220008000200 */
[----:B------:R-:W-:Y:S02]  /*5670*/  @!P6 IADD3.X R165, R171, R205, RZ, P0, !PT ;  /* 0x000000cdaba5e210 */ /* 0x000fe400007fe4ff */
[C---:B------:R-:W-:Y:S02]  /*5680*/  @!P6 LEA R164, P0, R169.reuse, c[0x0][0x1f8], 0x1 ;  /* 0x00007e00a9a4ea11 */ /* 0x040fe400078008ff */
[----:B------:R-:W-:Y:S02]  /*5690*/  @!P6 LEA.HI.X R167, R2, c[0x0][0x1fc], R165, 0x1, P5 ;  /* 0x00007f0002a7ea11 */ /* 0x000fe400028f0ca5 */
[----:B------:R-:W-:Y:S01]  /*56a0*/  LDSM.16.M88.4 R156, [R133+0xd100] ;  /* 0x00d10000859c783b */ /* 0x000fe20000000200 */
[----:B------:R-:W-:Y:S02]  /*56b0*/  @!P6 LEA.HI.X R165, R169, c[0x0][0x1fc], R168, 0x1, P0 ;  /* 0x00007f00a9a5ea11 */ /* 0x000fe400000f0ca8 */
[----:B------:R-:W-:Y:S02]  /*56c0*/  @!P6 IADD3 R169, P5, R195, R173, RZ ;  /* 0x000000adc3a9e210 */ /* 0x000fe40007fbe0ff */
[----:B------:R-:W-:Y:S02]  /*56d0*/  @!P6 IADD3 R2, P4, R173, R220, RZ ;  /* 0x000000dcad02e210 */ /* 0x000fe40007f9e0ff */
[----:B------:R-:W-:Y:S01]  /*56e0*/  @!P6 IADD3 R175, P0, R169, R200, RZ ;  /* 0x000000c8a9afe210 */ /* 0x000fe20007f1e0ff */
[----:B------:R-:W-:Y:S01]  /*56f0*/  @!P6 IMAD.X R178, R194, 0x1, R171, P5 ;  /* 0x00000001c2b2e824 */ /* 0x000fe200028e06ab */
[----:B------:R-:W-:Y:S02]  /*5700*/  @!P6 LEA R172, P5, R2, c[0x0][0x1f8], 0x1 ;  /* 0x00007e0002acea11 */ /* 0x000fe400078a08ff */
[----:B------:R-:W-:Y:S01]  /*5710*/  @!P6 IADD3.X R171, R171, R219, RZ, P4, !PT ;  /* 0x000000dbababe210 */ /* 0x000fe200027fe4ff */
[C---:B-1----:R-:W-:Y:S03]  /*5720*/  HMMA.16816.F32 R4, R136.reuse, R140, RZ ;  /* 0x0000008c8804723c */ /* 0x042fe600000018ff */
[----:B------:R-:W-:Y:S01]  /*5730*/  @!P6 IMAD.X R168, R178, 0x1, R205, P0 ;  /* 0x00000001b2a8e824 */ /* 0x000fe200000e06cd */
[----:B------:R-:W-:Y:S02]  /*5740*/  @!P6 IADD3 R182, P0, R169, R222, RZ ;  /* 0x000000dea9b6e210 */ /* 0x000fe40007f1e0ff */
[C---:B------:R-:W-:Y:S02]  /*5750*/  @!P6 LEA R170, P4, R175.reuse, c[0x0][0x1f8], 0x1 ;  /* 0x00007e00afaaea11 */ /* 0x040fe400078808ff */
[C---:B------:R-:W-:Y:S01]  /*5760*/  HMMA.16816.F32 R8, R136.reuse, R142, RZ ;  /* 0x0000008e8808723c */ /* 0x040fe200000018ff */
[----:B------:R-:W-:Y:S03]  /*5770*/  LDSM.16.M88.4 R140, [R186] ;  /* 0x00000000ba8c783b */ /* 0x000fe60000000200 */
[----:B------:R-:W-:Y:S02]  /*5780*/  @!P6 LEA.HI.X R173, R2, c[0x0][0x1fc], R171, 0x1, P5 ;  /* 0x00007f0002adea11 */ /* 0x000fe400028f0cab */
[----:B------:R-:W-:Y:S01]  /*5790*/  @!P6 LEA.HI.X R171, R175, c[0x0][0x1fc], R168, 0x1, P4 ;  /* 0x00007f00afabea11 */ /* 0x000fe200020f0ca8 */
[----:B------:R-:W-:Y:S01]  /*57a0*/  IMAD.U32 R168, RZ, RZ, UR7 ;  /* 0x00000007ffa87e24 */ /* 0x000fe2000f8e00ff */
[C---:B--2---:R-:W-:Y:S01]  /*57b0*/  HMMA.16816.F32 R12, R136.reuse, R144, RZ ;  /* 0x00000090880c723c */ /* 0x044fe200000018ff */
[----:B------:R-:W-:Y:S01]  /*57c0*/  @!P6 LEA R174, P5, R182, c[0x0][0x1f8], 0x1 ;  /* 0x00007e00b6aeea11 */ /* 0x000fe200078a08ff */
[----:B------:R-:W-:Y:S02]  /*57d0*/  USEL UR7, UR12, URZ, !UP0 ;  /* 0x0000003f0c077287 */ /* 0x000fe4000c000000 */
[----:B------:R-:W-:Y:S02]  /*57e0*/  @!P6 IADD3 R2, P4, R169, R220, RZ ;  /* 0x000000dca902e210 */ /* 0x000fe40007f9e0ff */
[----:B------:R-:W-:Y:S02]  /*57f0*/  @!P6 IADD3.X R169, R178, R221, RZ, P0, !PT ;  /* 0x000000ddb2a9e210 */ /* 0x000fe400007fe4ff */
[C---:B------:R-:W-:Y:S01]  /*5800*/  HMMA.16816.F32 R16, R136.reuse, R146, RZ ;  /* 0x000000928810723c */ /* 0x040fe200000018ff */
[----:B------:R-:W1:Y:S03]  /*5810*/  LDSM.16.M88.4 R144, [R133+0xc100] ;  /* 0x00c100008590783b */ /* 0x000e660000000200 */
[----:B------:R-:W-:Y:S01]  /*5820*/  @!P6 LEA.HI.X R175, R182, c[0x0][0x1fc], R169, 0x1, P5 ;  /* 0x00007f00b6afea11 */ /* 0x000fe200028f0ca9 */
[----:B------:R-:W-:Y:S01]  /*5830*/  @!P6 IMAD R169, R168, 0x6000, R209 ;  /* 0x00006000a8a9e824 */ /* 0x000fe200078e02d1 */
[----:B------:R-:W-:Y:S02]  /*5840*/  @!P6 IADD3.X R177, R178, R219, RZ, P4, !PT ;  /* 0x000000dbb2b1e210 */ /* 0x000fe400027fe4ff */
[C---:B---3--:R-:W-:Y:S01]  /*5850*/  HMMA.16816.F32 R20, R136.reuse, R148, RZ ;  /* 0x000000948814723c */ /* 0x048fe200000018ff */
[C---:B------:R-:W-:Y:S04]  /*5860*/  @!P6 LEA R176, P0, R2.reuse, c[0x0][0x1f8], 0x1 ;  /* 0x00007e0002b0ea11 */ /* 0x040fe800078008ff */
[----:B------:R-:W-:Y:S01]  /*5870*/  @!P6 LEA.HI.X R177, R2, c[0x0][0x1fc], R177, 0x1, P0 ;  /* 0x00007f0002b1ea11 */ /* 0x000fe200000f0cb1 */
[----:B------:R-:W-:Y:S01]  /*5880*/  IMAD.IADD R2, R192, 0x1, R133 ;  /* 0x00000001c0027824 */ /* 0x000fe200078e0285 */
[----:B------:R-:W-:Y:S01]  /*5890*/  PLOP3.LUT P0, PT, PT, PT, UP2, 0x80, 0x0 ;  /* 0x000000000000781c */ /* 0x000fe20003f0f028 */
[C---:B------:R-:W-:Y:S01]  /*58a0*/  HMMA.16816.F32 R24, R136.reuse, R150, RZ ;  /* 0x000000968818723c */ /* 0x040fe200000018ff */
[----:B------:R-:W2:Y:S07]  /*58b0*/  LDSM.16.M88.4 R148, [R133+0xc900] ;  /* 0x00c900008594783b */ /* 0x000eae0000000200 */
[C---:B----4-:R-:W-:Y:S04]  /*58c0*/  HMMA.16816.F32 R28, R136.reuse, R152, RZ ;  /* 0x00000098881c723c */ /* 0x050fe800000018ff */
[----:B------:R-:W-:Y:S02]  /*58d0*/  @P0 MOV R241, R213 ;  /* 0x000000d500f10202 */ /* 0x000fe40000000f00 */
[----:B------:R-:W-:Y:S02]  /*58e0*/  PLOP3.LUT P0, PT, PT, PT, UP1, 0x40, 0x0 ;  /* 0x000000000000781c */ /* 0x000fe40003f0e818 */
[----:B------:R-:W-:Y:S01]  /*58f0*/  HMMA.16816.F32 R32, R136, R154, RZ ;  /* 0x0000009a8820723c */ /* 0x000fe200000018ff */
[----:B------:R-:W3:Y:S07]  /*5900*/  LDSM.16.M88.4 R136, [R133+0xd900] ;  /* 0x00d900008588783b */ /* 0x000eee0000000200 */
[----:B------:R-:W-:Y:S01]  /*5910*/  @!PT LDS RZ, [RZ] ;  /* 0x00000000fffff984 */ /* 0x000fe20000000800 */
[----:B------:R-:W-:Y:S01]  /*5920*/  @!PT LDS RZ, [RZ] ;  /* 0x00000000fffff984 */ /* 0x000fe20000000800 */
[----:B------:R-:W-:Y:S01]  /*5930*/  @!PT LDS RZ, [RZ] ;  /* 0x00000000fffff984 */ /* 0x000fe20000000800 */
[----:B------:R4:W-:Y:S01]  /*5940*/  @!P6 LDGSTS.E.BYPASS.LTC128B.128 [R169], [R166.64], !P3 ;  /* 0x00000000a6a9efae */ /* 0x0009e2000d901d4a */
[C---:B-1----:R-:W-:Y:S06]  /*5950*/  HMMA.16816.F32 R4, R140.reuse, R144, R4 ;  /* 0x000000908c04723c */ /* 0x042fec0000001804 */
[----:B------:R4:W-:Y:S02]  /*5960*/  @!P6 LDGSTS.E.BYPASS.LTC128B.128 [R169+0x2000], [R164.64], !P2 ;  /* 0x02000000a4a9efae */ /* 0x0009e4000d101d4a */
[C---:B------:R-:W-:Y:S05]  /*5970*/  HMMA.16816.F32 R8, R140.reuse, R146, R8 ;  /* 0x000000928c08723c */ /* 0x040fea0000001808 */
[----:B------:R1:W-:Y:S03]  /*5980*/  @!P6 LDGSTS.E.BYPASS.LTC128B.128 [R169+0x4000], [R172.64], !P1 ;  /* 0x04000000aca9efae */ /* 0x0003e6000c901d4a */
[C---:B--2---:R-:W-:Y:S04]  /*5990*/  HMMA.16816.F32 R12, R140.reuse, R148, R12 ;  /* 0x000000948c0c723c */ /* 0x044fe8000000180c */
[----:B------:R1:W-:Y:S04]  /*59a0*/  @!P6 LDGSTS.E.BYPASS.LTC128B.128 [R169+0x1000], [R170.64], !P3 ;  /* 0x01000000aaa9efae */ /* 0x0003e8000d901d4a */
[C---:B------:R-:W-:Y:S03]  /*59b0*/  HMMA.16816.F32 R16, R140.reuse, R150, R16 ;  /* 0x000000968c10723c */ /* 0x040fe60000001810 */
[----:B------:R1:W-:Y:S05]  /*59c0*/  @!P6 LDGSTS.E.BYPASS.LTC128B.128 [R169+0x3000], [R174.64], !P2 ;  /* 0x03000000aea9efae */ /* 0x0003ea000d101d4a */
[C---:B------:R-:W-:Y:S02]  /*59d0*/  HMMA.16816.F32 R20, R140.reuse, R156, R20 ;  /* 0x0000009c8c14723c */ /* 0x040fe40000001814 */
[----:B------:R1:W-:Y:S06]  /*59e0*/  @!P6 LDGSTS.E.BYPASS.LTC128B.128 [R169+0x5000], [R176.64], !P1 ;  /* 0x05000000b0a9efae */ /* 0x0003ec000c901d4a */
[C---:B------:R-:W-:Y:S01]  /*59f0*/  HMMA.16816.F32 R24, R140.reuse, R158, R24 ;  /* 0x0000009e8c18723c */ /* 0x040fe20000001818 */
[----:B------:R-:W-:Y:S07]  /*5a00*/  LDSM.16.M88.4 R152, [R185] ;  /* 0x00000000b998783b */ /* 0x000fee0000000200 */
[C---:B---3--:R-:W-:Y:S01]  /*5a10*/  HMMA.16816.F32 R28, R140.reuse, R136, R28 ;  /* 0x000000888c1c723c */ /* 0x048fe2000000181c */
[----:B------:R-:W2:Y:S07]  /*5a20*/  LDSM.16.M88.4 R160, [R0+0xc100] ;  /* 0x00c1000000a0783b */ /* 0x000eae0000000200 */
[----:B------:R-:W-:Y:S01]  /*5a30*/  HMMA.16816.F32 R32, R140, R138, R32 ;  /* 0x0000008a8c20723c */ /* 0x000fe20000001820 */
[----:B------:R-:W3:Y:S07]  /*5a40*/  LDSM.16.M88.4 R144, [R0+0xc900] ;  /* 0x00c900000090783b */ /* 0x000eee0000000200 */
[----:B------:R-:W5:Y:S07]  /*5a50*/  LDSM.16.M88.4 R148, [R0+0xd100] ;  /* 0x00d100000094783b */ /* 0x000f6e0000000200 */
[----:B------:R-:W5:Y:S07]  /*5a60*/  LDSM.16.M88.4 R156, [R0+0xd900] ;  /* 0x00d90000009c783b */ /* 0x000f6e0000000200 */
[----:B----4-:R-:W-:Y:S07]  /*5a70*/  LDSM.16.M88.4 R164, [R184] ;  /* 0x00000000b8a4783b */ /* 0x010fee0000000200 */
[----:B-1----:R-:W1:Y:S01]  /*5a80*/  LDSM.16.M88.4 R168, [R2+0xc100] ;  /* 0x00c1000002a8783b */ /* 0x002e620000000200 */
[C---:B--2---:R-:W-:Y:S06]  /*5a90*/  HMMA.16816.F32 R4, R152.reuse, R160, R4 ;  /* 0x000000a09804723c */ /* 0x044fec0000001804 */
[----:B------:R-:W2:Y:S02]  /*5aa0*/  LDSM.16.M88.4 R136, [R2+0xc900] ;  /* 0x00c900000288783b */ /* 0x000ea40000000200 */
[C---:B------:R-:W-:Y:S05]  /*5ab0*/  HMMA.16816.F32 R8, R152.reuse, R162, R8 ;  /* 0x000000a29808723c */ /* 0x040fea0000001808 */
[----:B------:R-:W4:Y:S03]  /*5ac0*/  LDSM.16.M88.4 R140, [R2+0xd100] ;  /* 0x00d10000028c783b */ /* 0x000f260000000200 */
[C---:B---3--:R-:W-:Y:S04]  /*5ad0*/  HMMA.16816.F32 R12, R152.reuse, R144, R12 ;  /* 0x00000090980c723c */ /* 0x048fe8000000180c */
[----:B------:R-:W-:Y:S04]  /*5ae0*/  LDSM.16.M88.4 R160, [R188+UR4+0xf900] ;  /* 0x00f90004bca0783b */ /* 0x000fe80008000200 */
[C---:B------:R-:W-:Y:S03]  /*5af0*/  HMMA.16816.F32 R16, R152.reuse, R146, R16 ;  /* 0x000000929810723c */ /* 0x040fe60000001810 */
[----:B------:R-:W3:Y:S05]  /*5b00*/  LDSM.16.M88.4 R144, [R2+0xd900] ;  /* 0x00d900000290783b */ /* 0x000eea0000000200 */
[C---:B-----5:R-:W-:Y:S02]  /*5b10*/  HMMA.16816.F32 R20, R152.reuse, R148, R20 ;  /* 0x000000949814723c */ /* 0x060fe40000001814 */
[----:B------:R-:W-:Y:S06]  /*5b20*/  LDSM.16.M88.4 R172, [R133+0xe900] ;  /* 0x00e9000085ac783b */ /* 0x000fec0000000200 */
[C---:B------:R-:W-:Y:S01]  /*5b30*/  HMMA.16816.F32 R24, R152.reuse, R150, R24 ;  /* 0x000000969818723c */ /* 0x040fe20000001818 */
[----:B------:R-:W-:Y:S07]  /*5b40*/  LDSM.16.M88.4 R148, [R190+0x4000] ;  /* 0x00400000be94783b */ /* 0x000fee0000000200 */
[C---:B------:R-:W-:Y:S01]  /*5b50*/  HMMA.16816.F32 R28, R152.reuse, R156, R28 ;  /* 0x0000009c981c723c */ /* 0x040fe2000000181c */
[----:B------:R-:W-:Y:S07]  /*5b60*/  LDSM.16.M88.4 R176, [R0+0xe100] ;  /* 0x00e1000000b0783b */ /* 0x000fee0000000200 */
[----:B------:R-:W-:Y:S01]  /*5b70*/  HMMA.16816.F32 R32, R152, R158, R32 ;  /* 0x0000009e9820723c */ /* 0x000fe20000001820 */
[----:B------:R-:W5:Y:S07]  /*5b80*/  LDSM.16.M88.4 R152, [R188+UR4+0xe100] ;  /* 0x00e10004bc98783b */ /* 0x000f6e0008000200 */
[C---:B-1----:R-:W-:Y:S01]  /*5b90*/  HMMA.16816.F32 R4, R164.reuse, R168, R4 ;  /* 0x000000a8a404723c */ /* 0x042fe20000001804 */
[----:B------:R-:W1:Y:S07]  /*5ba0*/  LDSM.16.M88.4 R156, [R188+UR4+0xe900] ;  /* 0x00e90004bc9c783b */ /* 0x000e6e0008000200 */
[C---:B------:R-:W-:Y:S01]  /*5bb0*/  HMMA.16816.F32 R8, R164.reuse, R170, R8 ;  /* 0x000000aaa408723c */ /* 0x040fe20000001808 */
[----:B------:R-:W-:Y:S07]  /*5bc0*/  LDSM.16.M88.4 R168, [R133+0xe100] ;  /* 0x00e1000085a8783b */ /* 0x000fee0000000200 */
[C---:B--2---:R-:W-:Y:S01]  /*5bd0*/  HMMA.16816.F32 R12, R164.reuse, R136, R12 ;  /* 0x00000088a40c723c */ /* 0x044fe2000000180c */
[----:B------:R-:W-:Y:S07]  /*5be0*/  LDSM.16.M88.4 R180, [R188+UR4+0x10100] ;  /* 0x01010004bcb4783b */ /* 0x000fee0008000200 */
[C---:B------:R-:W-:Y:S01]  /*5bf0*/  HMMA.16816.F32 R16, R164.reuse, R138, R16 ;  /* 0x0000008aa410723c */ /* 0x040fe20000001810 */
[----:B------:R-:W2:Y:S07]  /*5c00*/  LDSM.16.M88.4 R136, [R188+UR4+0xf100] ;  /* 0x00f10004bc88783b */ /* 0x000eae0008000200 */
[C---:B----4-:R-:W-:Y:S01]  /*5c10*/  HMMA.16816.F32 R20, R164.reuse, R140, R20 ;  /* 0x0000008ca414723c */ /* 0x050fe20000001814 */
[----:B------:R-:W0:Y:S07]  /*5c20*/  LDGDEPBAR ;  /* 0x00000000000079af */ /* 0x000e2e0000000000 */
[C---:B------:R-:W-:Y:S01]  /*5c30*/  HMMA.16816.F32 R24, R164.reuse, R142, R24 ;  /* 0x0000008ea418723c */ /* 0x040fe20000001818 */
[----:B------:R-:W4:Y:S07]  /*5c40*/  LDSM.16.M88.4 R140, [R186+0x4000] ;  /* 0x00400000ba8c783b */ /* 0x000f2e0000000200 */
[C---:B---3--:R-:W-:Y:S08]  /*5c50*/  HMMA.16816.F32 R28, R164.reuse, R144, R28 ;  /* 0x00000090a41c723c */ /* 0x048ff0000000181c */
[----:B------:R-:W-:Y:S01]  /*5c60*/  HMMA.16816.F32 R32, R164, R146, R32 ;  /* 0x00000092a420723c */ /* 0x000fe20000001820 */
[----:B------:R-:W3:Y:S07]  /*5c70*/  LDSM.16.M88.4 R144, [R133+0xf100] ;  /* 0x00f100008590783b */ /* 0x000eee0000000200 */
[C---:B-----5:R-:W-:Y:S01]  /*5c80*/  HMMA.16816.F32 R4, R148.reuse, R152, R4 ;  /* 0x000000989404723c */ /* 0x060fe20000001804 */
[----:B------:R-:W-:Y:S07]  /*5c90*/  LDSM.16.M88.4 R164, [R185+0x4000] ;  /* 0x00400000b9a4783b */ /* 0x000fee0000000200 */
[C---:B------:R-:W-:Y:S01]  /*5ca0*/  HMMA.16816.F32 R8, R148.reuse, R154, R8 ;  /* 0x0000009a9408723c */ /* 0x040fe20000001808 */
[----:B------:R-:W5:Y:S07]  /*5cb0*/  LDSM.16.M88.4 R152, [R133+0xf900] ;  /* 0x00f900008598783b */ /* 0x000f6e0000000200 */
[C---:B-1----:R-:W-:Y:S08]  /*5cc0*/  HMMA.16816.F32 R12, R148.reuse, R156, R12 ;  /* 0x0000009c940c723c */ /* 0x042ff0000000180c */
[C---:B------:R-:W-:Y:S01]  /*5cd0*/  HMMA.16816.F32 R16, R148.reuse, R158, R16 ;  /* 0x0000009e9410723c */ /* 0x040fe20000001810 */
[----:B------:R-:W-:Y:S07]  /*5ce0*/  LDSM.16.M88.4 R156, [R0+0xf900] ;  /* 0x00f90000009c783b */ /* 0x000fee0000000200 */
[C---:B--2---:R-:W-:Y:S08]  /*5cf0*/  HMMA.16816.F32 R20, R148.reuse, R136, R20 ;  /* 0x000000889414723c */ /* 0x044ff00000001814 */
[C---:B------:R-:W-:Y:S01]  /*5d00*/  HMMA.16816.F32 R24, R148.reuse, R138, R24 ;  /* 0x0000008a9418723c */ /* 0x040fe20000001818 */
[----:B------:R-:W1:Y:S07]  /*5d10*/  LDSM.16.M88.4 R136, [R0+0xe900] ;  /* 0x00e900000088783b */ /* 0x000e6e0000000200 */
[C---:B------:R-:W-:Y:S08]  /*5d20*/  HMMA.16816.F32 R28, R148.reuse, R160, R28 ;  /* 0x000000a0941c723c */ /* 0x040ff0000000181c */
[----:B------:R-:W-:Y:S01]  /*5d30*/  HMMA.16816.F32 R32, R148, R162, R32 ;  /* 0x000000a29420723c */ /* 0x000fe20000001820 */
[----:B------:R-:W2:Y:S07]  /*5d40*/  LDSM.16.M88.4 R148, [R0+0xf100] ;  /* 0x00f100000094783b */ /* 0x000eae0000000200 */
[C---:B----4-:R-:W-:Y:S01]  /*5d50*/  HMMA.16816.F32 R4, R140.reuse, R168, R4 ;  /* 0x000000a88c04723c */ /* 0x050fe20000001804 */
[----:B------:R-:W-:Y:S07]  /*5d60*/  LDSM.16.M88.4 R160, [R184+0x4000] ;  /* 0x00400000b8a0783b */ /* 0x000fee0000000200 */
[C---:B------:R-:W-:Y:S01]  /*5d70*/  HMMA.16816.F32 R8, R140.reuse, R170, R8 ;  /* 0x000000aa8c08723c */ /* 0x040fe20000001808 */
[----:B------:R-:W4:Y:S07]  /*5d80*/  LDSM.16.M88.4 R168, [R2+0xe100] ;  /* 0x00e1000002a8783b */ /* 0x000f2e0000000200 */
[C---:B------:R-:W-:Y:S08]  /*5d90*/  HMMA.16816.F32 R12, R140.reuse, R172, R12 ;  /* 0x000000ac8c0c723c */ /* 0x040ff0000000180c */
[C---:B------:R-:W-:Y:S01]  /*5da0*/  HMMA.16816.F32 R16, R140.reuse, R174, R16 ;  /* 0x000000ae8c10723c */ /* 0x040fe20000001810 */
[----:B------:R-:W-:Y:S07]  /*5db0*/  LDSM.16.M88.4 R172, [R190+0x8000] ;  /* 0x00800000beac783b */ /* 0x000fee0000000200 */
[C---:B---3--:R-:W-:Y:S08]  /*5dc0*/  HMMA.16816.F32 R20, R140.reuse, R144, R20 ;  /* 0x000000908c14723c */ /* 0x048ff00000001814 */
[C---:B------:R-:W-:Y:S01]  /*5dd0*/  HMMA.16816.F32 R24, R140.reuse, R146, R24 ;  /* 0x000000928c18723c */ /* 0x040fe20000001818 */
[----:B------:R-:W-:Y:S07]  /*5de0*/  LDSM.16.M88.4 R144, [R191+0xf100] ;  /* 0x00f10000bf90783b */ /* 0x000fee0000000200 */
[C---:B-----5:R-:W-:Y:S08]  /*5df0*/  HMMA.16816.F32 R28, R140.reuse, R152, R28 ;  /* 0x000000988c1c723c */ /* 0x060ff0000000181c */
[----:B------:R-:W-:Y:S01]  /*5e00*/  HMMA.16816.F32 R32, R140, R154, R32 ;  /* 0x0000009a8c20723c */ /* 0x000fe20000001820 */
[----:B------:R-:W3:Y:S07]  /*5e10*/  LDSM.16.M88.4 R140, [R191+0xe900] ;  /* 0x00e90000bf8c783b */ /* 0x000eee0000000200 */
[C---:B------:R-:W-:Y:S01]  /*5e20*/  HMMA.16816.F32 R4, R164.reuse, R176, R4 ;  /* 0x000000b0a404723c */ /* 0x040fe20000001804 */
[----:B------:R-:W5:Y:S07]  /*5e30*/  LDSM.16.M88.4 R152, [R191+0xf900] ;  /* 0x00f90000bf98783b */ /* 0x000f6e0000000200 */
        /* <DEDUP_REMOVED lines=8> */
[C---:B------:R-:W-:Y:S08]  /*5ec0*/  HMMA.16816.F32 R28, R164.reuse, R156, R28 ;  /* 0x0000009ca41c723c */ /* 0x040ff0000000181c */
[----:B------:R-:W-:Y:S01]  /*5ed0*/  HMMA.16816.F32 R32, R164, R158, R32 ;  /* 0x0000009ea420723c */ /* 0x000fe20000001820 */
[----:B------:R-:W1:Y:S07]  /*5ee0*/  LDSM.16.M88.4 R156, [R188+UR4+0x11900] ;  /* 0x01190004bc9c783b */ /* 0x000e6e0008000200 */
[C---:B----4-:R-:W-:Y:S01]  /*5ef0*/  HMMA.16816.F32 R4, R160.reuse, R168, R4 ;  /* 0x000000a8a004723c */ /* 0x050fe20000001804 */
[----:B------:R-:W4:Y:S07]  /*5f00*/  LDSM.16.M88.4 R164, [R186+0x8000] ;  /* 0x00800000baa4783b */ /* 0x000f2e0000000200 */
[C---:B------:R-:W-:Y:S01]  /*5f10*/  HMMA.16816.F32 R8, R160.reuse, R170, R8 ;  /* 0x000000aaa008723c */ /* 0x040fe20000001808 */
[----:B------:R-:W-:Y:S07]  /*5f20*/  LDSM.16.M88.4 R168, [R0+0x10100] ;  /* 0x0101000000a8783b */ /* 0x000fee0000000200 */
[C---:B---3--:R-:W-:Y:S08]  /*5f30*/  HMMA.16816.F32 R12, R160.reuse, R140, R12 ;  /* 0x0000008ca00c723c */ /* 0x048ff0000000180c */
[C---:B------:R-:W-:Y:S01]  /*5f40*/  HMMA.16816.F32 R16, R160.reuse, R142, R16 ;  /* 0x0000008ea010723c */ /* 0x040fe20000001810 */
[----:B------:R-:W3:Y:S07]  /*5f50*/  LDSM.16.M88.4 R140, [R133+0x10900] ;  /* 0x01090000858c783b */ /* 0x000eee0000000200 */
[C---:B------:R-:W-:Y:S08]  /*5f60*/  HMMA.16816.F32 R20, R160.reuse, R144, R20 ;  /* 0x00000090a014723c */ /* 0x040ff00000001814 */
[C---:B------:R-:W-:Y:S01]  /*5f70*/  HMMA.16816.F32 R24, R160.reuse, R146, R24 ;  /* 0x00000092a018723c */ /* 0x040fe20000001818 */
[----:B------:R-:W1:Y:S07]  /*5f80*/  LDSM.16.M88.4 R144, [R133+0x11100] ;  /* 0x011100008590783b */ /* 0x000e6e0000000200 */
[C---:B-----5:R-:W-:Y:S08]  /*5f90*/  HMMA.16816.F32 R28, R160.reuse, R152, R28 ;  /* 0x00000098a01c723c */ /* 0x060ff0000000181c */
[----:B------:R-:W-:Y:S01]  /*5fa0*/  HMMA.16816.F32 R32, R160, R154, R32 ;  /* 0x0000009aa020723c */ /* 0x000fe20000001820 */
[----:B------:R-:W5:Y:S07]  /*5fb0*/  LDSM.16.M88.4 R152, [R133+0x11900] ;  /* 0x011900008598783b */ /* 0x000f6e0000000200 */
[----:B------:R-:W3:Y:S01]  /*5fc0*/  LDSM.16.M88.4 R160, [R185+0x8000] ;  /* 0x00800000b9a0783b */ /* 0x000ee20000000200 */
        /* <DEDUP_REMOVED lines=9> */
[C---:B------:R-:W-:Y:S08]  /*6060*/  HMMA.16816.F32 R28, R172.reuse, R156, R28 ;  /* 0x0000009cac1c723c */ /* 0x040ff0000000181c */
[----:B------:R-:W-:Y:S01]  /*6070*/  HMMA.16816.F32 R32, R172, R158, R32 ;  /* 0x0000009eac20723c */ /* 0x000fe20000001820 */
[----:B------:R-:W1:Y:S07]  /*6080*/  LDSM.16.M88.4 R156, [R0+0x11900] ;  /* 0x01190000009c783b */ /* 0x000e6e0000000200 */
[----:B------:R-:W1:Y:S01]  /*6090*/  LDSM.16.M88.4 R172, [R184+0x8000] ;  /* 0x00800000b8ac783b */ /* 0x000e620000000200 */
[C---:B----4-:R-:W-:Y:S08]  /*60a0*/  HMMA.16816.F32 R4, R164.reuse, R176, R4 ;  /* 0x000000b0a404723c */ /* 0x050ff00000001804 */
[C---:B------:R-:W-:Y:S08]  /*60b0*/  HMMA.16816.F32 R8, R164.reuse, R178, R8 ;  /* 0x000000b2a408723c */ /* 0x040ff00000001808 */
[C---:B---3--:R-:W-:Y:S08]  /*60c0*/  HMMA.16816.F32 R12, R164.reuse, R140, R12 ;  /* 0x0000008ca40c723c */ /* 0x048ff0000000180c */
[C---:B------:R-:W-:Y:S01]  /*60d0*/  HMMA.16816.F32 R16, R164.reuse, R142, R16 ;  /* 0x0000008ea410723c */ /* 0x040fe20000001810 */
[----:B------:R-:W-:Y:S07]  /*60e0*/  LDSM.16.M88.4 R140, [R191+0x11100] ;  /* 0x01110000bf8c783b */ /* 0x000fee0000000200 */
        /* <DEDUP_REMOVED lines=11> */
[C---:B------:R-:W-:Y:S08]  /*61a0*/  HMMA.16816.F32 R28, R160.reuse, R156, R28 ;  /* 0x0000009ca01c723c */ /* 0x040ff0000000181c */
[----:B------:R-:W-:Y:S08]  /*61b0*/  HMMA.16816.F32 R32, R160, R158, R32 ;  /* 0x0000009ea020723c */ /* 0x000ff00000001820 */
[C---:B------:R-:W-:Y:S08]  /*61c0*/  HMMA.16816.F32 R4, R172.reuse, R180, R4 ;  /* 0x000000b4ac04723c */ /* 0x040ff00000001804 */
[C---:B------:R-:W-:Y:S08]  /*61d0*/  HMMA.16816.F32 R8, R172.reuse, R182, R8 ;  /* 0x000000b6ac08723c */ /* 0x040ff00000001808 */
[C---:B-1----:R-:W-:Y:S08]  /*61e0*/  HMMA.16816.F32 R12, R172.reuse, R136, R12 ;  /* 0x00000088ac0c723c */ /* 0x042ff0000000180c */
[C---:B------:R-:W-:Y:S01]  /*61f0*/  HMMA.16816.F32 R16, R172.reuse, R138, R16 ;  /* 0x0000008aac10723c */ /* 0x040fe20000001810 */
[----:B------:R1:W2:Y:S03]  /*6200*/  LDSM.16.M88.4 R136, [R191+0x11900] ;  /* 0x01190000bf88783b */ /* 0x0002a60000000200 */
[----:B------:R-:W-:Y:S02]  /*6210*/  FMUL.FTZ R165, R4, c[0x0][0x320] ;  /* 0x0000c80004a57a20 */ /* 0x000fe40000410000 */
[----:B------:R-:W-:Y:S02]  /*6220*/  FMUL.FTZ R167, R5, c[0x0][0x320] ;  /* 0x0000c80005a77a20 */ /* 0x000fe40000410000 */
[C---:B------:R-:W-:Y:S02]  /*6230*/  HMMA.16816.F32 R20, R172.reuse, R140, R20 ;  /* 0x0000008cac14723c */ /* 0x040fe40000001814 */
[----:B------:R-:W3:Y:S02]  /*6240*/  MUFU.TANH R165, R165 ;  /* 0x000000a500a57308 */ /* 0x000ee40000002400 */
[----:B------:R-:W-:Y:S02]  /*6250*/  FMUL.FTZ R2, R6, c[0x0][0x320] ;  /* 0x0000c80006027a20 */ /* 0x000fe40000410000 */
[----:B------:R-:W-:Y:S02]  /*6260*/  FMUL.FTZ R164, R7, c[0x0][0x320] ;  /* 0x0000c80007a47a20 */ /* 0x000fe40000410000 */
[C---:B------:R-:W-:Y:S04]  /*6270*/  HMMA.16816.F32 R24, R172.reuse, R142, R24 ;  /* 0x0000008eac18723c */ /* 0x040fe80000001818 */
[----:B------:R-:W4:Y:S01]  /*6280*/  MUFU.TANH R167, R167 ;  /* 0x000000a700a77308 */ /* 0x000f220000002400 */
[----:B------:R-:W-:Y:S02]  /*6290*/  FMUL.FTZ R169, R8, c[0x0][0x320] ;  /* 0x0000c80008a97a20 */ /* 0x000fe40000410000 */
[----:B------:R-:W-:Y:S02]  /*62a0*/  FMUL.FTZ R171, R9, c[0x0][0x320] ;  /* 0x0000c80009ab7a20 */ /* 0x000fe40000410000 */
[----:B------:R-:W-:Y:S03]  /*62b0*/  FMUL.FTZ R166, R10, c[0x0][0x320] ;  /* 0x0000c8000aa67a20 */ /* 0x000fe60000410000 */
[----:B------:R-:W-:Y:S02]  /*62c0*/  FMUL.FTZ R168, R11, c[0x0][0x320] ;  /* 0x0000c8000ba87a20 */ /* 0x000fe40000410000 */
[----:B------:R-:W3:Y:S01]  /*62d0*/  MUFU.TANH R2, R2 ;  /* 0x0000000200027308 */ /* 0x000ee20000002400 */
[----:B------:R-:W-:Y:S02]  /*62e0*/  FMUL.FTZ R181, R12, c[0x0][0x320] ;  /* 0x0000c8000cb57a20 */ /* 0x000fe40000410000 */
[----:B------:R-:W-:Y:S02]  /*62f0*/  FMUL.FTZ R225, R22, c[0x0][0x320] ;  /* 0x0000c80016e17a20 */ /* 0x000fe40000410000 */
[----:B------:R-:W-:Y:S02]  /*6300*/  FMUL.FTZ R179, R13, c[0x0][0x320] ;  /* 0x0000c8000db37a20 */ /* 0x000fe40000410000 */
[----:B------:R-:W-:Y:S02]  /*6310*/  FMUL.FTZ R178, R14, c[0x0][0x320] ;  /* 0x0000c8000eb27a20 */ /* 0x000fe40000410000 */
[----:B------:R-:W-:Y:S01]  /*6320*/  FMUL.FTZ R170, R15, c[0x0][0x320] ;  /* 0x0000c8000faa7a20 */ /* 0x000fe20000410000 */
[----:B-1----:R-:W1:Y:S01]  /*6330*/  MUFU.TANH R191, R225 ;  /* 0x000000e100bf7308 */ /* 0x002e620000002400 */
[C---:B--2---:R-:W-:Y:S03]  /*6340*/  HMMA.16816.F32 R28, R172.reuse, R136, R28 ;  /* 0x00000088ac1c723c */ /* 0x044fe6000000181c */
[----:B------:R-:W-:Y:S02]  /*6350*/  FMUL.FTZ R232, R27, c[0x0][0x320] ;  /* 0x0000c8001be87a20 */ /* 0x000fe40000410000 */
[----:B------:R-:W-:Y:S02]  /*6360*/  FMUL.FTZ R182, R16, c[0x0][0x320] ;  /* 0x0000c80010b67a20 */ /* 0x000fe40000410000 */
[----:B------:R-:W-:Y:S01]  /*6370*/  FMUL.FTZ R224, R17, c[0x0][0x320] ;  /* 0x0000c80011e07a20 */ /* 0x000fe20000410000 */
[----:B------:R-:W-:Y:S01]  /*6380*/  HMMA.16816.F32 R32, R172, R138, R32 ;  /* 0x0000008aac20723c */ /* 0x000fe20000001820 */
[----:B------:R2:W1:Y:S01]  /*6390*/  MUFU.TANH R225, R232 ;  /* 0x000000e800e17308 */ /* 0x0004620000002400 */
[----:B------:R-:W5:Y:S02]  /*63a0*/  SHFL.IDX PT, R173, R241, RZ, 0x1c1f ;  /* 0x001c1ffff1ad7589 */ /* 0x000f6400000e0000 */
[----:B------:R-:W-:Y:S02]  /*63b0*/  FMUL.FTZ R176, R18, c[0x0][0x320] ;  /* 0x0000c80012b07a20 */ /* 0x000fe40000410000 */
[----:B------:R-:W-:Y:S02]  /*63c0*/  FMUL.FTZ R177, R19, c[0x0][0x320] ;  /* 0x0000c80013b17a20 */ /* 0x000fe40000410000 */
[----:B------:R-:W-:Y:S03]  /*63d0*/  FMUL.FTZ R228, R20, c[0x0][0x320] ;  /* 0x0000c80014e47a20 */ /* 0x000fe60000410000 */
        /* <DEDUP_REMOVED lines=8> */
[----:B------:R-:W-:Y:S02]  /*6460*/  FMUL.FTZ R172, R29, c[0x0][0x320] ;  /* 0x0000c8001dac7a20 */ /* 0x000fe40000410000 */
[----:B------:R-:W-:Y:S01]  /*6470*/  FMUL.FTZ R231, R30, c[0x0][0x320] ;  /* 0x0000c8001ee77a20 */ /* 0x000fe20000410000 */
[-C--:B-----5:R-:W-:Y:S01]  /*6480*/  IADD3 R240, R238, R173.reuse, RZ ;  /* 0x000000adeef07210 */ /* 0x0a0fe20007ffe0ff */
[----:B------:R-:W-:Y:S01]  /*6490*/  FMUL.FTZ R175, R31, c[0x0][0x320] ;  /* 0x0000c8001faf7a20 */ /* 0x000fe20000410000 */
[----:B------:R-:W-:Y:S01]  /*64a0*/  IADD3 R239, R237, R173, RZ ;  /* 0x000000adedef7210 */ /* 0x000fe20007ffe0ff */
[----:B------:R-:W-:Y:S01]  /*64b0*/  FMUL.FTZ R236, R32, c[0x0][0x320] ;  /* 0x0000c80020ec7a20 */ /* 0x000fe20000410000 */
[----:B------:R-:W1:Y:S01]  /*64c0*/  MUFU.TANH R171, R171 ;  /* 0x000000ab00ab7308 */ /* 0x000e620000002400 */
[----:B------:R-:W-:Y:S02]  /*64d0*/  FMUL.FTZ R234, R33, c[0x0][0x320] ;  /* 0x0000c80021ea7a20 */ /* 0x000fe40000410000 */
[----:B------:R-:W-:Y:S02]  /*64e0*/  FMUL.FTZ R233, R34, c[0x0][0x320] ;  /* 0x0000c80022e97a20 */ /* 0x000fe40000410000 */
[----:B--2---:R-:W-:Y:S05]  /*64f0*/  FMUL.FTZ R232, R35, c[0x0][0x320] ;  /* 0x0000c80023e87a20 */ /* 0x004fea0000410000 */
[----:B------:R-:W2:Y:S10]  /*6500*/  MUFU.TANH R166, R166 ;  /* 0x000000a600a67308 */ /* 0x000eb40000002400 */
        /* <DEDUP_REMOVED lines=22> */
[----:B------:R-:W1:Y:S01]  /*6670*/  MUFU.TANH R232, R232 ;  /* 0x000000e800e87308 */ /* 0x000e620000002400 */
        /* <DEDUP_REMOVED lines=15> */
.L_x_1588:
[----:B------:R-:W-:Y:S04]  /*6770*/  MOV R0, c[0x0][0x32c] ;  /* 0x0000cb0000007a02 */ /* 0x000fe80000000f00 */
[----:B------:R-:W-:Y:S11]  /*6780*/  ISETP.NE.AND P0, PT, R0, 0x1, PT ;  /* 0x000000010000780c */ /* 0x000ff60003f05270 */
[----:B------:R-:W-:Y:S02]  /*6790*/  @!UPT UIADD3 URZ, URZ, URZ, URZ ;  /* 0x0000003f3f3ff290 */ /* 0x000fe4000fffe03f */
[----:B------:R-:W-:Y:S05]  /*67a0*/  @P0 IMAD.HI.U32 R0, R4, c[0x0][0x330], RZ ;  /* 0x0000cc0004000a27 */ /* 0x000fea00078e00ff */
[----:B------:R-:W-:Y:S02]  /*67b0*/  @P0 SHF.R.U32.HI R4, RZ, c[0x0][0x334], R0 ;  /* 0x0000cd00ff040a19 */ /* 0x000fe40000011600 */
.L_x_1589:
[----:B------:R-:W-:Y:S05]  /*67c0*/  BSYNC B0 ;  /* 0x0000000000007941 */ /* 0x000fea0003800000 */
.L_x_1587:
[----:B------:R-:W-:Y:S04]  /*67d0*/  IMAD R5, R4, c[0x0][0x32c], -R235 ;  /* 0x0000cb0004057a24 */ /* 0x000fe800078e0aeb */
[----:B------:R-:W-:Y:S05]  /*67e0*/  IMAD.IADD R0, R5, 0x1, -R208 ;  /* 0x0000000105007824 */ /* 0x000fea00078e0ad0 */
[----:B------:R-:W-:Y:S02]  /*67f0*/  IADD3 R5, R0, c[0x0][0x32c], RZ ;  /* 0x0000cb0000057a10 */ /* 0x000fe40007ffe0ff */
[----:B------:R-:W-:Y:S02]  /*6800*/  IMNMX R239, R239, R0, !PT ;  /* 0x00000000efef7217 */ /* 0x000fe40007800200 */
[----:B------:R-:W-:Y:S02]  /*6810*/  IMNMX R240, R240, R5, PT ;  /* 0x00000005f0f07217 */ /* 0x000fe40003800200 */
.L_x_1586:
[----:B--234-:R-:W-:Y:S01]  /*6820*/  ISETP.GT.AND P0, PT, R214, -0x1, PT ;  /* 0xffffffffd600780c */ /* 0x01cfe20003f04270 */
[----:B------:R-:W2:Y:S03]  /*6830*/  SHFL.IDX PT, R6, R241, 0x1, 0x1c1f ;  /* 0x003c1f00f1067f89 */ /* 0x000ea600000e0000 */
[C---:B------:R-:W-:Y:S02]  /*6840*/  ISETP.GT.AND P4, PT, R239.reuse, 0x1, P0 ;  /* 0x00000001ef00780c */ /* 0x040fe40000784270 */
[----:B------:R-:W-:Y:S02]  /*6850*/  ISETP.GT.AND P5, PT, R239, RZ, P0 ;  /* 0x000000ffef00720c */ /* 0x000fe400007a4270 */
[C---:B------:R-:W-:Y:S02]  /*6860*/  ISETP.LT.OR P4, PT, R240.reuse, 0x2, P4 ;  /* 0x00000002f000780c */ /* 0x040fe40002781670 */
[C---:B------:R-:W-:Y:S02]  /*6870*/  ISETP.LT.OR P5, PT, R240.reuse, 0x1, P5 ;  /* 0x00000001f000780c */ /* 0x040fe40002fa1670 */
[----:B------:R-:W-:Y:S02]  /*6880*/  FSEL R9, R167, -INF , !P4 ;  /* 0xff800000a7097808 */ /* 0x000fe40006000000 */
[C---:B------:R-:W-:Y:S02]  /*6890*/  ISETP.GT.AND P4, PT, R239.reuse, 0x10, P0 ;  /* 0x00000010ef00780c */ /* 0x040fe40000784270 */
[----:B------:R-:W-:Y:S02]  /*68a0*/  ISETP.GT.AND P6, PT, R239, 0x8, P0 ;  /* 0x00000008ef00780c */ /* 0x000fe400007c4270 */
[----:B------:R-:W-:Y:S02]  /*68b0*/  ISETP.LT.OR P4, PT, R240, 0x11, P4 ;  /* 0x00000011f000780c */ /* 0x000fe40002781670 */
[----:B------:R-:W-:Y:S02]  /*68c0*/  FSEL R11, R165, -INF , !P5 ;  /* 0xff800000a50b7808 */ /* 0x000fe40006800000 */
[----:B------:R-:W-:Y:S02]  /*68d0*/  ISETP.GT.AND P5, PT, R239, 0x9, P0 ;  /* 0x00000009ef00780c */ /* 0x000fe400007a4270 */
[----:B-1----:R-:W-:Y:S01]  /*68e0*/  FSEL R161, R181, -INF , !P4 ;  /* 0xff800000b5a17808 */ /* 0x002fe20006000000 */
[--C-:B--2---:R-:W-:Y:S01]  /*68f0*/  IMAD.IADD R0, R238, 0x1, R6.reuse ;  /* 0x00000001ee007824 */ /* 0x104fe200078e0206 */
[----:B------:R-:W-:Y:S01]  /*6900*/  ISETP.GT.AND P4, PT, R239, 0x19, P0 ;  /* 0x00000019ef00780c */ /* 0x000fe20000784270 */
[----:B------:R-:W-:Y:S01]  /*6910*/  IMAD.IADD R4, R237, 0x1, R6 ;  /* 0x00000001ed047824 */ /* 0x000fe200078e0206 */
[C---:B------:R-:W-:Y:S02]  /*6920*/  ISETP.LT.OR P6, PT, R240.reuse, 0x9, P6 ;  /* 0x00000009f000780c */ /* 0x040fe400037c1670 */
[C---:B------:R-:W-:Y:S02]  /*6930*/  ISETP.LT.OR P5, PT, R240.reuse, 0xa, P5 ;  /* 0x0000000af000780c */ /* 0x040fe40002fa1670 */
[----:B------:R-:W-:Y:S02]  /*6940*/  ISETP.LT.OR P4, PT, R240, 0x1a, P4 ;  /* 0x0000001af000780c */ /* 0x000fe40002781670 */
[----:B------:R-:W-:Y:S02]  /*6950*/  FSEL R5, R169, -INF , !P6 ;  /* 0xff800000a9057808 */ /* 0x000fe40007000000 */
[----:B------:R-:W-:Y:S02]  /*6960*/  ISETP.GT.AND P6, PT, R239, 0x11, P0 ;  /* 0x00000011ef00780c */ /* 0x000fe400007c4270 */
[----:B------:R-:W-:Y:S02]  /*6970*/  FSEL R7, R171, -INF , !P5 ;  /* 0xff800000ab077808 */ /* 0x000fe40006800000 */
[C---:B------:R-:W-:Y:S02]  /*6980*/  ISETP.GT.AND P5, PT, R239.reuse, 0x18, P0 ;  /* 0x00000018ef00780c */ /* 0x040fe400007a4270 */
        /* <DEDUP_REMOVED lines=45> */
.L_x_1592:
[----:B------:R-:W-:Y:S04]  /*6c60*/  MOV R6, c[0x0][0x32c] ;  /* 0x0000cb0000067a02 */ /* 0x000fe80000000f00 */
[----:B------:R-:W-:Y:S11]  /*6c70*/  ISETP.NE.AND P4, PT, R6, 0x1, PT ;  /* 0x000000010600780c */ /* 0x000ff60003f85270 */
[----:B------:R-:W-:Y:S02]  /*6c80*/  @!UPT UIADD3 URZ, URZ, URZ, URZ ;  /* 0x0000003f3f3ff290 */ /* 0x000fe4000fffe03f */
[----:B------:R-:W-:Y:S05]  /*6c90*/  @P4 IMAD.HI.U32 R6, R8, c[0x0][0x330], RZ ;  /* 0x0000cc0008064a27 */ /* 0x000fea00078e00ff */
[----:B------:R-:W-:Y:S02]  /*6ca0*/  @P4 SHF.R.U32.HI R8, RZ, c[0x0][0x334], R6 ;  /* 0x0000cd00ff084a19 */ /* 0x000fe40000011606 */
.L_x_1593:
[----:B------:R-:W-:Y:S05]  /*6cb0*/  BSYNC B0 ;  /* 0x0000000000007941 */ /* 0x000fea0003800000 */
.L_x_1591:
[----:B------:R-:W-:Y:S04]  /*6cc0*/  IMAD R235, R8, c[0x0][0x32c], -R235 ;  /* 0x0000cb0008eb7a24 */ /* 0x000fe800078e0aeb */
[----:B------:R-:W-:Y:S05]  /*6cd0*/  IMAD.IADD R235, R235, 0x1, -R208 ;  /* 0x00000001ebeb7824 */ /* 0x000fea00078e0ad0 */
[----:B------:R-:W-:Y:S02]  /*6ce0*/  IADD3 R13, R235, c[0x0][0x32c], RZ ;  /* 0x0000cb00eb0d7a10 */ /* 0x000fe40007ffe0ff */
[----:B------:R-:W-:Y:S02]  /*6cf0*/  IMNMX R4, R4, R235, !PT ;  /* 0x000000eb04047217 */ /* 0x000fe40007800200 */
[----:B------:R-:W-:Y:S02]  /*6d00*/  IMNMX R0, R0, R13, PT ;  /* 0x0000000d00007217 */ /* 0x000fe40003800200 */
.L_x_1590:
[----:B------:R-:W-:Y:S01]  /*6d10*/  FMNMX.FTZ R6, R11, R132, !PT ;  /* 0x000000840b067209 */ /* 0x000fe20007810000 */
[----:B------:R-:W-:Y:S04]  /*6d20*/  DEPBAR.LE SB0, 0x2 ;  /* 0x000080800000791a */ /* 0x000fe80000000000 */
[----:B------:R-:W-:Y:S01]  /*6d30*/  FMNMX.FTZ R6, R9, R6, !PT ;  /* 0x0000000609067209 */ /* 0x000fe20007810000 */
[----:B------:R-:W-:Y:S01]  /*6d40*/  BAR.SYNC.DEFER_BLOCKING 0x0 ;  /* 0x0000000000007b1d */ /* 0x000fe20000010000 */
[C---:B------:R-:W-:Y:S01]  /*6d50*/  ISETP.GT.AND P6, PT, R4.reuse, RZ, P0 ;  /* 0x000000ff0400720c */ /* 0x040fe200007c4270 */
[----:B------:R-:W-:Y:S01]  /*6d60*/  UIADD3 UR12, UR5, 0x1, URZ ;  /* 0x00000001050c7890 */ /* 0x000fe2000fffe03f */
[----:B------:R-:W-:Y:S01]  /*6d70*/  FMNMX.FTZ R6, R5, R6, !PT ;  /* 0x0000000605067209 */ /* 0x000fe20007810000 */
[----:B------:R-:W-:Y:S01]  /*6d80*/  UISETP.GE.AND UP0, UPT, UR5, 0x1, UPT ;  /* 0x000000010500788c */ /* 0x000fe2000bf06270 */
[----:B------:R-:W-:Y:S02]  /*6d90*/  ISETP.GT.AND P5, PT, R4, 0x1, P0 ;  /* 0x000000010400780c */ /* 0x000fe400007a4270 */
[----:B------:R-:W-:Y:S01]  /*6da0*/  FMNMX.FTZ R6, R7, R6, !PT ;  /* 0x0000000607067209 */ /* 0x000fe20007810000 */
[----:B------:R-:W-:Y:S01]  /*6db0*/  USEL UR5, UR12, URZ, !UP0 ;  /* 0x0000003f0c057287 */ /* 0x000fe2000c000000 */
[----:B------:R-:W-:Y:S02]  /*6dc0*/  ISETP.LT.OR P6, PT, R0, 0x1, P6 ;  /* 0x000000010000780c */ /* 0x000fe400037c1670 */
[----:B------:R-:W-:Y:S02]  /*6dd0*/  FMNMX.FTZ R6, R161, R6, !PT ;  /* 0x00000006a1067209 */ /* 0x000fe40007810000 */
[----:B------:R-:W-:Y:S02]  /*6de0*/  FSEL R10, R2, -INF , !P6 ;  /* 0xff800000020a7808 */ /* 0x000fe40007000000 */
[----:B------:R-:W-:Y:S02]  /*6df0*/  ISETP.GT.AND P4, PT, R4, 0x8, P0 ;  /* 0x000000080400780c */ /* 0x000fe40000784270 */
[----:B------:R-:W-:Y:S02]  /*6e00*/  ISETP.LT.OR P5, PT, R0, 0x2, P5 ;  /* 0x000000020000780c */ /* 0x000fe40002fa1670 */
[----:B------:R-:W-:Y:S02]  /*6e10*/  FMNMX.FTZ R13, R10, R3, !PT ;  /* 0x000000030a0d7209 */ /* 0x000fe40007810000 */
[----:B------:R-:W-:Y:S02]  /*6e20*/  FMNMX.FTZ R6, R167, R6, !PT ;  /* 0x00000006a7067209 */ /* 0x000fe40007810000 */
[----:B------:R-:W-:Y:S01]  /*6e30*/  ISETP.GT.AND P6, PT, R4, 0x9, P0 ;  /* 0x000000090400780c */ /* 0x000fe200007c4270 */
[----:B------:R-:W-:Y:S01]  /*6e40*/  LDSM.16.MT88.4 R28, [R134+UR4+0x100] ;  /* 0x00010004861c783b */ /* 0x000fe20008004200 */
[----:B------:R-:W-:Y:S02]  /*6e50*/  ISETP.LT.OR P4, PT, R0, 0x9, P4 ;  /* 0x000000090000780c */ /* 0x000fe40002781670 */
[----:B------:R-:W-:Y:S02]  /*6e60*/  FSEL R164, R164, -INF , !P5 ;  /* 0xff800000a4a47808 */ /* 0x000fe40006800000 */
[----:B------:R-:W-:Y:S02]  /*6e70*/  FSEL R8, R166, -INF , !P4 ;  /* 0xff800000a6087808 */ /* 0x000fe40006000000 */
[----:B------:R-:W-:Y:S02]  /*6e80*/  FMNMX.FTZ R6, R163, R6, !PT ;  /* 0x00000006a3067209 */ /* 0x000fe40007810000 */
[----:B------:R-:W-:Y:S02]  /*6e90*/  ISETP.GT.AND P5, PT, R4, 0x10, P0 ;  /* 0x000000100400780c */ /* 0x000fe400007a4270 */
[----:B------:R-:W-:Y:S02]  /*6ea0*/  ISETP.LT.OR P6, PT, R0, 0xa, P6 ;  /* 0x0000000a0000780c */ /* 0x000fe400037c1670 */
[----:B------:R-:W-:Y:S02]  /*6eb0*/  FMNMX.FTZ R13, R164, R13, !PT ;  /* 0x0000000da40d7209 */ /* 0x000fe40007810000 */
[----:B------:R-:W-:Y:S02]  /*6ec0*/  FMNMX.FTZ R2, R165, R6, !PT ;  /* 0x00000006a5027209 */ /* 0x000fe40007810000 */
[----:B------:R-:W-:Y:S02]  /*6ed0*/  FSEL R6, R168, -INF , !P6 ;  /* 0xff800000a8067808 */ /* 0x000fe40007000000 */
[----:B------:R-:W-:Y:S02]  /*6ee0*/  FMNMX.FTZ R13, R8, R13, !PT ;  /* 0x0000000d080d7209 */ /* 0x000fe40007810000 */
[----:B------:R-:W-:Y:S02]  /*6ef0*/  ISETP.GT.AND P4, PT, R4, 0x11, P0 ;  /* 0x000000110400780c */ /* 0x000fe40000784270 */
[----:B------:R-:W-:Y:S02]  /*6f00*/  ISETP.LT.OR P5, PT, R0, 0x11, P5 ;  /* 0x000000110000780c */ /* 0x000fe40002fa1670 */
[----:B------:R-:W-:Y:S02]  /*6f10*/  FMNMX.FTZ R15, R6, R13, !PT ;  /* 0x0000000d060f7209 */ /* 0x000fe40007810000 */
[----:B------:R-:W-:Y:S02]  /*6f20*/  FSEL R178, R178, -INF , !P5 ;  /* 0xff800000b2b27808 */ /* 0x000fe40006800000 */
[----:B------:R-:W-:Y:S02]  /*6f30*/  ISETP.GT.AND P6, PT, R4, 0x18, P0 ;  /* 0x000000180400780c */ /* 0x000fe400007c4270 */
[----:B------:R-:W-:Y:S02]  /*6f40*/  ISETP.LT.OR P4, PT, R0, 0x12, P4 ;  /* 0x000000120000780c */ /* 0x000fe40002781670 */
[----:B------:R-:W-:Y:S02]  /*6f50*/  FMNMX.FTZ R15, R178, R15, !PT ;  /* 0x0000000fb20f7209 */ /* 0x000fe40007810000 */
[----:B------:R-:W-:Y:S02]  /*6f60*/  FMNMX.FTZ R2, R169, R2, !PT ;  /* 0x00000002a9027209 */ /* 0x000fe40007810000 */
[----:B------:R-:W-:Y:S02]  /*6f70*/  ISETP.GT.AND P5, PT, R4, 0x19, P0 ;  /* 0x000000190400780c */ /* 0x000fe400007a4270 */
[----:B------:R-:W-:Y:S02]  /*6f80*/  FSEL R166, R170, -INF , !P4 ;  /* 0xff800000aaa67808 */ /* 0x000fe40006000000 */
[----:B------:R-:W-:Y:S02]  /*6f90*/  ISETP.LT.OR P6, PT, R0, 0x19, P6 ;  /* 0x000000190000780c */ /* 0x000fe400037c1670 */
[----:B------:R-:W-:Y:S02]  /*6fa0*/  FMNMX.FTZ R2, R173, R2, !PT ;  /* 0x00000002ad027209 */ /* 0x000fe40007810000 */
[----:B------:R-:W-:Y:S02]  /*6fb0*/  ISETP.GT.AND P4, PT, R4, 0x20, P0 ;  /* 0x000000200400780c */ /* 0x000fe40000784270 */
[----:B------:R-:W-:Y:S02]  /*6fc0*/  ISETP.LT.OR P5, PT, R0, 0x1a, P5 ;  /* 0x0000001a0000780c */ /* 0x000fe40002fa1670 */
[----:B------:R-:W-:Y:S02]  /*6fd0*/  FSEL R176, R176, -INF , !P6 ;  /* 0xff800000b0b07808 */ /* 0x000fe40007000000 */
[----:B------:R-:W-:Y:S02]  /*6fe0*/  FMNMX.FTZ R15, R166, R15, !PT ;  /* 0x0000000fa60f7209 */ /* 0x000fe40007810000 */
[----:B------:R-:W-:Y:S02]  /*6ff0*/  FMNMX.FTZ R2, R171, R2, !PT ;  /* 0x00000002ab027209 */ /* 0x000fe40007810000 */
[----:B------:R-:W-:Y:S02]  /*7000*/  FSEL R168, R177, -INF , !P5 ;  /* 0xff800000b1a87808 */ /* 0x000fe40006800000 */
[----:B------:R-:W-:Y:S02]  /*7010*/  ISETP.GT.AND P6, PT, R4, 0x21, P0 ;  /* 0x000000210400780c */ /* 0x000fe400007c4270 */
[----:B------:R-:W-:Y:S02]  /*7020*/  ISETP.LT.OR P4, PT, R0, 0x21, P4 ;  /* 0x000000210000780c */ /* 0x000fe40002781670 */
        /* <DEDUP_REMOVED lines=8> */
[----:B------:R-:W-:Y:S02]  /*70b0*/  FMNMX.FTZ R15, R174, R15, !PT ;  /* 0x0000000fae0f7209 */ /* 0x000fe40007810000 */
[----:B------:R-:W-:Y:S02]  /*70c0*/  ISETP.GT.AND P4, PT, R4, 0x29, P0 ;  /* 0x000000290400780c */ /* 0x000fe40000784270 */
[C---:B------:R-:W-:Y:S02]  /*70d0*/  ISETP.LT.OR P5, PT, R0.reuse, 0x29, P5 ;  /* 0x000000290000780c */ /* 0x040fe40002fa1670 */
[----:B------:R-:W-:Y:S02]  /*70e0*/  FMNMX.FTZ R2, R147, R2, !PT ;  /* 0x0000000293027209 */ /* 0x000fe40007810000 */
[----:B------:R-:W-:Y:S02]  /*70f0*/  ISETP.LT.OR P4, PT, R0, 0x2a, P4 ;  /* 0x0000002a0000780c */ /* 0x000fe40002781670 */
[----:B------:R-:W-:Y:S02]  /*7100*/  ISETP.GT.AND P6, PT, R4, 0x30, P0 ;  /* 0x000000300400780c */ /* 0x000fe400007c4270 */
[----:B------:R-:W-:Y:S02]  /*7110*/  FSEL R170, R226, -INF , !P5 ;  /* 0xff800000e2aa7808 */ /* 0x000fe40006800000 */
[----:B------:R-:W-:Y:S02]  /*7120*/  FMNMX.FTZ R15, R172, R15, !PT ;  /* 0x0000000fac0f7209 */ /* 0x000fe40007810000 */
[----:B------:R-:W-:Y:S02]  /*7130*/  FMNMX.FTZ R2, R145, R2, !PT ;  /* 0x0000000291027209 */ /* 0x000fe40007810000 */
[----:B------:R-:W-:Y:S02]  /*7140*/  FSEL R150, R225, -INF , !P4 ;  /* 0xff800000e1967808 */ /* 0x000fe40006000000 */
[----:B------:R-:W-:Y:S02]  /*7150*/  ISETP.LT.OR P6, PT, R0, 0x31, P6 ;  /* 0x000000310000780c */ /* 0x000fe400037c1670 */
[----:B------:R-:W-:Y:S02]  /*7160*/  FMNMX.FTZ R15, R170, R15, !PT ;  /* 0x0000000faa0f7209 */ /* 0x000fe40007810000 */
[----:B------:R-:W-:Y:S02]  /*7170*/  ISETP.GT.AND P5, PT, R4, 0x31, P0 ;  /* 0x000000310400780c */ /* 0x000fe400007a4270 */
[----:B------:R-:W-:Y:S02]  /*7180*/  FMNMX.FTZ R13, R143, R2, !PT ;  /* 0x000000028f0d7209 */ /* 0x000fe40007810000 */
[----:B------:R-:W-:Y:S02]  /*7190*/  FSEL R146, R231, -INF , !P6 ;  /* 0xff800000e7927808 */ /* 0x000fe40007000000 */
[----:B------:R-:W-:Y:S01]  /*71a0*/  FMNMX.FTZ R15, R150, R15, !PT ;  /* 0x0000000f960f7209 */ /* 0x000fe20007810000 */
[----:B------:R-:W1:Y:S01]  /*71b0*/  SHFL.BFLY PT, R2, R13, 0x2, 0x1f ;  /* 0x0c401f000d027f89 */ /* 0x000e6200000e0000 */
        /* <DEDUP_REMOVED lines=9> */
[----:B------:R-:W-:Y:S02]  /*7250*/  FMNMX.FTZ R19, R142, R15, !PT ;  /* 0x0000000f8e137209 */ /* 0x000fe40007810000 */
[----:B------:R-:W-:Y:S02]  /*7260*/  FSEL R140, R232, -INF , !P0 ;  /* 0xff800000e88c7808 */ /* 0x000fe40004000000 */
[----:B------:R-:W-:Y:S02]  /*7270*/  IADD3 R16, R134, UR4, RZ ;  /* 0x0000000486107c10 */ /* 0x000fe4000fffe0ff */
[----:B------:R-:W-:Y:S02]  /*7280*/  FMNMX.FTZ R17, R140, R19, !PT ;  /* 0x000000138c117209 */ /* 0x000fe40007810000 */
[----:B-1----:R-:W-:Y:S02]  /*7290*/  FMNMX.FTZ R4, R13, R2, !PT ;  /* 0x000000020d047209 */ /* 0x002fe40007810000 */
[----:B------:R-:W-:Y:S01]  /*72a0*/  IADD3 R152, R187, R16, RZ ;  /* 0x00000010bb987210 */ /* 0x000fe20007ffe0ff */
[----:B------:R-:W1:Y:S08]  /*72b0*/  SHFL.BFLY PT, R0, R17, 0x2, 0x1f ;  /* 0x0c401f0011007f89 */ /* 0x000e7000000e0000 */
[----:B------:R-:W2:Y:S01]  /*72c0*/  SHFL.BFLY PT, R15, R4, 0x1, 0x1f ;  /* 0x0c201f00040f7f89 */ /* 0x000ea200000e0000 */
[----:B-1----:R-:W-:Y:S07]  /*72d0*/  FMNMX.FTZ R13, R17, R0, !PT ;  /* 0x00000000110d7209 */ /* 0x002fee0007810000 */
[----:B------:R-:W1:Y:S01]  /*72e0*/  SHFL.BFLY PT, R0, R13, 0x1, 0x1f ;  /* 0x0c201f000d007f89 */ /* 0x000e6200000e0000 */
[----:B--2---:R-:W-:Y:S04]  /*72f0*/  FMNMX.FTZ R2, R4, R15, !PT ;  /* 0x0000000f04027209 */ /* 0x004fe80007810000 */
[C---:B------:R-:W-:Y:S01]  /*7300*/  FSETP.NEU.FTZ.AND P0, PT, R2.reuse, -INF , PT ;  /* 0xff8000000200780b */ /* 0x040fe20003f1d000 */
[----:B------:R-:W-:Y:S05]  /*7310*/  FMUL.FTZ R148, R2, c[0x0][0x2d0] ;  /* 0x0000b40002947a20 */ /* 0x000fea0000410000 */
[----:B------:R-:W-:Y:S05]  /*7320*/  FSEL R148, R148, RZ, P0 ;  /* 0x000000ff94947208 */ /* 0x000fea0000000000 */
[--C-:B------:R-:W-:Y:S01]  /*7330*/  FFMA.FTZ R158, R5, c[0x0][0x2d0], -R148.reuse ;  /* 0x0000b400059e7a23 */ /* 0x100fe20000010894 */
[----:B------:R-:W-:Y:S01]  /*7340*/  FSEL R5, R2, RZ, P0 ;  /* 0x000000ff02057208 */ /* 0x000fe20000000000 */
[--C-:B------:R-:W-:Y:S02]  /*7350*/  FFMA.FTZ R160, R11, c[0x0][0x2d0], -R148.reuse ;  /* 0x0000b4000ba07a23 */ /* 0x100fe40000010894 */
[----:B------:R-:W-:Y:S01]  /*7360*/  FFMA.FTZ R159, R9, c[0x0][0x2d0], -R148 ;  /* 0x0000b400099f7a23 */ /* 0x000fe20000010894 */
[----:B-1----:R-:W-:Y:S01]  /*7370*/  FMNMX.FTZ R0, R13, R0, !PT ;  /* 0x000000000d007209 */ /* 0x002fe20007810000 */
[----:B------:R-:W-:Y:S01]  /*7380*/  FADD.FTZ R4, -R5, R132 ;  /* 0x0000008405047221 */ /* 0x000fe20000010100 */
[----:B------:R-:W1:Y:S01]  /*7390*/  LDSM.16.MT88.4 R12, [R135+UR4+0x100] ;  /* 0x00010004870c783b */ /* 0x000e620008004200 */
[--C-:B------:R-:W-:Y:S01]  /*73a0*/  FFMA.FTZ R155, R7, c[0x0][0x2d0], -R148.reuse ;  /* 0x0000b400079b7a23 */ /* 0x100fe20000010894 */
[C---:B------:R-:W-:Y:S01]  /*73b0*/  FSETP.NEU.FTZ.AND P0, PT, R0.reuse, -INF , PT ;  /* 0xff8000000000780b */ /* 0x040fe20003f1d000 */
[----:B------:R-:W-:Y:S01]  /*73c0*/  FMUL.FTZ R141, R0, c[0x0][0x2d0] ;  /* 0x0000b400008d7a20 */ /* 0x000fe20000410000 */
[----:B------:R-:W-:Y:S01]  /*73d0*/  MUFU.EX2 R160, R160 ;  /* 0x000000a000a07308 */ /* 0x000fe20000000800 */
[----:B------:R-:W-:Y:S01]  /*73e0*/  FMUL.FTZ R132, R4, c[0x0][0x2d0] ;  /* 0x0000b40004847a20 */ /* 0x000fe20000410000 */
[----:B------:R-:W-:Y:S01]  /*73f0*/  FSEL R4, R0, RZ, P0 ;  /* 0x000000ff00047208 */ /* 0x000fe20000000000 */
[--C-:B------:R-:W-:Y:S01]  /*7400*/  FFMA.FTZ R177, R147, c[0x0][0x2d0], -R148.reuse ;  /* 0x0000b40093b17a23 */ /* 0x100fe20000010894 */
[----:B------:R-:W-:Y:S01]  /*7410*/  FSEL R141, R141, RZ, P0 ;  /* 0x000000ff8d8d7208 */ /* 0x000fe20000000000 */
[--C-:B------:R-:W-:Y:S02]  /*7420*/  FFMA.FTZ R179, R145, c[0x0][0x2d0], -R148.reuse ;  /* 0x0000b40091b37a23 */ /* 0x100fe40000010894 */
[----:B------:R-:W-:Y:S02]  /*7430*/  FADD.FTZ R4, -R4, R3 ;  /* 0x0000000304047221 */ /* 0x000fe40000010100 */
[--C-:B------:R-:W-:Y:S01]  /*7440*/  FFMA.FTZ R157, R10, c[0x0][0x2d0], -R141.reuse ;  /* 0x0000b4000a9d7a23 */ /* 0x100fe2000001088d */
[----:B------:R-:W2:Y:S01]  /*7450*/  MUFU.EX2 R159, R159 ;  /* 0x0000009f009f7308 */ /* 0x000ea20000000800 */
[--C-:B------:R-:W-:Y:S02]  /*7460*/  FFMA.FTZ R156, R164, c[0x0][0x2d0], -R141.reuse ;  /* 0x0000b400a49c7a23 */ /* 0x100fe4000001088d */
[--C-:B------:R-:W-:Y:S02]  /*7470*/  FFMA.FTZ R153, R8, c[0x0][0x2d0], -R141.reuse ;  /* 0x0000b40008997a23 */ /* 0x100fe4000001088d */
[--C-:B------:R-:W-:Y:S02]  /*7480*/  FFMA.FTZ R154, R6, c[0x0][0x2d0], -R141.reuse ;  /* 0x0000b400069a7a23 */ /* 0x100fe4000001088d */
[----:B------:R-:W-:Y:S01]  /*7490*/  FMUL.FTZ R3, R4, c[0x0][0x2d0] ;  /* 0x0000b40004037a20 */ /* 0x000fe20000410000 */
[----:B------:R-:W-:Y:S01]  /*74a0*/  IADD3 R4, R135, UR4, RZ ;  /* 0x0000000487047c10 */ /* 0x000fe2000fffe0ff */
[--C-:B------:R-:W-:Y:S01]  /*74b0*/  FFMA.FTZ R175, R150, c[0x0][0x2d0], -R141.reuse ;  /* 0x0000b40096af7a23 */ /* 0x100fe2000001088d */
[----:B------:R-:W-:Y:S01]  /*74c0*/  MUFU.EX2 R158, R158 ;  /* 0x0000009e009e7308 */ /* 0x000fe20000000800 */
[--C-:B------:R-:W-:Y:S01]  /*74d0*/  FFMA.FTZ R181, R146, c[0x0][0x2d0], -R141.reuse ;  /* 0x0000b40092b57a23 */ /* 0x100fe2000001088d */
[----:B------:R-:W-:Y:S01]  /*74e0*/  IADD3 R133, R187, R4, RZ ;  /* 0x00000004bb857210 */ /* 0x000fe20007ffe0ff */
[--C-:B------:R-:W-:Y:S02]  /*74f0*/  FFMA.FTZ R182, R144, c[0x0][0x2d0], -R141.reuse ;  /* 0x0000b40090b67a23 */ /* 0x100fe4000001088d */
[----:B------:R-:W-:Y:S01]  /*7500*/  LDSM.16.MT88.4 R144, [R135+UR4+0x3900] ;  /* 0x003900048790783b */ /* 0x000fe20008004200 */
[--C-:B------:R-:W-:Y:S02]  /*7510*/  FFMA.FTZ R183, R142, c[0x0][0x2d0], -R141.reuse ;  /* 0x0000b4008eb77a23 */ /* 0x100fe4000001088d */
[--C-:B------:R-:W-:Y:S02]  /*7520*/  FFMA.FTZ R161, R161, c[0x0][0x2d0], -R148.reuse ;  /* 0x0000b400a1a17a23 */ /* 0x100fe40000010894 */
[----:B------:R-:W3:Y:S01]  /*7530*/  MUFU.EX2 R155, R155 ;  /* 0x0000009b009b7308 */ /* 0x000ee20000000800 */
[--C-:B------:R-:W-:Y:S02]  /*7540*/  FFMA.FTZ R162, R167, c[0x0][0x2d0], -R148.reuse ;  /* 0x0000b400a7a27a23 */ /* 0x100fe40000010894 */
[----:B------:R-:W4:Y:S01]  /*7550*/  LDSM.16.MT88.4 R20, [R133+0x100] ;  /* 0x000100008514783b */ /* 0x000f220000004200 */
[----:B--2---:R-:W-:Y:S01]  /*7560*/  F2FP.PACK_AB R136, R159, R160 ;  /* 0x000000a09f88723e */ /* 0x004fe200000000ff */
[--C-:B------:R-:W-:Y:S02]  /*7570*/  FFMA.FTZ R163, R163, c[0x0][0x2d0], -R148.reuse ;  /* 0x0000b400a3a37a23 */ /* 0x100fe40000010894 */
[--C-:B------:R-:W-:Y:S02]  /*7580*/  FFMA.FTZ R164, R165, c[0x0][0x2d0], -R148.reuse ;  /* 0x0000b400a5a47a23 */ /* 0x100fe40000010894 */
[--C-:B------:R-:W-:Y:S01]  /*7590*/  FFMA.FTZ R165, R178, c[0x0][0x2d0], -R141.reuse ;  /* 0x0000b400b2a57a23 */ /* 0x100fe2000001088d */
[----:B------:R-:W2:Y:S01]  /*75a0*/  MUFU.EX2 R132, R132 ;  /* 0x0000008400847308 */ /* 0x000ea20000000800 */
[--C-:B------:R-:W-:Y:S02]  /*75b0*/  FFMA.FTZ R178, R151, c[0x0][0x2d0], -R148.reuse ;  /* 0x0000b40097b27a23 */ /* 0x100fe40000010894 */
[--C-:B------:R-:W-:Y:S02]  /*75c0*/  FFMA.FTZ R166, R166, c[0x0][0x2d0], -R141.reuse ;  /* 0x0000b400a6a67a23 */ /* 0x100fe4000001088d */
[--C-:B------:R-:W-:Y:S02]  /*75d0*/  FFMA.FTZ R167, R176, c[0x0][0x2d0], -R141.reuse ;  /* 0x0000b400b0a77a23 */ /* 0x100fe4000001088d */
[--C-:B------:R-:W-:Y:S02]  /*75e0*/  FFMA.FTZ R168, R168, c[0x0][0x2d0], -R141.reuse ;  /* 0x0000b400a8a87a23 */ /* 0x100fe4000001088d */
[--C-:B------:R-:W-:Y:S01]  /*75f0*/  FFMA.FTZ R169, R169, c[0x0][0x2d0], -R148.reuse ;  /* 0x0000b400a9a97a23 */ /* 0x100fe20000010894 */
[----:B------:R-:W-:Y:S01]  /*7600*/  MUFU.EX2 R157, R157 ;  /* 0x0000009d009d7308 */ /* 0x000fe20000000800 */
[--C-:B------:R-:W-:Y:S02]  /*7610*/  FFMA.FTZ R176, R173, c[0x0][0x2d0], -R148.reuse ;  /* 0x0000b400adb07a23 */ /* 0x100fe40000010894 */
[--C-:B------:R-:W-:Y:S01]  /*7620*/  FFMA.FTZ R171, R171, c[0x0][0x2d0], -R148.reuse ;  /* 0x0000b400abab7a23 */ /* 0x100fe20000010894 */
[----:B---3--:R-:W-:Y:S01]  /*7630*/  F2FP.PACK_AB R138, R155, R158 ;  /* 0x0000009e9b8a723e */ /* 0x008fe200000000ff */
[--C-:B------:R-:W-:Y:S02]  /*7640*/  FFMA.FTZ R173, R174, c[0x0][0x2d0], -R141.reuse ;  /* 0x0000b400aead7a23 */ /* 0x100fe4000001088d */
[--C-:B------:R-:W-:Y:S02]  /*7650*/  FFMA.FTZ R174, R149, c[0x0][0x2d0], -R148.reuse ;  /* 0x0000b40095ae7a23 */ /* 0x100fe40000010894 */
[----:B------:R-:W-:Y:S01]  /*7660*/  FFMA.FTZ R148, R143, c[0x0][0x2d0], -R148 ;  /* 0x0000b4008f947a23 */ /* 0x000fe20000010894 */
[----:B------:R-:W3:Y:S01]  /*7670*/  MUFU.EX2 R156, R156 ;  /* 0x0000009c009c7308 */ /* 0x000ee20000000800 */
[--C-:B------:R-:W-:Y:S02]  /*7680*/  FFMA.FTZ R172, R172, c[0x0][0x2d0], -R141.reuse ;  /* 0x0000b400acac7a23 */ /* 0x100fe4000001088d */
[--C-:B------:R-:W-:Y:S02]  /*7690*/  FFMA.FTZ R170, R170, c[0x0][0x2d0], -R141.reuse ;  /* 0x0000b400aaaa7a23 */ /* 0x100fe4000001088d */
[C---:B--2---:R-:W-:Y:S02]  /*76a0*/  FMUL.FTZ R4, R132.reuse, R128 ;  /* 0x0000008084047220 */ /* 0x044fe40000410000 */
[C---:B------:R-:W-:Y:S02]  /*76b0*/  FMUL.FTZ R5, R132.reuse, R129 ;  /* 0x0000008184057220 */ /* 0x040fe40000410000 */
[C---:B------:R-:W-:Y:S01]  /*76c0*/  FMUL.FTZ R8, R132.reuse, R124 ;  /* 0x0000007c84087220 */ /* 0x040fe20000410000 */
[----:B------:R-:W-:Y:S01]  /*76d0*/  MUFU.EX2 R153, R153 ;  /* 0x0000009900997308 */ /* 0x000fe20000000800 */
[C---:B------:R-:W-:Y:S02]  /*76e0*/  FMUL.FTZ R9, R132.reuse, R125 ;  /* 0x0000007d84097220 */ /* 0x040fe40000410000 */
[C---:B------:R-:W-:Y:S02]  /*76f0*/  FMUL.FTZ R16, R132.reuse, R116 ;  /* 0x0000007484107220 */ /* 0x040fe40000410000 */
[C---:B------:R-:W-:Y:S02]  /*7700*/  FMUL.FTZ R17, R132.reuse, R117 ;  /* 0x0000007584117220 */ /* 0x040fe40000410000 */
[C---:B------:R-:W-:Y:S02]  /*7710*/  FMUL.FTZ R24, R132.reuse, R108 ;  /* 0x0000006c84187220 */ /* 0x040fe40000410000 */
[C---:B------:R-:W-:Y:S01]  /*7720*/  FMUL.FTZ R25, R132.reuse, R109 ;  /* 0x0000006d84197220 */ /* 0x040fe20000410000 */
[----:B------:R-:W2:Y:S01]  /*7730*/  MUFU.EX2 R154, R154 ;  /* 0x0000009a009a7308 */ /* 0x000ea20000000800 */
[C---:B------:R-:W-:Y:S02]  /*7740*/  FMUL.FTZ R32, R132.reuse, R100 ;  /* 0x0000006484207220 */ /* 0x040fe40000410000 */
[----:B------:R-:W-:Y:S01]  /*7750*/  FMUL.FTZ R33, R132, R101 ;  /* 0x0000006584217220 */ /* 0x000fe20000410000 */
[----:B---3--:R-:W-:Y:S01]  /*7760*/  F2FP.PACK_AB R137, R156, R157 ;  /* 0x0000009d9c89723e */ /* 0x008fe200000000ff */
[----:B------:R-:W-:Y:S02]  /*7770*/  FFMA.FTZ R141, R140, c[0x0][0x2d0], -R141 ;  /* 0x0000b4008c8d7a23 */ /* 0x000fe4000001088d */
[C---:B------:R-:W-:Y:S02]  /*7780*/  FMUL.FTZ R36, R132.reuse, R36 ;  /* 0x0000002484247220 */ /* 0x040fe40000410000 */
[C---:B------:R-:W-:Y:S01]  /*7790*/  FMUL.FTZ R37, R132.reuse, R37 ;  /* 0x0000002584257220 */ /* 0x040fe20000410000 */
[----:B------:R-:W3:Y:S01]  /*77a0*/  MUFU.EX2 R3, R3 ;  /* 0x0000000300037308 */ /* 0x000ee20000000800 */
[C---:B------:R-:W-:Y:S02]  /*77b0*/  FMUL.FTZ R40, R132.reuse, R40 ;  /* 0x0000002884287220 */ /* 0x040fe40000410000 */
[C---:B------:R-:W-:Y:S02]  /*77c0*/  FMUL.FTZ R41, R132.reuse, R41 ;  /* 0x0000002984297220 */ /* 0x040fe40000410000 */
[C---:B------:R-:W-:Y:S02]  /*77d0*/  FMUL.FTZ R44, R132.reuse, R44 ;  /* 0x0000002c842c7220 */ /* 0x040fe40000410000 */
[C---:B------:R-:W-:Y:S02]  /*77e0*/  FMUL.FTZ R45, R132.reuse, R45 ;  /* 0x0000002d842d7220 */ /* 0x040fe40000410000 */
[C---:B------:R-:W-:Y:S01]  /*77f0*/  FMUL.FTZ R48, R132.reuse, R48 ;  /* 0x0000003084307220 */ /* 0x040fe20000410000 */
[----:B------:R-:W-:Y:S01]  /*7800*/  MUFU.EX2 R180, R148 ;  /* 0x0000009400b47308 */ /* 0x000fe20000000800 */
[C---:B------:R-:W-:Y:S02]  /*7810*/  FMUL.FTZ R49, R132.reuse, R49 ;  /* 0x0000003184317220 */ /* 0x040fe40000410000 */
[----:B------:R-:W-:Y:S01]  /*7820*/  FMUL.FTZ R52, R132, R52 ;  /* 0x0000003484347220 */ /* 0x000fe20000410000 */
[----:B--2---:R-:W-:Y:S01]  /*7830*/  F2FP.PACK_AB R139, R154, R153 ;  /* 0x000000999a8b723e */ /* 0x004fe200000000ff */
[C---:B------:R-:W-:Y:S02]  /*7840*/  FMUL.FTZ R53, R132.reuse, R53 ;  /* 0x0000003584357220 */ /* 0x040fe40000410000 */
[C---:B------:R-:W-:Y:S02]  /*7850*/  FMUL.FTZ R56, R132.reuse, R56 ;  /* 0x0000003884387220 */ /* 0x040fe40000410000 */
[C---:B------:R-:W-:Y:S01]  /*7860*/  FMUL.FTZ R57, R132.reuse, R57 ;  /* 0x0000003984397220 */ /* 0x040fe20000410000 */
[----:B------:R2:W-:Y:S01]  /*7870*/  MUFU.EX2 R224, R141 ;  /* 0x0000008d00e07308 */ /* 0x0005e20000000800 */
[C---:B------:R-:W-:Y:S02]  /*7880*/  FMUL.FTZ R60, R132.reuse, R60 ;  /* 0x0000003c843c7220 */ /* 0x040fe40000410000 */
[C---:B------:R-:W-:Y:S02]  /*7890*/  FMUL.FTZ R61, R132.reuse, R61 ;  /* 0x0000003d843d7220 */ /* 0x040fe40000410000 */
[C---:B---3--:R-:W-:Y:S02]  /*78a0*/  FMUL.FTZ R6, R3.reuse, R130 ;  /* 0x0000008203067220 */ /* 0x048fe40000410000 */
[C---:B------:R-:W-:Y:S02]  /*78b0*/  FMUL.FTZ R7, R3.reuse, R131 ;  /* 0x0000008303077220 */ /* 0x040fe40000410000 */
[----:B------:R-:W-:Y:S01]  /*78c0*/  LDSM.16.MT88.4 R128, [R133+0x2900] ;  /* 0x002900008580783b */ /* 0x000fe20000004200 */
[C---:B------:R-:W-:Y:S01]  /*78d0*/  FMUL.FTZ R10, R3.reuse, R126 ;  /* 0x0000007e030a7220 */ /* 0x040fe20000410000 */
[----:B------:R-:W-:Y:S01]  /*78e0*/  MUFU.EX2 R161, R161 ;  /* 0x000000a100a17308 */ /* 0x000fe20000000800 */
[C---:B------:R-:W-:Y:S02]  /*78f0*/  FMUL.FTZ R11, R3.reuse, R127 ;  /* 0x0000007f030b7220 */ /* 0x040fe40000410000 */
[C---:B-1----:R-:W-:Y:S03]  /*7900*/  HMMA.16816.F32 R4, R136.reuse, R12, R4 ;  /* 0x0000000c8804723c */ /* 0x042fe60000001804 */
[----:B------:R-:W-:Y:S02]  /*7910*/  LDSM.16.MT88.4 R124, [R135+UR4+0x2900] ;  /* 0x00290004877c783b */ /* 0x000fe40008004200 */
[C---:B------:R-:W-:Y:S02]  /*7920*/  FMUL.FTZ R18, R3.reuse, R118 ;  /* 0x0000007603127220 */ /* 0x040fe40000410000 */
[C---:B------:R-:W-:Y:S01]  /*7930*/  FMUL.FTZ R12, R132.reuse, R120 ;  /* 0x00000078840c7220 */ /* 0x040fe20000410000 */
[C---:B------:R-:W-:Y:S01]  /*7940*/  HMMA.16816.F32 R8, R136.reuse, R14, R8 ;  /* 0x0000000e8808723c */ /* 0x040fe20000001808 */
[----:B------:R-:W1:Y:S02]  /*7950*/  MUFU.EX2 R162, R162 ;  /* 0x000000a200a27308 */ /* 0x000e640000000800 */
[----:B--2---:R-:W-:Y:S01]  /*7960*/  LDSM.16.MT88.4 R140, [R152+0x1900] ;  /* 0x00190000988c783b */ /* 0x004fe20000004200 */
        /* <DEDUP_REMOVED lines=9> */
[C---:B----4-:R-:W-:Y:S01]  /*7a00*/  HMMA.16816.F32 R12, R136.reuse, R20, R12 ;  /* 0x00000014880c723c */ /* 0x050fe2000000180c */
[----:B------:R-:W2:Y:S02]  /*7a10*/  LDSM.16.MT88.4 R120, [R152+0x100] ;  /* 0x000100009878783b */ /* 0x000ea40000004200 */
[C---:B------:R-:W-:Y:S01]  /*7a20*/  FMUL.FTZ R35, R3.reuse, R103 ;  /* 0x0000006703237220 */ /* 0x040fe20000410000 */
[----:B------:R-:W-:Y:S01]  /*7a30*/  MUFU.EX2 R164, R164 ;  /* 0x000000a400a47308 */ /* 0x000fe20000000800 */
[C---:B------:R-:W-:Y:S02]  /*7a40*/  FMUL.FTZ R38, R3.reuse, R38 ;  /* 0x0000002603267220 */ /* 0x040fe40000410000 */
[C---:B------:R-:W-:Y:S01]  /*7a50*/  FMUL.FTZ R20, R132.reuse, R112 ;  /* 0x0000007084147220 */ /* 0x040fe20000410000 */
[C---:B------:R-:W-:Y:S01]  /*7a60*/  HMMA.16816.F32 R16, R136.reuse, R22, R16 ;  /* 0x000000168810723c */ /* 0x040fe20000001810 */
[----:B------:R-:W-:Y:S03]  /*7a70*/  LDSM.16.MT88.4 R100, [R134+UR4+0x2100] ;  /* 0x002100048664783b */ /* 0x000fe60008004200 */
        /* <DEDUP_REMOVED lines=8> */
[----:B------:R-:W3:Y:S01]  /*7b00*/  LDSM.16.MT88.4 R112, [R135+UR4+0x2100] ;  /* 0x002100048770783b */ /* 0x000ee20008004200 */
        /* <DEDUP_REMOVED lines=31> */
[----:B------:R-:W-:Y:S01]  /*7d00*/  LDSM.16.MT88.4 R112, [R135+UR4+0x900] ;  /* 0x000900048770783b */ /* 0x000fe20008004200 */
        /* <DEDUP_REMOVED lines=10> */
[----:B------:R-:W3:Y:S03]  /*7db0*/  LDSM.16.MT88.4 R104, [R135+UR4+0x4100] ;  /* 0x004100048768783b */ /* 0x000ee60008004200 */
        /* <DEDUP_REMOVED lines=16> */
[----:B------:R-:W2:Y:S01]  /*7ec0*/  LDSM.16.MT88.4 R108, [R134+UR4+0x4100] ;  /* 0x00410004866c783b */ /* 0x000ea20008004200 */
        /* <DEDUP_REMOVED lines=15> */
[----:B------:R-:W-:Y:S02]  /*7fc0*/  FMUL.FTZ R89, R132, R89 ;  /* 0x0000005984597220 */ /* 0x000fe40000410000 */
[C---:B------:R-:W-:Y:S01]  /*7fd0*/  FMUL.FTZ R90, R3.reuse, R90 ;  /* 0x0000005a035a7220 */ /* 0x040fe20000410000 */
[----:B------:R-:W-:Y:S01]  /*7fe0*/  F2FP.PACK_AB R100, R162, R161 ;  /* 0x000000a1a264723e */ /* 0x000fe200000000ff */
[C---:B------:R-:W-:Y:S01]  /*7ff0*/  HMMA.16816.F32 R80, R136.reuse, R102, R80 ;  /* 0x000000668850723c */ /* 0x040fe20000001850 */
[----:B------:R-:W-:Y:S03]  /*8000*/  MUFU.EX2 R179, R179 ;  /* 0x000000b300b37308 */ /* 0x000fe60000000800 */
[C---:B------:R-:W-:Y:S01]  /*8010*/  FMUL.FTZ R91, R3.reuse, R91 ;  /* 0x0000005b035b7220 */ /* 0x040fe20000410000 */
[----:B----4-:R-:W-:Y:S01]  /*8020*/  F2FP.PACK_AB R101, R166, R165 ;  /* 0x000000a5a665723e */ /* 0x010fe200000000ff */
[----:B------:R-:W-:Y:S01]  /*8030*/  FMUL.FTZ R92, R132, R92 ;  /* 0x0000005c845c7220 */ /* 0x000fe20000410000 */
[----:B------:R-:W-:Y:S01]  /*8040*/  F2FP.PACK_AB R102, R164, R163 ;  /* 0x000000a3a466723e */ /* 0x000fe200000000ff */
[C---:B--2---:R-:W-:Y:S03]  /*8050*/  HMMA.16816.F32 R84, R136.reuse, R108, R84 ;  /* 0x0000006c8854723c */ /* 0x044fe60000001854 */
[----:B------:R-:W-:Y:S01]  /*8060*/  MUFU.EX2 R181, R181 ;  /* 0x000000b500b57308 */ /* 0x000fe20000000800 */
[----:B------:R-:W-:Y:S01]  /*8070*/  FMUL.FTZ R93, R132, R93 ;  /* 0x0000005d845d7220 */ /* 0x000fe20000410000 */
[----:B-----5:R-:W-:Y:S01]  /*8080*/  F2FP.PACK_AB R103, R168, R167 ;  /* 0x000000a7a867723e */ /* 0x020fe200000000ff */
[C---:B------:R-:W-:Y:S02]  /*8090*/  FMUL.FTZ R94, R3.reuse, R94 ;  /* 0x0000005e035e7220 */ /* 0x040fe40000410000 */
[C---:B------:R-:W-:Y:S01]  /*80a0*/  HMMA.16816.F32 R88, R136.reuse, R110, R88 ;  /* 0x0000006e8858723c */ /* 0x040fe20000001858 */
[----:B------:R-:W1:Y:S03]  /*80b0*/  LDSM.16.MT88.4 R108, [R134+UR4+0x900] ;  /* 0x00090004866c783b */ /* 0x000e660008004200 */
[C---:B------:R-:W-:Y:S01]  /*80c0*/  FMUL.FTZ R95, R3.reuse, R95 ;  /* 0x0000005f035f7220 */ /* 0x040fe20000410000 */
[----:B------:R-:W2:Y:S01]  /*80d0*/  MUFU.EX2 R182, R182 ;  /* 0x000000b600b67308 */ /* 0x000ea20000000800 */
[C---:B------:R-:W-:Y:S02]  /*80e0*/  FMUL.FTZ R96, R132.reuse, R96 ;  /* 0x0000006084607220 */ /* 0x040fe40000410000 */
[C---:B------:R-:W-:Y:S03]  /*80f0*/  FMUL.FTZ R97, R132.reuse, R97 ;  /* 0x0000006184617220 */ /* 0x040fe60000410000 */
[C---:B---3--:R-:W-:Y:S03]  /*8100*/  HMMA.16816.F32 R92, R136.reuse, R104, R92 ;  /* 0x00000068885c723c */ /* 0x048fe6000000185c */
[C---:B------:R-:W-:Y:S01]  /*8110*/  FMUL.FTZ R98, R3.reuse, R98 ;  /* 0x0000006203627220 */ /* 0x040fe20000410000 */
[----:B------:R-:W3:Y:S01]  /*8120*/  MUFU.EX2 R183, R183 ;  /* 0x000000b700b77308 */ /* 0x000ee20000000800 */
[C---:B------:R-:W-:Y:S02]  /*8130*/  FMUL.FTZ R99, R3.reuse, R99 ;  /* 0x0000006303637220 */ /* 0x040fe40000410000 */
[----:B------:R-:W-:Y:S02]  /*8140*/  FFMA.FTZ R157, R3, R210, R157 ;  /* 0x000000d2039d7223 */ /* 0x000fe4000001009d */
[----:B------:R-:W-:Y:S03]  /*8150*/  FFMA.FTZ R160, R132, R211, R160 ;  /* 0x000000d384a07223 */ /* 0x000fe600000100a0 */
[----:B------:R-:W-:Y:S01]  /*8160*/  HMMA.16816.F32 R96, R136, R106, R96 ;  /* 0x0000006a8860723c */ /* 0x000fe20000001860 */
[----:B------:R-:W4:Y:S02]  /*8170*/  LDSM.16.MT88.4 R104, [R134+UR4+0x2900] ;  /* 0x002900048668783b */ /* 0x000f240008004200 */
[----:B------:R-:W-:Y:S01]  /*8180*/  MOV R132, R2 ;  /* 0x0000000200847202 */ /* 0x000fe20000000f00 */
[----:B------:R-:W-:Y:S02]  /*8190*/  FADD.FTZ R159, R159, R160 ;  /* 0x000000a09f9f7221 */ /* 0x000fe40000010000 */
[----:B------:R-:W-:Y:S02]  /*81a0*/  FADD.FTZ R156, R156, R157 ;  /* 0x0000009d9c9c7221 */ /* 0x000fe40000010000 */
[C---:B------:R-:W-:Y:S01]  /*81b0*/  HMMA.16816.F32 R4, R100.reuse, R112, R4 ;  /* 0x000000706404723c */ /* 0x040fe20000001804 */
[----:B------:R-:W-:Y:S04]  /*81c0*/  LDSM.16.MT88.4 R136, [R133+0x3100] ;  /* 0x003100008588783b */ /* 0x000fe80000004200 */
[----:B------:R-:W-:Y:S02]  /*81d0*/  FADD.FTZ R158, R158, R159 ;  /* 0x0000009f9e9e7221 */ /* 0x000fe40000010000 */
[----:B------:R-:W-:Y:S01]  /*81e0*/  FADD.FTZ R153, R153, R156 ;  /* 0x0000009c99997221 */ /* 0x000fe20000010000 */
[C---:B------:R-:W-:Y:S01]  /*81f0*/  HMMA.16816.F32 R8, R100.reuse, R114, R8 ;  /* 0x000000726408723c */ /* 0x040fe20000001808 */
[----:B------:R-:W5:Y:S03]  /*8200*/  LDSM.16.MT88.4 R112, [R152+0x2900] ;  /* 0x002900009870783b */ /* 0x000f660000004200 */
[----:B------:R-:W-:Y:S02]  /*8210*/  FADD.FTZ R158, R155, R158 ;  /* 0x0000009e9b9e7221 */ /* 0x000fe40000010000 */
[----:B------:R-:W-:Y:S02]  /*8220*/  FADD.FTZ R154, R154, R153 ;  /* 0x000000999a9a7221 */ /* 0x000fe40000010000 */
[C---:B------:R-:W-:Y:S04]  /*8230*/  HMMA.16816.F32 R12, R100.reuse, R116, R12 ;  /* 0x00000074640c723c */ /* 0x040fe8000000180c */
[----:B------:R-:W-:Y:S02]  /*8240*/  FADD.FTZ R161, R161, R158 ;  /* 0x0000009ea1a17221 */ /* 0x000fe40000010000 */
[----:B------:R-:W-:Y:S02]  /*8250*/  FADD.FTZ R165, R165, R154 ;  /* 0x0000009aa5a57221 */ /* 0x000fe40000010000 */
[C---:B------:R-:W-:Y:S01]  /*8260*/  HMMA.16816.F32 R16, R100.reuse, R118, R16 ;  /* 0x000000766410723c */ /* 0x040fe20000001810 */
[----:B------:R-:W-:Y:S03]  /*8270*/  LDSM.16.MT88.4 R116, [R133+0x4900] ;  /* 0x004900008574783b */ /* 0x000fe60000004200 */
[----:B------:R-:W-:Y:S02]  /*8280*/  FADD.FTZ R162, R162, R161 ;  /* 0x000000a1a2a27221 */ /* 0x000fe40000010000 */
[----:B------:R-:W-:Y:S02]  /*8290*/  FADD.FTZ R166, R166, R165 ;  /* 0x000000a5a6a67221 */ /* 0x000fe40000010000 */
[C---:B-1----:R-:W-:Y:S04]  /*82a0*/  HMMA.16816.F32 R20, R100.reuse, R108, R20 ;  /* 0x0000006c6414723c */ /* 0x042fe80000001814 */
[----:B------:R-:W-:Y:S02]  /*82b0*/  FADD.FTZ R163, R163, R162 ;  /* 0x000000a2a3a37221 */ /* 0x000fe40000010000 */
[----:B------:R-:W-:Y:S02]  /*82c0*/  FADD.FTZ R167, R167, R166 ;  /* 0x000000a6a7a77221 */ /* 0x000fe40000010000 */
[C---:B------:R-:W-:Y:S01]  /*82d0*/  HMMA.16816.F32 R24, R100.reuse, R110, R24 ;  /* 0x0000006e6418723c */ /* 0x040fe20000001818 */
[----:B------:R-:W1:Y:S03]  /*82e0*/  LDSM.16.MT88.4 R108, [R135+UR4+0x4900] ;  /* 0x00490004876c783b */ /* 0x000e660008004200 */
[----:B------:R-:W-:Y:S02]  /*82f0*/  FADD.FTZ R164, R164, R163 ;  /* 0x000000a3a4a47221 */ /* 0x000fe40000010000 */
[----:B------:R-:W-:Y:S02]  /*8300*/  FADD.FTZ R168, R168, R167 ;  /* 0x000000a7a8a87221 */ /* 0x000fe40000010000 */
        /* <DEDUP_REMOVED lines=8> */
[----:B------:R-:W-:Y:S07]  /*8390*/  LDSM.16.MT88.4 R128, [R135+UR4+0x3100] ;  /* 0x003100048780783b */ /* 0x000fee0008004200 */
[C---:B----4-:R-:W-:Y:S08]  /*83a0*/  HMMA.16816.F32 R52, R100.reuse, R104, R52 ;  /* 0x000000686434723c */ /* 0x050ff00000001834 */
[C---:B------:R-:W-:Y:S01]  /*83b0*/  HMMA.16816.F32 R56, R100.reuse, R106, R56 ;  /* 0x0000006a6438723c */ /* 0x040fe20000001838 */
[----:B------:R-:W4:Y:S07]  /*83c0*/  LDSM.16.MT88.4 R104, [R134+UR4+0x4900] ;  /* 0x004900048668783b */ /* 0x000f2e0008004200 */
[C---:B-----5:R-:W-:Y:S08]  /*83d0*/  HMMA.16816.F32 R60, R100.reuse, R112, R60 ;  /* 0x00000070643c723c */ /* 0x060ff0000000183c */
[C---:B------:R-:W-:Y:S01]  /*83e0*/  HMMA.16816.F32 R64, R100.reuse, R114, R64 ;  /* 0x000000726440723c */ /* 0x040fe20000001840 */
[----:B------:R-:W5:Y:S07]  /*83f0*/  LDSM.16.MT88.4 R112, [R152+0x4900] ;  /* 0x004900009870783b */ /* 0x000f6e0000004200 */
[C---:B-1----:R-:W-:Y:S08]  /*8400*/  HMMA.16816.F32 R68, R100.reuse, R108, R68 ;  /* 0x0000006c6444723c */ /* 0x042ff00000001844 */
[C---:B------:R-:W-:Y:S01]  /*8410*/  HMMA.16816.F32 R72, R100.reuse, R110, R72 ;  /* 0x0000006e6448723c */ /* 0x040fe20000001848 */
[----:B------:R-:W1:Y:S07]  /*8420*/  LDSM.16.MT88.4 R108, [R135+UR4+0x1100] ;  /* 0x00110004876c783b */ /* 0x000e6e0008004200 */
[C---:B------:R-:W-:Y:S08]  /*8430*/  HMMA.16816.F32 R76, R100.reuse, R116, R76 ;  /* 0x00000074644c723c */ /* 0x040ff0000000184c */
[C---:B------:R-:W-:Y:S01]  /*8440*/  HMMA.16816.F32 R80, R100.reuse, R118, R80 ;  /* 0x000000766450723c */ /* 0x040fe20000001850 */
[----:B------:R-:W1:Y:S07]  /*8450*/  LDSM.16.MT88.4 R116, [R134+UR4+0x1100] ;  /* 0x001100048674783b */ /* 0x000e6e0008004200 */
[C---:B----4-:R-:W-:Y:S08]  /*8460*/  HMMA.16816.F32 R84, R100.reuse, R104, R84 ;  /* 0x000000686454723c */ /* 0x050ff00000001854 */
[C---:B------:R-:W-:Y:S01]  /*8470*/  HMMA.16816.F32 R88, R100.reuse, R106, R88 ;  /* 0x0000006a6458723c */ /* 0x040fe20000001858 */
[----:B------:R-:W4:Y:S07]  /*8480*/  LDSM.16.MT88.4 R104, [R134+UR4+0x3100] ;  /* 0x003100048668783b */ /* 0x000f2e0008004200 */
[C---:B-----5:R-:W-:Y:S08]  /*8490*/  HMMA.16816.F32 R92, R100.reuse, R112, R92 ;  /* 0x00000070645c723c */ /* 0x060ff0000000185c */
[----:B------:R-:W-:Y:S01]  /*84a0*/  HMMA.16816.F32 R96, R100, R114, R96 ;  /* 0x000000726460723c */ /* 0x000fe20000001860 */
[----:B------:R-:W-:Y:S06]  /*84b0*/  LDSM.16.MT88.4 R112, [R135+UR4+0x5100] ;  /* 0x005100048770783b */ /* 0x000fec0008004200 */
        /* <DEDUP_REMOVED lines=17> */
[C---:B------:R-:W-:Y:S08]  /*85d0*/  HMMA.16816.F32 R20, R100.reuse, R116, R20 ;  /* 0x000000746414723c */ /* 0x040ff00000001814 */
[C---:B------:R-:W-:Y:S01]  /*85e0*/  HMMA.16816.F32 R24, R100.reuse, R118, R24 ;  /* 0x000000766418723c */ /* 0x040fe20000001818 */
[----:B------:R-:W5:Y:S07]  /*85f0*/  LDSM.16.MT88.4 R116, [R133+0x5100] ;  /* 0x005100008574783b */ /* 0x000f6e0000004200 */
[C---:B------:R-:W-:Y:S08]  /*8600*/  HMMA.16816.F32 R28, R100.reuse, R124, R28 ;  /* 0x0000007c641c723c */ /* 0x040ff0000000181c */
[C---:B------:R-:W-:Y:S01]  /*8610*/  HMMA.16816.F32 R32, R100.reuse, R126, R32 ;  /* 0x0000007e6420723c */ /* 0x040fe20000001820 */
[----:B------:R-:W-:Y:S07]  /*8620*/  LDSM.16.MT88.4 R124, [R135+UR4+0x1900] ;  /* 0x00190004877c783b */ /* 0x000fee0008004200 */
[C---:B------:R-:W-:Y:S08]  /*8630*/  HMMA.16816.F32 R36, R100.reuse, R128, R36 ;  /* 0x000000806424723c */ /* 0x040ff00000001824 */
[C---:B------:R-:W-:Y:S08]  /*8640*/  HMMA.16816.F32 R40, R100.reuse, R130, R40 ;  /* 0x000000826428723c */ /* 0x040ff00000001828 */
[C---:B------:R-:W-:Y:S07]  /*8650*/  HMMA.16816.F32 R44, R100.reuse, R136, R44 ;  /* 0x00000088642c723c */ /* 0x040fee000000182c */
[----:B------:R-:W-:Y:S01]  /*8660*/  F2FP.PACK_AB R136, R177, R174 ;  /* 0x000000aeb188723e */ /* 0x000fe200000000ff */
[C---:B------:R-:W-:Y:S04]  /*8670*/  HMMA.16816.F32 R48, R100.reuse, R138, R48 ;  /* 0x0000008a6430723c */ /* 0x040fe80000001830 */
[----:B--2---:R-:W-:Y:S01]  /*8680*/  F2FP.PACK_AB R137, R182, R181 ;  /* 0x000000b5b689723e */ /* 0x004fe200000000ff */
[----:B------:R-:W-:Y:S02]  /*8690*/  FADD.FTZ R174, R174, R171 ;  /* 0x000000abaeae7221 */ /* 0x000fe40000010000 */
[----:B------:R-:W-:Y:S01]  /*86a0*/  F2FP.PACK_AB R138, R180, R179 ;  /* 0x000000b3b48a723e */ /* 0x000fe200000000ff */
[C---:B----4-:R-:W-:Y:S04]  /*86b0*/  HMMA.16816.F32 R52, R100.reuse, R104, R52 ;  /* 0x000000686434723c */ /* 0x050fe80000001834 */
[----:B---3--:R-:W-:Y:S01]  /*86c0*/  F2FP.PACK_AB R139, R224, R183 ;  /* 0x000000b7e08b723e */ /* 0x008fe200000000ff */
[----:B------:R-:W-:Y:S02]  /*86d0*/  FADD.FTZ R181, R181, R170 ;  /* 0x000000aab5b57221 */ /* 0x000fe40000010000 */
[----:B------:R-:W-:Y:S01]  /*86e0*/  FADD.FTZ R174, R177, R174 ;  /* 0x000000aeb1ae7221 */ /* 0x000fe20000010000 */
[C---:B------:R-:W-:Y:S01]  /*86f0*/  HMMA.16816.F32 R56, R100.reuse, R106, R56 ;  /* 0x0000006a6438723c */ /* 0x040fe20000001838 */
[----:B------:R-:W2:Y:S03]  /*8700*/  LDSM.16.MT88.4 R104, [R134+UR4+0x5100] ;  /* 0x005100048668783b */ /* 0x000ea60008004200 */
        /* <DEDUP_REMOVED lines=8> */
[C---:B------:R-:W-:Y:S08]  /*8790*/  HMMA.16816.F32 R68, R100.reuse, R112, R68 ;  /* 0x000000706444723c */ /* 0x040ff00000001844 */
[C---:B------:R-:W-:Y:S08]  /*87a0*/  HMMA.16816.F32 R72, R100.reuse, R114, R72 ;  /* 0x000000726448723c */ /* 0x040ff00000001848 */
[C---:B-----5:R-:W-:Y:S08]  /*87b0*/  HMMA.16816.F32 R76, R100.reuse, R116, R76 ;  /* 0x00000074644c723c */ /* 0x060ff0000000184c */
[C---:B------:R-:W-:Y:S01]  /*87c0*/  HMMA.16816.F32 R80, R100.reuse, R118, R80 ;  /* 0x000000766450723c */ /* 0x040fe20000001850 */
[----:B------:R-:W3:Y:S07]  /*87d0*/  LDSM.16.MT88.4 R116, [R133+0x1900] ;  /* 0x001900008574783b */ /* 0x000eee0000004200 */
[C---:B--2---:R-:W-:Y:S08]  /*87e0*/  HMMA.16816.F32 R84, R100.reuse, R104, R84 ;  /* 0x000000686454723c */ /* 0x044ff00000001854 */
[C---:B------:R-:W-:Y:S01]  /*87f0*/  HMMA.16816.F32 R88, R100.reuse, R106, R88 ;  /* 0x0000006a6458723c */ /* 0x040fe20000001858 */
[----:B------:R-:W2:Y:S07]  /*8800*/  LDSM.16.MT88.4 R104, [R134+UR4+0x1900] ;  /* 0x001900048668783b */ /* 0x000eae0008004200 */
[C---:B-1----:R-:W-:Y:S08]  /*8810*/  HMMA.16816.F32 R92, R100.reuse, R108, R92 ;  /* 0x0000006c645c723c */ /* 0x042ff0000000185c */
[----:B------:R-:W-:Y:S08]  /*8820*/  HMMA.16816.F32 R96, R100, R110, R96 ;  /* 0x0000006e6460723c */ /* 0x000ff00000001860 */
[C---:B------:R-:W-:Y:S01]  /*8830*/  HMMA.16816.F32 R128, R136.reuse, R124, R4 ;  /* 0x0000007c8880723c */ /* 0x040fe20000001804 */
[----:B------:R-:W1:Y:S07]  /*8840*/  LDSM.16.MT88.4 R4, [R134+UR4+0x3900] ;  /* 0x003900048604783b */ /* 0x000e6e0008004200 */
[C---:B------:R-:W-:Y:S01]  /*8850*/  HMMA.16816.F32 R124, R136.reuse, R126, R8 ;  /* 0x0000007e887c723c */ /* 0x040fe20000001808 */
[----:B------:R-:W4:Y:S07]  /*8860*/  LDSM.16.MT88.4 R8, [R152+0x3900] ;  /* 0x003900009808783b */ /* 0x000f2e0000004200 */
[C---:B---3--:R-:W-:Y:S01]  /*8870*/  HMMA.16816.F32 R120, R136.reuse, R116, R12 ;  /* 0x000000748878723c */ /* 0x048fe2000000180c */
[----:B------:R-:W3:Y:S07]  /*8880*/  LDSM.16.MT88.4 R12, [R135+UR4+0x5900] ;  /* 0x00590004870c783b */ /* 0x000eee0008004200 */
[C---:B------:R-:W-:Y:S07]  /*8890*/  HMMA.16816.F32 R116, R136.reuse, R118, R16 ;  /* 0x000000768874723c */ /* 0x040fee0000001810 */
[----:B------:R-:W-:Y:S01]  /*88a0*/  IADD3 R16, R214, -0x2, RZ ;  /* 0xfffffffed6107810 */ /* 0x000fe20007ffe0ff */
[C---:B--2---:R-:W-:Y:S03]  /*88b0*/  HMMA.16816.F32 R112, R136.reuse, R104, R20 ;  /* 0x000000688870723c */ /* 0x044fe60000001814 */
[C---:B------:R-:W-:Y:S05]  /*88c0*/  ISETP.GE.AND P6, PT, R16.reuse, R193, PT ;  /* 0x000000c11000720c */ /* 0x040fea0003fc6270 */
[C---:B------:R-:W-:Y:S08]  /*88d0*/  HMMA.16816.F32 R108, R136.reuse, R106, R24 ;  /* 0x0000006a886c723c */ /* 0x040ff00000001818 */
[C---:B------:R-:W-:Y:S04]  /*88e0*/  HMMA.16816.F32 R104, R136.reuse, R140, R28 ;  /* 0x0000008c8868723c */ /* 0x040fe8000000181c */
[----:B------:R-:W-:Y:S04]  /*88f0*/  @P6 SHF.R.S32.HI R17, RZ, 0x1f, R16 ;  /* 0x0000001fff116819 */ /* 0x000fe80000011410 */
        /* <DEDUP_REMOVED lines=8> */
[C---:B----4-:R-:W-:Y:S07]  /*8980*/  HMMA.16816.F32 R60, R136.reuse, R8, R60 ;  /* 0x00000008883c723c */ /* 0x050fee000000183c */
[----:B------:R-:W-:Y:S01]  /*8990*/  @P6 IMAD R8, R17, c[0x0][0x1e0], RZ ;  /* 0x0000780011086a24 */ /* 0x000fe200078e02ff */
[C---:B------:R-:W-:Y:S04]  /*89a0*/  HMMA.16816.F32 R64, R136.reuse, R10, R64 ;  /* 0x0000000a8840723c */ /* 0x040fe80000001840 */
[C---:B------:R-:W-:Y:S02]  /*89b0*/  @P6 IMAD R8, R16.reuse, c[0x0][0x1e4], R8 ;  /* 0x0000790010086a24 */ /* 0x040fe400078e0208 */
[----:B------:R-:W-:Y:S02]  /*89c0*/  @P6 IMAD.WIDE.U32 R16, R16, c[0x0][0x1e0], RZ ;  /* 0x0000780010106a25 */ /* 0x000fe400078e00ff */
[C---:B---3--:R-:W-:Y:S04]  /*89d0*/  HMMA.16816.F32 R68, R136.reuse, R12, R68 ;  /* 0x0000000c8844723c */ /* 0x048fe80000001844 */
[----:B------:R-:W-:Y:S02]  /*89e0*/  @P6 IADD3 R9, R17, R8, RZ ;  /* 0x0000000811096210 */ /* 0x000fe40007ffe0ff */
[C---:B------:R-:W-:Y:S02]  /*89f0*/  @P6 SHF.L.U32 R19, R16.reuse, 0x6, RZ ;  /* 0x0000000610136819 */ /* 0x040fe400000006ff */
[----:B------:R-:W-:Y:S01]  /*8a00*/  @P6 SHF.L.U64.HI R18, R16, 0x6, R9 ;  /* 0x0000000610126819 */ /* 0x000fe20000010209 */
[C---:B------:R-:W-:Y:S01]  /*8a10*/  HMMA.16816.F32 R72, R136.reuse, R14, R72 ;  /* 0x0000000e8848723c */ /* 0x040fe20000001848 */
[----:B------:R-:W2:Y:S02]  /*8a20*/  LDSM.16.MT88.4 R8, [R134+UR4+0x5900] ;  /* 0x005900048608783b */ /* 0x000ea40008004200 */
[C---:B------:R-:W-:Y:S02]  /*8a30*/  @P6 IADD3 R12, P0, R19.reuse, R202, RZ ;  /* 0x000000ca130c6210 */ /* 0x040fe40007f1e0ff */
[----:B------:R-:W-:Y:S02]  /*8a40*/  @P6 IADD3 R22, P4, R19, R218, RZ ;  /* 0x000000da13166210 */ /* 0x000fe40007f9e0ff */
[----:B------:R-:W-:Y:S01]  /*8a50*/  @P6 IADD3.X R13, R18, R207, RZ, P0, !PT ;  /* 0x000000cf120d6210 */ /* 0x000fe200007fe4ff */
[C---:B-1----:R-:W-:Y:S04]  /*8a60*/  HMMA.16816.F32 R76, R136.reuse, R4, R76 ;  /* 0x00000004884c723c */ /* 0x042fe8000000184c */
[----:B------:R-:W-:Y:S02]  /*8a70*/  @P6 LEA R20, P5, R12, c[0x0][0x1c8], 0x1 ;  /* 0x000072000c146a11 */ /* 0x000fe400078a08ff */
[----:B------:R-:W-:Y:S02]  /*8a80*/  @P6 LEA R16, P0, R22, c[0x0][0x1c8], 0x1 ;  /* 0x0000720016106a11 */ /* 0x000fe400078008ff */
[----:B------:R-:W-:Y:S01]  /*8a90*/  @P6 LEA.HI.X R21, R12, c[0x0][0x1cc], R13, 0x1, P5 ;  /* 0x000073000c156a11 */ /* 0x000fe200028f0c0d */
[C---:B------:R-:W-:Y:S01]  /*8aa0*/  HMMA.16816.F32 R80, R136.reuse, R6, R80 ;  /* 0x000000068850723c */ /* 0x040fe20000001850 */
[----:B------:R-:W1:Y:S02]  /*8ab0*/  LDSM.16.MT88.4 R12, [R152+0x5900] ;  /* 0x00590000980c783b */ /* 0x000e640000004200 */
[----:B------:R-:W-:Y:S02]  /*8ac0*/  @P6 IADD3.X R17, R18, R217, RZ, P4, !PT ;  /* 0x000000d912116210 */ /* 0x000fe400027fe4ff */
[----:B------:R-:W-:Y:S02]  /*8ad0*/  @P6 IADD3 R3, P5, R197, R19, RZ ;  /* 0x00000013c5036210 */ /* 0x000fe40007fbe0ff */
[----:B------:R-:W-:Y:S02]  /*8ae0*/  @P6 LEA.HI.X R17, R22, c[0x0][0x1cc], R17, 0x1, P0 ;  /* 0x0000730016116a11 */ /* 0x000fe400000f0c11 */
[----:B------:R-:W-:Y:S03]  /*8af0*/  @P6 IADD3 R19, P0, R19, R216, RZ ;  /* 0x000000d813136210 */ /* 0x000fe60007f1e0ff */
[----:B------:R-:W-:Y:S02]  /*8b00*/  @P6 IADD3 R23, P4, R3, R202, RZ ;  /* 0x000000ca03176210 */ /* 0x000fe40007f9e0ff */
[----:B------:R-:W-:Y:S02]  /*8b10*/  @P6 IADD3.X R22, R196, R18, RZ, P5, !PT ;  /* 0x00000012c4166210 */ /* 0x000fe40002ffe4ff */
[----:B------:R-:W-:Y:S02]  /*8b20*/  @P6 LEA R4, P5, R19, c[0x0][0x1c8], 0x1 ;  /* 0x0000720013046a11 */ /* 0x000fe400078a08ff */
[----:B------:R-:W-:Y:S02]  /*8b30*/  @P6 IADD3.X R24, R18, R215, RZ, P0, !PT ;  /* 0x000000d712186210 */ /* 0x000fe400007fe4ff */
[----:B------:R-:W-:Y:S02]  /*8b40*/  @P6 LEA R18, P0, R23, c[0x0][0x1c8], 0x1 ;  /* 0x0000720017126a11 */ /* 0x000fe400078008ff */
[----:B------:R-:W-:Y:S02]  /*8b50*/  @P6 IADD3.X R26, R22, R207, RZ, P4, !PT ;  /* 0x000000cf161a6210 */ /* 0x000fe400027fe4ff */
[----:B------:R-:W-:Y:S01]  /*8b60*/  @P6 LEA.HI.X R5, R19, c[0x0][0x1cc], R24, 0x1, P5 ;  /* 0x0000730013056a11 */ /* 0x000fe200028f0c18 */
[C---:B--2---:R-:W-:Y:S03]  /*8b70*/  HMMA.16816.F32 R84, R136.reuse, R8, R84 ;  /* 0x000000088854723c */ /* 0x044fe60000001854 */
[----:B------:R-:W-:Y:S02]  /*8b80*/  @P6 LEA.HI.X R19, R23, c[0x0][0x1cc], R26, 0x1, P0 ;  /* 0x0000730017136a11 */ /* 0x000fe400000f0c1a */
[----:B------:R-:W-:Y:S02]  /*8b90*/  MOV R23, UR7 ;  /* 0x0000000700177c02 */ /* 0x000fe40008000f00 */
[----:B------:R-:W-:Y:S01]  /*8ba0*/  @P6 IADD3 R24, P0, R3, R218, RZ ;  /* 0x000000da03186210 */ /* 0x000fe20007f1e0ff */
[C---:B------:R-:W-:Y:S04]  /*8bb0*/  HMMA.16816.F32 R88, R136.reuse, R10, R88 ;  /* 0x0000000a8858723c */ /* 0x040fe80000001858 */
[----:B------:R-:W-:Y:S01]  /*8bc0*/  @P6 IMAD R23, R23, 0x3000, R198 ;  /* 0x0000300017176824 */ /* 0x000fe200078e02c6 */
[----:B------:R-:W-:Y:S02]  /*8bd0*/  @P6 LEA R6, P5, R24, c[0x0][0x1c8], 0x1 ;  /* 0x0000720018066a11 */ /* 0x000fe400078a08ff */
[----:B------:R-:W-:Y:S01]  /*8be0*/  @P6 IADD3 R25, P4, R3, R216, RZ ;  /* 0x000000d803196210 */ /* 0x000fe20007f9e0ff */
[C---:B-1----:R-:W-:Y:S04]  /*8bf0*/  HMMA.16816.F32 R92, R136.reuse, R12, R92 ;  /* 0x0000000c885c723c */ /* 0x042fe8000000185c */
[----:B------:R-:W-:Y:S02]  /*8c00*/  @P6 IADD3.X R3, R22, R217, RZ, P0, !PT ;  /* 0x000000d916036210 */ /* 0x000fe400007fe4ff */
[----:B------:R-:W-:Y:S02]  /*8c10*/  @P6 LEA R26, P0, R25, c[0x0][0x1c8], 0x1 ;  /* 0x00007200191a6a11 */ /* 0x000fe400078008ff */
[----:B------:R-:W-:Y:S01]  /*8c20*/  @P6 LEA.HI.X R7, R24, c[0x0][0x1cc], R3, 0x1, P5 ;  /* 0x0000730018076a11 */ /* 0x000fe200028f0c03 */
[----:B------:R-:W-:Y:S03]  /*8c30*/  HMMA.16816.F32 R96, R136, R14, R96 ;  /* 0x0000000e8860723c */ /* 0x000fe60000001860 */
[----:B------:R-:W-:Y:S02]  /*8c40*/  @P6 SHF.L.U32 R3, R23, 0x1, RZ ;  /* 0x0000000117036819 */ /* 0x000fe400000006ff */
[----:B------:R-:W-:Y:S03]  /*8c50*/  @P6 IADD3.X R22, R22, R215, RZ, P4, !PT ;  /* 0x000000d716166210 */ /* 0x000fe600027fe4ff */
[----:B------:R-:W-:Y:S01]  /*8c60*/  @!PT LDS RZ, [RZ] ;  /* 0x00000000fffff984 */ /* 0x000fe20000000800 */
[----:B------:R-:W-:Y:S01]  /*8c70*/  @!PT LDS RZ, [RZ] ;  /* 0x00000000fffff984 */ /* 0x000fe20000000800 */
[----:B------:R-:W-:Y:S01]  /*8c80*/  @!PT LDS RZ, [RZ] ;  /* 0x00000000fffff984 */ /* 0x000fe20000000800 */
[----:B------:R1:W-:Y:S01]  /*8c90*/  @P6 LDGSTS.E.BYPASS.LTC128B.128 [R3+0xc100], [R20.64], !P3 ;  /* 0x0c10000014036fae */ /* 0x0003e2000d901d4a */
[----:B------:R-:W-:Y:S02]  /*8ca0*/  @P6 LEA.HI.X R27, R25, c[0x0][0x1cc], R22, 0x1, P0 ;  /* 0x00007300191b6a11 */ /* 0x000fe400000f0c16 */
[C---:B------:R-:W-:Y:S02]  /*8cb0*/  ISETP.GT.AND P0, PT, R214.reuse, R223, PT ;  /* 0x000000dfd600720c */ /* 0x040fe40003f04270 */
[----:B------:R-:W-:Y:S03]  /*8cc0*/  IADD3 R214, R214, -0x1, RZ ;  /* 0xffffffffd6d67810 */ /* 0x000fe60007ffe0ff */
[----:B------:R1:W-:Y:S08]  /*8cd0*/  @P6 LDGSTS.E.BYPASS.LTC128B.128 [R3+0xe100], [R16.64], !P2 ;  /* 0x0e10000010036fae */ /* 0x0003f0000d101d4a */
[----:B------:R1:W-:Y:S08]  /*8ce0*/  @P6 LDGSTS.E.BYPASS.LTC128B.128 [R3+0x10100], [R4.64], !P1 ;  /* 0x1010000004036fae */ /* 0x0003f0000c901d4a */
[----:B------:R1:W-:Y:S08]  /*8cf0*/  @P6 LDGSTS.E.BYPASS.LTC128B.128 [R3+0xd100], [R18.64], !P3 ;  /* 0x0d10000012036fae */ /* 0x0003f0000d901d4a */
[----:B------:R1:W-:Y:S08]  /*8d00*/  @P6 LDGSTS.E.BYPASS.LTC128B.128 [R3+0xf100], [R6.64], !P2 ;  /* 0x0f10000006036fae */ /* 0x0003f0000d101d4a */
[----:B------:R1:W-:Y:S08]  /*8d10*/  @P6 LDGSTS.E.BYPASS.LTC128B.128 [R3+0x11100], [R26.64], !P1 ;  /* 0x111000001a036fae */ /* 0x0003f0000c901d4a */
[----:B------:R-:W0:Y:S01]  /*8d20*/  LDGDEPBAR ;  /* 0x00000000000079af */ /* 0x000e220000000000 */
[----:B-1----:R-:W-:Y:S01]  /*8d30*/  MOV R3, R0 ;  /* 0x0000000000037202 */ /* 0x002fe20000000f00 */
[----:B------:R-:W-:-:S06]  /*8d40*/  @P0 BRA `(.L_x_1594) ;  /* 0xffffc70000000947 */ /* 0x000fcc000383ffff */
.L_x_1585:
[----:B------:R-:W-:Y:S01]  /*8d50*/  ULEA UR9, UR9, 0x7f, 0x7 ;  /* 0x0000007f09097891 */ /* 0x000fe2000f8e383f */
[----:B------:R-:W-:Y:S01]  /*8d60*/  PLOP3.LUT P0, PT, PT, PT, UP1, 0x40, 0x0 ;  /* 0x000000000000781c */ /* 0x000fe20003f0e818 */
[----:B------:R-:W-:-:S02]  /*8d70*/  ULDC.64 UR12, c[0x0][0x2c8] ;  /* 0x0000b200000c7ab9 */ /* 0x000fc40000000a00 */
[----:B------:R-:W-:Y:S02]  /*8d80*/  UIMAD.WIDE.U32 UR14, UR9, UR12, URZ ;  /* 0x0000000c090e72a5 */ /* 0x000fe4000f8e003f */
[----:B------:R-:W-:Y:S02]  /*8d90*/  ULDC UR4, c[0x0][0x168] ;  /* 0x00005a0000047ab9 */ /* 0x000fe40000000800 */
[----:B------:R-:W-:Y:S02]  /*8da0*/  UMOV UR12, 0x1 ;  /* 0x00000001000c7882 */ /* 0x000fe40000000000 */
[----:B------:R-:W-:Y:S02]  /*8db0*/  UIADD3 UR4, UR12, -UR4, URZ ;  /* 0x800000040c047290 */ /* 0x000fe4000fffe03f */
[----:B------:R-:W-:Y:S02]  /*8dc0*/  @UP2 USHF.R.U32.HI UR9, URZ, UR13, UR15 ;  /* 0x0000000d3f092299 */ /* 0x000fe4000801160f */
[----:B------:R-:W-:-:S02]  /*8dd0*/  ULDC UR12, c[0x0][0x1d0] ;  /* 0x00007400000c7ab9 */ /* 0x000fc40000000800 */
[----:B------:R-:W-:-:S03]  /*8de0*/  UIADD3 UR9, UR9, UR12, UR4 ;  /* 0x0000000c09097290 */ /* 0x000fc6000fffe004 */
[----:B------:R-:W-:Y:S02]  /*8df0*/  ULDC UR4, c[0x0][0x324] ;  /* 0x0000c90000047ab9 */ /* 0x000fe40000000800 */
[----:B------:R-:W-:-:S06]  /*8e00*/  UIADD3 UR4, UR9, -UR4, URZ ;  /* 0x8000000409047290 */ /* 0x000fcc000fffe03f */
        /* <DEDUP_REMOVED lines=12> */
.L_x_1596:
[----:B------:R-:W-:-:S04]  /*8ed0*/  MOV R3, c[0x0][0x32c] ;  /* 0x0000cb0000037a02 */ /* 0x000fc80000000f00 */
[----:B------:R-:W-:-:S13]  /*8ee0*/  ISETP.NE.AND P0, PT, R3, 0x1, PT ;  /* 0x000000010300780c */ /* 0x000fda0003f05270 */
[----:B------:R-:W-:-:S05]  /*8ef0*/  @P0 IMAD.HI.U32 R3, R5, c[0x0][0x330], RZ ;  /* 0x0000cc0005030a27 */ /* 0x000fca00078e00ff */
[----:B------:R-:W-:-:S05]  /*8f00*/  @P0 SHF.R.U32.HI R5, RZ, c[0x0][0x334], R3 ;  /* 0x0000cd00ff050a19 */ /* 0x000fca0000011603 */
.L_x_1597:
[----:B------:R-:W-:-:S05]  /*8f10*/  IMAD R5, R5, c[0x0][0x32c], RZ ;  /* 0x0000cb0005057a24 */ /* 0x000fca00078e02ff */
[----:B------:R-:W-:-:S04]  /*8f20*/  IMNMX R4, R4, R5, !PT ;  /* 0x0000000504047217 */ /* 0x000fc80007800200 */
.L_x_1595:
[----:B------:R-:W-:-:S04]  /*8f30*/  IADD3 R4, R4, 0x3f, RZ ;  /* 0x0000003f04047810 */ /* 0x000fc80007ffe0ff */
[----:B------:R-:W-:-:S04]  /*8f40*/  SHF.R.S32.HI R3, RZ, 0x1f, R4 ;  /* 0x0000001fff037819 */ /* 0x000fc80000011404 */
[----:B------:R-:W-:-:S04]  /*8f50*/  LEA.HI R4, R3, R4, RZ, 0x6 ;  /* 0x0000000403047211 */ /* 0x000fc800078f30ff */
[----:B------:R-:W-:-:S04]  /*8f60*/  SHF.R.S32.HI R4, RZ, 0x6, R4 ;  /* 0x00000006ff047819 */ /* 0x000fc80000011404 */
[----:B------:R-:W-:-:S04]  /*8f70*/  IMNMX R223, R193, R4, !PT ;  /* 0x00000004c1df7217 */ /* 0x000fc80007800200 */
[----:B------:R-:W-:-:S13]  /*8f80*/  ISETP.GE.AND P0, PT, R214, R223, PT ;  /* 0x000000dfd600720c */ /* 0x000fda0003f06270 */
[----:B------:R-:W-:Y:S05]  /*8f90*/  @!P0 BRA `(.L_x_1598) ;  /* 0x00002f3000008947 */ /* 0x000fea0003800000 */
[----:B------:R-:W-:Y:S01]  /*8fa0*/  IMAD.MOV.U32 R189, RZ, RZ, 0x20 ;  /* 0x00000020ffbd7424 */ /* 0x000fe200078e00ff */
[----:B------:R-:W-:Y:S01]  /*8fb0*/  LOP3.LUT P0, RZ, R212, 0x2, RZ, 0xc0, !PT ;  /* 0x00000002d4ff7812 */ /* 0x000fe2000780c0ff */
[----:B------:R-:W-:Y:S01]  /*8fc0*/  IMAD.MOV.U32 R3, RZ, RZ, R0 ;  /* 0x000000ffff037224 */ /* 0x000fe200078e0000 */
[----:B------:R-:W-:Y:S01]  /*8fd0*/  IADD3 R219, P5, R200, 0x80, RZ ;  /* 0x00000080c8db7810 */ /* 0x000fe20007fbe0ff */
[----:B------:R-:W-:Y:S01]  /*8fe0*/  IMAD.MOV.U32 R133, RZ, RZ, R2 ;  /* 0x000000ffff857224 */ /* 0x000fe200078e0002 */
[----:B------:R-:W-:Y:S01]  /*8ff0*/  IADD3 R217, P4, R202, 0x40, RZ ;  /* 0x00000040cad97810 */ /* 0x000fe20007f9e0ff */
[----:B------:R-:W-:Y:S01]  /*9000*/  IMAD.MOV.U32 R222, RZ, RZ, R214 ;  /* 0x000000ffffde7224 */ /* 0x000fe200078e00d6 */
[----:B------:R-:W-:Y:S01]  /*9010*/  SEL R189, R189, 0xffffffe0, !P0 ;  /* 0xffffffe0bdbd7807 */ /* 0x000fe20004000000 */
[----:B------:R-:W-:Y:S01]  /*9020*/  IMAD.X R218, RZ, RZ, R205, P5 ;  /* 0x000000ffffda7224 */ /* 0x000fe200028e06cd */
[----:B------:R-:W-:Y:S01]  /*9030*/  IADD3 R221, P6, R200, 0x40, RZ ;  /* 0x00000040c8dd7810 */ /* 0x000fe20007fde0ff */
[----:B------:R-:W-:Y:S01]  /*9040*/  IMAD.X R216, RZ, RZ, R207, P4 ;  /* 0x000000ffffd87224 */ /* 0x000fe200020e06cf */
[----:B------:R-:W-:-:S02]  /*9050*/  IADD3 R215, P0, R202, 0x80, RZ ;  /* 0x00000080cad77810 */ /* 0x000fc40007f1e0ff */
[----:B------:R-:W-:Y:S02]  /*9060*/  IADD3.X R220, RZ, R205, RZ, P6, !PT ;  /* 0x000000cdffdc7210 */ /* 0x000fe400037fe4ff */
[----:B------:R-:W-:Y:S02]  /*9070*/  IADD3.X R213, RZ, R207, RZ, P0, !PT ;  /* 0x000000cfffd57210 */ /* 0x000fe400007fe4ff */
.L_x_1599:
[----:B------:R-:W-:Y:S04]  /*9080*/  DEPBAR.LE SB0, 0x2 ;  /* 0x000080800000791a */ /* 0x000fe80000000000 */
[----:B------:R-:W-:Y:S01]  /*9090*/  BAR.SYNC.DEFER_BLOCKING 0x0 ;  /* 0x0000000000007b1d */ /* 0x000fe20000010000 */
[----:B------:R-:W-:Y:S01]  /*90a0*/  UIMAD UR4, UR5, 0x6000, URZ ;  /* 0x00006000050478a4 */ /* 0x000fe2000f8e023f */
[----:B------:R-:W-:Y:S01]  /*90b0*/  ISETP.GE.AND P6, PT, R193, R222, PT ;  /* 0x000000dec100720c */ /* 0x000fe20003fc6270 */
[----:B------:R-:W-:Y:S01]  /*90c0*/  UIADD3 UR9, UR7, 0x1, URZ ;  /* 0x0000000107097890 */ /* 0x000fe2000fffe03f */
[----:B------:R-:W-:Y:S01]  /*90d0*/  IADD3 R214, R222, -0x1, RZ ;  /* 0xffffffffded67810 */ /* 0x000fe20007ffe0ff */
[----:B------:R-:W-:Y:S01]  /*90e0*/  UISETP.GE.AND UP0, UPT, UR7, 0x1, UPT ;  /* 0x000000010700788c */ /* 0x000fe2000bf06270 */
[----:B------:R-:W-:Y:S02]  /*90f0*/  MOV R152, UR7 ;  /* 0x0000000700987c02 */ /* 0x000fe40008000f00 */
[----:B------:R-:W-:Y:S01]  /*9100*/  IADD3 R132, R188, UR4, RZ ;  /* 0x00000004bc847c10 */ /* 0x000fe2000fffe0ff */
[----:B------:R-:W-:Y:S02]  /*9110*/  USEL UR7, UR9, URZ, !UP0 ;  /* 0x0000003f09077287 */ /* 0x000fe4000c000000 */
[----:B------:R-:W-:Y:S01]  /*9120*/  UIADD3 UR9, UR5, 0x1, URZ ;  /* 0x0000000105097890 */ /* 0x000fe2000fffe03f */
[----:B------:R-:W-:Y:S01]  /*9130*/  IADD3 R191, R189, R132, RZ ;  /* 0x00000084bdbf7210 */ /* 0x000fe20007ffe0ff */
[----:B------:R-:W-:Y:S02]  /*9140*/  UISETP.GE.AND UP0, UPT, UR5, 0x1, UPT ;  /* 0x000000010500788c */ /* 0x000fe4000bf06270 */
[----:B------:R-:W-:Y:S01]  /*9150*/  @!P6 SHF.R.S32.HI R15, RZ, 0x1f, R214 ;  /* 0x0000001fff0fe819 */ /* 0x000fe200000114d6 */
[----:B------:R-:W-:Y:S01]  /*9160*/  @!P6 IMAD.WIDE.U32 R12, R214, c[0x0][0x208], RZ ;  /* 0x00008200d60cea25 */ /* 0x000fe200078e00ff */
[----:B------:R-:W-:Y:S03]  /*9170*/  USEL UR5, UR9, URZ, !UP0 ;  /* 0x0000003f09057287 */ /* 0x000fe6000c000000 */
[----:B------:R-:W-:Y:S01]  /*9180*/  @!P6 IMAD R15, R15, c[0x0][0x208], RZ ;  /* 0x000082000f0fea24 */ /* 0x000fe200078e02ff */
[----:B------:R-:W-:Y:S01]  /*9190*/  @!P6 SHF.L.U32 R2, R12, 0x6, RZ ;  /* 0x000000060c02e819 */ /* 0x000fe200000006ff */
[----:B------:R-:W-:Y:S01]  /*91a0*/  @!P6 IMAD R169, R152, 0x6000, R209 ;  /* 0x0000600098a9e824 */ /* 0x000fe200078e02d1 */
[----:B------:R-:W-:Y:S01]  /*91b0*/  LDSM.16.M88.4 R32, [R190] ;  /* 0x00000000be20783b */ /* 0x000fe20000000200 */
[----:B------:R-:W-:Y:S01]  /*91c0*/  @!P6 IMAD R15, R214, c[0x0][0x20c], R15 ;  /* 0x00008300d60fea24 */ /* 0x000fe200078e020f */
[----:B------:R-:W-:Y:S04]  /*91d0*/  @!P6 IADD3 R23, P0, R2, R200, RZ ;  /* 0x000000c80217e210 */ /* 0x000fe80007f1e0ff */
[----:B------:R-:W-:Y:S02]  /*91e0*/  @!P6 IADD3 R29, R13, R15, RZ ;  /* 0x0000000f0d1de210 */ /* 0x000fe40007ffe0ff */
[----:B------:R-:W1:Y:S01]  /*91f0*/  LDSM.16.M88.4 R8, [R188+UR4+0xc100] ;  /* 0x00c10004bc08783b */ /* 0x000e620008000200 */
[----:B------:R-:W-:Y:S02]  /*9200*/  @!P6 LEA R170, P4, R23, c[0x0][0x1f8], 0x1 ;  /* 0x00007e0017aaea11 */ /* 0x000fe400078808ff */
[----:B------:R-:W-:Y:S04]  /*9210*/  @!P6 SHF.L.U64.HI R29, R12, 0x6, R29 ;  /* 0x000000060c1de819 */ /* 0x000fe8000001021d */
[----:B------:R-:W-:Y:S01]  /*9220*/  @!P6 IADD3.X R0, R29, R205, RZ, P0, !PT ;  /* 0x000000cd1d00e210 */ /* 0x000fe200007fe4ff */
[----:B------:R-:W2:Y:S01]  /*9230*/  LDSM.16.M88.4 R16, [R188+UR4+0xc900] ;  /* 0x00c90004bc10783b */ /* 0x000ea20008000200 */
[C---:B------:R-:W-:Y:S02]  /*9240*/  @!P6 IADD3 R21, P0, R2.reuse, R221, RZ ;  /* 0x000000dd0215e210 */ /* 0x040fe40007f1e0ff */
[----:B------:R-:W-:Y:S02]  /*9250*/  @!P6 LEA.HI.X R171, R23, c[0x0][0x1fc], R0, 0x1, P4 ;  /* 0x00007f0017abea11 */ /* 0x000fe400020f0c00 */
[----:B------:R-:W-:Y:S02]  /*9260*/  @!P6 LEA R166, P5, R21, c[0x0][0x1f8], 0x1 ;  /* 0x00007e0015a6ea11 */ /* 0x000fe400078a08ff */
[----:B------:R-:W-:Y:S01]  /*9270*/  @!P6 IADD3 R20, P4, R2, R219, RZ ;  /* 0x000000db0214e210 */ /* 0x000fe20007f9e0ff */
[----:B------:R-:W3:Y:S01]  /*9280*/  LDSM.16.M88.4 R24, [R188+UR4+0xd100] ;  /* 0x00d10004bc18783b */ /* 0x000ee20008000200 */
[----:B------:R-:W-:Y:S02]  /*9290*/  @!P6 IADD3.X R0, R29, R220, RZ, P0, !PT ;  /* 0x000000dc1d00e210 */ /* 0x000fe400007fe4ff */
[C---:B------:R-:W-:Y:S02]  /*92a0*/  @!P6 LEA R164, P0, R20.reuse, c[0x0][0x1f8], 0x1 ;  /* 0x00007e0014a4ea11 */ /* 0x040fe400078008ff */
[----:B------:R-:W-:Y:S02]  /*92b0*/  @!P6 LEA.HI.X R167, R21, c[0x0][0x1fc], R0, 0x1, P5 ;  /* 0x00007f0015a7ea11 */ /* 0x000fe400028f0c00 */
[----:B------:R-:W-:Y:S01]  /*92c0*/  @!P6 IADD3.X R23, R29, R218, RZ, P4, !PT ;  /* 0x000000da1d17e210 */ /* 0x000fe200027fe4ff */
[----:B------:R-:W4:Y:S01]  /*92d0*/  LDSM.16.M88.4 R136, [R188+UR4+0xd900] ;  /* 0x00d90004bc88783b */ /* 0x000f220008000200 */
[----:B------:R-:W-:Y:S02]  /*92e0*/  @!P6 IADD3 R2, P4, R195, R2, RZ ;  /* 0x00000002c302e210 */ /* 0x000fe40007f9e0ff */
[----:B------:R-:W-:Y:S02]  /*92f0*/  @!P6 LEA.HI.X R165, R20, c[0x0][0x1fc], R23, 0x1, P0 ;  /* 0x00007f0014a5ea11 */ /* 0x000fe400000f0c17 */
[----:B------:R-:W-:Y:S02]  /*9300*/  @!P6 IADD3 R28, P0, R2, R200, RZ ;  /* 0x000000c8021ce210 */ /* 0x000fe40007f1e0ff */
[----:B------:R-:W-:Y:S01]  /*9310*/  @!P6 IADD3.X R29, R194, R29, RZ, P4, !PT ;  /* 0x0000001dc21de210 */ /* 0x000fe200027fe4ff */
[----:B------:R-:W-:Y:S01]  /*9320*/  LDSM.16.M88.4 R140, [R186] ;  /* 0x00000000ba8c783b */ /* 0x000fe20000000200 */
[----:B------:R-:W-:Y:S02]  /*9330*/  @!P6 LEA R172, P4, R28, c[0x0][0x1f8], 0x1 ;  /* 0x00007e001cacea11 */ /* 0x000fe400078808ff */
[C---:B------:R-:W-:Y:S02]  /*9340*/  @!P6 IADD3.X R31, R29.reuse, R205, RZ, P0, !PT ;  /* 0x000000cd1d1fe210 */ /* 0x040fe400007fe4ff */
[----:B------:R-:W-:Y:S02]  /*9350*/  @!P6 IADD3 R0, P0, R2, R221, RZ ;  /* 0x000000dd0200e210 */ /* 0x000fe40007f1e0ff */
[----:B------:R-:W-:Y:S01]  /*9360*/  @!P6 LEA.HI.X R173, R28, c[0x0][0x1fc], R31, 0x1, P4 ;  /* 0x00007f001cadea11 */ /* 0x000fe200020f0c1f */
[C---:B-1----:R-:W-:Y:S01]  /*9370*/  HMMA.16816.F32 R4, R32.reuse, R8, RZ ;  /* 0x000000082004723c */ /* 0x042fe200000018ff */
[----:B------:R-:W1:Y:S02]  /*9380*/  LDSM.16.M88.4 R144, [R191+0xc100] ;  /* 0x00c10000bf90783b */ /* 0x000e640000000200 */
[----:B------:R-:W-:Y:S02]  /*9390*/  @!P6 IADD3 R159, P4, R2, R219, RZ ;  /* 0x000000db029fe210 */ /* 0x000fe40007f9e0ff */
[C---:B------:R-:W-:Y:S02]  /*93a0*/  @!P6 LEA R176, P5, R0.reuse, c[0x0][0x1f8], 0x1 ;  /* 0x00007e0000b0ea11 */ /* 0x040fe400078a08ff */
[----:B------:R-:W-:Y:S01]  /*93b0*/  @!P6 IADD3.X R157, R29, R220, RZ, P0, !PT ;  /* 0x000000dc1d9de210 */ /* 0x000fe200007fe4ff */
[C---:B------:R-:W-:Y:S01]  /*93c0*/  HMMA.16816.F32 R8, R32.reuse, R10, RZ ;  /* 0x0000000a2008723c */ /* 0x040fe200000018ff */
[----:B------:R-:W5:Y:S03]  /*93d0*/  LDSM.16.M88.4 R148, [R191+0xc900] ;  /* 0x00c90000bf94783b */ /* 0x000f660000000200 */
[----:B------:R-:W-:Y:S02]  /*93e0*/  @!P6 LEA R174, P0, R159, c[0x0][0x1f8], 0x1 ;  /* 0x00007e009faeea11 */ /* 0x000fe400078008ff */
[----:B------:R-:W-:Y:S02]  /*93f0*/  @!P6 LEA.HI.X R177, R0, c[0x0][0x1fc], R157, 0x1, P5 ;  /* 0x00007f0000b1ea11 */ /* 0x000fe400028f0c9d */
[C---:B--2---:R-:W-:Y:S01]  /*9400*/  HMMA.16816.F32 R12, R32.reuse, R16, RZ ;  /* 0x00000010200c723c */ /* 0x044fe200000018ff */
[----:B------:R-:W2:Y:S03]  /*9410*/  LDSM.16.M88.4 R152, [R191+0xd100] ;  /* 0x00d10000bf98783b */ /* 0x000ea60000000200 */
[CC--:B------:R-:W-:Y:S02]  /*9420*/  IADD3 R0, R192.reuse, R132.reuse, RZ ;  /* 0x00000084c0007210 */ /* 0x0c0fe40007ffe0ff */
[----:B------:R-:W-:Y:S02]  /*9430*/  IADD3 R132, R189, R132, R192 ;  /* 0x00000084bd847210 */ /* 0x000fe40007ffe0c0 */
[C---:B------:R-:W-:Y:S01]  /*9440*/  HMMA.16816.F32 R16, R32.reuse, R18, RZ ;  /* 0x000000122010723c */ /* 0x040fe200000018ff */
[----:B------:R-:W-:Y:S04]  /*9450*/  @!P6 IADD3.X R2, R29, R218, RZ, P4, !PT ;  /* 0x000000da1d02e210 */ /* 0x000fe800027fe4ff */
[----:B------:R-:W-:Y:S02]  /*9460*/  @!P6 LEA.HI.X R175, R159, c[0x0][0x1fc], R2, 0x1, P0 ;  /* 0x00007f009fafea11 */ /* 0x000fe400000f0c02 */
[----:B------:R-:W2:Y:S01]  /*9470*/  LDSM.16.M88.4 R156, [R191+0xd900] ;  /* 0x00d90000bf9c783b */ /* 0x000ea20000000200 */
[C---:B---3--:R-:W-:Y:S01]  /*9480*/  HMMA.16816.F32 R20, R32.reuse, R24, RZ ;  /* 0x000000182014723c */ /* 0x048fe200000018ff */
[----:B------:R-:W-:Y:S06]  /*9490*/  IADD3 R2, R192, R191, RZ ;  /* 0x000000bfc0027210 */ /* 0x000fec0007ffe0ff */
[----:B------:R-:W-:Y:S01]  /*94a0*/  @!PT LDS RZ, [RZ] ;  /* 0x00000000fffff984 */ /* 0x000fe20000000800 */
[----:B------:R-:W-:Y:S01]  /*94b0*/  @!PT LDS RZ, [RZ] ;  /* 0x00000000fffff984 */ /* 0x000fe20000000800 */
[----:B------:R-:W-:Y:S01]  /*94c0*/  @!PT LDS RZ, [RZ] ;  /* 0x00000000fffff984 */ /* 0x000fe20000000800 */
[----:B------:R3:W-:Y:S01]  /*94d0*/  @!P6 LDGSTS.E.BYPASS.LTC128B.128 [R169], [R170.64], !P3 ;  /* 0x00000000aaa9efae */ /* 0x0007e2000d901d4a */
[C---:B------:R-:W-:Y:S07]  /*94e0*/  HMMA.16816.F32 R24, R32.reuse, R26, RZ ;  /* 0x0000001a2018723c */ /* 0x040fee00000018ff */
[----:B------:R2:W-:Y:S01]  /*94f0*/  @!P6 LDGSTS.E.BYPASS.LTC128B.128 [R169+0x2000], [R166.64], !P2 ;  /* 0x02000000a6a9efae */ /* 0x0005e2000d101d4a */
[C---:B----4-:R-:W-:Y:S07]  /*9500*/  HMMA.16816.F32 R28, R32.reuse, R136, RZ ;  /* 0x00000088201c723c */ /* 0x050fee00000018ff */
[----:B------:R4:W-:Y:S01]  /*9510*/  @!P6 LDGSTS.E.BYPASS.LTC128B.128 [R169+0x4000], [R164.64], !P1 ;  /* 0x04000000a4a9efae */ /* 0x0009e2000c901d4a */
[----:B------:R-:W-:Y:S07]  /*9520*/  HMMA.16816.F32 R32, R32, R138, RZ ;  /* 0x0000008a2020723c */ /* 0x000fee00000018ff */
[----:B------:R3:W-:Y:S01]  /*9530*/  @!P6 LDGSTS.E.BYPASS.LTC128B.128 [R169+0x1000], [R172.64], !P3 ;  /* 0x01000000aca9efae */ /* 0x0007e2000d901d4a */
[C---:B-1----:R-:W-:Y:S07]  /*9540*/  HMMA.16816.F32 R4, R140.reuse, R144, R4 ;  /* 0x000000908c04723c */ /* 0x042fee0000001804 */
[----:B------:R3:W-:Y:S01]  /*9550*/  @!P6 LDGSTS.E.BYPASS.LTC128B.128 [R169+0x3000], [R176.64], !P2 ;  /* 0x03000000b0a9efae */ /* 0x0007e2000d101d4a */
[C---:B------:R-:W-:Y:S07]  /*9560*/  HMMA.16816.F32 R8, R140.reuse, R146, R8 ;  /* 0x000000928c08723c */ /* 0x040fee0000001808 */
[----:B------:R3:W-:Y:S01]  /*9570*/  @!P6 LDGSTS.E.BYPASS.LTC128B.128 [R169+0x5000], [R174.64], !P1 ;  /* 0x05000000aea9efae */ /* 0x0007e2000c901d4a */
[C---:B-----5:R-:W-:Y:S07]  /*9580*/  HMMA.16816.F32 R12, R140.reuse, R148, R12 ;  /* 0x000000948c0c723c */ /* 0x060fee000000180c */
[----:B------:R-:W-:Y:S01]  /*9590*/  LDSM.16.M88.4 R136, [R185] ;  /* 0x00000000b988783b */ /* 0x000fe20000000200 */
[C---:B------:R-:W-:Y:S07]  /*95a0*/  HMMA.16816.F32 R16, R140.reuse, R150, R16 ;  /* 0x000000968c10723c */ /* 0x040fee0000001810 */
[----:B------:R-:W1:Y:S01]  /*95b0*/  LDSM.16.M88.4 R160, [R0+0xc100] ;  /* 0x00c1000000a0783b */ /* 0x000e620000000200 */
[C---:B--2---:R-:W-:Y:S07]  /*95c0*/  HMMA.16816.F32 R20, R140.reuse, R152, R20 ;  /* 0x000000988c14723c */ /* 0x044fee0000001814 */
[----:B------:R-:W0:Y:S01]  /*95d0*/  LDGDEPBAR ;  /* 0x00000000000079af */ /* 0x000e220000000000 */
[C---:B------:R-:W-:Y:S07]  /*95e0*/  HMMA.16816.F32 R24, R140.reuse, R154, R24 ;  /* 0x0000009a8c18723c */ /* 0x040fee0000001818 */
[----:B------:R-:W2:Y:S01]  /*95f0*/  LDSM.16.M88.4 R144, [R0+0xc900] ;  /* 0x00c900000090783b */ /* 0x000ea20000000200 */
[C---:B------:R-:W-:Y:S07]  /*9600*/  HMMA.16816.F32 R28, R140.reuse, R156, R28 ;  /* 0x0000009c8c1c723c */ /* 0x040fee000000181c */
[----:B------:R-:W5:Y:S01]  /*9610*/  LDSM.16.M88.4 R148, [R0+0xd100] ;  /* 0x00d100000094783b */ /* 0x000f620000000200 */
[----:B------:R-:W-:Y:S07]  /*9620*/  HMMA.16816.F32 R32, R140, R158, R32 ;  /* 0x0000009e8c20723c */ /* 0x000fee0000001820 */
[----:B------:R-:W5:Y:S01]  /*9630*/  LDSM.16.M88.4 R152, [R0+0xd900] ;  /* 0x00d900000098783b */ /* 0x000f620000000200 */
[C---:B-1----:R-:W-:Y:S07]  /*9640*/  HMMA.16816.F32 R4, R136.reuse, R160, R4 ;  /* 0x000000a08804723c */ /* 0x042fee0000001804 */
[----:B----4-:R-:W-:Y:S01]  /*9650*/  LDSM.16.M88.4 R164, [R184] ;  /* 0x00000000b8a4783b */ /* 0x010fe20000000200 */
[C---:B------:R-:W-:Y:S07]  /*9660*/  HMMA.16816.F32 R8, R136.reuse, R162, R8 ;  /* 0x000000a28808723c */ /* 0x040fee0000001808 */
[----:B---3--:R-:W1:Y:S01]  /*9670*/  LDSM.16.M88.4 R168, [R2+0xc100] ;  /* 0x00c1000002a8783b */ /* 0x008e620000000200 */
[C---:B--2---:R-:W-:Y:S07]  /*9680*/  HMMA.16816.F32 R12, R136.reuse, R144, R12 ;  /* 0x00000090880c723c */ /* 0x044fee000000180c */
[----:B------:R-:W2:Y:S01]  /*9690*/  LDSM.16.M88.4 R140, [R2+0xc900] ;  /* 0x00c90000028c783b */ /* 0x000ea20000000200 */
[C---:B------:R-:W-:Y:S07]  /*96a0*/  HMMA.16816.F32 R16, R136.reuse, R146, R16 ;  /* 0x000000928810723c */ /* 0x040fee0000001810 */
[----:B------:R-:W3:Y:S01]  /*96b0*/  LDSM.16.M88.4 R156, [R2+0xd100] ;  /* 0x00d10000029c783b */ /* 0x000ee20000000200 */
[C---:B-----5:R-:W-:Y:S07]  /*96c0*/  HMMA.16816.F32 R20, R136.reuse, R148, R20 ;  /* 0x000000948814723c */ /* 0x060fee0000001814 */
[----:B------:R-:W4:Y:S01]  /*96d0*/  LDSM.16.M88.4 R144, [R2+0xd900] ;  /* 0x00d900000290783b */ /* 0x000f220000000200 */
[C---:B------:R-:W-:Y:S07]  /*96e0*/  HMMA.16816.F32 R24, R136.reuse, R150, R24 ;  /* 0x000000968818723c */ /* 0x040fee0000001818 */
[----:B------:R-:W-:Y:S01]  /*96f0*/  LDSM.16.M88.4 R148, [R188+UR4+0xe100] ;  /* 0x00e10004bc94783b */ /* 0x000fe20008000200 */
[C---:B------:R-:W-:Y:S07]  /*9700*/  HMMA.16816.F32 R28, R136.reuse, R152, R28 ;  /* 0x00000098881c723c */ /* 0x040fee000000181c */
[----:B------:R-:W-:Y:S01]  /*9710*/  LDSM.16.M88.4 R160, [R188+UR4+0xf900] ;  /* 0x00f90004bca0783b */ /* 0x000fe20008000200 */
[----:B------:R-:W-:Y:S07]  /*9720*/  HMMA.16816.F32 R32, R136, R154, R32 ;  /* 0x0000009a8820723c */ /* 0x000fee0000001820 */
[----:B------:R-:W5:Y:S01]  /*9730*/  LDSM.16.M88.4 R136, [R190+0x4000] ;  /* 0x00400000be88783b */ /* 0x000f620000000200 */
[C---:B-1----:R-:W-:Y:S07]  /*9740*/  HMMA.16816.F32 R4, R164.reuse, R168, R4 ;  /* 0x000000a8a404723c */ /* 0x042fee0000001804 */
[----:B------:R-:W1:Y:S01]  /*9750*/  LDSM.16.M88.4 R152, [R188+UR4+0xe900] ;  /* 0x00e90004bc98783b */ /* 0x000e620008000200 */
[C---:B------:R-:W-:Y:S07]  /*9760*/  HMMA.16816.F32 R8, R164.reuse, R170, R8 ;  /* 0x000000aaa408723c */ /* 0x040fee0000001808 */
[----:B------:R-:W-:Y:S01]  /*9770*/  LDSM.16.M88.4 R168, [R191+0xe100] ;  /* 0x00e10000bfa8783b */ /* 0x000fe20000000200 */
[C---:B--2---:R-:W-:Y:S07]  /*9780*/  HMMA.16816.F32 R12, R164.reuse, R140, R12 ;  /* 0x0000008ca40c723c */ /* 0x044fee000000180c */
[----:B------:R-:W-:Y:S01]  /*9790*/  LDSM.16.M88.4 R172, [R191+0xe900] ;  /* 0x00e90000bfac783b */ /* 0x000fe20000000200 */
[C---:B------:R-:W-:Y:S07]  /*97a0*/  HMMA.16816.F32 R16, R164.reuse, R142, R16 ;  /* 0x0000008ea410723c */ /* 0x040fee0000001810 */
[----:B------:R-:W2:Y:S01]  /*97b0*/  LDSM.16.M88.4 R140, [R188+UR4+0xf100] ;  /* 0x00f10004bc8c783b */ /* 0x000ea20008000200 */
[C---:B---3--:R-:W-:Y:S07]  /*97c0*/  HMMA.16816.F32 R20, R164.reuse, R156, R20 ;  /* 0x0000009ca414723c */ /* 0x048fee0000001814 */
[----:B------:R-:W-:Y:S01]  /*97d0*/  LDSM.16.M88.4 R176, [R0+0xe100] ;  /* 0x00e1000000b0783b */ /* 0x000fe20000000200 */
[C---:B------:R-:W-:Y:S07]  /*97e0*/  HMMA.16816.F32 R24, R164.reuse, R158, R24 ;  /* 0x0000009ea418723c */ /* 0x040fee0000001818 */
[----:B------:R-:W3:Y:S01]  /*97f0*/  LDSM.16.M88.4 R156, [R186+0x4000] ;  /* 0x00400000ba9c783b */ /* 0x000ee20000000200 */
[C---:B----4-:R-:W-:Y:S07]  /*9800*/  HMMA.16816.F32 R28, R164.reuse, R144, R28 ;  /* 0x00000090a41c723c */ /* 0x050fee000000181c */
[----:B------:R-:W-:Y:S01]  /*9810*/  LDSM.16.M88.4 R180, [R188+UR4+0x10100] ;  /* 0x01010004bcb4783b */ /* 0x000fe20008000200 */
[----:B------:R-:W-:Y:S07]  /*9820*/  HMMA.16816.F32 R32, R164, R146, R32 ;  /* 0x00000092a420723c */ /* 0x000fee0000001820 */
[----:B------:R-:W4:Y:S01]  /*9830*/  LDSM.16.M88.4 R144, [R191+0xf100] ;  /* 0x00f10000bf90783b */ /* 0x000f220000000200 */
[C---:B-----5:R-:W-:Y:S07]  /*9840*/  HMMA.16816.F32 R4, R136.reuse, R148, R4 ;  /* 0x000000948804723c */ /* 0x060fee0000001804 */
[----:B------:R-:W-:Y:S01]  /*9850*/  LDSM.16.M88.4 R164, [R185+0x4000] ;  /* 0x00400000b9a4783b */ /* 0x000fe20000000200 */
[C---:B------:R-:W-:Y:S07]  /*9860*/  HMMA.16816.F32 R8, R136.reuse, R150, R8 ;  /* 0x000000968808723c */ /* 0x040fee0000001808 */
[----:B------:R-:W5:Y:S01]  /*9870*/  LDSM.16.M88.4 R148, [R191+0xf900] ;  /* 0x00f90000bf94783b */ /* 0x000f620000000200 */
[C---:B-1----:R-:W-:Y:S08]  /*9880*/  HMMA.16816.F32 R12, R136.reuse, R152, R12 ;  /* 0x00000098880c723c */ /* 0x042ff0000000180c */
[C---:B------:R-:W-:Y:S01]  /*9890*/  HMMA.16816.F32 R16, R136.reuse, R154, R16 ;  /* 0x0000009a8810723c */ /* 0x040fe20000001810 */
[----:B------:R-:W-:Y:S07]  /*98a0*/  LDSM.16.M88.4 R152, [R0+0xf900] ;  /* 0x00f900000098783b */ /* 0x000fee0000000200 */
[C---:B--2---:R-:W-:Y:S08]  /*98b0*/  HMMA.16816.F32 R20, R136.reuse, R140, R20 ;  /* 0x0000008c8814723c */ /* 0x044ff00000001814 */
[C---:B------:R-:W-:Y:S01]  /*98c0*/  HMMA.16816.F32 R24, R136.reuse, R142, R24 ;  /* 0x0000008e8818723c */ /* 0x040fe20000001818 */
[----:B------:R-:W-:Y:S07]  /*98d0*/  LDSM.16.M88.4 R140, [R0+0xf100] ;  /* 0x00f10000008c783b */ /* 0x000fee0000000200 */
[C---:B------:R-:W-:Y:S08]  /*98e0*/  HMMA.16816.F32 R28, R136.reuse, R160, R28 ;  /* 0x000000a0881c723c */ /* 0x040ff0000000181c */
[----:B------:R-:W-:Y:S01]  /*98f0*/  HMMA.16816.F32 R32, R136, R162, R32 ;  /* 0x000000a28820723c */ /* 0x000fe20000001820 */
[----:B------:R-:W1:Y:S07]  /*9900*/  LDSM.16.M88.4 R136, [R0+0xe900] ;  /* 0x00e900000088783b */ /* 0x000e6e0000000200 */
[C---:B---3--:R-:W-:Y:S01]  /*9910*/  HMMA.16816.F32 R4, R156.reuse, R168, R4 ;  /* 0x000000a89c04723c */ /* 0x048fe20000001804 */
[----:B------:R-:W-:Y:S07]  /*9920*/  LDSM.16.M88.4 R160, [R184+0x4000] ;  /* 0x00400000b8a0783b */ /* 0x000fee0000000200 */
[C---:B------:R-:W-:Y:S01]  /*9930*/  HMMA.16816.F32 R8, R156.reuse, R170, R8 ;  /* 0x000000aa9c08723c */ /* 0x040fe20000001808 */
[----:B------:R-:W2:Y:S07]  /*9940*/  LDSM.16.M88.4 R168, [R2+0xe100] ;  /* 0x00e1000002a8783b */ /* 0x000eae0000000200 */
[C---:B------:R-:W-:Y:S08]  /*9950*/  HMMA.16816.F32 R12, R156.reuse, R172, R12 ;  /* 0x000000ac9c0c723c */ /* 0x040ff0000000180c */
        /* <DEDUP_REMOVED lines=8> */
[C---:B------:R-:W-:Y:S01]  /*99e0*/  HMMA.16816.F32 R4, R164.reuse, R176, R4 ;  /* 0x000000b0a404723c */ /* 0x040fe20000001804 */
[----:B------:R-:W5:Y:S07]  /*99f0*/  LDSM.16.M88.4 R156, [R132+0xf900] ;  /* 0x00f90000849c783b */ /* 0x000f6e0000000200 */
[C---:B------:R-:W-:Y:S01]  /*9a00*/  HMMA.16816.F32 R8, R164.reuse, R178, R8 ;  /* 0x000000b2a408723c */ /* 0x040fe20000001808 */
[----:B------:R-:W-:Y:S07]  /*9a10*/  LDSM.16.M88.4 R176, [R191+0x10100] ;  /* 0x01010000bfb0783b */ /* 0x000fee0000000200 */
[C---:B-1----:R-:W-:Y:S08]  /*9a20*/  HMMA.16816.F32 R12, R164.reuse, R136, R12 ;  /* 0x00000088a40c723c */ /* 0x042ff0000000180c */
[C---:B------:R-:W-:Y:S01]  /*9a30*/  HMMA.16816.F32 R16, R164.reuse, R138, R16 ;  /* 0x0000008aa410723c */ /* 0x040fe20000001810 */
[----:B------:R-:W1:Y:S07]  /*9a40*/  LDSM.16.M88.4 R136, [R188+UR4+0x10900] ;  /* 0x01090004bc88783b */ /* 0x000e6e0008000200 */
[C---:B------:R-:W-:Y:S08]  /*9a50*/  HMMA.16816.F32 R20, R164.reuse, R140, R20 ;  /* 0x0000008ca414723c */ /* 0x040ff00000001814 */
[C---:B------:R-:W-:Y:S01]  /*9a60*/  HMMA.16816.F32 R24, R164.reuse, R142, R24 ;  /* 0x0000008ea418723c */ /* 0x040fe20000001818 */
[----:B------:R-:W1:Y:S07]  /*9a70*/  LDSM.16.M88.4 R140, [R188+UR4+0x11100] ;  /* 0x01110004bc8c783b */ /* 0x000e6e0008000200 */
[C---:B------:R-:W-:Y:S08]  /*9a80*/  HMMA.16816.F32 R28, R164.reuse, R152, R28 ;  /* 0x00000098a41c723c */ /* 0x040ff0000000181c */
[----:B------:R-:W-:Y:S01]  /*9a90*/  HMMA.16816.F32 R32, R164, R154, R32 ;  /* 0x0000009aa420723c */ /* 0x000fe20000001820 */
[----:B------:R-:W1:Y:S07]  /*9aa0*/  LDSM.16.M88.4 R152, [R188+UR4+0x11900] ;  /* 0x01190004bc98783b */ /* 0x000e6e0008000200 */
[C---:B--2---:R-:W-:Y:S01]  /*9ab0*/  HMMA.16816.F32 R4, R160.reuse, R168, R4 ;  /* 0x000000a8a004723c */ /* 0x044fe20000001804 */
[----:B------:R-:W2:Y:S07]  /*9ac0*/  LDSM.16.M88.4 R164, [R186+0x8000] ;  /* 0x00800000baa4783b */ /* 0x000eae0000000200 */
[C---:B------:R-:W-:Y:S01]  /*9ad0*/  HMMA.16816.F32 R8, R160.reuse, R170, R8 ;  /* 0x000000aaa008723c */ /* 0x040fe20000001808 */
[----:B------:R-:W-:Y:S07]  /*9ae0*/  LDSM.16.M88.4 R168, [R0+0x10100] ;  /* 0x0101000000a8783b */ /* 0x000fee0000000200 */
[C---:B---3--:R-:W-:Y:S08]  /*9af0*/  HMMA.16816.F32 R12, R160.reuse, R144, R12 ;  /* 0x00000090a00c723c */ /* 0x048ff0000000180c */
[C---:B------:R-:W-:Y:S01]  /*9b00*/  HMMA.16816.F32 R16, R160.reuse, R146, R16 ;  /* 0x00000092a010723c */ /* 0x040fe20000001810 */
[----:B------:R-:W3:Y:S07]  /*9b10*/  LDSM.16.M88.4 R144, [R191+0x10900] ;  /* 0x01090000bf90783b */ /* 0x000eee0000000200 */
[C---:B----4-:R-:W-:Y:S08]  /*9b20*/  HMMA.16816.F32 R20, R160.reuse, R148, R20 ;  /* 0x00000094a014723c */ /* 0x050ff00000001814 */
[C---:B------:R-:W-:Y:S01]  /*9b30*/  HMMA.16816.F32 R24, R160.reuse, R150, R24 ;  /* 0x00000096a018723c */ /* 0x040fe20000001818 */
[----:B------:R-:W4:Y:S07]  /*9b40*/  LDSM.16.M88.4 R148, [R191+0x11100] ;  /* 0x01110000bf94783b */ /* 0x000f2e0000000200 */
        /* <DEDUP_REMOVED lines=16> */
[C---:B--2---:R-:W-:Y:S01]  /*9c50*/  HMMA.16816.F32 R4, R164.reuse, R176, R4 ;  /* 0x000000b0a404723c */ /* 0x044fe20000001804 */
[----:B------:R-:W2:Y:S07]  /*9c60*/  LDSM.16.M88.4 R172, [R184+0x8000] ;  /* 0x00800000b8ac783b */ /* 0x000eae0000000200 */
[C---:B------:R-:W-:Y:S08]  /*9c70*/  HMMA.16816.F32 R8, R164.reuse, R178, R8 ;  /* 0x000000b2a408723c */ /* 0x040ff00000001808 */
[C---:B---3--:R-:W-:Y:S08]  /*9c80*/  HMMA.16816.F32 R12, R164.reuse, R144, R12 ;  /* 0x00000090a40c723c */ /* 0x048ff0000000180c */
[C---:B------:R-:W-:Y:S08]  /*9c90*/  HMMA.16816.F32 R16, R164.reuse, R146, R16 ;  /* 0x00000092a410723c */ /* 0x040ff00000001810 */
[C---:B----4-:R-:W-:Y:S08]  /*9ca0*/  HMMA.16816.F32 R20, R164.reuse, R148, R20 ;  /* 0x00000094a414723c */ /* 0x050ff00000001814 */
        /* <DEDUP_REMOVED lines=8> */
[C---:B------:R-:W-:Y:S08]  /*9d30*/  HMMA.16816.F32 R20, R160.reuse, R140, R20 ;  /* 0x0000008ca014723c */ /* 0x040ff00000001814 */
[C---:B------:R-:W-:Y:S08]  /*9d40*/  HMMA.16816.F32 R24, R160.reuse, R142, R24 ;  /* 0x0000008ea018723c */ /* 0x040ff00000001818 */
[C---:B------:R-:W-:Y:S08]  /*9d50*/  HMMA.16816.F32 R28, R160.reuse, R152, R28 ;  /* 0x00000098a01c723c */ /* 0x040ff0000000181c */
[----:B------:R-:W-:Y:S08]  /*9d60*/  HMMA.16816.F32 R32, R160, R154, R32 ;  /* 0x0000009aa020723c */ /* 0x000ff00000001820 */
[C---:B--2---:R-:W-:Y:S08]  /*9d70*/  HMMA.16816.F32 R4, R172.reuse, R180, R4 ;  /* 0x000000b4ac04723c */ /* 0x044ff00000001804 */
[C---:B------:R-:W-:Y:S08]  /*9d80*/  HMMA.16816.F32 R8, R172.reuse, R182, R8 ;  /* 0x000000b6ac08723c */ /* 0x040ff00000001808 */
[C---:B-1----:R-:W-:Y:S08]  /*9d90*/  HMMA.16816.F32 R12, R172.reuse, R136, R12 ;  /* 0x00000088ac0c723c */ /* 0x042ff0000000180c */
        /* <DEDUP_REMOVED lines=17> */
[----:B------:R-:W-:Y:S01]  /*9eb0*/  FMUL.FTZ R16, R16, c[0x0][0x320] ;  /* 0x0000c80010107a20 */ /* 0x000fe20000410000 */
[----:B-1----:R-:W-:Y:S01]  /*9ec0*/  FMNMX.FTZ R0, R157, R133, !PT ;  /* 0x000000859d007209 */ /* 0x002fe20007810000 */
[----:B------:R-:W-:Y:S02]  /*9ed0*/  FMUL.FTZ R17, R17, c[0x0][0x320] ;  /* 0x0000c80011117a20 */ /* 0x000fe40000410000 */
[----:B------:R-:W-:Y:S02]  /*9ee0*/  FMUL.FTZ R18, R18, c[0x0][0x320] ;  /* 0x0000c80012127a20 */ /* 0x000fe40000410000 */
[----:B------:R-:W-:Y:S01]  /*9ef0*/  FMUL.FTZ R19, R19, c[0x0][0x320] ;  /* 0x0000c80013137a20 */ /* 0x000fe20000410000 */
[----:B------:R1:W-:Y:S10]  /*9f00*/  MUFU.TANH R166, R11 ;  /* 0x0000000b00a67308 */ /* 0x0003f40000002400 */
[----:B------:R-:W-:Y:S10]  /*9f10*/  MUFU.TANH R141, R13 ;  /* 0x0000000d008d7308 */ /* 0x000ff40000002400 */
[----:B------:R-:W-:Y:S01]  /*9f20*/  MUFU.TANH R143, R143 ;  /* 0x0000008f008f7308 */ /* 0x000fe20000002400 */
[C---:B--2---:R-:W-:Y:S01]  /*9f30*/  HMMA.16816.F32 R20, R172.reuse, R4, R20 ;  /* 0x00000004ac14723c */ /* 0x044fe20000001814 */
[----:B-1----:R-:W1:Y:S01]  /*9f40*/  LDSM.16.M88.4 R8, [R132+0x11900] ;  /* 0x011900008408783b */ /* 0x002e620000000200 */
[----:B------:R-:W-:Y:S06]  /*9f50*/  DEPBAR.LE SB0, 0x2 ;  /* 0x000080800000791a */ /* 0x000fec0000000000 */
[C---:B------:R-:W-:Y:S01]  /*9f60*/  HMMA.16816.F32 R24, R172.reuse, R6, R24 ;  /* 0x00000006ac18723c */ /* 0x040fe20000001818 */
[----:B------:R-:W2:Y:S01]  /*9f70*/  MUFU.TANH R145, R145 ;  /* 0x0000009100917308 */ /* 0x000ea20000002400 */
[----:B------:R-:W-:Y:S11]  /*9f80*/  BAR.SYNC.DEFER_BLOCKING 0x0 ;  /* 0x0000000000007b1d */ /* 0x000ff60000010000 */
[----:B------:R-:W-:Y:S03]  /*9f90*/  @!UPT UIADD3 URZ, URZ, URZ, URZ ;  /* 0x0000003f3f3ff290 */ /* 0x000fe6000fffe03f */
[----:B------:R-:W-:Y:S02]  /*9fa0*/  FMUL.FTZ R20, R20, c[0x0][0x320] ;  /* 0x0000c80014147a20 */ /* 0x000fe40000410000 */
[----:B------:R-:W-:Y:S02]  /*9fb0*/  FMUL.FTZ R21, R21, c[0x0][0x320] ;  /* 0x0000c80015157a20 */ /* 0x000fe40000410000 */
[----:B------:R-:W-:Y:S02]  /*9fc0*/  FMUL.FTZ R22, R22, c[0x0][0x320] ;  /* 0x0000c80016167a20 */ /* 0x000fe40000410000 */
[----:B------:R-:W-:Y:S02]  /*9fd0*/  FMUL.FTZ R23, R23, c[0x0][0x320] ;  /* 0x0000c80017177a20 */ /* 0x000fe40000410000 */
[----:B------:R-:W-:Y:S01]  /*9fe0*/  FMUL.FTZ R24, R24, c[0x0][0x320] ;  /* 0x0000c80018187a20 */ /* 0x000fe20000410000 */
[----:B--2---:R-:W-:Y:S01]  /*9ff0*/  FMNMX.FTZ R0, R145, R0, !PT ;  /* 0x0000000091007209 */ /* 0x004fe20007810000 */
[----:B------:R-:W-:Y:S01]  /*a000*/  FMUL.FTZ R25, R25, c[0x0][0x320] ;  /* 0x0000c80019197a20 */ /* 0x000fe20000410000 */
[----:B------:R-:W2:Y:S01]  /*a010*/  MUFU.TANH R158, R158 ;  /* 0x0000009e009e7308 */ /* 0x000ea20000002400 */
[----:B------:R-:W-:Y:S02]  /*a020*/  FMUL.FTZ R26, R26, c[0x0][0x320] ;  /* 0x0000c8001a1a7a20 */ /* 0x000fe40000410000 */
[----:B------:R-:W-:Y:S01]  /*a030*/  FMUL.FTZ R27, R27, c[0x0][0x320] ;  /* 0x0000c8001b1b7a20 */ /* 0x000fe20000410000 */
[C---:B-1----:R-:W-:Y:S06]  /*a040*/  HMMA.16816.F32 R28, R172.reuse, R8, R28 ;  /* 0x00000008ac1c723c */ /* 0x042fec000000181c */
[----:B------:R-:W1:Y:S02]  /*a050*/  MUFU.TANH R156, R156 ;  /* 0x0000009c009c7308 */ /* 0x000e640000002400 */
[----:B------:R-:W-:Y:S08]  /*a060*/  HMMA.16816.F32 R32, R172, R10, R32 ;  /* 0x0000000aac20723c */ /* 0x000ff00000001820 */
[----:B------:R-:W3:Y:S01]  /*a070*/  MUFU.TANH R159, R159 ;  /* 0x0000009f009f7308 */ /* 0x000ee20000002400 */
[----:B--2---:R-:W-:Y:S09]  /*a080*/  FMNMX.FTZ R13, R158, R3, !PT ;  /* 0x000000039e0d7209 */ /* 0x004ff20007810000 */
[----:B------:R-:W2:Y:S01]  /*a090*/  MUFU.TANH R142, R14 ;  /* 0x0000000e008e7308 */ /* 0x000ea20000002400 */
[----:B------:R-:W-:Y:S01]  /*a0a0*/  FMUL.FTZ R28, R28, c[0x0][0x320] ;  /* 0x0000c8001c1c7a20 */ /* 0x000fe20000410000 */
[----:B-1----:R-:W-:Y:S01]  /*a0b0*/  FMNMX.FTZ R13, R156, R13, !PT ;  /* 0x0000000d9c0d7209 */ /* 0x002fe20007810000 */
[----:B------:R-:W-:Y:S02]  /*a0c0*/  FMUL.FTZ R29, R29, c[0x0][0x320] ;  /* 0x0000c8001d1d7a20 */ /* 0x000fe40000410000 */
[----:B------:R-:W-:Y:S01]  /*a0d0*/  FMUL.FTZ R30, R30, c[0x0][0x320] ;  /* 0x0000c8001e1e7a20 */ /* 0x000fe20000410000 */
[----:B------:R-:W-:Y:S01]  /*a0e0*/  FMNMX.FTZ R13, R168, R13, !PT ;  /* 0x0000000da80d7209 */ /* 0x000fe20007810000 */
[----:B------:R-:W-:Y:S03]  /*a0f0*/  FMUL.FTZ R31, R31, c[0x0][0x320] ;  /* 0x0000c8001f1f7a20 */ /* 0x000fe60000410000 */
[----:B------:R-:W1:Y:S01]  /*a100*/  MUFU.TANH R138, R15 ;  /* 0x0000000f008a7308 */ /* 0x000e620000002400 */
[----:B------:R-:W-:Y:S01]  /*a110*/  FMUL.FTZ R32, R32, c[0x0][0x320] ;  /* 0x0000c80020207a20 */ /* 0x000fe20000410000 */
[----:B------:R-:W-:Y:S01]  /*a120*/  FMNMX.FTZ R13, R166, R13, !PT ;  /* 0x0000000da60d7209 */ /* 0x000fe20007810000 */
[----:B------:R-:W-:Y:S01]  /*a130*/  FMUL.FTZ R33, R33, c[0x0][0x320] ;  /* 0x0000c80021217a20 */ /* 0x000fe20000410000 */
[----:B---3--:R-:W-:Y:S01]  /*a140*/  FMNMX.FTZ R0, R159, R0, !PT ;  /* 0x000000009f007209 */ /* 0x008fe20007810000 */
[----:B------:R-:W-:Y:S02]  /*a150*/  FMUL.FTZ R34, R34, c[0x0][0x320] ;  /* 0x0000c80022227a20 */ /* 0x000fe40000410000 */
[----:B------:R-:W-:Y:S01]  /*a160*/  FMUL.FTZ R35, R35, c[0x0][0x320] ;  /* 0x0000c80023237a20 */ /* 0x000fe20000410000 */
[----:B------:R-:W-:Y:S02]  /*a170*/  FMNMX.FTZ R0, R165, R0, !PT ;  /* 0x00000000a5007209 */ /* 0x000fe40007810000 */
[----:B------:R-:W3:Y:S02]  /*a180*/  MUFU.TANH R139, R16 ;  /* 0x00000010008b7308 */ /* 0x000ee40000002400 */
[----:B------:R-:W-:Y:S02]  /*a190*/  FMNMX.FTZ R0, R143, R0, !PT ;  /* 0x000000008f007209 */ /* 0x000fe40007810000 */
[----:B--2---:R-:W-:Y:S02]  /*a1a0*/  FMNMX.FTZ R13, R142, R13, !PT ;  /* 0x0000000d8e0d7209 */ /* 0x004fe40007810000 */
[----:B------:R-:W-:Y:S04]  /*a1b0*/  FMNMX.FTZ R0, R141, R0, !PT ;  /* 0x000000008d007209 */ /* 0x000fe80007810000 */
[----:B------:R-:W2:Y:S01]  /*a1c0*/  MUFU.TANH R137, R17 ;  /* 0x0000001100897308 */ /* 0x000ea20000002400 */
[----:B-1----:R-:W-:Y:S09]  /*a1d0*/  FMNMX.FTZ R13, R138, R13, !PT ;  /* 0x0000000d8a0d7209 */ /* 0x002ff20007810000 */
[----:B------:R-:W1:Y:S01]  /*a1e0*/  MUFU.TANH R140, R18 ;  /* 0x00000012008c7308 */ /* 0x000e620000002400 */
[----:B---3--:R-:W-:Y:S02]  /*a1f0*/  FMNMX.FTZ R0, R139, R0, !PT ;  /* 0x000000008b007209 */ /* 0x008fe40007810000 */
[----:B------:R-:W-:Y:S07]  /*a200*/  IADD3 R16, R134, UR4, RZ ;  /* 0x0000000486107c10 */ /* 0x000fee000fffe0ff */
        /* <DEDUP_REMOVED lines=29> */
[----:B---3--:R-:W-:Y:S01]  /*a3e0*/  FMNMX.FTZ R13, R148, R13, !PT ;  /* 0x0000000d940d7209 */ /* 0x008fe20007810000 */
[----:B------:R-:W-:Y:S08]  /*a3f0*/  LDSM.16.MT88.4 R28, [R134+UR4+0x100] ;  /* 0x00010004861c783b */ /* 0x000ff00008004200 */
[----:B------:R-:W3:Y:S01]  /*a400*/  MUFU.TANH R146, R34 ;  /* 0x0000002200927308 */ /* 0x000ee20000002400 */
[----:B--2---:R-:W-:Y:S09]  /*a410*/  FMNMX.FTZ R0, R149, R0, !PT ;  /* 0x0000000095007209 */ /* 0x004ff20007810000 */
[----:B------:R-:W2:Y:S01]  /*a420*/  MUFU.TANH R144, R35 ;  /* 0x0000002300907308 */ /* 0x000ea20000002400 */
[----:B-1----:R-:W-:Y:S05]  /*a430*/  FMNMX.FTZ R11, R147, R0, !PT ;  /* 0x00000000930b7209 */ /* 0x002fea0007810000 */
[----:B------:R-:W1:Y:S01]  /*a440*/  SHFL.BFLY PT, R2, R11, 0x2, 0x1f ;  /* 0x0c401f000b027f89 */ /* 0x000e6200000e0000 */
[----:B---3--:R-:W-:Y:S04]  /*a450*/  FMNMX.FTZ R13, R146, R13, !PT ;  /* 0x0000000d920d7209 */ /* 0x008fe80007810000 */
[----:B--2---:R-:W-:Y:S03]  /*a460*/  FMNMX.FTZ R9, R144, R13, !PT ;  /* 0x0000000d90097209 */ /* 0x004fe60007810000 */
[----:B------:R-:W-:Y:S01]  /*a470*/  LDSM.16.MT88.4 R12, [R135+UR4+0x100] ;  /* 0x00010004870c783b */ /* 0x000fe20008004200 */
[----:B-1----:R-:W-:Y:S07]  /*a480*/  FMNMX.FTZ R7, R11, R2, !PT ;  /* 0x000000020b077209 */ /* 0x002fee0007810000 */
[----:B------:R-:W1:Y:S08]  /*a490*/  SHFL.BFLY PT, R0, R9, 0x2, 0x1f ;  /* 0x0c401f0009007f89 */ /* 0x000e7000000e0000 */
[----:B------:R-:W2:Y:S01]  /*a4a0*/  SHFL.BFLY PT, R2, R7, 0x1, 0x1f ;  /* 0x0c201f0007027f89 */ /* 0x000ea200000e0000 */
[----:B-1----:R-:W-:Y:S07]  /*a4b0*/  FMNMX.FTZ R5, R9, R0, !PT ;  /* 0x0000000009057209 */ /* 0x002fee0007810000 */
[----:B------:R-:W1:Y:S01]  /*a4c0*/  SHFL.BFLY PT, R0, R5, 0x1, 0x1f ;  /* 0x0c201f0005007f89 */ /* 0x000e6200000e0000 */
[----:B--2---:R-:W-:Y:S05]  /*a4d0*/  FMNMX.FTZ R2, R7, R2, !PT ;  /* 0x0000000207027209 */ /* 0x004fea0007810000 */
[C---:B------:R-:W-:Y:S02]  /*a4e0*/  FADD.FTZ R4, -R2.reuse, R133 ;  /* 0x0000008502047221 */ /* 0x040fe40000010100 */
[----:B------:R-:W-:Y:S02]  /*a4f0*/  FMUL.FTZ R152, R2, c[0x0][0x2d0] ;  /* 0x0000b40002987a20 */ /* 0x000fe40000410000 */
[----:B------:R-:W-:Y:S02]  /*a500*/  FMUL.FTZ R132, R4, c[0x0][0x2d0] ;  /* 0x0000b40004847a20 */ /* 0x000fe40000410000 */
[--C-:B------:R-:W-:Y:S02]  /*a510*/  FFMA.FTZ R163, R145, c[0x0][0x2d0], -R152.reuse ;  /* 0x0000b40091a37a23 */ /* 0x100fe40000010898 */
[--C-:B------:R-:W-:Y:S02]  /*a520*/  FFMA.FTZ R164, R157, c[0x0][0x2d0], -R152.reuse ;  /* 0x0000b4009da47a23 */ /* 0x100fe40000010898 */
[--C-:B------:R-:W-:Y:S01]  /*a530*/  FFMA.FTZ R161, R159, c[0x0][0x2d0], -R152.reuse ;  /* 0x0000b4009fa17a23 */ /* 0x100fe20000010898 */
[----:B------:R-:W2:Y:S01]  /*a540*/  MUFU.EX2 R132, R132 ;  /* 0x0000008400847308 */ /* 0x000ea20000000800 */
[--C-:B------:R-:W-:Y:S02]  /*a550*/  FFMA.FTZ R160, R165, c[0x0][0x2d0], -R152.reuse ;  /* 0x0000b400a5a07a23 */ /* 0x100fe40000010898 */
[--C-:B------:R-:W-:Y:S01]  /*a560*/  FFMA.FTZ R165, R143, c[0x0][0x2d0], -R152.reuse ;  /* 0x0000b4008fa57a23 */ /* 0x100fe20000010898 */
[----:B-1----:R-:W-:Y:S01]  /*a570*/  FMNMX.FTZ R0, R5, R0, !PT ;  /* 0x0000000005007209 */ /* 0x002fe20007810000 */
[--C-:B------:R-:W-:Y:S02]  /*a580*/  FFMA.FTZ R167, R139, c[0x0][0x2d0], -R152.reuse ;  /* 0x0000b4008ba77a23 */ /* 0x100fe40000010898 */
[--C-:B------:R-:W-:Y:S02]  /*a590*/  FFMA.FTZ R182, R155, c[0x0][0x2d0], -R152.reuse ;  /* 0x0000b4009bb67a23 */ /* 0x100fe40000010898 */
[C---:B------:R-:W-:Y:S01]  /*a5a0*/  FMUL.FTZ R145, R0.reuse, c[0x0][0x2d0] ;  /* 0x0000b40000917a20 */ /* 0x040fe20000410000 */
[----:B------:R-:W-:Y:S01]  /*a5b0*/  MUFU.EX2 R164, R164 ;  /* 0x000000a400a47308 */ /* 0x000fe20000000800 */
[----:B------:R-:W-:Y:S02]  /*a5c0*/  FADD.FTZ R4, -R0, R3 ;  /* 0x0000000300047221 */ /* 0x000fe40000010100 */
[--C-:B------:R-:W-:Y:S02]  /*a5d0*/  FFMA.FTZ R162, R158, c[0x0][0x2d0], -R145.reuse ;  /* 0x0000b4009ea27a23 */ /* 0x100fe40000010891 */
[--C-:B------:R-:W-:Y:S01]  /*a5e0*/  FFMA.FTZ R159, R156, c[0x0][0x2d0], -R145.reuse ;  /* 0x0000b4009c9f7a23 */ /* 0x100fe20000010891 */
[----:B------:R-:W-:Y:S01]  /*a5f0*/  IADD3 R156, R187, R16, RZ ;  /* 0x00000010bb9c7210 */ /* 0x000fe20007ffe0ff */
[--C-:B------:R-:W-:Y:S02]  /*a600*/  FFMA.FTZ R158, R168, c[0x0][0x2d0], -R145.reuse ;  /* 0x0000b400a89e7a23 */ /* 0x100fe40000010891 */
[--C-:B------:R-:W-:Y:S01]  /*a610*/  FFMA.FTZ R157, R166, c[0x0][0x2d0], -R145.reuse ;  /* 0x0000b400a69d7a23 */ /* 0x100fe20000010891 */
[----:B------:R-:W1:Y:S01]  /*a620*/  MUFU.EX2 R163, R163 ;  /* 0x000000a300a37308 */ /* 0x000e620000000800 */
[----:B------:R-:W-:Y:S01]  /*a630*/  FMUL.FTZ R3, R4, c[0x0][0x2d0] ;  /* 0x0000b40004037a20 */ /* 0x000fe20000410000 */
[----:B------:R-:W-:Y:S01]  /*a640*/  IADD3 R4, R135, UR4, RZ ;  /* 0x0000000487047c10 */ /* 0x000fe2000fffe0ff */
[C---:B--2---:R-:W-:Y:S02]  /*a650*/  FMUL.FTZ R5, R132.reuse, R129 ;  /* 0x0000008184057220 */ /* 0x044fe40000410000 */
[C---:B------:R-:W-:Y:S01]  /*a660*/  FMUL.FTZ R8, R132.reuse, R124 ;  /* 0x0000007c84087220 */ /* 0x040fe20000410000 */
[----:B------:R-:W-:Y:S01]  /*a670*/  IADD3 R133, R187, R4, RZ ;  /* 0x00000004bb857210 */ /* 0x000fe20007ffe0ff */
[C---:B------:R-:W-:Y:S02]  /*a680*/  FMUL.FTZ R4, R132.reuse, R128 ;  /* 0x0000008084047220 */ /* 0x040fe40000410000 */
[C---:B------:R-:W-:Y:S01]  /*a690*/  FMUL.FTZ R9, R132.reuse, R125 ;  /* 0x0000007d84097220 */ /* 0x040fe20000410000 */
[----:B------:R-:W2:Y:S01]  /*a6a0*/  MUFU.EX2 R3, R3 ;  /* 0x0000000300037308 */ /* 0x000ea20000000800 */
[----:B------:R-:W3:Y:S01]  /*a6b0*/  LDSM.16.MT88.4 R20, [R133+0x100] ;  /* 0x000100008514783b */ /* 0x000ee20000004200 */
[C---:B------:R-:W-:Y:S02]  /*a6c0*/  FMUL.FTZ R16, R132.reuse, R116 ;  /* 0x0000007484107220 */ /* 0x040fe40000410000 */
[C---:B------:R-:W-:Y:S02]  /*a6d0*/  FMUL.FTZ R17, R132.reuse, R117 ;  /* 0x0000007584117220 */ /* 0x040fe40000410000 */
[C---:B------:R-:W-:Y:S02]  /*a6e0*/  FMUL.FTZ R24, R132.reuse, R108 ;  /* 0x0000006c84187220 */ /* 0x040fe40000410000 */
[C---:B------:R-:W-:Y:S02]  /*a6f0*/  FMUL.FTZ R25, R132.reuse, R109 ;  /* 0x0000006d84197220 */ /* 0x040fe40000410000 */
[----:B------:R-:W-:Y:S01]  /*a700*/  MUFU.EX2 R161, R161 ;  /* 0x000000a100a17308 */ /* 0x000fe20000000800 */
[C---:B------:R-:W-:Y:S02]  /*a710*/  FMUL.FTZ R32, R132.reuse, R100 ;  /* 0x0000006484207220 */ /* 0x040fe40000410000 */
[C---:B------:R-:W-:Y:S01]  /*a720*/  FMUL.FTZ R33, R132.reuse, R101 ;  /* 0x0000006584217220 */ /* 0x040fe20000410000 */
[----:B-1----:R-:W-:Y:S01]  /*a730*/  F2FP.PACK_AB R128, R163, R164 ;  /* 0x000000a4a380723e */ /* 0x002fe200000000ff */
[C---:B------:R-:W-:Y:S02]  /*a740*/  FMUL.FTZ R36, R132.reuse, R36 ;  /* 0x0000002484247220 */ /* 0x040fe40000410000 */
[----:B------:R-:W-:Y:S02]  /*a750*/  FMUL.FTZ R37, R132, R37 ;  /* 0x0000002584257220 */ /* 0x000fe40000410000 */
[--C-:B------:R-:W-:Y:S01]  /*a760*/  FFMA.FTZ R166, R141, c[0x0][0x2d0], -R152.reuse ;  /* 0x0000b4008da67a23 */ /* 0x100fe20000010898 */
[----:B------:R-:W1:Y:S01]  /*a770*/  MUFU.EX2 R160, R160 ;  /* 0x000000a000a07308 */ /* 0x000e620000000800 */
[--C-:B------:R-:W-:Y:S02]  /*a780*/  FFMA.FTZ R168, R137, c[0x0][0x2d0], -R152.reuse ;  /* 0x0000b40089a87a23 */ /* 0x100fe40000010898 */
[--C-:B------:R-:W-:Y:S02]  /*a790*/  FFMA.FTZ R169, R142, c[0x0][0x2d0], -R145.reuse ;  /* 0x0000b4008ea97a23 */ /* 0x100fe40000010891 */
[C---:B--2---:R-:W-:Y:S02]  /*a7a0*/  FMUL.FTZ R6, R3.reuse, R130 ;  /* 0x0000008203067220 */ /* 0x044fe40000410000 */
[C---:B------:R-:W-:Y:S02]  /*a7b0*/  FMUL.FTZ R7, R3.reuse, R131 ;  /* 0x0000008303077220 */ /* 0x040fe40000410000 */
[C---:B------:R-:W-:Y:S01]  /*a7c0*/  FMUL.FTZ R10, R3.reuse, R126 ;  /* 0x0000007e030a7220 */ /* 0x040fe20000410000 */
[----:B------:R-:W-:Y:S01]  /*a7d0*/  MUFU.EX2 R162, R162 ;  /* 0x000000a200a27308 */ /* 0x000fe20000000800 */
[C---:B------:R-:W-:Y:S02]  /*a7e0*/  FMUL.FTZ R11, R3.reuse, R127 ;  /* 0x0000007f030b7220 */ /* 0x040fe40000410000 */
[C---:B------:R-:W-:Y:S01]  /*a7f0*/  FMUL.FTZ R18, R3.reuse, R118 ;  /* 0x0000007603127220 */ /* 0x040fe20000410000 */
[----:B------:R-:W-:Y:S01]  /*a800*/  LDSM.16.MT88.4 R124, [R135+UR4+0x2900] ;  /* 0x00290004877c783b */ /* 0x000fe20008004200 */
[C---:B------:R-:W-:Y:S02]  /*a810*/  FMUL.FTZ R19, R3.reuse, R119 ;  /* 0x0000007703137220 */ /* 0x040fe40000410000 */
[C---:B------:R-:W-:Y:S02]  /*a820*/  FMUL.FTZ R26, R3.reuse, R110 ;  /* 0x0000006e031a7220 */ /* 0x040fe40000410000 */
[C---:B------:R-:W-:Y:S01]  /*a830*/  FMUL.FTZ R27, R3.reuse, R111 ;  /* 0x0000006f031b7220 */ /* 0x040fe20000410000 */
[----:B------:R-:W2:Y:S01]  /*a840*/  MUFU.EX2 R159, R159 ;  /* 0x0000009f009f7308 */ /* 0x000ea20000000800 */
[C---:B------:R-:W-:Y:S01]  /*a850*/  FMUL.FTZ R34, R3.reuse, R102 ;  /* 0x0000006603227220 */ /* 0x040fe20000410000 */
[----:B------:R-:W-:Y:S01]  /*a860*/  LDSM.16.MT88.4 R108, [R156+0x2100] ;  /* 0x002100009c6c783b */ /* 0x000fe20000004200 */
[C---:B------:R-:W-:Y:S01]  /*a870*/  FMUL.FTZ R35, R3.reuse, R103 ;  /* 0x0000006703237220 */ /* 0x040fe20000410000 */
[----:B-1----:R-:W-:Y:S01]  /*a880*/  F2FP.PACK_AB R130, R160, R161 ;  /* 0x000000a1a082723e */ /* 0x002fe200000000ff */
[C---:B------:R-:W-:Y:S02]  /*a890*/  FMUL.FTZ R38, R3.reuse, R38 ;  /* 0x0000002603267220 */ /* 0x040fe40000410000 */
[----:B------:R-:W-:Y:S02]  /*a8a0*/  FMUL.FTZ R39, R3, R39 ;  /* 0x0000002703277220 */ /* 0x000fe40000410000 */
[--C-:B------:R-:W-:Y:S01]  /*a8b0*/  FFMA.FTZ R170, R138, c[0x0][0x2d0], -R145.reuse ;  /* 0x0000b4008aaa7a23 */ /* 0x100fe20000010891 */
[----:B------:R-:W-:Y:S01]  /*a8c0*/  MUFU.EX2 R158, R158 ;  /* 0x0000009e009e7308 */ /* 0x000fe20000000800 */
[----:B------:R-:W-:Y:S01]  /*a8d0*/  LDSM.16.MT88.4 R100, [R134+UR4+0x2100] ;  /* 0x002100048664783b */ /* 0x000fe20008004200 */
[--C-:B------:R-:W-:Y:S02]  /*a8e0*/  FFMA.FTZ R171, R140, c[0x0][0x2d0], -R145.reuse ;  /* 0x0000b4008cab7a23 */ /* 0x100fe40000010891 */
[--C-:B------:R-:W-:Y:S02]  /*a8f0*/  FFMA.FTZ R172, R136, c[0x0][0x2d0], -R145.reuse ;  /* 0x0000b40088ac7a23 */ /* 0x100fe40000010891 */
[--C-:B------:R-:W-:Y:S02]  /*a900*/  FFMA.FTZ R183, R149, c[0x0][0x2d0], -R152.reuse ;  /* 0x0000b40095b77a23 */ /* 0x100fe40000010898 */
[--C-:B------:R-:W-:Y:S01]  /*a910*/  FFMA.FTZ R191, R150, c[0x0][0x2d0], -R145.reuse ;  /* 0x0000b40096bf7a23 */ /* 0x100fe20000010891 */
[----:B------:R-:W-:Y:S01]  /*a920*/  LDSM.16.MT88.4 R116, [R134+UR4+0x900] ;  /* 0x000900048674783b */ /* 0x000fe20008004200 */
[----:B------:R-:W1:Y:S01]  /*a930*/  MUFU.EX2 R157, R157 ;  /* 0x0000009d009d7308 */ /* 0x000e620000000800 */
[--C-:B------:R-:W-:Y:S02]  /*a940*/  FFMA.FTZ R226, R148, c[0x0][0x2d0], -R145.reuse ;  /* 0x0000b40094e27a23 */ /* 0x100fe40000010891 */
[--C-:B------:R-:W-:Y:S01]  /*a950*/  FFMA.FTZ R225, R146, c[0x0][0x2d0], -R145.reuse ;  /* 0x0000b40092e17a23 */ /* 0x100fe20000010891 */
[----:B--2---:R-:W-:Y:S01]  /*a960*/  F2FP.PACK_AB R129, R159, R162 ;  /* 0x000000a29f81723e */ /* 0x004fe200000000ff */
[C---:B------:R-:W-:Y:S02]  /*a970*/  FMUL.FTZ R40, R132.reuse, R40 ;  /* 0x0000002884287220 */ /* 0x040fe40000410000 */
[----:B------:R-:W-:Y:S01]  /*a980*/  LDSM.16.MT88.4 R136, [R133+0x2900] ;  /* 0x002900008588783b */ /* 0x000fe20000004200 */
        /* <DEDUP_REMOVED lines=8> */
[----:B------:R-:W-:Y:S01]  /*aa10*/  FMUL.FTZ R47, R3, R47 ;  /* 0x0000002f032f7220 */ /* 0x000fe20000410000 */
[----:B------:R-:W2:Y:S01]  /*aa20*/  MUFU.EX2 R166, R166 ;  /* 0x000000a600a67308 */ /* 0x000ea20000000800 */
[C---:B------:R-:W-:Y:S01]  /*aa30*/  FMUL.FTZ R48, R132.reuse, R48 ;  /* 0x0000003084307220 */ /* 0x040fe20000410000 */
[----:B-1----:R-:W-:Y:S01]  /*aa40*/  F2FP.PACK_AB R131, R157, R158 ;  /* 0x0000009e9d83723e */ /* 0x002fe200000000ff */
[C---:B------:R-:W-:Y:S02]  /*aa50*/  FMUL.FTZ R49, R132.reuse, R49 ;  /* 0x0000003184317220 */ /* 0x040fe40000410000 */
[C---:B------:R-:W-:Y:S02]  /*aa60*/  FMUL.FTZ R50, R3.reuse, R50 ;  /* 0x0000003203327220 */ /* 0x040fe40000410000 */
[C---:B------:R-:W-:Y:S02]  /*aa70*/  FMUL.FTZ R51, R3.reuse, R51 ;  /* 0x0000003303337220 */ /* 0x040fe40000410000 */
[C---:B------:R-:W-:Y:S01]  /*aa80*/  HMMA.16816.F32 R4, R128.reuse, R12, R4 ;  /* 0x0000000c8004723c */ /* 0x040fe20000001804 */
[----:B------:R-:W-:Y:S04]  /*aa90*/  MUFU.EX2 R167, R167 ;  /* 0x000000a700a77308 */ /* 0x000fe80000000800 */
[C---:B------:R-:W-:Y:S02]  /*aaa0*/  FMUL.FTZ R52, R132.reuse, R52 ;  /* 0x0000003484347220 */ /* 0x040fe40000410000 */
[C---:B------:R-:W-:Y:S01]  /*aab0*/  FMUL.FTZ R12, R132.reuse, R120 ;  /* 0x00000078840c7220 */ /* 0x040fe20000410000 */
[C---:B------:R-:W-:Y:S03]  /*aac0*/  HMMA.16816.F32 R8, R128.reuse, R14, R8 ;  /* 0x0000000e8008723c */ /* 0x040fe60000001808 */
[----:B------:R-:W-:Y:S01]  /*aad0*/  MUFU.EX2 R168, R168 ;  /* 0x000000a800a87308 */ /* 0x000fe20000000800 */
[C---:B------:R-:W-:Y:S02]  /*aae0*/  FMUL.FTZ R13, R132.reuse, R121 ;  /* 0x00000079840d7220 */ /* 0x040fe40000410000 */
[C---:B------:R-:W-:Y:S02]  /*aaf0*/  FMUL.FTZ R53, R132.reuse, R53 ;  /* 0x0000003584357220 */ /* 0x040fe40000410000 */
[C---:B------:R-:W-:Y:S04]  /*ab00*/  FMUL.FTZ R14, R3.reuse, R122 ;  /* 0x0000007a030e7220 */ /* 0x040fe80000410000 */
[C---:B------:R-:W-:Y:S01]  /*ab10*/  FMUL.FTZ R15, R3.reuse, R123 ;  /* 0x0000007b030f7220 */ /* 0x040fe20000410000 */
[----:B------:R-:W-:Y:S01]  /*ab20*/  MUFU.EX2 R169, R169 ;  /* 0x000000a900a97308 */ /* 0x000fe20000000800 */
[----:B------:R-:W1:Y:S01]  /*ab30*/  LDSM.16.MT88.4 R120, [R156+0x100] ;  /* 0x000100009c78783b */ /* 0x000e620000004200 */
[C---:B------:R-:W-:Y:S02]  /*ab40*/  FMUL.FTZ R54, R3.reuse, R54 ;  /* 0x0000003603367220 */ /* 0x040fe40000410000 */
[C---:B------:R-:W-:Y:S02]  /*ab50*/  FMUL.FTZ R55, R3.reuse, R55 ;  /* 0x0000003703377220 */ /* 0x040fe40000410000 */
[C---:B---3--:R-:W-:Y:S03]  /*ab60*/  HMMA.16816.F32 R12, R128.reuse, R20, R12 ;  /* 0x00000014800c723c */ /* 0x048fe6000000180c */
[C---:B------:R-:W-:Y:S01]  /*ab70*/  FMUL.FTZ R56, R132.reuse, R56 ;  /* 0x0000003884387220 */ /* 0x040fe20000410000 */
[----:B------:R-:W3:Y:S01]  /*ab80*/  MUFU.EX2 R170, R170 ;  /* 0x000000aa00aa7308 */ /* 0x000ee20000000800 */
[C---:B------:R-:W-:Y:S02]  /*ab90*/  FMUL.FTZ R57, R132.reuse, R57 ;  /* 0x0000003984397220 */ /* 0x040fe40000410000 */
[C---:B------:R-:W-:Y:S01]  /*aba0*/  FMUL.FTZ R20, R132.reuse, R112 ;  /* 0x0000007084147220 */ /* 0x040fe20000410000 */
[C---:B------:R-:W-:Y:S04]  /*abb0*/  HMMA.16816.F32 R16, R128.reuse, R22, R16 ;  /* 0x000000168010723c */ /* 0x040fe80000001810 */
[C---:B------:R-:W-:Y:S02]  /*abc0*/  FMUL.FTZ R21, R132.reuse, R113 ;  /* 0x0000007184157220 */ /* 0x040fe40000410000 */
[C---:B------:R-:W-:Y:S01]  /*abd0*/  FMUL.FTZ R58, R3.reuse, R58 ;  /* 0x0000003a033a7220 */ /* 0x040fe20000410000 */
[----:B------:R-:W-:Y:S01]  /*abe0*/  MUFU.EX2 R171, R171 ;  /* 0x000000ab00ab7308 */ /* 0x000fe20000000800 */
[C---:B------:R-:W-:Y:S04]  /*abf0*/  FMUL.FTZ R22, R3.reuse, R114 ;  /* 0x0000007203167220 */ /* 0x040fe80000410000 */
[C---:B------:R-:W-:Y:S02]  /*ac00*/  FMUL.FTZ R23, R3.reuse, R115 ;  /* 0x0000007303177220 */ /* 0x040fe40000410000 */
[----:B------:R-:W4:Y:S01]  /*ac10*/  LDSM.16.MT88.4 R112, [R135+UR4+0x2100] ;  /* 0x002100048770783b */ /* 0x000f220008004200 */
[C---:B------:R-:W-:Y:S02]  /*ac20*/  FMUL.FTZ R59, R3.reuse, R59 ;  /* 0x0000003b033b7220 */ /* 0x040fe40000410000 */
[C---:B------:R-:W-:Y:S01]  /*ac30*/  FMUL.FTZ R60, R132.reuse, R60 ;  /* 0x0000003c843c7220 */ /* 0x040fe20000410000 */
[----:B------:R-:W5:Y:S01]  /*ac40*/  MUFU.EX2 R172, R172 ;  /* 0x000000ac00ac7308 */ /* 0x000f620000000800 */
[C---:B------:R-:W-:Y:S03]  /*ac50*/  HMMA.16816.F32 R20, R128.reuse, R28, R20 ;  /* 0x0000001c8014723c */ /* 0x040fe60000001814 */
        /* <DEDUP_REMOVED lines=21> */
[----:B------:R-:W1:Y:S01]  /*adb0*/  MUFU.EX2 R226, R226 ;  /* 0x000000e200e27308 */ /* 0x000e620000000800 */
[C---:B------:R-:W-:Y:S02]  /*adc0*/  FMUL.FTZ R70, R3.reuse, R70 ;  /* 0x0000004603467220 */ /* 0x040fe40000410000 */
[C---:B----4-:R-:W-:Y:S04]  /*add0*/  HMMA.16816.F32 R36, R128.reuse, R112, R36 ;  /* 0x000000708024723c */ /* 0x050fe80000001824 */
[C---:B------:R-:W-:Y:S02]  /*ade0*/  FMUL.FTZ R71, R3.reuse, R71 ;  /* 0x0000004703477220 */ /* 0x040fe40000410000 */
[C---:B------:R-:W-:Y:S01]  /*adf0*/  FMUL.FTZ R72, R132.reuse, R72 ;  /* 0x0000004884487220 */ /* 0x040fe20000410000 */
[----:B------:R-:W-:Y:S01]  /*ae00*/  MUFU.EX2 R225, R225 ;  /* 0x000000e100e17308 */ /* 0x000fe20000000800 */
[C---:B------:R-:W-:Y:S01]  /*ae10*/  HMMA.16816.F32 R40, R128.reuse, R114, R40 ;  /* 0x000000728028723c */ /* 0x040fe20000001828 */
[----:B------:R-:W-:Y:S03]  /*ae20*/  LDSM.16.MT88.4 R112, [R135+UR4+0x900] ;  /* 0x000900048770783b */ /* 0x000fe60008004200 */
[C---:B------:R-:W-:Y:S02]  /*ae30*/  FMUL.FTZ R73, R132.reuse, R73 ;  /* 0x0000004984497220 */ /* 0x040fe40000410000 */
[C---:B------:R-:W-:Y:S02]  /*ae40*/  FMUL.FTZ R74, R3.reuse, R74 ;  /* 0x0000004a034a7220 */ /* 0x040fe40000410000 */
[C---:B------:R-:W-:Y:S01]  /*ae50*/  FMUL.FTZ R75, R3.reuse, R75 ;  /* 0x0000004b034b7220 */ /* 0x040fe20000410000 */
[C---:B--2---:R-:W-:Y:S03]  /*ae60*/  HMMA.16816.F32 R44, R128.reuse, R104, R44 ;  /* 0x00000068802c723c */ /* 0x044fe6000000182c */
[C---:B------:R-:W-:Y:S02]  /*ae70*/  FMUL.FTZ R78, R3.reuse, R78 ;  /* 0x0000004e034e7220 */ /* 0x040fe40000410000 */
[C---:B------:R-:W-:Y:S02]  /*ae80*/  FMUL.FTZ R79, R3.reuse, R79 ;  /* 0x0000004f034f7220 */ /* 0x040fe40000410000 */
[C---:B------:R-:W-:Y:S01]  /*ae90*/  FMUL.FTZ R82, R3.reuse, R82 ;  /* 0x0000005203527220 */ /* 0x040fe20000410000 */
[C---:B------:R-:W-:Y:S01]  /*aea0*/  HMMA.16816.F32 R48, R128.reuse, R106, R48 ;  /* 0x0000006a8030723c */ /* 0x040fe20000001830 */
[----:B------:R-:W2:Y:S03]  /*aeb0*/  LDSM.16.MT88.4 R104, [R135+UR4+0x4100] ;  /* 0x004100048768783b */ /* 0x000ea60008004200 */
[C---:B------:R-:W-:Y:S02]  /*aec0*/  FMUL.FTZ R83, R3.reuse, R83 ;  /* 0x0000005303537220 */ /* 0x040fe40000410000 */
[C---:B------:R-:W-:Y:S02]  /*aed0*/  FMUL.FTZ R84, R132.reuse, R84 ;  /* 0x0000005484547220 */ /* 0x040fe40000410000 */
[C---:B------:R-:W-:Y:S04]  /*aee0*/  HMMA.16816.F32 R52, R128.reuse, R100, R52 ;  /* 0x000000648034723c */ /* 0x040fe80000001834 */
[C---:B------:R-:W-:Y:S02]  /*aef0*/  FMUL.FTZ R85, R132.reuse, R85 ;  /* 0x0000005584557220 */ /* 0x040fe40000410000 */
[C---:B------:R-:W-:Y:S02]  /*af00*/  FMUL.FTZ R86, R3.reuse, R86 ;  /* 0x0000005603567220 */ /* 0x040fe40000410000 */
[C---:B------:R-:W-:Y:S01]  /*af10*/  HMMA.16816.F32 R56, R128.reuse, R102, R56 ;  /* 0x000000668038723c */ /* 0x040fe20000001838 */
[----:B------:R-:W4:Y:S03]  /*af20*/  LDSM.16.MT88.4 R100, [R133+0x4100] ;  /* 0x004100008564783b */ /* 0x000f260000004200 */
[C---:B------:R-:W-:Y:S02]  /*af30*/  FMUL.FTZ R87, R3.reuse, R87 ;  /* 0x0000005703577220 */ /* 0x040fe40000410000 */
[C---:B------:R-:W-:Y:S02]  /*af40*/  FMUL.FTZ R88, R132.reuse, R88 ;  /* 0x0000005884587220 */ /* 0x040fe40000410000 */
[C---:B------:R-:W-:Y:S04]  /*af50*/  HMMA.16816.F32 R60, R128.reuse, R108, R60 ;  /* 0x0000006c803c723c */ /* 0x040fe8000000183c */
[C---:B------:R-:W-:Y:S02]  /*af60*/  FMUL.FTZ R89, R132.reuse, R89 ;  /* 0x0000005984597220 */ /* 0x040fe40000410000 */
[C---:B------:R-:W-:Y:S02]  /*af70*/  FMUL.FTZ R90, R3.reuse, R90 ;  /* 0x0000005a035a7220 */ /* 0x040fe40000410000 */
[C---:B------:R-:W-:Y:S01]  /*af80*/  HMMA.16816.F32 R64, R128.reuse, R110, R64 ;  /* 0x0000006e8040723c */ /* 0x040fe20000001840 */
[----:B------:R-:W1:Y:S03]  /*af90*/  LDSM.16.MT88.4 R108, [R134+UR4+0x4100] ;  /* 0x00410004866c783b */ /* 0x000e660008004200 */
        /* <DEDUP_REMOVED lines=8> */
[----:B------:R-:W2:Y:S03]  /*b020*/  LDSM.16.MT88.4 R104, [R156+0x4100] ;  /* 0x004100009c68783b */ /* 0x000ea60000004200 */
[C---:B------:R-:W-:Y:S02]  /*b030*/  FMUL.FTZ R76, R132.reuse, R76 ;  /* 0x0000004c844c7220 */ /* 0x040fe40000410000 */
[C---:B------:R-:W-:Y:S02]  /*b040*/  FMUL.FTZ R77, R132.reuse, R77 ;  /* 0x0000004d844d7220 */ /* 0x040fe40000410000 */
[C---:B------:R-:W-:Y:S04]  /*b050*/  FMUL.FTZ R97, R132.reuse, R97 ;  /* 0x0000006184617220 */ /* 0x040fe80000410000 */
[C---:B------:R-:W-:Y:S01]  /*b060*/  FMUL.FTZ R98, R3.reuse, R98 ;  /* 0x0000006203627220 */ /* 0x040fe20000410000 */
[C---:B----4-:R-:W-:Y:S03]  /*b070*/  HMMA.16816.F32 R76, R128.reuse, R100, R76 ;  /* 0x00000064804c723c */ /* 0x050fe6000000184c */
[C---:B------:R-:W-:Y:S02]  /*b080*/  FMUL.FTZ R80, R132.reuse, R80 ;  /* 0x0000005084507220 */ /* 0x040fe40000410000 */
[----:B------:R-:W-:Y:S02]  /*b090*/  FMUL.FTZ R81, R132, R81 ;  /* 0x0000005184517220 */ /* 0x000fe40000410000 */
[----:B------:R-:W-:Y:S01]  /*b0a0*/  FMUL.FTZ R99, R3, R99 ;  /* 0x0000006303637220 */ /* 0x000fe20000410000 */
[----:B------:R-:W-:Y:S01]  /*b0b0*/  F2FP.PACK_AB R100, R166, R165 ;  /* 0x000000a5a664723e */ /* 0x000fe200000000ff */
[--C-:B------:R-:W-:Y:S03]  /*b0c0*/  FFMA.FTZ R173, R179, c[0x0][0x2d0], -R152.reuse ;  /* 0x0000b400b3ad7a23 */ /* 0x100fe60000010898 */
[C---:B------:R-:W-:Y:S03]  /*b0d0*/  HMMA.16816.F32 R80, R128.reuse, R102, R80 ;  /* 0x000000668050723c */ /* 0x040fe60000001850 */
[--C-:B------:R-:W-:Y:S01]  /*b0e0*/  FFMA.FTZ R179, R154, c[0x0][0x2d0], -R145.reuse ;  /* 0x0000b4009ab37a23 */ /* 0x100fe20000010891 */
[----:B---3--:R-:W-:Y:S01]  /*b0f0*/  F2FP.PACK_AB R101, R170, R169 ;  /* 0x000000a9aa65723e */ /* 0x008fe200000000ff */
[--C-:B------:R-:W-:Y:S01]  /*b100*/  FFMA.FTZ R174, R177, c[0x0][0x2d0], -R152.reuse ;  /* 0x0000b400b1ae7a23 */ /* 0x100fe20000010898 */
[----:B------:R-:W-:Y:S01]  /*b110*/  MUFU.EX2 R173, R173 ;  /* 0x000000ad00ad7308 */ /* 0x000fe20000000800 */
[----:B------:R-:W-:Y:S01]  /*b120*/  F2FP.PACK_AB R102, R168, R167 ;  /* 0x000000a7a866723e */ /* 0x000fe200000000ff */
[C---:B-1----:R-:W-:Y:S04]  /*b130*/  HMMA.16816.F32 R84, R128.reuse, R108, R84 ;  /* 0x0000006c8054723c */ /* 0x042fe80000001854 */
[----:B-----5:R-:W-:Y:S01]  /*b140*/  F2FP.PACK_AB R103, R172, R171 ;  /* 0x000000abac67723e */ /* 0x020fe200000000ff */
[--C-:B------:R-:W-:Y:S02]  /*b150*/  FFMA.FTZ R175, R181, c[0x0][0x2d0], -R152.reuse ;  /* 0x0000b400b5af7a23 */ /* 0x100fe40000010898 */
[--C-:B------:R-:W-:Y:S01]  /*b160*/  FFMA.FTZ R181, R151, c[0x0][0x2d0], -R152.reuse ;  /* 0x0000b40097b57a23 */ /* 0x100fe20000010898 */
[C---:B------:R-:W-:Y:S01]  /*b170*/  HMMA.16816.F32 R88, R128.reuse, R110, R88 ;  /* 0x0000006e8058723c */ /* 0x040fe20000001858 */
[----:B------:R-:W1:Y:S01]  /*b180*/  LDSM.16.MT88.4 R108, [R133+0x900] ;  /* 0x00090000856c783b */ /* 0x000e620000004200 */
[----:B------:R-:W-:Y:S02]  /*b190*/  MUFU.EX2 R174, R174 ;  /* 0x000000ae00ae7308 */ /* 0x000fe40000000800 */
[--C-:B------:R-:W-:Y:S02]  /*b1a0*/  FFMA.FTZ R177, R178, c[0x0][0x2d0], -R145.reuse ;  /* 0x0000b400b2b17a23 */ /* 0x100fe40000010891 */
[--C-:B------:R-:W-:Y:S02]  /*b1b0*/  FFMA.FTZ R176, R176, c[0x0][0x2d0], -R145.reuse ;  /* 0x0000b400b0b07a23 */ /* 0x100fe40000010891 */
[C---:B--2---:R-:W-:Y:S01]  /*b1c0*/  HMMA.16816.F32 R92, R128.reuse, R104, R92 ;  /* 0x00000068805c723c */ /* 0x044fe2000000185c */
[----:B------:R-:W-:Y:S03]  /*b1d0*/  LDSM.16.MT88.4 R148, [R133+0x3900] ;  /* 0x003900008594783b */ /* 0x000fe60000004200 */
[--C-:B------:R-:W-:Y:S01]  /*b1e0*/  FFMA.FTZ R178, R180, c[0x0][0x2d0], -R145.reuse ;  /* 0x0000b400b4b27a23 */ /* 0x100fe20000010891 */
[----:B------:R-:W-:Y:S01]  /*b1f0*/  MUFU.EX2 R175, R175 ;  /* 0x000000af00af7308 */ /* 0x000fe20000000800 */
[--C-:B------:R-:W-:Y:S02]  /*b200*/  FFMA.FTZ R180, R153, c[0x0][0x2d0], -R152.reuse ;  /* 0x0000b40099b47a23 */ /* 0x100fe40000010898 */
[----:B------:R-:W-:Y:S01]  /*b210*/  HMMA.16816.F32 R96, R128, R106, R96 ;  /* 0x0000006a8060723c */ /* 0x000fe20000001860 */
[----:B------:R-:W2:Y:S03]  /*b220*/  LDSM.16.MT88.4 R104, [R156+0x2900] ;  /* 0x002900009c68783b */ /* 0x000ea60000004200 */
[----:B------:R-:W-:Y:S02]  /*b230*/  FFMA.FTZ R152, R147, c[0x0][0x2d0], -R152 ;  /* 0x0000b40093987a23 */ /* 0x000fe40000010898 */
[----:B------:R-:W-:Y:S01]  /*b240*/  FFMA.FTZ R145, R144, c[0x0][0x2d0], -R145 ;  /* 0x0000b40090917a23 */ /* 0x000fe20000010891 */
[----:B------:R-:W-:Y:S01]  /*b250*/  MUFU.EX2 R177, R177 ;  /* 0x000000b100b17308 */ /* 0x000fe20000000800 */
[C---:B------:R-:W-:Y:S05]  /*b260*/  HMMA.16816.F32 R4, R100.reuse, R112, R4 ;  /* 0x000000706404723c */ /* 0x040fea0000001804 */
[----:B------:R-:W-:Y:S02]  /*b270*/  FFMA.FTZ R162, R3, R210, R162 ;  /* 0x000000d203a27223 */ /* 0x000fe400000100a2 */
[----:B------:R-:W-:Y:S01]  /*b280*/  FFMA.FTZ R164, R132, R211, R164 ;  /* 0x000000d384a47223 */ /* 0x000fe200000100a4 */
[C---:B------:R-:W-:Y:S01]  /*b290*/  HMMA.16816.F32 R8, R100.reuse, R114, R8 ;  /* 0x000000726408723c */ /* 0x040fe20000001808 */
[----:B------:R-:W-:Y:S01]  /*b2a0*/  LDSM.16.MT88.4 R112, [R133+0x4900] ;  /* 0x004900008570783b */ /* 0x000fe20000004200 */
[----:B------:R3:W-:Y:S02]  /*b2b0*/  MUFU.EX2 R224, R152 ;  /* 0x0000009800e07308 */ /* 0x0007e40000000800 */
[----:B------:R-:W-:Y:S02]  /*b2c0*/  FADD.FTZ R164, R163, R164 ;  /* 0x000000a4a3a47221 */ /* 0x000fe40000010000 */
[----:B------:R-:W-:Y:S02]  /*b2d0*/  FADD.FTZ R159, R159, R162 ;  /* 0x000000a29f9f7221 */ /* 0x000fe40000010000 */
[----:B------:R-:W-:Y:S01]  /*b2e0*/  FADD.FTZ R161, R161, R164 ;  /* 0x000000a4a1a17221 */ /* 0x000fe20000010000 */
[C---:B-1----:R-:W-:Y:S03]  /*b2f0*/  HMMA.16816.F32 R12, R100.reuse, R108, R12 ;  /* 0x0000006c640c723c */ /* 0x042fe6000000180c */
[----:B------:R1:W-:Y:S01]  /*b300*/  MUFU.EX2 R228, R145 ;  /* 0x0000009100e47308 */ /* 0x0003e20000000800 */
[----:B------:R-:W-:Y:S02]  /*b310*/  FADD.FTZ R158, R158, R159 ;  /* 0x0000009f9e9e7221 */ /* 0x000fe40000010000 */
[----:B------:R-:W-:Y:S02]  /*b320*/  FADD.FTZ R160, R160, R161 ;  /* 0x000000a1a0a07221 */ /* 0x000fe40000010000 */
[C---:B------:R-:W-:Y:S01]  /*b330*/  HMMA.16816.F32 R16, R100.reuse, R110, R16 ;  /* 0x0000006e6410723c */ /* 0x040fe20000001810 */
[----:B------:R-:W4:Y:S03]  /*b340*/  LDSM.16.MT88.4 R108, [R135+UR4+0x4900] ;  /* 0x00490004876c783b */ /* 0x000f260008004200 */
[----:B------:R-:W-:Y:S01]  /*b350*/  FADD.FTZ R158, R157, R158 ;  /* 0x0000009e9d9e7221 */ /* 0x000fe20000010000 */
[----:B------:R-:W-:Y:S01]  /*b360*/  MUFU.EX2 R176, R176 ;  /* 0x000000b000b07308 */ /* 0x000fe20000000800 */
[----:B------:R-:W-:Y:S02]  /*b370*/  FADD.FTZ R165, R165, R160 ;  /* 0x000000a0a5a57221 */ /* 0x000fe40000010000 */
[C---:B------:R-:W-:Y:S01]  /*b380*/  HMMA.16816.F32 R20, R100.reuse, R116, R20 ;  /* 0x000000746414723c */ /* 0x040fe20000001814 */
[----:B---3--:R-:W-:Y:S03]  /*b390*/  LDSM.16.MT88.4 R152, [R134+UR4+0x3900] ;  /* 0x003900048698783b */ /* 0x008fe60008004200 */
[----:B------:R-:W-:Y:S02]  /*b3a0*/  FADD.FTZ R169, R169, R158 ;  /* 0x0000009ea9a97221 */ /* 0x000fe40000010000 */
[----:B------:R-:W-:Y:S01]  /*b3b0*/  FADD.FTZ R166, R166, R165 ;  /* 0x000000a5a6a67221 */ /* 0x000fe20000010000 */
[----:B------:R-:W-:Y:S01]  /*b3c0*/  MUFU.EX2 R178, R178 ;  /* 0x000000b200b27308 */ /* 0x000fe20000000800 */
[C---:B------:R-:W-:Y:S01]  /*b3d0*/  HMMA.16816.F32 R24, R100.reuse, R118, R24 ;  /* 0x000000766418723c */ /* 0x040fe20000001818 */
[----:B------:R-:W-:Y:S03]  /*b3e0*/  LDSM.16.MT88.4 R116, [R156+0x4900] ;  /* 0x004900009c74783b */ /* 0x000fe60000004200 */
[----:B------:R-:W-:Y:S02]  /*b3f0*/  FADD.FTZ R170, R170, R169 ;  /* 0x000000a9aaaa7221 */ /* 0x000fe40000010000 */
[----:B------:R-:W-:Y:S02]  /*b400*/  FADD.FTZ R167, R167, R166 ;  /* 0x000000a6a7a77221 */ /* 0x000fe40000010000 */
[C---:B------:R-:W-:Y:S01]  /*b410*/  HMMA.16816.F32 R28, R100.reuse, R120, R28 ;  /* 0x00000078641c723c */ /* 0x040fe2000000181c */
[----:B-1----:R-:W-:Y:S01]  /*b420*/  LDSM.16.MT88.4 R144, [R135+UR4+0x3900] ;  /* 0x003900048790783b */ /* 0x002fe20008004200 */
[----:B------:R-:W-:Y:S02]  /*b430*/  MUFU.EX2 R179, R179 ;  /* 0x000000b300b37308 */ /* 0x000fe40000000800 */
[----:B------:R-:W-:Y:S02]  /*b440*/  FADD.FTZ R171, R171, R170 ;  /* 0x000000aaabab7221 */ /* 0x000fe40000010000 */
[----:B------:R-:W-:Y:S02]  /*b450*/  FADD.FTZ R168, R168, R167 ;  /* 0x000000a7a8a87221 */ /* 0x000fe40000010000 */
[C---:B------:R-:W-:Y:S01]  /*b460*/  HMMA.16816.F32 R32, R100.reuse, R122, R32 ;  /* 0x0000007a6420723c */ /* 0x040fe20000001820 */
[----:B------:R-:W-:Y:S03]  /*b470*/  LDSM.16.MT88.4 R120, [R133+0x1100] ;  /* 0x001100008578783b */ /* 0x000fe60000004200 */
[----:B------:R-:W-:Y:S01]  /*b480*/  MUFU.EX2 R180, R180 ;  /* 0x000000b400b47308 */ /* 0x000fe20000000800 */
[----:B------:R-:W-:Y:S03]  /*b490*/  FADD.FTZ R172, R172, R171 ;  /* 0x000000abacac7221 */ /* 0x000fe60000010000 */
[C---:B------:R-:W-:Y:S06]  /*b4a0*/  HMMA.16816.F32 R36, R100.reuse, R124, R36 ;  /* 0x0000007c6424723c */ /* 0x040fec0000001824 */
[----:B------:R-:W1:Y:S02]  /*b4b0*/  MUFU.EX2 R181, R181 ;  /* 0x000000b500b57308 */ /* 0x000e640000000800 */
[C---:B------:R-:W-:Y:S01]  /*b4c0*/  HMMA.16816.F32 R40, R100.reuse, R126, R40 ;  /* 0x0000007e6428723c */ /* 0x040fe20000001828 */
[----:B------:R-:W-:Y:S07]  /*b4d0*/  LDSM.16.MT88.4 R124, [R156+0x1100] ;  /* 0x001100009c7c783b */ /* 0x000fee0000004200 */
[C---:B------:R-:W-:Y:S07]  /*b4e0*/  HMMA.16816.F32 R44, R100.reuse, R136, R44 ;  /* 0x00000088642c723c */ /* 0x040fee000000182c */
[----:B------:R-:W-:Y:S01]  /*b4f0*/  F2FP.PACK_AB R137, R226, R191 ;  /* 0x000000bfe289723e */ /* 0x000fe200000000ff */
[C---:B------:R-:W-:Y:S04]  /*b500*/  HMMA.16816.F32 R48, R100.reuse, R138, R48 ;  /* 0x0000008a6430723c */ /* 0x040fe80000001830 */
[----:B-1----:R-:W-:Y:S04]  /*b510*/  F2FP.PACK_AB R136, R181, R180 ;  /* 0x000000b4b588723e */ /* 0x002fe800000000ff */
[C---:B------:R-:W-:Y:S04]  /*b520*/  HMMA.16816.F32 R52, R100.reuse, R140, R52 ;  /* 0x0000008c6434723c */ /* 0x040fe80000001834 */
[----:B------:R-:W-:Y:S02]  /*b530*/  F2FP.PACK_AB R138, R224, R183 ;  /* 0x000000b7e08a723e */ /* 0x000fe400000000ff */
[----:B------:R-:W-:Y:S02]  /*b540*/  F2FP.PACK_AB R139, R228, R225 ;  /* 0x000000e1e48b723e */ /* 0x000fe400000000ff */
[C---:B------:R-:W-:Y:S01]  /*b550*/  HMMA.16816.F32 R56, R100.reuse, R142, R56 ;  /* 0x0000008e6438723c */ /* 0x040fe20000001838 */
[----:B------:R-:W-:Y:S07]  /*b560*/  LDSM.16.MT88.4 R140, [R156+0x1900] ;  /* 0x001900009c8c783b */ /* 0x000fee0000004200 */
[C---:B--2---:R-:W-:Y:S08]  /*b570*/  HMMA.16816.F32 R60, R100.reuse, R104, R60 ;  /* 0x00000068643c723c */ /* 0x044ff0000000183c */
[C---:B------:R-:W-:Y:S01]  /*b580*/  HMMA.16816.F32 R64, R100.reuse, R106, R64 ;  /* 0x0000006a6440723c */ /* 0x040fe20000001840 */
[----:B------:R-:W1:Y:S07]  /*b590*/  LDSM.16.MT88.4 R104, [R134+UR4+0x4900] ;  /* 0x004900048668783b */ /* 0x000e6e0008004200 */
[C---:B----4-:R-:W-:Y:S08]  /*b5a0*/  HMMA.16816.F32 R68, R100.reuse, R108, R68 ;  /* 0x0000006c6444723c */ /* 0x050ff00000001844 */
[C---:B------:R-:W-:Y:S01]  /*b5b0*/  HMMA.16816.F32 R72, R100.reuse, R110, R72 ;  /* 0x0000006e6448723c */ /* 0x040fe20000001848 */
[----:B------:R-:W2:Y:S07]  /*b5c0*/  LDSM.16.MT88.4 R108, [R135+UR4+0x1100] ;  /* 0x00110004876c783b */ /* 0x000eae0008004200 */
[C---:B------:R-:W-:Y:S08]  /*b5d0*/  HMMA.16816.F32 R76, R100.reuse, R112, R76 ;  /* 0x00000070644c723c */ /* 0x040ff0000000184c */
[C---:B------:R-:W-:Y:S01]  /*b5e0*/  HMMA.16816.F32 R80, R100.reuse, R114, R80 ;  /* 0x000000726450723c */ /* 0x040fe20000001850 */
[----:B------:R-:W3:Y:S07]  /*b5f0*/  LDSM.16.MT88.4 R112, [R134+UR4+0x1100] ;  /* 0x001100048670783b */ /* 0x000eee0008004200 */
[C---:B-1----:R-:W-:Y:S08]  /*b600*/  HMMA.16816.F32 R84, R100.reuse, R104, R84 ;  /* 0x000000686454723c */ /* 0x042ff00000001854 */
[C---:B------:R-:W-:Y:S01]  /*b610*/  HMMA.16816.F32 R88, R100.reuse, R106, R88 ;  /* 0x0000006a6458723c */ /* 0x040fe20000001858 */
[----:B------:R-:W1:Y:S07]  /*b620*/  LDSM.16.MT88.4 R104, [R135+UR4+0x3100] ;  /* 0x003100048768783b */ /* 0x000e6e0008004200 */
[C---:B------:R-:W-:Y:S08]  /*b630*/  HMMA.16816.F32 R92, R100.reuse, R116, R92 ;  /* 0x00000074645c723c */ /* 0x040ff0000000185c */
[----:B------:R-:W-:Y:S01]  /*b640*/  HMMA.16816.F32 R96, R100, R118, R96 ;  /* 0x000000766460723c */ /* 0x000fe20000001860 */
[----:B------:R-:W4:Y:S06]  /*b650*/  LDSM.16.MT88.4 R116, [R133+0x3100] ;  /* 0x003100008574783b */ /* 0x000f2c0000004200 */
        /* <DEDUP_REMOVED lines=14> */
[----:B------:R-:W2:Y:S03]  /*b740*/  LDSM.16.MT88.4 R108, [R134+UR4+0x3100] ;  /* 0x00310004866c783b */ /* 0x000ea60008004200 */
        /* <DEDUP_REMOVED lines=14> */
[C---:B------:R-:W-:Y:S01]  /*b830*/  HMMA.16816.F32 R32, R100.reuse, R126, R32 ;  /* 0x0000007e6420723c */ /* 0x040fe20000001820 */
[----:B------:R-:W-:Y:S07]  /*b840*/  LDSM.16.MT88.4 R124, [R135+UR4+0x1900] ;  /* 0x00190004877c783b */ /* 0x000fee0008004200 */
[C---:B-1----:R-:W-:Y:S08]  /*b850*/  HMMA.16816.F32 R36, R100.reuse, R104, R36 ;  /* 0x000000686424723c */ /* 0x042ff00000001824 */
[C---:B------:R-:W-:Y:S01]  /*b860*/  HMMA.16816.F32 R40, R100.reuse, R106, R40 ;  /* 0x0000006a6428723c */ /* 0x040fe20000001828 */
[----:B------:R-:W1:Y:S07]  /*b870*/  LDSM.16.MT88.4 R104, [R135+UR4+0x5100] ;  /* 0x005100048768783b */ /* 0x000e6e0008004200 */
[C---:B----4-:R-:W-:Y:S08]  /*b880*/  HMMA.16816.F32 R44, R100.reuse, R116, R44 ;  /* 0x00000074642c723c */ /* 0x050ff0000000182c */
[C---:B------:R-:W-:Y:S01]  /*b890*/  HMMA.16816.F32 R48, R100.reuse, R118, R48 ;  /* 0x000000766430723c */ /* 0x040fe20000001830 */
[----:B------:R-:W4:Y:S07]  /*b8a0*/  LDSM.16.MT88.4 R116, [R133+0x5100] ;  /* 0x005100008574783b */ /* 0x000f2e0000004200 */
[C---:B--2---:R-:W-:Y:S08]  /*b8b0*/  HMMA.16816.F32 R52, R100.reuse, R108, R52 ;  /* 0x0000006c6434723c */ /* 0x044ff00000001834 */
[C---:B------:R-:W-:Y:S01]  /*b8c0*/  HMMA.16816.F32 R56, R100.reuse, R110, R56 ;  /* 0x0000006e6438723c */ /* 0x040fe20000001838 */
[----:B------:R-:W2:Y:S07]  /*b8d0*/  LDSM.16.MT88.4 R108, [R134+UR4+0x5100] ;  /* 0x00510004866c783b */ /* 0x000eae0008004200 */
[C---:B---3--:R-:W-:Y:S08]  /*b8e0*/  HMMA.16816.F32 R60, R100.reuse, R112, R60 ;  /* 0x00000070643c723c */ /* 0x048ff0000000183c */
[C---:B------:R-:W-:Y:S01]  /*b8f0*/  HMMA.16816.F32 R64, R100.reuse, R114, R64 ;  /* 0x000000726440723c */ /* 0x040fe20000001840 */
[----:B------:R-:W3:Y:S07]  /*b900*/  LDSM.16.MT88.4 R112, [R156+0x5100] ;  /* 0x005100009c70783b */ /* 0x000eee0000004200 */
[C---:B-1----:R-:W-:Y:S08]  /*b910*/  HMMA.16816.F32 R68, R100.reuse, R104, R68 ;  /* 0x000000686444723c */ /* 0x042ff00000001844 */
[C---:B------:R-:W-:Y:S01]  /*b920*/  HMMA.16816.F32 R72, R100.reuse, R106, R72 ;  /* 0x0000006a6448723c */ /* 0x040fe20000001848 */
[----:B------:R-:W-:Y:S07]  /*b930*/  LDSM.16.MT88.4 R104, [R134+UR4+0x1900] ;  /* 0x001900048668783b */ /* 0x000fee0008004200 */
[C---:B----4-:R-:W-:Y:S08]  /*b940*/  HMMA.16816.F32 R76, R100.reuse, R116, R76 ;  /* 0x00000074644c723c */ /* 0x050ff0000000184c */
[C---:B------:R-:W-:Y:S01]  /*b950*/  HMMA.16816.F32 R80, R100.reuse, R118, R80 ;  /* 0x000000766450723c */ /* 0x040fe20000001850 */
[----:B------:R-:W1:Y:S07]  /*b960*/  LDSM.16.MT88.4 R116, [R133+0x1900] ;  /* 0x001900008574783b */ /* 0x000e6e0000004200 */
[C---:B--2---:R-:W-:Y:S08]  /*b970*/  HMMA.16816.F32 R84, R100.reuse, R108, R84 ;  /* 0x0000006c6454723c */ /* 0x044ff00000001854 */
[C---:B------:R-:W-:Y:S08]  /*b980*/  HMMA.16816.F32 R88, R100.reuse, R110, R88 ;  /* 0x0000006e6458723c */ /* 0x040ff00000001858 */
[C---:B---3--:R-:W-:Y:S08]  /*b990*/  HMMA.16816.F32 R92, R100.reuse, R112, R92 ;  /* 0x00000070645c723c */ /* 0x048ff0000000185c */
[----:B------:R-:W-:Y:S08]  /*b9a0*/  HMMA.16816.F32 R96, R100, R114, R96 ;  /* 0x000000726460723c */ /* 0x000ff00000001860 */
[C---:B------:R-:W-:Y:S01]  /*b9b0*/  HMMA.16816.F32 R128, R136.reuse, R124, R4 ;  /* 0x0000007c8880723c */ /* 0x040fe20000001804 */
[----:B------:R-:W2:Y:S07]  /*b9c0*/  LDSM.16.MT88.4 R4, [R156+0x3900] ;  /* 0x003900009c04783b */ /* 0x000eae0000004200 */
[C---:B------:R-:W-:Y:S01]  /*b9d0*/  HMMA.16816.F32 R124, R136.reuse, R126, R8 ;  /* 0x0000007e887c723c */ /* 0x040fe20000001808 */
[----:B------:R-:W3:Y:S07]  /*b9e0*/  LDSM.16.MT88.4 R8, [R135+UR4+0x5900] ;  /* 0x005900048708783b */ /* 0x000eee0008004200 */
[C---:B-1----:R-:W-:Y:S01]  /*b9f0*/  HMMA.16816.F32 R120, R136.reuse, R116, R12 ;  /* 0x000000748878723c */ /* 0x042fe2000000180c */
[----:B------:R1:W4:Y:S07]  /*ba00*/  LDSM.16.MT88.4 R12, [R133+0x5900] ;  /* 0x00590000850c783b */ /* 0x00032e0000004200 */
[C---:B------:R-:W-:Y:S07]  /*ba10*/  HMMA.16816.F32 R116, R136.reuse, R118, R16 ;  /* 0x000000768874723c */ /* 0x040fee0000001810 */
[----:B------:R-:W-:Y:S01]  /*ba20*/  IADD3 R16, R222, -0x2, RZ ;  /* 0xfffffffede107810 */ /* 0x000fe20007ffe0ff */
[C---:B------:R-:W-:Y:S03]  /*ba30*/  HMMA.16816.F32 R112, R136.reuse, R104, R20 ;  /* 0x000000688870723c */ /* 0x040fe60000001814 */
[C---:B------:R-:W-:Y:S05]  /*ba40*/  ISETP.GE.AND P6, PT, R16.reuse, R193, PT ;  /* 0x000000c11000720c */ /* 0x040fea0003fc6270 */
[C---:B------:R-:W-:Y:S04]  /*ba50*/  HMMA.16816.F32 R108, R136.reuse, R106, R24 ;  /* 0x0000006a886c723c */ /* 0x040fe80000001818 */
[----:B-1----:R-:W-:Y:S04]  /*ba60*/  MOV R133, R2 ;  /* 0x0000000200857202 */ /* 0x002fe80000000f00 */
        /* <DEDUP_REMOVED lines=8> */
[C---:B--2---:R-:W-:Y:S07]  /*baf0*/  HMMA.16816.F32 R60, R136.reuse, R4, R60 ;  /* 0x00000004883c723c */ /* 0x044fee000000183c */
[----:B------:R-:W-:Y:S01]  /*bb00*/  @P6 SHF.R.S32.HI R5, RZ, 0x1f, R16 ;  /* 0x0000001fff056819 */ /* 0x000fe20000011410 */
[C---:B------:R-:W-:Y:S04]  /*bb10*/  HMMA.16816.F32 R64, R136.reuse, R6, R64 ;  /* 0x000000068840723c */ /* 0x040fe80000001840 */
[----:B------:R-:W-:Y:S04]  /*bb20*/  @P6 IMAD R5, R5, c[0x0][0x1e0], RZ ;  /* 0x0000780005056a24 */ /* 0x000fe800078e02ff */
[C---:B---3--:R-:W-:Y:S04]  /*bb30*/  HMMA.16816.F32 R68, R136.reuse, R8, R68 ;  /* 0x000000088844723c */ /* 0x048fe80000001844 */
[C---:B------:R-:W-:Y:S02]  /*bb40*/  @P6 IMAD R5, R16.reuse, c[0x0][0x1e4], R5 ;  /* 0x0000790010056a24 */ /* 0x040fe400078e0205 */
[----:B------:R-:W-:Y:S02]  /*bb50*/  @P6 IMAD.WIDE.U32 R16, R16, c[0x0][0x1e0], RZ ;  /* 0x0000780010106a25 */ /* 0x000fe400078e00ff */
[C---:B------:R-:W-:Y:S04]  /*bb60*/  HMMA.16816.F32 R72, R136.reuse, R10, R72 ;  /* 0x0000000a8848723c */ /* 0x040fe80000001848 */
[----:B------:R-:W-:Y:S02]  /*bb70*/  @P6 IADD3 R5, R17, R5, RZ ;  /* 0x0000000511056210 */ /* 0x000fe40007ffe0ff */
[C---:B------:R-:W-:Y:S02]  /*bb80*/  @P6 SHF.L.U32 R8, R16.reuse, 0x6, RZ ;  /* 0x0000000610086819 */ /* 0x040fe400000006ff */
[----:B------:R-:W-:Y:S01]  /*bb90*/  @P6 SHF.L.U64.HI R9, R16, 0x6, R5 ;  /* 0x0000000610096819 */ /* 0x000fe20000010205 */
[C---:B----4-:R-:W-:Y:S01]  /*bba0*/  HMMA.16816.F32 R76, R136.reuse, R12, R76 ;  /* 0x0000000c884c723c */ /* 0x050fe2000000184c */
[----:B------:R-:W1:Y:S02]  /*bbb0*/  LDSM.16.MT88.4 R4, [R134+UR4+0x5900] ;  /* 0x005900048604783b */ /* 0x000e640008004200 */
[C---:B------:R-:W-:Y:S02]  /*bbc0*/  @P6 IADD3 R3, P0, R8.reuse, R202, RZ ;  /* 0x000000ca08036210 */ /* 0x040fe40007f1e0ff */
[C---:B------:R-:W-:Y:S02]  /*bbd0*/  @P6 IADD3 R17, P4, R8.reuse, R217, RZ ;  /* 0x000000d908116210 */ /* 0x040fe40007f9e0ff */
[----:B------:R-:W-:Y:S01]  /*bbe0*/  @P6 LEA R18, P5, R3, c[0x0][0x1c8], 0x1 ;  /* 0x0000720003126a11 */ /* 0x000fe200078a08ff */
[C---:B------:R-:W-:Y:S04]  /*bbf0*/  HMMA.16816.F32 R80, R136.reuse, R14, R80 ;  /* 0x0000000e8850723c */ /* 0x040fe80000001850 */
[----:B------:R-:W-:Y:S02]  /*bc00*/  @P6 IADD3.X R10, R9, R207, RZ, P0, !PT ;  /* 0x000000cf090a6210 */ /* 0x000fe400007fe4ff */
[----:B------:R-:W-:Y:S02]  /*bc10*/  @P6 LEA R16, P0, R17, c[0x0][0x1c8], 0x1 ;  /* 0x0000720011106a11 */ /* 0x000fe400078008ff */
[----:B------:R-:W-:Y:S04]  /*bc20*/  @P6 IADD3.X R20, R9, R216, RZ, P4, !PT ;  /* 0x000000d809146210 */ /* 0x000fe800027fe4ff */
[----:B------:R-:W-:Y:S02]  /*bc30*/  @P6 LEA.HI.X R19, R3, c[0x0][0x1cc], R10, 0x1, P5 ;  /* 0x0000730003136a11 */ /* 0x000fe400028f0c0a */
[----:B------:R-:W-:Y:S02]  /*bc40*/  @P6 LEA.HI.X R17, R17, c[0x0][0x1cc], R20, 0x1, P0 ;  /* 0x0000730011116a11 */ /* 0x000fe400000f0c14 */
[----:B------:R-:W-:Y:S02]  /*bc50*/  @P6 IADD3 R20, P5, R197, R8, RZ ;  /* 0x00000008c5146210 */ /* 0x000fe40007fbe0ff */
[----:B------:R-:W-:Y:S02]  /*bc60*/  @P6 IADD3 R13, P0, R8, R215, RZ ;  /* 0x000000d7080d6210 */ /* 0x000fe40007f1e0ff */
[----:B------:R-:W-:Y:S02]  /*bc70*/  @P6 IADD3.X R3, R196, R9, RZ, P5, !PT ;  /* 0x00000009c4036210 */ /* 0x000fe40002ffe4ff */
[C---:B------:R-:W-:Y:S02]  /*bc80*/  @P6 IADD3 R21, P4, R20.reuse, R202, RZ ;  /* 0x000000ca14156210 */ /* 0x040fe40007f9e0ff */
[----:B------:R-:W-:Y:S02]  /*bc90*/  @P6 IADD3.X R24, R9, R213, RZ, P0, !PT ;  /* 0x000000d509186210 */ /* 0x000fe400007fe4ff */
[----:B------:R-:W2:Y:S01]  /*bca0*/  LDSM.16.MT88.4 R8, [R156+0x5900] ;  /* 0x005900009c08783b */ /* 0x000ea20000004200 */
[----:B------:R-:W-:Y:S02]  /*bcb0*/  @P6 LEA R22, P0, R21, c[0x0][0x1c8], 0x1 ;  /* 0x0000720015166a11 */ /* 0x000fe400078008ff */
[----:B------:R-:W-:Y:S02]  /*bcc0*/  @P6 IADD3.X R26, R3, R207, RZ, P4, !PT ;  /* 0x000000cf031a6210 */ /* 0x000fe400027fe4ff */
[----:B------:R-:W-:Y:S02]  /*bcd0*/  @P6 LEA R12, P5, R13, c[0x0][0x1c8], 0x1 ;  /* 0x000072000d0c6a11 */ /* 0x000fe400078a08ff */
[----:B------:R-:W-:Y:S01]  /*bce0*/  @P6 LEA.HI.X R23, R21, c[0x0][0x1cc], R26, 0x1, P0 ;  /* 0x0000730015176a11 */ /* 0x000fe200000f0c1a */
[C---:B-1----:R-:W-:Y:S01]  /*bcf0*/  HMMA.16816.F32 R84, R136.reuse, R4, R84 ;  /* 0x000000048854723c */ /* 0x042fe20000001854 */
[----:B------:R-:W-:Y:S02]  /*bd00*/  MOV R21, UR7 ;  /* 0x0000000700157c02 */ /* 0x000fe40008000f00 */
[----:B------:R-:W-:Y:S02]  /*bd10*/  @P6 LEA.HI.X R13, R13, c[0x0][0x1cc], R24, 0x1, P5 ;  /* 0x000073000d0d6a11 */ /* 0x000fe400028f0c18 */
[C---:B------:R-:W-:Y:S01]  /*bd20*/  @P6 IADD3 R24, P0, R20.reuse, R217, RZ ;  /* 0x000000d914186210 */ /* 0x040fe20007f1e0ff */
[----:B------:R-:W-:Y:S01]  /*bd30*/  @P6 IMAD R26, R21, 0x3000, R198 ;  /* 0x00003000151a6824 */ /* 0x000fe200078e02c6 */
[----:B------:R-:W-:Y:S01]  /*bd40*/  @P6 IADD3 R25, P4, R20, R215, RZ ;  /* 0x000000d714196210 */ /* 0x000fe20007f9e0ff */
[C---:B------:R-:W-:Y:S04]  /*bd50*/  HMMA.16816.F32 R88, R136.reuse, R6, R88 ;  /* 0x000000068858723c */ /* 0x040fe80000001858 */
[C---:B------:R-:W-:Y:S02]  /*bd60*/  @P6 IADD3.X R15, R3.reuse, R216, RZ, P0, !PT ;  /* 0x000000d8030f6210 */ /* 0x040fe400007fe4ff */
[----:B------:R-:W-:Y:S02]  /*bd70*/  @P6 IADD3.X R28, R3, R213, RZ, P4, !PT ;  /* 0x000000d5031c6210 */ /* 0x000fe400027fe4ff */
[----:B------:R-:W-:Y:S04]  /*bd80*/  @P6 SHF.L.U32 R3, R26, 0x1, RZ ;  /* 0x000000011a036819 */ /* 0x000fe800000006ff */
[C---:B------:R-:W-:Y:S01]  /*bd90*/  @P6 LEA R14, P5, R24.reuse, c[0x0][0x1c8], 0x1 ;  /* 0x00007200180e6a11 */ /* 0x040fe200078a08ff */
[----:B------:R-:W-:Y:S01]  /*bda0*/  @!PT LDS RZ, [RZ] ;  /* 0x00000000fffff984 */ /* 0x000fe20000000800 */
[----:B------:R-:W-:Y:S01]  /*bdb0*/  @!PT LDS RZ, [RZ] ;  /* 0x00000000fffff984 */ /* 0x000fe20000000800 */
[----:B------:R-:W-:Y:S01]  /*bdc0*/  @!PT LDS RZ, [RZ] ;  /* 0x00000000fffff984 */ /* 0x000fe20000000800 */
[----:B------:R1:W-:Y:S01]  /*bdd0*/  @P6 LDGSTS.E.BYPASS.LTC128B.128 [R3+0xc100], [R18.64], !P3 ;  /* 0x0c10000012036fae */ /* 0x0003e2000d901d4a */
[C---:B------:R-:W-:Y:S02]  /*bde0*/  @P6 LEA R20, P0, R25.reuse, c[0x0][0x1c8], 0x1 ;  /* 0x0000720019146a11 */ /* 0x040fe400078008ff */
[----:B------:R-:W-:Y:S02]  /*bdf0*/  @P6 LEA.HI.X R15, R24, c[0x0][0x1cc], R15, 0x1, P5 ;  /* 0x00007300180f6a11 */ /* 0x000fe400028f0c0f */
[----:B------:R-:W-:Y:S02]  /*be00*/  @P6 LEA.HI.X R21, R25, c[0x0][0x1cc], R28, 0x1, P0 ;  /* 0x0000730019156a11 */ /* 0x000fe400000f0c1c */
[----:B------:R-:W-:Y:S01]  /*be10*/  ISETP.GT.AND P0, PT, R222, R223, PT ;  /* 0x000000dfde00720c */ /* 0x000fe20003f04270 */
[----:B------:R1:W-:Y:S01]  /*be20*/  @P6 LDGSTS.E.BYPASS.LTC128B.128 [R3+0xe100], [R16.64], !P2 ;  /* 0x0e10000010036fae */ /* 0x0003e2000d101d4a */
[----:B------:R-:W-:Y:S01]  /*be30*/  MOV R222, R214 ;  /* 0x000000d600de7202 */ /* 0x000fe20000000f00 */
[C---:B--2---:R-:W-:Y:S06]  /*be40*/  HMMA.16816.F32 R92, R136.reuse, R8, R92 ;  /* 0x00000008885c723c */ /* 0x044fec000000185c */
[----:B------:R1:W-:Y:S02]  /*be50*/  @P6 LDGSTS.E.BYPASS.LTC128B.128 [R3+0x10100], [R12.64], !P1 ;  /* 0x101000000c036fae */ /* 0x0003e4000c901d4a */
[----:B------:R-:W-:Y:S06]  /*be60*/  HMMA.16816.F32 R96, R136, R10, R96 ;  /* 0x0000000a8860723c */ /* 0x000fec0000001860 */
[----:B------:R1:W-:Y:S08]  /*be70*/  @P6 LDGSTS.E.BYPASS.LTC128B.128 [R3+0xd100], [R22.64], !P3 ;  /* 0x0d10000016036fae */ /* 0x0003f0000d901d4a */
[----:B------:R1:W-:Y:S08]  /*be80*/  @P6 LDGSTS.E.BYPASS.LTC128B.128 [R3+0xf100], [R14.64], !P2 ;  /* 0x0f1000000e036fae */ /* 0x0003f0000d101d4a */
[----:B------:R1:W-:Y:S08]  /*be90*/  @P6 LDGSTS.E.BYPASS.LTC128B.128 [R3+0x11100], [R20.64], !P1 ;  /* 0x1110000014036fae */ /* 0x0003f0000c901d4a */
[----:B------:R-:W0:Y:S01]  /*bea0*/  LDGDEPBAR ;  /* 0x00000000000079af */ /* 0x000e220000000000 */
[----:B-1----:R-:W-:Y:S01]  /*beb0*/  MOV R3, R0 ;  /* 0x0000000000037202 */ /* 0x002fe20000000f00 */
[----:B------:R-:W-:-:S06]  /*bec0*/  @P0 BRA `(.L_x_1599) ;  /* 0xffffd1b000000947 */ /* 0x000fcc000383ffff */
.L_x_1598:
[----:B------:R-:W-:-:S13]  /*bed0*/  ISETP.GE.AND P0, PT, R214, R193, PT ;  /* 0x000000c1d600720c */ /* 0x000fda0003f06270 */
[----:B------:R-:W-:Y:S05]  /*bee0*/  @!P0 BRA `(.L_x_1600) ;  /* 0x00003a2000008947 */ /* 0x000fea0003800000 */
[----:B------:R-:W-:Y:S01]  /*bef0*/  PLOP3.LUT P5, PT, PT, PT, UP2, 0x80, 0x0 ;  /* 0x000000000000781c */ /* 0x000fe20003faf028 */
[----:B------:R-:W-:Y:S01]  /*bf00*/  IMAD.MOV.U32 R133, RZ, RZ, 0x40 ;  /* 0x00000040ff857424 */ /* 0x000fe200078e00ff */
[----:B------:R-:W-:Y:S01]  /*bf10*/  PLOP3.LUT P4, PT, PT, PT, UP2, 0x80, 0x0 ;  /* 0x000000000000781c */ /* 0x000fe20003f8f028 */
[----:B------:R-:W-:Y:S01]  /*bf20*/  IMAD.MOV.U32 R3, RZ, RZ, R0 ;  /* 0x000000ffff037224 */ /* 0x000fe200078e0000 */
[----:B------:R-:W-:Y:S01]  /*bf30*/  LOP3.LUT P0, RZ, R212, 0x4, RZ, 0xc0, !PT ;  /* 0x00000004d4ff7812 */ /* 0x000fe2000780c0ff */
[----:B------:R-:W-:Y:S01]  /*bf40*/  IMAD.MOV.U32 R132, RZ, RZ, R2 ;  /* 0x000000ffff847224 */ /* 0x000fe200078e0002 */
[C---:B------:R-:W-:Y:S02]  /*bf50*/  IADD3 R212, P6, R200.reuse, 0x40, RZ ;  /* 0x00000040c8d47810 */ /* 0x040fe40007fde0ff */
[----:B------:R-:W-:Y:S02]  /*bf60*/  SEL R133, R133, 0xffffffc0, !P0 ;  /* 0xffffffc085857807 */ /* 0x000fe40004000000 */
[----:B------:R-:W-:Y:S01]  /*bf70*/  IADD3 R220, P0, R200, 0x80, RZ ;  /* 0x00000080c8dc7810 */ /* 0x000fe20007f1e0ff */
[----:B------:R-:W-:Y:S01]  /*bf80*/  IMAD.X R221, RZ, RZ, R205, P6 ;  /* 0x000000ffffdd7224 */ /* 0x000fe200030e06cd */
[C---:B------:R-:W-:Y:S01]  /*bf90*/  IADD3 R216, P6, R202.reuse, 0x80, RZ ;  /* 0x00000080cad87810 */ /* 0x040fe20007fde0ff */
[----:B------:R-:W-:Y:S01]  /*bfa0*/  @P5 IMAD.HI.U32 R213, R199, c[0x0][0x2c8], RZ ;  /* 0x0000b200c7d55a27 */ /* 0x000fe200078e00ff */
[----:B------:R-:W-:-:S03]  /*bfb0*/  IADD3 R218, P5, R202, 0x40, RZ ;  /* 0x00000040cada7810 */ /* 0x000fc60007fbe0ff */
[----:B------:R-:W-:Y:S01]  /*bfc0*/  IMAD.X R219, RZ, RZ, R205, P0 ;  /* 0x000000ffffdb7224 */ /* 0x000fe200000e06cd */
[----:B------:R-:W-:Y:S01]  /*bfd0*/  @P4 SHF.R.U32.HI R213, RZ, c[0x0][0x2cc], R213 ;  /* 0x0000b300ffd54a19 */ /* 0x000fe200000116d5 */
[--C-:B------:R-:W-:Y:S02]  /*bfe0*/  IMAD.X R217, RZ, RZ, R207.reuse, P5 ;  /* 0x000000ffffd97224 */ /* 0x100fe400028e06cf */
[----:B------:R-:W-:Y:S02]  /*bff0*/  IMAD.X R215, RZ, RZ, R207, P6 ;  /* 0x000000ffffd77224 */ /* 0x000fe400030e06cf */
.L_x_1609:
[----:B------:R-:W-:Y:S04]  /*c000*/  DEPBAR.LE SB0, 0x2 ;  /* 0x000080800000791a */ /* 0x000fe80000000000 */
[----:B------:R-:W-:Y:S01]  /*c010*/  BAR.SYNC.DEFER_BLOCKING 0x0 ;  /* 0x0000000000007b1d */ /* 0x000fe20000010000 */
[----:B------:R-:W-:Y:S01]  /*c020*/  UIMAD UR4, UR5, 0x6000, URZ ;  /* 0x00006000050478a4 */ /* 0x000fe2000f8e023f */
[----:B------:R-:W-:Y:S01]  /*c030*/  ISETP.GE.AND P6, PT, R193, R214, PT ;  /* 0x000000d6c100720c */ /* 0x000fe20003fc6270 */
[----:B------:R-:W-:Y:S02]  /*c040*/  UIADD3 UR9, UR7, 0x1, URZ ;  /* 0x0000000107097890 */ /* 0x000fe4000fffe03f */
[----:B------:R-:W-:Y:S02]  /*c050*/  UISETP.GE.AND UP0, UPT, UR7, 0x1, UPT ;  /* 0x000000010700788c */ /* 0x000fe4000bf06270 */
[----:B------:R-:W-:Y:S05]  /*c060*/  IADD3 R0, R188, UR4, RZ ;  /* 0x00000004bc007c10 */ /* 0x000fea000fffe0ff */
[----:B------:R-:W-:Y:S01]  /*c070*/  IMAD.IADD R192, R189, 0x1, R0 ;  /* 0x00000001bdc07824 */ /* 0x000fe200078e0200 */
[----:B------:R-:W-:Y:S02]  /*c080*/  IADD3 R0, R133, R0, RZ ;  /* 0x0000000085007210 */ /* 0x000fe40007ffe0ff */
[----:B------:R-:W-:Y:S04]  /*c090*/  @!P6 IADD3 R21, R214, -0x1, RZ ;  /* 0xffffffffd615e810 */ /* 0x000fe80007ffe0ff */
[----:B------:R-:W-:Y:S01]  /*c0a0*/  @!P6 SHF.R.S32.HI R2, RZ, 0x1f, R21 ;  /* 0x0000001fff02e819 */ /* 0x000fe20000011415 */
[----:B------:R-:W-:Y:S04]  /*c0b0*/  LDSM.16.M88.4 R32, [R190] ;  /* 0x00000000be20783b */ /* 0x000fe80000000200 */
[----:B------:R-:W-:Y:S04]  /*c0c0*/  @!P6 IMAD R2, R2, c[0x0][0x208], RZ ;  /* 0x000082000202ea24 */ /* 0x000fe800078e02ff */
[C---:B------:R-:W-:Y:S01]  /*c0d0*/  @!P6 IMAD R2, R21.reuse, c[0x0][0x20c], R2 ;  /* 0x000083001502ea24 */ /* 0x040fe200078e0202 */
[----:B------:R-:W1:Y:S01]  /*c0e0*/  LDSM.16.M88.4 R8, [R188+UR4+0xc100] ;  /* 0x00c10004bc08783b */ /* 0x000e620008000200 */
[----:B------:R-:W-:Y:S05]  /*c0f0*/  @!P6 IMAD.WIDE.U32 R20, R21, c[0x0][0x208], RZ ;  /* 0x000082001514ea25 */ /* 0x000fea00078e00ff */
[C---:B------:R-:W-:Y:S01]  /*c100*/  @!P6 SHF.L.U32 R149, R20.reuse, 0x6, RZ ;  /* 0x000000061495e819 */ /* 0x040fe200000006ff */
[----:B------:R-:W2:Y:S01]  /*c110*/  LDSM.16.M88.4 R16, [R188+UR4+0xc900] ;  /* 0x00c90004bc10783b */ /* 0x000ea20008000200 */
[----:B------:R-:W-:Y:S02]  /*c120*/  @!P6 IADD3 R2, R21, R2, RZ ;  /* 0x000000021502e210 */ /* 0x000fe40007ffe0ff */
[----:B------:R-:W-:Y:S02]  /*c130*/  @!P6 IADD3 R29, P0, R149, R200, RZ ;  /* 0x000000c8951de210 */ /* 0x000fe40007f1e0ff */
[----:B------:R-:W-:Y:S02]  /*c140*/  @!P6 SHF.L.U64.HI R31, R20, 0x6, R2 ;  /* 0x00000006141fe819 */ /* 0x000fe40000010202 */
[----:B------:R-:W3:Y:S01]  /*c150*/  LDSM.16.M88.4 R24, [R188+UR4+0xd100] ;  /* 0x00d10004bc18783b */ /* 0x000ee20008000200 */
[----:B------:R-:W-:Y:S02]  /*c160*/  @!P6 LEA R176, P4, R29, c[0x0][0x1f8], 0x1 ;  /* 0x00007e001db0ea11 */ /* 0x000fe400078808ff */
[----:B------:R-:W-:Y:S01]  /*c170*/  @!P6 IMAD.X R2, R31, 0x1, R205, P0 ;  /* 0x000000011f02e824 */ /* 0x000fe200000e06cd */
[----:B------:R-:W-:Y:S03]  /*c180*/  @!P6 IADD3 R153, P0, R195, R149, RZ ;  /* 0x00000095c399e210 */ /* 0x000fe60007f1e0ff */
[----:B------:R-:W4:Y:S01]  /*c190*/  LDSM.16.M88.4 R136, [R188+UR4+0xd900] ;  /* 0x00d90004bc88783b */ /* 0x000f220008000200 */
[----:B------:R-:W-:Y:S02]  /*c1a0*/  @!P6 LEA.HI.X R177, R29, c[0x0][0x1fc], R2, 0x1, P4 ;  /* 0x00007f001db1ea11 */ /* 0x000fe400020f0c02 */
[----:B------:R-:W-:Y:S02]  /*c1b0*/  @!P6 IADD3.X R152, R194, R31, RZ, P0, !PT ;  /* 0x0000001fc298e210 */ /* 0x000fe400007fe4ff */
[C---:B------:R-:W-:Y:S02]  /*c1c0*/  @!P6 IADD3 R29, P5, R149.reuse, R212, RZ ;  /* 0x000000d4951de210 */ /* 0x040fe40007fbe0ff */
[----:B------:R-:W-:Y:S01]  /*c1d0*/  LDSM.16.M88.4 R140, [R186] ;  /* 0x00000000ba8c783b */ /* 0x000fe20000000200 */
[----:B------:R-:W-:Y:S02]  /*c1e0*/  @!P6 IADD3 R30, P4, R149, R220, RZ ;  /* 0x000000dc951ee210 */ /* 0x000fe40007f9e0ff */
[----:B------:R-:W-:Y:S01]  /*c1f0*/  @!P6 IADD3 R2, P0, R153, R200, RZ ;  /* 0x000000c89902e210 */ /* 0x000fe20007f1e0ff */
[----:B------:R-:W-:Y:S01]  /*c200*/  @!P6 IMAD.X R28, R31, 0x1, R221, P5 ;  /* 0x000000011f1ce824 */ /* 0x000fe200028e06dd */
[C---:B------:R-:W-:Y:S02]  /*c210*/  @!P6 LEA R172, P5, R29.reuse, c[0x0][0x1f8], 0x1 ;  /* 0x00007e001dacea11 */ /* 0x040fe400078a08ff */
[----:B------:R-:W5:Y:S01]  /*c220*/  LDSM.16.M88.4 R144, [R192+0xc100] ;  /* 0x00c10000c090783b */ /* 0x000f620000000200 */
[----:B------:R-:W-:Y:S01]  /*c230*/  @!P6 IMAD.X R149, R152, 0x1, R205, P0 ;  /* 0x000000019895e824 */ /* 0x000fe200000e06cd */
[C---:B------:R-:W-:Y:S02]  /*c240*/  @!P6 LEA R168, P0, R2.reuse, c[0x0][0x1f8], 0x1 ;  /* 0x00007e0002a8ea11 */ /* 0x040fe400078008ff */
[----:B------:R-:W-:Y:S01]  /*c250*/  @!P6 LEA.HI.X R173, R29, c[0x0][0x1fc], R28, 0x1, P5 ;  /* 0x00007f001dadea11 */ /* 0x000fe200028f0c1c */
[C---:B-1----:R-:W-:Y:S03]  /*c260*/  HMMA.16816.F32 R4, R32.reuse, R8, RZ ;  /* 0x000000082004723c */ /* 0x042fe600000018ff */
[----:B------:R-:W-:Y:S02]  /*c270*/  @!P6 LEA.HI.X R169, R2, c[0x0][0x1fc], R149, 0x1, P0 ;  /* 0x00007f0002a9ea11 */ /* 0x000fe400000f0c95 */
[----:B------:R-:W1:Y:S01]  /*c280*/  LDSM.16.M88.4 R148, [R192+0xc900] ;  /* 0x00c90000c094783b */ /* 0x000e620000000200 */
[----:B------:R-:W-:Y:S02]  /*c290*/  @!P6 IADD3 R154, P0, R153, R212, RZ ;  /* 0x000000d4999ae210 */ /* 0x000fe40007f1e0ff */
[C---:B------:R-:W-:Y:S01]  /*c2a0*/  HMMA.16816.F32 R8, R32.reuse, R10, RZ ;  /* 0x0000000a2008723c */ /* 0x040fe200000018ff */
[----:B------:R-:W-:Y:S03]  /*c2b0*/  @!P6 IADD3.X R31, R31, R219, RZ, P4, !PT ;  /* 0x000000db1f1fe210 */ /* 0x000fe600027fe4ff */
[----:B------:R-:W-:Y:S02]  /*c2c0*/  @!P6 LEA R170, P4, R30, c[0x0][0x1f8], 0x1 ;  /* 0x00007e001eaaea11 */ /* 0x000fe400078808ff */
[----:B------:R-:W-:Y:S02]  /*c2d0*/  @!P6 LEA R178, P5, R154, c[0x0][0x1f8], 0x1 ;  /* 0x00007e009ab2ea11 */ /* 0x000fe400078a08ff */
[C---:B--2---:R-:W-:Y:S01]  /*c2e0*/  HMMA.16816.F32 R12, R32.reuse, R16, RZ ;  /* 0x00000010200c723c */ /* 0x044fe200000018ff */
[----:B------:R-:W-:Y:S03]  /*c2f0*/  @!P6 LEA.HI.X R171, R30, c[0x0][0x1fc], R31, 0x1, P4 ;  /* 0x00007f001eabea11 */ /* 0x000fe600020f0c1f */
[----:B------:R-:W-:Y:S04]  /*c300*/  @!P6 IADD3 R2, P4, R153, R220, RZ ;  /* 0x000000dc9902e210 */ /* 0x000fe80007f9e0ff */
[C---:B------:R-:W-:Y:S01]  /*c310*/  HMMA.16816.F32 R16, R32.reuse, R18, RZ ;  /* 0x000000122010723c */ /* 0x040fe200000018ff */
[C---:B------:R-:W-:Y:S07]  /*c320*/  @!P6 IMAD.X R153, R152.reuse, 0x1, R219, P4 ;  /* 0x000000019899e824 */ /* 0x040fee00020e06db */
[C---:B---3--:R-:W-:Y:S08]  /*c330*/  HMMA.16816.F32 R20, R32.reuse, R24, RZ ;  /* 0x000000182014723c */ /* 0x048ff000000018ff */
[C---:B------:R-:W-:Y:S08]  /*c340*/  HMMA.16816.F32 R24, R32.reuse, R26, RZ ;  /* 0x0000001a2018723c */ /* 0x040ff000000018ff */
[C---:B----4-:R-:W-:Y:S07]  /*c350*/  HMMA.16816.F32 R28, R32.reuse, R136, RZ ;  /* 0x00000088201c723c */ /* 0x050fee00000018ff */
[----:B------:R-:W-:Y:S01]  /*c360*/  MOV R136, UR7 ;  /* 0x0000000700887c02 */ /* 0x000fe20008000f00 */
[----:B------:R-:W-:Y:S01]  /*c370*/  HMMA.16816.F32 R32, R32, R138, RZ ;  /* 0x0000008a2020723c */ /* 0x000fe200000018ff */
[----:B------:R-:W-:Y:S01]  /*c380*/  @!P6 IADD3.X R137, R152, R221, RZ, P0, !PT ;  /* 0x000000dd9889e210 */ /* 0x000fe200007fe4ff */
[----:B------:R-:W-:Y:S02]  /*c390*/  USEL UR7, UR9, URZ, !UP0 ;  /* 0x0000003f09077287 */ /* 0x000fe4000c000000 */
[----:B------:R-:W-:Y:S01]  /*c3a0*/  @!P6 LEA R180, P0, R2, c[0x0][0x1f8], 0x1 ;  /* 0x00007e0002b4ea11 */ /* 0x000fe200078008ff */
[----:B------:R-:W-:Y:S01]  /*c3b0*/  @!P6 IMAD R175, R136, 0x6000, R209 ;  /* 0x0000600088afe824 */ /* 0x000fe200078e02d1 */
[----:B------:R-:W-:Y:S02]  /*c3c0*/  @!P6 LEA.HI.X R179, R154, c[0x0][0x1fc], R137, 0x1, P5 ;  /* 0x00007f009ab3ea11 */ /* 0x000fe400028f0c89 */
[C---:B-----5:R-:W-:Y:S01]  /*c3d0*/  HMMA.16816.F32 R4, R140.reuse, R144, R4 ;  /* 0x000000908c04723c */ /* 0x060fe20000001804 */
[----:B------:R-:W2:Y:S04]  /*c3e0*/  LDSM.16.M88.4 R136, [R192+0xd100] ;  /* 0x00d10000c088783b */ /* 0x000ea80000000200 */
[----:B------:R-:W-:Y:S02]  /*c3f0*/  @!P6 LEA.HI.X R181, R2, c[0x0][0x1fc], R153, 0x1, P0 ;  /* 0x00007f0002b5ea11 */ /* 0x000fe400000f0c99 */
[C---:B------:R-:W-:Y:S01]  /*c400*/  IADD3 R2, R133.reuse, R192, RZ ;  /* 0x000000c085027210 */ /* 0x040fe20007ffe0ff */
[C---:B------:R-:W-:Y:S01]  /*c410*/  HMMA.16816.F32 R8, R140.reuse, R146, R8 ;  /* 0x000000928c08723c */ /* 0x040fe20000001808 */
[----:B------:R-:W3:Y:S01]  /*c420*/  LDSM.16.M88.4 R152, [R192+0xd900] ;  /* 0x00d90000c098783b */ /* 0x000ee20000000200 */
[----:B------:R-:W-:Y:S06]  /*c430*/  PLOP3.LUT P0, PT, PT, PT, UP2, 0x80, 0x0 ;  /* 0x000000000000781c */ /* 0x000fec0003f0f028 */
[C---:B-1----:R-:W-:Y:S01]  /*c440*/  HMMA.16816.F32 R12, R140.reuse, R148, R12 ;  /* 0x000000948c0c723c */ /* 0x042fe2000000180c */
[----:B------:R-:W-:Y:S01]  /*c450*/  @!PT LDS RZ, [RZ] ;  /* 0x00000000fffff984 */ /* 0x000fe20000000800 */
[----:B------:R-:W-:Y:S01]  /*c460*/  @!PT LDS RZ, [RZ] ;  /* 0x00000000fffff984 */ /* 0x000fe20000000800 */
[----:B------:R-:W-:Y:S01]  /*c470*/  @!PT LDS RZ, [RZ] ;  /* 0x00000000fffff984 */ /* 0x000fe20000000800 */
[----:B------:R1:W-:Y:S07]  /*c480*/  @!P6 LDGSTS.E.BYPASS.LTC128B.128 [R175], [R176.64], !P3 ;  /* 0x00000000b0afefae */ /* 0x0003ee000d901d4a */
[C---:B------:R-:W-:Y:S01]  /*c490*/  HMMA.16816.F32 R16, R140.reuse, R150, R16 ;  /* 0x000000968c10723c */ /* 0x040fe20000001810 */
[----:B------:R1:W-:Y:S07]  /*c4a0*/  @!P6 LDGSTS.E.BYPASS.LTC128B.128 [R175+0x2000], [R172.64], !P2 ;  /* 0x02000000acafefae */ /* 0x0003ee000d101d4a */
[----:B------:R4:W-:Y:S07]  /*c4b0*/  @!P6 LDGSTS.E.BYPASS.LTC128B.128 [R175+0x4000], [R170.64], !P1 ;  /* 0x04000000aaafefae */ /* 0x0009ee000c901d4a */
[----:B------:R4:W-:Y:S01]  /*c4c0*/  @!P6 LDGSTS.E.BYPASS.LTC128B.128 [R175+0x1000], [R168.64], !P3 ;  /* 0x01000000a8afefae */ /* 0x0009e2000d901d4a */
[C---:B--2---:R-:W-:Y:S06]  /*c4d0*/  HMMA.16816.F32 R20, R140.reuse, R136, R20 ;  /* 0x000000888c14723c */ /* 0x044fec0000001814 */
[----:B------:R1:W-:Y:S02]  /*c4e0*/  @!P6 LDGSTS.E.BYPASS.LTC128B.128 [R175+0x3000], [R178.64], !P2 ;  /* 0x03000000b2afefae */ /* 0x0003e4000d101d4a */
[C---:B------:R-:W-:Y:S05]  /*c4f0*/  HMMA.16816.F32 R24, R140.reuse, R138, R24 ;  /* 0x0000008a8c18723c */ /* 0x040fea0000001818 */
[----:B------:R1:W-:Y:S03]  /*c500*/  @!P6 LDGSTS.E.BYPASS.LTC128B.128 [R175+0x5000], [R180.64], !P1 ;  /* 0x05000000b4afefae */ /* 0x0003e6000c901d4a */
[C---:B---3--:R-:W-:Y:S04]  /*c510*/  HMMA.16816.F32 R28, R140.reuse, R152, R28 ;  /* 0x000000988c1c723c */ /* 0x048fe8000000181c */
[----:B------:R-:W-:Y:S04]  /*c520*/  LDSM.16.M88.4 R156, [R185] ;  /* 0x00000000b99c783b */ /* 0x000fe80000000200 */
[----:B------:R-:W-:Y:S03]  /*c530*/  HMMA.16816.F32 R32, R140, R154, R32 ;  /* 0x0000009a8c20723c */ /* 0x000fe60000001820 */
[----:B------:R-:W2:Y:S07]  /*c540*/  LDSM.16.M88.4 R160, [R0+0xc100] ;  /* 0x00c1000000a0783b */ /* 0x000eae0000000200 */
[----:B------:R-:W3:Y:S07]  /*c550*/  LDSM.16.M88.4 R164, [R0+0xc900] ;  /* 0x00c9000000a4783b */ /* 0x000eee0000000200 */
[----:B------:R-:W5:Y:S07]  /*c560*/  LDSM.16.M88.4 R144, [R0+0xd100] ;  /* 0x00d100000090783b */ /* 0x000f6e0000000200 */
[----:B------:R-:W1:Y:S07]  /*c570*/  LDSM.16.M88.4 R148, [R0+0xd900] ;  /* 0x00d900000094783b */ /* 0x000e6e0000000200 */
[----:B------:R-:W-:Y:S07]  /*c580*/  LDSM.16.M88.4 R136, [R184] ;  /* 0x00000000b888783b */ /* 0x000fee0000000200 */
[----:B----4-:R-:W4:Y:S01]  /*c590*/  LDSM.16.M88.4 R168, [R2+0xc100] ;  /* 0x00c1000002a8783b */ /* 0x010f220000000200 */
[C---:B--2---:R-:W-:Y:S06]  /*c5a0*/  HMMA.16816.F32 R4, R156.reuse, R160, R4 ;  /* 0x000000a09c04723c */ /* 0x044fec0000001804 */
[----:B------:R-:W2:Y:S02]  /*c5b0*/  LDSM.16.M88.4 R140, [R2+0xc900] ;  /* 0x00c90000028c783b */ /* 0x000ea40000000200 */
[C---:B------:R-:W-:Y:S05]  /*c5c0*/  HMMA.16816.F32 R8, R156.reuse, R162, R8 ;  /* 0x000000a29c08723c */ /* 0x040fea0000001808 */
[----:B------:R-:W2:Y:S03]  /*c5d0*/  LDSM.16.M88.4 R152, [R2+0xd100] ;  /* 0x00d100000298783b */ /* 0x000ea60000000200 */
[C---:B---3--:R-:W-:Y:S04]  /*c5e0*/  HMMA.16816.F32 R12, R156.reuse, R164, R12 ;  /* 0x000000a49c0c723c */ /* 0x048fe8000000180c */
[----:B------:R-:W3:Y:S04]  /*c5f0*/  LDSM.16.M88.4 R160, [R2+0xd900] ;  /* 0x00d9000002a0783b */ /* 0x000ee80000000200 */
[C---:B------:R-:W-:Y:S03]  /*c600*/  HMMA.16816.F32 R16, R156.reuse, R166, R16 ;  /* 0x000000a69c10723c */ /* 0x040fe60000001810 */
[----:B------:R-:W-:Y:S05]  /*c610*/  LDSM.16.M88.4 R164, [R188+UR4+0xe100] ;  /* 0x00e10004bca4783b */ /* 0x000fea0008000200 */
[C---:B-----5:R-:W-:Y:S02]  /*c620*/  HMMA.16816.F32 R20, R156.reuse, R144, R20 ;  /* 0x000000909c14723c */ /* 0x060fe40000001814 */
[----:B-1----:R-:W-:Y:S06]  /*c630*/  LDSM.16.M88.4 R172, [R192+0xf900] ;  /* 0x00f90000c0ac783b */ /* 0x002fec0000000200 */
[C---:B------:R-:W-:Y:S01]  /*c640*/  HMMA.16816.F32 R24, R156.reuse, R146, R24 ;  /* 0x000000929c18723c */ /* 0x040fe20000001818 */
[----:B------:R-:W1:Y:S07]  /*c650*/  LDSM.16.M88.4 R144, [R190+0x4000] ;  /* 0x00400000be90783b */ /* 0x000e6e0000000200 */
[C---:B------:R-:W-:Y:S01]  /*c660*/  HMMA.16816.F32 R28, R156.reuse, R148, R28 ;  /* 0x000000949c1c723c */ /* 0x040fe2000000181c */
[----:B------:R-:W-:Y:S07]  /*c670*/  LDSM.16.M88.4 R176, [R190+0x8000] ;  /* 0x00800000beb0783b */ /* 0x000fee0000000200 */
[----:B------:R-:W-:Y:S01]  /*c680*/  HMMA.16816.F32 R32, R156, R150, R32 ;  /* 0x000000969c20723c */ /* 0x000fe20000001820 */
[----:B------:R-:W5:Y:S07]  /*c690*/  LDSM.16.M88.4 R148, [R188+UR4+0xe900] ;  /* 0x00e90004bc94783b */ /* 0x000f6e0008000200 */
[C---:B----4-:R-:W-:Y:S01]  /*c6a0*/  HMMA.16816.F32 R4, R136.reuse, R168, R4 ;  /* 0x000000a88804723c */ /* 0x050fe20000001804 */
[----:B------:R-:W4:Y:S07]  /*c6b0*/  LDSM.16.M88.4 R156, [R188+UR4+0xf100] ;  /* 0x00f10004bc9c783b */ /* 0x000f2e0008000200 */
[C---:B------:R-:W-:Y:S01]  /*c6c0*/  HMMA.16816.F32 R8, R136.reuse, R170, R8 ;  /* 0x000000aa8808723c */ /* 0x040fe20000001808 */
[----:B------:R-:W1:Y:S07]  /*c6d0*/  LDSM.16.M88.4 R168, [R188+UR4+0xf900] ;  /* 0x00f90004bca8783b */ /* 0x000e6e0008000200 */
[C---:B--2---:R-:W-:Y:S01]  /*c6e0*/  HMMA.16816.F32 R12, R136.reuse, R140, R12 ;  /* 0x0000008c880c723c */ /* 0x044fe2000000180c */
[----:B------:R-:W-:Y:S07]  /*c6f0*/  LDSM.16.M88.4 R180, [R188+UR4+0x10100] ;  /* 0x01010004bcb4783b */ /* 0x000fee0008000200 */
[C---:B------:R-:W-:Y:S01]  /*c700*/  HMMA.16816.F32 R16, R136.reuse, R142, R16 ;  /* 0x0000008e8810723c */ /* 0x040fe20000001810 */
[----:B------:R-:W-:Y:S07]  /*c710*/  LDSM.16.M88.4 R140, [R192+0xe100] ;  /* 0x00e10000c08c783b */ /* 0x000fee0000000200 */
[C---:B------:R-:W-:Y:S01]  /*c720*/  HMMA.16816.F32 R20, R136.reuse, R152, R20 ;  /* 0x000000988814723c */ /* 0x040fe20000001814 */
[----:B------:R-:W0:Y:S07]  /*c730*/  LDGDEPBAR ;  /* 0x00000000000079af */ /* 0x000e2e0000000000 */
[C---:B------:R-:W-:Y:S01]  /*c740*/  HMMA.16816.F32 R24, R136.reuse, R154, R24 ;  /* 0x0000009a8818723c */ /* 0x040fe20000001818 */
[----:B------:R-:W-:Y:S07]  /*c750*/  LDSM.16.M88.4 R152, [R192+0xe900] ;  /* 0x00e90000c098783b */ /* 0x000fee0000000200 */
[C---:B---3--:R-:W-:Y:S08]  /*c760*/  HMMA.16816.F32 R28, R136.reuse, R160, R28 ;  /* 0x000000a0881c723c */ /* 0x048ff0000000181c */
[----:B------:R-:W-:Y:S01]  /*c770*/  HMMA.16816.F32 R32, R136, R162, R32 ;  /* 0x000000a28820723c */ /* 0x000fe20000001820 */
[----:B------:R-:W2:Y:S07]  /*c780*/  LDSM.16.M88.4 R136, [R186+0x4000] ;  /* 0x00400000ba88783b */ /* 0x000eae0000000200 */
[C---:B-1----:R-:W-:Y:S01]  /*c790*/  HMMA.16816.F32 R4, R144.reuse, R164, R4 ;  /* 0x000000a49004723c */ /* 0x042fe20000001804 */
[----:B------:R-:W1:Y:S07]  /*c7a0*/  LDSM.16.M88.4 R160, [R192+0xf100] ;  /* 0x00f10000c0a0783b */ /* 0x000e6e0000000200 */
[C---:B------:R-:W-:Y:S01]  /*c7b0*/  HMMA.16816.F32 R8, R144.reuse, R166, R8 ;  /* 0x000000a69008723c */ /* 0x040fe20000001808 */
[----:B------:R-:W-:Y:S07]  /*c7c0*/  LDSM.16.M88.4 R164, [R2+0xe100] ;  /* 0x00e1000002a4783b */ /* 0x000fee0000000200 */
[C---:B-----5:R-:W-:Y:S08]  /*c7d0*/  HMMA.16816.F32 R12, R144.reuse, R148, R12 ;  /* 0x00000094900c723c */ /* 0x060ff0000000180c */
[C---:B------:R-:W-:Y:S01]  /*c7e0*/  HMMA.16816.F32 R16, R144.reuse, R150, R16 ;  /* 0x000000969010723c */ /* 0x040fe20000001810 */
[----:B------:R-:W-:Y:S07]  /*c7f0*/  LDSM.16.M88.4 R148, [R185+0x4000] ;  /* 0x00400000b994783b */ /* 0x000fee0000000200 */
[C---:B----4-:R-:W-:Y:S08]  /*c800*/  HMMA.16816.F32 R20, R144.reuse, R156, R20 ;  /* 0x0000009c9014723c */ /* 0x050ff00000001814 */
[C---:B------:R-:W-:Y:S01]  /*c810*/  HMMA.16816.F32 R24, R144.reuse, R158, R24 ;  /* 0x0000009e9018723c */ /* 0x040fe20000001818 */
[----:B------:R-:W3:Y:S07]  /*c820*/  LDSM.16.M88.4 R156, [R0+0xe100] ;  /* 0x00e10000009c783b */ /* 0x000eee0000000200 */
        /* <DEDUP_REMOVED lines=8> */
[----:B------:R-:W4:Y:S07]  /*c8b0*/  LDSM.16.M88.4 R152, [R0+0xf900] ;  /* 0x00f900000098783b */ /* 0x000f2e0000000200 */
[C---:B-1----:R-:W-:Y:S08]  /*c8c0*/  HMMA.16816.F32 R20, R136.reuse, R160, R20 ;  /* 0x000000a08814723c */ /* 0x042ff00000001814 */
[C---:B------:R-:W-:Y:S01]  /*c8d0*/  HMMA.16816.F32 R24, R136.reuse, R162, R24 ;  /* 0x000000a28818723c */ /* 0x040fe20000001818 */
[----:B------:R-:W1:Y:S07]  /*c8e0*/  LDSM.16.M88.4 R160, [R184+0x4000] ;  /* 0x00400000b8a0783b */ /* 0x000e6e0000000200 */
[C---:B------:R-:W-:Y:S08]  /*c8f0*/  HMMA.16816.F32 R28, R136.reuse, R172, R28 ;  /* 0x000000ac881c723c */ /* 0x040ff0000000181c */
[----:B------:R-:W-:Y:S07]  /*c900*/  HMMA.16816.F32 R32, R136, R174, R32 ;  /* 0x000000ae8820723c */ /* 0x000fee0000001820 */
[----:B------:R-:W-:Y:S01]  /*c910*/  IADD3 R136, R133, UR4, R188 ;  /* 0x0000000485887c10 */ /* 0x000fe2000fffe0bc */
[C---:B---3--:R-:W-:Y:S05]  /*c920*/  HMMA.16816.F32 R4, R148.reuse, R156, R4 ;  /* 0x0000009c9404723c */ /* 0x048fea0000001804 */
[----:B------:R-:W-:Y:S03]  /*c930*/  IMAD.IADD R191, R189, 0x1, R136 ;  /* 0x00000001bdbf7824 */ /* 0x000fe600078e0288 */
[C---:B------:R-:W-:Y:S01]  /*c940*/  HMMA.16816.F32 R8, R148.reuse, R158, R8 ;  /* 0x0000009e9408723c */ /* 0x040fe20000001808 */
[----:B------:R-:W-:Y:S07]  /*c950*/  LDSM.16.M88.4 R156, [R192+0x10100] ;  /* 0x01010000c09c783b */ /* 0x000fee0000000200 */
[C---:B--2---:R-:W-:Y:S01]  /*c960*/  HMMA.16816.F32 R12, R148.reuse, R140, R12 ;  /* 0x0000008c940c723c */ /* 0x044fe2000000180c */
[----:B------:R-:W2:Y:S07]  /*c970*/  LDSM.16.M88.4 R136, [R191+0xe900] ;  /* 0x00e90000bf88783b */ /* 0x000eae0000000200 */
[C---:B------:R-:W-:Y:S01]  /*c980*/  HMMA.16816.F32 R16, R148.reuse, R142, R16 ;  /* 0x0000008e9410723c */ /* 0x040fe20000001810 */
[----:B------:R-:W3:Y:S07]  /*c990*/  LDSM.16.M88.4 R168, [R191+0xf100] ;  /* 0x00f10000bfa8783b */ /* 0x000eee0000000200 */
[C---:B------:R-:W-:Y:S01]  /*c9a0*/  HMMA.16816.F32 R20, R148.reuse, R144, R20 ;  /* 0x000000909414723c */ /* 0x040fe20000001814 */
[----:B------:R-:W5:Y:S07]  /*c9b0*/  LDSM.16.M88.4 R172, [R191+0xf900] ;  /* 0x00f90000bfac783b */ /* 0x000f6e0000000200 */
[C---:B------:R-:W-:Y:S01]  /*c9c0*/  HMMA.16816.F32 R24, R148.reuse, R146, R24 ;  /* 0x000000929418723c */ /* 0x040fe20000001818 */
[----:B------:R-:W3:Y:S07]  /*c9d0*/  LDSM.16.M88.4 R140, [R188+UR4+0x10900] ;  /* 0x01090004bc8c783b */ /* 0x000eee0008000200 */
[C---:B----4-:R-:W-:Y:S01]  /*c9e0*/  HMMA.16816.F32 R28, R148.reuse, R152, R28 ;  /* 0x00000098941c723c */ /* 0x050fe2000000181c */
[----:B------:R-:W4:Y:S07]  /*c9f0*/  LDSM.16.M88.4 R144, [R188+UR4+0x11100] ;  /* 0x01110004bc90783b */ /* 0x000f2e0008000200 */
[----:B------:R-:W-:Y:S01]  /*ca00*/  HMMA.16816.F32 R32, R148, R154, R32 ;  /* 0x0000009a9420723c */ /* 0x000fe20000001820 */
[----:B------:R-:W4:Y:S07]  /*ca10*/  LDSM.16.M88.4 R148, [R188+UR4+0x11900] ;  /* 0x01190004bc94783b */ /* 0x000f2e0008000200 */
[C---:B-1----:R-:W-:Y:S01]  /*ca20*/  HMMA.16816.F32 R4, R160.reuse, R164, R4 ;  /* 0x000000a4a004723c */ /* 0x042fe20000001804 */
        /* <DEDUP_REMOVED lines=16> */
[C---:B------:R-:W-:Y:S08]  /*cb30*/  HMMA.16816.F32 R12, R176.reuse, R140, R12 ;  /* 0x0000008cb00c723c */ /* 0x040ff0000000180c */
[C---:B------:R-:W-:Y:S01]  /*cb40*/  HMMA.16816.F32 R16, R176.reuse, R142, R16 ;  /* 0x0000008eb010723c */ /* 0x040fe20000001810 */
[----:B------:R-:W1:Y:S07]  /*cb50*/  LDSM.16.M88.4 R140, [R0+0x10900] ;  /* 0x01090000008c783b */ /* 0x000e6e0000000200 */
[C---:B----4-:R-:W-:Y:S08]  /*cb60*/  HMMA.16816.F32 R20, R176.reuse, R144, R20 ;  /* 0x00000090b014723c */ /* 0x050ff00000001814 */
[C---:B------:R-:W-:Y:S01]  /*cb70*/  HMMA.16816.F32 R24, R176.reuse, R146, R24 ;  /* 0x00000092b018723c */ /* 0x040fe20000001818 */
[----:B------:R-:W4:Y:S07]  /*cb80*/  LDSM.16.M88.4 R144, [R0+0x11100] ;  /* 0x011100000090783b */ /* 0x000f2e0000000200 */
[C---:B------:R-:W-:Y:S08]  /*cb90*/  HMMA.16816.F32 R28, R176.reuse, R148, R28 ;  /* 0x00000094b01c723c */ /* 0x040ff0000000181c */
[----:B------:R-:W-:Y:S01]  /*cba0*/  HMMA.16816.F32 R32, R176, R150, R32 ;  /* 0x00000096b020723c */ /* 0x000fe20000001820 */
[----:B------:R-:W3:Y:S07]  /*cbb0*/  LDSM.16.M88.4 R148, [R0+0x11900] ;  /* 0x011900000094783b */ /* 0x000eee0000000200 */
[----:B------:R-:W4:Y:S01]  /*cbc0*/  LDSM.16.M88.4 R176, [R184+0x8000] ;  /* 0x00800000b8b0783b */ /* 0x000f220000000200 */
[C---:B-1----:R-:W-:Y:S08]  /*cbd0*/  HMMA.16816.F32 R4, R152.reuse, R156, R4 ;  /* 0x0000009c9804723c */ /* 0x042ff00000001804 */
        /* <DEDUP_REMOVED lines=10> */
[C---:B------:R-:W-:Y:S08]  /*cc80*/  HMMA.16816.F32 R12, R168.reuse, R140, R12 ;  /* 0x0000008ca80c723c */ /* 0x040ff0000000180c */
[C---:B------:R-:W-:Y:S08]  /*cc90*/  HMMA.16816.F32 R16, R168.reuse, R142, R16 ;  /* 0x0000008ea810723c */ /* 0x040ff00000001810 */
[C---:B----4-:R-:W-:Y:S08]  /*cca0*/  HMMA.16816.F32 R20, R168.reuse, R144, R20 ;  /* 0x00000090a814723c */ /* 0x050ff00000001814 */
[C---:B------:R-:W-:Y:S08]  /*ccb0*/  HMMA.16816.F32 R24, R168.reuse, R146, R24 ;  /* 0x00000092a818723c */ /* 0x040ff00000001818 */
[C---:B------:R-:W-:Y:S08]  /*ccc0*/  HMMA.16816.F32 R28, R168.reuse, R148, R28 ;  /* 0x00000094a81c723c */ /* 0x040ff0000000181c */
[----:B------:R-:W-:Y:S08]  /*ccd0*/  HMMA.16816.F32 R32, R168, R150, R32 ;  /* 0x00000096a820723c */ /* 0x000ff00000001820 */
[C---:B------:R-:W-:Y:S08]  /*cce0*/  HMMA.16816.F32 R4, R176.reuse, R180, R4 ;  /* 0x000000b4b004723c */ /* 0x040ff00000001804 */
[C---:B------:R-:W-:Y:S08]  /*ccf0*/  HMMA.16816.F32 R8, R176.reuse, R182, R8 ;  /* 0x000000b6b008723c */ /* 0x040ff00000001808 */
[C---:B-1----:R-:W-:Y:S08]  /*cd00*/  HMMA.16816.F32 R12, R176.reuse, R136, R12 ;  /* 0x00000088b00c723c */ /* 0x042ff0000000180c */
[----:B------:R-:W-:Y:S01]  /*cd10*/  FMUL.FTZ R140, R4, c[0x0][0x320] ;  /* 0x0000c800048c7a20 */ /* 0x000fe20000410000 */
[C---:B------:R-:W-:Y:S03]  /*cd20*/  HMMA.16816.F32 R16, R176.reuse, R138, R16 ;  /* 0x0000008ab010723c */ /* 0x040fe60000001810 */
[----:B------:R-:W-:Y:S02]  /*cd30*/  FMUL.FTZ R141, R5, c[0x0][0x320] ;  /* 0x0000c800058d7a20 */ /* 0x000fe40000410000 */
[----:B------:R-:W1:Y:S01]  /*cd40*/  MUFU.TANH R140, R140 ;  /* 0x0000008c008c7308 */ /* 0x000e620000002400 */
[----:B------:R-:W-:Y:S02]  /*cd50*/  FMUL.FTZ R0, R6, c[0x0][0x320] ;  /* 0x0000c80006007a20 */ /* 0x000fe40000410000 */
[----:B------:R-:W-:Y:S04]  /*cd60*/  FMUL.FTZ R9, R9, c[0x0][0x320] ;  /* 0x0000c80009097a20 */ /* 0x000fe80000410000 */
[----:B------:R-:W-:Y:S02]  /*cd70*/  FMUL.FTZ R10, R10, c[0x0][0x320] ;  /* 0x0000c8000a0a7a20 */ /* 0x000fe40000410000 */
[----:B------:R-:W-:Y:S01]  /*cd80*/  FMUL.FTZ R11, R11, c[0x0][0x320] ;  /* 0x0000c8000b0b7a20 */ /* 0x000fe20000410000 */
[----:B------:R-:W2:Y:S01]  /*cd90*/  MUFU.TANH R143, R9 ;  /* 0x00000009008f7308 */ /* 0x000ea20000002400 */
[----:B------:R-:W-:Y:S02]  /*cda0*/  FMUL.FTZ R2, R7, c[0x0][0x320] ;  /* 0x0000c80007027a20 */ /* 0x000fe40000410000 */
[----:B------:R-:W3:Y:S01]  /*cdb0*/  LDSM.16.M88.4 R4, [R191+0x11100] ;  /* 0x01110000bf04783b */ /* 0x000ee20000000200 */
[----:B------:R-:W-:Y:S02]  /*cdc0*/  FMUL.FTZ R142, R8, c[0x0][0x320] ;  /* 0x0000c800088e7a20 */ /* 0x000fe40000410000 */
[----:B------:R-:W-:Y:S02]  /*cdd0*/  FMUL.FTZ R13, R13, c[0x0][0x320] ;  /* 0x0000c8000d0d7a20 */ /* 0x000fe40000410000 */
[----:B------:R-:W-:Y:S02]  /*cde0*/  FMUL.FTZ R14, R14, c[0x0][0x320] ;  /* 0x0000c8000e0e7a20 */ /* 0x000fe40000410000 */
[----:B------:R-:W4:Y:S01]  /*cdf0*/  MUFU.TANH R136, R10 ;  /* 0x0000000a00887308 */ /* 0x000f220000002400 */
[----:B------:R-:W-:Y:S02]  /*ce00*/  FMUL.FTZ R17, R17, c[0x0][0x320] ;  /* 0x0000c80011117a20 */ /* 0x000fe40000410000 */
[----:B------:R-:W-:Y:S02]  /*ce10*/  FMUL.FTZ R18, R18, c[0x0][0x320] ;  /* 0x0000c80012127a20 */ /* 0x000fe40000410000 */
[----:B------:R-:W-:Y:S02]  /*ce20*/  FMUL.FTZ R173, R12, c[0x0][0x320] ;  /* 0x0000c8000cad7a20 */ /* 0x000fe40000410000 */
[----:B------:R-:W-:Y:S02]  /*ce30*/  FMUL.FTZ R12, R15, c[0x0][0x320] ;  /* 0x0000c8000f0c7a20 */ /* 0x000fe40000410000 */
[----:B------:R-:W-:Y:S01]  /*ce40*/  FMUL.FTZ R171, R16, c[0x0][0x320] ;  /* 0x0000c80010ab7a20 */ /* 0x000fe20000410000 */
[----:B------:R5:W1:Y:S10]  /*ce50*/  MUFU.TANH R137, R11 ;  /* 0x0000000b00897308 */ /* 0x000a740000002400 */
[----:B------:R1:W1:Y:S10]  /*ce60*/  MUFU.TANH R169, R17 ;  /* 0x0000001100a97308 */ /* 0x0002740000002400 */
[----:B------:R2:W2:Y:S01]  /*ce70*/  MUFU.TANH R172, R18 ;  /* 0x0000001200ac7308 */ /* 0x0004a20000002400 */
[C---:B---3--:R-:W-:Y:S01]  /*ce80*/  HMMA.16816.F32 R20, R176.reuse, R4, R20 ;  /* 0x00000004b014723c */ /* 0x048fe20000001814 */
[----:B-----5:R-:W3:Y:S08]  /*ce90*/  LDSM.16.M88.4 R8, [R191+0x11900] ;  /* 0x01190000bf08783b */ /* 0x020ef00000000200 */
[----:B------:R5:W3:Y:S01]  /*cea0*/  MUFU.TANH R167, R13 ;  /* 0x0000000d00a77308 */ /* 0x000ae20000002400 */
[C---:B------:R-:W-:Y:S03]  /*ceb0*/  HMMA.16816.F32 R24, R176.reuse, R6, R24 ;  /* 0x00000006b018723c */ /* 0x040fe60000001818 */
[----:B-1----:R-:W-:Y:S01]  /*cec0*/  MOV R17, R199 ;  /* 0x000000c700117202 */ /* 0x002fe20000000f00 */
[----:B------:R-:W-:Y:S01]  /*ced0*/  FMUL.FTZ R4, R19, c[0x0][0x320] ;  /* 0x0000c80013047a20 */ /* 0x000fe20000410000 */
[----:B------:R-:W-:Y:S02]  /*cee0*/  @P0 MOV R17, R213 ;  /* 0x000000d500110202 */ /* 0x000fe40000000f00 */
[----:B------:R-:W-:Y:S02]  /*cef0*/  PLOP3.LUT P0, PT, PT, PT, UP1, 0x40, 0x0 ;  /* 0x000000000000781c */ /* 0x000fe40003f0e818 */
[----:B------:R1:W1:Y:S01]  /*cf00*/  MUFU.TANH R170, R14 ;  /* 0x0000000e00aa7308 */ /* 0x0002620000002400 */
[----:B--2---:R-:W2:Y:S04]  /*cf10*/  SHFL.IDX PT, R18, R17, RZ, 0x1c1f ;  /* 0x001c1fff11127589 */ /* 0x004ea800000e0000 */
        /* <DEDUP_REMOVED lines=9> */
[----:B------:R-:W-:Y:S01]  /*cfb0*/  FMUL.FTZ R27, R27, c[0x0][0x320] ;  /* 0x0000c8001b1b7a20 */ /* 0x000fe20000410000 */
[C---:B---3--:R-:W-:Y:S08]  /*cfc0*/  HMMA.16816.F32 R28, R176.reuse, R8, R28 ;  /* 0x00000008b01c723c */ /* 0x048ff0000000181c */
[----:B------:R-:W3:Y:S01]  /*cfd0*/  MUFU.TANH R2, R2 ;  /* 0x0000000200027308 */ /* 0x000ee20000002400 */
[----:B------:R-:W-:Y:S07]  /*cfe0*/  HMMA.16816.F32 R32, R176, R10, R32 ;  /* 0x0000000ab020723c */ /* 0x000fee0000001820 */
[----:B------:R-:W-:Y:S02]  /*cff0*/  IMAD.SHL.U32 R11, R214, 0x40, RZ ;  /* 0x00000040d60b7824 */ /* 0x000fe400078e00ff */
[----:B------:R-:W1:Y:S03]  /*d000*/  MUFU.TANH R142, R142 ;  /* 0x0000008e008e7308 */ /* 0x000e660000002400 */
[----:B------:R-:W-:Y:S03]  /*d010*/  IADD3 R15, -R208, 0x1, -R11 ;  /* 0x00000001d00f7810 */ /* 0x000fe60007ffe90b */
[----:B------:R-:W-:Y:S01]  /*d020*/  FMUL.FTZ R149, R28, c[0x0][0x320] ;  /* 0x0000c8001c957a20 */ /* 0x000fe20000410000 */
[----:B------:R-:W-:Y:S03]  /*d030*/  IADD3 R15, R15, c[0x0][0x1d0], RZ ;  /* 0x000074000f0f7a10 */ /* 0x000fe60007ffe0ff */
[----:B------:R-:W3:Y:S01]  /*d040*/  MUFU.TANH R173, R173 ;  /* 0x000000ad00ad7308 */ /* 0x000ee20000002400 */
[----:B------:R-:W-:Y:S02]  /*d050*/  FMUL.FTZ R29, R29, c[0x0][0x320] ;  /* 0x0000c8001d1d7a20 */ /* 0x000fe40000410000 */
[----:B------:R-:W-:Y:S01]  /*d060*/  FMUL.FTZ R30, R30, c[0x0][0x320] ;  /* 0x0000c8001e1e7a20 */ /* 0x000fe20000410000 */
[----:B------:R-:W-:Y:S01]  /*d070*/  IADD3 R15, R15, -c[0x0][0x168], RZ ;  /* 0x80005a000f0f7a10 */ /* 0x000fe20007ffe0ff */
[----:B------:R-:W-:Y:S02]  /*d080*/  FMUL.FTZ R31, R31, c[0x0][0x320] ;  /* 0x0000c8001f1f7a20 */ /* 0x000fe40000410000 */
[----:B------:R-:W-:Y:S01]  /*d090*/  FMUL.FTZ R145, R32, c[0x0][0x320] ;  /* 0x0000c80020917a20 */ /* 0x000fe20000410000 */
[----:B-----5:R-:W-:Y:S01]  /*d0a0*/  IADD3 R13, R15, c[0x0][0x328], RZ ;  /* 0x0000ca000f0d7a10 */ /* 0x020fe20007ffe0ff */
[----:B------:R-:W-:Y:S01]  /*d0b0*/  FMUL.FTZ R6, R33, c[0x0][0x320] ;  /* 0x0000c80021067a20 */ /* 0x000fe20000410000 */
[----:B------:R-:W3:Y:S01]  /*d0c0*/  MUFU.TANH R12, R12 ;  /* 0x0000000c000c7308 */ /* 0x000ee20000002400 */
[----:B------:R-:W-:Y:S01]  /*d0d0*/  FMUL.FTZ R10, R34, c[0x0][0x320] ;  /* 0x0000c800220a7a20 */ /* 0x000fe20000410000 */
[----:B------:R-:W-:Y:S01]  /*d0e0*/  IADD3 R15, R15, UR6, RZ ;  /* 0x000000060f0f7c10 */ /* 0x000fe2000fffe0ff */
[----:B------:R-:W-:Y:S01]  /*d0f0*/  FMUL.FTZ R8, R35, c[0x0][0x320] ;  /* 0x0000c80023087a20 */ /* 0x000fe20000410000 */
[-C--:B--2---:R-:W-:Y:S02]  /*d100*/  IADD3 R16, R13, R18.reuse, RZ ;  /* 0x000000120d107210 */ /* 0x084fe40007ffe0ff */
[----:B-1----:R-:W-:Y:S04]  /*d110*/  IADD3 R14, R15, R18, RZ ;  /* 0x000000120f0e7210 */ /* 0x002fe80007ffe0ff */
[----:B------:R-:W1:Y:S10]  /*d120*/  MUFU.TANH R171, R171 ;  /* 0x000000ab00ab7308 */ /* 0x000e740000002400 */
[----:B------:R-:W2:Y:S10]  /*d130*/  MUFU.TANH R4, R4 ;  /* 0x0000000400047308 */ /* 0x000eb40000002400 */
[----:B------:R-:W1:Y:S10]  /*d140*/  MUFU.TANH R175, R175 ;  /* 0x000000af00af7308 */ /* 0x000e740000002400 */
[----:B------:R1:W1:Y:S10]  /*d150*/  MUFU.TANH R155, R21 ;  /* 0x00000015009b7308 */ /* 0x0002740000002400 */
[----:B------:R1:W1:Y:S10]  /*d160*/  MUFU.TANH R174, R22 ;  /* 0x0000001600ae7308 */ /* 0x0002740000002400 */
[----:B------:R1:W1:Y:S10]  /*d170*/  MUFU.TANH R154, R23 ;  /* 0x00000017009a7308 */ /* 0x0002740000002400 */
        /* <DEDUP_REMOVED lines=27> */
.L_x_1603:
[----:B------:R-:W-:Y:S04]  /*d330*/  MOV R5, c[0x0][0x32c] ;  /* 0x0000cb0000057a02 */ /* 0x000fe80000000f00 */
[----:B------:R-:W-:Y:S11]  /*d340*/  ISETP.NE.AND P0, PT, R5, 0x1, PT ;  /* 0x000000010500780c */ /* 0x000ff60003f05270 */
[----:B------:R-:W-:Y:S02]  /*d350*/  @!UPT UIADD3 URZ, URZ, URZ, URZ ;  /* 0x0000003f3f3ff290 */ /* 0x000fe4000fffe03f */
[----:B------:R-:W-:Y:S05]  /*d360*/  @P0 IMAD.HI.U32 R5, R18, c[0x0][0x330], RZ ;  /* 0x0000cc0012050a27 */ /* 0x000fea00078e00ff */
[----:B------:R-:W-:Y:S02]  /*d370*/  @P0 SHF.R.U32.HI R18, RZ, c[0x0][0x334], R5 ;  /* 0x0000cd00ff120a19 */ /* 0x000fe40000011605 */
.L_x_1604:
[----:B------:R-:W-:Y:S05]  /*d380*/  BSYNC B0 ;  /* 0x0000000000007941 */ /* 0x000fea0003800000 */
.L_x_1602:
[----:B------:R-:W-:Y:S04]  /*d390*/  IMAD R7, R18, c[0x0][0x32c], -R11 ;  /* 0x0000cb0012077a24 */ /* 0x000fe800078e0a0b */
[----:B------:R-:W-:Y:S05]  /*d3a0*/  IMAD.IADD R7, R7, 0x1, -R208 ;  /* 0x0000000107077824 */ /* 0x000fea00078e0ad0 */
[----:B------:R-:W-:Y:S02]  /*d3b0*/  IADD3 R5, R7, c[0x0][0x32c], RZ ;  /* 0x0000cb0007057a10 */ /* 0x000fe40007ffe0ff */
[----:B------:R-:W-:Y:S02]  /*d3c0*/  IMNMX R14, R14, R7, !PT ;  /* 0x000000070e0e7217 */ /* 0x000fe40007800200 */
[----:B------:R-:W-:Y:S02]  /*d3d0*/  IMNMX R16, R16, R5, PT ;  /* 0x0000000510107217 */ /* 0x000fe40003800200 */
.L_x_1601:
[----:B--234-:R-:W-:Y:S01]  /*d3e0*/  ISETP.GT.AND P0, PT, R214, -0x1, PT ;  /* 0xffffffffd600780c */ /* 0x01cfe20003f04270 */
[----:B------:R-:W2:Y:S03]  /*d3f0*/  SHFL.IDX PT, R18, R17, 0x1, 0x1c1f ;  /* 0x003c1f0011127f89 */ /* 0x000ea600000e0000 */
[C---:B------:R-:W-:Y:S02]  /*d400*/  ISETP.GT.AND P4, PT, R14.reuse, 0x1, P0 ;  /* 0x000000010e00780c */ /* 0x040fe40000784270 */
[----:B------:R-:W-:Y:S02]  /*d410*/  ISETP.GT.AND P5, PT, R14, RZ, P0 ;  /* 0x000000ff0e00720c */ /* 0x000fe400007a4270 */
        /* <DEDUP_REMOVED lines=8> */
[----:B------:R-:W-:Y:S01]  /*d4a0*/  FSEL R173, R173, -INF , !P4 ;  /* 0xff800000adad7808 */ /* 0x000fe20006000000 */
[--C-:B--2---:R-:W-:Y:S01]  /*d4b0*/  IMAD.IADD R13, R13, 0x1, R18.reuse ;  /* 0x000000010d0d7824 */ /* 0x104fe200078e0212 */
[----:B------:R-:W-:Y:S01]  /*d4c0*/  ISETP.GT.AND P4, PT, R14, 0x19, P0 ;  /* 0x000000190e00780c */ /* 0x000fe20000784270 */
[----:B------:R-:W-:Y:S01]  /*d4d0*/  IMAD.IADD R15, R15, 0x1, R18 ;  /* 0x000000010f0f7824 */ /* 0x000fe200078e0212 */
        /* <DEDUP_REMOVED lines=14> */
[----:B-1----:R-:W-:Y:S02]  /*d5c0*/  FSEL R171, R171, -INF , !P5 ;  /* 0xff800000abab7808 */ /* 0x002fe40006800000 */
        /* <DEDUP_REMOVED lines=37> */
.L_x_1607:
[----:B------:R-:W-:Y:S04]  /*d820*/  MOV R6, c[0x0][0x32c] ;  /* 0x0000cb0000067a02 */ /* 0x000fe80000000f00 */
[----:B------:R-:W-:Y:S11]  /*d830*/  ISETP.NE.AND P4, PT, R6, 0x1, PT ;  /* 0x000000010600780c */ /* 0x000ff60003f85270 */
[----:B------:R-:W-:Y:S02]  /*d840*/  @!UPT UIADD3 URZ, URZ, URZ, URZ ;  /* 0x0000003f3f3ff290 */ /* 0x000fe4000fffe03f */
[----:B------:R-:W-:Y:S05]  /*d850*/  @P4 IMAD.HI.U32 R6, R14, c[0x0][0x330], RZ ;  /* 0x0000cc000e064a27 */ /* 0x000fea00078e00ff */
[----:B------:R-:W-:Y:S02]  /*d860*/  @P4 SHF.R.U32.HI R14, RZ, c[0x0][0x334], R6 ;  /* 0x0000cd00ff0e4a19 */ /* 0x000fe40000011606 */
.L_x_1608:
[----:B------:R-:W-:Y:S05]  /*d870*/  BSYNC B0 ;  /* 0x0000000000007941 */ /* 0x000fea0003800000 */
.L_x_1606:
[----:B------:R-:W-:Y:S04]  /*d880*/  IMAD R11, R14, c[0x0][0x32c], -R11 ;  /* 0x0000cb000e0b7a24 */ /* 0x000fe800078e0a0b */
[----:B------:R-:W-:Y:S05]  /*d890*/  IMAD.IADD R14, R11, 0x1, -R208 ;  /* 0x000000010b0e7824 */ /* 0x000fea00078e0ad0 */
[----:B------:R-:W-:Y:S02]  /*d8a0*/  IADD3 R6, R14, c[0x0][0x32c], RZ ;  /* 0x0000cb000e067a10 */ /* 0x000fe40007ffe0ff */
[----:B------:R-:W-:Y:S02]  /*d8b0*/  IMNMX R15, R15, R14, !PT ;  /* 0x0000000e0f0f7217 */ /* 0x000fe40007800200 */
[----:B------:R-:W-:Y:S02]  /*d8c0*/  IMNMX R13, R13, R6, PT ;  /* 0x000000060d0d7217 */ /* 0x000fe40003800200 */
.L_x_1605:
[----:B------:R-:W-:Y:S01]  /*d8d0*/  FMNMX.FTZ R6, R9, R132, !PT ;  /* 0x0000008409067209 */ /* 0x000fe20007810000 */
[----:B------:R-:W-:Y:S04]  /*d8e0*/  DEPBAR.LE SB0, 0x2 ;  /* 0x000080800000791a */ /* 0x000fe80000000000 */
[----:B------:R-:W-:Y:S01]  /*d8f0*/  FMNMX.FTZ R6, R141, R6, !PT ;  /* 0x000000068d067209 */ /* 0x000fe20007810000 */
[----:B------:R-:W-:Y:S01]  /*d900*/  BAR.SYNC.DEFER_BLOCKING 0x0 ;  /* 0x0000000000007b1d */ /* 0x000fe20000010000 */
[----:B------:R-:W-:Y:S01]  /*d910*/  ISETP.GT.AND P6, PT, R15, RZ, P0 ;  /* 0x000000ff0f00720c */ /* 0x000fe200007c4270 */
        /* <DEDUP_REMOVED lines=8> */
[----:B------:R-:W-:Y:S02]  /*d9a0*/  ISETP.GT.AND P4, PT, R15, 0x8, P0 ;  /* 0x000000080f00780c */ /* 0x000fe40000784270 */
[----:B------:R-:W-:Y:S02]  /*d9b0*/  FMNMX.FTZ R6, R167, R6, !PT ;  /* 0x00000006a7067209 */ /* 0x000fe40007810000 */
[----:B------:R-:W-:Y:S02]  /*d9c0*/  ISETP.LT.OR P5, PT, R13, 0x2, P5 ;  /* 0x000000020d00780c */ /* 0x000fe40002fa1670 */
[----:B------:R-:W-:Y:S02]  /*d9d0*/  FSEL R16, R0, -INF , !P6 ;  /* 0xff80000000107808 */ /* 0x000fe40007000000 */
[----:B------:R-:W-:Y:S02]  /*d9e0*/  FMNMX.FTZ R6, R171, R6, !PT ;  /* 0x00000006ab067209 */ /* 0x000fe40007810000 */
[----:B------:R-:W-:Y:S01]  /*d9f0*/  FSEL R14, R2, -INF , !P5 ;  /* 0xff800000020e7808 */ /* 0x000fe20006800000 */
[----:B------:R-:W-:Y:S01]  /*da00*/  LDSM.16.MT88.4 R28, [R134+UR4+0x100] ;  /* 0x00010004861c783b */ /* 0x000fe20008004200 */
[----:B------:R-:W-:Y:S02]  /*da10*/  ISETP.GT.AND P6, PT, R15, 0x9, P0 ;  /* 0x000000090f00780c */ /* 0x000fe400007c4270 */
[----:B------:R-:W-:Y:S02]  /*da20*/  ISETP.LT.OR P4, PT, R13, 0x9, P4 ;  /* 0x000000090d00780c */ /* 0x000fe40002781670 */
[----:B------:R-:W-:Y:S02]  /*da30*/  FMNMX.FTZ R11, R16, R3, !PT ;  /* 0x00000003100b7209 */ /* 0x000fe40007810000 */
[----:B------:R-:W-:Y:S02]  /*da40*/  FMNMX.FTZ R0, R169, R6, !PT ;  /* 0x00000006a9007209 */ /* 0x000fe40007810000 */
[----:B------:R-:W-:Y:S02]  /*da50*/  FMNMX.FTZ R11, R14, R11, !PT ;  /* 0x0000000b0e0b7209 */ /* 0x000fe40007810000 */
[----:B------:R-:W-:Y:S02]  /*da60*/  ISETP.GT.AND P5, PT, R15, 0x10, P0 ;  /* 0x000000100f00780c */ /* 0x000fe400007a4270 */
[----:B------:R-:W-:Y:S02]  /*da70*/  ISETP.LT.OR P6, PT, R13, 0xa, P6 ;  /* 0x0000000a0d00780c */ /* 0x000fe400037c1670 */
[----:B------:R-:W-:Y:S02]  /*da80*/  FSEL R136, R136, -INF , !P4 ;  /* 0xff80000088887808 */ /* 0x000fe40006000000 */
[----:B------:R-:W-:Y:S02]  /*da90*/  FMNMX.FTZ R0, R175, R0, !PT ;  /* 0x00000000af007209 */ /* 0x000fe40007810000 */
[----:B------:R-:W-:Y:S02]  /*daa0*/  ISETP.GT.AND P4, PT, R15, 0x11, P0 ;  /* 0x000000110f00780c */ /* 0x000fe40000784270 */
[----:B------:R-:W-:Y:S02]  /*dab0*/  FSEL R6, R137, -INF , !P6 ;  /* 0xff80000089067808 */ /* 0x000fe40007000000 */
[----:B------:R-:W-:Y:S02]  /*dac0*/  ISETP.LT.OR P5, PT, R13, 0x11, P5 ;  /* 0x000000110d00780c */ /* 0x000fe40002fa1670 */
[----:B------:R-:W-:Y:S02]  /*dad0*/  FMNMX.FTZ R11, R136, R11, !PT ;  /* 0x0000000b880b7209 */ /* 0x000fe40007810000 */
[----:B------:R-:W-:Y:S02]  /*dae0*/  FMNMX.FTZ R0, R155, R0, !PT ;  /* 0x000000009b007209 */ /* 0x000fe40007810000 */
[----:B------:R-:W-:Y:S02]  /*daf0*/  ISETP.GT.AND P6, PT, R15, 0x18, P0 ;  /* 0x000000180f00780c */ /* 0x000fe400007c4270 */
[----:B------:R-:W-:Y:S02]  /*db00*/  ISETP.LT.OR P4, PT, R13, 0x12, P4 ;  /* 0x000000120d00780c */ /* 0x000fe40002781670 */
[----:B------:R-:W-:Y:S02]  /*db10*/  FMNMX.FTZ R17, R6, R11, !PT ;  /* 0x0000000b06117209 */ /* 0x000fe40007810000 */
[----:B------:R-:W-:Y:S02]  /*db20*/  FSEL R170, R170, -INF , !P5 ;  /* 0xff800000aaaa7808 */ /* 0x000fe40006800000 */
[----:B------:R-:W-:Y:S02]  /*db30*/  FMNMX.FTZ R0, R153, R0, !PT ;  /* 0x0000000099007209 */ /* 0x000fe40007810000 */
[----:B------:R-:W-:Y:S02]  /*db40*/  FSEL R178, R12, -INF , !P4 ;  /* 0xff8000000cb27808 */ /* 0x000fe40006000000 */
[----:B------:R-:W-:Y:S02]  /*db50*/  ISETP.GT.AND P5, PT, R15, 0x19, P0 ;  /* 0x000000190f00780c */ /* 0x000fe400007a4270 */
        /* <DEDUP_REMOVED lines=23> */
[----:B------:R-:W-:Y:S02]  /*dcd0*/  FSEL R152, R152, -INF , !P5 ;  /* 0xff80000098987808 */ /* 0x000fe40006800000 */
[----:B------:R-:W-:Y:S01]  /*dce0*/  FMNMX.FTZ R17, R154, R17, !PT ;  /* 0x000000119a117209 */ /* 0x000fe20007810000 */
[----:B------:R-:W1:Y:S01]  /*dcf0*/  SHFL.BFLY PT, R0, R11, 0x2, 0x1f ;  /* 0x0c401f000b007f89 */ /* 0x000e6200000e0000 */
[----:B------:R-:W-:Y:S02]  /*dd00*/  ISETP.GT.AND P6, PT, R15, 0x30, P0 ;  /* 0x000000300f00780c */ /* 0x000fe400007c4270 */
[C---:B------:R-:W-:Y:S02]  /*dd10*/  ISETP.LT.OR P4, PT, R13.reuse, 0x2a, P4 ;  /* 0x0000002a0d00780c */ /* 0x040fe40002781670 */
[----:B------:R-:W-:Y:S02]  /*dd20*/  FMNMX.FTZ R17, R152, R17, !PT ;  /* 0x0000001198117209 */ /* 0x000fe40007810000 */
[----:B------:R-:W-:Y:S02]  /*dd30*/  FSEL R150, R150, -INF , !P4 ;  /* 0xff80000096967808 */ /* 0x000fe40006000000 */
[----:B------:R-:W-:Y:S02]  /*dd40*/  ISETP.LT.OR P6, PT, R13, 0x31, P6 ;  /* 0x000000310d00780c */ /* 0x000fe400037c1670 */
[----:B------:R-:W-:Y:S02]  /*dd50*/  ISETP.GT.AND P5, PT, R15, 0x31, P0 ;  /* 0x000000310f00780c */ /* 0x000fe400007a4270 */
[----:B------:R-:W-:Y:S02]  /*dd60*/  FSEL R146, R146, -INF , !P6 ;  /* 0xff80000092927808 */ /* 0x000fe40007000000 */
[----:B------:R-:W-:Y:S02]  /*dd70*/  FMNMX.FTZ R17, R150, R17, !PT ;  /* 0x0000001196117209 */ /* 0x000fe40007810000 */
[----:B------:R-:W-:Y:S02]  /*dd80*/  ISETP.LT.OR P5, PT, R13, 0x32, P5 ;  /* 0x000000320d00780c */ /* 0x000fe40002fa1670 */
[C---:B------:R-:W-:Y:S02]  /*dd90*/  ISETP.GT.AND P4, PT, R15.reuse, 0x38, P0 ;  /* 0x000000380f00780c */ /* 0x040fe40000784270 */
[----:B------:R-:W-:Y:S02]  /*dda0*/  FSEL R144, R144, -INF , !P5 ;  /* 0xff80000090907808 */ /* 0x000fe40006800000 */
[----:B------:R-:W-:Y:S02]  /*ddb0*/  FMNMX.FTZ R17, R146, R17, !PT ;  /* 0x0000001192117209 */ /* 0x000fe40007810000 */
[----:B------:R-:W-:Y:S02]  /*ddc0*/  ISETP.GT.AND P0, PT, R15, 0x39, P0 ;  /* 0x000000390f00780c */ /* 0x000fe40000704270 */
[C---:B------:R-:W-:Y:S02]  /*ddd0*/  ISETP.LT.OR P4, PT, R13.reuse, 0x39, P4 ;  /* 0x000000390d00780c */ /* 0x040fe40002781670 */
[----:B------:R-:W-:Y:S02]  /*dde0*/  FMNMX.FTZ R17, R144, R17, !PT ;  /* 0x0000001190117209 */ /* 0x000fe40007810000 */
[----:B------:R-:W-:Y:S02]  /*ddf0*/  FSEL R142, R10, -INF , !P4 ;  /* 0xff8000000a8e7808 */ /* 0x000fe40006000000 */
[----:B------:R-:W-:Y:S02]  /*de00*/  ISETP.LT.OR P0, PT, R13, 0x3a, P0 ;  /* 0x0000003a0d00780c */ /* 0x000fe40000701670 */
[----:B------:R-:W-:Y:S02]  /*de10*/  FMNMX.FTZ R17, R142, R17, !PT ;  /* 0x000000118e117209 */ /* 0x000fe40007810000 */
[----:B------:R-:W-:Y:S02]  /*de20*/  FSEL R140, R8, -INF , !P0 ;  /* 0xff800000088c7808 */ /* 0x000fe40004000000 */
[----:B-1----:R-:W-:Y:S02]  /*de30*/  FMNMX.FTZ R4, R11, R0, !PT ;  /* 0x000000000b047209 */ /* 0x002fe40007810000 */
[----:B------:R-:W-:Y:S03]  /*de40*/  FMNMX.FTZ R13, R140, R17, !PT ;  /* 0x000000118c0d7209 */ /* 0x000fe60007810000 */
[----:B------:R-:W1:Y:S08]  /*de50*/  SHFL.BFLY PT, R15, R4, 0x1, 0x1f ;  /* 0x0c201f00040f7f89 */ /* 0x000e7000000e0000 */
[----:B------:R-:W2:Y:S01]  /*de60*/  SHFL.BFLY PT, R0, R13, 0x2, 0x1f ;  /* 0x0c401f000d007f89 */ /* 0x000ea200000e0000 */
[----:B-1----:R-:W-:Y:S04]  /*de70*/  FMNMX.FTZ R2, R4, R15, !PT ;  /* 0x0000000f04027209 */ /* 0x002fe80007810000 */
[C---:B------:R-:W-:Y:S01]  /*de80*/  FSETP.NEU.FTZ.AND P0, PT, R2.reuse, -INF , PT ;  /* 0xff8000000200780b */ /* 0x040fe20003f1d000 */
[----:B------:R-:W-:Y:S01]  /*de90*/  FMUL.FTZ R148, R2, c[0x0][0x2d0] ;  /* 0x0000b40002947a20 */ /* 0x000fe20000410000 */
[----:B--2---:R-:W-:Y:S04]  /*dea0*/  FMNMX.FTZ R11, R13, R0, !PT ;  /* 0x000000000d0b7209 */ /* 0x004fe80007810000 */
[----:B------:R-:W-:Y:S01]  /*deb0*/  FSEL R148, R148, RZ, P0 ;  /* 0x000000ff94947208 */ /* 0x000fe20000000000 */
[----:B------:R-:W1:Y:S04]  /*dec0*/  SHFL.BFLY PT, R0, R11, 0x1, 0x1f ;  /* 0x0c201f000b007f89 */ /* 0x000e6800000e0000 */
[--C-:B------:R-:W-:Y:S01]  /*ded0*/  FFMA.FTZ R161, R5, c[0x0][0x2d0], -R148.reuse ;  /* 0x0000b40005a17a23 */ /* 0x100fe20000010894 */
[----:B------:R-:W-:Y:S01]  /*dee0*/  FSEL R5, R2, RZ, P0 ;  /* 0x000000ff02057208 */ /* 0x000fe20000000000 */
[--C-:B------:R-:W-:Y:S02]  /*def0*/  FFMA.FTZ R164, R141, c[0x0][0x2d0], -R148.reuse ;  /* 0x0000b4008da47a23 */ /* 0x100fe40000010894 */
[----:B------:R-:W-:Y:S02]  /*df00*/  FFMA.FTZ R165, R9, c[0x0][0x2d0], -R148 ;  /* 0x0000b40009a57a23 */ /* 0x000fe40000010894 */
[----:B------:R-:W-:Y:S01]  /*df10*/  FADD.FTZ R4, -R5, R132 ;  /* 0x0000008405047221 */ /* 0x000fe20000010100 */
[----:B------:R-:W-:Y:S01]  /*df20*/  MUFU.EX2 R161, R161 ;  /* 0x000000a100a17308 */ /* 0x000fe20000000800 */
[--C-:B------:R-:W-:Y:S02]  /*df30*/  FFMA.FTZ R158, R7, c[0x0][0x2d0], -R148.reuse ;  /* 0x0000b400079e7a23 */ /* 0x100fe40000010894 */
[----:B------:R-:W-:Y:S02]  /*df40*/  FMUL.FTZ R132, R4, c[0x0][0x2d0] ;  /* 0x0000b40004847a20 */ /* 0x000fe40000410000 */
[--C-:B------:R-:W-:Y:S02]  /*df50*/  FFMA.FTZ R177, R153, c[0x0][0x2d0], -R148.reuse ;  /* 0x0000b40099b17a23 */ /* 0x100fe40000010894 */
[--C-:B------:R-:W-:Y:S02]  /*df60*/  FFMA.FTZ R182, R149, c[0x0][0x2d0], -R148.reuse ;  /* 0x0000b40095b67a23 */ /* 0x100fe40000010894 */
[--C-:B------:R-:W-:Y:S01]  /*df70*/  FFMA.FTZ R183, R147, c[0x0][0x2d0], -R148.reuse ;  /* 0x0000b40093b77a23 */ /* 0x100fe20000010894 */
[----:B------:R-:W-:Y:S01]  /*df80*/  MUFU.EX2 R165, R165 ;  /* 0x000000a500a57308 */ /* 0x000fe20000000800 */
[--C-:B------:R-:W-:Y:S02]  /*df90*/  FFMA.FTZ R191, R145, c[0x0][0x2d0], -R148.reuse ;  /* 0x0000b40091bf7a23 */ /* 0x100fe40000010894 */
[--C-:B------:R-:W-:Y:S01]  /*dfa0*/  FFMA.FTZ R166, R173, c[0x0][0x2d0], -R148.reuse ;  /* 0x0000b400ada67a23 */ /* 0x100fe20000010894 */
[----:B-1----:R-:W-:Y:S01]  /*dfb0*/  FMNMX.FTZ R0, R11, R0, !PT ;  /* 0x000000000b007209 */ /* 0x002fe20007810000 */
[--C-:B------:R-:W-:Y:S02]  /*dfc0*/  FFMA.FTZ R167, R167, c[0x0][0x2d0], -R148.reuse ;  /* 0x0000b400a7a77a23 */ /* 0x100fe40000010894 */
[--C-:B------:R-:W-:Y:S01]  /*dfd0*/  FFMA.FTZ R168, R171, c[0x0][0x2d0], -R148.reuse ;  /* 0x0000b400aba87a23 */ /* 0x100fe20000010894 */
[C---:B------:R-:W-:Y:S01]  /*dfe0*/  FSETP.NEU.FTZ.AND P0, PT, R0.reuse, -INF , PT ;  /* 0xff8000000000780b */ /* 0x040fe20003f1d000 */
[C---:B------:R-:W-:Y:S01]  /*dff0*/  FMUL.FTZ R141, R0.reuse, c[0x0][0x2d0] ;  /* 0x0000b400008d7a20 */ /* 0x040fe20000410000 */
[----:B------:R-:W1:Y:S01]  /*e000*/  MUFU.EX2 R164, R164 ;  /* 0x000000a400a47308 */ /* 0x000e620000000800 */
[--C-:B------:R-:W-:Y:S01]  /*e010*/  FFMA.FTZ R169, R169, c[0x0][0x2d0], -R148.reuse ;  /* 0x0000b400a9a97a23 */ /* 0x100fe20000010894 */
[----:B------:R-:W-:Y:S01]  /*e020*/  FSEL R4, R0, RZ, P0 ;  /* 0x000000ff00047208 */ /* 0x000fe20000000000 */
[--C-:B------:R-:W-:Y:S01]  /*e030*/  FFMA.FTZ R175, R175, c[0x0][0x2d0], -R148.reuse ;  /* 0x0000b400afaf7a23 */ /* 0x100fe20000010894 */
[----:B------:R-:W-:Y:S03]  /*e040*/  FSEL R141, R141, RZ, P0 ;  /* 0x000000ff8d8d7208 */ /* 0x000fe60000000000 */
[----:B------:R-:W-:Y:S02]  /*e050*/  FADD.FTZ R4, -R4, R3 ;  /* 0x0000000304047221 */ /* 0x000fe40000010100 */
[--C-:B------:R-:W-:Y:S01]  /*e060*/  FFMA.FTZ R162, R14, c[0x0][0x2d0], -R141.reuse ;  /* 0x0000b4000ea27a23 */ /* 0x100fe2000001088d */
[----:B------:R-:W2:Y:S01]  /*e070*/  MUFU.EX2 R158, R158 ;  /* 0x0000009e009e7308 */ /* 0x000ea20000000800 */
[----:B------:R-:W3:Y:S01]  /*e080*/  LDSM.16.MT88.4 R12, [R135+UR4+0x100] ;  /* 0x00010004870c783b */ /* 0x000ee20008004200 */
[--C-:B------:R-:W-:Y:S01]  /*e090*/  FFMA.FTZ R163, R16, c[0x0][0x2d0], -R141.reuse ;  /* 0x0000b40010a37a23 */ /* 0x100fe2000001088d */
[----:B------:R-:W-:Y:S01]  /*e0a0*/  IADD3 R16, R134, UR4, RZ ;  /* 0x0000000486107c10 */ /* 0x000fe2000fffe0ff */
[--C-:B------:R-:W-:Y:S02]  /*e0b0*/  FFMA.FTZ R159, R136, c[0x0][0x2d0], -R141.reuse ;  /* 0x0000b400889f7a23 */ /* 0x100fe4000001088d */
[--C-:B------:R-:W-:Y:S01]  /*e0c0*/  FFMA.FTZ R160, R6, c[0x0][0x2d0], -R141.reuse ;  /* 0x0000b40006a07a23 */ /* 0x100fe2000001088d */
[----:B------:R-:W-:Y:S01]  /*e0d0*/  IADD3 R157, R187, R16, RZ ;  /* 0x00000010bb9d7210 */ /* 0x000fe20007ffe0ff */
[----:B------:R-:W-:Y:S01]  /*e0e0*/  FMUL.FTZ R3, R4, c[0x0][0x2d0] ;  /* 0x0000b40004037a20 */ /* 0x000fe20000410000 */
[----:B------:R-:W-:Y:S01]  /*e0f0*/  IADD3 R4, R135, UR4, RZ ;  /* 0x0000000487047c10 */ /* 0x000fe2000fffe0ff */
[----:B------:R-:W4:Y:S01]  /*e100*/  MUFU.EX2 R132, R132 ;  /* 0x0000008400847308 */ /* 0x000f220000000800 */
[--C-:B------:R-:W-:Y:S02]  /*e110*/  FFMA.FTZ R179, R154, c[0x0][0x2d0], -R141.reuse ;  /* 0x0000b4009ab37a23 */ /* 0x100fe4000001088d */
[----:B------:R-:W-:Y:S01]  /*e120*/  IADD3 R156, R187, R4, RZ ;  /* 0x00000004bb9c7210 */ /* 0x000fe20007ffe0ff */
[--C-:B------:R-:W-:Y:S01]  /*e130*/  FFMA.FTZ R180, R152, c[0x0][0x2d0], -R141.reuse ;  /* 0x0000b40098b47a23 */ /* 0x100fe2000001088d */
[----:B-1----:R-:W-:Y:S01]  /*e140*/  F2FP.PACK_AB R136, R164, R165 ;  /* 0x000000a5a488723e */ /* 0x002fe200000000ff */
[--C-:B------:R-:W-:Y:S02]  /*e150*/  FFMA.FTZ R181, R150, c[0x0][0x2d0], -R141.reuse ;  /* 0x0000b40096b57a23 */ /* 0x100fe4000001088d */
[----:B------:R-:W1:Y:S01]  /*e160*/  LDSM.16.MT88.4 R20, [R156+0x100] ;  /* 0x000100009c14783b */ /* 0x000e620000004200 */
[--C-:B------:R-:W-:Y:S01]  /*e170*/  FFMA.FTZ R222, R146, c[0x0][0x2d0], -R141.reuse ;  /* 0x0000b40092de7a23 */ /* 0x100fe2000001088d */
[----:B------:R-:W-:Y:S01]  /*e180*/  MUFU.EX2 R163, R163 ;  /* 0x000000a300a37308 */ /* 0x000fe20000000800 */
[--C-:B------:R-:W-:Y:S02]  /*e190*/  FFMA.FTZ R223, R144, c[0x0][0x2d0], -R141.reuse ;  /* 0x0000b40090df7a23 */ /* 0x100fe4000001088d */
[--C-:B------:R-:W-:Y:S01]  /*e1a0*/  FFMA.FTZ R224, R142, c[0x0][0x2d0], -R141.reuse ;  /* 0x0000b4008ee07a23 */ /* 0x100fe2000001088d */
[----:B--2---:R-:W-:Y:S01]  /*e1b0*/  F2FP.PACK_AB R138, R158, R161 ;  /* 0x000000a19e8a723e */ /* 0x004fe200000000ff */
[--C-:B------:R-:W-:Y:S01]  /*e1c0*/  FFMA.FTZ R170, R170, c[0x0][0x2d0], -R141.reuse ;  /* 0x0000b400aaaa7a23 */ /* 0x100fe2000001088d */
[----:B------:R-:W-:Y:S01]  /*e1d0*/  LDSM.16.MT88.4 R144, [R157+0x1900] ;  /* 0x001900009d90783b */ /* 0x000fe20000004200 */
[--C-:B------:R-:W-:Y:S02]  /*e1e0*/  FFMA.FTZ R171, R178, c[0x0][0x2d0], -R141.reuse ;  /* 0x0000b400b2ab7a23 */ /* 0x100fe4000001088d */
[--C-:B------:R-:W-:Y:S01]  /*e1f0*/  FFMA.FTZ R178, R151, c[0x0][0x2d0], -R148.reuse ;  /* 0x0000b40097b27a23 */ /* 0x100fe20000010894 */
[----:B------:R-:W2:Y:S01]  /*e200*/  MUFU.EX2 R162, R162 ;  /* 0x000000a200a27308 */ /* 0x000ea20000000800 */
[--C-:B------:R-:W-:Y:S02]  /*e210*/  FFMA.FTZ R172, R172, c[0x0][0x2d0], -R141.reuse ;  /* 0x0000b400acac7a23 */ /* 0x100fe4000001088d */
[--C-:B------:R-:W-:Y:S02]  /*e220*/  FFMA.FTZ R173, R176, c[0x0][0x2d0], -R141.reuse ;  /* 0x0000b400b0ad7a23 */ /* 0x100fe4000001088d */
[C---:B----4-:R-:W-:Y:S02]  /*e230*/  FMUL.FTZ R4, R132.reuse, R128 ;  /* 0x0000008084047220 */ /* 0x050fe40000410000 */
        /* <DEDUP_REMOVED lines=8> */
[----:B------:R-:W4:Y:S01]  /*e2c0*/  MUFU.EX2 R160, R160 ;  /* 0x000000a000a07308 */ /* 0x000f220000000800 */
[C---:B------:R-:W-:Y:S02]  /*e2d0*/  FMUL.FTZ R32, R132.reuse, R100 ;  /* 0x0000006484207220 */ /* 0x040fe40000410000 */
[----:B------:R-:W-:Y:S01]  /*e2e0*/  FMUL.FTZ R33, R132, R101 ;  /* 0x0000006584217220 */ /* 0x000fe20000410000 */
[----:B--2---:R-:W-:Y:S01]  /*e2f0*/  F2FP.PACK_AB R137, R162, R163 ;  /* 0x000000a3a289723e */ /* 0x004fe200000000ff */
[--C-:B------:R-:W-:Y:S02]  /*e300*/  FFMA.FTZ R176, R155, c[0x0][0x2d0], -R148.reuse ;  /* 0x0000b4009bb07a23 */ /* 0x100fe40000010894 */
[----:B------:R-:W-:Y:S01]  /*e310*/  LDSM.16.MT88.4 R152, [R156+0x3900] ;  /* 0x003900009c98783b */ /* 0x000fe20000004200 */
[----:B------:R-:W-:Y:S02]  /*e320*/  FFMA.FTZ R148, R143, c[0x0][0x2d0], -R148 ;  /* 0x0000b4008f947a23 */ /* 0x000fe40000010894 */
[----:B------:R-:W2:Y:S01]  /*e330*/  MUFU.EX2 R3, R3 ;  /* 0x0000000300037308 */ /* 0x000ea20000000800 */
[C---:B------:R-:W-:Y:S02]  /*e340*/  FMUL.FTZ R36, R132.reuse, R36 ;  /* 0x0000002484247220 */ /* 0x040fe40000410000 */
[C---:B------:R-:W-:Y:S02]  /*e350*/  FMUL.FTZ R37, R132.reuse, R37 ;  /* 0x0000002584257220 */ /* 0x040fe40000410000 */
[C---:B------:R-:W-:Y:S02]  /*e360*/  FMUL.FTZ R40, R132.reuse, R40 ;  /* 0x0000002884287220 */ /* 0x040fe40000410000 */
[C---:B------:R-:W-:Y:S02]  /*e370*/  FMUL.FTZ R41, R132.reuse, R41 ;  /* 0x0000002984297220 */ /* 0x040fe40000410000 */
[C---:B------:R-:W-:Y:S01]  /*e380*/  FMUL.FTZ R44, R132.reuse, R44 ;  /* 0x0000002c842c7220 */ /* 0x040fe20000410000 */
[----:B------:R5:W-:Y:S01]  /*e390*/  MUFU.EX2 R192, R148 ;  /* 0x0000009400c07308 */ /* 0x000be20000000800 */
[C---:B------:R-:W-:Y:S02]  /*e3a0*/  FMUL.FTZ R45, R132.reuse, R45 ;  /* 0x0000002d842d7220 */ /* 0x040fe40000410000 */
[----:B------:R-:W-:Y:S01]  /*e3b0*/  FMUL.FTZ R48, R132, R48 ;  /* 0x0000003084307220 */ /* 0x000fe20000410000 */
[----:B----4-:R-:W-:Y:S01]  /*e3c0*/  F2FP.PACK_AB R139, R160, R159 ;  /* 0x0000009fa08b723e */ /* 0x010fe200000000ff */
[C---:B------:R-:W-:Y:S02]  /*e3d0*/  FMUL.FTZ R49, R132.reuse, R49 ;  /* 0x0000003184317220 */ /* 0x040fe40000410000 */
[C---:B------:R-:W-:Y:S02]  /*e3e0*/  FMUL.FTZ R52, R132.reuse, R52 ;  /* 0x0000003484347220 */ /* 0x040fe40000410000 */
[C---:B------:R-:W-:Y:S01]  /*e3f0*/  FMUL.FTZ R53, R132.reuse, R53 ;  /* 0x0000003584357220 */ /* 0x040fe20000410000 */
[----:B------:R-:W-:Y:S01]  /*e400*/  MUFU.EX2 R166, R166 ;  /* 0x000000a600a67308 */ /* 0x000fe20000000800 */
[C---:B------:R-:W-:Y:S02]  /*e410*/  FMUL.FTZ R56, R132.reuse, R56 ;  /* 0x0000003884387220 */ /* 0x040fe40000410000 */
[C---:B------:R-:W-:Y:S02]  /*e420*/  FMUL.FTZ R57, R132.reuse, R57 ;  /* 0x0000003984397220 */ /* 0x040fe40000410000 */
[C---:B--2---:R-:W-:Y:S02]  /*e430*/  FMUL.FTZ R6, R3.reuse, R130 ;  /* 0x0000008203067220 */ /* 0x044fe40000410000 */
[C---:B------:R-:W-:Y:S02]  /*e440*/  FMUL.FTZ R7, R3.reuse, R131 ;  /* 0x0000008303077220 */ /* 0x040fe40000410000 */
[----:B------:R-:W-:Y:S01]  /*e450*/  LDSM.16.MT88.4 R128, [R156+0x2900] ;  /* 0x002900009c80783b */ /* 0x000fe20000004200 */
[C---:B------:R-:W-:Y:S01]  /*e460*/  FMUL.FTZ R10, R3.reuse, R126 ;  /* 0x0000007e030a7220 */ /* 0x040fe20000410000 */
[----:B------:R-:W2:Y:S01]  /*e470*/  MUFU.EX2 R167, R167 ;  /* 0x000000a700a77308 */ /* 0x000ea20000000800 */
[C---:B------:R-:W-:Y:S02]  /*e480*/  FMUL.FTZ R11, R3.reuse, R127 ;  /* 0x0000007f030b7220 */ /* 0x040fe40000410000 */
[C---:B---3--:R-:W-:Y:S03]  /*e490*/  HMMA.16816.F32 R4, R136.reuse, R12, R4 ;  /* 0x0000000c8804723c */ /* 0x048fe60000001804 */
[----:B------:R-:W-:Y:S02]  /*e4a0*/  LDSM.16.MT88.4 R124, [R135+UR4+0x2900] ;  /* 0x00290004877c783b */ /* 0x000fe40008004200 */
[C---:B------:R-:W-:Y:S02]  /*e4b0*/  FMUL.FTZ R18, R3.reuse, R118 ;  /* 0x0000007603127220 */ /* 0x040fe40000410000 */
[C---:B------:R-:W-:Y:S01]  /*e4c0*/  FMUL.FTZ R12, R132.reuse, R120 ;  /* 0x00000078840c7220 */ /* 0x040fe20000410000 */
[C---:B------:R-:W-:Y:S01]  /*e4d0*/  HMMA.16816.F32 R8, R136.reuse, R14, R8 ;  /* 0x0000000e8808723c */ /* 0x040fe20000001808 */
[----:B------:R-:W-:Y:S02]  /*e4e0*/  MUFU.EX2 R168, R168 ;  /* 0x000000a800a87308 */ /* 0x000fe40000000800 */
[----:B-----5:R-:W-:Y:S01]  /*e4f0*/  LDSM.16.MT88.4 R148, [R135+UR4+0x3900] ;  /* 0x003900048794783b */ /* 0x020fe20008004200 */
        /* <DEDUP_REMOVED lines=9> */
[C---:B-1----:R-:W-:Y:S01]  /*e590*/  HMMA.16816.F32 R12, R136.reuse, R20, R12 ;  /* 0x00000014880c723c */ /* 0x042fe2000000180c */
[----:B------:R-:W1:Y:S02]  /*e5a0*/  LDSM.16.MT88.4 R120, [R157+0x100] ;  /* 0x000100009d78783b */ /* 0x000e640000004200 */
        /* <DEDUP_REMOVED lines=8> */
[----:B------:R-:W3:Y:S01]  /*e630*/  MUFU.EX2 R171, R171 ;  /* 0x000000ab00ab7308 */ /* 0x000ee20000000800 */
[C---:B------:R-:W-:Y:S01]  /*e640*/  FMUL.FTZ R22, R3.reuse, R114 ;  /* 0x0000007203167220 */ /* 0x040fe20000410000 */
[----:B------:R-:W-:Y:S03]  /*e650*/  LDSM.16.MT88.4 R108, [R157+0x2100] ;  /* 0x002100009d6c783b */ /* 0x000fe60000004200 */
[C---:B------:R-:W-:Y:S02]  /*e660*/  FMUL.FTZ R23, R3.reuse, R115 ;  /* 0x0000007303177220 */ /* 0x040fe40000410000 */
[C---:B------:R-:W-:Y:S02]  /*e670*/  FMUL.FTZ R42, R3.reuse, R42 ;  /* 0x0000002a032a7220 */ /* 0x040fe40000410000 */
[C---:B------:R-:W-:Y:S01]  /*e680*/  FMUL.FTZ R43, R3.reuse, R43 ;  /* 0x0000002b032b7220 */ /* 0x040fe20000410000 */
[----:B------:R-:W4:Y:S01]  /*e690*/  LDSM.16.MT88.4 R112, [R135+UR4+0x2100] ;  /* 0x002100048770783b */ /* 0x000f220008004200 */
[C---:B------:R-:W-:Y:S01]  /*e6a0*/  FMUL.FTZ R46, R3.reuse, R46 ;  /* 0x0000002e032e7220 */ /* 0x040fe20000410000 */
[C---:B------:R-:W-:Y:S01]  /*e6b0*/  HMMA.16816.F32 R20, R136.reuse, R28, R20 ;  /* 0x0000001c8814723c */ /* 0x040fe20000001814 */
[----:B------:R-:W-:Y:S02]  /*e6c0*/  MUFU.EX2 R172, R172 ;  /* 0x000000ac00ac7308 */ /* 0x000fe40000000800 */
[C---:B------:R-:W-:Y:S02]  /*e6d0*/  FMUL.FTZ R47, R3.reuse, R47 ;  /* 0x0000002f032f7220 */ /* 0x040fe40000410000 */
[C---:B------:R-:W-:Y:S02]  /*e6e0*/  FMUL.FTZ R50, R3.reuse, R50 ;  /* 0x0000003203327220 */ /* 0x040fe40000410000 */
[C---:B------:R-:W-:Y:S01]  /*e6f0*/  FMUL.FTZ R28, R132.reuse, R104 ;  /* 0x00000068841c7220 */ /* 0x040fe20000410000 */
[C---:B------:R-:W-:Y:S03]  /*e700*/  HMMA.16816.F32 R24, R136.reuse, R30, R24 ;  /* 0x0000001e8818723c */ /* 0x040fe60000001818 */
[----:B------:R-:W5:Y:S01]  /*e710*/  MUFU.EX2 R173, R173 ;  /* 0x000000ad00ad7308 */ /* 0x000f620000000800 */
[C---:B------:R-:W-:Y:S02]  /*e720*/  FMUL.FTZ R29, R132.reuse, R105 ;  /* 0x00000069841d7220 */ /* 0x040fe40000410000 */
[C---:B------:R-:W-:Y:S02]  /*e730*/  FMUL.FTZ R51, R3.reuse, R51 ;  /* 0x0000003303337220 */ /* 0x040fe40000410000 */
[C---:B------:R-:W-:Y:S04]  /*e740*/  FMUL.FTZ R30, R3.reuse, R106 ;  /* 0x0000006a031e7220 */ /* 0x040fe80000410000 */
[C---:B------:R-:W-:Y:S01]  /*e750*/  FMUL.FTZ R31, R3.reuse, R107 ;  /* 0x0000006b031f7220 */ /* 0x040fe20000410000 */
[----:B------:R-:W-:Y:S01]  /*e760*/  MUFU.EX2 R175, R175 ;  /* 0x000000af00af7308 */ /* 0x000fe20000000800 */
[----:B------:R-:W2:Y:S01]  /*e770*/  LDSM.16.MT88.4 R104, [R156+0x2100] ;  /* 0x002100009c68783b */ /* 0x000ea20000004200 */
[C---:B------:R-:W-:Y:S02]  /*e780*/  FMUL.FTZ R54, R3.reuse, R54 ;  /* 0x0000003603367220 */ /* 0x040fe40000410000 */
[C---:B------:R-:W-:Y:S02]  /*e790*/  FMUL.FTZ R55, R3.reuse, R55 ;  /* 0x0000003703377220 */ /* 0x040fe40000410000 */
[C---:B-1----:R-:W-:Y:S03]  /*e7a0*/  HMMA.16816.F32 R28, R136.reuse, R120, R28 ;  /* 0x00000078881c723c */ /* 0x042fe6000000181c */
[C---:B------:R-:W-:Y:S01]  /*e7b0*/  FMUL.FTZ R58, R3.reuse, R58 ;  /* 0x0000003a033a7220 */ /* 0x040fe20000410000 */
[----:B------:R-:W1:Y:S01]  /*e7c0*/  MUFU.EX2 R176, R176 ;  /* 0x000000b000b07308 */ /* 0x000e620000000800 */
[C---:B------:R-:W-:Y:S02]  /*e7d0*/  FMUL.FTZ R59, R3.reuse, R59 ;  /* 0x0000003b033b7220 */ /* 0x040fe40000410000 */
[C---:B------:R-:W-:Y:S01]  /*e7e0*/  FMUL.FTZ R60, R132.reuse, R60 ;  /* 0x0000003c843c7220 */ /* 0x040fe20000410000 */
[C---:B------:R-:W-:Y:S01]  /*e7f0*/  HMMA.16816.F32 R32, R136.reuse, R122, R32 ;  /* 0x0000007a8820723c */ /* 0x040fe20000001820 */
[----:B------:R-:W-:Y:S03]  /*e800*/  LDSM.16.MT88.4 R120, [R157+0x900] ;  /* 0x000900009d78783b */ /* 0x000fe60000004200 */
[C---:B------:R-:W-:Y:S02]  /*e810*/  FMUL.FTZ R61, R132.reuse, R61 ;  /* 0x0000003d843d7220 */ /* 0x040fe40000410000 */
[C---:B------:R-:W-:Y:S01]  /*e820*/  FMUL.FTZ R62, R3.reuse, R62 ;  /* 0x0000003e033e7220 */ /* 0x040fe20000410000 */
[----:B------:R-:W-:Y:S01]  /*e830*/  MUFU.EX2 R177, R177 ;  /* 0x000000b100b17308 */ /* 0x000fe20000000800 */
[C---:B----4-:R-:W-:Y:S04]  /*e840*/  HMMA.16816.F32 R36, R136.reuse, R112, R36 ;  /* 0x000000708824723c */ /* 0x050fe80000001824 */
[C---:B------:R-:W-:Y:S02]  /*e850*/  FMUL.FTZ R63, R3.reuse, R63 ;  /* 0x0000003f033f7220 */ /* 0x040fe40000410000 */
[C---:B------:R-:W-:Y:S02]  /*e860*/  FMUL.FTZ R64, R132.reuse, R64 ;  /* 0x0000004084407220 */ /* 0x040fe40000410000 */
[C---:B------:R-:W-:Y:S01]  /*e870*/  HMMA.16816.F32 R40, R136.reuse, R114, R40 ;  /* 0x000000728828723c */ /* 0x040fe20000001828 */
[----:B------:R-:W-:Y:S01]  /*e880*/  LDSM.16.MT88.4 R112, [R135+UR4+0x900] ;  /* 0x000900048770783b */ /* 0x000fe20008004200 */
[----:B------:R-:W4:Y:S02]  /*e890*/  MUFU.EX2 R178, R178 ;  /* 0x000000b200b27308 */ /* 0x000f240000000800 */
[C---:B------:R-:W-:Y:S02]  /*e8a0*/  FMUL.FTZ R65, R132.reuse, R65 ;  /* 0x0000004184417220 */ /* 0x040fe40000410000 */
[C---:B------:R-:W-:Y:S02]  /*e8b0*/  FMUL.FTZ R66, R3.reuse, R66 ;  /* 0x0000004203427220 */ /* 0x040fe40000410000 */
[C---:B------:R-:W-:Y:S01]  /*e8c0*/  FMUL.FTZ R67, R3.reuse, R67 ;  /* 0x0000004303437220 */ /* 0x040fe20000410000 */
[C---:B--2---:R-:W-:Y:S03]  /*e8d0*/  HMMA.16816.F32 R44, R136.reuse, R104, R44 ;  /* 0x00000068882c723c */ /* 0x044fe6000000182c */
[----:B------:R-:W-:Y:S01]  /*e8e0*/  MUFU.EX2 R179, R179 ;  /* 0x000000b300b37308 */ /* 0x000fe20000000800 */
[C---:B------:R-:W-:Y:S02]  /*e8f0*/  FMUL.FTZ R68, R132.reuse, R68 ;  /* 0x0000004484447220 */ /* 0x040fe40000410000 */
[C---:B------:R-:W-:Y:S02]  /*e900*/  FMUL.FTZ R69, R132.reuse, R69 ;  /* 0x0000004584457220 */ /* 0x040fe40000410000 */
[C---:B------:R-:W-:Y:S01]  /*e910*/  FMUL.FTZ R70, R3.reuse, R70 ;  /* 0x0000004603467220 */ /* 0x040fe20000410000 */
[C---:B------:R-:W-:Y:S01]  /*e920*/  HMMA.16816.F32 R48, R136.reuse, R106, R48 ;  /* 0x0000006a8830723c */ /* 0x040fe20000001830 */
[----:B------:R-:W2:Y:S03]  /*e930*/  LDSM.16.MT88.4 R104, [R135+UR4+0x4100] ;  /* 0x004100048768783b */ /* 0x000ea60008004200 */
[----:B------:R-:W-:Y:S01]  /*e940*/  MUFU.EX2 R180, R180 ;  /* 0x000000b400b47308 */ /* 0x000fe20000000800 */
[C---:B------:R-:W-:Y:S02]  /*e950*/  FMUL.FTZ R71, R3.reuse, R71 ;  /* 0x0000004703477220 */ /* 0x040fe40000410000 */
[C---:B------:R-:W-:Y:S01]  /*e960*/  FMUL.FTZ R72, R132.reuse, R72 ;  /* 0x0000004884487220 */ /* 0x040fe20000410000 */
[C---:B------:R-:W-:Y:S04]  /*e970*/  HMMA.16816.F32 R52, R136.reuse, R100, R52 ;  /* 0x000000648834723c */ /* 0x040fe80000001834 */
[C---:B------:R-:W-:Y:S02]  /*e980*/  FMUL.FTZ R73, R132.reuse, R73 ;  /* 0x0000004984497220 */ /* 0x040fe40000410000 */
[----:B------:R-:W-:Y:S01]  /*e990*/  MUFU.EX2 R181, R181 ;  /* 0x000000b500b57308 */ /* 0x000fe20000000800 */
        /* <DEDUP_REMOVED lines=10> */
[----:B------:R-:W4:Y:S01]  /*ea40*/  LDSM.16.MT88.4 R108, [R134+UR4+0x4100] ;  /* 0x00410004866c783b */ /* 0x000f220008004200 */
[----:B------:R-:W-:Y:S02]  /*ea50*/  MUFU.EX2 R183, R183 ;  /* 0x000000b700b77308 */ /* 0x000fe40000000800 */
[C---:B------:R-:W-:Y:S02]  /*ea60*/  FMUL.FTZ R79, R3.reuse, R79 ;  /* 0x0000004f034f7220 */ /* 0x040fe40000410000 */
[C---:B------:R-:W-:Y:S02]  /*ea70*/  FMUL.FTZ R80, R132.reuse, R80 ;  /* 0x0000005084507220 */ /* 0x040fe40000410000 */
[C---:B------:R-:W-:Y:S01]  /*ea80*/  FMUL.FTZ R81, R132.reuse, R81 ;  /* 0x0000005184517220 */ /* 0x040fe20000410000 */
[C---:B--2---:R-:W-:Y:S03]  /*ea90*/  HMMA.16816.F32 R68, R136.reuse, R104, R68 ;  /* 0x000000688844723c */ /* 0x044fe60000001844 */
[C---:B------:R-:W-:Y:S01]  /*eaa0*/  FMUL.FTZ R82, R3.reuse, R82 ;  /* 0x0000005203527220 */ /* 0x040fe20000410000 */
[----:B------:R-:W-:Y:S01]  /*eab0*/  MUFU.EX2 R191, R191 ;  /* 0x000000bf00bf7308 */ /* 0x000fe20000000800 */
[C---:B------:R-:W-:Y:S02]  /*eac0*/  FMUL.FTZ R83, R3.reuse, R83 ;  /* 0x0000005303537220 */ /* 0x040fe40000410000 */
[C---:B------:R-:W-:Y:S01]  /*ead0*/  FMUL.FTZ R84, R132.reuse, R84 ;  /* 0x0000005484547220 */ /* 0x040fe20000410000 */
[C---:B------:R-:W-:Y:S01]  /*eae0*/  HMMA.16816.F32 R72, R136.reuse, R106, R72 ;  /* 0x0000006a8848723c */ /* 0x040fe20000001848 */
[----:B------:R-:W2:Y:S03]  /*eaf0*/  LDSM.16.MT88.4 R104, [R157+0x4100] ;  /* 0x004100009d68783b */ /* 0x000ea60000004200 */
[C---:B------:R-:W-:Y:S02]  /*eb00*/  FMUL.FTZ R85, R132.reuse, R85 ;  /* 0x0000005584557220 */ /* 0x040fe40000410000 */
[C---:B------:R-:W-:Y:S01]  /*eb10*/  FMUL.FTZ R86, R3.reuse, R86 ;  /* 0x0000005603567220 */ /* 0x040fe20000410000 */
[----:B------:R-:W-:Y:S01]  /*eb20*/  MUFU.EX2 R222, R222 ;  /* 0x000000de00de7308 */ /* 0x000fe20000000800 */
[C---:B-1----:R-:W-:Y:S04]  /*eb30*/  HMMA.16816.F32 R76, R136.reuse, R100, R76 ;  /* 0x00000064884c723c */ /* 0x042fe8000000184c */
[----:B------:R-:W-:Y:S02]  /*eb40*/  FMUL.FTZ R87, R3, R87 ;  /* 0x0000005703577220 */ /* 0x000fe40000410000 */
[C---:B------:R-:W-:Y:S01]  /*eb50*/  FMUL.FTZ R88, R132.reuse, R88 ;  /* 0x0000005884587220 */ /* 0x040fe20000410000 */
[----:B------:R-:W-:Y:S01]  /*eb60*/  F2FP.PACK_AB R100, R167, R166 ;  /* 0x000000a6a764723e */ /* 0x000fe200000000ff */
[C---:B------:R-:W-:Y:S01]  /*eb70*/  HMMA.16816.F32 R80, R136.reuse, R102, R80 ;  /* 0x000000668850723c */ /* 0x040fe20000001850 */
[----:B------:R-:W-:Y:S03]  /*eb80*/  MUFU.EX2 R223, R223 ;  /* 0x000000df00df7308 */ /* 0x000fe60000000800 */
[C---:B------:R-:W-:Y:S01]  /*eb90*/  FMUL.FTZ R89, R132.reuse, R89 ;  /* 0x0000005984597220 */ /* 0x040fe20000410000 */
[----:B---3--:R-:W-:Y:S01]  /*eba0*/  F2FP.PACK_AB R101, R171, R170 ;  /* 0x000000aaab65723e */ /* 0x008fe200000000ff */
[----:B------:R-:W-:Y:S01]  /*ebb0*/  FMUL.FTZ R90, R3, R90 ;  /* 0x0000005a035a7220 */ /* 0x000fe20000410000 */
[----:B------:R-:W-:Y:S01]  /*ebc0*/  F2FP.PACK_AB R102, R169, R168 ;  /* 0x000000a8a966723e */ /* 0x000fe200000000ff */
[C---:B----4-:R-:W-:Y:S03]  /*ebd0*/  HMMA.16816.F32 R84, R136.reuse, R108, R84 ;  /* 0x0000006c8854723c */ /* 0x050fe60000001854 */
[----:B------:R-:W-:Y:S01]  /*ebe0*/  MUFU.EX2 R224, R224 ;  /* 0x000000e000e07308 */ /* 0x000fe20000000800 */
[----:B------:R-:W-:Y:S01]  /*ebf0*/  FMUL.FTZ R91, R3, R91 ;  /* 0x0000005b035b7220 */ /* 0x000fe20000410000 */
[----:B-----5:R-:W-:Y:S01]  /*ec00*/  F2FP.PACK_AB R103, R173, R172 ;  /* 0x000000acad67723e */ /* 0x020fe200000000ff */
[C---:B------:R-:W-:Y:S02]  /*ec10*/  FMUL.FTZ R92, R132.reuse, R92 ;  /* 0x0000005c845c7220 */ /* 0x040fe40000410000 */
[C---:B------:R-:W-:Y:S03]  /*ec20*/  FMUL.FTZ R93, R132.reuse, R93 ;  /* 0x0000005d845d7220 */ /* 0x040fe60000410000 */
[C---:B------:R-:W-:Y:S01]  /*ec30*/  HMMA.16816.F32 R88, R136.reuse, R110, R88 ;  /* 0x0000006e8858723c */ /* 0x040fe20000001858 */
[----:B------:R-:W1:Y:S02]  /*ec40*/  LDSM.16.MT88.4 R108, [R134+UR4+0x900] ;  /* 0x00090004866c783b */ /* 0x000e640008004200 */
[C---:B------:R-:W-:Y:S02]  /*ec50*/  FMUL.FTZ R94, R3.reuse, R94 ;  /* 0x0000005e035e7220 */ /* 0x040fe40000410000 */
[C---:B------:R-:W-:Y:S02]  /*ec60*/  FMUL.FTZ R95, R3.reuse, R95 ;  /* 0x0000005f035f7220 */ /* 0x040fe40000410000 */
[C---:B------:R-:W-:Y:S02]  /*ec70*/  FMUL.FTZ R96, R132.reuse, R96 ;  /* 0x0000006084607220 */ /* 0x040fe40000410000 */
[----:B------:R-:W-:Y:S03]  /*ec80*/  FMUL.FTZ R97, R132, R97 ;  /* 0x0000006184617220 */ /* 0x000fe60000410000 */
[C---:B--2---:R-:W-:Y:S03]  /*ec90*/  HMMA.16816.F32 R92, R136.reuse, R104, R92 ;  /* 0x00000068885c723c */ /* 0x044fe6000000185c */
[C---:B------:R-:W-:Y:S02]  /*eca0*/  FMUL.FTZ R98, R3.reuse, R98 ;  /* 0x0000006203627220 */ /* 0x040fe40000410000 */
[C---:B------:R-:W-:Y:S02]  /*ecb0*/  FMUL.FTZ R99, R3.reuse, R99 ;  /* 0x0000006303637220 */ /* 0x040fe40000410000 */
[--C-:B------:R-:W-:Y:S02]  /*ecc0*/  FFMA.FTZ R174, R174, c[0x0][0x2d0], -R141.reuse ;  /* 0x0000b400aeae7a23 */ /* 0x100fe4000001088d */
[----:B------:R-:W-:Y:S03]  /*ecd0*/  FFMA.FTZ R141, R140, c[0x0][0x2d0], -R141 ;  /* 0x0000b4008c8d7a23 */ /* 0x000fe6000001088d */
[----:B------:R-:W-:Y:S01]  /*ece0*/  HMMA.16816.F32 R96, R136, R106, R96 ;  /* 0x0000006a8860723c */ /* 0x000fe20000001860 */
[----:B------:R-:W2:Y:S01]  /*ecf0*/  LDSM.16.MT88.4 R104, [R134+UR4+0x2900] ;  /* 0x002900048668783b */ /* 0x000ea20008004200 */
[----:B------:R3:W-:Y:S01]  /*ed00*/  MUFU.EX2 R225, R141 ;  /* 0x0000008d00e17308 */ /* 0x0007e20000000800 */
[----:B------:R-:W-:Y:S02]  /*ed10*/  FFMA.FTZ R163, R3, R210, R163 ;  /* 0x000000d203a37223 */ /* 0x000fe400000100a3 */
[----:B------:R-:W-:Y:S01]  /*ed20*/  FFMA.FTZ R165, R132, R211, R165 ;  /* 0x000000d384a57223 */ /* 0x000fe200000100a5 */
[----:B------:R-:W-:Y:S01]  /*ed30*/  MOV R132, R2 ;  /* 0x0000000200847202 */ /* 0x000fe20000000f00 */
[----:B------:R-:W-:Y:S01]  /*ed40*/  FADD.FTZ R162, R162, R163 ;  /* 0x000000a3a2a27221 */ /* 0x000fe20000010000 */
[C---:B------:R-:W-:Y:S01]  /*ed50*/  HMMA.16816.F32 R4, R100.reuse, R112, R4 ;  /* 0x000000706404723c */ /* 0x040fe20000001804 */
[----:B------:R-:W-:Y:S03]  /*ed60*/  LDSM.16.MT88.4 R136, [R156+0x3100] ;  /* 0x003100009c88783b */ /* 0x000fe60000004200 */
[----:B------:R-:W4:Y:S01]  /*ed70*/  MUFU.EX2 R174, R174 ;  /* 0x000000ae00ae7308 */ /* 0x000f220000000800 */
[----:B------:R-:W-:Y:S02]  /*ed80*/  FADD.FTZ R164, R164, R165 ;  /* 0x000000a5a4a47221 */ /* 0x000fe40000010000 */
[----:B------:R-:W-:Y:S01]  /*ed90*/  FADD.FTZ R159, R159, R162 ;  /* 0x000000a29f9f7221 */ /* 0x000fe20000010000 */
[C---:B------:R-:W-:Y:S01]  /*eda0*/  HMMA.16816.F32 R8, R100.reuse, R114, R8 ;  /* 0x000000726408723c */ /* 0x040fe20000001808 */
[----:B------:R-:W5:Y:S03]  /*edb0*/  LDSM.16.MT88.4 R112, [R157+0x2900] ;  /* 0x002900009d70783b */ /* 0x000f660000004200 */
[----:B------:R-:W-:Y:S02]  /*edc0*/  FADD.FTZ R161, R161, R164 ;  /* 0x000000a4a1a17221 */ /* 0x000fe40000010000 */
[----:B------:R-:W-:Y:S02]  /*edd0*/  FADD.FTZ R159, R160, R159 ;  /* 0x0000009fa09f7221 */ /* 0x000fe40000010000 */
[C---:B------:R-:W-:Y:S01]  /*ede0*/  HMMA.16816.F32 R12, R100.reuse, R116, R12 ;  /* 0x00000074640c723c */ /* 0x040fe2000000180c */
[----:B---3--:R-:W-:Y:S03]  /*edf0*/  LDSM.16.MT88.4 R140, [R134+UR4+0x1900] ;  /* 0x00190004868c783b */ /* 0x008fe60008004200 */
        /* <DEDUP_REMOVED lines=13> */
[C---:B------:R-:W-:Y:S04]  /*eed0*/  HMMA.16816.F32 R28, R100.reuse, R120, R28 ;  /* 0x00000078641c723c */ /* 0x040fe8000000181c */
[----:B------:R-:W-:Y:S04]  /*eee0*/  FADD.FTZ R168, R169, R168 ;  /* 0x000000a8a9a87221 */ /* 0x000fe80000010000 */
[C---:B------:R-:W-:Y:S01]  /*eef0*/  HMMA.16816.F32 R32, R100.reuse, R122, R32 ;  /* 0x0000007a6420723c */ /* 0x040fe20000001820 */
[----:B------:R-:W-:Y:S07]  /*ef00*/  LDSM.16.MT88.4 R120, [R156+0x1100] ;  /* 0x001100009c78783b */ /* 0x000fee0000004200 */
[C---:B------:R-:W-:Y:S08]  /*ef10*/  HMMA.16816.F32 R36, R100.reuse, R124, R36 ;  /* 0x0000007c6424723c */ /* 0x040ff00000001824 */
[C---:B------:R-:W-:Y:S01]  /*ef20*/  HMMA.16816.F32 R40, R100.reuse, R126, R40 ;  /* 0x0000007e6428723c */ /* 0x040fe20000001828 */
[----:B------:R-:W-:Y:S07]  /*ef30*/  LDSM.16.MT88.4 R124, [R134+UR4+0x1100] ;  /* 0x00110004867c783b */ /* 0x000fee0008004200 */
[C---:B------:R-:W-:Y:S08]  /*ef40*/  HMMA.16816.F32 R44, R100.reuse, R128, R44 ;  /* 0x00000080642c723c */ /* 0x040ff0000000182c */
[C---:B------:R-:W-:Y:S01]  /*ef50*/  HMMA.16816.F32 R48, R100.reuse, R130, R48 ;  /* 0x000000826430723c */ /* 0x040fe20000001830 */
[----:B------:R-:W-:Y:S07]  /*ef60*/  LDSM.16.MT88.4 R128, [R135+UR4+0x3100] ;  /* 0x003100048780783b */ /* 0x000fee0008004200 */
[C---:B--2---:R-:W-:Y:S08]  /*ef70*/  HMMA.16816.F32 R52, R100.reuse, R104, R52 ;  /* 0x000000686434723c */ /* 0x044ff00000001834 */
[C---:B------:R-:W-:Y:S01]  /*ef80*/  HMMA.16816.F32 R56, R100.reuse, R106, R56 ;  /* 0x0000006a6438723c */ /* 0x040fe20000001838 */
[----:B------:R-:W2:Y:S07]  /*ef90*/  LDSM.16.MT88.4 R104, [R134+UR4+0x4900] ;  /* 0x004900048668783b */ /* 0x000eae0008004200 */
[C---:B-----5:R-:W-:Y:S08]  /*efa0*/  HMMA.16816.F32 R60, R100.reuse, R112, R60 ;  /* 0x00000070643c723c */ /* 0x060ff0000000183c */
[C---:B------:R-:W-:Y:S01]  /*efb0*/  HMMA.16816.F32 R64, R100.reuse, R114, R64 ;  /* 0x000000726440723c */ /* 0x040fe20000001840 */
[----:B------:R-:W3:Y:S07]  /*efc0*/  LDSM.16.MT88.4 R112, [R157+0x4900] ;  /* 0x004900009d70783b */ /* 0x000eee0000004200 */
[C---:B-1----:R-:W-:Y:S08]  /*efd0*/  HMMA.16816.F32 R68, R100.reuse, R108, R68 ;  /* 0x0000006c6444723c */ /* 0x042ff00000001844 */
[C---:B------:R-:W-:Y:S01]  /*efe0*/  HMMA.16816.F32 R72, R100.reuse, R110, R72 ;  /* 0x0000006e6448723c */ /* 0x040fe20000001848 */
[----:B------:R-:W1:Y:S07]  /*eff0*/  LDSM.16.MT88.4 R108, [R135+UR4+0x1100] ;  /* 0x00110004876c783b */ /* 0x000e6e0008004200 */
[C---:B------:R-:W-:Y:S08]  /*f000*/  HMMA.16816.F32 R76, R100.reuse, R116, R76 ;  /* 0x00000074644c723c */ /* 0x040ff0000000184c */
[C---:B------:R-:W-:Y:S01]  /*f010*/  HMMA.16816.F32 R80, R100.reuse, R118, R80 ;  /* 0x000000766450723c */ /* 0x040fe20000001850 */
[----:B------:R-:W5:Y:S07]  /*f020*/  LDSM.16.MT88.4 R116, [R157+0x1100] ;  /* 0x001100009d74783b */ /* 0x000f6e0000004200 */
[C---:B--2---:R-:W-:Y:S08]  /*f030*/  HMMA.16816.F32 R84, R100.reuse, R104, R84 ;  /* 0x000000686454723c */ /* 0x044ff00000001854 */
[C---:B------:R-:W-:Y:S01]  /*f040*/  HMMA.16816.F32 R88, R100.reuse, R106, R88 ;  /* 0x0000006a6458723c */ /* 0x040fe20000001858 */
[----:B------:R-:W2:Y:S07]  /*f050*/  LDSM.16.MT88.4 R104, [R134+UR4+0x3100] ;  /* 0x003100048668783b */ /* 0x000eae0008004200 */
[C---:B---3--:R-:W-:Y:S08]  /*f060*/  HMMA.16816.F32 R92, R100.reuse, R112, R92 ;  /* 0x00000070645c723c */ /* 0x048ff0000000185c */
[----:B------:R-:W-:Y:S01]  /*f070*/  HMMA.16816.F32 R96, R100, R114, R96 ;  /* 0x000000726460723c */ /* 0x000fe20000001860 */
[----:B------:R-:W-:Y:S06]  /*f080*/  LDSM.16.MT88.4 R112, [R135+UR4+0x5100] ;  /* 0x005100048770783b */ /* 0x000fec0008004200 */
[----:B------:R-:W-:Y:S01]  /*f090*/  F2FP.PACK_AB R100, R176, R175 ;  /* 0x000000afb064723e */ /* 0x000fe200000000ff */
[----:B------:R-:W-:Y:S01]  /*f0a0*/  FADD.FTZ R175, R175, R168 ;  /* 0x000000a8afaf7221 */ /* 0x000fe20000010000 */
[----:B------:R-:W-:Y:S03]  /*f0b0*/  F2FP.PACK_AB R102, R178, R177 ;  /* 0x000000b1b266723e */ /* 0x000fe600000000ff */
[----:B----4-:R-:W-:Y:S01]  /*f0c0*/  F2FP.PACK_AB R101, R179, R174 ;  /* 0x000000aeb365723e */ /* 0x010fe200000000ff */
        /* <DEDUP_REMOVED lines=15> */
[----:B------:R-:W-:Y:S07]  /*f1c0*/  LDSM.16.MT88.4 R124, [R135+UR4+0x1900] ;  /* 0x00190004877c783b */ /* 0x000fee0008004200 */
[C---:B-----5:R-:W-:Y:S08]  /*f1d0*/  HMMA.16816.F32 R28, R100.reuse, R116, R28 ;  /* 0x00000074641c723c */ /* 0x060ff0000000181c */
[C---:B------:R-:W-:Y:S01]  /*f1e0*/  HMMA.16816.F32 R32, R100.reuse, R118, R32 ;  /* 0x000000766420723c */ /* 0x040fe20000001820 */
[----:B------:R-:W3:Y:S07]  /*f1f0*/  LDSM.16.MT88.4 R116, [R156+0x5100] ;  /* 0x005100009c74783b */ /* 0x000eee0000004200 */
        /* <DEDUP_REMOVED lines=9> */
[----:B------:R-:W-:Y:S01]  /*f290*/  F2FP.PACK_AB R139, R225, R224 ;  /* 0x000000e0e18b723e */ /* 0x000fe200000000ff */
        /* <DEDUP_REMOVED lines=14> */
[C---:B---3--:R-:W-:Y:S08]  /*f380*/  HMMA.16816.F32 R76, R100.reuse, R116, R76 ;  /* 0x00000074644c723c */ /* 0x048ff0000000184c */
[C---:B------:R-:W-:Y:S01]  /*f390*/  HMMA.16816.F32 R80, R100.reuse, R118, R80 ;  /* 0x000000766450723c */ /* 0x040fe20000001850 */
[----:B------:R-:W3:Y:S07]  /*f3a0*/  LDSM.16.MT88.4 R116, [R156+0x1900] ;  /* 0x001900009c74783b */ /* 0x000eee0000004200 */
[C---:B--2---:R-:W-:Y:S08]  /*f3b0*/  HMMA.16816.F32 R84, R100.reuse, R104, R84 ;  /* 0x000000686454723c */ /* 0x044ff00000001854 */
[C---:B------:R-:W-:Y:S08]  /*f3c0*/  HMMA.16816.F32 R88, R100.reuse, R106, R88 ;  /* 0x0000006a6458723c */ /* 0x040ff00000001858 */
[C---:B-1----:R-:W-:Y:S08]  /*f3d0*/  HMMA.16816.F32 R92, R100.reuse, R108, R92 ;  /* 0x0000006c645c723c */ /* 0x042ff0000000185c */
[----:B------:R-:W-:Y:S08]  /*f3e0*/  HMMA.16816.F32 R96, R100, R110, R96 ;  /* 0x0000006e6460723c */ /* 0x000ff00000001860 */
[C---:B------:R-:W-:Y:S01]  /*f3f0*/  HMMA.16816.F32 R128, R136.reuse, R124, R4 ;  /* 0x0000007c8880723c */ /* 0x040fe20000001804 */
[----:B------:R-:W1:Y:S07]  /*f400*/  LDSM.16.MT88.4 R4, [R134+UR4+0x3900] ;  /* 0x003900048604783b */ /* 0x000e6e0008004200 */
[C---:B------:R-:W-:Y:S01]  /*f410*/  HMMA.16816.F32 R124, R136.reuse, R126, R8 ;  /* 0x0000007e887c723c */ /* 0x040fe20000001808 */
[----:B------:R-:W2:Y:S07]  /*f420*/  LDSM.16.MT88.4 R8, [R157+0x3900] ;  /* 0x003900009d08783b */ /* 0x000eae0000004200 */
[C---:B---3--:R-:W-:Y:S01]  /*f430*/  HMMA.16816.F32 R120, R136.reuse, R116, R12 ;  /* 0x000000748878723c */ /* 0x048fe2000000180c */
[----:B------:R-:W3:Y:S07]  /*f440*/  LDSM.16.MT88.4 R12, [R135+UR4+0x5900] ;  /* 0x00590004870c783b */ /* 0x000eee0008004200 */
[C---:B------:R-:W-:Y:S01]  /*f450*/  HMMA.16816.F32 R116, R136.reuse, R118, R16 ;  /* 0x000000768874723c */ /* 0x040fe20000001810 */
[----:B------:R-:W4:Y:S07]  /*f460*/  LDSM.16.MT88.4 R16, [R156+0x5900] ;  /* 0x005900009c10783b */ /* 0x000f2e0000004200 */
[C---:B------:R-:W-:Y:S07]  /*f470*/  HMMA.16816.F32 R112, R136.reuse, R140, R20 ;  /* 0x0000008c8870723c */ /* 0x040fee0000001814 */
[----:B------:R-:W-:Y:S01]  /*f480*/  IADD3 R20, R214, -0x2, RZ ;  /* 0xfffffffed6147810 */ /* 0x000fe20007ffe0ff */
[C---:B------:R-:W-:Y:S03]  /*f490*/  HMMA.16816.F32 R108, R136.reuse, R142, R24 ;  /* 0x0000008e886c723c */ /* 0x040fe60000001818 */
[C---:B------:R-:W-:Y:S05]  /*f4a0*/  ISETP.GE.AND P6, PT, R20.reuse, R193, PT ;  /* 0x000000c11400720c */ /* 0x040fea0003fc6270 */
[C---:B------:R-:W-:Y:S08]  /*f4b0*/  HMMA.16816.F32 R104, R136.reuse, R144, R28 ;  /* 0x000000908868723c */ /* 0x040ff0000000181c */
[C---:B------:R-:W-:Y:S08]  /*f4c0*/  HMMA.16816.F32 R100, R136.reuse, R146, R32 ;  /* 0x000000928864723c */ /* 0x040ff00000001820 */
[C---:B------:R-:W-:Y:S08]  /*f4d0*/  HMMA.16816.F32 R36, R136.reuse, R148, R36 ;  /* 0x000000948824723c */ /* 0x040ff00000001824 */
[C---:B------:R-:W-:Y:S08]  /*f4e0*/  HMMA.16816.F32 R40, R136.reuse, R150, R40 ;  /* 0x000000968828723c */ /* 0x040ff00000001828 */
[C---:B------:R-:W-:Y:S08]  /*f4f0*/  HMMA.16816.F32 R44, R136.reuse, R152, R44 ;  /* 0x00000098882c723c */ /* 0x040ff0000000182c */
[C---:B------:R-:W-:Y:S08]  /*f500*/  HMMA.16816.F32 R48, R136.reuse, R154, R48 ;  /* 0x0000009a8830723c */ /* 0x040ff00000001830 */
[C---:B-1----:R-:W-:Y:S07]  /*f510*/  HMMA.16816.F32 R52, R136.reuse, R4, R52 ;  /* 0x000000048834723c */ /* 0x042fee0000001834 */
[----:B------:R-:W-:Y:S01]  /*f520*/  @P6 SHF.R.S32.HI R5, RZ, 0x1f, R20 ;  /* 0x0000001fff056819 */ /* 0x000fe20000011414 */
[C---:B------:R-:W-:Y:S04]  /*f530*/  HMMA.16816.F32 R56, R136.reuse, R6, R56 ;  /* 0x000000068838723c */ /* 0x040fe80000001838 */
[----:B------:R-:W-:Y:S04]  /*f540*/  @P6 IMAD R5, R5, c[0x0][0x1e0], RZ ;  /* 0x0000780005056a24 */ /* 0x000fe800078e02ff */
[C---:B--2---:R-:W-:Y:S04]  /*f550*/  HMMA.16816.F32 R60, R136.reuse, R8, R60 ;  /* 0x00000008883c723c */ /* 0x044fe8000000183c */
[C---:B------:R-:W-:Y:S03]  /*f560*/  @P6 IMAD R5, R20.reuse, c[0x0][0x1e4], R5 ;  /* 0x0000790014056a24 */ /* 0x040fe600078e0205 */
[----:B------:R-:W-:Y:S01]  /*f570*/  @P6 IMAD.WIDE.U32 R8, R20, c[0x0][0x1e0], RZ ;  /* 0x0000780014086a25 */ /* 0x000fe200078e00ff */
[C---:B------:R-:W-:Y:S04]  /*f580*/  HMMA.16816.F32 R64, R136.reuse, R10, R64 ;  /* 0x0000000a8840723c */ /* 0x040fe80000001840 */
[----:B------:R-:W-:Y:S02]  /*f590*/  @P6 IADD3 R5, R9, R5, RZ ;  /* 0x0000000509056210 */ /* 0x000fe40007ffe0ff */
[C---:B------:R-:W-:Y:S02]  /*f5a0*/  @P6 SHF.L.U32 R9, R8.reuse, 0x6, RZ ;  /* 0x0000000608096819 */ /* 0x040fe400000006ff */
[C---:B---3--:R-:W-:Y:S04]  /*f5b0*/  HMMA.16816.F32 R68, R136.reuse, R12, R68 ;  /* 0x0000000c8844723c */ /* 0x048fe80000001844 */
[----:B------:R-:W-:Y:S02]  /*f5c0*/  @P6 SHF.L.U64.HI R8, R8, 0x6, R5 ;  /* 0x0000000608086819 */ /* 0x000fe40000010205 */
[----:B------:R-:W1:Y:S01]  /*f5d0*/  LDSM.16.MT88.4 R4, [R134+UR4+0x5900] ;  /* 0x005900048604783b */ /* 0x000e620008004200 */
[C---:B------:R-:W-:Y:S01]  /*f5e0*/  @P6 IADD3 R10, P0, R9.reuse, R202, RZ ;  /* 0x000000ca090a6210 */ /* 0x040fe20007f1e0ff */
[C---:B------:R-:W-:Y:S04]  /*f5f0*/  HMMA.16816.F32 R72, R136.reuse, R14, R72 ;  /* 0x0000000e8848723c */ /* 0x040fe80000001848 */
[----:B------:R-:W-:Y:S02]  /*f600*/  @P6 LEA R20, P5, R10, c[0x0][0x1c8], 0x1 ;  /* 0x000072000a146a11 */ /* 0x000fe400078a08ff */
[----:B------:R-:W-:Y:S02]  /*f610*/  @P6 IADD3 R22, P4, R9, R218, RZ ;  /* 0x000000da09166210 */ /* 0x000fe40007f9e0ff */
[----:B------:R-:W-:Y:S01]  /*f620*/  @P6 IADD3.X R11, R8, R207, RZ, P0, !PT ;  /* 0x000000cf080b6210 */ /* 0x000fe200007fe4ff */
[C---:B----4-:R-:W-:Y:S03]  /*f630*/  HMMA.16816.F32 R76, R136.reuse, R16, R76 ;  /* 0x00000010884c723c */ /* 0x050fe6000000184c */
[----:B------:R-:W-:Y:S02]  /*f640*/  @P6 LEA R12, P0, R22, c[0x0][0x1c8], 0x1 ;  /* 0x00007200160c6a11 */ /* 0x000fe400078008ff */
[----:B------:R-:W-:Y:S02]  /*f650*/  @P6 IADD3.X R13, R8, R217, RZ, P4, !PT ;  /* 0x000000d9080d6210 */ /* 0x000fe400027fe4ff */
[----:B------:R-:W-:Y:S01]  /*f660*/  @P6 LEA.HI.X R21, R10, c[0x0][0x1cc], R11, 0x1, P5 ;  /* 0x000073000a156a11 */ /* 0x000fe200028f0c0b */
[C---:B------:R-:W-:Y:S04]  /*f670*/  HMMA.16816.F32 R80, R136.reuse, R18, R80 ;  /* 0x000000128850723c */ /* 0x040fe80000001850 */
[----:B------:R-:W-:Y:S02]  /*f680*/  @P6 IADD3 R3, P5, R197, R9, RZ ;  /* 0x00000009c5036210 */ /* 0x000fe40007fbe0ff */
[----:B------:R-:W-:Y:S02]  /*f690*/  @P6 LEA.HI.X R13, R22, c[0x0][0x1cc], R13, 0x1, P0 ;  /* 0x00007300160d6a11 */ /* 0x000fe400000f0c0d */
[----:B------:R-:W-:Y:S04]  /*f6a0*/  @P6 IADD3 R14, P0, R9, R216, RZ ;  /* 0x000000d8090e6210 */ /* 0x000fe80007f1e0ff */
[----:B------:R-:W-:Y:S02]  /*f6b0*/  @P6 IADD3.X R22, R196, R8, RZ, P5, !PT ;  /* 0x00000008c4166210 */ /* 0x000fe40002ffe4ff */
[----:B------:R-:W-:Y:S02]  /*f6c0*/  @P6 IADD3 R15, P4, R3, R202, RZ ;  /* 0x000000ca030f6210 */ /* 0x000fe40007f9e0ff */
[----:B------:R-:W-:Y:S02]  /*f6d0*/  @P6 IADD3.X R17, R8, R215, RZ, P0, !PT ;  /* 0x000000d708116210 */ /* 0x000fe400007fe4ff */
[----:B------:R-:W2:Y:S01]  /*f6e0*/  LDSM.16.MT88.4 R8, [R157+0x5900] ;  /* 0x005900009d08783b */ /* 0x000ea20000004200 */
[C---:B------:R-:W-:Y:S02]  /*f6f0*/  @P6 LEA R24, P0, R15.reuse, c[0x0][0x1c8], 0x1 ;  /* 0x000072000f186a11 */ /* 0x040fe400078008ff */
[----:B------:R-:W-:Y:S01]  /*f700*/  @P6 IADD3.X R26, R22, R207, RZ, P4, !PT ;  /* 0x000000cf161a6210 */ /* 0x000fe200027fe4ff */
[C---:B-1----:R-:W-:Y:S03]  /*f710*/  HMMA.16816.F32 R84, R136.reuse, R4, R84 ;  /* 0x000000048854723c */ /* 0x042fe60000001854 */
[C---:B------:R-:W-:Y:S02]  /*f720*/  @P6 LEA R16, P5, R14.reuse, c[0x0][0x1c8], 0x1 ;  /* 0x000072000e106a11 */ /* 0x040fe400078a08ff */
[----:B------:R-:W-:Y:S02]  /*f730*/  @P6 LEA.HI.X R25, R15, c[0x0][0x1cc], R26, 0x1, P0 ;  /* 0x000073000f196a11 */ /* 0x000fe400000f0c1a */
[----:B------:R-:W-:Y:S01]  /*f740*/  MOV R15, UR7 ;  /* 0x00000007000f7c02 */ /* 0x000fe20008000f00 */
[C---:B------:R-:W-:Y:S04]  /*f750*/  HMMA.16816.F32 R88, R136.reuse, R6, R88 ;  /* 0x000000068858723c */ /* 0x040fe80000001858 */
[----:B------:R-:W-:Y:S01]  /*f760*/  @P6 LEA.HI.X R17, R14, c[0x0][0x1cc], R17, 0x1, P5 ;  /* 0x000073000e116a11 */ /* 0x000fe200028f0c11 */
[----:B------:R-:W-:Y:S01]  /*f770*/  @P6 IMAD R15, R15, 0x3000, R198 ;  /* 0x000030000f0f6824 */ /* 0x000fe200078e02c6 */
[C---:B------:R-:W-:Y:S02]  /*f780*/  @P6 IADD3 R14, P0, R3.reuse, R218, RZ ;  /* 0x000000da030e6210 */ /* 0x040fe40007f1e0ff */
[----:B------:R-:W-:Y:S04]  /*f790*/  @P6 IADD3 R23, P4, R3, R216, RZ ;  /* 0x000000d803176210 */ /* 0x000fe80007f9e0ff */
[----:B------:R-:W-:Y:S02]  /*f7a0*/  @P6 LEA R18, P5, R14, c[0x0][0x1c8], 0x1 ;  /* 0x000072000e126a11 */ /* 0x000fe400078a08ff */
[----:B------:R-:W-:Y:S02]  /*f7b0*/  @P6 IADD3.X R3, R22, R217, RZ, P0, !PT ;  /* 0x000000d916036210 */ /* 0x000fe400007fe4ff */
[----:B------:R-:W-:Y:S02]  /*f7c0*/  @P6 LEA R26, P0, R23, c[0x0][0x1c8], 0x1 ;  /* 0x00007200171a6a11 */ /* 0x000fe400078008ff */
[----:B------:R-:W-:Y:S02]  /*f7d0*/  @P6 LEA.HI.X R19, R14, c[0x0][0x1cc], R3, 0x1, P5 ;  /* 0x000073000e136a11 */ /* 0x000fe400028f0c03 */
[----:B------:R-:W-:Y:S02]  /*f7e0*/  @P6 SHF.L.U32 R3, R15, 0x1, RZ ;  /* 0x000000010f036819 */ /* 0x000fe400000006ff */
[----:B------:R-:W-:Y:S03]  /*f7f0*/  @P6 IADD3.X R22, R22, R215, RZ, P4, !PT ;  /* 0x000000d716166210 */ /* 0x000fe600027fe4ff */
[----:B------:R-:W-:Y:S01]  /*f800*/  @!PT LDS RZ, [RZ] ;  /* 0x00000000fffff984 */ /* 0x000fe20000000800 */
[----:B------:R-:W-:Y:S01]  /*f810*/  @!PT LDS RZ, [RZ] ;  /* 0x00000000fffff984 */ /* 0x000fe20000000800 */
[----:B------:R-:W-:Y:S01]  /*f820*/  @!PT LDS RZ, [RZ] ;  /* 0x00000000fffff984 */ /* 0x000fe20000000800 */
[----:B------:R1:W-:Y:S01]  /*f830*/  @P6 LDGSTS.E.BYPASS.LTC128B.128 [R3+0xc100], [R20.64], !P3 ;  /* 0x0c10000014036fae */ /* 0x0003e2000d901d4a */
[----:B------:R-:W-:Y:S01]  /*f840*/  @P6 LEA.HI.X R27, R23, c[0x0][0x1cc], R22, 0x1, P0 ;  /* 0x00007300171b6a11 */ /* 0x000fe200000f0c16 */
[C---:B--2---:R-:W-:Y:S03]  /*f850*/  HMMA.16816.F32 R92, R136.reuse, R8, R92 ;  /* 0x00000008885c723c */ /* 0x044fe6000000185c */
[----:B------:R-:W-:Y:S03]  /*f860*/  ISETP.GE.AND P0, PT, R193, R214, PT ;  /* 0x000000d6c100720c */ /* 0x000fe60003f06270 */
[----:B------:R1:W-:Y:S01]  /*f870*/  @P6 LDGSTS.E.BYPASS.LTC128B.128 [R3+0xe100], [R12.64], !P2 ;  /* 0x0e1000000c036fae */ /* 0x0003e2000d101d4a */
[----:B------:R-:W-:Y:S01]  /*f880*/  IADD3 R214, R214, -0x1, RZ ;  /* 0xffffffffd6d67810 */ /* 0x000fe20007ffe0ff */
[----:B------:R-:W-:Y:S06]  /*f890*/  HMMA.16816.F32 R96, R136, R10, R96 ;  /* 0x0000000a8860723c */ /* 0x000fec0000001860 */
[----:B------:R1:W-:Y:S08]  /*f8a0*/  @P6 LDGSTS.E.BYPASS.LTC128B.128 [R3+0x10100], [R16.64], !P1 ;  /* 0x1010000010036fae */ /* 0x0003f0000c901d4a */
[----:B------:R1:W-:Y:S08]  /*f8b0*/  @P6 LDGSTS.E.BYPASS.LTC128B.128 [R3+0xd100], [R24.64], !P3 ;  /* 0x0d10000018036fae */ /* 0x0003f0000d901d4a */
[----:B------:R1:W-:Y:S08]  /*f8c0*/  @P6 LDGSTS.E.BYPASS.LTC128B.128 [R3+0xf100], [R18.64], !P2 ;  /* 0x0f10000012036fae */ /* 0x0003f0000d101d4a */
[----:B------:R1:W-:Y:S08]  /*f8d0*/  @P6 LDGSTS.E.BYPASS.LTC128B.128 [R3+0x11100], [R26.64], !P1 ;  /* 0x111000001a036fae */ /* 0x0003f0000c901d4a */
[----:B------:R-:W0:Y:S01]  /*f8e0*/  LDGDEPBAR ;  /* 0x00000000000079af */ /* 0x000e220000000000 */
[----:B-1----:R-:W-:Y:S01]  /*f8f0*/  MOV R3, R0 ;  /* 0x0000000000037202 */ /* 0x002fe20000000f00 */
[----:B------:R-:W-:-:S06]  /*f900*/  @!P0 BRA `(.L_x_1609) ;  /* 0xffffc6f000008947 */ /* 0x000fcc000383ffff */
.L_x_1600:
        /* <DEDUP_REMOVED lines=12> */
[----:B------:R-:W-:Y:S02]  /*f9d0*/  MOV R7, 0xff800000 ;  /* 0xff80000000077802 */ /* 0x000fe40000000f00 */
[----:B------:R-:W-:-:S09]  /*f9e0*/  FSETP.NE.FTZ.AND P0, PT, R4, RZ, PT ;  /* 0x000000ff0400720b */ /* 0x000fd20003f15000 */
[----:B------:R-:W1:Y:S01]  /*f9f0*/  @P1 MUFU.RCP R6, R5 ;  /* 0x0000000500061308 */ /* 0x000e620000001000 */
[----:B------:R-:W-:-:S03]  /*fa00*/  @P1 MOV R8, 0x3f317218 ;  /* 0x3f31721800081802 */ /* 0x000fc60000000f00 */
[----:B------:R-:W-:Y:S02]  /*fa10*/  @P0 MOV R9, 0x3f317218 ;  /* 0x3f31721800090802 */ /* 0x000fe40000000f00 */
[----:B------:R-:W-:Y:S02]  /*fa20*/  @P1 FMUL.FTZ R8, R8, c[0x0][0x2d0] ;  /* 0x0000b40008081a20 */ /* 0x000fe40000410000 */
[----:B------:R-:W2:Y:S01]  /*fa30*/  @P1 MUFU.LG2 R5, R5 ;  /* 0x0000000500051308 */ /* 0x000ea20000000c00 */
[----:B------:R-:W-:Y:S02]  /*fa40*/  @P0 FMUL.FTZ R9, R9, c[0x0][0x2d0] ;  /* 0x0000b40009090a20 */ /* 0x000fe40000410000 */
[----:B-1----:R-:W-:-:S05]  /*fa50*/  FMUL.FTZ R128, R6, R128 ;  /* 0x0000008006807220 */ /* 0x002fca0000410000 */
[----:B------:R-:W1:Y:S01]  /*fa60*/  @P0 MUFU.RCP R3, R4 ;  /* 0x0000000400030308 */ /* 0x000e620000001000 */
        /* <DEDUP_REMOVED lines=46> */
[----:B------:R-:W-:Y:S02]  /*fd50*/  FMUL.FTZ R97, R6, R97 ;  /* 0x0000006106617220 */ /* 0x000fe40000410000 */
[----:B------:R3:W4:Y:S01]  /*fd60*/  @P0 MUFU.LG2 R6, R4 ;  /* 0x0000000400060308 */ /* 0x0007220000000c00 */
[----:B--2---:R-:W-:-:S02]  /*fd70*/  @P1 FMUL.FTZ R5, R5, 0.69314718246459960938 ;  /* 0x3f31721805051820 */ /* 0x004fc40000410000 */
[C---:B-1----:R-:W-:Y:S02]  /*fd80*/  FMUL.FTZ R130, R3.reuse, R130 ;  /* 0x0000008203827220 */ /* 0x042fe40000410000 */
[C---:B------:R-:W-:Y:S02]  /*fd90*/  FMUL.FTZ R131, R3.reuse, R131 ;  /* 0x0000008303837220 */ /* 0x040fe40000410000 */
[C---:B------:R-:W-:Y:S02]  /*fda0*/  FMUL.FTZ R126, R3.reuse, R126 ;  /* 0x0000007e037e7220 */ /* 0x040fe40000410000 */
[C---:B------:R-:W-:Y:S02]  /*fdb0*/  FMUL.FTZ R127, R3.reuse, R127 ;  /* 0x0000007f037f7220 */ /* 0x040fe40000410000 */
[C---:B------:R-:W-:Y:S02]  /*fdc0*/  FMUL.FTZ R122, R3.reuse, R122 ;  /* 0x0000007a037a7220 */ /* 0x040fe40000410000 */
[----:B------:R-:W-:-:S02]  /*fdd0*/  FMUL.FTZ R123, R3, R123 ;  /* 0x0000007b037b7220 */ /* 0x000fc40000410000 */
[C---:B------:R-:W-:Y:S01]  /*fde0*/  FMUL.FTZ R118, R3.reuse, R118 ;  /* 0x0000007603767220 */ /* 0x040fe20000410000 */
[----:B---3--:R-:W-:Y:S01]  /*fdf0*/  MOV R4, 0xff800000 ;  /* 0xff80000000047802 */ /* 0x008fe20000000f00 */
[----:B----4-:R-:W-:Y:S02]  /*fe00*/  @P0 FMUL.FTZ R6, R6, 0.69314718246459960938 ;  /* 0x3f31721806060820 */ /* 0x010fe40000410000 */
        /* <DEDUP_REMOVED lines=41> */
[----:B------:R-:W-:Y:S02]  /*100a0*/  @P1 FFMA.FTZ R4, R8, R2, R5 ;  /* 0x0000000208041223 */ /* 0x000fe40000010005 */
[----:B------:R-:W-:Y:S02]  /*100b0*/  @P0 FFMA.FTZ R7, R9, R0, R6 ;  /* 0x0000000009070223 */ /* 0x000fe40000010006 */
.L_x_1567:
[----:B------:R-:W-:Y:S05]  /*100c0*/  @P2 BRA `(.L_x_1610) ;  /* 0x0000197000002947 */ /* 0x000fea0003800000 */
[----:B------:R-:W1:Y:S01]  /*100d0*/  S2R R3, SR_CTAID.Y ;  /* 0x0000000000037919 */ /* 0x000e620000002600 */
[----:B------:R-:W-:Y:S01]  /*100e0*/  IMAD R6, RZ, RZ, -UR8 ;  /* 0x80000008ff067e24 */ /* 0x000fe2000f8e02ff */
[----:B------:R-:W-:Y:S01]  /*100f0*/  USHF.R.S32.HI UR6, URZ, 0x1f, UR8 ;  /* 0x0000001f3f067899 */ /* 0x000fe20008011408 */
[----:B------:R-:W-:Y:S01]  /*10100*/  IMAD.MOV.U32 R11, RZ, RZ, c[0x0][0x4e8] ;  /* 0x00013a00ff0b7624 */ /* 0x000fe200078e00ff */
[----:B------:R-:W2:Y:S01]  /*10110*/  S2R R2, SR_TID.X ;  /* 0x0000000000027919 */ /* 0x000ea20000002100 */
[----:B------:R-:W-:Y:S01]  /*10120*/  ULDC.64 UR4, c[0x0][0x4d0] ;  /* 0x0001340000047ab9 */ /* 0x000fe20000000a00 */
[----:B------:R-:W-:Y:S01]  /*10130*/  BSSY B0, `(.L_x_1611) ;  /* 0x00000fe000007945 */ /* 0x000fe20003800000 */
[----:B------:R-:W-:Y:S01]  /*10140*/  UIMAD UR7, UR6, UR4, URZ ;  /* 0x00000004060772a4 */ /* 0x000fe2000f8e023f */
[----:B------:R-:W3:Y:S01]  /*10150*/  S2R R9, SR_CTAID.Z ;  /* 0x0000000000097919 */ /* 0x000ee20000002700 */
[----:B------:R-:W-:-:S03]  /*10160*/  UIMAD.WIDE.U32 UR12, UR8, UR4, URZ ;  /* 0x00000004080c72a5 */ /* 0x000fc6000f8e003f */
[----:B------:R-:W-:Y:S01]  /*10170*/  BAR.SYNC.DEFER_BLOCKING 0x1, 0x100 ;  /* 0x0044000000007b1d */ /* 0x000fe20000010000 */
[----:B------:R-:W-:Y:S01]  /*10180*/  UIMAD UR7, UR8, UR5, UR7 ;  /* 0x00000005080772a4 */ /* 0x000fe2000f8e0207 */
[C---:B------:R-:W-:Y:S01]  /*10190*/  ISETP.NE.AND P1, PT, R11.reuse, 0x1, PT ;  /* 0x000000010b00780c */ /* 0x040fe20003f25270 */
[----:B------:R-:W-:Y:S01]  /*101a0*/  IMAD.U32 R16, RZ, RZ, UR12 ;  /* 0x0000000cff107e24 */ /* 0x000fe2000f8e00ff */
[----:B------:R-:W-:Y:S01]  /*101b0*/  MOV R17, UR13 ;  /* 0x0000000d00117c02 */ /* 0x000fe20008000f00 */
[----:B------:R-:W-:Y:S01]  /*101c0*/  UIADD3 UR7, UR13, UR7, URZ ;  /* 0x000000070d077290 */ /* 0x000fe2000fffe03f */
[----:B------:R-:W4:Y:S01]  /*101d0*/  S2R R10, SR_CTAID.X ;  /* 0x00000000000a7919 */ /* 0x000f220000002500 */
[----:B------:R-:W-:Y:S01]  /*101e0*/  ULDC.64 UR4, c[0x0][0x438] ;  /* 0x00010e0000047ab9 */ /* 0x000fe20000000a00 */
[----:B------:R-:W-:Y:S01]  /*101f0*/  IMAD R11, R11, c[0x0][0x388], RZ ;  /* 0x0000e2000b0b7a24 */ /* 0x000fe200078e02ff */
[----:B------:R-:W-:Y:S02]  /*10200*/  UIMAD.WIDE.U32 UR14, UR8, UR4, URZ ;  /* 0x00000004080e72a5 */ /* 0x000fe4000f8e003f */
[----:B------:R-:W-:Y:S01]  /*10210*/  UIMAD UR4, UR6, UR4, URZ ;  /* 0x00000004060472a4 */ /* 0x000fe2000f8e023f */
[----:B-1----:R-:W-:-:S02]  /*10220*/  IMAD R6, R6, c[0x0][0x550], R3 ;  /* 0x0001540006067a24 */ /* 0x002fc400078e0203 */
[----:B------:R-:W-:Y:S01]  /*10230*/  IMAD.U32 R17, RZ, RZ, UR7 ;  /* 0x00000007ff117e24 */ /* 0x000fe2000f8e00ff */
[----:B------:R-:W-:Y:S01]  /*10240*/  UIMAD UR4, UR8, UR5, UR4 ;  /* 0x00000005080472a4 */ /* 0x000fe2000f8e0204 */
[----:B--2---:R-:W-:Y:S01]  /*10250*/  SHF.R.S32.HI R3, RZ, 0x1f, R2 ;  /* 0x0000001fff037819 */ /* 0x004fe20000011402 */
[----:B------:R-:W-:Y:S01]  /*10260*/  IMAD.U32 R15, RZ, RZ, UR15 ;  /* 0x0000000fff0f7e24 */ /* 0x000fe2000f8e00ff */
[----:B------:R-:W-:Y:S01]  /*10270*/  MOV R14, UR14 ;  /* 0x0000000e000e7c02 */ /* 0x000fe20008000f00 */
[----:B------:R-:W-:Y:S01]  /*10280*/  UIADD3 UR4, UR15, UR4, URZ ;  /* 0x000000040f047290 */ /* 0x000fe2000fffe03f */
[-C--:B------:R-:W-:Y:S01]  /*10290*/  LEA.HI R0, R3, R2.reuse, RZ, 0x5 ;  /* 0x0000000203007211 */ /* 0x080fe200078f28ff */
[----:B---3--:R-:W-:Y:S01]  /*102a0*/  IMAD.WIDE.U32 R16, R9, c[0x0][0x4d8], R16 ;  /* 0x0001360009107a25 */ /* 0x008fe200078e0010 */
[----:B------:R-:W-:Y:S02]  /*102b0*/  LEA.HI R3, R3, R2, RZ, 0x2 ;  /* 0x0000000203037211 */ /* 0x000fe400078f10ff */
[----:B------:R-:W-:Y:S01]  /*102c0*/  LOP3.LUT R5, R0, 0xffffffe0, RZ, 0xc0, !PT ;  /* 0xffffffe000057812 */ /* 0x000fe200078ec0ff */
[----:B------:R-:W-:Y:S01]  /*102d0*/  IMAD.U32 R15, RZ, RZ, UR4 ;  /* 0x00000004ff0f7e24 */ /* 0x000fe2000f8e00ff */
[----:B------:R-:W-:Y:S01]  /*102e0*/  SHF.R.S32.HI R13, RZ, 0x5, R0 ;  /* 0x00000005ff0d7819 */ /* 0x000fe20000011400 */
[----:B------:R-:W-:Y:S01]  /*102f0*/  IMAD.MOV.U32 R18, RZ, RZ, R16 ;  /* 0x000000ffff127224 */ /* 0x000fe200078e0010 */
[----:B------:R-:W-:Y:S01]  /*10300*/  SHF.R.S32.HI R0, RZ, 0x1f, R0 ;  /* 0x0000001fff007819 */ /* 0x000fe20000011400 */
[----:B------:R-:W-:Y:S01]  /*10310*/  IMAD.IADD R5, R2, 0x1, -R5 ;  /* 0x0000000102057824 */ /* 0x000fe200078e0a05 */
[----:B------:R-:W-:Y:S01]  /*10320*/  LOP3.LUT R3, R3, 0xfffffffc, RZ, 0xc0, !PT ;  /* 0xfffffffc03037812 */ /* 0x000fe200078ec0ff */
[----:B------:R-:W-:Y:S01]  /*10330*/  IMAD.WIDE.U32 R14, R9, c[0x0][0x440], R14 ;  /* 0x00011000090e7a25 */ /* 0x000fe200078e000e */
[----:B------:R-:W-:-:S02]  /*10340*/  LEA.HI R0, R0, R13, RZ, 0x3 ;  /* 0x0000000d00007211 */ /* 0x000fc400078f18ff */
[----:B------:R-:W-:Y:S02]  /*10350*/  IADD3 R3, -R3, R2, RZ ;  /* 0x0000000203037210 */ /* 0x000fe40007ffe1ff */
[----:B------:R-:W-:Y:S02]  /*10360*/  LOP3.LUT R0, R0, 0xffffff8, RZ, 0xc0, !PT ;  /* 0x0ffffff800007812 */ /* 0x000fe400078ec0ff */
[----:B------:R-:W-:Y:S02]  /*10370*/  SHF.R.S32.HI R2, RZ, 0x1f, R5 ;  /* 0x0000001fff027819 */ /* 0x000fe40000011405 */
[----:B------:R-:W-:Y:S01]  /*10380*/  SHF.R.S32.HI R8, RZ, 0x1f, R9 ;  /* 0x0000001fff087819 */ /* 0x000fe20000011409 */
[----:B------:R-:W-:Y:S01]  /*10390*/  IMAD.IADD R13, R13, 0x1, -R0 ;  /* 0x000000010d0d7824 */ /* 0x000fe200078e0a00 */
[----:B------:R-:W-:Y:S02]  /*103a0*/  LEA.HI R0, R3, R3, RZ, 0x1 ;  /* 0x0000000303007211 */ /* 0x000fe400078f08ff */
[----:B------:R-:W-:-:S02]  /*103b0*/  LEA.HI R2, R2, R5, RZ, 0x2 ;  /* 0x0000000502027211 */ /* 0x000fc400078f10ff */
[----:B------:R-:W-:Y:S02]  /*103c0*/  LOP3.LUT R0, R0, 0x1ffffffe, RZ, 0xc0, !PT ;  /* 0x1ffffffe00007812 */ /* 0x000fe400078ec0ff */
[----:B------:R-:W-:Y:S02]  /*103d0*/  SHF.R.S32.HI R12, RZ, 0x2, R2 ;  /* 0x00000002ff0c7819 */ /* 0x000fe40000011402 */
[----:B------:R-:W-:Y:S02]  /*103e0*/  IADD3 R0, R3, -R0, RZ ;  /* 0x8000000003007210 */ /* 0x000fe40007ffe0ff */
[----:B------:R-:W-:Y:S01]  /*103f0*/  MOV R20, R14 ;  /* 0x0000000e00147202 */ /* 0x000fe20000000f00 */
[----:B------:R-:W-:Y:S01]  /*10400*/  IMAD R13, R13, 0x10, R12 ;  /* 0x000000100d0d7824 */ /* 0x000fe200078e020c */
[----:B------:R-:W-:Y:S01]  /*10410*/  LOP3.LUT R2, R2, 0x7ffffffc, RZ, 0xc0, !PT ;  /* 0x7ffffffc02027812 */ /* 0x000fe200078ec0ff */
        /* <DEDUP_REMOVED lines=27> */
[----:B------:R-:W-:Y:S02]  /*105d0*/  IADD3.X R15, R12, R19, R15, P0, !PT ;  /* 0x000000130c0f7210 */ /* 0x000fe400007fe40f */
        /* <DEDUP_REMOVED lines=14> */
[----:B------:R-:W-:Y:S01]  /*106c0*/  SHF.R.S32.HI R6, RZ, 0x1f, R12 ;  /* 0x0000001fff067819 */ /* 0x000fe2000001140c */
[----:B------:R-:W-:Y:S01]  /*106d0*/  IMAD.IADD R5, R5, 0x1, -R2 ;  /* 0x0000000105057824 */ /* 0x000fe200078e0a02 */
[----:B------:R-:W-:Y:S01]  /*106e0*/  LEA.HI.X R9, R14, c[0x0][0x4ac], R9, 0x2, P0 ;  /* 0x00012b000e097a11 */ /* 0x000fe200000f1409 */
[----:B------:R-:W-:Y:S01]  /*106f0*/  IMAD R3, R8, c[0x0][0x434], R3 ;  /* 0x00010d0008037a24 */ /* 0x000fe200078e0203 */
[----:B------:R-:W-:Y:S02]  /*10700*/  SHFL.IDX PT, R14, R0, RZ, 0x1c1f ;  /* 0x001c1fff000e7589 */ /* 0x000fe400000e0000 */
[----:B------:R-:W-:Y:S01]  /*10710*/  SHF.L.U32 R5, R5, 0x1, RZ ;  /* 0x0000000105057819 */ /* 0x000fe200000006ff */
[----:B------:R-:W-:Y:S01]  /*10720*/  IMAD.IADD R21, R21, 0x1, R3 ;  /* 0x0000000115157824 */ /* 0x000fe200078e0203 */
[----:B------:R-:W1:Y:S01]  /*10730*/  SHFL.IDX PT, R15, R9, RZ, 0x1c1f ;  /* 0x001c1fff090f7589 */ /* 0x000e6200000e0000 */
[----:B------:R-:W-:Y:S01]  /*10740*/  IMAD R3, R6, c[0x0][0x428], RZ ;  /* 0x00010a0006037a24 */ /* 0x000fe200078e02ff */
[----:B------:R-:W-:-:S02]  /*10750*/  IADD3 R6, R10, 0x8, RZ ;  /* 0x000000080a067810 */ /* 0x000fc40007ffe0ff */
[----:B------:R-:W2:Y:S01]  /*10760*/  SHFL.IDX PT, R17, R9, 0x1, 0x1c1f ;  /* 0x003c1f0009117f89 */ /* 0x000ea200000e0000 */
        /* <DEDUP_REMOVED lines=8> */
[----:B-1----:R3:W-:Y:S04]  /*107f0*/  @!P2 ST.E [R14.64], R4 ;  /* 0x000000040e00a985 */ /* 0x0027e8000c10190a */
[----:B--2---:R3:W-:Y:S01]  /*10800*/  @!P1 ST.E [R16.64], R7 ;  /* 0x0000000710009985 */ /* 0x0047e2000c10190a */
[----:B------:R-:W-:-:S03]  /*10810*/  ISETP.GE.AND P1, PT, R10, R11, PT ;  /* 0x0000000b0a00720c */ /* 0x000fc60003f26270 */
[----:B------:R3:W1:Y:S10]  /*10820*/  SHFL.IDX PT, R13, R8, RZ, 0x1c1f ;  /* 0x001c1fff080d7589 */ /* 0x00067400000e0000 */
[----:B------:R-:W-:Y:S05]  /*10830*/  @P1 BRA `(.L_x_1612) ;  /* 0x000008d000001947 */ /* 0x000fea0003800000 */
[C---:B------:R-:W-:Y:S02]  /*10840*/  ISETP.GE.AND P1, PT, R5.reuse, c[0x0][0x3c8], PT ;  /* 0x0000f20005007a0c */ /* 0x040fe40003f26270 */
[----:B---3--:R-:W-:-:S02]  /*10850*/  IADD3 R7, R5, 0x8, RZ ;  /* 0x0000000805077810 */ /* 0x008fc40007ffe0ff */
[----:B------:R-:W-:Y:S02]  /*10860*/  IADD3 R6, R5, 0x10, RZ ;  /* 0x0000001005067810 */ /* 0x000fe40007ffe0ff */
[----:B------:R-:W-:Y:S02]  /*10870*/  ISETP.GE.AND P5, PT, R7, c[0x0][0x3c8], PT ;  /* 0x0000f20007007a0c */ /* 0x000fe40003fa6270 */
[C---:B------:R-:W-:Y:S02]  /*10880*/  IADD3 R4, R5.reuse, 0x18, RZ ;  /* 0x0000001805047810 */ /* 0x040fe40007ffe0ff */
[C---:B------:R-:W-:Y:S02]  /*10890*/  IADD3 R2, R5.reuse, 0x20, RZ ;  /* 0x0000002005027810 */ /* 0x040fe40007ffe0ff */
[----:B------:R-:W-:Y:S01]  /*108a0*/  ISETP.GE.AND P4, PT, R6, c[0x0][0x3c8], PT ;  /* 0x0000f20006007a0c */ /* 0x000fe20003f86270 */
[----:B-1--4-:R-:W-:Y:S01]  /*108b0*/  @!P1 IMAD.WIDE R10, R5, 0x4, R12 ;  /* 0x00000004050a9825 */ /* 0x012fe200078e020c */
[----:B------:R-:W-:-:S02]  /*108c0*/  ISETP.GE.AND P3, PT, R4, c[0x0][0x3c8], PT ;  /* 0x0000f20004007a0c */ /* 0x000fc40003f66270 */
[----:B------:R-:W-:Y:S02]  /*108d0*/  ISETP.GE.AND P2, PT, R2, c[0x0][0x3c8], PT ;  /* 0x0000f20002007a0c */ /* 0x000fe40003f46270 */
[C---:B------:R-:W-:Y:S01]  /*108e0*/  IADD3 R0, R5.reuse, 0x28, RZ ;  /* 0x0000002805007810 */ /* 0x040fe20007ffe0ff */
[----:B------:R1:W-:Y:S01]  /*108f0*/  @!P1 ST.E.64 [R10.64], R128 ;  /* 0x000000800a009985 */ /* 0x0003e2000c101b0a */
[----:B------:R-:W-:Y:S02]  /*10900*/  IADD3 R9, R5, 0x30, RZ ;  /* 0x0000003005097810 */ /* 0x000fe40007ffe0ff */
[----:B------:R-:W-:Y:S02]  /*10910*/  ISETP.GE.AND P6, PT, R0, c[0x0][0x3c8], PT ;  /* 0x0000f20000007a0c */ /* 0x000fe40003fc6270 */
[----:B------:R-:W-:Y:S02]  /*10920*/  ISETP.GE.AND P1, PT, R9, c[0x0][0x3c8], PT ;  /* 0x0000f20009007a0c */ /* 0x000fe40003f26270 */
[----:B------:R-:W-:-:S02]  /*10930*/  @!P5 LEA.HI R7, R7, R7, RZ, 0x1 ;  /* 0x000000070707d211 */ /* 0x000fc400078f08ff */
[----:B------:R-:W-:Y:S02]  /*10940*/  @!P4 LEA.HI R6, R6, R6, RZ, 0x1 ;  /* 0x000000060606c211 */ /* 0x000fe400078f08ff */
[----:B------:R-:W-:Y:S02]  /*10950*/  @!P5 LOP3.LUT R7, R7, 0xfffffffe, RZ, 0xc0, !PT ;  /* 0xfffffffe0707d812 */ /* 0x000fe400078ec0ff */
[----:B------:R-:W-:Y:S02]  /*10960*/  @!P3 LEA.HI R4, R4, R4, RZ, 0x1 ;  /* 0x000000040404b211 */ /* 0x000fe400078f08ff */
[----:B------:R-:W-:Y:S02]  /*10970*/  @!P2 LEA.HI R2, R2, R2, RZ, 0x1 ;  /* 0x000000020202a211 */ /* 0x000fe400078f08ff */
[----:B------:R-:W-:Y:S01]  /*10980*/  @!P4 LOP3.LUT R15, R6, 0xfffffffe, RZ, 0xc0, !PT ;  /* 0xfffffffe060fc812 */ /* 0x000fe200078ec0ff */
[----:B------:R-:W-:Y:S01]  /*10990*/  @!P5 IMAD.WIDE R6, R7, 0x4, R12 ;  /* 0x000000040706d825 */ /* 0x000fe200078e020c */
[----:B------:R-:W-:-:S02]  /*109a0*/  @!P3 LOP3.LUT R17, R4, 0xfffffffe, RZ, 0xc0, !PT ;  /* 0xfffffffe0411b812 */ /* 0x000fc400078ec0ff */
[----:B------:R-:W-:Y:S02]  /*109b0*/  @!P2 LOP3.LUT R19, R2, 0xfffffffe, RZ, 0xc0, !PT ;  /* 0xfffffffe0213a812 */ /* 0x000fe400078ec0ff */
[----:B------:R-:W-:Y:S01]  /*109c0*/  @!P6 LEA.HI R0, R0, R0, RZ, 0x1 ;  /* 0x000000000000e211 */ /* 0x000fe200078f08ff */
[----:B------:R2:W-:Y:S01]  /*109d0*/  @!P5 ST.E.64 [R6.64], R124 ;  /* 0x0000007c0600d985 */ /* 0x0005e2000c101b0a */
[----:B------:R-:W-:Y:S02]  /*109e0*/  @!P1 LEA.HI R9, R9, R9, RZ, 0x1 ;  /* 0x0000000909099211 */ /* 0x000fe400078f08ff */
[----:B------:R-:W-:Y:S01]  /*109f0*/  IADD3 R4, R5, 0x48, RZ ;  /* 0x0000004805047810 */ /* 0x000fe20007ffe0ff */
[--C-:B-1----:R-:W-:Y:S01]  /*10a00*/  @!P4 IMAD.WIDE R10, R15, 0x4, R12.reuse ;  /* 0x000000040f0ac825 */ /* 0x102fe200078e020c */
[----:B------:R-:W-:Y:S02]  /*10a10*/  @!P1 LOP3.LUT R9, R9, 0xfffffffe, RZ, 0xc0, !PT ;  /* 0xfffffffe09099812 */ /* 0x000fe400078ec0ff */
[----:B------:R-:W-:Y:S01]  /*10a20*/  IADD3 R18, R5, 0x40, RZ ;  /* 0x0000004005127810 */ /* 0x000fe20007ffe0ff */
[----:B------:R-:W-:Y:S01]  /*10a30*/  @!P3 IMAD.WIDE R14, R17, 0x4, R12 ;  /* 0x00000004110eb825 */ /* 0x000fe200078e020c */
[----:B------:R1:W-:Y:S01]  /*10a40*/  @!P4 ST.E.64 [R10.64], R120 ;  /* 0x000000780a00c985 */ /* 0x0003e2000c101b0a */
[----:B------:R-:W-:-:S02]  /*10a50*/  IADD3 R2, R5, 0x50, RZ ;  /* 0x0000005005027810 */ /* 0x000fc40007ffe0ff */
[----:B------:R-:W-:Y:S01]  /*10a60*/  @!P2 IMAD.WIDE R16, R19, 0x4, R12 ;  /* 0x000000041310a825 */ /* 0x000fe200078e020c */
[----:B------:R-:W-:Y:S01]  /*10a70*/  IADD3 R19, R5, 0x38, RZ ;  /* 0x0000003805137810 */ /* 0x000fe20007ffe0ff */
[----:B------:R3:W-:Y:S01]  /*10a80*/  @!P3 ST.E.64 [R14.64], R116 ;  /* 0x000000740e00b985 */ /* 0x0007e2000c101b0a */
[----:B------:R-:W-:Y:S02]  /*10a90*/  ISETP.GE.AND P3, PT, R4, c[0x0][0x3c8], PT ;  /* 0x0000f20004007a0c */ /* 0x000fe40003f66270 */
[----:B------:R-:W-:Y:S01]  /*10aa0*/  ISETP.GE.AND P5, PT, R19, c[0x0][0x3c8], PT ;  /* 0x0000f20013007a0c */ /* 0x000fe20003fa6270 */
[----:B------:R4:W-:Y:S01]  /*10ab0*/  @!P2 ST.E.64 [R16.64], R112 ;  /* 0x000000701000a985 */ /* 0x0009e2000c101b0a */
[----:B------:R-:W-:Y:S02]  /*10ac0*/  ISETP.GE.AND P4, PT, R18, c[0x0][0x3c8], PT ;  /* 0x0000f20012007a0c */ /* 0x000fe40003f86270 */
[----:B------:R-:W-:Y:S02]  /*10ad0*/  ISETP.GE.AND P2, PT, R2, c[0x0][0x3c8], PT ;  /* 0x0000f20002007a0c */ /* 0x000fe40003f46270 */
[----:B------:R-:W-:-:S02]  /*10ae0*/  IADD3 R20, R5, 0xa8, RZ ;  /* 0x000000a805147810 */ /* 0x000fc40007ffe0ff */
[----:B--2---:R-:W-:Y:S02]  /*10af0*/  @!P6 LOP3.LUT R7, R0, 0xfffffffe, RZ, 0xc0, !PT ;  /* 0xfffffffe0007e812 */ /* 0x004fe400078ec0ff */
[----:B------:R-:W-:-:S03]  /*10b00*/  IADD3 R0, R5, 0x58, RZ ;  /* 0x0000005805007810 */ /* 0x000fc60007ffe0ff */
[----:B------:R-:W-:Y:S01]  /*10b10*/  @!P5 LEA.HI R19, R19, R19, RZ, 0x1 ;  /* 0x000000131313d211 */ /* 0x000fe200078f08ff */
[--C-:B------:R-:W-:Y:S01]  /*10b20*/  @!P6 IMAD.WIDE R6, R7, 0x4, R12.reuse ;  /* 0x000000040706e825 */ /* 0x100fe200078e020c */
[----:B------:R-:W-:Y:S02]  /*10b30*/  @!P3 LEA.HI R4, R4, R4, RZ, 0x1 ;  /* 0x000000040404b211 */ /* 0x000fe400078f08ff */
[----:B------:R-:W-:Y:S01]  /*10b40*/  @!P4 LEA.HI R18, R18, R18, RZ, 0x1 ;  /* 0x000000121212c211 */ /* 0x000fe200078f08ff */
[----:B-1----:R-:W-:Y:S01]  /*10b50*/  @!P1 IMAD.WIDE R10, R9, 0x4, R12 ;  /* 0x00000004090a9825 */ /* 0x002fe200078e020c */
[----:B------:R1:W-:Y:S01]  /*10b60*/  @!P6 ST.E.64 [R6.64], R108 ;  /* 0x0000006c0600e985 */ /* 0x0003e2000c101b0a */
[----:B------:R-:W-:Y:S02]  /*10b70*/  @!P5 LOP3.LUT R19, R19, 0xfffffffe, RZ, 0xc0, !PT ;  /* 0xfffffffe1313d812 */ /* 0x000fe400078ec0ff */
[----:B------:R-:W-:Y:S01]  /*10b80*/  @!P2 LEA.HI R2, R2, R2, RZ, 0x1 ;  /* 0x000000020202a211 */ /* 0x000fe200078f08ff */
[----:B------:R2:W-:Y:S01]  /*10b90*/  @!P1 ST.E.64 [R10.64], R104 ;  /* 0x000000680a009985 */ /* 0x0005e2000c101b0a */
[----:B------:R-:W-:-:S02]  /*10ba0*/  ISETP.GE.AND P1, PT, R0, c[0x0][0x3c8], PT ;  /* 0x0000f20000007a0c */ /* 0x000fc40003f26270 */
[----:B---3--:R-:W-:Y:S02]  /*10bb0*/  @!P3 LOP3.LUT R15, R4, 0xfffffffe, RZ, 0xc0, !PT ;  /* 0xfffffffe040fb812 */ /* 0x008fe400078ec0ff */
[----:B------:R-:W-:Y:S02]  /*10bc0*/  IADD3 R4, R5, 0x60, RZ ;  /* 0x0000006005047810 */ /* 0x000fe40007ffe0ff */
[----:B------:R-:W-:Y:S01]  /*10bd0*/  @!P4 LOP3.LUT R9, R18, 0xfffffffe, RZ, 0xc0, !PT ;  /* 0xfffffffe1209c812 */ /* 0x000fe200078ec0ff */
[--C-:B------:R-:W-:Y:S01]  /*10be0*/  @!P3 IMAD.WIDE R14, R15, 0x4, R12.reuse ;  /* 0x000000040f0eb825 */ /* 0x100fe200078e020c */
[----:B------:R-:W-:Y:S02]  /*10bf0*/  ISETP.GE.AND P6, PT, R4, c[0x0][0x3c8], PT ;  /* 0x0000f20004007a0c */ /* 0x000fe40003fc6270 */
[----:B------:R-:W-:Y:S01]  /*10c00*/  IADD3 R18, R5, 0x68, RZ ;  /* 0x0000006805127810 */ /* 0x000fe20007ffe0ff */
[----:B----4-:R-:W-:Y:S01]  /*10c10*/  @!P4 IMAD.WIDE R16, R9, 0x4, R12 ;  /* 0x000000040910c825 */ /* 0x010fe200078e020c */
[----:B------:R-:W-:-:S02]  /*10c20*/  IADD3 R9, R5, 0x70, RZ ;  /* 0x0000007005097810 */ /* 0x000fc40007ffe0ff */
[----:B------:R-:W-:-:S04]  /*10c30*/  @!P1 LEA.HI R0, R0, R0, RZ, 0x1 ;  /* 0x0000000000009211 */ /* 0x000fc800078f08ff */
[----:B------:R-:W-:Y:S02]  /*10c40*/  @!P1 LOP3.LUT R21, R0, 0xfffffffe, RZ, 0xc0, !PT ;  /* 0xfffffffe00159812 */ /* 0x000fe400078ec0ff */
[C---:B------:R-:W-:Y:S02]  /*10c50*/  IADD3 R0, R5.reuse, 0x88, RZ ;  /* 0x0000008805007810 */ /* 0x040fe40007ffe0ff */
[----:B------:R-:W-:Y:S02]  /*10c60*/  @!P6 LEA.HI R4, R4, R4, RZ, 0x1 ;  /* 0x000000040404e211 */ /* 0x000fe400078f08ff */
[----:B-1----:R-:W-:Y:S02]  /*10c70*/  @!P2 LOP3.LUT R7, R2, 0xfffffffe, RZ, 0xc0, !PT ;  /* 0xfffffffe0207a812 */ /* 0x002fe400078ec0ff */
[----:B------:R-:W-:Y:S01]  /*10c80*/  IADD3 R2, R5, 0x78, RZ ;  /* 0x0000007805027810 */ /* 0x000fe20007ffe0ff */
[----:B--2---:R-:W-:Y:S01]  /*10c90*/  @!P5 IMAD.WIDE R10, R19, 0x4, R12 ;  /* 0x00000004130ad825 */ /* 0x004fe200078e020c */
[----:B------:R-:W-:-:S03]  /*10ca0*/  IADD3 R19, R5, 0x80, RZ ;  /* 0x0000008005137810 */ /* 0x000fc60007ffe0ff */
[----:B------:R-:W-:Y:S01]  /*10cb0*/  @!P2 IMAD.WIDE R6, R7, 0x4, R12 ;  /* 0x000000040706a825 */ /* 0x000fe200078e020c */
[----:B------:R1:W-:Y:S01]  /*10cc0*/  @!P5 ST.E.64 [R10.64], R100 ;  /* 0x000000640a00d985 */ /* 0x0003e2000c101b0a */
[----:B------:R-:W-:-:S03]  /*10cd0*/  ISETP.GE.AND P5, PT, R18, c[0x0][0x3c8], PT ;  /* 0x0000f20012007a0c */ /* 0x000fc60003fa6270 */
[----:B------:R2:W-:Y:S01]  /*10ce0*/  @!P4 ST.E.64 [R16.64], R36 ;  /* 0x000000241000c985 */ /* 0x0005e2000c101b0a */
[----:B------:R-:W-:-:S03]  /*10cf0*/  ISETP.GE.AND P4, PT, R9, c[0x0][0x3c8], PT ;  /* 0x0000f20009007a0c */ /* 0x000fc60003f86270 */
[----:B------:R3:W-:Y:S01]  /*10d00*/  @!P3 ST.E.64 [R14.64], R40 ;  /* 0x000000280e00b985 */ /* 0x0007e2000c101b0a */
[----:B------:R-:W-:-:S03]  /*10d10*/  ISETP.GE.AND P3, PT, R2, c[0x0][0x3c8], PT ;  /* 0x0000f20002007a0c */ /* 0x000fc60003f66270 */
[----:B------:R4:W-:Y:S01]  /*10d20*/  @!P2 ST.E.64 [R6.64], R44 ;  /* 0x0000002c0600a985 */ /* 0x0009e2000c101b0a */
[----:B------:R-:W-:Y:S02]  /*10d30*/  ISETP.GE.AND P2, PT, R19, c[0x0][0x3c8], PT ;  /* 0x0000f20013007a0c */ /* 0x000fe40003f46270 */
[----:B------:R-:W-:-:S03]  /*10d40*/  @!P5 LEA.HI R18, R18, R18, RZ, 0x1 ;  /* 0x000000121212d211 */ /* 0x000fc600078f08ff */
[----:B------:R-:W-:-:S04]  /*10d50*/  @!P4 LEA.HI R9, R9, R9, RZ, 0x1 ;  /* 0x000000090909c211 */ /* 0x000fc800078f08ff */
[----:B------:R-:W-:Y:S02]  /*10d60*/  @!P3 LEA.HI R2, R2, R2, RZ, 0x1 ;  /* 0x000000020202b211 */ /* 0x000fe400078f08ff */
[----:B------:R-:W-:Y:S02]  /*10d70*/  @!P4 LOP3.LUT R9, R9, 0xfffffffe, RZ, 0xc0, !PT ;  /* 0xfffffffe0909c812 */ /* 0x000fe400078ec0ff */
[----:B------:R-:W-:Y:S01]  /*10d80*/  @!P2 LEA.HI R19, R19, R19, RZ, 0x1 ;  /* 0x000000131313a211 */ /* 0x000fe200078f08ff */
[----:B-1----:R-:W-:-:S03]  /*10d90*/  @!P1 IMAD.WIDE R10, R21, 0x4, R12 ;  /* 0x00000004150a9825 */ /* 0x002fc600078e020c */
[----:B------:R-:W-:Y:S02]  /*10da0*/  @!P2 LOP3.LUT R19, R19, 0xfffffffe, RZ, 0xc0, !PT ;  /* 0xfffffffe1313a812 */ /* 0x000fe400078ec0ff */
[----:B------:R-:W-:Y:S01]  /*10db0*/  IADD3 R21, R5, 0xa0, RZ ;  /* 0x000000a005157810 */ /* 0x000fe20007ffe0ff */
[--C-:B--2---:R-:W-:Y:S01]  /*10dc0*/  @!P4 IMAD.WIDE R16, R9, 0x4, R12.reuse ;  /* 0x000000040910c825 */ /* 0x104fe200078e020c */
[----:B------:R1:W-:Y:S01]  /*10dd0*/  @!P1 ST.E.64 [R10.64], R48 ;  /* 0x000000300a009985 */ /* 0x0003e2000c101b0a */
[----:B------:R-:W-:Y:S02]  /*10de0*/  ISETP.GE.AND P1, PT, R0, c[0x0][0x3c8], PT ;  /* 0x0000f20000007a0c */ /* 0x000fe40003f26270 */
[----:B---3--:R-:W-:Y:S01]  /*10df0*/  @!P5 LOP3.LUT R15, R18, 0xfffffffe, RZ, 0xc0, !PT ;  /* 0xfffffffe120fd812 */ /* 0x008fe200078ec0ff */
[--C-:B------:R-:W-:Y:S01]  /*10e00*/  @!P2 IMAD.WIDE R18, R19, 0x4, R12.reuse ;  /* 0x000000041312a825 */ /* 0x100fe200078e020c */
[----:B------:R-:W-:Y:S02]  /*10e10*/  IADD3 R9, R5, 0xb0, RZ ;  /* 0x000000b005097810 */ /* 0x000fe40007ffe0ff */
[----:B----4-:R-:W-:Y:S01]  /*10e20*/  @!P6 LOP3.LUT R7, R4, 0xfffffffe, RZ, 0xc0, !PT ;  /* 0xfffffffe0407e812 */ /* 0x010fe200078ec0ff */
[----:B------:R-:W-:Y:S01]  /*10e30*/  @!P5 IMAD.WIDE R14, R15, 0x4, R12 ;  /* 0x000000040f0ed825 */ /* 0x000fe200078e020c */
[----:B------:R-:W-:-:S03]  /*10e40*/  IADD3 R4, R5, 0xb8, RZ ;  /* 0x000000b805047810 */ /* 0x000fc60007ffe0ff */
[----:B------:R-:W-:Y:S02]  /*10e50*/  @!P6 IMAD.WIDE R6, R7, 0x4, R12 ;  /* 0x000000040706e825 */ /* 0x000fe400078e020c */
[----:B------:R-:W-:-:S03]  /*10e60*/  @!P1 LEA.HI R0, R0, R0, RZ, 0x1 ;  /* 0x0000000000009211 */ /* 0x000fc600078f08ff */
[----:B------:R2:W-:Y:S04]  /*10e70*/  @!P6 ST.E.64 [R6.64], R52 ;  /* 0x000000340600e985 */ /* 0x0005e8000c101b0a */
[----:B------:R3:W-:Y:S04]  /*10e80*/  @!P5 ST.E.64 [R14.64], R56 ;  /* 0x000000380e00d985 */ /* 0x0007e8000c101b0a */
[----:B------:R-:W-:Y:S01]  /*10e90*/  @!P4 ST.E.64 [R16.64], R60 ;  /* 0x0000003c1000c985 */ /* 0x000fe2000c101b0a */
[----:B------:R-:W-:Y:S02]  /*10ea0*/  ISETP.GE.AND P4, PT, R21, c[0x0][0x3c8], PT ;  /* 0x0000f20015007a0c */ /* 0x000fe40003f86270 */
[----:B-1----:R-:W-:-:S02]  /*10eb0*/  @!P3 LOP3.LUT R11, R2, 0xfffffffe, RZ, 0xc0, !PT ;  /* 0xfffffffe020bb812 */ /* 0x002fc400078ec0ff */
[----:B------:R-:W-:-:S03]  /*10ec0*/  IADD3 R2, R5, 0x98, RZ ;  /* 0x0000009805027810 */ /* 0x000fc60007ffe0ff */
[----:B------:R-:W-:Y:S01]  /*10ed0*/  @!P3 IMAD.WIDE R10, R11, 0x4, R12 ;  /* 0x000000040b0ab825 */ /* 0x000fe200078e020c */
[----:B------:R-:W-:-:S04]  /*10ee0*/  ISETP.GE.AND P5, PT, R2, c[0x0][0x3c8], PT ;  /* 0x0000f20002007a0c */ /* 0x000fc80003fa6270 */
[----:B------:R1:W-:Y:S01]  /*10ef0*/  @!P3 ST.E.64 [R10.64], R64 ;  /* 0x000000400a00b985 */ /* 0x0003e2000c101b0a */
[----:B------:R-:W-:Y:S02]  /*10f00*/  ISETP.GE.AND P3, PT, R20, c[0x0][0x3c8], PT ;  /* 0x0000f20014007a0c */ /* 0x000fe40003f66270 */
[----:B------:R-:W-:Y:S01]  /*10f10*/  @!P4 LEA.HI R21, R21, R21, RZ, 0x1 ;  /* 0x000000151515c211 */ /* 0x000fe200078f08ff */
[----:B------:R4:W-:Y:S01]  /*10f20*/  @!P2 ST.E.64 [R18.64], R68 ;  /* 0x000000441200a985 */ /* 0x0009e2000c101b0a */
[----:B------:R-:W-:Y:S02]  /*10f30*/  ISETP.GE.AND P2, PT, R9, c[0x0][0x3c8], PT ;  /* 0x0000f20009007a0c */ /* 0x000fe40003f46270 */
[----:B--2---:R-:W-:Y:S02]  /*10f40*/  @!P1 LOP3.LUT R7, R0, 0xfffffffe, RZ, 0xc0, !PT ;  /* 0xfffffffe00079812 */ /* 0x004fe400078ec0ff */
[----:B------:R-:W-:Y:S02]  /*10f50*/  IADD3 R0, R5, 0x90, RZ ;  /* 0x0000009005007810 */ /* 0x000fe40007ffe0ff */
[----:B------:R-:W-:Y:S01]  /*10f60*/  @!P5 LEA.HI R2, R2, R2, RZ, 0x1 ;  /* 0x000000020202d211 */ /* 0x000fe200078f08ff */
[----:B------:R-:W-:Y:S01]  /*10f70*/  @!P1 IMAD.WIDE R6, R7, 0x4, R12 ;  /* 0x0000000407069825 */ /* 0x000fe200078e020c */
[----:B------:R-:W-:-:S02]  /*10f80*/  ISETP.GE.AND P6, PT, R0, c[0x0][0x3c8], PT ;  /* 0x0000f20000007a0c */ /* 0x000fc40003fc6270 */
[----:B------:R-:W-:Y:S02]  /*10f90*/  @!P3 LEA.HI R20, R20, R20, RZ, 0x1 ;  /* 0x000000141414b211 */ /* 0x000fe400078f08ff */
[----:B------:R2:W-:Y:S01]  /*10fa0*/  @!P1 ST.E.64 [R6.64], R72 ;  /* 0x0000004806009985 */ /* 0x0005e2000c101b0a */
[----:B------:R-:W-:Y:S02]  /*10fb0*/  ISETP.GE.AND P1, PT, R4, c[0x0][0x3c8], PT ;  /* 0x0000f20004007a0c */ /* 0x000fe40003f26270 */
[----:B------:R-:W-:Y:S02]  /*10fc0*/  @!P2 LEA.HI R9, R9, R9, RZ, 0x1 ;  /* 0x000000090909a211 */ /* 0x000fe400078f08ff */
[----:B------:R-:W-:Y:S02]  /*10fd0*/  @!P4 LOP3.LUT R21, R21, 0xfffffffe, RZ, 0xc0, !PT ;  /* 0xfffffffe1515c812 */ /* 0x000fe400078ec0ff */
[----:B---3--:R-:W-:Y:S02]  /*10fe0*/  @!P3 LOP3.LUT R15, R20, 0xfffffffe, RZ, 0xc0, !PT ;  /* 0xfffffffe140fb812 */ /* 0x008fe400078ec0ff */
[----:B------:R-:W-:-:S02]  /*10ff0*/  @!P6 LEA.HI R0, R0, R0, RZ, 0x1 ;  /* 0x000000000000e211 */ /* 0x000fc400078f08ff */
[----:B------:R-:W-:Y:S01]  /*11000*/  @!P2 LOP3.LUT R9, R9, 0xfffffffe, RZ, 0xc0, !PT ;  /* 0xfffffffe0909a812 */ /* 0x000fe200078ec0ff */
[--C-:B------:R-:W-:Y:S01]  /*11010*/  @!P3 IMAD.WIDE R14, R15, 0x4, R12.reuse ;  /* 0x000000040f0eb825 */ /* 0x100fe200078e020c */
[----:B-1----:R-:W-:Y:S02]  /*11020*/  @!P5 LOP3.LUT R11, R2, 0xfffffffe, RZ, 0xc0, !PT ;  /* 0xfffffffe020bd812 */ /* 0x002fe400078ec0ff */
[----:B------:R-:W-:Y:S01]  /*11030*/  @!P1 LEA.HI R4, R4, R4, RZ, 0x1 ;  /* 0x0000000404049211 */ /* 0x000fe200078f08ff */
[----:B----4-:R-:W-:-:S03]  /*11040*/  @!P4 IMAD.WIDE R18, R21, 0x4, R12 ;  /* 0x000000041512c825 */ /* 0x010fc600078e020c */
[----:B------:R-:W-:Y:S01]  /*11050*/  @!P1 LOP3.LUT R17, R4, 0xfffffffe, RZ, 0xc0, !PT ;  /* 0xfffffffe04119812 */ /* 0x000fe200078ec0ff */
[----:B------:R-:W-:-:S04]  /*11060*/  @!P5 IMAD.WIDE R10, R11, 0x4, R12 ;  /* 0x000000040b0ad825 */ /* 0x000fc800078e020c */
[----:B------:R-:W-:Y:S01]  /*11070*/  @!P2 IMAD.WIDE R20, R9, 0x4, R12 ;  /* 0x000000040914a825 */ /* 0x000fe200078e020c */
[----:B--2---:R-:W-:-:S05]  /*11080*/  @!P6 LOP3.LUT R7, R0, 0xfffffffe, RZ, 0xc0, !PT ;  /* 0xfffffffe0007e812 */ /* 0x004fca00078ec0ff */
        /* <DEDUP_REMOVED lines=8> */
.L_x_1612:
[----:B------:R-:W-:Y:S05]  /*11110*/  BSYNC B0 ;  /* 0x0000000000007941 */ /* 0x000fea0003800000 */
.L_x_1611:
[----:B-1-3--:R1:W2:Y:S04]  /*11120*/  SHFL.IDX PT, R7, R8, 0x1, 0x1c1f ;  /* 0x003c1f0008077f89 */ /* 0x00a2a800000e0000 */
[----:B------:R1:W3:Y:S01]  /*11130*/  SHFL.IDX PT, R6, R3, 0x1, 0x1c1f ;  /* 0x003c1f0003067f89 */ /* 0x0002e200000e0000 */
[----:B------:R-:W-:Y:S05]  /*11140*/  @P0 EXIT ;  /* 0x000000000000094d */ /* 0x000fea0003800000 */
[C---:B-1----:R-:W-:Y:S02]  /*11150*/  IADD3 R3, R5.reuse, 0x8, RZ ;  /* 0x0000000805037810 */ /* 0x042fe40007ffe0ff */
[----:B------:R-:W-:-:S02]  /*11160*/  ISETP.GE.AND P1, PT, R5, c[0x0][0x3c8], PT ;  /* 0x0000f20005007a0c */ /* 0x000fc40003f26270 */
[----:B------:R-:W-:Y:S02]  /*11170*/  ISETP.GE.AND P0, PT, R3, c[0x0][0x3c8], PT ;  /* 0x0000f20003007a0c */ /* 0x000fe40003f06270 */
[C---:B------:R-:W-:Y:S02]  /*11180*/  IADD3 R2, R5.reuse, 0x10, RZ ;  /* 0x0000001005027810 */ /* 0x040fe40007ffe0ff */
[C---:B------:R-:W-:Y:S02]  /*11190*/  IADD3 R0, R5.reuse, 0x18, RZ ;  /* 0x0000001805007810 */ /* 0x040fe40007ffe0ff */
[----:B------:R-:W-:Y:S02]  /*111a0*/  ISETP.GE.AND P6, PT, R2, c[0x0][0x3c8], PT ;  /* 0x0000f20002007a0c */ /* 0x000fe40003fc6270 */
[----:B------:R-:W-:Y:S02]  /*111b0*/  ISETP.GE.AND P5, PT, R0, c[0x0][0x3c8], PT ;  /* 0x0000f20000007a0c */ /* 0x000fe40003fa6270 */
[C---:B------:R-:W-:Y:S01]  /*111c0*/  IADD3 R10, R5.reuse, 0x20, RZ ;  /* 0x00000020050a7810 */ /* 0x040fe20007ffe0ff */
[C---:B--234-:R-:W-:Y:S01]  /*111d0*/  @!P1 IMAD.WIDE R12, R5.reuse, 0x4, R6 ;  /* 0x00000004050c9825 */ /* 0x05cfe200078e0206 */
[----:B------:R-:W-:-:S02]  /*111e0*/  IADD3 R9, R5, 0x28, RZ ;  /* 0x0000002805097810 */ /* 0x000fc40007ffe0ff */
[----:B------:R-:W-:Y:S02]  /*111f0*/  @!P0 LEA.HI R3, R3, R3, RZ, 0x1 ;  /* 0x0000000303038211 */ /* 0x000fe400078f08ff */
[----:B------:R-:W-:Y:S01]  /*11200*/  IADD3 R8, R5, 0x30, RZ ;  /* 0x0000003005087810 */ /* 0x000fe20007ffe0ff */
[----:B------:R1:W-:Y:S01]  /*11210*/  @!P1 ST.E.64 [R12.64], R130 ;  /* 0x000000820c009985 */ /* 0x0003e2000c101b0a */
[----:B------:R-:W-:Y:S02]  /*11220*/  @!P0 LOP3.LUT R3, R3, 0xfffffffe, RZ, 0xc0, !PT ;  /* 0xfffffffe03038812 */ /* 0x000fe400078ec0ff */
[----:B------:R-:W-:Y:S02]  /*11230*/  IADD3 R4, R5, 0x38, RZ ;  /* 0x0000003805047810 */ /* 0x000fe40007ffe0ff */
[----:B------:R-:W-:Y:S01]  /*11240*/  ISETP.GE.AND P4, PT, R10, c[0x0][0x3c8], PT ;  /* 0x0000f2000a007a0c */ /* 0x000fe20003f86270 */
[----:B------:R-:W-:Y:S01]  /*11250*/  @!P0 IMAD.WIDE R14, R3, 0x4, R6 ;  /* 0x00000004030e8825 */ /* 0x000fe200078e0206 */
        /* <DEDUP_REMOVED lines=8> */
[----:B------:R-:W-:Y:S02]  /*112e0*/  @!P6 LOP3.LUT R11, R2, 0xfffffffe, RZ, 0xc0, !PT ;  /* 0xfffffffe020be812 */ /* 0x000fe400078ec0ff */
[----:B------:R-:W-:Y:S02]  /*112f0*/  @!P4 LEA.HI R10, R10, R10, RZ, 0x1 ;  /* 0x0000000a0a0ac211 */ /* 0x000fe400078f08ff */
[----:B------:R-:W-:Y:S02]  /*11300*/  @!P3 LEA.HI R9, R9, R9, RZ, 0x1 ;  /* 0x000000090909b211 */ /* 0x000fe400078f08ff */
[----:B------:R-:W-:Y:S02]  /*11310*/  IADD3 R2, R5, 0x48, RZ ;  /* 0x0000004805027810 */ /* 0x000fe40007ffe0ff */
[----:B-1----:R-:W-:Y:S02]  /*11320*/  @!P5 LOP3.LUT R13, R0, 0xfffffffe, RZ, 0xc0, !PT ;  /* 0xfffffffe000dd812 */ /* 0x002fe400078ec0ff */
[----:B------:R-:W-:-:S02]  /*11330*/  @!P2 LEA.HI R8, R8, R8, RZ, 0x1 ;  /* 0x000000080808a211 */ /* 0x000fc400078f08ff */
[----:B------:R-:W-:Y:S01]  /*11340*/  IADD3 R0, R5, 0x50, RZ ;  /* 0x0000005005007810 */ /* 0x000fe20007ffe0ff */
[--C-:B------:R-:W-:Y:S01]  /*11350*/  @!P5 IMAD.WIDE R12, R13, 0x4, R6.reuse ;  /* 0x000000040d0cd825 */ /* 0x100fe200078e0206 */
[----:B------:R-:W-:Y:S02]  /*11360*/  @!P1 LEA.HI R4, R4, R4, RZ, 0x1 ;  /* 0x0000000404049211 */ /* 0x000fe400078f08ff */
[----:B------:R-:W-:Y:S02]  /*11370*/  @!P0 LEA.HI R3, R3, R3, RZ, 0x1 ;  /* 0x0000000303038211 */ /* 0x000fe400078f08ff */
[----:B------:R-:W-:Y:S01]  /*11380*/  @!P3 LOP3.LUT R9, R9, 0xfffffffe, RZ, 0xc0, !PT ;  /* 0xfffffffe0909b812 */ /* 0x000fe200078ec0ff */
[----:B--2---:R-:W-:Y:S01]  /*11390*/  @!P6 IMAD.WIDE R14, R11, 0x4, R6 ;  /* 0x000000040b0ee825 */ /* 0x004fe200078e0206 */
[----:B------:R-:W-:Y:S02]  /*113a0*/  @!P4 LOP3.LUT R11, R10, 0xfffffffe, RZ, 0xc0, !PT ;  /* 0xfffffffe0a0bc812 */ /* 0x000fe400078ec0ff */
[----:B------:R-:W-:-:S02]  /*113b0*/  @!P0 LOP3.LUT R3, R3, 0xfffffffe, RZ, 0xc0, !PT ;  /* 0xfffffffe03038812 */ /* 0x000fc400078ec0ff */
[----:B------:R1:W-:Y:S01]  /*113c0*/  @!P6 ST.E.64 [R14.64], R122 ;  /* 0x0000007a0e00e985 */ /* 0x0003e2000c101b0a */
[----:B------:R-:W-:Y:S01]  /*113d0*/  ISETP.GE.AND P6, PT, R2, c[0x0][0x3c8], PT ;  /* 0x0000f20002007a0c */ /* 0x000fe20003fc6270 */
[--C-:B------:R-:W-:Y:S01]  /*113e0*/  @!P4 IMAD.WIDE R10, R11, 0x4, R6.reuse ;  /* 0x000000040b0ac825 */ /* 0x100fe200078e0206 */
[----:B------:R-:W-:Y:S01]  /*113f0*/  IADD3 R20, R5, 0x58, RZ ;  /* 0x0000005805147810 */ /* 0x000fe20007ffe0ff */
[----:B------:R2:W-:Y:S01]  /*11400*/  @!P5 ST.E.64 [R12.64], R118 ;  /* 0x000000760c00d985 */ /* 0x0005e2000c101b0a */
[----:B------:R-:W-:Y:S01]  /*11410*/  ISETP.GE.AND P5, PT, R0, c[0x0][0x3c8], PT ;  /* 0x0000f20000007a0c */ /* 0x000fe20003fa6270 */
[----:B------:R-:W-:Y:S01]  /*11420*/  @!P0 IMAD.WIDE R16, R3, 0x4, R6 ;  /* 0x0000000403108825 */ /* 0x000fe200078e0206 */
[C---:B------:R-:W-:Y:S01]  /*11430*/  IADD3 R19, R5.reuse, 0x60, RZ ;  /* 0x0000006005137810 */ /* 0x040fe20007ffe0ff */
[----:B------:R3:W-:Y:S01]  /*11440*/  @!P4 ST.E.64 [R10.64], R114 ;  /* 0x000000720a00c985 */ /* 0x0007e2000c101b0a */
[C---:B------:R-:W-:Y:S02]  /*11450*/  IADD3 R18, R5.reuse, 0x68, RZ ;  /* 0x0000006805127810 */ /* 0x040fe40007ffe0ff */
[----:B------:R-:W-:-:S02]  /*11460*/  IADD3 R3, R5, 0x78, RZ ;  /* 0x0000007805037810 */ /* 0x000fc40007ffe0ff */
[----:B------:R-:W-:Y:S02]  /*11470*/  ISETP.GE.AND P4, PT, R20, c[0x0][0x3c8], PT ;  /* 0x0000f20014007a0c */ /* 0x000fe40003f86270 */
[----:B------:R-:W-:-:S03]  /*11480*/  @!P6 LEA.HI R2, R2, R2, RZ, 0x1 ;  /* 0x000000020202e211 */ /* 0x000fc600078f08ff */
[----:B------:R-:W-:-:S08]  /*11490*/  @!P5 LEA.HI R0, R0, R0, RZ, 0x1 ;  /* 0x000000000000d211 */ /* 0x000fd000078f08ff */
[----:B------:R-:W-:Y:S02]  /*114a0*/  @!P4 LEA.HI R20, R20, R20, RZ, 0x1 ;  /* 0x000000141414c211 */ /* 0x000fe400078f08ff */
[----:B-1----:R-:W-:Y:S01]  /*114b0*/  @!P2 LOP3.LUT R15, R8, 0xfffffffe, RZ, 0xc0, !PT ;  /* 0xfffffffe080fa812 */ /* 0x002fe200078ec0ff */
[----:B------:R-:W-:Y:S01]  /*114c0*/  @!P3 IMAD.WIDE R8, R9, 0x4, R6 ;  /* 0x000000040908b825 */ /* 0x000fe200078e0206 */
[----:B--2---:R-:W-:-:S03]  /*114d0*/  @!P1 LOP3.LUT R13, R4, 0xfffffffe, RZ, 0xc0, !PT ;  /* 0xfffffffe040d9812 */ /* 0x004fc600078ec0ff */
[--C-:B------:R-:W-:Y:S01]  /*114e0*/  @!P2 IMAD.WIDE R14, R15, 0x4, R6.reuse ;  /* 0x000000040f0ea825 */ /* 0x100fe200078e0206 */
[----:B------:R-:W-:Y:S01]  /*114f0*/  IADD3 R4, R5, 0x70, RZ ;  /* 0x0000007005047810 */ /* 0x000fe20007ffe0ff */
[----:B------:R1:W-:Y:S01]  /*11500*/  @!P3 ST.E.64 [R8.64], R110 ;  /* 0x0000006e0800b985 */ /* 0x0003e2000c101b0a */
[----:B------:R-:W-:Y:S01]  /*11510*/  ISETP.GE.AND P3, PT, R19, c[0x0][0x3c8], PT ;  /* 0x0000f20013007a0c */ /* 0x000fe20003f66270 */
[--C-:B------:R-:W-:Y:S01]  /*11520*/  @!P1 IMAD.WIDE R12, R13, 0x4, R6.reuse ;  /* 0x000000040d0c9825 */ /* 0x100fe200078e0206 */
[----:B---3--:R-:W-:Y:S01]  /*11530*/  @!P5 LOP3.LUT R11, R0, 0xfffffffe, RZ, 0xc0, !PT ;  /* 0xfffffffe000bd812 */ /* 0x008fe200078ec0ff */
[----:B------:R-:W-:Y:S01]  /*11540*/  @!P2 ST.E.64 [R14.64], R106 ;  /* 0x0000006a0e00a985 */ /* 0x000fe2000c101b0a */
[----:B------:R-:W-:Y:S02]  /*11550*/  ISETP.GE.AND P2, PT, R18, c[0x0][0x3c8], PT ;  /* 0x0000f20012007a0c */ /* 0x000fe40003f46270 */
[----:B------:R-:W-:Y:S01]  /*11560*/  IADD3 R0, R5, 0x88, RZ ;  /* 0x0000008805007810 */ /* 0x000fe20007ffe0ff */
[----:B------:R2:W-:Y:S01]  /*11570*/  @!P1 ST.E.64 [R12.64], R102 ;  /* 0x000000660c009985 */ /* 0x0005e2000c101b0a */
[----:B------:R-:W-:Y:S01]  /*11580*/  ISETP.GE.AND P1, PT, R4, c[0x0][0x3c8], PT ;  /* 0x0000f20004007a0c */ /* 0x000fe20003f26270 */
[----:B------:R-:W-:-:S02]  /*11590*/  @!P5 IMAD.WIDE R10, R11, 0x4, R6 ;  /* 0x000000040b0ad825 */ /* 0x000fc400078e0206 */
[----:B------:R3:W-:Y:S01]  /*115a0*/  @!P0 ST.E.64 [R16.64], R38 ;  /* 0x0000002610008985 */ /* 0x0007e2000c101b0a */
[----:B------:R-:W-:Y:S02]  /*115b0*/  ISETP.GE.AND P0, PT, R3, c[0x0][0x3c8], PT ;  /* 0x0000f20003007a0c */ /* 0x000fe40003f06270 */
[----:B------:R-:W-:-:S03]  /*115c0*/  @!P3 LEA.HI R19, R19, R19, RZ, 0x1 ;  /* 0x000000131313b211 */ /* 0x000fc600078f08ff */
[----:B------:R-:W-:Y:S02]  /*115d0*/  @!P2 LEA.HI R18, R18, R18, RZ, 0x1 ;  /* 0x000000121212a211 */ /* 0x000fe400078f08ff */
[----:B------:R-:W-:Y:S02]  /*115e0*/  @!P3 LOP3.LUT R19, R19, 0xfffffffe, RZ, 0xc0, !PT ;  /* 0xfffffffe1313b812 */ /* 0x000fe400078ec0ff */
[----:B------:R-:W-:-:S04]  /*115f0*/  @!P1 LEA.HI R4, R4, R4, RZ, 0x1 ;  /* 0x0000000404049211 */ /* 0x000fc800078f08ff */
[----:B------:R-:W-:Y:S02]  /*11600*/  @!P0 LEA.HI R3, R3, R3, RZ, 0x1 ;  /* 0x0000000303038211 */ /* 0x000fe400078f08ff */
[----:B-1----:R-:W-:Y:S02]  /*11610*/  @!P6 LOP3.LUT R9, R2, 0xfffffffe, RZ, 0xc0, !PT ;  /* 0xfffffffe0209e812 */ /* 0x002fe400078ec0ff */
[----:B------:R-:W-:Y:S02]  /*11620*/  IADD3 R2, R5, 0x80, RZ ;  /* 0x0000008005027810 */ /* 0x000fe40007ffe0ff */
[----:B------:R-:W-:Y:S01]  /*11630*/  @!P0 LOP3.LUT R3, R3, 0xfffffffe, RZ, 0xc0, !PT ;  /* 0xfffffffe03038812 */ /* 0x000fe200078ec0ff */
[----:B------:R-:W-:Y:S01]  /*11640*/  @!P6 IMAD.WIDE R8, R9, 0x4, R6 ;  /* 0x000000040908e825 */ /* 0x000fe200078e0206 */
[----:B--2---:R-:W-:-:S03]  /*11650*/  @!P4 LOP3.LUT R13, R20, 0xfffffffe, RZ, 0xc0, !PT ;  /* 0xfffffffe140dc812 */ /* 0x004fc600078ec0ff */
[--C-:B------:R-:W-:Y:S01]  /*11660*/  @!P3 IMAD.WIDE R14, R19, 0x4, R6.reuse ;  /* 0x00000004130eb825 */ /* 0x100fe200078e0206 */
[----:B------:R1:W-:Y:S01]  /*11670*/  @!P6 ST.E.64 [R8.64], R42 ;  /* 0x0000002a0800e985 */ /* 0x0003e2000c101b0a */
[----:B------:R-:W-:Y:S02]  /*11680*/  ISETP.GE.AND P6, PT, R2, c[0x0][0x3c8], PT ;  /* 0x0000f20002007a0c */ /* 0x000fe40003fc6270 */
[--C-:B------:R-:W-:Y:S01]  /*11690*/  @!P4 IMAD.WIDE R12, R13, 0x4, R6.reuse ;  /* 0x000000040d0cc825 */ /* 0x100fe200078e0206 */
[----:B------:R2:W-:Y:S01]  /*116a0*/  @!P5 ST.E.64 [R10.64], R46 ;  /* 0x0000002e0a00d985 */ /* 0x0005e2000c101b0a */
[----:B------:R-:W-:Y:S02]  /*116b0*/  ISETP.GE.AND P5, PT, R0, c[0x0][0x3c8], PT ;  /* 0x0000f20000007a0c */ /* 0x000fe40003fa6270 */
[----:B------:R-:W-:Y:S01]  /*116c0*/  IADD3 R20, R5, 0x90, RZ ;  /* 0x0000009005147810 */ /* 0x000fe20007ffe0ff */
[----:B---3--:R-:W-:Y:S01]  /*116d0*/  @!P0 IMAD.WIDE R16, R3, 0x4, R6 ;  /* 0x0000000403108825 */ /* 0x008fe200078e0206 */
[C---:B------:R-:W-:Y:S01]  /*116e0*/  IADD3 R19, R5.reuse, 0x98, RZ ;  /* 0x0000009805137810 */ /* 0x040fe20007ffe0ff */
[----:B------:R3:W-:Y:S01]  /*116f0*/  @!P4 ST.E.64 [R12.64], R50 ;  /* 0x000000320c00c985 */ /* 0x0007e2000c101b0a */
[----:B------:R-:W-:-:S02]  /*11700*/  IADD3 R3, R5, 0xb0, RZ ;  /* 0x000000b005037810 */ /* 0x000fc40007ffe0ff */
[----:B------:R-:W-:Y:S01]  /*11710*/  ISETP.GE.AND P4, PT, R20, c[0x0][0x3c8], PT ;  /* 0x0000f20014007a0c */ /* 0x000fe20003f86270 */
[----:B------:R4:W-:Y:S01]  /*11720*/  @!P3 ST.E.64 [R14.64], R54 ;  /* 0x000000360e00b985 */ /* 0x0009e2000c101b0a */
[----:B------:R-:W-:Y:S02]  /*11730*/  ISETP.GE.AND P3, PT, R19, c[0x0][0x3c8], PT ;  /* 0x0000f20013007a0c */ /* 0x000fe40003f66270 */
[----:B------:R-:W-:Y:S02]  /*11740*/  @!P6 LEA.HI R2, R2, R2, RZ, 0x1 ;  /* 0x000000020202e211 */ /* 0x000fe400078f08ff */
[----:B------:R-:W-:-:S07]  /*11750*/  @!P5 LEA.HI R0, R0, R0, RZ, 0x1 ;  /* 0x000000000000d211 */ /* 0x000fce00078f08ff */
[----:B------:R-:W-:Y:S02]  /*11760*/  @!P4 LEA.HI R20, R20, R20, RZ, 0x1 ;  /* 0x000000141414c211 */ /* 0x000fe400078f08ff */
[----:B------:R-:W-:Y:S02]  /*11770*/  @!P3 LEA.HI R19, R19, R19, RZ, 0x1 ;  /* 0x000000131313b211 */ /* 0x000fe400078f08ff */
[----:B-1----:R-:W-:Y:S02]  /*11780*/  @!P2 LOP3.LUT R9, R18, 0xfffffffe, RZ, 0xc0, !PT ;  /* 0xfffffffe1209a812 */ /* 0x002fe400078ec0ff */
[----:B------:R-:W-:Y:S02]  /*11790*/  IADD3 R18, R5, 0xa0, RZ ;  /* 0x000000a005127810 */ /* 0x000fe40007ffe0ff */
[----:B--2---:R-:W-:Y:S01]  /*117a0*/  @!P1 LOP3.LUT R11, R4, 0xfffffffe, RZ, 0xc0, !PT ;  /* 0xfffffffe040b9812 */ /* 0x004fe200078ec0ff */
[----:B------:R-:W-:Y:S01]  /*117b0*/  @!P2 IMAD.WIDE R8, R9, 0x4, R6 ;  /* 0x000000040908a825 */ /* 0x000fe200078e0206 */
[----:B------:R-:W-:-:S02]  /*117c0*/  IADD3 R4, R5, 0xa8, RZ ;  /* 0x000000a805047810 */ /* 0x000fc40007ffe0ff */
[----:B------:R-:W-:Y:S01]  /*117d0*/  @!P3 LOP3.LUT R19, R19, 0xfffffffe, RZ, 0xc0, !PT ;  /* 0xfffffffe1313b812 */ /* 0x000fe200078ec0ff */
[----:B------:R-:W-:Y:S01]  /*117e0*/  @!P1 IMAD.WIDE R10, R11, 0x4, R6 ;  /* 0x000000040b0a9825 */ /* 0x000fe200078e0206 */
[----:B------:R1:W-:Y:S01]  /*117f0*/  @!P2 ST.E.64 [R8.64], R58 ;  /* 0x0000003a0800a985 */ /* 0x0003e2000c101b0a */
[----:B------:R-:W-:Y:S02]  /*11800*/  ISETP.GE.AND P2, PT, R18, c[0x0][0x3c8], PT ;  /* 0x0000f20012007a0c */ /* 0x000fe40003f46270 */
[----:B---3--:R-:W-:Y:S01]  /*11810*/  @!P4 LOP3.LUT R13, R20, 0xfffffffe, RZ, 0xc0, !PT ;  /* 0xfffffffe140dc812 */ /* 0x008fe200078ec0ff */
        /* <DEDUP_REMOVED lines=34> */
.L_x_1610:
        /* <DEDUP_REMOVED lines=50> */
.L_x_1613:
        /* <DEDUP_REMOVED lines=10> */
.L_x_2498:


//--------------------- .text._ZN7cutlass13device_kernelIN5flash19enable_sm80_to_sm89INS1_16FlashAttnFwdSm80INS1_25CollectiveMainloopFwdSm80ILi8ELi2ELb0EN4cute5tupleIJNS5_1CILi128EEENS7_ILi64EEENS7_ILi192EEEEEELi192ENS_6half_tEfNS_4arch4Sm80ELb0ELb1ELb1ELb1ELb0ELb0ELb1ELb1EEENS1_21CollectiveEpilogueFwdINS6_IJS8_SA_S9_EEENS6_IJNS7_ILi1EEESI_SI_EEESC_SE_Li256ELb1ELb1ELb1ELb0EEENS1_36VarlenDynamicPersistentTileSchedulerILi128ELi64ELi256ELi256ELb1ELb1ELb0ELb1ELb0ELb1EEEEEEEEEvNT_6ParamsE --------------------------
	.section	.text._ZN7cutlass13device_kernelIN5flash19enable_sm80_to_sm89INS1_16FlashAttnFwdSm80INS1_25CollectiveMainloopFwdSm80ILi8ELi2ELb0EN4cute5tupleIJNS5_1CILi128EEENS7_ILi64EEENS7_ILi192EEEEEELi192ENS_6half_tEfNS_4arch4Sm80ELb0ELb1ELb1ELb1ELb0ELb0ELb1ELb1EEENS1_21CollectiveEpilogueFwdINS6_IJS8_SA_S9_EEENS6_IJNS7_ILi1EEESI_SI_EEESC_SE_Li256ELb1ELb1ELb1ELb0EEENS1_36VarlenDynamicPersistentTileSchedulerILi128ELi64ELi256ELi256ELb1ELb1ELb0ELb1ELb0ELb1EEEEEEEEEvNT_6ParamsE,"ax",@progbits
	.sectioninfo	@"SHI_REGISTERS=255"
	.align	128
.text._ZN7cutlass13device_kernelIN5flash19enable_sm80_to_sm89INS1_16FlashAttnFwdSm80INS1_25CollectiveMainloopFwdSm80ILi8ELi2ELb0EN4cute5tupleIJNS5_1CILi128EEENS7_ILi64EEENS7_ILi192EEEEEELi192ENS_6half_tEfNS_4arch4Sm80ELb0ELb1ELb1ELb1ELb0ELb0ELb1ELb1EEENS1_21CollectiveEpilogueFwdINS6_IJS8_SA_S9_EEENS6_IJNS7_ILi1EEESI_SI_EEESC_SE_Li256ELb1ELb1ELb1ELb0EEENS1_36VarlenDynamicPersistentTileSchedulerILi128ELi64ELi256ELi256ELb1ELb1ELb0ELb1ELb0ELb1EEEEEEEEEvNT_6ParamsE:
        .type           _ZN7cutlass13device_kernelIN5flash19enable_sm80_to_sm89INS1_16FlashAttnFwdSm80INS1_25CollectiveMainloopFwdSm80ILi8ELi2ELb0EN4cute5tupleIJNS5_1CILi128EEENS7_ILi64EEENS7_ILi192EEEEEELi192ENS_6half_tEfNS_4arch4Sm80ELb0ELb1ELb1ELb1ELb0ELb0ELb1ELb1EEENS1_21CollectiveEpilogueFwdINS6_IJS8_SA_S9_EEENS6_IJNS7_ILi1EEESI_SI_EEESC_SE_Li256ELb1ELb1ELb1ELb0EEENS1_36VarlenDynamicPersistentTileSchedulerILi128ELi64ELi256ELi256ELb1ELb1ELb0ELb1ELb0ELb1EEEEEEEEEvNT_6ParamsE,@function
        .size           _ZN7cutlass13device_kernelIN5flash19enable_sm80_to_sm89INS1_16FlashAttnFwdSm80INS1_25CollectiveMainloopFwdSm80ILi8ELi2ELb0EN4cute5tupleIJNS5_1CILi128EEENS7_ILi64EEENS7_ILi192EEEEEELi192ENS_6half_tEfNS_4arch4Sm80ELb0ELb1ELb1ELb1ELb0ELb0ELb1ELb1EEENS1_21CollectiveEpilogueFwdINS6_IJS8_SA_S9_EEENS6_IJNS7_ILi1EEESI_SI_EEESC_SE_Li256ELb1ELb1ELb1ELb0EEENS1_36VarlenDynamicPersistentTileSchedulerILi128ELi64ELi256ELi256ELb1ELb1ELb0ELb1ELb0ELb1EEEEEEEEEvNT_6ParamsE,(.L_x_2499 - _ZN7cutlass13device_kernelIN5flash19enable_sm80_to_sm89INS1_16FlashAttnFwdSm80INS1_25CollectiveMainloopFwdSm80ILi8ELi2ELb0EN4cute5tupleIJNS5_1CILi128EEENS7_ILi64EEENS7_ILi192EEEEEELi192ENS_6half_tEfNS_4arch4Sm80ELb0ELb1ELb1ELb1ELb0ELb0ELb1ELb1EEENS1_21CollectiveEpilogueFwdINS6_IJS8_SA_S9_EEENS6_IJNS7_ILi1EEESI_SI_EEESC_SE_Li256ELb1ELb1ELb1ELb0EEENS1_36VarlenDynamicPersistentTileSchedulerILi128ELi64ELi256ELi256ELb1ELb1ELb0ELb1ELb0ELb1EEEEEEEEEvNT_6ParamsE)
        .other          _ZN7cutlass13device_kernelIN5flash19enable_sm80_to_sm89INS1_16FlashAttnFwdSm80INS1_25CollectiveMainloopFwdSm80ILi8ELi2ELb0EN4cute5tupleIJNS5_1CILi128EEENS7_ILi64EEENS7_ILi192EEEEEELi192ENS_6half_tEfNS_4arch4Sm80ELb0ELb1ELb1ELb1ELb0ELb0ELb1ELb1EEENS1_21CollectiveEpilogueFwdINS6_IJS8_SA_S9_EEENS6_IJNS7_ILi1EEESI_SI_EEESC_SE_Li256ELb1ELb1ELb1ELb0EEENS1_36VarlenDynamicPersistentTileSchedulerILi128ELi64ELi256ELi256ELb1ELb1ELb0ELb1ELb0ELb1EEEEEEEEEvNT_6ParamsE,@"STO_CUDA_ENTRY STV_DEFAULT"
_ZN7cutlass13device_kernelIN5flash19enable_sm80_to_sm89INS1_16FlashAttnFwdSm80INS1_25CollectiveMainloopFwdSm80ILi8ELi2ELb0EN4cute5tupleIJNS5_1CILi128EEENS7_ILi64EEENS7_ILi192EEEEEELi192ENS_6half_tEfNS_4arch4Sm80ELb0ELb1ELb1ELb1ELb0ELb0ELb1ELb1EEENS1_21CollectiveEpilogueFwdINS6_IJS8_SA_S9_EEENS6_IJNS7_ILi1EEESI_SI_EEESC_SE_Li256ELb1ELb1ELb1ELb0EEENS1_36VarlenDynamicPersistentTileSchedulerILi128ELi64ELi256ELi256ELb1ELb1ELb0ELb1ELb0ELb1EEEEEEEEEvNT_6ParamsE:
        /* <DEDUP_REMOVED lines=52> */
.L_x_1619:
        /* <DEDUP_REMOVED lines=16> */
.L_x_1762:
        /* <DEDUP_REMOVED lines=16> */
.L_x_1763:
[----:B---3--:R-:W-:-:S05]  /*0540*/  IMAD R0, R0, c[0x0][0x538], RZ ;  /* 0x00014e0000007a24 */ /* 0x008fca00078e02ff */
[----:B------:R-:W-:-:S04]  /*0550*/  IADD3 R6, R0, R6, RZ ;  /* 0x0000000600067210 */ /* 0x000fc80007ffe0ff */
[----:B------:R-:W-:-:S13]  /*0560*/  ISETP.GT.AND P0, PT, R6, UR4, PT ;  /* 0x0000000406007c0c */ /* 0x000fda000bf04270 */
[----:B-12---:R-:W-:Y:S05]  /*0570*/  @!P0 BRA `(.L_x_1619) ;  /* 0xfffffdc000008947 */ /* 0x006fea000383ffff */
.L_x_1615:
[----:B------:R-:W-:-:S05]  /*0580*/  IADD3 R11, -R0, R6, RZ ;  /* 0x00000006000b7210 */ /* 0x000fca0007ffe1ff */
[----:B------:R-:W-:-:S05]  /*0590*/  IMAD R0, R4, c[0x0][0x538], R11 ;  /* 0x00014e0004007a24 */ /* 0x000fca00078e020b */
[----:B------:R-:W-:Y:S01]  /*05a0*/  ISETP.GT.AND P0, PT, R0, UR4, PT ;  /* 0x0000000400007c0c */ /* 0x000fe2000bf04270 */
[----:B------:R-:W-:-:S12]  /*05b0*/  BRA.DIV ~URZ, `(.L_x_1620) ;  /* 0x00014b727f007947 */ /* 0x000fd8000b800000 */
[----:B------:R-:W-:-:S04]  /*05c0*/  VOTE.ANY R10, PT, !P0 ;  /* 0x00000000000a7806 */ /* 0x000fc800040e0100 */
.L_x_1764:
[----:B------:R-:W1:Y:S02]  /*05d0*/  POPC R6, R10 ;  /* 0x0000000a00067309 */ /* 0x000e640000000000 */
[----:B-12---:R-:W-:Y:S01]  /*05e0*/  IADD3 R231, R6, R7, RZ ;  /* 0x0000000706e77210 */ /* 0x006fe20007ffe0ff */
[----:B------:R-:W-:Y:S05]  /*05f0*/  BRA.DIV ~URZ, `(.L_x_1621) ;  /* 0x00014b827f007947 */ /* 0x000fea000b800000 */
[----:B------:R1:W2:Y:S01]  /*0600*/  SHFL.IDX PT, R229, R9, R6, 0x1f ;  /* 0x00001f0609e57589 */ /* 0x0002a200000e0000 */
[----:B------:R-:W-:-:S03]  /*0610*/  MOV R7, RZ ;  /* 0x000000ff00077202 */ /* 0x000fc60000000f00 */
[----:B------:R1:W3:Y:S04]  /*0620*/  SHFL.IDX PT, R9, R8, R6, 0x1f ;  /* 0x00001f0608097589 */ /* 0x0002e800000e0000 */
.L_x_1765:
[----:B------:R-:W-:Y:S01]  /*0630*/  ISETP.NE.AND P0, PT, R10, RZ, PT ;  /* 0x000000ff0a00720c */ /* 0x000fe20003f05270 */
[----:B------:R-:W-:-:S12]  /*0640*/  BSSY B0, `(.L_x_1622) ;  /* 0x0000005000007945 */ /* 0x000fd80003800000 */
[----:B------:R-:W-:Y:S05]  /*0650*/  @!P0 BRA `(.L_x_1623) ;  /* 0x0000003000008947 */ /* 0x000fea0003800000 */
[----:B------:R-:W-:Y:S01]  /*0660*/  IADD3 R3, R6, -0x1, RZ ;  /* 0xffffffff06037810 */ /* 0x000fe20007ffe0ff */
[----:B------:R-:W-:Y:S05]  /*0670*/  BRA.DIV ~URZ, `(.L_x_1624) ;  /* 0x00014be27f007947 */ /* 0x000fea000b800000 */
[----:B------:R4:W1:Y:S02]  /*0680*/  SHFL.IDX PT, R7, R4, R3, 0x1f ;  /* 0x00001f0304077589 */ /* 0x00086400000e0000 */
.L_x_1623:
[----:B------:R-:W-:Y:S05]  /*0690*/  BSYNC B0 ;  /* 0x0000000000007941 */ /* 0x000fea0003800000 */
.L_x_1622:
        /* <DEDUP_REMOVED lines=67> */
.L_x_1626:
        /* <DEDUP_REMOVED lines=68> */
.L_x_1627:
[----:B------:R-:W-:Y:S05]  /*0f10*/  BSYNC B0 ;  /* 0x0000000000007941 */ /* 0x000fea0003800000 */
.L_x_1625:
[----:B------:R-:W-:-:S04]  /*0f20*/  LOP3.LUT R0, RZ, R0, RZ, 0x33, !PT ;  /* 0x00000000ff007212 */ /* 0x000fc800078e33ff */
[----:B------:R-:W-:Y:S01]  /*0f30*/  IADD3 R229, R0, R229, RZ ;  /* 0x000000e500e57210 */ /* 0x000fe20007ffe0ff */
[----:B------:R-:W-:Y:S05]  /*0f40*/  BRA `(.L_x_1628) ;  /* 0x0000004000007947 */ /* 0x000fea0003800000 */
.L_x_1616:
[----:B--2---:R-:W-:Y:S01]  /*0f50*/  IMAD.MOV.U32 R229, RZ, RZ, RZ ;  /* 0x000000ffffe57224 */ /* 0x004fe200078e00ff */
[----:B------:R-:W-:Y:S01]  /*0f60*/  MOV R230, RZ ;  /* 0x000000ff00e67202 */ /* 0x000fe20000000f00 */
[----:B------:R-:W-:Y:S01]  /*0f70*/  IMAD.U32 R228, RZ, RZ, UR4 ;  /* 0x00000004ffe47e24 */ /* 0x000fe2000f8e00ff */
[----:B------:R-:W-:Y:S02]  /*0f80*/  MOV R231, c[0x0][0x53c] ;  /* 0x00014f0000e77a02 */ /* 0x000fe40000000f00 */
.L_x_1628:
[----:B------:R-:W-:Y:S01]  /*0f90*/  ISETP.NE.AND P0, PT, R12, RZ, PT ;  /* 0x000000ff0c00720c */ /* 0x000fe20003f05270 */
[----:B------:R-:W-:-:S12]  /*0fa0*/  WARPSYNC 0xffffffff ;  /* 0xffffffff00007948 */ /* 0x000fd80003800000 */
[----:B------:R1:W-:Y:S04]  /*0fb0*/  @!P0 STS.128 [0x24100], R228 ;  /* 0x024100e4ff008388 */ /* 0x0003e80000000c00 */
[----:B------:R-:W-:Y:S06]  /*0fc0*/  BAR.ARV 0x5, 0x100 ;  /* 0x0144000000007b1d */ /* 0x000fec0000002000 */
.L_x_1614:
[----:B-12---:R-:W-:-:S13]  /*0fd0*/  ISETP.GE.AND P0, PT, R231, c[0x0][0x53c], PT ;  /* 0x00014f00e7007a0c */ /* 0x006fda0003f06270 */
[----:B------:R-:W-:Y:S05]  /*0fe0*/  @P0 EXIT ;  /* 0x000000000000094d */ /* 0x000fea0003800000 */
[----:B------:R-:W1:Y:S02]  /*0ff0*/  S2R R14, SR_TID.X ;  /* 0x00000000000e7919 */ /* 0x000e640000002100 */
[----:B-1----:R-:W-:-:S04]  /*1000*/  SHF.R.S32.HI R7, RZ, 0x1f, R14 ;  /* 0x0000001fff077819 */ /* 0x002fc8000001140e */
[CC--:B------:R-:W-:Y:S02]  /*1010*/  LEA.HI R12, R7.reuse, R14.reuse, RZ, 0x2 ;  /* 0x0000000e070c7211 */ /* 0x0c0fe400078f10ff */
[----:B------:R-:W-:Y:S02]  /*1020*/  LEA.HI R3, R7, R14, RZ, 0x4 ;  /* 0x0000000e07037211 */ /* 0x000fe400078f20ff */
[--C-:B------:R-:W-:Y:S02]  /*1030*/  SHF.R.S32.HI R8, RZ, 0x2, R12.reuse ;  /* 0x00000002ff087819 */ /* 0x100fe4000001140c */
[----:B------:R-:W-:Y:S02]  /*1040*/  SHF.R.S32.HI R0, RZ, 0x1f, R12 ;  /* 0x0000001fff007819 */ /* 0x000fe4000001140c */
        /* <DEDUP_REMOVED lines=12> */
[CC--:B------:R-:W-:Y:S01]  /*1110*/  LEA.HI R3, R7.reuse, R14.reuse, RZ, 0x6 ;  /* 0x0000000e07037211 */ /* 0x0c0fe200078f30ff */
[----:B------:R-:W-:Y:S01]  /*1120*/  IMAD.IADD R9, R14, 0x1, -R4 ;  /* 0x000000010e097824 */ /* 0x000fe200078e0a04 */
[----:B------:R-:W-:Y:S01]  /*1130*/  LEA.HI R7, R7, R14, RZ, 0x5 ;  /* 0x0000000e07077211 */ /* 0x000fe200078f28ff */
[----:B------:R-:W-:Y:S01]  /*1140*/  IMAD.SHL.U32 R0, R251, 0x40, RZ ;  /* 0x00000040fb007824 */ /* 0x000fe200078e00ff */
[----:B------:R-:W-:Y:S01]  /*1150*/  SHF.R.S32.HI R4, RZ, 0x1f, R2 ;  /* 0x0000001fff047819 */ /* 0x000fe20000011402 */
[----:B------:R-:W-:Y:S02]  /*1160*/  IMAD.SHL.U32 R3, R3, 0x8, RZ ;  /* 0x0000000803037824 */ /* 0x000fe400078e00ff */
[----:B------:R-:W-:Y:S01]  /*1170*/  IMAD.SHL.U32 R210, R9, 0x8, RZ ;  /* 0x0000000809d27824 */ /* 0x000fe200078e00ff */
[----:B------:R-:W-:-:S02]  /*1180*/  LEA.HI R11, R4, R2, RZ, 0x3 ;  /* 0x00000002040b7211 */ /* 0x000fc400078f18ff */
[----:B------:R-:W-:Y:S02]  /*1190*/  LOP3.LUT R0, R0, 0x1c0, RZ, 0xc0, !PT ;  /* 0x000001c000007812 */ /* 0x000fe400078ec0ff */
[----:B------:R-:W-:Y:S02]  /*11a0*/  LOP3.LUT R6, R3, 0x7ffffe00, RZ, 0xc0, !PT ;  /* 0x7ffffe0003067812 */ /* 0x000fe400078ec0ff */
[----:B------:R-:W-:Y:S02]  /*11b0*/  LOP3.LUT R4, R11, 0xfffffff8, RZ, 0xc0, !PT ;  /* 0xfffffff80b047812 */ /* 0x000fe400078ec0ff */
[----:B------:R-:W-:Y:S02]  /*11c0*/  SHF.R.U32.HI R5, RZ, 0x3, R0 ;  /* 0x00000003ff057819 */ /* 0x000fe40000011600 */
[----:B------:R-:W-:Y:S01]  /*11d0*/  LOP3.LUT R3, R0, 0x38, R210, 0xf8, !PT ;  /* 0x0000003800037812 */ /* 0x000fe200078ef8d2 */
[----:B------:R-:W-:Y:S01]  /*11e0*/  IMAD.SHL.U32 R0, R9, 0x40, RZ ;  /* 0x0000004009007824 */ /* 0x000fe200078e00ff */
[----:B------:R-:W-:Y:S01]  /*11f0*/  IADD3 R209, R210, 0x40, RZ ;  /* 0x00000040d2d17810 */ /* 0x000fe20007ffe0ff */
[----:B------:R-:W-:Y:S01]  /*1200*/  IMAD.IADD R9, R2, 0x1, -R4 ;  /* 0x0000000102097824 */ /* 0x000fe200078e0a04 */
[----:B------:R-:W-:-:S02]  /*1210*/  LOP3.LUT R2, R7, 0xffffffe0, RZ, 0xc0, !PT ;  /* 0xffffffe007027812 */ /* 0x000fc400078ec0ff */
[----:B------:R-:W-:Y:S02]  /*1220*/  LOP3.LUT R0, R0, 0x1c0, RZ, 0xc0, !PT ;  /* 0x000001c000007812 */ /* 0x000fe400078ec0ff */
[----:B------:R-:W-:Y:S01]  /*1230*/  LOP3.LUT R227, R6, R3, R5, 0xf6, !PT ;  /* 0x0000000306e37212 */ /* 0x000fe200078ef605 */
[----:B------:R-:W-:Y:S01]  /*1240*/  IMAD.IADD R15, R14, 0x1, -R2 ;  /* 0x000000010e0f7824 */ /* 0x000fe200078e0a02 */
[----:B------:R-:W-:Y:S02]  /*1250*/  LOP3.LUT R4, R0, 0x8, R10, 0xf8, !PT ;  /* 0x0000000800047812 */ /* 0x000fe400078ef80a */
[----:B------:R-:W-:Y:S01]  /*1260*/  SHF.R.U32.HI R3, RZ, 0x3, R0 ;  /* 0x00000003ff037819 */ /* 0x000fe20000011600 */
[----:B------:R-:W-:Y:S01]  /*1270*/  IMAD.SHL.U32 R227, R227, 0x2, RZ ;  /* 0x00000002e3e37824 */ /* 0x000fe200078e00ff */
[--C-:B------:R-:W-:Y:S02]  /*1280*/  SHF.R.S32.HI R6, RZ, 0x5, R7.reuse ;  /* 0x00000005ff067819 */ /* 0x100fe40000011407 */
[----:B------:R-:W-:Y:S01]  /*1290*/  SHF.R.S32.HI R0, RZ, 0x1f, R7 ;  /* 0x0000001fff007819 */ /* 0x000fe20000011407 */
[----:B------:R-:W-:Y:S01]  /*12a0*/  IMAD.SHL.U32 R7, R13, 0x8, RZ ;  /* 0x000000080d077824 */ /* 0x000fe200078e00ff */
[----:B------:R-:W-:-:S02]  /*12b0*/  LOP3.LUT R2, R12, 0xfffffffc, RZ, 0xc0, !PT ;  /* 0xfffffffc0c027812 */ /* 0x000fc400078ec0ff */
[----:B------:R-:W-:Y:S02]  /*12c0*/  LOP3.LUT R12, R4, R3, RZ, 0x3c, !PT ;  /* 0x00000003040c7212 */ /* 0x000fe400078e3cff */
[----:B------:R-:W-:Y:S01]  /*12d0*/  LEA.HI R0, R0, R6, RZ, 0x3 ;  /* 0x0000000600007211 */ /* 0x000fe200078f18ff */
[----:B------:R-:W-:Y:S01]  /*12e0*/  IMAD.IADD R4, R14, 0x1, -R2 ;  /* 0x000000010e047824 */ /* 0x000fe200078e0a02 */
[----:B------:R-:W-:Y:S01]  /*12f0*/  SHF.R.S32.HI R10, RZ, 0x1f, R15 ;  /* 0x0000001fff0a7819 */ /* 0x000fe2000001140f */
[----:B------:R-:W-:Y:S01]  /*1300*/  IMAD.SHL.U32 R2, R9, 0x40, RZ ;  /* 0x0000004009027824 */ /* 0x000fe200078e00ff */
[----:B------:R-:W-:Y:S02]  /*1310*/  LOP3.LUT R0, R0, 0xffffff8, RZ, 0xc0, !PT ;  /* 0x0ffffff800007812 */ /* 0x000fe400078ec0ff */
[----:B------:R-:W-:Y:S02]  /*1320*/  LEA.HI R10, R10, R15, RZ, 0x2 ;  /* 0x0000000f0a0a7211 */ /* 0x000fe400078f10ff */
[----:B------:R-:W-:Y:S01]  /*1330*/  LOP3.LUT R2, R2, 0x1c0, RZ, 0xc0, !PT ;  /* 0x000001c002027812 */ /* 0x000fe200078ec0ff */
[----:B------:R-:W-:Y:S01]  /*1340*/  IMAD.IADD R3, R6, 0x1, -R0 ;  /* 0x0000000106037824 */ /* 0x000fe200078e0a00 */
[----:B------:R-:W-:-:S02]  /*1350*/  SHF.R.S32.HI R0, RZ, 0x2, R10 ;  /* 0x00000002ff007819 */ /* 0x000fc4000001140a */
[----:B------:R-:W-:Y:S02]  /*1360*/  LOP3.LUT R7, R2, 0x8, R7, 0xf8, !PT ;  /* 0x0000000802077812 */ /* 0x000fe400078ef807 */
[----:B------:R-:W-:Y:S01]  /*1370*/  SHF.R.U32.HI R2, RZ, 0x3, R2 ;  /* 0x00000003ff027819 */ /* 0x000fe20000011602 */
[----:B------:R-:W-:Y:S01]  /*1380*/  IMAD R14, R3, 0x10, R0 ;  /* 0x00000010030e7824 */ /* 0x000fe200078e0200 */
[----:B------:R-:W-:Y:S01]  /*1390*/  LOP3.LUT R5, R8, 0x1, RZ, 0xc0, !PT ;  /* 0x0000000108057812 */ /* 0x000fe200078ec0ff */
[----:B------:R-:W-:Y:S01]  /*13a0*/  IMAD.SHL.U32 R3, R6, 0x400, RZ ;  /* 0x0000040006037824 */ /* 0x000fe200078e00ff */
[----:B------:R-:W-:Y:S02]  /*13b0*/  LEA.HI R0, R4, R4, RZ, 0x1 ;  /* 0x0000000404007211 */ /* 0x000fe400078f08ff */
[----:B------:R-:W-:Y:S01]  /*13c0*/  LOP3.LUT R7, R7, R2, RZ, 0x3c, !PT ;  /* 0x0000000207077212 */ /* 0x000fe200078e3cff */
[----:B------:R-:W-:Y:S01]  /*13d0*/  IMAD.SHL.U32 R2, R8, 0x40, RZ ;  /* 0x0000004008027824 */ /* 0x000fe200078e00ff */
[----:B------:R-:W-:Y:S01]  /*13e0*/  ISETP.NE.U32.AND P3, PT, R5, 0x1, PT ;  /* 0x000000010500780c */ /* 0x000fe20003f65070 */
[----:B------:R-:W-:Y:S01]  /*13f0*/  IMAD R5, R4, 0x2, R3 ;  /* 0x0000000204057824 */ /* 0x000fe200078e0203 */
[----:B------:R-:W-:Y:S01]  /*1400*/  LOP3.LUT R0, R0, 0x1ffffffe, RZ, 0xc0, !PT ;  /* 0x1ffffffe00007812 */ /* 0x000fe200078ec0ff */
[----:B------:R-:W-:Y:S01]  /*1410*/  STL [R1+0x30], R14 ;  /* 0x0000300e01007387 */ /* 0x000fe20000100800 */
[----:B------:R-:W-:-:S02]  /*1420*/  LOP3.LUT R6, R2, 0x1c0, RZ, 0xc0, !PT ;  /* 0x000001c002067812 */ /* 0x000fc400078ec0ff */
[----:B------:R-:W-:Y:S01]  /*1430*/  R2P PR, R8, 0x6 ;  /* 0x0000000608007804 */ /* 0x000fe20000000000 */
[----:B------:R-:W-:Y:S01]  /*1440*/  IMAD.SHL.U32 R8, R11, 0x40, RZ ;  /* 0x000000400b087824 */ /* 0x000fe200078e00ff */
[----:B------:R-:W-:Y:S01]  /*1450*/  LOP3.LUT P0, RZ, R9, 0x2, RZ, 0xc0, !PT ;  /* 0x0000000209ff7812 */ /* 0x000fe2000780c0ff */
[----:B------:R-:W-:Y:S01]  /*1460*/  IMAD.IADD R233, R4, 0x1, -R0 ;  /* 0x0000000104e97824 */ /* 0x000fe200078e0a00 */
[----:B------:R-:W-:Y:S01]  /*1470*/  LEA.HI R4, R6, R6, RZ, 0x1d ;  /* 0x0000000606047211 */ /* 0x000fe200078fe8ff */
[----:B------:R-:W-:Y:S01]  /*1480*/  IMAD R0, R13, 0x200, R12 ;  /* 0x000002000d007824 */ /* 0x000fe200078e020c */
[----:B------:R-:W-:Y:S01]  /*1490*/  LOP3.LUT R2, R8, 0xfffffe00, RZ, 0xc0, !PT ;  /* 0xfffffe0008027812 */ /* 0x000fe200078ec0ff */
[----:B------:R-:W-:Y:S01]  /*14a0*/  IMAD R233, R233, 0x8, R14 ;  /* 0x00000008e9e97824 */ /* 0x000fe200078e020e */
[----:B------:R-:W-:Y:S01]  /*14b0*/  LOP3.LUT P4, RZ, R9, 0x4, RZ, 0xc0, !PT ;  /* 0x0000000409ff7812 */ /* 0x000fe2000788c0ff */
[----:B------:R-:W-:Y:S01]  /*14c0*/  IMAD.IADD R8, R5, 0x1, R4 ;  /* 0x0000000105087824 */ /* 0x000fe200078e0204 */
[----:B------:R-:W-:Y:S01]  /*14d0*/  LOP3.LUT R5, R10, 0x7ffffffc, RZ, 0xc0, !PT ;  /* 0x7ffffffc0a057812 */ /* 0x000fe200078ec0ff */
[----:B------:R-:W-:Y:S01]  /*14e0*/  IMAD.MOV.U32 R4, RZ, RZ, 0x20 ;  /* 0x00000020ff047424 */ /* 0x000fe200078e00ff */
[CC--:B------:R-:W-:Y:S01]  /*14f0*/  IADD3 R3, R7.reuse, R2.reuse, R3 ;  /* 0x0000000207037210 */ /* 0x0c0fe20007ffe003 */
[----:B------:R-:W-:Y:S01]  /*1500*/  IMAD.MOV.U32 R9, RZ, RZ, 0x40 ;  /* 0x00000040ff097424 */ /* 0x000fe200078e00ff */
[----:B------:R-:W-:Y:S01]  /*1510*/  LOP3.LUT R2, R7, R2, RZ, 0xfc, !PT ;  /* 0x0000000207027212 */ /* 0x000fe200078efcff */
[----:B------:R-:W-:Y:S01]  /*1520*/  IMAD.IADD R7, R15, 0x1, -R5 ;  /* 0x000000010f077824 */ /* 0x000fe200078e0a05 */
[----:B------:R-:W-:-:S02]  /*1530*/  SEL R6, R4, 0xffffffe0, !P1 ;  /* 0xffffffe004067807 */ /* 0x000fc40004800000 */
[----:B------:R-:W-:Y:S01]  /*1540*/  LEA R10, R8, 0x80, 0x1 ;  /* 0x00000080080a7811 */ /* 0x000fe200078e08ff */
[----:B------:R-:W-:Y:S01]  /*1550*/  IMAD.SHL.U32 R214, R7, 0x2, RZ ;  /* 0x0000000207d67824 */ /* 0x000fe200078e00ff */
[----:B------:R-:W-:Y:S02]  /*1560*/  SEL R5, R9, 0xffffffc0, !P2 ;  /* 0xffffffc009057807 */ /* 0x000fe40005000000 */
[----:B------:R-:W-:Y:S01]  /*1570*/  SEL R192, R4, 0xffffffe0, !P0 ;  /* 0xffffffe004c07807 */ /* 0x000fe20004000000 */
[C---:B------:R-:W-:Y:S01]  /*1580*/  IMAD.IADD R8, R10.reuse, 0x1, R6 ;  /* 0x000000010a087824 */ /* 0x040fe200078e0206 */
[C---:B------:R-:W-:Y:S01]  /*1590*/  IADD3 R7, R10.reuse, -0x10, RZ ;  /* 0xfffffff00a077810 */ /* 0x040fe20007ffe0ff */
[C---:B------:R-:W-:Y:S01]  /*15a0*/  IMAD.IADD R4, R10.reuse, 0x1, R5 ;  /* 0x000000010a047824 */ /* 0x040fe200078e0205 */
[----:B------:R-:W-:Y:S01]  /*15b0*/  @P3 IADD3 R7, R10, 0x10, RZ ;  /* 0x000000100a073810 */ /* 0x000fe20007ffe0ff */
[----:B------:R-:W-:Y:S01]  /*15c0*/  STL [R1+0x8], R10 ;  /* 0x0000080a01007387 */ /* 0x000fe20000100800 */
[----:B------:R-:W-:-:S02]  /*15d0*/  LEA R194, R2, 0x100, 0x1 ;  /* 0x0000010002c27811 */ /* 0x000fc400078e08ff */
[----:B------:R-:W-:Y:S01]  /*15e0*/  LEA R193, R0, 0xc100, 0x1 ;  /* 0x0000c10000c17811 */ /* 0x000fe200078e08ff */
[----:B------:R1:W-:Y:S01]  /*15f0*/  STL [R1+0x14], R8 ;  /* 0x0000140801007387 */ /* 0x0003e20000100800 */
[----:B------:R-:W-:Y:S01]  /*1600*/  IMAD.IADD R2, R5, 0x1, R7 ;  /* 0x0000000105027824 */ /* 0x000fe200078e0207 */
[----:B------:R-:W-:Y:S02]  /*1610*/  SEL R0, R9, 0xffffffc0, !P4 ;  /* 0xffffffc009007807 */ /* 0x000fe40006000000 */
[----:B------:R2:W-:Y:S01]  /*1620*/  STL [R1+0x24], R4 ;  /* 0x0000240401007387 */ /* 0x0005e20000100800 */
[----:B------:R-:W-:Y:S02]  /*1630*/  LEA R187, R3, 0x18100, 0x1 ;  /* 0x0001810003bb7811 */ /* 0x000fe400078e08ff */
[----:B------:R-:W-:Y:S01]  /*1640*/  IADD3 R232, R210, 0x80, RZ ;  /* 0x00000080d2e87810 */ /* 0x000fe20007ffe0ff */
[----:B------:R-:W-:Y:S01]  /*1650*/  STL [R1+0xc], R7 ;  /* 0x00000c0701007387 */ /* 0x000fe20000100800 */
[----:B------:R-:W-:Y:S01]  /*1660*/  SHF.R.S32.HI R211, RZ, 0x1f, R210 ;  /* 0x0000001fffd37819 */ /* 0x000fe200000114d2 */
[C---:B------:R-:W-:Y:S01]  /*1670*/  IMAD.IADD R188, R187.reuse, 0x1, R192 ;  /* 0x00000001bbbc7824 */ /* 0x040fe200078e02c0 */
[----:B------:R-:W-:Y:S01]  /*1680*/  SHF.R.S32.HI R249, RZ, 0x1f, R209 ;  /* 0x0000001ffff97819 */ /* 0x000fe200000114d1 */
[----:B------:R-:W-:Y:S01]  /*1690*/  IMAD.IADD R190, R187, 0x1, R0 ;  /* 0x00000001bbbe7824 */ /* 0x000fe200078e0200 */
[----:B------:R-:W-:Y:S01]  /*16a0*/  SHF.R.S32.HI R248, RZ, 0x1f, R232 ;  /* 0x0000001ffff87819 */ /* 0x000fe200000114e8 */
[----:B------:R-:W-:Y:S01]  /*16b0*/  IMAD.IADD R195, R0, 0x1, R194 ;  /* 0x0000000100c37824 */ /* 0x000fe200078e02c2 */
[C---:B------:R-:W-:Y:S01]  /*16c0*/  IADD3 R225, R227.reuse, 0x100, RZ ;  /* 0x00000100e3e17810 */ /* 0x040fe20007ffe0ff */
[----:B------:R-:W-:Y:S01]  /*16d0*/  IMAD.IADD R189, R188, 0x1, R0 ;  /* 0x00000001bcbd7824 */ /* 0x000fe200078e0200 */
[----:B------:R-:W-:Y:S01]  /*16e0*/  IADD3 R224, R227, 0xc100, RZ ;  /* 0x0000c100e3e07810 */ /* 0x000fe20007ffe0ff */
[----:B-1----:R-:W-:-:S02]  /*16f0*/  IMAD.IADD R8, R8, 0x1, R5 ;  /* 0x0000000108087824 */ /* 0x002fc400078e0205 */
[----:B--2---:R-:W-:-:S03]  /*1700*/  IMAD.IADD R4, R6, 0x1, R7 ;  /* 0x0000000106047824 */ /* 0x004fc600078e0207 */
[----:B------:R-:W-:Y:S01]  /*1710*/  STL [R1+0x20], R8 ;  /* 0x0000200801007387 */ /* 0x000fe20000100800 */
[----:B------:R-:W-:-:S03]  /*1720*/  IMAD.IADD R3, R4, 0x1, R5 ;  /* 0x0000000104037824 */ /* 0x000fc600078e0205 */
[----:B------:R-:W-:Y:S04]  /*1730*/  STL [R1+0x10], R4 ;  /* 0x0000100401007387 */ /* 0x000fe80000100800 */
[----:B------:R1:W-:Y:S04]  /*1740*/  STL [R1+0x1c], R2 ;  /* 0x00001c0201007387 */ /* 0x0003e80000100800 */
[----:B------:R2:W-:Y:S01]  /*1750*/  STL [R1+0x18], R3 ;  /* 0x0000180301007387 */ /* 0x0005e20000100800 */
[----:B-1----:R-:W-:-:S04]  /*1760*/  IMAD.IADD R2, R192, 0x1, R194 ;  /* 0x00000001c0027824 */ /* 0x002fc800078e02c2 */
[----:B------:R-:W-:-:S05]  /*1770*/  IMAD.IADD R2, R0, 0x1, R2 ;  /* 0x0000000100027824 */ /* 0x000fca00078e0202 */
[----:B------:R2:W-:Y:S02]  /*1780*/  STL [R1+0x28], R2 ;  /* 0x0000280201007387 */ /* 0x0005e40000100800 */
.L_x_1761:
        /* <DEDUP_REMOVED lines=10> */
[----:B--2---:R-:W-:Y:S01]  /*1830*/  IMAD.WIDE R2, R231, R14, c[0x0][0x350] ;  /* 0x0000d400e7027625 */ /* 0x004fe200078e020e */
        /* <DEDUP_REMOVED lines=16> */
.L_x_1629:
[----:B------:R-:W-:-:S04]  /*1940*/  ISETP.NE.U32.AND P0, PT, RZ, c[0x0][0x368], PT ;  /* 0x0000da00ff007a0c */ /* 0x000fc80003f05070 */
[----:B------:R-:W-:-:S13]  /*1950*/  ISETP.NE.AND.EX P0, PT, RZ, c[0x0][0x36c], PT, P0 ;  /* 0x0000db00ff007a0c */ /* 0x000fda0003f05300 */
[----:B------:R-:W-:Y:S05]  /*1960*/  @!P0 BRA `(.L_x_1630) ;  /* 0x0000003000008947 */ /* 0x000fea0003800000 */
[----:B-1----:R-:W-:-:S05]  /*1970*/  IMAD.WIDE R2, R231, R14, c[0x0][0x368] ;  /* 0x0000da00e7027625 */ /* 0x002fca00078e020e */
[----:B------:R1:W5:Y:S01]  /*1980*/  LDG.E R0, [R2.64] ;  /* 0x0000000802007981 */ /* 0x000362000c1e1900 */
[----:B------:R-:W-:Y:S05]  /*1990*/  BRA `(.L_x_1631) ;  /* 0x0000005000007947 */ /* 0x000fea0003800000 */
.L_x_1630:
[----:B------:R-:W-:Y:S01]  /*19a0*/  MOV R0, c[0x0][0x1d0] ;  /* 0x0000740000007a02 */ /* 0x000fe20000000f00 */
[----:B------:R-:W-:Y:S05]  /*19b0*/  @!P4 BRA `(.L_x_1631) ;  /* 0x000000300000c947 */ /* 0x000fea0003800000 */
[----:B-1----:R-:W2:Y:S04]  /*19c0*/  LDG.E R4, [R2.64] ;  /* 0x0000000802047981 */ /* 0x002ea8000c1e1900 */
[----:B------:R-:W2:Y:S02]  /*19d0*/  LDG.E R0, [R2.64+0x4] ;  /* 0x0000040802007981 */ /* 0x000ea4000c1e1900 */
[----:B--2---:R-:W-:-:S03]  /*19e0*/  IADD3 R0, -R4, R0, RZ ;  /* 0x0000000004007210 */ /* 0x004fc60007ffe1ff */
.L_x_1631:
[----:B-1----:R-:W-:Y:S01]  /*19f0*/  IMAD.MOV.U32 R2, RZ, RZ, c[0x0][0x2c4] ;  /* 0x0000b100ff027624 */ /* 0x002fe200078e00ff */
[----:B-----5:R-:W-:Y:S01]  /*1a00*/  IADD3 R13, R11, R10, RZ ;  /* 0x0000000a0b0d7210 */ /* 0x020fe20007ffe0ff */
[----:B------:R-:W-:-:S02]  /*1a10*/  IMAD.IADD R215, R0, 0x1, -R10 ;  /* 0x0000000100d77824 */ /* 0x000fc400078e0a0a */
[----:B------:R-:W-:Y:S01]  /*1a20*/  IMAD.SHL.U32 R226, R229, 0x80, RZ ;  /* 0x00000080e5e27824 */ /* 0x000fe200078e00ff */
[----:B------:R-:W-:Y:S01]  /*1a30*/  ISETP.NE.AND P2, PT, R2, 0x1, PT ;  /* 0x000000010200780c */ /* 0x000fe20003f45270 */
[----:B------:R-:W-:Y:S01]  /*1a40*/  IMAD.MOV.U32 R7, RZ, RZ, c[0x0][0x32c] ;  /* 0x0000cb00ff077624 */ /* 0x000fe200078e00ff */
[----:B------:R-:W-:Y:S02]  /*1a50*/  IADD3 R4, R215, 0x1, -R216 ;  /* 0x00000001d7047810 */ /* 0x000fe40007ffe8d8 */
[----:B------:R-:W-:Y:S02]  /*1a60*/  IADD3 R2, R226, 0x7f, RZ ;  /* 0x0000007fe2027810 */ /* 0x000fe40007ffe0ff */
[----:B------:R-:W-:Y:S01]  /*1a70*/  ISETP.GE.AND P1, PT, R7, 0x1, PT ;  /* 0x000000010700780c */ /* 0x000fe20003f26270 */
[----:B------:R1:W-:Y:S01]  /*1a80*/  STL [R1+0x4], R4 ;  /* 0x0000040401007387 */ /* 0x0003e20000100800 */
[----:B------:R-:W-:-:S05]  /*1a90*/  MOV R0, R2 ;  /* 0x0000000200007202 */ /* 0x000fca0000000f00 */
[----:B------:R-:W-:-:S05]  /*1aa0*/  @P2 IMAD.HI.U32 R3, R2, c[0x0][0x2c8], RZ ;  /* 0x0000b20002032a27 */ /* 0x000fca00078e00ff */
        /* <DEDUP_REMOVED lines=14> */
.L_x_1634:
[----:B------:R-:W-:-:S13]  /*1b90*/  ISETP.NE.AND P0, PT, R7, 0x1, PT ;  /* 0x000000010700780c */ /* 0x000fda0003f05270 */
[----:B------:R-:W-:-:S05]  /*1ba0*/  @P0 IMAD.HI.U32 R0, R2, c[0x0][0x330], RZ ;  /* 0x0000cc0002000a27 */ /* 0x000fca00078e00ff */
[----:B------:R-:W-:Y:S02]  /*1bb0*/  @P0 SHF.R.U32.HI R2, RZ, c[0x0][0x334], R0 ;  /* 0x0000cd00ff020a19 */ /* 0x000fe40000011600 */
.L_x_1635:
[----:B------:R-:W-:Y:S05]  /*1bc0*/  BSYNC B0 ;  /* 0x0000000000007941 */ /* 0x000fea0003800000 */
.L_x_1633:
[----:B------:R-:W-:-:S05]  /*1bd0*/  IMAD R2, R2, R7, c[0x0][0x32c] ;  /* 0x0000cb0002027624 */ /* 0x000fca00078e0207 */
[----:B------:R-:W-:-:S04]  /*1be0*/  IMNMX R3, R3, R2, PT ;  /* 0x0000000203037217 */ /* 0x000fc80003800200 */
.L_x_1632:
[----:B------:R-:W-:Y:S01]  /*1bf0*/  IADD3 R3, R3, 0x3f, RZ ;  /* 0x0000003f03037810 */ /* 0x000fe20007ffe0ff */
[----:B-1----:R-:W-:Y:S01]  /*1c00*/  @P2 IMAD.HI.U32 R4, R226, c[0x0][0x2c8], RZ ;  /* 0x0000b200e2042a27 */ /* 0x002fe200078e00ff */
        /* <DEDUP_REMOVED lines=8> */
[----:B------:R-:W-:Y:S01]  /*1c90*/  IMAD.IADD R0, R250, 0x1, R0 ;  /* 0x00000001fa007824 */ /* 0x000fe200078e0200 */
[----:B------:R-:W-:Y:S02]  /*1ca0*/  SHF.R.S32.HI R3, RZ, 0x6, R3 ;  /* 0x00000006ff037819 */ /* 0x000fe40000011403 */
[----:B------:R-:W-:Y:S02]  /*1cb0*/  SHF.R.S32.HI R4, RZ, 0x6, R2 ;  /* 0x00000006ff047819 */ /* 0x000fe40000011402 */
        /* <DEDUP_REMOVED lines=12> */
.L_x_1638:
[----:B------:R-:W-:-:S13]  /*1d80*/  ISETP.NE.AND P0, PT, R7, 0x1, PT ;  /* 0x000000010700780c */ /* 0x000fda0003f05270 */
[----:B------:R-:W-:-:S05]  /*1d90*/  @P0 IMAD.HI.U32 R3, R0, c[0x0][0x330], RZ ;  /* 0x0000cc0000030a27 */ /* 0x000fca00078e00ff */
[----:B------:R-:W-:Y:S02]  /*1da0*/  @P0 SHF.R.U32.HI R0, RZ, c[0x0][0x334], R3 ;  /* 0x0000cd00ff000a19 */ /* 0x000fe40000011603 */
.L_x_1639:
[----:B------:R-:W-:Y:S05]  /*1db0*/  BSYNC B0 ;  /* 0x0000000000007941 */ /* 0x000fea0003800000 */
.L_x_1637:
[----:B------:R-:W-:-:S05]  /*1dc0*/  IMAD R0, R0, c[0x0][0x32c], RZ ;  /* 0x0000cb0000007a24 */ /* 0x000fca00078e02ff */
[----:B------:R-:W-:-:S04]  /*1dd0*/  IMNMX R2, R2, R0, !PT ;  /* 0x0000000002027217 */ /* 0x000fc80007800200 */
.L_x_1636:
        /* <DEDUP_REMOVED lines=13> */
[----:B------:R1:W-:Y:S02]  /*1eb0*/  STL [R1], R15 ;  /* 0x0000000f01007387 */ /* 0x0003e40000100800 */
[----:B------:R-:W-:Y:S05]  /*1ec0*/  @!P0 BRA `(.L_x_1641) ;  /* 0x000001f000008947 */ /* 0x000fea0003800000 */
[----:B------:R-:W-:Y:S01]  /*1ed0*/  ISETP.NE.AND P0, PT, R252, RZ, PT ;  /* 0x000000fffc00720c */ /* 0x000fe20003f05270 */
[----:B------:R-:W-:-:S03]  /*1ee0*/  IMAD.MOV.U32 R4, RZ, RZ, RZ ;  /* 0x000000ffff047224 */ /* 0x000fc600078e00ff */
[----:B------:R-:W-:-:S04]  /*1ef0*/  SEL R0, R252, c[0x0][0x338], P0 ;  /* 0x0000ce00fc007a07 */ /* 0x000fc80000000000 */
[----:B------:R-:W-:Y:S02]  /*1f00*/  IABS R3, R0 ;  /* 0x0000000000037213 */ /* 0x000fe40000000000 */
[----:B------:R-:W-:Y:S02]  /*1f10*/  IADD3 R6, R0, -0x1, R11 ;  /* 0xffffffff00067810 */ /* 0x000fe40007ffe00b */
[----:B------:R-:W2:Y:S03]  /*1f20*/  I2F.RP R2, R3 ;  /* 0x0000000300027306 */ /* 0x000ea60000209400 */
[----:B------:R-:W-:-:S05]  /*1f30*/  IMAD.IADD R6, R6, 0x1, -R8 ;  /* 0x0000000106067824 */ /* 0x000fca00078e0a08 */
[----:B------:R-:W-:Y:S01]  /*1f40*/  IABS R10, R6 ;  /* 0x00000006000a7213 */ /* 0x000fe20000000000 */
        /* <DEDUP_REMOVED lines=23> */
.L_x_1641:
[----:B------:R-:W-:Y:S05]  /*20c0*/  BSYNC B0 ;  /* 0x0000000000007941 */ /* 0x000fea0003800000 */
.L_x_1640:
[----:B------:R-:W-:Y:S01]  /*20d0*/  IMAD R200, R15, R2, R8 ;  /* 0x000000020fc87224 */ /* 0x000fe200078e0208 */
        /* <DEDUP_REMOVED lines=55> */
[----:B------:R-:W2:Y:S01]  /*2450*/  S2R R3, SR_TID.X ;  /* 0x0000000000037919 */ /* 0x000ea20000002100 */
[----:B------:R-:W-:-:S04]  /*2460*/  ISETP.NE.U32.AND P3, PT, RZ, c[0x0][0x340], PT ;  /* 0x0000d000ff007a0c */ /* 0x000fc80003f65070 */
[----:B------:R-:W-:Y:S02]  /*2470*/  ISETP.NE.AND.EX P3, PT, RZ, c[0x0][0x344], PT, P3 ;  /* 0x0000d100ff007a0c */ /* 0x000fe40003f65330 */
[----:B--2---:R-:W-:-:S04]  /*2480*/  SHF.R.S32.HI R4, RZ, 0x1f, R3 ;  /* 0x0000001fff047819 */ /* 0x004fc80000011403 */
[----:B------:R-:W-:-:S04]  /*2490*/  LEA.HI R4, R4, R3, RZ, 0x3 ;  /* 0x0000000304047211 */ /* 0x000fc800078f18ff */
[----:B------:R-:W-:-:S04]  /*24a0*/  LOP3.LUT R4, R4, 0xfffffff8, RZ, 0xc0, !PT ;  /* 0xfffffff804047812 */ /* 0x000fc800078ec0ff */
[----:B------:R-:W-:Y:S01]  /*24b0*/  IADD3 R4, -R4, R3, RZ ;  /* 0x0000000304047210 */ /* 0x000fe20007ffe1ff */
[----:B------:R-:W-:-:S05]  /*24c0*/  @P3 IMAD.WIDE R2, R231, R14, c[0x0][0x340] ;  /* 0x0000d000e7023625 */ /* 0x000fca00078e020e */
[----:B-1----:R1:W2:Y:S01]  /*24d0*/  @P3 LDG.E R15, [R2.64] ;  /* 0x00000008020f3981 */ /* 0x0022a2000c1e1900 */
[----:B------:R-:W-:Y:S02]  /*24e0*/  SHF.R.S32.HI R0, RZ, 0x1f, R12 ;  /* 0x0000001fff007819 */ /* 0x000fe4000001140c */
[----:B------:R-:W-:Y:S02]  /*24f0*/  SHF.R.S32.HI R14, RZ, 0x1f, R231 ;  /* 0x0000001fff0e7819 */ /* 0x000fe400000114e7 */
[----:B------:R-:W-:Y:S01]  /*2500*/  SEL R8, R231, RZ, !P5 ;  /* 0x000000ffe7087207 */ /* 0x000fe20006800000 */
[----:B------:R-:W-:Y:S01]  /*2510*/  IMAD R0, R0, c[0x0][0x178], RZ ;  /* 0x00005e0000007a24 */ /* 0x000fe200078e02ff */
[----:B------:R-:W-:Y:S02]  /*2520*/  SEL R11, R14, RZ, !P5 ;  /* 0x000000ff0e0b7207 */ /* 0x000fe40006800000 */
[----:B------:R-:W-:Y:S01]  /*2530*/  ISETP.GE.AND P6, PT, R209, c[0x0][0x198], PT ;  /* 0x00006600d1007a0c */ /* 0x000fe20003fc6270 */
[----:B------:R-:W-:Y:S01]  /*2540*/  IMAD R0, R12, c[0x0][0x17c], R0 ;  /* 0x00005f000c007a24 */ /* 0x000fe200078e0200 */
[----:B------:R-:W-:Y:S01]  /*2550*/  ISETP.GE.AND P5, PT, R232, c[0x0][0x198], PT ;  /* 0x00006600e8007a0c */ /* 0x000fe20003fa6270 */
[----:B------:R-:W-:-:S04]  /*2560*/  IMAD R11, R11, c[0x0][0x1c0], RZ ;  /* 0x000070000b0b7a24 */ /* 0x000fc800078e02ff */
[----:B------:R-:W-:Y:S01]  /*2570*/  IMAD R11, R8, c[0x0][0x1c4], R11 ;  /* 0x00007100080b7a24 */ /* 0x000fe200078e020b */
[----:B-1----:R-:W-:-:S05]  /*2580*/  LEA R2, R4, R251, 0x5 ;  /* 0x000000fb04027211 */ /* 0x002fca00078e28ff */
[----:B------:R-:W-:Y:S02]  /*2590*/  IMAD.IADD R9, R226, 0x1, R2 ;  /* 0x00000001e2097824 */ /* 0x000fe400078e0202 */
[----:B------:R-:W-:-:S03]  /*25a0*/  IMAD.WIDE.U32 R2, R12, c[0x0][0x178], RZ ;  /* 0x00005e000c027a25 */ /* 0x000fc600078e00ff */
[----:B------:R-:W-:Y:S01]  /*25b0*/  MOV R10, R9 ;  /* 0x00000009000a7202 */ /* 0x000fe20000000f00 */
[----:B------:R-:W-:Y:S01]  /*25c0*/  @P2 IMAD.HI.U32 R4, R9, c[0x0][0x2c8], RZ ;  /* 0x0000b20009042a27 */ /* 0x000fe200078e00ff */
[----:B------:R-:W-:Y:S02]  /*25d0*/  IADD3 R3, R3, R0, RZ ;  /* 0x0000000003037210 */ /* 0x000fe40007ffe0ff */
[----:B------:R-:W-:Y:S02]  /*25e0*/  IADD3 R0, P0, R251, R13, RZ ;  /* 0x0000000dfb007210 */ /* 0x000fe40007f1e0ff */
[----:B------:R-:W-:Y:S01]  /*25f0*/  @P2 SHF.R.U32.HI R10, RZ, c[0x0][0x2cc], R4 ;  /* 0x0000b300ff0a2a19 */ /* 0x000fe20000011604 */
[----:B------:R-:W-:Y:S01]  /*2600*/  IMAD.WIDE.U32 R2, R235, c[0x0][0x1b8], R2 ;  /* 0x00006e00eb027a25 */ /* 0x000fe200078e0002 */
[----:B------:R-:W-:-:S03]  /*2610*/  SHF.R.S32.HI R4, RZ, 0x1f, R13 ;  /* 0x0000001fff047819 */ /* 0x000fc6000001140d */
[----:B------:R-:W-:Y:S01]  /*2620*/  IMAD R3, R235, c[0x0][0x1bc], R3 ;  /* 0x00006f00eb037a24 */ /* 0x000fe200078e0203 */
[----:B------:R-:W-:Y:S01]  /*2630*/  LEA.HI.X.SX32 R4, R251, R4, 0x1, P0 ;  /* 0x00000004fb047211 */ /* 0x000fe200000f0eff */
[----:B------:R-:W-:Y:S01]  /*2640*/  IMAD.WIDE.U32 R6, R0, c[0x0][0x1e0], R210 ;  /* 0x0000780000067a25 */ /* 0x000fe200078e00d2 */
[----:B------:R-:W-:-:S03]  /*2650*/  ISETP.GE.AND P0, PT, R210, c[0x0][0x198], PT ;  /* 0x00006600d2007a0c */ /* 0x000fc60003f06270 */
[C---:B------:R-:W-:Y:S02]  /*2660*/  IMAD R13, R4.reuse, c[0x0][0x1e0], RZ ;  /* 0x00007800040d7a24 */ /* 0x040fe400078e02ff */
[----:B------:R-:W-:Y:S02]  /*2670*/  IMAD R12, R4, c[0x0][0x208], RZ ;  /* 0x00008200040c7a24 */ /* 0x000fe400078e02ff */
[----:B------:R-:W-:Y:S01]  /*2680*/  IMAD.WIDE.U32 R2, R8, c[0x0][0x1c0], R2 ;  /* 0x0000700008027a25 */ /* 0x000fe200078e0002 */
[----:B------:R-:W-:-:S03]  /*2690*/  SHF.R.S32.HI R8, RZ, 0x1f, R10 ;  /* 0x0000001fff087819 */ /* 0x000fc6000001140a */
[----:B------:R-:W-:-:S04]  /*26a0*/  IMAD.WIDE.U32 R4, R0, c[0x0][0x208], R210 ;  /* 0x0000820000047a25 */ /* 0x000fc800078e00d2 */
[C---:B------:R-:W-:Y:S02]  /*26b0*/  IMAD R13, R0.reuse, c[0x0][0x1e4], R13 ;  /* 0x00007900000d7a24 */ /* 0x040fe400078e020d */
[----:B------:R-:W-:Y:S02]  /*26c0*/  IMAD R12, R0, c[0x0][0x20c], R12 ;  /* 0x00008300000c7a24 */ /* 0x000fe400078e020c */
[----:B------:R-:W-:Y:S01]  /*26d0*/  IMAD.MOV R0, RZ, RZ, -R10 ;  /* 0x000000ffff007224 */ /* 0x000fe200078e0a0a */
[----:B------:R-:W-:Y:S01]  /*26e0*/  IADD3 R7, R7, R13, RZ ;  /* 0x0000000d07077210 */ /* 0x000fe20007ffe0ff */
[----:B------:R-:W-:Y:S01]  /*26f0*/  IMAD R8, R8, c[0x0][0x1b0], RZ ;  /* 0x00006c0008087a24 */ /* 0x000fe200078e02ff */
[----:B------:R-:W-:Y:S01]  /*2700*/  IADD3 R5, R5, R12, RZ ;  /* 0x0000000c05057210 */ /* 0x000fe20007ffe0ff */
[----:B------:R-:W-:Y:S02]  /*2710*/  IMAD.IADD R3, R3, 0x1, R11 ;  /* 0x0000000103037824 */ /* 0x000fe400078e020b */
[----:B------:R-:W-:-:S02]  /*2720*/  IMAD R0, R0, c[0x0][0x2c4], R9 ;  /* 0x0000b10000007a24 */ /* 0x000fc400078e0209 */
[C---:B------:R-:W-:Y:S02]  /*2730*/  IMAD R8, R10.reuse, c[0x0][0x1b4], R8 ;  /* 0x00006d000a087a24 */ /* 0x040fe400078e0208 */
[----:B------:R-:W-:-:S04]  /*2740*/  IMAD.WIDE.U32 R10, R10, c[0x0][0x1b0], R2 ;  /* 0x00006c000a0a7a25 */ /* 0x000fc800078e0002 */
[----:B------:R-:W-:-:S04]  /*2750*/  IMAD.WIDE.U32 R6, R235, c[0x0][0x1e8], R6 ;  /* 0x00007a00eb067a25 */ /* 0x000fc800078e0006 */
[----:B------:R-:W-:Y:S01]  /*2760*/  IMAD.WIDE.U32 R2, R235, c[0x0][0x210], R4 ;  /* 0x00008400eb027a25 */ /* 0x000fe200078e0004 */
[----:B------:R-:W-:Y:S02]  /*2770*/  SHF.R.S32.HI R4, RZ, 0x1f, R0 ;  /* 0x0000001fff047819 */ /* 0x000fe40000011400 */
[----:B------:R-:W-:Y:S01]  /*2780*/  IADD3 R5, R11, R8, RZ ;  /* 0x000000080b057210 */ /* 0x000fe20007ffe0ff */
[C---:B------:R-:W-:Y:S01]  /*2790*/  IMAD R9, R235.reuse, c[0x0][0x1ec], R7 ;  /* 0x00007b00eb097a24 */ /* 0x040fe200078e0207 */
[----:B------:R-:W-:Y:S01]  /*27a0*/  MOV R8, R6 ;  /* 0x0000000600087202 */ /* 0x000fe20000000f00 */
[----:B------:R-:W-:Y:S01]  /*27b0*/  IMAD R11, R4, c[0x0][0x1a8], RZ ;  /* 0x00006a00040b7a24 */ /* 0x000fe200078e02ff */
[----:B------:R-:W-:Y:S01]  /*27c0*/  MOV R4, R10 ;  /* 0x0000000a00047202 */ /* 0x000fe20000000f00 */
[----:B------:R-:W-:Y:S02]  /*27d0*/  IMAD.MOV.U32 R6, RZ, RZ, R2 ;  /* 0x000000ffff067224 */ /* 0x000fe400078e0002 */
[----:B------:R-:W-:-:S02]  /*27e0*/  IMAD R7, R235, c[0x0][0x214], R3 ;  /* 0x00008500eb077a24 */ /* 0x000fc400078e0203 */
[C---:B------:R-:W-:Y:S02]  /*27f0*/  IMAD R12, R0.reuse, c[0x0][0x1ac], R11 ;  /* 0x00006b00000c7a24 */ /* 0x040fe400078e020b */
[----:B------:R-:W-:Y:S01]  /*2800*/  IMAD.WIDE.U32 R4, R0, c[0x0][0x1a8], R4 ;  /* 0x00006a0000047a25 */ /* 0x000fe200078e0004 */
[----:B--2---:R-:W-:-:S03]  /*2810*/  @P3 MOV R2, R15 ;  /* 0x0000000f00023202 */ /* 0x004fc60000000f00 */
[----:B------:R-:W-:Y:S01]  /*2820*/  @!P3 IMAD.MOV.U32 R2, RZ, RZ, R231 ;  /* 0x000000ffff02b224 */ /* 0x000fe200078e00e7 */
[----:B------:R-:W-:Y:S02]  /*2830*/  @P3 SHF.R.S32.HI R3, RZ, 0x1f, R15 ;  /* 0x0000001fff033819 */ /* 0x000fe4000001140f */
[----:B------:R-:W-:Y:S02]  /*2840*/  @!P3 MOV R3, R14 ;  /* 0x0000000e0003b202 */ /* 0x000fe40000000f00 */
[----:B------:R-:W-:Y:S02]  /*2850*/  SEL R0, R2, RZ, !P4 ;  /* 0x000000ff02007207 */ /* 0x000fe40006000000 */
[----:B------:R-:W-:Y:S02]  /*2860*/  SEL R2, R3, RZ, !P4 ;  /* 0x000000ff03027207 */ /* 0x000fe40006000000 */
[----:B------:R-:W-:Y:S01]  /*2870*/  P2R R14, PR, RZ, 0x1 ;  /* 0x00000001ff0e7803 */ /* 0x000fe20000000000 */
[----:B------:R-:W-:Y:S01]  /*2880*/  IMAD.WIDE.U32 R218, R0, c[0x0][0x1f0], R8 ;  /* 0x00007c0000da7a25 */ /* 0x000fe200078e0008 */
[----:B------:R-:W-:-:S02]  /*2890*/  IADD3 R3, R5, R12, RZ ;  /* 0x0000000c05037210 */ /* 0x000fc40007ffe0ff */
[----:B------:R-:W-:Y:S01]  /*28a0*/  LEA R13, P0, R4, c[0x0][0x160], 0x1 ;  /* 0x00005800040d7a11 */ /* 0x000fe200078008ff */
[----:B------:R-:W-:Y:S01]  /*28b0*/  IMAD R11, R2, c[0x0][0x1f0], RZ ;  /* 0x00007c00020b7a24 */ /* 0x000fe200078e02ff */
[----:B------:R-:W-:Y:S01]  /*28c0*/  ISETP.GE.AND P3, PT, R232, c[0x0][0x1d4], PT ;  /* 0x00007500e8007a0c */ /* 0x000fe20003f66270 */
[----:B------:R-:W-:Y:S01]  /*28d0*/  IMAD R10, R2, c[0x0][0x218], RZ ;  /* 0x00008600020a7a24 */ /* 0x000fe200078e02ff */
[----:B------:R-:W-:Y:S01]  /*28e0*/  LEA.HI.X R9, R4, c[0x0][0x164], R3, 0x1, P0 ;  /* 0x0000590004097a11 */ /* 0x000fe200000f0c03 */
[----:B------:R-:W-:Y:S01]  /*28f0*/  IMAD.WIDE.U32 R220, R0, c[0x0][0x218], R6 ;  /* 0x0000860000dc7a25 */ /* 0x000fe200078e0006 */
[----:B------:R-:W-:-:S03]  /*2900*/  IADD3 R12, R205, -0x1, RZ ;  /* 0xffffffffcd0c7810 */ /* 0x000fc60007ffe0ff */
[C---:B------:R-:W-:Y:S02]  /*2910*/  IMAD R2, R0.reuse, c[0x0][0x1f4], R11 ;  /* 0x00007d0000027a24 */ /* 0x040fe400078e020b */
[----:B------:R-:W-:Y:S02]  /*2920*/  IMAD R0, R0, c[0x0][0x21c], R10 ;  /* 0x0000870000007a24 */ /* 0x000fe400078e020a */
[----:B------:R-:W-:Y:S01]  /*2930*/  IMAD.IADD R10, R251, 0x1, R226 ;  /* 0x00000001fb0a7824 */ /* 0x000fe200078e02e2 */
[----:B------:R-:W-:Y:S02]  /*2940*/  IADD3 R217, R219, R2, RZ ;  /* 0x00000002dbd97210 */ /* 0x000fe40007ffe0ff */
[----:B------:R-:W-:Y:S01]  /*2950*/  IADD3 R222, R221, R0, RZ ;  /* 0x00000000ddde7210 */ /* 0x000fe20007ffe0ff */
[----:B------:R-:W-:Y:S05]  /*2960*/  BRA.DIV ~URZ, `(.L_x_1643) ;  /* 0x000129527f007947 */ /* 0x000fea000b800000 */
[----:B------:R1:W2:Y:S02]  /*2970*/  SHFL.IDX PT, R8, R9, RZ, 0x181f ;  /* 0x00181fff09087589 */ /* 0x0002a400000e0000 */
.L_x_1766:
[----:B------:R-:W-:Y:S05]  /*2980*/  BRA.DIV ~URZ, `(.L_x_1644) ;  /* 0x000129a27f007947 */ /* 0x000fea000b800000 */
[----:B------:R3:W4:Y:S02]  /*2990*/  SHFL.IDX PT, R0, R13, RZ, 0x181f ;  /* 0x00181fff0d007589 */ /* 0x00072400000e0000 */
.L_x_1767:
[----:B------:R-:W-:Y:S01]  /*29a0*/  IMAD R11, R216, c[0x0][0x2c4], RZ ;  /* 0x0000b100d80b7a24 */ /* 0x000fe200078e02ff */
[----:B------:R-:W-:Y:S04]  /*29b0*/  BSSY B0, `(.L_x_1645) ;  /* 0x0000010000007945 */ /* 0x000fe80003800000 */
[----:B------:R-:W-:-:S13]  /*29c0*/  ISETP.GE.AND P0, PT, R10, R11, PT ;  /* 0x0000000b0a00720c */ /* 0x000fda0003f06270 */
[----:B------:R-:W-:Y:S05]  /*29d0*/  @P0 BRA `(.L_x_1646) ;  /* 0x000000d000000947 */ /* 0x000fea0003800000 */
[----:B----4-:R-:W-:Y:S02]  /*29e0*/  LEA R6, P0, R210, R0, 0x1 ;  /* 0x00000000d2067211 */ /* 0x010fe400078008ff */
[----:B------:R-:W-:Y:S02]  /*29f0*/  ISETP.NE.AND P4, PT, R14, RZ, PT ;  /* 0x000000ff0e00720c */ /* 0x000fe40003f85270 */
        /* <DEDUP_REMOVED lines=11> */
.L_x_1646:
[----:B------:R-:W-:Y:S05]  /*2ab0*/  BSYNC B0 ;  /* 0x0000000000007941 */ /* 0x000fea0003800000 */
.L_x_1645:
[----:B------:R-:W-:Y:S05]  /*2ac0*/  BRA.DIV ~URZ, `(.L_x_1647) ;  /* 0x000128c27f007947 */ /* 0x000fea000b800000 */
[----:B--2---:R2:W1:Y:S04]  /*2ad0*/  SHFL.IDX PT, R8, R9, 0x1, 0x181f ;  /* 0x00381f0009087f89 */ /* 0x00446800000e0000 */
[----:B----4-:R2:W4:Y:S02]  /*2ae0*/  SHFL.IDX PT, R0, R13, 0x1, 0x181f ;  /* 0x00381f000d007f89 */ /* 0x01052400000e0000 */
.L_x_1768:
[----:B------:R-:W-:Y:S01]  /*2af0*/  IADD3 R2, R10, 0x20, RZ ;  /* 0x000000200a027810 */ /* 0x000fe20007ffe0ff */
[----:B------:R-:W-:Y:S03]  /*2b00*/  BSSY B0, `(.L_x_1648) ;  /* 0x0000010000007945 */ /* 0x000fe60003800000 */
[----:B------:R-:W-:-:S13]  /*2b10*/  ISETP.GE.AND P0, PT, R2, R11, PT ;  /* 0x0000000b0200720c */ /* 0x000fda0003f06270 */
[----:B------:R-:W-:Y:S05]  /*2b20*/  @P0 BRA `(.L_x_1649) ;  /* 0x000000d000000947 */ /* 0x000fea0003800000 */
[----:B----4-:R-:W-:Y:S02]  /*2b30*/  LEA R6, P0, R210, R0, 0x1 ;  /* 0x00000000d2067211 */ /* 0x010fe400078008ff */
[----:B------:R-:W-:Y:S02]  /*2b40*/  ISETP.NE.AND P4, PT, R14, RZ, PT ;  /* 0x000000ff0e00720c */ /* 0x000fe40003f85270 */
[----:B-1----:R-:W-:Y:S02]  /*2b50*/  LEA.HI.X R7, R210, R8, R211, 0x1, P0 ;  /* 0x00000008d2077211 */ /* 0x002fe400000f0cd3 */
        /* <DEDUP_REMOVED lines=10> */
.L_x_1649:
[----:B------:R-:W-:Y:S05]  /*2c00*/  BSYNC B0 ;  /* 0x0000000000007941 */ /* 0x000fea0003800000 */
.L_x_1648:
[----:B------:R-:W-:Y:S05]  /*2c10*/  BRA.DIV ~URZ, `(.L_x_1650) ;  /* 0x000128327f007947 */ /* 0x000fea000b800000 */
[----:B-1----:R1:W2:Y:S02]  /*2c20*/  SHFL.IDX PT, R8, R9, 0x2, 0x181f ;  /* 0x00581f0009087f89 */ /* 0x0022a400000e0000 */
.L_x_1769:
[----:B------:R-:W-:Y:S05]  /*2c30*/  BRA.DIV ~URZ, `(.L_x_1651) ;  /* 0x000128827f007947 */ /* 0x000fea000b800000 */
[----:B----4-:R4:W1:Y:S02]  /*2c40*/  SHFL.IDX PT, R0, R13, 0x2, 0x181f ;  /* 0x00581f000d007f89 */ /* 0x01086400000e0000 */
.L_x_1770:
[----:B------:R-:W-:Y:S01]  /*2c50*/  IADD3 R2, R10, 0x40, RZ ;  /* 0x000000400a027810 */ /* 0x000fe20007ffe0ff */
[----:B------:R-:W-:Y:S03]  /*2c60*/  BSSY B0, `(.L_x_1652) ;  /* 0x0000010000007945 */ /* 0x000fe60003800000 */
[----:B------:R-:W-:-:S13]  /*2c70*/  ISETP.GE.AND P0, PT, R2, R11, PT ;  /* 0x0000000b0200720c */ /* 0x000fda0003f06270 */
[----:B------:R-:W-:Y:S05]  /*2c80*/  @P0 BRA `(.L_x_1653) ;  /* 0x000000d000000947 */ /* 0x000fea0003800000 */
[----:B-1----:R-:W-:Y:S02]  /*2c90*/  LEA R6, P0, R210, R0, 0x1 ;  /* 0x00000000d2067211 */ /* 0x002fe400078008ff */
        /* <DEDUP_REMOVED lines=12> */
.L_x_1653:
[----:B------:R-:W-:Y:S05]  /*2d60*/  BSYNC B0 ;  /* 0x0000000000007941 */ /* 0x000fea0003800000 */
.L_x_1652:
[----:B------:R-:W-:Y:S05]  /*2d70*/  BRA.DIV ~URZ, `(.L_x_1654) ;  /* 0x000127a27f007947 */ /* 0x000fea000b800000 */
[----:B--2---:R2:W3:Y:S04]  /*2d80*/  SHFL.IDX PT, R8, R9, 0x3, 0x181f ;  /* 0x00781f0009087f89 */ /* 0x0044e800000e0000 */
[----:B-1----:R2:W1:Y:S02]  /*2d90*/  SHFL.IDX PT, R0, R13, 0x3, 0x181f ;  /* 0x00781f000d007f89 */ /* 0x00246400000e0000 */
.L_x_1771:
[----:B------:R-:W-:-:S04]  /*2da0*/  IADD3 R2, R10, 0x60, RZ ;  /* 0x000000600a027810 */ /* 0x000fc80007ffe0ff */
[----:B------:R-:W-:-:S13]  /*2db0*/  ISETP.GE.AND P4, PT, R2, R11, PT ;  /* 0x0000000b0200720c */ /* 0x000fda0003f86270 */
[----:B-1----:R-:W-:-:S04]  /*2dc0*/  @!P4 LEA R6, P0, R210, R0, 0x1 ;  /* 0x00000000d206c211 */ /* 0x002fc800078008ff */
[----:B---3--:R-:W-:Y:S02]  /*2dd0*/  @!P4 LEA.HI.X R7, R210, R8, R211, 0x1, P0 ;  /* 0x00000008d207c211 */ /* 0x008fe400000f0cd3 */
[----:B------:R-:W-:-:S04]  /*2de0*/  @!P4 LEA R4, P0, R209, R0, 0x1 ;  /* 0x00000000d104c211 */ /* 0x000fc800078008ff */
[----:B------:R-:W-:Y:S02]  /*2df0*/  @!P4 LEA.HI.X R5, R209, R8, R249, 0x1, P0 ;  /* 0x00000008d105c211 */ /* 0x000fe400000f0cf9 */
[----:B------:R-:W-:-:S04]  /*2e00*/  @!P4 LEA R2, P0, R232, R0, 0x1 ;  /* 0x00000000e802c211 */ /* 0x000fc800078008ff */
[----:B------:R-:W-:Y:S02]  /*2e10*/  @!P4 LEA.HI.X R3, R232, R8, R248, 0x1, P0 ;  /* 0x00000008e803c211 */ /* 0x000fe400000f0cf8 */
[----:B------:R-:W-:-:S13]  /*2e20*/  ISETP.NE.AND P0, PT, R14, RZ, PT ;  /* 0x000000ff0e00720c */ /* 0x000fda0003f05270 */
[----:B------:R-:W-:Y:S01]  /*2e30*/  @!PT LDS RZ, [RZ] ;  /* 0x00000000fffff984 */ /* 0x000fe20000000800 */
[----:B------:R-:W-:Y:S01]  /*2e40*/  @!PT LDS RZ, [RZ] ;  /* 0x00000000fffff984 */ /* 0x000fe20000000800 */
[----:B------:R-:W-:Y:S01]  /*2e50*/  @!PT LDS RZ, [RZ] ;  /* 0x00000000fffff984 */ /* 0x000fe20000000800 */
[----:B------:R1:W-:Y:S04]  /*2e60*/  @!P4 LDGSTS.E.BYPASS.LTC128B.128 [R227+0x1b100], [R6.64], !P0 ;  /* 0x1b10000006e3cfae */ /* 0x0003e8000c101d48 */
[----:B------:R1:W-:Y:S04]  /*2e70*/  @!P4 LDGSTS.E.BYPASS.LTC128B.128 [R227+0x1f100], [R4.64], !P6 ;  /* 0x1f10000004e3cfae */ /* 0x0003e8000f101d48 */
[----:B------:R1:W-:Y:S04]  /*2e80*/  @!P4 LDGSTS.E.BYPASS.LTC128B.128 [R227+0x23100], [R2.64], !P5 ;  /* 0x2310000002e3cfae */ /* 0x0003e8000e901d48 */
[----:B------:R-:W0:Y:S01]  /*2e90*/  LDGDEPBAR ;  /* 0x00000000000079af */ /* 0x000e220000000000 */
[----:B------:R-:W-:Y:S02]  /*2ea0*/  WARPSYNC 0xffffffff ;  /* 0xffffffff00007948 */ /* 0x000fe40003800000 */
[C---:B------:R-:W-:Y:S01]  /*2eb0*/  IMAD.SHL.U32 R104, R12.reuse, 0x40, RZ ;  /* 0x000000400c687824 */ /* 0x040fe200078e00ff */
[----:B-1----:R-:W-:Y:S01]  /*2ec0*/  SHF.R.S32.HI R7, RZ, 0x1f, R12 ;  /* 0x0000001fff077819 */ /* 0x002fe2000001140c */
[----:B------:R-:W-:Y:S01]  /*2ed0*/  IMAD.WIDE.U32 R2, R12, c[0x0][0x1e0], RZ ;  /* 0x000078000c027a25 */ /* 0x000fe200078e00ff */
[----:B------:R-:W-:Y:S02]  /*2ee0*/  BAR.SYNC.DEFER_BLOCKING 0x0 ;  /* 0x0000000000007b1d */ /* 0x000fe40000010000 */
[----:B------:R-:W-:Y:S01]  /*2ef0*/  IADD3 R4, -R104, R215, -R251 ;  /* 0x000000d768047210 */ /* 0x000fe20007ffe9fb */
[----:B------:R-:W-:Y:S01]  /*2f00*/  IMAD R0, R7, c[0x0][0x1e0], RZ ;  /* 0x0000780007007a24 */ /* 0x000fe200078e02ff */
[----:B------:R-:W-:-:S02]  /*2f10*/  LEA R5, P5, R2, R218, 0x6 ;  /* 0x000000da02057211 */ /* 0x000fc400078a30ff */
[----:B------:R-:W-:Y:S01]  /*2f20*/  ISETP.GE.AND P6, PT, R4, 0x1, PT ;  /* 0x000000010400780c */ /* 0x000fe20003fc6270 */
[----:B------:R-:W-:Y:S01]  /*2f30*/  IMAD R0, R12, c[0x0][0x1e4], R0 ;  /* 0x000079000c007a24 */ /* 0x000fe200078e0200 */
[----:B------:R-:W-:Y:S01]  /*2f40*/  ISETP.GE.AND P4, PT, R4, 0x21, PT ;  /* 0x000000210400780c */ /* 0x000fe20003f86270 */
[----:B------:R-:W-:Y:S01]  /*2f50*/  ULDC.64 UR4, c[0x0][0x208] ;  /* 0x0000820000047ab9 */ /* 0x000fe20000000a00 */
[----:B------:R-:W-:Y:S01]  /*2f60*/  BSSY B0, `(.L_x_1655) ;  /* 0x0000050000007945 */ /* 0x000fe20003800000 */
[----:B------:R-:W-:Y:S01]  /*2f70*/  IMAD.IADD R0, R3, 0x1, R0 ;  /* 0x0000000103007824 */ /* 0x000fe200078e0200 */
[----:B------:R-:W-:Y:S02]  /*2f80*/  USHF.L.U32 UR7, UR4, 0x6, URZ ;  /* 0x0000000604077899 */ /* 0x000fe4000800063f */
[----:B------:R-:W-:Y:S02]  /*2f90*/  UMOV UR6, 0x6 ;  /* 0x0000000600067882 */ /* 0x000fe40000000000 */
[----:B------:R-:W-:Y:S01]  /*2fa0*/  LEA.HI.X R6, R2, R217, R0, 0x6, P5 ;  /* 0x000000d902067211 */ /* 0x000fe200028f3400 */
[----:B------:R-:W-:Y:S01]  /*2fb0*/  IMAD.MOV.U32 R0, RZ, RZ, 0x20 ;  /* 0x00000020ff007424 */ /* 0x000fe200078e00ff */
[----:B------:R-:W-:Y:S01]  /*2fc0*/  USHF.L.U64.HI UR5, UR4, UR6, UR5 ;  /* 0x0000000604057299 */ /* 0x000fe20008010205 */
[----:B------:R-:W-:-:S02]  /*2fd0*/  @P6 LEA R2, P5, R5, c[0x0][0x1c8], 0x1 ;  /* 0x0000720005026a11 */ /* 0x000fc400078a08ff */
[----:B------:R-:W-:Y:S01]  /*2fe0*/  @P6 ISETP.GE.AND P0, PT, R210, c[0x0][0x1d4], PT ;  /* 0x00007500d2006a0c */ /* 0x000fe20003f06270 */
[C---:B--2---:R-:W-:Y:S01]  /*2ff0*/  IMAD.WIDE.U32 R8, R0.reuse, c[0x0][0x1e0], RZ ;  /* 0x0000780000087a25 */ /* 0x044fe200078e00ff */
[----:B------:R-:W-:Y:S02]  /*3000*/  @P6 LEA.HI.X R3, R5, c[0x0][0x1cc], R6, 0x1, P5 ;  /* 0x0000730005036a11 */ /* 0x000fe400028f0c06 */
[----:B------:R-:W-:Y:S01]  /*3010*/  @P6 ISETP.GE.AND P5, PT, R209, c[0x0][0x1d4], PT ;  /* 0x00007500d1006a0c */ /* 0x000fe20003fa6270 */
[----:B------:R-:W-:-:S08]  /*3020*/  IMAD R10, R0, c[0x0][0x1e4], RZ ;  /* 0x00007900000a7a24 */ /* 0x000fd000078e02ff */
[----:B------:R-:W-:Y:S01]  /*3030*/  @!PT LDS RZ, [RZ] ;  /* 0x00000000fffff984 */ /* 0x000fe20000000800 */
[----:B------:R-:W-:Y:S01]  /*3040*/  @!PT LDS RZ, [RZ] ;  /* 0x00000000fffff984 */ /* 0x000fe20000000800 */
[----:B------:R-:W-:Y:S01]  /*3050*/  @!PT LDS RZ, [RZ] ;  /* 0x00000000fffff984 */ /* 0x000fe20000000800 */
[----:B------:R1:W-:Y:S01]  /*3060*/  @P6 LDGSTS.E.BYPASS.LTC128B.128 [R227+0xc100], [R2.64], !P0 ;  /* 0x0c10000002e36fae */ /* 0x0003e2000c101d48 */
[----:B------:R-:W-:Y:S01]  /*3070*/  @P4 IADD3 R5, P0, R5, R8, RZ ;  /* 0x0000000805054210 */ /* 0x000fe20007f1e0ff */
[----:B------:R-:W-:Y:S02]  /*3080*/  IMAD R8, R7, c[0x0][0x208], RZ ;  /* 0x0000820007087a24 */ /* 0x000fe400078e02ff */
[----:B------:R1:W-:Y:S01]  /*3090*/  @P6 LDGSTS.E.BYPASS.LTC128B.128 [R227+0xe100], [R2.64+0x80], !P5 ;  /* 0x0e10008002e36fae */ /* 0x0003e2000e901d48 */
[----:B------:R-:W-:Y:S01]  /*30a0*/  @P4 IADD3.X R9, R6, R9, R10, P0, !PT ;  /* 0x0000000906094210 */ /* 0x000fe200007fe40a */
[----:B------:R-:W-:Y:S01]  /*30b0*/  IMAD.WIDE.U32 R6, R12, c[0x0][0x208], RZ ;  /* 0x000082000c067a25 */ /* 0x000fe200078e00ff */
[----:B------:R-:W-:Y:S01]  /*30c0*/  @P4 ISETP.GE.AND P5, PT, R210, c[0x0][0x1d4], PT ;  /* 0x00007500d2004a0c */ /* 0x000fe20003fa6270 */
[----:B------:R1:W-:Y:S01]  /*30d0*/  @P6 LDGSTS.E.BYPASS.LTC128B.128 [R227+0x10100], [R2.64+0x100], !P3 ;  /* 0x1010010002e36fae */ /* 0x0003e2000d901d48 */
[----:B------:R-:W-:Y:S01]  /*30e0*/  @P4 ISETP.GE.AND P0, PT, R209, c[0x0][0x1d4], PT ;  /* 0x00007500d1004a0c */ /* 0x000fe20003f06270 */
[----:B------:R-:W-:-:S04]  /*30f0*/  IMAD R8, R12, c[0x0][0x20c], R8 ;  /* 0x000083000c087a24 */ /* 0x000fc800078e0208 */
[----:B------:R-:W-:Y:S01]  /*3100*/  IMAD.IADD R7, R7, 0x1, R8 ;  /* 0x0000000107077824 */ /* 0x000fe200078e0208 */
[----:B-1----:R-:W-:-:S04]  /*3110*/  @P4 LEA R2, P6, R5, c[0x0][0x1c8], 0x1 ;  /* 0x0000720005024a11 */ /* 0x002fc800078c08ff */
[----:B------:R-:W-:Y:S02]  /*3120*/  @P4 LEA.HI.X R3, R5, c[0x0][0x1cc], R9, 0x1, P6 ;  /* 0x0000730005034a11 */ /* 0x000fe400030f0c09 */
[----:B------:R-:W-:-:S03]  /*3130*/  LEA R5, P6, R6, R220, 0x6 ;  /* 0x000000dc06057211 */ /* 0x000fc600078c30ff */
[----:B------:R1:W-:Y:S01]  /*3140*/  @P4 LDGSTS.E.BYPASS.LTC128B.128 [R227+0xd100], [R2.64], !P5 ;  /* 0x0d10000002e34fae */ /* 0x0003e2000e901d48 */
[----:B------:R-:W-:Y:S02]  /*3150*/  LEA.HI.X R6, R6, R222, R7, 0x6, P6 ;  /* 0x000000de06067211 */ /* 0x000fe400030f3407 */
[----:B------:R-:W-:Y:S01]  /*3160*/  ISETP.GE.AND P6, PT, R210, c[0x0][0x1d4], PT ;  /* 0x00007500d2007a0c */ /* 0x000fe20003fc6270 */
[----:B------:R1:W-:Y:S01]  /*3170*/  @P4 LDGSTS.E.BYPASS.LTC128B.128 [R227+0xf100], [R2.64+0x80], !P0 ;  /* 0x0f10008002e34fae */ /* 0x0003e2000c101d48 */
[----:B------:R-:W-:-:S03]  /*3180*/  ISETP.GE.AND P5, PT, R209, c[0x0][0x1d4], PT ;  /* 0x00007500d1007a0c */ /* 0x000fc60003fa6270 */
[----:B------:R1:W-:Y:S01]  /*3190*/  @P4 LDGSTS.E.BYPASS.LTC128B.128 [R227+0x11100], [R2.64+0x100], !P3 ;  /* 0x1110010002e34fae */ /* 0x0003e2000d901d48 */
[C---:B------:R-:W-:Y:S02]  /*31a0*/  ISETP.LT.OR P4, PT, R4.reuse, 0x1, P6 ;  /* 0x000000010400780c */ /* 0x040fe40003781670 */
[----:B------:R-:W-:Y:S01]  /*31b0*/  ISETP.LT.OR P6, PT, R4, 0x21, P6 ;  /* 0x000000210400780c */ /* 0x000fe200037c1670 */
[----:B------:R-:W0:Y:S01]  /*31c0*/  LDGDEPBAR ;  /* 0x00000000000079af */ /* 0x000e220000000000 */
[----:B-1----:R-:W-:-:S04]  /*31d0*/  LEA R2, P0, R5, c[0x0][0x1f8], 0x1 ;  /* 0x00007e0005027a11 */ /* 0x002fc800078008ff */
[----:B------:R-:W-:Y:S02]  /*31e0*/  LEA.HI.X R3, R5, c[0x0][0x1fc], R6, 0x1, P0 ;  /* 0x00007f0005037a11 */ /* 0x000fe400000f0c06 */
[C---:B------:R-:W-:Y:S02]  /*31f0*/  ISETP.LT.OR P0, PT, R4.reuse, 0x1, P5 ;  /* 0x000000010400780c */ /* 0x040fe40002f01670 */
[----:B------:R-:W-:Y:S01]  /*3200*/  ISETP.LT.OR P5, PT, R4, 0x21, P5 ;  /* 0x000000210400780c */ /* 0x000fe20002fa1670 */
[----:B------:R1:W-:Y:S01]  /*3210*/  LDGSTS.E.BYPASS.LTC128B.128 [R227+0x100], [R2.64], !P4 ;  /* 0x0010000002e37fae */ /* 0x0003e2000e101d48 */
[----:B------:R-:W-:-:S09]  /*3220*/  ISETP.GE.AND P4, PT, R232, c[0x0][0x1d4], PT ;  /* 0x00007500e8007a0c */ /* 0x000fd20003f86270 */
[----:B------:R1:W-:Y:S01]  /*3230*/  LDGSTS.E.BYPASS.LTC128B.128 [R227+0x2100], [R2.64+0x80], !P0 ;  /* 0x0210008002e37fae */ /* 0x0003e2000c101d48 */
[C---:B------:R-:W-:Y:S02]  /*3240*/  ISETP.LT.OR P0, PT, R4.reuse, 0x1, P4 ;  /* 0x000000010400780c */ /* 0x040fe40002701670 */
[----:B------:R-:W-:-:S11]  /*3250*/  ISETP.LT.OR P4, PT, R4, 0x21, P4 ;  /* 0x000000210400780c */ /* 0x000fd60002781670 */
[----:B------:R1:W-:Y:S02]  /*3260*/  LDGSTS.E.BYPASS.LTC128B.128 [R227+0x4100], [R2.64+0x100], !P0 ;  /* 0x0410010002e37fae */ /* 0x0003e4000c101d48 */
[----:B-1----:R-:W-:-:S04]  /*3270*/  IADD3 R2, P0, R2, UR7, RZ ;  /* 0x0000000702027c10 */ /* 0x002fc8000ff1e0ff */
[----:B------:R-:W-:-:S05]  /*3280*/  IADD3.X R3, R3, UR5, RZ, P0, !PT ;  /* 0x0000000503037c10 */ /* 0x000fca00087fe4ff */
[----:B------:R1:W-:Y:S04]  /*3290*/  LDGSTS.E.BYPASS.LTC128B.128 [R227+0x1100], [R2.64], !P6 ;  /* 0x0110000002e37fae */ /* 0x0003e8000f101d48 */
[----:B------:R1:W-:Y:S04]  /*32a0*/  LDGSTS.E.BYPASS.LTC128B.128 [R227+0x3100], [R2.64+0x80], !P5 ;  /* 0x0310008002e37fae */ /* 0x0003e8000e901d48 */
[----:B------:R1:W-:Y:S01]  /*32b0*/  LDGSTS.E.BYPASS.LTC128B.128 [R227+0x5100], [R2.64+0x100], !P4 ;  /* 0x0510010002e37fae */ /* 0x0003e2000e101d48 */
[----:B------:R-:W-:-:S03]  /*32c0*/  ISETP.GT.AND P4, PT, R12, R200, PT ;  /* 0x000000c80c00720c */ /* 0x000fc60003f84270 */
[----:B------:R-:W0:Y:S01]  /*32d0*/  LDGDEPBAR ;  /* 0x00000000000079af */ /* 0x000e220000000000 */
[----:B-1----:R-:W-:-:S09]  /*32e0*/  IMAD.MOV.U32 R2, RZ, RZ, 0x40 ;  /* 0x00000040ff027424 */ /* 0x002fd200078e00ff */
[----:B------:R-:W-:Y:S05]  /*32f0*/  @!P4 BRA `(.L_x_1656) ;  /* 0x000001600000c947 */ /* 0x000fea0003800000 */
[----:B------:R-:W-:Y:S01]  /*3300*/  IADD3 R3, R205, -0x2, RZ ;  /* 0xfffffffecd037810 */ /* 0x000fe20007ffe0ff */
[----:B------:R-:W-:Y:S01]  /*3310*/  IMAD.WIDE.U32 R8, R2, c[0x0][0x1e0], RZ ;  /* 0x0000780002087a25 */ /* 0x000fe200078e00ff */
[----:B------:R-:W-:Y:S02]  /*3320*/  ISETP.GE.AND P5, PT, R210, c[0x0][0x1d4], PT ;  /* 0x00007500d2007a0c */ /* 0x000fe40003fa6270 */
[----:B------:R-:W-:Y:S01]  /*3330*/  SHF.R.S32.HI R4, RZ, 0x1f, R3 ;  /* 0x0000001fff047819 */ /* 0x000fe20000011403 */
[----:B------:R-:W-:-:S04]  /*3340*/  IMAD.WIDE.U32 R6, R3, c[0x0][0x1e0], RZ ;  /* 0x0000780003067a25 */ /* 0x000fc800078e00ff */
[----:B------:R-:W-:-:S04]  /*3350*/  IMAD R4, R4, c[0x0][0x1e0], RZ ;  /* 0x0000780004047a24 */ /* 0x000fc800078e02ff */
[----:B------:R-:W-:Y:S01]  /*3360*/  IMAD R4, R3, c[0x0][0x1e4], R4 ;  /* 0x0000790003047a24 */ /* 0x000fe200078e0204 */
[----:B------:R-:W-:-:S03]  /*3370*/  LEA R3, P0, R6, R218, 0x6 ;  /* 0x000000da06037211 */ /* 0x000fc600078030ff */
[----:B------:R-:W-:Y:S01]  /*3380*/  IMAD.IADD R5, R7, 0x1, R4 ;  /* 0x0000000107057824 */ /* 0x000fe200078e0204 */
[----:B------:R-:W-:-:S04]  /*3390*/  LEA R4, P6, R3, c[0x0][0x1c8], 0x1 ;  /* 0x0000720003047a11 */ /* 0x000fc800078c08ff */
[----:B------:R-:W-:Y:S02]  /*33a0*/  LEA.HI.X R6, R6, R217, R5, 0x6, P0 ;  /* 0x000000d906067211 */ /* 0x000fe400000f3405 */
[----:B------:R-:W-:Y:S02]  /*33b0*/  ISETP.GE.AND P0, PT, R209, c[0x0][0x1d4], PT ;  /* 0x00007500d1007a0c */ /* 0x000fe40003f06270 */
[----:B------:R-:W-:Y:S01]  /*33c0*/  LEA.HI.X R5, R3, c[0x0][0x1cc], R6, 0x1, P6 ;  /* 0x0000730003057a11 */ /* 0x000fe200030f0c06 */
[----:B------:R-:W-:Y:S01]  /*33d0*/  IMAD R3, R2, c[0x0][0x1e4], RZ ;  /* 0x0000790002037a24 */ /* 0x000fe200078e02ff */
[----:B------:R-:W-:-:S03]  /*33e0*/  IADD3 R6, P6, R8, R4, RZ ;  /* 0x0000000408067210 */ /* 0x000fc60007fde0ff */
[----:B------:R1:W-:Y:S01]  /*33f0*/  LDGSTS.E.BYPASS.LTC128B.128 [R227+0x12100], [R4.64], !P5 ;  /* 0x1210000004e37fae */ /* 0x0003e2000e901d48 */
[----:B------:R-:W-:-:S05]  /*3400*/  IADD3.X R7, R5, R9, R3, P6, !PT ;  /* 0x0000000905077210 */ /* 0x000fca00037fe403 */
[----:B------:R1:W-:Y:S04]  /*3410*/  LDGSTS.E.BYPASS.LTC128B.128 [R227+0x14100], [R4.64+0x80], !P0 ;  /* 0x1410008004e37fae */ /* 0x0003e8000c101d48 */
[----:B------:R1:W-:Y:S04]  /*3420*/  LDGSTS.E.BYPASS.LTC128B.128 [R227+0x16100], [R4.64+0x100], !P3 ;  /* 0x1610010004e37fae */ /* 0x0003e8000d901d48 */
[----:B------:R1:W-:Y:S04]  /*3430*/  LDGSTS.E.BYPASS.LTC128B.128 [R227+0x13100], [R6.64], !P5 ;  /* 0x1310000006e37fae */ /* 0x0003e8000e901d48 */
[----:B------:R1:W-:Y:S04]  /*3440*/  LDGSTS.E.BYPASS.LTC128B.128 [R227+0x15100], [R6.64+0x80], !P0 ;  /* 0x1510008006e37fae */ /* 0x0003e8000c101d48 */
[----:B------:R1:W-:Y:S02]  /*3450*/  LDGSTS.E.BYPASS.LTC128B.128 [R227+0x17100], [R6.64+0x100], !P3 ;  /* 0x1710010006e37fae */ /* 0x0003e4000d901d48 */
.L_x_1656:
[----:B------:R-:W-:Y:S05]  /*3460*/  BSYNC B0 ;  /* 0x0000000000007941 */ /* 0x000fea0003800000 */
.L_x_1655:
[----:B------:R-:W2:Y:S01]  /*3470*/  S2R R3, SR_TID.X ;  /* 0x0000000000037919 */ /* 0x000ea20000002100 */
[----:B------:R-:W-:Y:S03]  /*3480*/  BSSY B0, `(.L_x_1657) ;  /* 0x000002e000007945 */ /* 0x000fe60003800000 */
[----:B------:R-:W0:Y:S01]  /*3490*/  LDGDEPBAR ;  /* 0x00000000000079af */ /* 0x000e220000000000 */
[----:B--2---:R-:W-:-:S04]  /*34a0*/  SHF.R.S32.HI R28, RZ, 0x1f, R3 ;  /* 0x0000001fff1c7819 */ /* 0x004fc80000011403 */
[----:B------:R-:W-:Y:S01]  /*34b0*/  LEA.HI R28, R28, R3, RZ, 0x3 ;  /* 0x000000031c1c7211 */ /* 0x000fe200078f18ff */
[----:B------:R-:W-:-:S04]  /*34c0*/  DEPBAR.LE SB0, 0x3 ;  /* 0x000080c00000791a */ /* 0x000fc80000000000 */
[----:B------:R-:W-:-:S04]  /*34d0*/  DEPBAR.LE SB0, 0x2 ;  /* 0x000080800000791a */ /* 0x000fc80000000000 */
[----:B------:R-:W-:Y:S01]  /*34e0*/  LOP3.LUT R28, R28, 0xfffffff8, RZ, 0xc0, !PT ;  /* 0xfffffff81c1c7812 */ /* 0x000fe200078ec0ff */
[----:B------:R-:W-:Y:S04]  /*34f0*/  BAR.SYNC.DEFER_BLOCKING 0x0 ;  /* 0x0000000000007b1d */ /* 0x000fe80000010000 */
[----:B------:R-:W-:-:S05]  /*3500*/  IMAD.IADD R28, R3, 0x1, -R28 ;  /* 0x00000001031c7824 */ /* 0x000fca00078e0a1c */
[----:B------:R-:W-:-:S04]  /*3510*/  LOP3.LUT P0, RZ, R28, 0x2, RZ, 0xc0, !PT ;  /* 0x000000021cff7812 */ /* 0x000fc8000780c0ff */
[----:B------:R-:W-:-:S05]  /*3520*/  SEL R191, R0, 0xffffffe0, !P0 ;  /* 0xffffffe000bf7807 */ /* 0x000fca0004000000 */
[----:B------:R-:W-:Y:S01]  /*3530*/  IMAD.IADD R3, R193, 0x1, R191 ;  /* 0x00000001c1037824 */ /* 0x000fe200078e02bf */
[----:B------:R2:W3:Y:S04]  /*3540*/  LDSM.16.M88.4 R8, [R187] ;  /* 0x00000000bb08783b */ /* 0x0004e80000000200 */
[----:B------:R2:W1:Y:S04]  /*3550*/  LDSM.16.M88.4 R20, [R193] ;  /* 0x00000000c114783b */ /* 0x0004680000000200 */
[----:B------:R2:W4:Y:S04]  /*3560*/  LDSM.16.M88.4 R24, [R193+0x800] ;  /* 0x00080000c118783b */ /* 0x0005280000000200 */
[----:B------:R2:W1:Y:S04]  /*3570*/  LDSM.16.M88.4 R32, [R193+0x1000] ;  /* 0x00100000c120783b */ /* 0x0004680000000200 */
[----:B------:R2:W1:Y:S04]  /*3580*/  LDSM.16.M88.4 R48, [R193+0x1800] ;  /* 0x00180000c130783b */ /* 0x0004680000000200 */
[----:B-1----:R2:W1:Y:S04]  /*3590*/  LDSM.16.M88.4 R4, [R188] ;  /* 0x00000000bc04783b */ /* 0x0024680000000200 */
[----:B------:R2:W1:Y:S04]  /*35a0*/  LDSM.16.M88.4 R52, [R3] ;  /* 0x000000000334783b */ /* 0x0004680000000200 */
[----:B------:R2:W1:Y:S04]  /*35b0*/  LDSM.16.M88.4 R56, [R3+0x800] ;  /* 0x000800000338783b */ /* 0x0004680000000200 */
[----:B------:R2:W1:Y:S04]  /*35c0*/  LDSM.16.M88.4 R64, [R3+0x1000] ;  /* 0x001000000340783b */ /* 0x0004680000000200 */
[----:B------:R2:W1:Y:S01]  /*35d0*/  LDSM.16.M88.4 R76, [R3+0x1800] ;  /* 0x00180000034c783b */ /* 0x0004620000000200 */
[----:B------:R-:W-:Y:S05]  /*35e0*/  @!P4 BRA `(.L_x_1658) ;  /* 0x000001700000c947 */ /* 0x000fea0003800000 */
[----:B------:R-:W-:Y:S02]  /*35f0*/  IADD3 R0, R205, -0x2, RZ ;  /* 0xfffffffecd007810 */ /* 0x000fe40007ffe0ff */
[----:B------:R-:W-:-:S02]  /*3600*/  ISETP.GE.AND P4, PT, R210, c[0x0][0x1d4], PT ;  /* 0x00007500d2007a0c */ /* 0x000fc40003f86270 */
[----:B------:R-:W-:Y:S01]  /*3610*/  SHF.R.S32.HI R12, RZ, 0x1f, R0 ;  /* 0x0000001fff0c7819 */ /* 0x000fe20000011400 */
[----:B------:R-:W-:-:S04]  /*3620*/  IMAD.WIDE.U32 R14, R0, c[0x0][0x208], RZ ;  /* 0x00008200000e7a25 */ /* 0x000fc800078e00ff */
[----:B------:R-:W-:-:S04]  /*3630*/  IMAD R12, R12, c[0x0][0x208], RZ ;  /* 0x000082000c0c7a24 */ /* 0x000fc800078e02ff */
[----:B------:R-:W-:Y:S01]  /*3640*/  IMAD R12, R0, c[0x0][0x20c], R12 ;  /* 0x00008300000c7a24 */ /* 0x000fe200078e020c */
[----:B------:R-:W-:-:S03]  /*3650*/  LEA R0, P0, R14, R220, 0x6 ;  /* 0x000000dc0e007211 */ /* 0x000fc600078030ff */
[----:B----4-:R-:W-:Y:S01]  /*3660*/  IMAD.IADD R13, R15, 0x1, R12 ;  /* 0x000000010f0d7824 */ /* 0x010fe200078e020c */
[----:B------:R-:W-:-:S04]  /*3670*/  LEA R12, P5, R0, c[0x0][0x1f8], 0x1 ;  /* 0x00007e00000c7a11 */ /* 0x000fc800078a08ff */
[----:B------:R-:W-:Y:S02]  /*3680*/  LEA.HI.X R14, R14, R222, R13, 0x6, P0 ;  /* 0x000000de0e0e7211 */ /* 0x000fe400000f340d */
[----:B------:R-:W-:Y:S02]  /*3690*/  ISETP.GE.AND P0, PT, R209, c[0x0][0x1d4], PT ;  /* 0x00007500d1007a0c */ /* 0x000fe40003f06270 */
[----:B------:R-:W-:Y:S02]  /*36a0*/  LEA.HI.X R13, R0, c[0x0][0x1fc], R14, 0x1, P5 ;  /* 0x00007f00000d7a11 */ /* 0x000fe400028f0c0e */
[----:B------:R-:W-:-:S03]  /*36b0*/  IADD3 R14, P5, R12, UR7, RZ ;  /* 0x000000070c0e7c10 */ /* 0x000fc6000ffbe0ff */
[----:B------:R-:W-:Y:S01]  /*36c0*/  @!PT LDS RZ, [RZ] ;  /* 0x00000000fffff984 */ /* 0x000fe20000000800 */
[----:B------:R-:W-:Y:S01]  /*36d0*/  @!PT LDS RZ, [RZ] ;  /* 0x00000000fffff984 */ /* 0x000fe20000000800 */
[----:B------:R-:W-:Y:S01]  /*36e0*/  @!PT LDS RZ, [RZ] ;  /* 0x00000000fffff984 */ /* 0x000fe20000000800 */
[----:B------:R4:W-:Y:S01]  /*36f0*/  LDGSTS.E.BYPASS.LTC128B.128 [R227+0x6100], [R12.64], !P4 ;  /* 0x061000000ce37fae */ /* 0x0009e2000e101d48 */
[----:B------:R-:W-:-:S05]  /*3700*/  IADD3.X R15, R13, UR5, RZ, P5, !PT ;  /* 0x000000050d0f7c10 */ /* 0x000fca000affe4ff */
[----:B------:R4:W-:Y:S04]  /*3710*/  LDGSTS.E.BYPASS.LTC128B.128 [R227+0x8100], [R12.64+0x80], !P0 ;  /* 0x081000800ce37fae */ /* 0x0009e8000c101d48 */
[----:B------:R4:W-:Y:S04]  /*3720*/  LDGSTS.E.BYPASS.LTC128B.128 [R227+0xa100], [R12.64+0x100], !P3 ;  /* 0x0a1001000ce37fae */ /* 0x0009e8000d901d48 */
[----:B------:R4:W-:Y:S04]  /*3730*/  LDGSTS.E.BYPASS.LTC128B.128 [R227+0x7100], [R14.64], !P4 ;  /* 0x071000000ee37fae */ /* 0x0009e8000e101d48 */
[----:B------:R4:W-:Y:S04]  /*3740*/  LDGSTS.E.BYPASS.LTC128B.128 [R227+0x9100], [R14.64+0x80], !P0 ;  /* 0x091000800ee37fae */ /* 0x0009e8000c101d48 */
[----:B------:R4:W-:Y:S02]  /*3750*/  LDGSTS.E.BYPASS.LTC128B.128 [R227+0xb100], [R14.64+0x100], !P3 ;  /* 0x0b1001000ee37fae */ /* 0x0009e4000d901d48 */
.L_x_1658:
[----:B------:R-:W-:Y:S05]  /*3760*/  BSYNC B0 ;  /* 0x0000000000007941 */ /* 0x000fea0003800000 */
.L_x_1657:
[----:B------:R-:W-:Y:S01]  /*3770*/  LOP3.LUT P0, RZ, R28, 0x4, RZ, 0xc0, !PT ;  /* 0x000000041cff7812 */ /* 0x000fe2000780c0ff */
[C---:B---3--:R-:W-:Y:S01]  /*3780*/  HMMA.16816.F32 R16, R8.reuse, R20, RZ ;  /* 0x000000140810723c */ /* 0x048fe200000018ff */
[----:B----4-:R-:W-:Y:S01]  /*3790*/  LDSM.16.M88.4 R12, [R190] ;  /* 0x00000000be0c783b */ /* 0x010fe20000000200 */
[----:B------:R-:W-:Y:S01]  /*37a0*/  ULDC UR4, c[0x0][0x324] ;  /* 0x0000c90000047ab9 */ /* 0x000fe20000000800 */
[----:B------:R-:W-:Y:S01]  /*37b0*/  SEL R186, R2, 0xffffffc0, !P0 ;  /* 0xffffffc002ba7807 */ /* 0x000fe20004000000 */
[----:B------:R-:W-:Y:S01]  /*37c0*/  ULOP3.LUT UR4, URZ, UR4, URZ, 0x33, !UPT ;  /* 0x000000043f047292 */ /* 0x000fe2000f8e333f */
[----:B------:R-:W-:Y:S02]  /*37d0*/  LDSM.16.M88.4 R80, [R193+0x3000] ;  /* 0x00300000c150783b */ /* 0x000fe40000000200 */
[----:B------:R-:W-:Y:S01]  /*37e0*/  IADD3 R2, R193, R186, RZ ;  /* 0x000000bac1027210 */ /* 0x000fe20007ffe0ff */
[C---:B------:R-:W-:Y:S01]  /*37f0*/  HMMA.16816.F32 R20, R8.reuse, R22, RZ ;  /* 0x000000160814723c */ /* 0x040fe200000018ff */
[----:B------:R-:W-:Y:S01]  /*3800*/  IADD3 R0, R186, R193, R191 ;  /* 0x000000c1ba007210 */ /* 0x000fe20007ffe0bf */
[----:B------:R-:W-:Y:S04]  /*3810*/  LDSM.16.M88.4 R88, [R3+0x4800] ;  /* 0x004800000358783b */ /* 0x000fe80000000200 */
[----:B------:R-:W3:Y:S02]  /*3820*/  LDSM.16.M88.4 R60, [R2] ;  /* 0x00000000023c783b */ /* 0x000ee40000000200 */
[C---:B------:R-:W-:Y:S02]  /*3830*/  HMMA.16816.F32 R40, R8.reuse, R24, RZ ;  /* 0x000000180828723c */ /* 0x040fe400000018ff */
[----:B------:R-:W4:Y:S04]  /*3840*/  LDSM.16.M88.4 R72, [R2+0x800] ;  /* 0x000800000248783b */ /* 0x000f280000000200 */
[----:B------:R-:W5:Y:S02]  /*3850*/  LDSM.16.M88.4 R68, [R2+0x1000] ;  /* 0x001000000244783b */ /* 0x000f640000000200 */
[C---:B------:R-:W-:Y:S02]  /*3860*/  HMMA.16816.F32 R44, R8.reuse, R26, RZ ;  /* 0x0000001a082c723c */ /* 0x040fe400000018ff */
[----:B------:R-:W-:Y:S04]  /*3870*/  LDSM.16.M88.4 R84, [R0+0x2000] ;  /* 0x002000000054783b */ /* 0x000fe80000000200 */
[----:B------:R-:W-:Y:S02]  /*3880*/  LDSM.16.M88.4 R92, [R0+0x2800] ;  /* 0x00280000005c783b */ /* 0x000fe40000000200 */
[C---:B------:R-:W-:Y:S02]  /*3890*/  HMMA.16816.F32 R36, R8.reuse, R32, RZ ;  /* 0x000000200824723c */ /* 0x040fe400000018ff */
[----:B------:R-:W0:Y:S06]  /*38a0*/  LDGDEPBAR ;  /* 0x00000000000079af */ /* 0x000e2c0000000000 */
[C---:B------:R-:W-:Y:S08]  /*38b0*/  HMMA.16816.F32 R32, R8.reuse, R34, RZ ;  /* 0x000000220820723c */ /* 0x040ff000000018ff */
[C---:B------:R-:W-:Y:S08]  /*38c0*/  HMMA.16816.F32 R28, R8.reuse, R48, RZ ;  /* 0x00000030081c723c */ /* 0x040ff000000018ff */
[----:B------:R-:W-:Y:S08]  /*38d0*/  HMMA.16816.F32 R24, R8, R50, RZ ;  /* 0x000000320818723c */ /* 0x000ff000000018ff */
[C---:B-1----:R-:W-:Y:S08]  /*38e0*/  HMMA.16816.F32 R16, R4.reuse, R52, R16 ;  /* 0x000000340410723c */ /* 0x042ff00000001810 */
[C---:B------:R-:W-:Y:S08]  /*38f0*/  HMMA.16816.F32 R8, R4.reuse, R54, R20 ;  /* 0x000000360408723c */ /* 0x040ff00000001814 */
[C---:B------:R-:W-:Y:S08]  /*3900*/  HMMA.16816.F32 R20, R4.reuse, R56, R40 ;  /* 0x000000380414723c */ /* 0x040ff00000001828 */
[C---:B------:R-:W-:Y:S01]  /*3910*/  HMMA.16816.F32 R40, R4.reuse, R58, R44 ;  /* 0x0000003a0428723c */ /* 0x040fe2000000182c */
[----:B------:R-:W1:Y:S07]  /*3920*/  LDSM.16.M88.4 R56, [R2+0x1800] ;  /* 0x001800000238783b */ /* 0x000e6e0000000200 */
[C---:B------:R-:W-:Y:S08]  /*3930*/  HMMA.16816.F32 R48, R4.reuse, R66, R32 ;  /* 0x000000420430723c */ /* 0x040ff00000001820 */
[C---:B------:R-:W-:Y:S01]  /*3940*/  HMMA.16816.F32 R52, R4.reuse, R64, R36 ;  /* 0x000000400434723c */ /* 0x040fe20000001824 */
[----:B------:R-:W-:Y:S07]  /*3950*/  LDSM.16.M88.4 R64, [R0+0x1800] ;  /* 0x001800000040783b */ /* 0x000fee0000000200 */
[----:B------:R-:W-:Y:S08]  /*3960*/  HMMA.16816.F32 R44, R4, R76, R28 ;  /* 0x0000004c042c723c */ /* 0x000ff0000000181c */
[----:B---3--:R-:W-:Y:S08]  /*3970*/  HMMA.16816.F32 R32, R12, R60, R16 ;  /* 0x0000003c0c20723c */ /* 0x008ff00000001810 */
[----:B------:R-:W-:Y:S01]  /*3980*/  HMMA.16816.F32 R36, R4, R78, R24 ;  /* 0x0000004e0424723c */ /* 0x000fe20000001818 */
[----:B------:R-:W-:Y:S04]  /*3990*/  LDSM.16.M88.4 R4, [R189] ;  /* 0x00000000bd04783b */ /* 0x000fe80000000200 */
[----:B------:R-:W-:Y:S03]  /*39a0*/  LDSM.16.M88.4 R24, [R0+0x800] ;  /* 0x000800000018783b */ /* 0x000fe60000000200 */
[C---:B----4-:R-:W-:Y:S01]  /*39b0*/  HMMA.16816.F32 R16, R12.reuse, R72, R20 ;  /* 0x000000480c10723c */ /* 0x050fe20000001814 */
[----:B------:R-:W3:Y:S04]  /*39c0*/  LDSM.16.M88.4 R20, [R0] ;  /* 0x000000000014783b */ /* 0x000ee80000000200 */
[----:B------:R-:W-:Y:S03]  /*39d0*/  LDSM.16.M88.4 R76, [R193+0x2000] ;  /* 0x00200000c14c783b */ /* 0x000fe60000000200 */
[C---:B------:R-:W-:Y:S01]  /*39e0*/  HMMA.16816.F32 R28, R12.reuse, R62, R8 ;  /* 0x0000003e0c1c723c */ /* 0x040fe20000001808 */
[----:B------:R-:W4:Y:S04]  /*39f0*/  LDSM.16.M88.4 R60, [R0+0x1000] ;  /* 0x00100000003c783b */ /* 0x000f280000000200 */
[----:B------:R-:W2:Y:S03]  /*3a00*/  LDSM.16.M88.4 R8, [R187+0x4000] ;  /* 0x00400000bb08783b */ /* 0x000ea60000000200 */
[C---:B-----5:R-:W-:Y:S08]  /*3a10*/  HMMA.16816.F32 R52, R12.reuse, R68, R52 ;  /* 0x000000440c34723c */ /* 0x060ff00000001834 */
[C---:B-1----:R-:W-:Y:S08]  /*3a20*/  HMMA.16816.F32 R44, R12.reuse, R56, R44 ;  /* 0x000000380c2c723c */ /* 0x042ff0000000182c */
[C---:B------:R-:W-:Y:S01]  /*3a30*/  HMMA.16816.F32 R40, R12.reuse, R74, R40 ;  /* 0x0000004a0c28723c */ /* 0x040fe20000001828 */
[----:B------:R-:W1:Y:S07]  /*3a40*/  LDSM.16.M88.4 R72, [R193+0x2800] ;  /* 0x00280000c148783b */ /* 0x000e6e0000000200 */
[C---:B------:R-:W-:Y:S08]  /*3a50*/  HMMA.16816.F32 R48, R12.reuse, R70, R48 ;  /* 0x000000460c30723c */ /* 0x040ff00000001830 */
[----:B------:R-:W-:Y:S01]  /*3a60*/  HMMA.16816.F32 R36, R12, R58, R36 ;  /* 0x0000003a0c24723c */ /* 0x000fe20000001824 */
[----:B------:R-:W-:Y:S07]  /*3a70*/  LDSM.16.M88.4 R56, [R3+0x2000] ;  /* 0x002000000338783b */ /* 0x000fee0000000200 */
[C---:B---3--:R-:W-:Y:S08]  /*3a80*/  HMMA.16816.F32 R32, R4.reuse, R20, R32 ;  /* 0x000000140420723c */ /* 0x048ff00000001820 */
[C---:B------:R-:W-:Y:S08]  /*3a90*/  HMMA.16816.F32 R28, R4.reuse, R22, R28 ;  /* 0x00000016041c723c */ /* 0x040ff0000000181c */
[C---:B------:R-:W-:Y:S08]  /*3aa0*/  HMMA.16816.F32 R20, R4.reuse, R24, R16 ;  /* 0x000000180414723c */ /* 0x040ff00000001810 */
[C---:B----4-:R-:W-:Y:S01]  /*3ab0*/  HMMA.16816.F32 R12, R4.reuse, R60, R52 ;  /* 0x0000003c040c723c */ /* 0x050fe20000001834 */
[----:B------:R-:W-:Y:S07]  /*3ac0*/  LDSM.16.M88.4 R52, [R193+0x3800] ;  /* 0x00380000c134783b */ /* 0x000fee0000000200 */
[C---:B------:R-:W-:Y:S08]  /*3ad0*/  HMMA.16816.F32 R68, R4.reuse, R64, R44 ;  /* 0x000000400444723c */ /* 0x040ff0000000182c */
[C---:B------:R-:W-:Y:S01]  /*3ae0*/  HMMA.16816.F32 R16, R4.reuse, R26, R40 ;  /* 0x0000001a0410723c */ /* 0x040fe20000001828 */
[----:B------:R-:W-:Y:S07]  /*3af0*/  LDSM.16.M88.4 R40, [R3+0x2800] ;  /* 0x002800000328783b */ /* 0x000fee0000000200 */
[C---:B------:R-:W-:Y:S08]  /*3b00*/  HMMA.16816.F32 R60, R4.reuse, R62, R48 ;  /* 0x0000003e043c723c */ /* 0x040ff00000001830 */
[----:B------:R-:W-:Y:S01]  /*3b10*/  HMMA.16816.F32 R64, R4, R66, R36 ;  /* 0x000000420440723c */ /* 0x000fe20000001824 */
[----:B------:R-:W3:Y:S07]  /*3b20*/  LDSM.16.M88.4 R4, [R188+0x4000] ;  /* 0x00400000bc04783b */ /* 0x000eee0000000200 */
[C---:B--2---:R-:W-:Y:S01]  /*3b30*/  HMMA.16816.F32 R24, R8.reuse, R76, R32 ;  /* 0x0000004c0818723c */ /* 0x044fe20000001820 */
[----:B------:R-:W-:Y:S07]  /*3b40*/  LDSM.16.M88.4 R32, [R3+0x3000] ;  /* 0x003000000320783b */ /* 0x000fee0000000200 */
[C---:B------:R-:W-:Y:S01]  /*3b50*/  HMMA.16816.F32 R48, R8.reuse, R78, R28 ;  /* 0x0000004e0830723c */ /* 0x040fe2000000181c */
[----:B------:R-:W-:Y:S07]  /*3b60*/  LDSM.16.M88.4 R76, [R2+0x2000] ;  /* 0x00200000024c783b */ /* 0x000fee0000000200 */
[C---:B-1----:R-:W-:Y:S01]  /*3b70*/  HMMA.16816.F32 R44, R8.reuse, R72, R20 ;  /* 0x00000048082c723c */ /* 0x042fe20000001814 */
[----:B------:R-:W1:Y:S07]  /*3b80*/  LDSM.16.M88.4 R20, [R190+0x4000] ;  /* 0x00400000be14783b */ /* 0x000e6e0000000200 */
[C---:B------:R-:W-:Y:S08]  /*3b90*/  HMMA.16816.F32 R36, R8.reuse, R74, R16 ;  /* 0x0000004a0824723c */ /* 0x040ff00000001810 */
[C---:B------:R-:W-:Y:S08]  /*3ba0*/  HMMA.16816.F32 R28, R8.reuse, R80, R12 ;  /* 0x00000050081c723c */ /* 0x040ff0000000180c */
[----:B------:R-:W-:Y:S01]  /*3bb0*/  HMMA.16816.F32 R16, R8, R82, R60 ;  /* 0x000000520810723c */ /* 0x000fe2000000183c */
[----:B------:R-:W2:Y:S07]  /*3bc0*/  LDSM.16.M88.4 R80, [R3+0x3800] ;  /* 0x003800000350783b */ /* 0x000eae0000000200 */
[----:B---3--:R-:W-:Y:S01]  /*3bd0*/  HMMA.16816.F32 R12, R4, R56, R24 ;  /* 0x00000038040c723c */ /* 0x008fe20000001818 */
[----:B------:R-:W3:Y:S07]  /*3be0*/  LDSM.16.M88.4 R24, [R189+0x4000] ;  /* 0x00400000bd18783b */ /* 0x000eee0000000200 */
[C---:B------:R-:W-:Y:S08]  /*3bf0*/  HMMA.16816.F32 R60, R8.reuse, R52, R68 ;  /* 0x00000034083c723c */ /* 0x040ff00000001844 */
[----:B------:R-:W-:Y:S08]  /*3c00*/  HMMA.16816.F32 R72, R8, R54, R64 ;  /* 0x000000360848723c */ /* 0x000ff00000001840 */
[----:B------:R-:W-:Y:S08]  /*3c10*/  HMMA.16816.F32 R56, R4, R58, R48 ;  /* 0x0000003a0438723c */ /* 0x000ff00000001830 */
[----:B-1----:R-:W-:Y:S01]  /*3c20*/  HMMA.16816.F32 R8, R20, R76, R12 ;  /* 0x0000004c1408723c */ /* 0x002fe2000000180c */
[----:B------:R-:W-:Y:S07]  /*3c30*/  LDSM.16.M88.4 R12, [R188+0x8000] ;  /* 0x00800000bc0c783b */ /* 0x000fee0000000200 */
[C---:B------:R-:W-:Y:S08]  /*3c40*/  HMMA.16816.F32 R68, R4.reuse, R40, R44 ;  /* 0x000000280444723c */ /* 0x040ff0000000182c */
[C---:B------:R-:W-:Y:S01]  /*3c50*/  HMMA.16816.F32 R64, R4.reuse, R42, R36 ;  /* 0x0000002a0440723c */ /* 0x040fe20000001824 */
[----:B------:R-:W1:Y:S07]  /*3c60*/  LDSM.16.M88.4 R36, [R2+0x2800] ;  /* 0x002800000224783b */ /* 0x000e6e0000000200 */
[C---:B------:R-:W-:Y:S01]  /*3c70*/  HMMA.16816.F32 R44, R4.reuse, R34, R16 ;  /* 0x00000022042c723c */ /* 0x040fe20000001810 */
[----:B------:R-:W-:Y:S07]  /*3c80*/  LDSM.16.M88.4 R16, [R187+0x8000] ;  /* 0x00800000bb10783b */ /* 0x000fee0000000200 */
[C---:B--2---:R-:W-:Y:S01]  /*3c90*/  HMMA.16816.F32 R48, R4.reuse, R80, R60 ;  /* 0x000000500430723c */ /* 0x044fe2000000183c */
[----:B------:R-:W2:Y:S07]  /*3ca0*/  LDSM.16.M88.4 R60, [R193+0x4000] ;  /* 0x00400000c13c783b */ /* 0x000eae0000000200 */
[----:B------:R-:W-:Y:S01]  /*3cb0*/  HMMA.16816.F32 R52, R4, R32, R28 ;  /* 0x000000200434723c */ /* 0x000fe2000000181c */
[----:B------:R-:W4:Y:S07]  /*3cc0*/  LDSM.16.M88.4 R32, [R2+0x3000] ;  /* 0x003000000220783b */ /* 0x000f2e0000000200 */
[----:B------:R-:W-:Y:S01]  /*3cd0*/  HMMA.16816.F32 R28, R20, R78, R56 ;  /* 0x0000004e141c723c */ /* 0x000fe20000001838 */
[----:B------:R-:W5:Y:S07]  /*3ce0*/  LDSM.16.M88.4 R56, [R2+0x3800] ;  /* 0x003800000238783b */ /* 0x000f6e0000000200 */
[----:B---3--:R-:W-:Y:S08]  /*3cf0*/  HMMA.16816.F32 R8, R24, R84, R8 ;  /* 0x000000541808723c */ /* 0x008ff00000001808 */
[----:B------:R-:W-:Y:S01]  /*3d00*/  HMMA.16816.F32 R76, R4, R82, R72 ;  /* 0x00000052044c723c */ /* 0x000fe20000001848 */
[----:B------:R-:W3:Y:S07]  /*3d10*/  LDSM.16.M88.4 R80, [R3+0x4000] ;  /* 0x004000000350783b */ /* 0x000eee0000000200 */
[----:B-1----:R-:W-:Y:S08]  /*3d20*/  HMMA.16816.F32 R40, R20, R36, R68 ;  /* 0x000000241428723c */ /* 0x002ff00000001844 */
[----:B------:R-:W-:Y:S01]  /*3d30*/  HMMA.16816.F32 R28, R24, R86, R28 ;  /* 0x00000056181c723c */ /* 0x000fe2000000181c */
[----:B------:R-:W-:Y:S07]  /*3d40*/  LDSM.16.M88.4 R84, [R0+0x4000] ;  /* 0x004000000054783b */ /* 0x000fee0000000200 */
[----:B--2---:R-:W-:Y:S01]  /*3d50*/  HMMA.16816.F32 R4, R16, R60, R8 ;  /* 0x0000003c1004723c */ /* 0x004fe20000001808 */
[----:B------:R-:W-:Y:S07]  /*3d60*/  LDSM.16.M88.4 R8, [R190+0x8000] ;  /* 0x00800000be08783b */ /* 0x000fee0000000200 */
[C---:B----4-:R-:W-:Y:S01]  /*3d70*/  HMMA.16816.F32 R96, R20.reuse, R32, R52 ;  /* 0x000000201460723c */ /* 0x050fe20000001834 */
[----:B------:R-:W1:Y:S07]  /*3d80*/  LDSM.16.M88.4 R52, [R193+0x4800] ;  /* 0x00480000c134783b */ /* 0x000e6e0000000200 */
[C---:B------:R-:W-:Y:S01]  /*3d90*/  HMMA.16816.F32 R72, R20.reuse, R38, R64 ;  /* 0x000000261448723c */ /* 0x040fe20000001840 */
[----:B------:R-:W2:Y:S07]  /*3da0*/  LDSM.16.M88.4 R64, [R2+0x4000] ;  /* 0x004000000240783b */ /* 0x000eae0000000200 */
[----:B------:R-:W-:Y:S01]  /*3db0*/  HMMA.16816.F32 R100, R20, R34, R44 ;  /* 0x000000221464723c */ /* 0x000fe2000000182c */
[----:B------:R-:W4:Y:S07]  /*3dc0*/  LDSM.16.M88.4 R44, [R0+0x3000] ;  /* 0x00300000002c783b */ /* 0x000f2e0000000200 */
[----:B------:R-:W-:Y:S08]  /*3dd0*/  HMMA.16816.F32 R36, R24, R92, R40 ;  /* 0x0000005c1824723c */ /* 0x000ff00000001828 */
[----:B------:R-:W-:Y:S01]  /*3de0*/  HMMA.16816.F32 R32, R16, R62, R28 ;  /* 0x0000003e1020723c */ /* 0x000fe2000000181c */
[----:B------:R-:W-:Y:S07]  /*3df0*/  LDSM.16.M88.4 R60, [R193+0x5800] ;  /* 0x00580000c13c783b */ /* 0x000fee0000000200 */
[----:B-----5:R-:W-:Y:S01]  /*3e00*/  HMMA.16816.F32 R68, R20, R56, R48 ;  /* 0x000000381444723c */ /* 0x020fe20000001830 */
[----:B------:R-:W5:Y:S07]  /*3e10*/  LDSM.16.M88.4 R48, [R0+0x3800] ;  /* 0x003800000030783b */ /* 0x000f6e0000000200 */
[----:B---3--:R-:W-:Y:S01]  /*3e20*/  HMMA.16816.F32 R28, R12, R80, R4 ;  /* 0x000000500c1c723c */ /* 0x008fe20000001804 */
[----:B------:R-:W3:Y:S07]  /*3e30*/  LDSM.16.M88.4 R4, [R189+0x8000] ;  /* 0x00800000bd04783b */ /* 0x000eee0000000200 */
[----:B------:R-:W-:Y:S01]  /*3e40*/  HMMA.16816.F32 R40, R24, R94, R72 ;  /* 0x0000005e1828723c */ /* 0x000fe20000001848 */
[----:B------:R-:W3:Y:S07]  /*3e50*/  LDSM.16.M88.4 R72, [R193+0x5000] ;  /* 0x00500000c148783b */ /* 0x000eee0000000200 */
[----:B------:R-:W-:Y:S08]  /*3e60*/  HMMA.16816.F32 R56, R20, R58, R76 ;  /* 0x0000003a1438723c */ /* 0x000ff0000000184c */
[----:B-1----:R-:W-:Y:S08]  /*3e70*/  HMMA.16816.F32 R36, R16, R52, R36 ;  /* 0x000000341024723c */ /* 0x002ff00000001824 */
[----:B------:R-:W-:Y:S01]  /*3e80*/  HMMA.16816.F32 R32, R12, R82, R32 ;  /* 0x000000520c20723c */ /* 0x000fe20000001820 */
[----:B------:R-:W1:Y:S07]  /*3e90*/  LDSM.16.M88.4 R80, [R2+0x4800] ;  /* 0x004800000250783b */ /* 0x000e6e0000000200 */
[----:B--2---:R-:W-:Y:S08]  /*3ea0*/  HMMA.16816.F32 R20, R8, R64, R28 ;  /* 0x000000400814723c */ /* 0x004ff0000000181c */
[----:B----4-:R-:W-:Y:S08]  /*3eb0*/  HMMA.16816.F32 R28, R24, R44, R96 ;  /* 0x0000002c181c723c */ /* 0x010ff00000001860 */
[----:B------:R-:W-:Y:S01]  /*3ec0*/  HMMA.16816.F32 R40, R16, R54, R40 ;  /* 0x000000361028723c */ /* 0x000fe20000001828 */
[----:B------:R-:W-:Y:S07]  /*3ed0*/  LDSM.16.M88.4 R52, [R2+0x5000] ;  /* 0x005000000234783b */ /* 0x000fee0000000200 */
[C---:B-----5:R-:W-:Y:S01]  /*3ee0*/  HMMA.16816.F32 R96, R24.reuse, R48, R68 ;  /* 0x000000301860723c */ /* 0x060fe20000001844 */
[----:B------:R-:W2:Y:S07]  /*3ef0*/  LDSM.16.M88.4 R68, [R3+0x5000] ;  /* 0x005000000344783b */ /* 0x000eae0000000200 */
[----:B------:R-:W-:Y:S08]  /*3f00*/  HMMA.16816.F32 R76, R24, R46, R100 ;  /* 0x0000002e184c723c */ /* 0x000ff00000001864 */
[----:B------:R-:W-:Y:S08]  /*3f10*/  HMMA.16816.F32 R36, R12, R88, R36 ;  /* 0x000000580c24723c */ /* 0x000ff00000001824 */
[----:B------:R-:W-:Y:S01]  /*3f20*/  HMMA.16816.F32 R32, R8, R66, R32 ;  /* 0x000000420820723c */ /* 0x000fe20000001820 */
[----:B------:R4:W-:Y:S07]  /*3f30*/  LDSM.16.M88.4 R64, [R3+0x5800] ;  /* 0x005800000340783b */ /* 0x0009ee0000000200 */
[----:B---3--:R-:W-:Y:S08]  /*3f40*/  HMMA.16816.F32 R44, R4, R84, R20 ;  /* 0x00000054042c723c */ /* 0x008ff00000001814 */
[----:B------:R-:W-:Y:S08]  /*3f50*/  HMMA.16816.F32 R20, R16, R72, R28 ;  /* 0x000000481014723c */ /* 0x000ff0000000181c */
[----:B------:R-:W-:Y:S01]  /*3f60*/  HMMA.16816.F32 R92, R24, R50, R56 ;  /* 0x00000032185c723c */ /* 0x000fe20000001838 */
[----:B------:R-:W3:Y:S04]  /*3f70*/  LDSM.16.M88.4 R48, [R0+0x4800] ;  /* 0x004800000030783b */ /* 0x000ee80000000200 */
[----:B------:R-:W5:Y:S03]  /*3f80*/  LDSM.16.M88.4 R56, [R0+0x5000] ;  /* 0x005000000038783b */ /* 0x000f660000000200 */
[----:B------:R-:W-:Y:S01]  /*3f90*/  HMMA.16816.F32 R28, R12, R90, R40 ;  /* 0x0000005a0c1c723c */ /* 0x000fe20000001828 */
[----:B------:R-:W-:-:S04]  /*3fa0*/  FMUL.FTZ R24, R44, c[0x0][0x320] ;  /* 0x0000c8002c187a20 */ /* 0x000fc80000410000 */
[----:B------:R2:W2:Y:S03]  /*3fb0*/  MUFU.TANH R73, R24 ;  /* 0x0000001800497308 */ /* 0x0004a60000002400 */
[----:B-1----:R-:W-:Y:S08]  /*3fc0*/  HMMA.16816.F32 R40, R8, R80, R36 ;  /* 0x000000500828723c */ /* 0x002ff00000001824 */
[----:B------:R-:W-:Y:S01]  /*3fd0*/  HMMA.16816.F32 R36, R4, R86, R32 ;  /* 0x000000560424723c */ /* 0x000fe20000001820 */
[----:B--2---:R-:W-:-:S07]  /*3fe0*/  FMUL.FTZ R24, R45, c[0x0][0x320] ;  /* 0x0000c8002d187a20 */ /* 0x004fce0000410000 */
[----:B------:R-:W-:Y:S01]  /*3ff0*/  HMMA.16816.F32 R32, R16, R74, R76 ;  /* 0x0000004a1020723c */ /* 0x000fe2000000184c */
[----:B------:R1:W2:Y:S11]  /*4000*/  MUFU.TANH R72, R24 ;  /* 0x0000001800487308 */ /* 0x0002b60000002400 */
[----:B------:R-:W-:Y:S04]  /*4010*/  @!UPT UIADD3 URZ, URZ, URZ, URZ ;  /* 0x0000003f3f3ff290 */ /* 0x000fe8000fffe03f */
[----:B----4-:R-:W-:Y:S01]  /*4020*/  FMUL.FTZ R3, R36, c[0x0][0x320] ;  /* 0x0000c80024037a20 */ /* 0x010fe20000410000 */
[C---:B-1----:R-:W-:Y:S03]  /*4030*/  HMMA.16816.F32 R24, R12.reuse, R68, R20 ;  /* 0x000000440c18723c */ /* 0x042fe60000001814 */
[----:B------:R1:W4:Y:S04]  /*4040*/  MUFU.TANH R68, R3 ;  /* 0x0000000300447308 */ /* 0x0003280000002400 */
[----:B------:R-:W-:Y:S01]  /*4050*/  FMUL.FTZ R20, R46, c[0x0][0x320] ;  /* 0x0000c8002e147a20 */ /* 0x000fe20000410000 */
[----:B------:R-:W-:Y:S03]  /*4060*/  HMMA.16816.F32 R32, R12, R70, R32 ;  /* 0x000000460c20723c */ /* 0x000fe60000001820 */
[----:B------:R2:W2:Y:S01]  /*4070*/  MUFU.TANH R74, R20 ;  /* 0x00000014004a7308 */ /* 0x0004a20000002400 */
[----:B-1----:R-:W-:-:S04]  /*4080*/  FMUL.FTZ R3, R37, c[0x0][0x320] ;  /* 0x0000c80025037a20 */ /* 0x002fc80000410000 */
[----:B--2---:R-:W-:Y:S07]  /*4090*/  HMMA.16816.F32 R20, R8, R82, R28 ;  /* 0x000000520814723c */ /* 0x004fee000000181c */
[----:B------:R-:W-:Y:S02]  /*40a0*/  FMUL.FTZ R28, R47, c[0x0][0x320] ;  /* 0x0000c8002f1c7a20 */ /* 0x000fe40000410000 */
[----:B---3--:R-:W-:Y:S02]  /*40b0*/  HMMA.16816.F32 R44, R4, R48, R40 ;  /* 0x00000030042c723c */ /* 0x008fe40000001828 */
[----:B------:R1:W2:Y:S06]  /*40c0*/  MUFU.TANH R69, R28 ;  /* 0x0000001c00457308 */ /* 0x0002ac0000002400 */
[C---:B------:R-:W-:Y:S02]  /*40d0*/  HMMA.16816.F32 R40, R16.reuse, R60, R96 ;  /* 0x0000003c1028723c */ /* 0x040fe40000001860 */
[----:B------:R3:W2:Y:S06]  /*40e0*/  MUFU.TANH R60, R3 ;  /* 0x00000003003c7308 */ /* 0x0006ac0000002400 */
[----:B------:R-:W-:Y:S08]  /*40f0*/  HMMA.16816.F32 R16, R16, R62, R92 ;  /* 0x0000003e1010723c */ /* 0x000ff0000000185c */
[----:B-1----:R-:W-:Y:S01]  /*4100*/  HMMA.16816.F32 R28, R8, R52, R24 ;  /* 0x00000034081c723c */ /* 0x002fe20000001818 */
[----:B---3--:R-:W-:-:S04]  /*4110*/  FMUL.FTZ R3, R38, c[0x0][0x320] ;  /* 0x0000c80026037a20 */ /* 0x008fc80000410000 */
[----:B------:R1:W3:Y:S03]  /*4120*/  MUFU.TANH R61, R3 ;  /* 0x00000003003d7308 */ /* 0x0002e60000002400 */
[----:B------:R-:W-:Y:S01]  /*4130*/  HMMA.16816.F32 R24, R8, R54, R32 ;  /* 0x000000360818723c */ /* 0x000fe20000001820 */
[----:B------:R-:W-:Y:S01]  /*4140*/  LDSM.16.M88.4 R32, [R0+0x5800] ;  /* 0x005800000020783b */ /* 0x000fe20000000200 */
[----:B-1----:R-:W-:-:S06]  /*4150*/  FMUL.FTZ R3, R39, c[0x0][0x320] ;  /* 0x0000c80027037a20 */ /* 0x002fcc0000410000 */
[----:B------:R-:W-:Y:S01]  /*4160*/  HMMA.16816.F32 R36, R4, R50, R20 ;  /* 0x000000320424723c */ /* 0x000fe20000001814 */
[----:B------:R1:W2:Y:S01]  /*4170*/  LDSM.16.M88.4 R48, [R2+0x5800] ;  /* 0x005800000230783b */ /* 0x0002a20000000200 */
[----:B------:R3:W1:Y:S06]  /*4180*/  MUFU.TANH R52, R3 ;  /* 0x0000000300347308 */ /* 0x00066c0000002400 */
[----:B------:R-:W-:Y:S08]  /*4190*/  HMMA.16816.F32 R20, R12, R64, R40 ;  /* 0x000000400c14723c */ /* 0x000ff00000001828 */
[----:B-----5:R-:W-:Y:S01]  /*41a0*/  HMMA.16816.F32 R28, R4, R56, R28 ;  /* 0x00000038041c723c */ /* 0x020fe2000000181c */
[----:B---3--:R-:W-:-:S04]  /*41b0*/  FMUL.FTZ R3, R44, c[0x0][0x320] ;  /* 0x0000c8002c037a20 */ /* 0x008fc80000410000 */
[----:B------:R-:W3:Y:S01]  /*41c0*/  MUFU.TANH R44, R3 ;  /* 0x00000003002c7308 */ /* 0x000ee20000002400 */
[----:B-1----:R-:W-:Y:S02]  /*41d0*/  FMUL.FTZ R2, R45, c[0x0][0x320] ;  /* 0x0000c8002d027a20 */ /* 0x002fe40000410000 */
[----:B------:R-:W-:Y:S01]  /*41e0*/  HMMA.16816.F32 R12, R12, R66, R16 ;  /* 0x000000420c0c723c */ /* 0x000fe20000001810 */
[----:B------:R-:W-:-:S04]  /*41f0*/  FMUL.FTZ R0, R37, c[0x0][0x320] ;  /* 0x0000c80025007a20 */ /* 0x000fc80000410000 */
[----:B------:R1:W1:Y:S03]  /*4200*/  MUFU.TANH R45, R2 ;  /* 0x00000002002d7308 */ /* 0x0002660000002400 */
[----:B--2---:R-:W-:Y:S01]  /*4210*/  HMMA.16816.F32 R16, R8, R48, R20 ;  /* 0x000000300810723c */ /* 0x004fe20000001814 */
[----:B-1----:R-:W-:-:S07]  /*4220*/  FMUL.FTZ R2, R46, c[0x0][0x320] ;  /* 0x0000c8002e027a20 */ /* 0x002fce0000410000 */
[----:B------:R-:W-:Y:S01]  /*4230*/  HMMA.16816.F32 R20, R4, R58, R24 ;  /* 0x0000003a0414723c */ /* 0x000fe20000001818 */
[----:B------:R1:W2:Y:S07]  /*4240*/  MUFU.TANH R42, R2 ;  /* 0x00000002002a7308 */ /* 0x0002ae0000002400 */
[----:B------:R-:W-:Y:S08]  /*4250*/  HMMA.16816.F32 R8, R8, R50, R12 ;  /* 0x000000320808723c */ /* 0x000ff0000000180c */
[----:B------:R-:W-:Y:S01]  /*4260*/  HMMA.16816.F32 R12, R4, R32, R16 ;  /* 0x00000020040c723c */ /* 0x000fe20000001810 */
[----:B-1----:R-:W-:-:S04]  /*4270*/  FMUL.FTZ R2, R47, c[0x0][0x320] ;  /* 0x0000c8002f027a20 */ /* 0x002fc80000410000 */
[----:B------:R1:W1:Y:S11]  /*4280*/  MUFU.TANH R41, R2 ;  /* 0x0000000200297308 */ /* 0x0002760000002400 */
[----:B------:R-:W-:Y:S01]  /*4290*/  HMMA.16816.F32 R8, R4, R34, R8 ;  /* 0x000000220408723c */ /* 0x000fe20000001808 */
[----:B-1----:R-:W-:-:S02]  /*42a0*/  FMUL.FTZ R2, R36, c[0x0][0x320] ;  /* 0x0000c80024027a20 */ /* 0x002fc40000410000 */
[----:B------:R1:W1:Y:S05]  /*42b0*/  MUFU.TANH R36, R0 ;  /* 0x0000000000247308 */ /* 0x00026a0000002400 */
[----:B------:R-:W-:-:S03]  /*42c0*/  FMUL.FTZ R3, R15, c[0x0][0x320] ;  /* 0x0000c8000f037a20 */ /* 0x000fc60000410000 */
[----:B------:R5:W2:Y:S01]  /*42d0*/  MUFU.TANH R40, R2 ;  /* 0x0000000200287308 */ /* 0x000aa20000002400 */
[----:B-1----:R-:W-:-:S07]  /*42e0*/  FMUL.FTZ R0, R38, c[0x0][0x320] ;  /* 0x0000c80026007a20 */ /* 0x002fce0000410000 */
[----:B------:R1:W1:Y:S01]  /*42f0*/  MUFU.TANH R38, R0 ;  /* 0x0000000000267308 */ /* 0x0002620000002400 */
[----:B-----5:R-:W-:Y:S02]  /*4300*/  FMUL.FTZ R2, R14, c[0x0][0x320] ;  /* 0x0000c8000e027a20 */ /* 0x020fe40000410000 */
[----:B-1----:R-:W-:-:S05]  /*4310*/  FMUL.FTZ R0, R39, c[0x0][0x320] ;  /* 0x0000c80027007a20 */ /* 0x002fca0000410000 */
        /* <DEDUP_REMOVED lines=12> */
[----:B------:R-:W1:Y:S08]  /*43e0*/  MUFU.TANH R21, R3 ;  /* 0x0000000300157308 */ /* 0x000e700000002400 */
[----:B------:R5:W1:Y:S02]  /*43f0*/  MUFU.TANH R17, R0 ;  /* 0x0000000000117308 */ /* 0x000a640000002400 */
[----:B-----5:R-:W-:-:S06]  /*4400*/  FMUL.FTZ R0, R22, c[0x0][0x320] ;  /* 0x0000c80016007a20 */ /* 0x020fcc0000410000 */
        /* <DEDUP_REMOVED lines=8> */
[----:B-----5:R-:W-:-:S04]  /*4490*/  IADD3 R0, R233, R226, RZ ;  /* 0x000000e2e9007210 */ /* 0x020fc80007ffe0ff */
[----:B------:R-:W-:Y:S01]  /*44a0*/  MOV R4, R0 ;  /* 0x0000000000047202 */ /* 0x000fe20000000f00 */
[----:B------:R-:W-:-:S04]  /*44b0*/  @P2 IMAD.HI.U32 R2, R0, c[0x0][0x2c8], RZ ;  /* 0x0000b20000022a27 */ /* 0x000fc800078e00ff */
[----:B------:R-:W-:Y:S01]  /*44c0*/  FMUL.FTZ R0, R8, c[0x0][0x320] ;  /* 0x0000c80008007a20 */ /* 0x000fe20000410000 */
[----:B------:R-:W-:Y:S01]  /*44d0*/  @P2 SHF.R.U32.HI R4, RZ, c[0x0][0x2cc], R2 ;  /* 0x0000b300ff042a19 */ /* 0x000fe20000011602 */
[----:B------:R-:W-:Y:S01]  /*44e0*/  FMUL.FTZ R2, R11, c[0x0][0x320] ;  /* 0x0000c8000b027a20 */ /* 0x000fe20000410000 */
[----:B------:R-:W-:Y:S01]  /*44f0*/  IADD3 R8, -R214, R215, -R104 ;  /* 0x000000d7d6087210 */ /* 0x000fe20007ffe968 */
[----:B------:R5:W1:Y:S02]  /*4500*/  MUFU.TANH R12, R0 ;  /* 0x00000000000c7308 */ /* 0x000a640000002400 */
[----:B------:R-:W1:Y:S06]  /*4510*/  SHFL.IDX PT, R3, R4, RZ, 0x1c1f ;  /* 0x001c1fff04037589 */ /* 0x000e6c00000e0000 */
[----:B------:R-:W1:Y:S01]  /*4520*/  MUFU.TANH R19, R2 ;  /* 0x0000000200137308 */ /* 0x000e620000002400 */
[----:B-----5:R-:W-:-:S07]  /*4530*/  FMUL.FTZ R0, R9, c[0x0][0x320] ;  /* 0x0000c80009007a20 */ /* 0x020fce0000410000 */
[----:B------:R5:W1:Y:S02]  /*4540*/  MUFU.TANH R9, R0 ;  /* 0x0000000000097308 */ /* 0x000a640000002400 */
[----:B-----5:R-:W-:-:S06]  /*4550*/  FMUL.FTZ R0, R10, c[0x0][0x320] ;  /* 0x0000c8000a007a20 */ /* 0x020fcc0000410000 */
[----:B------:R5:W1:Y:S02]  /*4560*/  MUFU.TANH R20, R0 ;  /* 0x0000000000147308 */ /* 0x000a640000002400 */
[----:B-----5:R-:W-:-:S04]  /*4570*/  IADD3 R0, R215, 0x1, -R104 ;  /* 0x00000001d7007810 */ /* 0x020fc80007ffe868 */
[----:B------:R-:W-:-:S04]  /*4580*/  IADD3 R0, -R216, R0, -R214 ;  /* 0x00000000d8007210 */ /* 0x000fc80007ffe9d6 */
[C---:B------:R-:W-:Y:S02]  /*4590*/  IADD3 R6, R0.reuse, c[0x0][0x328], RZ ;  /* 0x0000ca0000067a10 */ /* 0x040fe40007ffe0ff */
[----:B------:R-:W-:Y:S02]  /*45a0*/  IADD3 R7, R0, UR4, RZ ;  /* 0x0000000400077c10 */ /* 0x000fe4000fffe0ff */
[-C--:B-1----:R-:W-:Y:S02]  /*45b0*/  IADD3 R2, R6, R3.reuse, RZ ;  /* 0x0000000306027210 */ /* 0x082fe40007ffe0ff */
[----:B------:R-:W-:Y:S02]  /*45c0*/  IADD3 R0, R7, R3, RZ ;  /* 0x0000000307007210 */ /* 0x000fe40007ffe0ff */
[----:B------:R-:W-:Y:S01]  /*45d0*/  IMNMX R2, R8, R2, PT ;  /* 0x0000000208027217 */ /* 0x000fe20003800200 */
[----:B------:R-:W-:Y:S05]  /*45e0*/  @!P1 BRA `(.L_x_1659) ;  /* 0x0000015000009947 */ /* 0x000fea0003800000 */
[----:B--234-:R-:W-:Y:S01]  /*45f0*/  IADD3 R3, -R216, R215, R3 ;  /* 0x000000d7d8037210 */ /* 0x01cfe20007ffe103 */
        /* <DEDUP_REMOVED lines=10> */
.L_x_1661:
[----:B------:R-:W-:-:S04]  /*46a0*/  MOV R5, c[0x0][0x32c] ;  /* 0x0000cb0000057a02 */ /* 0x000fc80000000f00 */
[----:B------:R-:W-:-:S13]  /*46b0*/  ISETP.NE.AND P0, PT, R5, 0x1, PT ;  /* 0x000000010500780c */ /* 0x000fda0003f05270 */
[----:B------:R-:W-:-:S05]  /*46c0*/  @P0 IMAD.HI.U32 R5, R3, c[0x0][0x330], RZ ;  /* 0x0000cc0003050a27 */ /* 0x000fca00078e00ff */
[----:B------:R-:W-:Y:S02]  /*46d0*/  @P0 SHF.R.U32.HI R3, RZ, c[0x0][0x334], R5 ;  /* 0x0000cd00ff030a19 */ /* 0x000fe40000011605 */
.L_x_1662:
[----:B------:R-:W-:Y:S05]  /*46e0*/  BSYNC B0 ;  /* 0x0000000000007941 */ /* 0x000fea0003800000 */
.L_x_1660:
[----:B------:R-:W-:-:S04]  /*46f0*/  IMAD R3, R3, c[0x0][0x32c], -R104 ;  /* 0x0000cb0003037a24 */ /* 0x000fc800078e0a68 */
[----:B------:R-:W-:-:S05]  /*4700*/  IMAD.IADD R3, R3, 0x1, -R214 ;  /* 0x0000000103037824 */ /* 0x000fca00078e0ad6 */
[----:B------:R-:W-:Y:S02]  /*4710*/  IADD3 R5, R3, c[0x0][0x32c], RZ ;  /* 0x0000cb0003057a10 */ /* 0x000fe40007ffe0ff */
[----:B------:R-:W-:Y:S02]  /*4720*/  IMNMX R0, R0, R3, !PT ;  /* 0x0000000300007217 */ /* 0x000fe40007800200 */
[----:B------:R-:W-:Y:S02]  /*4730*/  IMNMX R2, R2, R5, PT ;  /* 0x0000000502027217 */ /* 0x000fe40003800200 */
.L_x_1659:
[----:B--234-:R-:W-:Y:S01]  /*4740*/  ISETP.GT.AND P0, PT, R205, RZ, PT ;  /* 0x000000ffcd00720c */ /* 0x01cfe20003f04270 */
[----:B------:R-:W1:Y:S03]  /*4750*/  SHFL.IDX PT, R3, R4, 0x1, 0x1c1f ;  /* 0x003c1f0004037f89 */ /* 0x000e6600000e0000 */
[C---:B------:R-:W-:Y:S02]  /*4760*/  ISETP.GT.AND P4, PT, R0.reuse, RZ, P0 ;  /* 0x000000ff0000720c */ /* 0x040fe40000784270 */
[----:B------:R-:W-:-:S02]  /*4770*/  ISETP.GT.AND P6, PT, R0, 0x1, P0 ;  /* 0x000000010000780c */ /* 0x000fc400007c4270 */
[----:B------:R-:W-:Y:S02]  /*4780*/  ISETP.LT.OR P4, PT, R2, 0x1, P4 ;  /* 0x000000010200780c */ /* 0x000fe40002781670 */
[C---:B------:R-:W-:Y:S02]  /*4790*/  ISETP.GT.AND P5, PT, R0.reuse, 0x8, P0 ;  /* 0x000000080000780c */ /* 0x040fe400007a4270 */
[----:B------:R-:W-:Y:S02]  /*47a0*/  FSEL R10, R73, -INF , !P4 ;  /* 0xff800000490a7808 */ /* 0x000fe40006000000 */
[----:B------:R-:W-:Y:S02]  /*47b0*/  ISETP.GT.AND P4, PT, R0, 0x9, P0 ;  /* 0x000000090000780c */ /* 0x000fe40000784270 */
[C---:B------:R-:W-:Y:S02]  /*47c0*/  ISETP.LT.OR P6, PT, R2.reuse, 0x2, P6 ;  /* 0x000000020200780c */ /* 0x040fe400037c1670 */
[----:B------:R-:W-:-:S02]  /*47d0*/  ISETP.LT.OR P5, PT, R2, 0x9, P5 ;  /* 0x000000090200780c */ /* 0x000fc40002fa1670 */
[----:B------:R-:W-:Y:S02]  /*47e0*/  ISETP.LT.OR P4, PT, R2, 0xa, P4 ;  /* 0x0000000a0200780c */ /* 0x000fe40002781670 */
[----:B------:R-:W-:Y:S02]  /*47f0*/  FSEL R11, R72, -INF , !P6 ;  /* 0xff800000480b7808 */ /* 0x000fe40007000000 */
[----:B------:R-:W-:Y:S02]  /*4800*/  FSEL R14, R68, -INF , !P5 ;  /* 0xff800000440e7808 */ /* 0x000fe40006800000 */
[----:B------:R-:W-:Y:S02]  /*4810*/  FSEL R15, R60, -INF , !P4 ;  /* 0xff8000003c0f7808 */ /* 0x000fe40006000000 */
[C---:B------:R-:W-:Y:S02]  /*4820*/  ISETP.GT.AND P6, PT, R0.reuse, 0x10, P0 ;  /* 0x000000100000780c */ /* 0x040fe400007c4270 */
[----:B------:R-:W-:-:S02]  /*4830*/  ISETP.GT.AND P5, PT, R0, 0x11, P0 ;  /* 0x000000110000780c */ /* 0x000fc400007a4270 */
[----:B------:R-:W-:Y:S02]  /*4840*/  ISETP.GT.AND P4, PT, R0, 0x18, P0 ;  /* 0x000000180000780c */ /* 0x000fe40000784270 */
[C---:B------:R-:W-:Y:S02]  /*4850*/  ISETP.LT.OR P6, PT, R2.reuse, 0x11, P6 ;  /* 0x000000110200780c */ /* 0x040fe400037c1670 */
[C---:B------:R-:W-:Y:S02]  /*4860*/  ISETP.LT.OR P5, PT, R2.reuse, 0x12, P5 ;  /* 0x000000120200780c */ /* 0x040fe40002fa1670 */
[----:B------:R-:W-:Y:S02]  /*4870*/  ISETP.LT.OR P4, PT, R2, 0x19, P4 ;  /* 0x000000190200780c */ /* 0x000fe40002781670 */
[----:B------:R-:W-:Y:S02]  /*4880*/  FSEL R44, R44, -INF , !P6 ;  /* 0xff8000002c2c7808 */ /* 0x000fe40007000000 */
[----:B------:R-:W-:-:S02]  /*4890*/  FSEL R45, R45, -INF , !P5 ;  /* 0xff8000002d2d7808 */ /* 0x000fc40006800000 */
[----:B------:R-:W-:Y:S02]  /*48a0*/  FSEL R46, R40, -INF , !P4 ;  /* 0xff800000282e7808 */ /* 0x000fe40006000000 */
[C---:B------:R-:W-:Y:S02]  /*48b0*/  ISETP.GT.AND P6, PT, R0.reuse, 0x19, P0 ;  /* 0x000000190000780c */ /* 0x040fe400007c4270 */
[C---:B------:R-:W-:Y:S02]  /*48c0*/  ISETP.GT.AND P5, PT, R0.reuse, 0x20, P0 ;  /* 0x000000200000780c */ /* 0x040fe400007a4270 */
        /* <DEDUP_REMOVED lines=18> */
[----:B------:R-:W-:Y:S01]  /*49f0*/  ISETP.GT.AND P4, PT, R0, 0x39, P0 ;  /* 0x000000390000780c */ /* 0x000fe20000784270 */
[----:B-1----:R-:W-:Y:S01]  /*4a00*/  IMAD.IADD R0, R6, 0x1, R3 ;  /* 0x0000000106007824 */ /* 0x002fe200078e0203 */
[C---:B------:R-:W-:Y:S02]  /*4a10*/  ISETP.LT.OR P6, PT, R2.reuse, 0x32, P6 ;  /* 0x000000320200780c */ /* 0x040fe400037c1670 */
[----:B------:R-:W-:-:S02]  /*4a20*/  ISETP.LT.OR P5, PT, R2, 0x39, P5 ;  /* 0x000000390200780c */ /* 0x000fc40002fa1670 */
[----:B------:R-:W-:Y:S02]  /*4a30*/  ISETP.LT.OR P4, PT, R2, 0x3a, P4 ;  /* 0x0000003a0200780c */ /* 0x000fe40002781670 */
[----:B------:R-:W-:Y:S01]  /*4a40*/  IMNMX R2, R8, R0, PT ;  /* 0x0000000008027217 */ /* 0x000fe20003800200 */
[----:B------:R-:W-:Y:S01]  /*4a50*/  IMAD.IADD R0, R7, 0x1, R3 ;  /* 0x0000000107007824 */ /* 0x000fe200078e0203 */
[----:B------:R-:W-:Y:S02]  /*4a60*/  FSEL R202, R13, -INF , !P6 ;  /* 0xff8000000dca7808 */ /* 0x000fe40007000000 */
[----:B------:R-:W-:Y:S02]  /*4a70*/  FSEL R203, R12, -INF , !P5 ;  /* 0xff8000000ccb7808 */ /* 0x000fe40006800000 */
[----:B------:R-:W-:Y:S01]  /*4a80*/  FSEL R204, R9, -INF , !P4 ;  /* 0xff80000009cc7808 */ /* 0x000fe20006000000 */
        /* <DEDUP_REMOVED lines=12> */
.L_x_1665:
[----:B------:R-:W-:-:S04]  /*4b50*/  MOV R4, c[0x0][0x32c] ;  /* 0x0000cb0000047a02 */ /* 0x000fc80000000f00 */
[----:B------:R-:W-:-:S13]  /*4b60*/  ISETP.NE.AND P4, PT, R4, 0x1, PT ;  /* 0x000000010400780c */ /* 0x000fda0003f85270 */
[----:B------:R-:W-:-:S05]  /*4b70*/  @P4 IMAD.HI.U32 R4, R3, c[0x0][0x330], RZ ;  /* 0x0000cc0003044a27 */ /* 0x000fca00078e00ff */
[----:B------:R-:W-:Y:S02]  /*4b80*/  @P4 SHF.R.U32.HI R3, RZ, c[0x0][0x334], R4 ;  /* 0x0000cd00ff034a19 */ /* 0x000fe40000011604 */
.L_x_1666:
[----:B------:R-:W-:Y:S05]  /*4b90*/  BSYNC B0 ;  /* 0x0000000000007941 */ /* 0x000fea0003800000 */
.L_x_1664:
[----:B------:R-:W-:-:S04]  /*4ba0*/  IMAD R3, R3, c[0x0][0x32c], -R104 ;  /* 0x0000cb0003037a24 */ /* 0x000fc800078e0a68 */
[----:B------:R-:W-:-:S05]  /*4bb0*/  IMAD.IADD R3, R3, 0x1, -R214 ;  /* 0x0000000103037824 */ /* 0x000fca00078e0ad6 */
[----:B------:R-:W-:Y:S02]  /*4bc0*/  IADD3 R4, R3, c[0x0][0x32c], RZ ;  /* 0x0000cb0003047a10 */ /* 0x000fe40007ffe0ff */
[----:B------:R-:W-:Y:S02]  /*4bd0*/  IMNMX R0, R0, R3, !PT ;  /* 0x0000000300007217 */ /* 0x000fe40007800200 */
[----:B------:R-:W-:Y:S02]  /*4be0*/  IMNMX R2, R2, R4, PT ;  /* 0x0000000402027217 */ /* 0x000fe40003800200 */
.L_x_1663:
[----:B------:R-:W2:Y:S01]  /*4bf0*/  LDL R48, [R1+0x28] ;  /* 0x0000280001307983 */ /* 0x000ea20000100800 */
[----:B------:R-:W-:Y:S01]  /*4c00*/  FMNMX.FTZ R3, R10, R11, !PT ;  /* 0x0000000b0a037209 */ /* 0x000fe20007810000 */
[----:B------:R-:W-:-:S04]  /*4c10*/  DEPBAR.LE SB0, 0x2 ;  /* 0x000080800000791a */ /* 0x000fc80000000000 */
[----:B------:R-:W-:Y:S01]  /*4c20*/  FMNMX.FTZ R3, R14, R3, !PT ;  /* 0x000000030e037209 */ /* 0x000fe20007810000 */
[----:B------:R-:W-:Y:S01]  /*4c30*/  IMAD.IADD R16, R192, 0x1, R195 ;  /* 0x00000001c0107824 */ /* 0x000fe200078e02c3 */
[----:B------:R-:W-:Y:S01]  /*4c40*/  BAR.SYNC.DEFER_BLOCKING 0x0 ;  /* 0x0000000000007b1d */ /* 0x000fe20000010000 */
[C---:B------:R-:W-:Y:S02]  /*4c50*/  ISETP.GT.AND P6, PT, R0.reuse, RZ, P0 ;  /* 0x000000ff0000720c */ /* 0x040fe400007c4270 */
[----:B------:R-:W-:Y:S02]  /*4c60*/  FMNMX.FTZ R3, R15, R3, !PT ;  /* 0x000000030f037209 */ /* 0x000fe40007810000 */
[----:B------:R-:W-:Y:S01]  /*4c70*/  ISETP.GT.AND P5, PT, R0, 0x1, P0 ;  /* 0x000000010000780c */ /* 0x000fe200007a4270 */
[----:B------:R-:W-:Y:S01]  /*4c80*/  BSSY B0, `(.L_x_1667) ;  /* 0x0000173000007945 */ /* 0x000fe20003800000 */
[----:B------:R-:W-:Y:S02]  /*4c90*/  FMNMX.FTZ R3, R44, R3, !PT ;  /* 0x000000032c037209 */ /* 0x000fe40007810000 */
[----:B------:R-:W-:-:S02]  /*4ca0*/  ISETP.LT.OR P6, PT, R2, 0x1, P6 ;  /* 0x000000010200780c */ /* 0x000fc400037c1670 */
[----:B------:R-:W-:Y:S02]  /*4cb0*/  FMNMX.FTZ R3, R45, R3, !PT ;  /* 0x000000032d037209 */ /* 0x000fe40007810000 */
[----:B------:R-:W-:Y:S02]  /*4cc0*/  ISETP.GT.AND P4, PT, R0, 0x8, P0 ;  /* 0x000000080000780c */ /* 0x000fe40000784270 */
[----:B------:R-:W-:Y:S02]  /*4cd0*/  ISETP.LT.OR P5, PT, R2, 0x2, P5 ;  /* 0x000000020200780c */ /* 0x000fe40002fa1670 */
[----:B------:R-:W-:Y:S02]  /*4ce0*/  FSEL R6, R74, -INF , !P6 ;  /* 0xff8000004a067808 */ /* 0x000fe40007000000 */
[----:B------:R-:W-:Y:S02]  /*4cf0*/  FMNMX.FTZ R3, R46, R3, !PT ;  /* 0x000000032e037209 */ /* 0x000fe40007810000 */
[----:B------:R-:W-:-:S02]  /*4d00*/  ISETP.GT.AND P6, PT, R0, 0x9, P0 ;  /* 0x000000090000780c */ /* 0x000fc400007c4270 */
[----:B------:R-:W-:Y:S02]  /*4d10*/  ISETP.LT.OR P4, PT, R2, 0x9, P4 ;  /* 0x000000090200780c */ /* 0x000fe40002781670 */
[----:B------:R-:W-:Y:S02]  /*4d20*/  FSEL R7, R69, -INF , !P5 ;  /* 0xff80000045077808 */ /* 0x000fe40006800000 */
[----:B------:R-:W-:Y:S02]  /*4d30*/  FMNMX.FTZ R3, R47, R3, !PT ;  /* 0x000000032f037209 */ /* 0x000fe40007810000 */
[----:B------:R-:W-:Y:S02]  /*4d40*/  ISETP.GT.AND P5, PT, R0, 0x10, P0 ;  /* 0x000000100000780c */ /* 0x000fe400007a4270 */
[----:B------:R-:W-:Y:S02]  /*4d50*/  ISETP.LT.OR P6, PT, R2, 0xa, P6 ;  /* 0x0000000a0200780c */ /* 0x000fe400037c1670 */
[----:B------:R-:W-:-:S02]  /*4d60*/  FSEL R8, R61, -INF , !P4 ;  /* 0xff8000003d087808 */ /* 0x000fc40006000000 */
[----:B------:R-:W-:Y:S02]  /*4d70*/  FMNMX.FTZ R4, R6, R7, !PT ;  /* 0x0000000706047209 */ /* 0x000fe40007810000 */
[----:B------:R-:W-:Y:S02]  /*4d80*/  FMNMX.FTZ R3, R141, R3, !PT ;  /* 0x000000038d037209 */ /* 0x000fe40007810000 */
[----:B------:R-:W-:Y:S02]  /*4d90*/  ISETP.GT.AND P4, PT, R0, 0x11, P0 ;  /* 0x000000110000780c */ /* 0x000fe40000784270 */
[----:B------:R-:W-:Y:S02]  /*4da0*/  ISETP.LT.OR P5, PT, R2, 0x11, P5 ;  /* 0x000000110200780c */ /* 0x000fe40002fa1670 */
[----:B------:R-:W-:Y:S02]  /*4db0*/  FSEL R9, R52, -INF , !P6 ;  /* 0xff80000034097808 */ /* 0x000fe40007000000 */
        /* <DEDUP_REMOVED lines=9> */
[----:B------:R-:W-:Y:S01]  /*4e50*/  ISETP.LT.OR P6, PT, R2, 0x19, P6 ;  /* 0x000000190200780c */ /* 0x000fe200037c1670 */
[----:B------:R-:W-:Y:S01]  /*4e60*/  LDSM.16.MT88.4 R40, [R16+0x2000] ;  /* 0x002000001028783b */ /* 0x000fe20000004200 */
        /* <DEDUP_REMOVED lines=9> */
[----:B------:R-:W-:Y:S01]  /*4f00*/  ISETP.LT.OR P4, PT, R2, 0x21, P4 ;  /* 0x000000210200780c */ /* 0x000fe20002781670 */
[----:B------:R-:W-:Y:S01]  /*4f10*/  LDSM.16.MT88.4 R36, [R194] ;  /* 0x00000000c224783b */ /* 0x000fe20000004200 */
[----:B------:R-:W-:Y:S02]  /*4f20*/  FMNMX.FTZ R4, R52, R4, !PT ;  /* 0x0000000434047209 */ /* 0x000fe40007810000 */
[----:B------:R-:W-:Y:S02]  /*4f30*/  FMNMX.FTZ R3, R202, R3, !PT ;  /* 0x00000003ca037209 */ /* 0x000fe40007810000 */
[----:B------:R-:W-:Y:S02]  /*4f40*/  ISETP.GT.AND P5, PT, R0, 0x28, P0 ;  /* 0x000000280000780c */ /* 0x000fe400007a4270 */
[----:B------:R-:W-:Y:S02]  /*4f50*/  ISETP.LT.OR P6, PT, R2, 0x22, P6 ;  /* 0x000000220200780c */ /* 0x000fe400037c1670 */
[----:B------:R-:W-:-:S02]  /*4f60*/  FSEL R54, R28, -INF , !P4 ;  /* 0xff8000001c367808 */ /* 0x000fc40006000000 */
[----:B------:R-:W-:Y:S01]  /*4f70*/  FMNMX.FTZ R4, R53, R4, !PT ;  /* 0x0000000435047209 */ /* 0x000fe20007810000 */
[----:B------:R-:W-:Y:S01]  /*4f80*/  LDSM.16.MT88.4 R28, [R195+0x2000] ;  /* 0x00200000c31c783b */ /* 0x000fe20000004200 */
[----:B------:R-:W-:Y:S02]  /*4f90*/  FMNMX.FTZ R3, R203, R3, !PT ;  /* 0x00000003cb037209 */ /* 0x000fe40007810000 */
[----:B------:R-:W-:Y:S02]  /*4fa0*/  ISETP.GT.AND P4, PT, R0, 0x29, P0 ;  /* 0x000000290000780c */ /* 0x000fe40000784270 */
[----:B------:R-:W-:Y:S02]  /*4fb0*/  FSEL R55, R27, -INF , !P6 ;  /* 0xff8000001b377808 */ /* 0x000fe40007000000 */
[----:B------:R-:W-:Y:S02]  /*4fc0*/  ISETP.LT.OR P5, PT, R2, 0x29, P5 ;  /* 0x000000290200780c */ /* 0x000fe40002fa1670 */
[----:B------:R-:W-:-:S02]  /*4fd0*/  FMNMX.FTZ R4, R54, R4, !PT ;  /* 0x0000000436047209 */ /* 0x000fc40007810000 */
[----:B------:R-:W-:Y:S02]  /*4fe0*/  FMNMX.FTZ R3, R204, R3, !PT ;  /* 0x00000003cc037209 */ /* 0x000fe40007810000 */
[----:B------:R-:W-:Y:S02]  /*4ff0*/  ISETP.GT.AND P6, PT, R0, 0x30, P0 ;  /* 0x000000300000780c */ /* 0x000fe400007c4270 */
[----:B------:R-:W-:Y:S01]  /*5000*/  ISETP.LT.OR P4, PT, R2, 0x2a, P4 ;  /* 0x0000002a0200780c */ /* 0x000fe20002781670 */
[----:B------:R-:W1:Y:S01]  /*5010*/  SHFL.BFLY PT, R5, R3, 0x2, 0x1f ;  /* 0x0c401f0003057f89 */ /* 0x000e6200000e0000 */
[----:B------:R-:W-:Y:S02]  /*5020*/  FSEL R102, R26, -INF , !P5 ;  /* 0xff8000001a667808 */ /* 0x000fe40006800000 */
[----:B------:R-:W-:Y:S01]  /*5030*/  FMNMX.FTZ R4, R55, R4, !PT ;  /* 0x0000000437047209 */ /* 0x000fe20007810000 */
[----:B------:R-:W-:Y:S01]  /*5040*/  LDSM.16.MT88.4 R24, [R195] ;  /* 0x00000000c318783b */ /* 0x000fe20000004200 */
        /* <DEDUP_REMOVED lines=8> */
[----:B------:R-:W-:Y:S02]  /*50d0*/  ISETP.GT.AND P0, PT, R0, 0x39, P0 ;  /* 0x000000390000780c */ /* 0x000fe40000704270 */
[C---:B------:R-:W-:Y:S02]  /*50e0*/  ISETP.LT.OR P4, PT, R2.reuse, 0x39, P4 ;  /* 0x000000390200780c */ /* 0x040fe40002781670 */
[----:B------:R-:W-:Y:S02]  /*50f0*/  FSEL R185, R21, -INF , !P5 ;  /* 0xff80000015b97808 */ /* 0x000fe40006800000 */
[----:B------:R-:W-:Y:S02]  /*5100*/  FMNMX.FTZ R0, R159, R4, !PT ;  /* 0x000000049f007209 */ /* 0x000fe40007810000 */
[----:B------:R-:W-:-:S02]  /*5110*/  ISETP.LT.OR P0, PT, R2, 0x3a, P0 ;  /* 0x0000003a0200780c */ /* 0x000fc40000701670 */
[----:B------:R-:W-:Y:S02]  /*5120*/  FSEL R184, R20, -INF , !P4 ;  /* 0xff80000014b87808 */ /* 0x000fe40006000000 */
[----:B------:R-:W-:Y:S02]  /*5130*/  FMNMX.FTZ R2, R185, R0, !PT ;  /* 0x00000000b9027209 */ /* 0x000fe40007810000 */
[----:B------:R-:W-:Y:S02]  /*5140*/  FSEL R19, R19, -INF , !P0 ;  /* 0xff80000013137808 */ /* 0x000fe40004000000 */
[----:B------:R-:W-:Y:S02]  /*5150*/  FMNMX.FTZ R2, R184, R2, !PT ;  /* 0x00000002b8027209 */ /* 0x000fe40007810000 */
[----:B-1----:R-:W-:Y:S02]  /*5160*/  FMNMX.FTZ R0, R3, R5, !PT ;  /* 0x0000000503007209 */ /* 0x002fe40007810000 */
[----:B------:R-:W-:-:S03]  /*5170*/  FMNMX.FTZ R2, R19, R2, !PT ;  /* 0x0000000213027209 */ /* 0x000fc60007810000 */
[----:B------:R-:W1:Y:S04]  /*5180*/  SHFL.BFLY PT, R4, R0, 0x1, 0x1f ;  /* 0x0c201f0000047f89 */ /* 0x000e6800000e0000 */
[----:B------:R-:W3:Y:S01]  /*5190*/  SHFL.BFLY PT, R3, R2, 0x2, 0x1f ;  /* 0x0c401f0002037f89 */ /* 0x000ee200000e0000 */
[----:B-1----:R-:W-:Y:S02]  /*51a0*/  FMNMX.FTZ R101, R0, R4, !PT ;  /* 0x0000000400657209 */ /* 0x002fe40007810000 */
[----:B---3--:R-:W-:-:S03]  /*51b0*/  FMNMX.FTZ R3, R2, R3, !PT ;  /* 0x0000000302037209 */ /* 0x008fc60007810000 */
        /* <DEDUP_REMOVED lines=8> */
[----:B---3--:R-:W-:Y:S01]  /*5240*/  FFMA.FTZ R0, R11, c[0x0][0x2d0], -R2 ;  /* 0x0000b4000b007a23 */ /* 0x008fe20000010802 */
[----:B------:R-:W-:-:S03]  /*5250*/  FSETP.NEU.FTZ.AND P0, PT, R100, -INF , PT ;  /* 0xff8000006400780b */ /* 0x000fc60003f1d000 */
[----:B------:R-:W-:Y:S08]  /*5260*/  MUFU.EX2 R246, R3 ;  /* 0x0000000300f67308 */ /* 0x000ff00000000800 */
[----:B------:R1:W-:Y:S02]  /*5270*/  MUFU.EX2 R245, R0 ;  /* 0x0000000000f57308 */ /* 0x0003e40000000800 */
[----:B-1----:R-:W-:-:S02]  /*5280*/  FFMA.FTZ R0, R14, c[0x0][0x2d0], -R2 ;  /* 0x0000b4000e007a23 */ /* 0x002fc40000010802 */
[----:B------:R-:W1:Y:S04]  /*5290*/  LDSM.16.MT88.4 R12, [R194+0x2000] ;  /* 0x00200000c20c783b */ /* 0x000e680000004200 */
[----:B------:R3:W4:Y:S02]  /*52a0*/  MUFU.EX2 R244, R0 ;  /* 0x0000000000f47308 */ /* 0x0007240000000800 */
[----:B---3--:R-:W-:-:S05]  /*52b0*/  FMUL.FTZ R0, R100, c[0x0][0x2d0] ;  /* 0x0000b40064007a20 */ /* 0x008fca0000410000 */
[----:B------:R-:W-:-:S05]  /*52c0*/  FSEL R0, R0, RZ, P0 ;  /* 0x000000ff00007208 */ /* 0x000fca0000000000 */
[--C-:B------:R-:W-:Y:S02]  /*52d0*/  FFMA.FTZ R4, R7, c[0x0][0x2d0], -R0.reuse ;  /* 0x0000b40007047a23 */ /* 0x100fe40000010800 */
[--C-:B------:R-:W-:Y:S01]  /*52e0*/  FFMA.FTZ R3, R6, c[0x0][0x2d0], -R0.reuse ;  /* 0x0000b40006037a23 */ /* 0x100fe20000010800 */
[----:B----4-:R-:W-:Y:S01]  /*52f0*/  F2FP.PACK_AB R6, R246, R244 ;  /* 0x000000f4f606723e */ /* 0x010fe200000000ff */
[----:B------:R3:W-:Y:S08]  /*5300*/  MUFU.EX2 R223, R4 ;  /* 0x0000000400df7308 */ /* 0x0007f00000000800 */
[----:B------:R4:W5:Y:S01]  /*5310*/  MUFU.EX2 R229, R3 ;  /* 0x0000000300e57308 */ /* 0x0009620000000800 */
[----:B---3--:R-:W-:Y:S01]  /*5320*/  FFMA.FTZ R4, R8, c[0x0][0x2d0], -R0 ;  /* 0x0000b40008047a23 */ /* 0x008fe20000010800 */
[----:B--2---:R-:W-:Y:S06]  /*5330*/  LDSM.16.MT88.4 R20, [R48] ;  /* 0x000000003014783b */ /* 0x004fec0000004200 */
[----:B------:R2:W-:Y:S01]  /*5340*/  MUFU.EX2 R213, R4 ;  /* 0x0000000400d57308 */ /* 0x0005e20000000800 */
[----:B----4-:R-:W-:Y:S01]  /*5350*/  IMAD.IADD R3, R192, 0x1, R194 ;  /* 0x00000001c0037824 */ /* 0x010fe200078e02c2 */
[----:B-----5:R-:W-:-:S04]  /*5360*/  F2FP.PACK_AB R5, R223, R229 ;  /* 0x000000e5df05723e */ /* 0x020fc800000000ff */
[----:B------:R-:W-:Y:S01]  /*5370*/  LDSM.16.MT88.4 R32, [R3] ;  /* 0x000000000320783b */ /* 0x000fe20000004200 */
[----:B--2---:R-:W-:-:S03]  /*5380*/  FFMA.FTZ R4, R9, c[0x0][0x2d0], -R0 ;  /* 0x0000b40009047a23 */ /* 0x004fc60000010800 */
[----:B------:R-:W2:Y:S01]  /*5390*/  LDSM.16.MT88.4 R8, [R3+0x2000] ;  /* 0x002000000308783b */ /* 0x000ea20000004200 */
[----:B------:R3:W4:Y:S02]  /*53a0*/  MUFU.EX2 R230, R4 ;  /* 0x0000000400e67308 */ /* 0x0007240000000800 */
[----:B---3--:R-:W-:Y:S02]  /*53b0*/  F2FP.PACK_AB R4, R245, R247 ;  /* 0x000000f7f504723e */ /* 0x008fe400000000ff */
[----:B----4-:R-:W-:-:S07]  /*53c0*/  F2FP.PACK_AB R7, R230, R213 ;  /* 0x000000d5e607723e */ /* 0x010fce00000000ff */
[C---:B-1----:R-:W-:Y:S08]  /*53d0*/  HMMA.16816.F32 R84, R4.reuse, R12, RZ ;  /* 0x0000000c0454723c */ /* 0x042ff000000018ff */
[C---:B------:R-:W-:Y:S01]  /*53e0*/  HMMA.16816.F32 R80, R4.reuse, R14, RZ ;  /* 0x0000000e0450723c */ /* 0x040fe200000018ff */
[----:B------:R-:W1:Y:S04]  /*53f0*/  LDSM.16.MT88.4 R12, [R48+0x4000] ;  /* 0x00400000300c783b */ /* 0x000e680000004200 */
[----:B------:R-:W-:Y:S03]  /*5400*/  LDSM.16.MT88.4 R48, [R3+0x800] ;  /* 0x000800000330783b */ /* 0x000fe60000004200 */
[C---:B--2---:R-:W-:Y:S07]  /*5410*/  HMMA.16816.F32 R72, R4.reuse, R8, RZ ;  /* 0x000000080448723c */ /* 0x044fee00000018ff */
[--C-:B------:R-:W-:Y:S01]  /*5420*/  FFMA.FTZ R8, R44, c[0x0][0x2d0], -R2.reuse ;  /* 0x0000b4002c087a23 */ /* 0x100fe20000010802 */
[C---:B------:R-:W-:Y:S03]  /*5430*/  HMMA.16816.F32 R108, R4.reuse, R32, RZ ;  /* 0x00000020046c723c */ /* 0x040fe600000018ff */
[----:B------:R2:W-:Y:S05]  /*5440*/  MUFU.EX2 R241, R8 ;  /* 0x0000000800f17308 */ /* 0x0005ea0000000800 */
[C---:B------:R-:W-:Y:S01]  /*5450*/  HMMA.16816.F32 R112, R4.reuse, R34, RZ ;  /* 0x000000220470723c */ /* 0x040fe200000018ff */
[----:B------:R-:W3:Y:S07]  /*5460*/  LDSM.16.MT88.4 R32, [R194+0x4000] ;  /* 0x00400000c220783b */ /* 0x000eee0000004200 */
[----:B------:R-:W-:Y:S01]  /*5470*/  HMMA.16816.F32 R104, R4, R24, RZ ;  /* 0x000000180468723c */ /* 0x000fe200000018ff */
[----:B--2---:R-:W-:-:S04]  /*5480*/  FFMA.FTZ R8, R45, c[0x0][0x2d0], -R2 ;  /* 0x0000b4002d087a23 */ /* 0x004fc80000010802 */
[----:B------:R2:W4:Y:S03]  /*5490*/  MUFU.EX2 R243, R8 ;  /* 0x0000000800f37308 */ /* 0x0005260000000800 */
[C---:B------:R-:W-:Y:S01]  /*54a0*/  HMMA.16816.F32 R96, R4.reuse, R26, RZ ;  /* 0x0000001a0460723c */ /* 0x040fe200000018ff */
[----:B------:R-:W5:Y:S07]  /*54b0*/  LDSM.16.MT88.4 R24, [R3+0x4000] ;  /* 0x004000000318783b */ /* 0x000f6e0000004200 */
[----:B------:R-:W-:Y:S01]  /*54c0*/  HMMA.16816.F32 R92, R4, R20, RZ ;  /* 0x00000014045c723c */ /* 0x000fe200000018ff */
[----:B--2---:R-:W-:-:S07]  /*54d0*/  FFMA.FTZ R8, R46, c[0x0][0x2d0], -R2 ;  /* 0x0000b4002e087a23 */ /* 0x004fce0000010802 */
[C---:B------:R-:W-:Y:S01]  /*54e0*/  HMMA.16816.F32 R88, R4.reuse, R22, RZ ;  /* 0x000000160458723c */ /* 0x040fe200000018ff */
[----:B------:R-:W2:Y:S01]  /*54f0*/  LDSM.16.MT88.4 R20, [R195+0x4000] ;  /* 0x00400000c314783b */ /* 0x000ea20000004200 */
[----:B------:R1:W-:Y:S06]  /*5500*/  MUFU.EX2 R240, R8 ;  /* 0x0000000800f07308 */ /* 0x0003ec0000000800 */
[C---:B------:R-:W-:Y:S08]  /*5510*/  HMMA.16816.F32 R120, R4.reuse, R36, RZ ;  /* 0x000000240478723c */ /* 0x040ff000000018ff */
[----:B------:R-:W-:Y:S01]  /*5520*/  HMMA.16816.F32 R116, R4, R38, RZ ;  /* 0x000000260474723c */ /* 0x000fe200000018ff */
[----:B------:R-:W-:Y:S01]  /*5530*/  LDSM.16.MT88.4 R36, [R16+0x800] ;  /* 0x000800001024783b */ /* 0x000fe20000004200 */
[----:B-1----:R-:W-:-:S03]  /*5540*/  FFMA.FTZ R8, R47, c[0x0][0x2d0], -R2 ;  /* 0x0000b4002f087a23 */ /* 0x002fc60000010802 */
[----:B------:R-:W1:Y:S01]  /*5550*/  LDSM.16.MT88.4 R44, [R194+0x800] ;  /* 0x00080000c22c783b */ /* 0x000e620000004200 */
[----:B------:R3:W1:Y:S02]  /*5560*/  MUFU.EX2 R242, R8 ;  /* 0x0000000800f27308 */ /* 0x0006640000000800 */
[C---:B------:R-:W-:Y:S08]  /*5570*/  HMMA.16816.F32 R68, R4.reuse, R28, RZ ;  /* 0x0000001c0444723c */ /* 0x040ff000000018ff */
[----:B------:R-:W-:Y:S01]  /*5580*/  HMMA.16816.F32 R64, R4, R30, RZ ;  /* 0x0000001e0440723c */ /* 0x000fe200000018ff */
[----:B------:R-:W1:Y:S01]  /*5590*/  LDSM.16.MT88.4 R28, [R3+0x2800] ;  /* 0x00280000031c783b */ /* 0x000e620000004200 */
[----:B---3--:R-:W-:-:S06]  /*55a0*/  FFMA.FTZ R8, R18, c[0x0][0x2d0], -R0 ;  /* 0x0000b40012087a23 */ /* 0x008fcc0000010800 */
[C---:B------:R-:W-:Y:S01]  /*55b0*/  HMMA.16816.F32 R152, R4.reuse, R12, RZ ;  /* 0x0000000c0498723c */ /* 0x040fe200000018ff */
[----:B------:R3:W-:Y:S07]  /*55c0*/  MUFU.EX2 R207, R8 ;  /* 0x0000000800cf7308 */ /* 0x0007ee0000000800 */
[C---:B------:R-:W-:Y:S01]  /*55d0*/  HMMA.16816.F32 R160, R4.reuse, R14, RZ ;  /* 0x0000000e04a0723c */ /* 0x040fe200000018ff */
[----:B------:R-:W1:Y:S07]  /*55e0*/  LDSM.16.MT88.4 R12, [R195+0x2800] ;  /* 0x00280000c30c783b */ /* 0x000e6e0000004200 */
[----:B------:R-:W-:Y:S01]  /*55f0*/  HMMA.16816.F32 R76, R4, R10, RZ ;  /* 0x0000000a044c723c */ /* 0x000fe200000018ff */
[----:B---3--:R-:W-:-:S04]  /*5600*/  FFMA.FTZ R8, R17, c[0x0][0x2d0], -R0 ;  /* 0x0000b40011087a23 */ /* 0x008fc80000010800 */
[----:B------:R3:W1:Y:S03]  /*5610*/  MUFU.EX2 R212, R8 ;  /* 0x0000000800d47308 */ /* 0x0006660000000800 */
[C---:B------:R-:W-:Y:S08]  /*5620*/  HMMA.16816.F32 R56, R4.reuse, R40, RZ ;  /* 0x000000280438723c */ /* 0x040ff000000018ff */
[----:B------:R-:W-:Y:S01]  /*5630*/  HMMA.16816.F32 R60, R4, R42, RZ ;  /* 0x0000002a043c723c */ /* 0x000fe200000018ff */
[----:B------:R-:W-:Y:S01]  /*5640*/  LDSM.16.MT88.4 R40, [R195+0x800] ;  /* 0x00080000c328783b */ /* 0x000fe20000004200 */
[----:B---3--:R-:W-:-:S06]  /*5650*/  FFMA.FTZ R8, R52, c[0x0][0x2d0], -R0 ;  /* 0x0000b40034087a23 */ /* 0x008fcc0000010800 */
[C---:B------:R-:W-:Y:S01]  /*5660*/  HMMA.16816.F32 R124, R4.reuse, R32, RZ ;  /* 0x00000020047c723c */ /* 0x040fe200000018ff */
[----:B------:R3:W-:Y:S07]  /*5670*/  MUFU.EX2 R206, R8 ;  /* 0x0000000800ce7308 */ /* 0x0007ee0000000800 */
[C---:B------:R-:W-:Y:S01]  /*5680*/  HMMA.16816.F32 R128, R4.reuse, R34, RZ ;  /* 0x000000220480723c */ /* 0x040fe200000018ff */
[----:B------:R-:W-:Y:S07]  /*5690*/  LDSM.16.MT88.4 R32, [R194+0x2800] ;  /* 0x00280000c220783b */ /* 0x000fee0000004200 */
[----:B-----5:R-:W-:Y:S01]  /*56a0*/  HMMA.16816.F32 R132, R4, R24, RZ ;  /* 0x000000180484723c */ /* 0x020fe200000018ff */
[----:B---3--:R-:W-:-:S04]  /*56b0*/  FFMA.FTZ R8, R53, c[0x0][0x2d0], -R0 ;  /* 0x0000b40035087a23 */ /* 0x008fc80000010800 */
[----:B------:R3:W5:Y:S03]  /*56c0*/  MUFU.EX2 R208, R8 ;  /* 0x0000000800d07308 */ /* 0x0007660000000800 */
[C---:B------:R-:W-:Y:S01]  /*56d0*/  HMMA.16816.F32 R136, R4.reuse, R26, RZ ;  /* 0x0000001a0488723c */ /* 0x040fe200000018ff */
[----:B------:R-:W-:Y:S07]  /*56e0*/  LDSM.16.MT88.4 R24, [R194+0x4800] ;  /* 0x00480000c218783b */ /* 0x000fee0000004200 */
[C---:B--2---:R-:W-:Y:S01]  /*56f0*/  HMMA.16816.F32 R144, R4.reuse, R20, RZ ;  /* 0x000000140490723c */ /* 0x044fe200000018ff */
[----:B---3--:R-:W2:Y:S07]  /*5700*/  LDSM.16.MT88.4 R8, [R16+0x2800] ;  /* 0x002800001008783b */ /* 0x008eae0000004200 */
[----:B------:R-:W-:Y:S01]  /*5710*/  HMMA.16816.F32 R148, R4, R22, RZ ;  /* 0x000000160494723c */ /* 0x000fe200000018ff */
[----:B------:R-:W-:Y:S06]  /*5720*/  LDSM.16.MT88.4 R20, [R195+0x4800] ;  /* 0x00480000c314783b */ /* 0x000fec0000004200 */
[----:B----4-:R-:W-:-:S02]  /*5730*/  F2FP.PACK_AB R4, R243, R241 ;  /* 0x000000f1f304723e */ /* 0x010fc400000000ff */
[----:B-1----:R-:W-:Y:S02]  /*5740*/  F2FP.PACK_AB R6, R242, R240 ;  /* 0x000000f0f206723e */ /* 0x002fe400000000ff */
[----:B------:R-:W-:Y:S02]  /*5750*/  F2FP.PACK_AB R5, R212, R207 ;  /* 0x000000cfd405723e */ /* 0x000fe400000000ff */
[----:B-----5:R-:W-:-:S07]  /*5760*/  F2FP.PACK_AB R7, R208, R206 ;  /* 0x000000ced007723e */ /* 0x020fce00000000ff */
[C---:B------:R-:W-:Y:S08]  /*5770*/  HMMA.16816.F32 R196, R4.reuse, R44, R120 ;  /* 0x0000002c04c4723c */ /* 0x040ff00000001878 */
[C---:B------:R-:W-:Y:S08]  /*5780*/  HMMA.16816.F32 R120, R4.reuse, R36, R92 ;  /* 0x000000240478723c */ /* 0x040ff0000000185c */
[C---:B------:R-:W-:Y:S08]  /*5790*/  HMMA.16816.F32 R92, R4.reuse, R28, R72 ;  /* 0x0000001c045c723c */ /* 0x040ff00000001848 */
[C---:B------:R-:W-:Y:S08]  /*57a0*/  HMMA.16816.F32 R72, R4.reuse, R12, R68 ;  /* 0x0000000c0448723c */ /* 0x040ff00000001844 */
[C---:B------:R-:W-:Y:S01]  /*57b0*/  HMMA.16816.F32 R68, R4.reuse, R14, R64 ;  /* 0x0000000e0444723c */ /* 0x040fe20000001840 */
[----:B------:R-:W-:Y:S07]  /*57c0*/  LDSM.16.MT88.4 R12, [R16+0x4800] ;  /* 0x00480000100c783b */ /* 0x000fee0000004200 */
[C---:B--2---:R-:W-:Y:S07]  /*57d0*/  HMMA.16816.F32 R64, R4.reuse, R8, R56 ;  /* 0x000000080440723c */ /* 0x044fee0000001838 */
[--C-:B------:R-:W-:Y:S01]  /*57e0*/  FFMA.FTZ R8, R141, c[0x0][0x2d0], -R2.reuse ;  /* 0x0000b4008d087a23 */ /* 0x100fe20000010802 */
[C---:B------:R-:W-:Y:S03]  /*57f0*/  HMMA.16816.F32 R176, R4.reuse, R48, R108 ;  /* 0x0000003004b0723c */ /* 0x040fe6000000186c */
[----:B------:R1:W-:Y:S05]  /*5800*/  MUFU.EX2 R239, R8 ;  /* 0x0000000800ef7308 */ /* 0x0003ea0000000800 */
[C---:B------:R-:W-:Y:S08]  /*5810*/  HMMA.16816.F32 R164, R4.reuse, R42, R96 ;  /* 0x0000002a04a4723c */ /* 0x040ff00000001860 */
[----:B------:R-:W-:Y:S01]  /*5820*/  HMMA.16816.F32 R108, R4, R32, R84 ;  /* 0x00000020046c723c */ /* 0x000fe20000001854 */
[----:B-1----:R-:W-:-:S04]  /*5830*/  FFMA.FTZ R8, R140, c[0x0][0x2d0], -R2 ;  /* 0x0000b4008c087a23 */ /* 0x002fc80000010802 */
[----:B------:R1:W2:Y:S03]  /*5840*/  MUFU.EX2 R238, R8 ;  /* 0x0000000800ee7308 */ /* 0x0002a60000000800 */
[C---:B------:R-:W-:Y:S01]  /*5850*/  HMMA.16816.F32 R96, R4.reuse, R34, R80 ;  /* 0x000000220460723c */ /* 0x040fe20000001850 */
[----:B------:R-:W3:Y:S07]  /*5860*/  LDSM.16.MT88.4 R32, [R3+0x4800] ;  /* 0x004800000320783b */ /* 0x000eee0000004200 */
[----:B------:R-:W-:Y:S01]  /*5870*/  HMMA.16816.F32 R180, R4, R46, R116 ;  /* 0x0000002e04b4723c */ /* 0x000fe20000001874 */
[----:B-1----:R-:W-:-:S07]  /*5880*/  FFMA.FTZ R8, R142, c[0x0][0x2d0], -R2 ;  /* 0x0000b4008e087a23 */ /* 0x002fce0000010802 */
[C---:B------:R-:W-:Y:S01]  /*5890*/  HMMA.16816.F32 R116, R4.reuse, R38, R88 ;  /* 0x000000260474723c */ /* 0x040fe20000001858 */
[----:B------:R-:W1:Y:S01]  /*58a0*/  LDSM.16.MT88.4 R36, [R195+0x1000] ;  /* 0x00100000c324783b */ /* 0x000e620000004200 */
[----:B------:R4:W-:Y:S06]  /*58b0*/  MUFU.EX2 R237, R8 ;  /* 0x0000000800ed7308 */ /* 0x0009ec0000000800 */
[C---:B------:R-:W-:Y:S08]  /*58c0*/  HMMA.16816.F32 R60, R4.reuse, R10, R60 ;  /* 0x0000000a043c723c */ /* 0x040ff0000000183c */
[----:B------:R-:W-:Y:S01]  /*58d0*/  HMMA.16816.F32 R80, R4, R30, R76 ;  /* 0x0000001e0450723c */ /* 0x000fe2000000184c */
[----:B------:R-:W-:Y:S01]  /*58e0*/  LDSM.16.MT88.4 R28, [R3+0x1000] ;  /* 0x00100000031c783b */ /* 0x000fe20000004200 */
[----:B----4-:R-:W-:-:S04]  /*58f0*/  FFMA.FTZ R8, R143, c[0x0][0x2d0], -R2 ;  /* 0x0000b4008f087a23 */ /* 0x010fc80000010802 */
[----:B------:R4:W5:Y:S02]  /*5900*/  MUFU.EX2 R236, R8 ;  /* 0x0000000800ec7308 */ /* 0x0009640000000800 */
[C---:B------:R-:W-:Y:S08]  /*5910*/  HMMA.16816.F32 R168, R4.reuse, R50, R112 ;  /* 0x0000003204a8723c */ /* 0x040ff00000001870 */
[----:B---3--:R-:W-:Y:S01]  /*5920*/  HMMA.16816.F32 R76, R4, R32, R132 ;  /* 0x00000020044c723c */ /* 0x008fe20000001884 */
[----:B------:R-:W-:Y:S01]  /*5930*/  LDSM.16.MT88.4 R132, [R16+0x1800] ;  /* 0x001800001084783b */ /* 0x000fe20000004200 */
[----:B----4-:R-:W-:-:S06]  /*5940*/  FFMA.FTZ R8, R54, c[0x0][0x2d0], -R0 ;  /* 0x0000b40036087a23 */ /* 0x010fcc0000010800 */
[C---:B------:R-:W-:Y:S01]  /*5950*/  HMMA.16816.F32 R44, R4.reuse, R34, R136 ;  /* 0x00000022042c723c */ /* 0x040fe20000001888 */
[----:B------:R-:W3:Y:S01]  /*5960*/  LDSM.16.MT88.4 R32, [R194+0x1000] ;  /* 0x00100000c220783b */ /* 0x000ee20000004200 */
[----:B------:R4:W-:Y:S06]  /*5970*/  MUFU.EX2 R158, R8 ;  /* 0x00000008009e7308 */ /* 0x0009ec0000000800 */
[C---:B------:R-:W-:Y:S08]  /*5980*/  HMMA.16816.F32 R172, R4.reuse, R40, R104 ;  /* 0x0000002804ac723c */ /* 0x040ff00000001868 */
[----:B------:R-:W-:Y:S01]  /*5990*/  HMMA.16816.F32 R56, R4, R22, R148 ;  /* 0x000000160438723c */ /* 0x000fe20000001894 */
[----:B----4-:R-:W-:-:S04]  /*59a0*/  FFMA.FTZ R8, R55, c[0x0][0x2d0], -R0 ;  /* 0x0000b40037087a23 */ /* 0x010fc80000010800 */
[----:B------:R4:W1:Y:S03]  /*59b0*/  MUFU.EX2 R157, R8 ;  /* 0x00000008009d7308 */ /* 0x0008660000000800 */
[C---:B------:R-:W-:Y:S01]  /*59c0*/  HMMA.16816.F32 R52, R4.reuse, R20, R144 ;  /* 0x000000140434723c */ /* 0x040fe20000001890 */
[----:B------:R-:W-:Y:S07]  /*59d0*/  LDSM.16.MT88.4 R20, [R195+0x3000] ;  /* 0x00300000c314783b */ /* 0x000fee0000004200 */
[----:B------:R-:W-:Y:S01]  /*59e0*/  HMMA.16816.F32 R40, R4, R24, R124 ;  /* 0x000000180428723c */ /* 0x000fe2000000187c */
[----:B------:R-:W-:Y:S01]  /*59f0*/  LDSM.16.MT88.4 R124, [R195+0x1800] ;  /* 0x00180000c37c783b */ /* 0x000fe20000004200 */
[----:B----4-:R-:W-:-:S06]  /*5a00*/  FFMA.FTZ R8, R102, c[0x0][0x2d0], -R0 ;  /* 0x0000b40066087a23 */ /* 0x010fcc0000010800 */
[C---:B------:R-:W-:Y:S01]  /*5a10*/  HMMA.16816.F32 R48, R4.reuse, R26, R128 ;  /* 0x0000001a0430723c */ /* 0x040fe20000001880 */
[----:B------:R-:W-:Y:S01]  /*5a20*/  LDSM.16.MT88.4 R24, [R3+0x3000] ;  /* 0x003000000318783b */ /* 0x000fe20000004200 */
[----:B------:R4:W-:Y:S06]  /*5a30*/  MUFU.EX2 R156, R8 ;  /* 0x00000008009c7308 */ /* 0x0009ec0000000800 */
[C---:B------:R-:W-:Y:S08]  /*5a40*/  HMMA.16816.F32 R88, R4.reuse, R12, R152 ;  /* 0x0000000c0458723c */ /* 0x040ff00000001898 */
[----:B------:R-:W-:Y:S01]  /*5a50*/  HMMA.16816.F32 R84, R4, R14, R160 ;  /* 0x0000000e0454723c */ /* 0x000fe200000018a0 */
[----:B------:R-:W-:Y:S01]  /*5a60*/  LDSM.16.MT88.4 R12, [R16+0x1000] ;  /* 0x00100000100c783b */ /* 0x000fe20000004200 */
[----:B----4-:R-:W-:-:S04]  /*5a70*/  FFMA.FTZ R8, R103, c[0x0][0x2d0], -R0 ;  /* 0x0000b40067087a23 */ /* 0x010fc80000010800 */
[----:B------:R4:W3:Y:S01]  /*5a80*/  MUFU.EX2 R102, R8 ;  /* 0x0000000800667308 */ /* 0x0008e20000000800 */
[----:B--2---:R-:W-:Y:S02]  /*5a90*/  F2FP.PACK_AB R4, R238, R239 ;  /* 0x000000efee04723e */ /* 0x004fe400000000ff */
[----:B-----5:R-:W-:Y:S02]  /*5aa0*/  F2FP.PACK_AB R6, R236, R237 ;  /* 0x000000edec06723e */ /* 0x020fe400000000ff */
[----:B-1----:R-:W-:Y:S01]  /*5ab0*/  F2FP.PACK_AB R5, R157, R158 ;  /* 0x0000009e9d05723e */ /* 0x002fe200000000ff */
[----:B----4-:R-:W1:Y:S01]  /*5ac0*/  LDSM.16.MT88.4 R8, [R194+0x3000] ;  /* 0x00300000c208783b */ /* 0x010e620000004200 */
[----:B---3--:R-:W-:-:S07]  /*5ad0*/  F2FP.PACK_AB R7, R102, R156 ;  /* 0x0000009c6607723e */ /* 0x008fce00000000ff */
[C---:B------:R-:W-:Y:S08]  /*5ae0*/  HMMA.16816.F32 R128, R4.reuse, R38, R164 ;  /* 0x000000260480723c */ /* 0x040ff000000018a4 */
[C---:B------:R-:W-:Y:S08]  /*5af0*/  HMMA.16816.F32 R196, R4.reuse, R32, R196 ;  /* 0x0000002004c4723c */ /* 0x040ff000000018c4 */
[C---:B------:R-:W-:Y:S01]  /*5b00*/  HMMA.16816.F32 R180, R4.reuse, R34, R180 ;  /* 0x0000002204b4723c */ /* 0x040fe200000018b4 */
[----:B------:R-:W-:Y:S07]  /*5b10*/  LDSM.16.MT88.4 R32, [R194+0x5000] ;  /* 0x00500000c220783b */ /* 0x000fee0000004200 */
[C---:B------:R-:W-:Y:S08]  /*5b20*/  HMMA.16816.F32 R112, R4.reuse, R28, R176 ;  /* 0x0000001c0470723c */ /* 0x040ff000000018b0 */
[C---:B-1----:R-:W-:Y:S01]  /*5b30*/  HMMA.16816.F32 R164, R4.reuse, R8, R108 ;  /* 0x0000000804a4723c */ /* 0x042fe2000000186c */
[----:B------:R-:W-:Y:S06]  /*5b40*/  LDSM.16.MT88.4 R108, [R194+0x1800] ;  /* 0x00180000c26c783b */ /* 0x000fec0000004200 */
[--C-:B------:R-:W-:Y:S01]  /*5b50*/  FFMA.FTZ R8, R201, c[0x0][0x2d0], -R2.reuse ;  /* 0x0000b400c9087a23 */ /* 0x100fe20000010802 */
[C---:B------:R-:W-:Y:S01]  /*5b60*/  HMMA.16816.F32 R104, R4.reuse, R30, R168 ;  /* 0x0000001e0468723c */ /* 0x040fe200000018a8 */
[----:B------:R-:W1:Y:S02]  /*5b70*/  LDSM.16.MT88.4 R28, [R16+0x3000] ;  /* 0x00300000101c783b */ /* 0x000e640000004200 */
[----:B------:R2:W-:Y:S05]  /*5b80*/  MUFU.EX2 R234, R8 ;  /* 0x0000000800ea7308 */ /* 0x0005ea0000000800 */
[C---:B------:R-:W-:Y:S08]  /*5b90*/  HMMA.16816.F32 R176, R4.reuse, R36, R172 ;  /* 0x0000002404b0723c */ /* 0x040ff000000018ac */
[----:B------:R-:W-:Y:S01]  /*5ba0*/  HMMA.16816.F32 R152, R4, R20, R72 ;  /* 0x000000140498723c */ /* 0x000fe20000001848 */
[----:B------:R-:W-:Y:S01]  /*5bb0*/  LDSM.16.MT88.4 R72, [R194+0x5800] ;  /* 0x00580000c248783b */ /* 0x000fe20000004200 */
[----:B--2---:R-:W-:-:S04]  /*5bc0*/  FFMA.FTZ R8, R202, c[0x0][0x2d0], -R2 ;  /* 0x0000b400ca087a23 */ /* 0x004fc80000010802 */
[----:B------:R2:W3:Y:S02]  /*5bd0*/  MUFU.EX2 R202, R8 ;  /* 0x0000000800ca7308 */ /* 0x0004e40000000800 */
[C---:B------:R-:W-:Y:S01]  /*5be0*/  HMMA.16816.F32 R148, R4.reuse, R22, R68 ;  /* 0x000000160494723c */ /* 0x040fe20000001844 */
[----:B------:R-:W4:Y:S07]  /*5bf0*/  LDSM.16.MT88.4 R20, [R195+0x5000] ;  /* 0x00500000c314783b */ /* 0x000f2e0000004200 */
[----:B------:R-:W-:Y:S01]  /*5c00*/  HMMA.16816.F32 R92, R4, R24, R92 ;  /* 0x00000018045c723c */ /* 0x000fe2000000185c */
[----:B--2---:R-:W-:-:S07]  /*5c10*/  FFMA.FTZ R8, R203, c[0x0][0x2d0], -R2 ;  /* 0x0000b400cb087a23 */ /* 0x004fce0000010802 */
[C---:B------:R-:W-:Y:S01]  /*5c20*/  HMMA.16816.F32 R36, R4.reuse, R26, R80 ;  /* 0x0000001a0424723c */ /* 0x040fe20000001850 */
[----:B------:R-:W2:Y:S01]  /*5c30*/  LDSM.16.MT88.4 R24, [R16+0x5000] ;  /* 0x005000001018783b */ /* 0x000ea20000004200 */
[----:B------:R-:W-:Y:S01]  /*5c40*/  FFMA.FTZ R2, R204, c[0x0][0x2d0], -R2 ;  /* 0x0000b400cc027a23 */ /* 0x000fe20000010802 */
[----:B------:R-:W-:Y:S02]  /*5c50*/  MUFU.EX2 R201, R8 ;  /* 0x0000000800c97308 */ /* 0x000fe40000000800 */
[----:B------:R-:W-:Y:S03]  /*5c60*/  LDSM.16.MT88.4 R80, [R3+0x5800] ;  /* 0x005800000350783b */ /* 0x000fe60000004200 */
[C---:B------:R-:W-:Y:S03]  /*5c70*/  HMMA.16816.F32 R160, R4.reuse, R10, R96 ;  /* 0x0000000a04a0723c */ /* 0x040fe60000001860 */
[----:B------:R5:W1:Y:S04]  /*5c80*/  MUFU.EX2 R103, R2 ;  /* 0x0000000200677308 */ /* 0x000a680000000800 */
[----:B---3--:R-:W-:Y:S01]  /*5c90*/  F2FP.PACK_AB R96, R202, R234 ;  /* 0x000000eaca60723e */ /* 0x008fe200000000ff */
[C---:B------:R-:W-:Y:S08]  /*5ca0*/  HMMA.16816.F32 R172, R4.reuse, R12, R120 ;  /* 0x0000000c04ac723c */ /* 0x040ff00000001878 */
[----:B------:R-:W-:Y:S01]  /*5cb0*/  HMMA.16816.F32 R168, R4, R14, R116 ;  /* 0x0000000e04a8723c */ /* 0x000fe20000001874 */
[----:B------:R-:W3:Y:S01]  /*5cc0*/  LDSM.16.MT88.4 R12, [R3+0x5000] ;  /* 0x00500000030c783b */ /* 0x000ee20000004200 */
[----:B-----5:R-:W-:Y:S01]  /*5cd0*/  FFMA.FTZ R2, R159, c[0x0][0x2d0], -R0 ;  /* 0x0000b4009f027a23 */ /* 0x020fe20000010800 */
[----:B-1----:R-:W-:-:S02]  /*5ce0*/  F2FP.PACK_AB R98, R103, R201 ;  /* 0x000000c96762723e */ /* 0x002fc400000000ff */
[----:B------:R-:W1:Y:S01]  /*5cf0*/  LDSM.16.MT88.4 R116, [R3+0x1800] ;  /* 0x001800000374783b */ /* 0x000e620000004200 */
[----:B------:R5:W-:Y:S02]  /*5d00*/  MUFU.EX2 R11, R2 ;  /* 0x00000002000b7308 */ /* 0x000be40000000800 */
[C---:B------:R-:W-:Y:S01]  /*5d10*/  HMMA.16816.F32 R144, R4.reuse, R28, R64 ;  /* 0x0000001c0490723c */ /* 0x040fe20000001840 */
[----:B------:R-:W-:Y:S07]  /*5d20*/  LDSM.16.MT88.4 R64, [R16+0x3800] ;  /* 0x003800001040783b */ /* 0x000fee0000004200 */
[----:B------:R-:W-:Y:S01]  /*5d30*/  HMMA.16816.F32 R68, R4, R30, R60 ;  /* 0x0000001e0444723c */ /* 0x000fe2000000183c */
[----:B-----5:R-:W-:-:S07]  /*5d40*/  FFMA.FTZ R2, R185, c[0x0][0x2d0], -R0 ;  /* 0x0000b400b9027a23 */ /* 0x020fce0000010800 */
[C---:B------:R-:W-:Y:S01]  /*5d50*/  HMMA.16816.F32 R136, R4.reuse, R32, R40 ;  /* 0x000000200488723c */ /* 0x040fe20000001828 */
[----:B------:R-:W-:Y:S01]  /*5d60*/  LDSM.16.MT88.4 R40, [R194+0x3800] ;  /* 0x00380000c228783b */ /* 0x000fe20000004200 */
[----:B------:R5:W2:Y:S06]  /*5d70*/  MUFU.EX2 R10, R2 ;  /* 0x00000002000a7308 */ /* 0x000aac0000000800 */
[C---:B------:R-:W-:Y:S01]  /*5d80*/  HMMA.16816.F32 R140, R4.reuse, R34, R48 ;  /* 0x00000022048c723c */ /* 0x040fe20000001830 */
[----:B------:R-:W1:Y:S07]  /*5d90*/  LDSM.16.MT88.4 R48, [R3+0x3800] ;  /* 0x003800000330783b */ /* 0x000e6e0000004200 */
[----:B----4-:R-:W-:Y:S01]  /*5da0*/  HMMA.16816.F32 R28, R4, R20, R52 ;  /* 0x00000014041c723c */ /* 0x010fe20000001834 */
[--C-:B-----5:R-:W-:Y:S01]  /*5db0*/  FFMA.FTZ R2, R184, c[0x0][0x2d0], -R0.reuse ;  /* 0x0000b400b8027a23 */ /* 0x120fe20000010800 */
[----:B--2---:R-:W-:Y:S01]  /*5dc0*/  F2FP.PACK_AB R97, R10, R11 ;  /* 0x0000000b0a61723e */ /* 0x004fe200000000ff */
[----:B------:R-:W-:-:S02]  /*5dd0*/  FFMA.FTZ R0, R19, c[0x0][0x2d0], -R0 ;  /* 0x0000b40013007a23 */ /* 0x000fc40000010800 */
[----:B------:R2:W-:Y:S03]  /*5de0*/  MUFU.EX2 R9, R2 ;  /* 0x0000000200097308 */ /* 0x0005e60000000800 */
[C---:B------:R-:W-:Y:S01]  /*5df0*/  HMMA.16816.F32 R32, R4.reuse, R22, R56 ;  /* 0x000000160420723c */ /* 0x040fe20000001838 */
[----:B------:R-:W4:Y:S04]  /*5e00*/  LDSM.16.MT88.4 R56, [R195+0x3800] ;  /* 0x00380000c338783b */ /* 0x000f280000004200 */
[----:B------:R-:W-:Y:S01]  /*5e10*/  LDSM.16.MT88.4 R16, [R16+0x5800] ;  /* 0x005800001010783b */ /* 0x000fe20000004200 */
[----:B------:R5:W1:Y:S02]  /*5e20*/  MUFU.EX2 R8, R0 ;  /* 0x0000000000087308 */ /* 0x000a640000000800 */
[----:B------:R-:W-:Y:S01]  /*5e30*/  HMMA.16816.F32 R20, R4, R24, R88 ;  /* 0x000000180414723c */ /* 0x000fe20000001858 */
[----:B------:R-:W4:Y:S01]  /*5e40*/  LDSM.16.MT88.4 R88, [R195+0x5800] ;  /* 0x00580000c358783b */ /* 0x000f220000004200 */
[----:B--2---:R-:W-:-:S06]  /*5e50*/  FADD.FTZ R2, R247, R245 ;  /* 0x000000f5f7027221 */ /* 0x004fcc0000010000 */
[----:B---3--:R-:W-:Y:S01]  /*5e60*/  HMMA.16816.F32 R76, R4, R12, R76 ;  /* 0x0000000c044c723c */ /* 0x008fe2000000184c */
[----:B------:R-:W-:Y:S02]  /*5e70*/  FADD.FTZ R2, R244, R2 ;  /* 0x00000002f4027221 */ /* 0x000fe40000010000 */
[----:B-----5:R-:W-:-:S05]  /*5e80*/  FADD.FTZ R0, R229, R223 ;  /* 0x000000dfe5007221 */ /* 0x020fca0000010000 */
[C---:B------:R-:W-:Y:S01]  /*5e90*/  HMMA.16816.F32 R12, R4.reuse, R14, R44 ;  /* 0x0000000e040c723c */ /* 0x040fe2000000182c */
[----:B------:R-:W-:Y:S01]  /*5ea0*/  FADD.FTZ R2, R246, R2 ;  /* 0x00000002f6027221 */ /* 0x000fe20000010000 */
[----:B-1----:R-:W-:Y:S01]  /*5eb0*/  F2FP.PACK_AB R99, R8, R9 ;  /* 0x000000090863723e */ /* 0x002fe200000000ff */
[----:B------:R-:W-:Y:S02]  /*5ec0*/  FADD.FTZ R0, R213, R0 ;  /* 0x00000000d5007221 */ /* 0x000fe40000010000 */
        /* <DEDUP_REMOVED lines=24> */
[----:B------:R-:W-:Y:S01]  /*6050*/  FADD.FTZ R2, R11, R0 ;  /* 0x000000000b027221 */ /* 0x000fe20000010000 */
[----:B------:R-:W-:Y:S01]  /*6060*/  IADD3 R0, R205, -0x3, RZ ;  /* 0xfffffffdcd007810 */ /* 0x000fe20007ffe0ff */
[----:B------:R-:W-:Y:S02]  /*6070*/  FADD.FTZ R3, R201, R3 ;  /* 0x00000003c9037221 */ /* 0x000fe40000010000 */
[----:B------:R-:W-:Y:S01]  /*6080*/  FADD.FTZ R2, R10, R2 ;  /* 0x000000020a027221 */ /* 0x000fe20000010000 */
[----:B------:R-:W-:Y:S01]  /*6090*/  ISETP.GE.AND P0, PT, R0, R200, PT ;  /* 0x000000c80000720c */ /* 0x000fe20003f06270 */
[----:B------:R-:W-:Y:S01]  /*60a0*/  HMMA.16816.F32 R116, R96, R118, R104 ;  /* 0x000000766074723c */ /* 0x000fe20000001868 */
[----:B------:R-:W-:-:S02]  /*60b0*/  FADD.FTZ R212, R103, R3 ;  /* 0x0000000367d47221 */ /* 0x000fc40000010000 */
[----:B------:R-:W-:-:S04]  /*60c0*/  FADD.FTZ R2, R9, R2 ;  /* 0x0000000209027221 */ /* 0x000fc80000010000 */
[----:B------:R-:W-:Y:S01]  /*60d0*/  FADD.FTZ R213, R8, R2 ;  /* 0x0000000208d57221 */ /* 0x000fe20000010000 */
[C---:B------:R-:W-:Y:S08]  /*60e0*/  HMMA.16816.F32 R48, R96.reuse, R50, R36 ;  /* 0x000000326030723c */ /* 0x040ff00000001824 */
        /* <DEDUP_REMOVED lines=21> */
[----:B------:R-:W-:Y:S01]  /*6240*/  IMAD.WIDE.U32 R4, R0, c[0x0][0x1e0], RZ ;  /* 0x0000780000047a25 */ /* 0x000fe200078e00ff */
[----:B------:R-:W-:-:S03]  /*6250*/  ISETP.GE.AND P4, PT, R210, c[0x0][0x1d4], PT ;  /* 0x00007500d2007a0c */ /* 0x000fc60003f86270 */
        /* <DEDUP_REMOVED lines=15> */
[----:B------:R-:W-:-:S05]  /*6350*/  LEA.HI.X R5, R5, R3, R0, 0x6, P5 ;  /* 0x0000000305057211 */ /* 0x000fca00028f3400 */
[----:B------:R1:W-:Y:S04]  /*6360*/  LDGSTS.E.BYPASS.LTC128B.128 [R227+0xe100], [R2.64+0x80], !P0 ;  /* 0x0e10008002e37fae */ /* 0x0003e8000c101d48 */
[----:B------:R1:W-:Y:S04]  /*6370*/  LDGSTS.E.BYPASS.LTC128B.128 [R227+0x10100], [R2.64+0x100], !P3 ;  /* 0x1010010002e37fae */ /* 0x0003e8000d901d48 */
[----:B------:R1:W-:Y:S04]  /*6380*/  LDGSTS.E.BYPASS.LTC128B.128 [R227+0xd100], [R4.64], !P4 ;  /* 0x0d10000004e37fae */ /* 0x0003e8000e101d48 */
[----:B------:R1:W-:Y:S04]  /*6390*/  LDGSTS.E.BYPASS.LTC128B.128 [R227+0xf100], [R4.64+0x80], !P0 ;  /* 0x0f10008004e37fae */ /* 0x0003e8000c101d48 */
[----:B------:R1:W-:Y:S02]  /*63a0*/  LDGSTS.E.BYPASS.LTC128B.128 [R227+0x11100], [R4.64+0x100], !P3 ;  /* 0x1110010004e37fae */ /* 0x0003e4000d901d48 */
.L_x_1668:
[----:B------:R-:W-:Y:S05]  /*63b0*/  BSYNC B0 ;  /* 0x0000000000007941 */ /* 0x000fea0003800000 */
.L_x_1667:
[----:B-1----:R-:W-:Y:S01]  /*63c0*/  @P2 IMAD.HI.U32 R2, R226, c[0x0][0x2c8], RZ ;  /* 0x0000b200e2022a27 */ /* 0x002fe200078e00ff */
[----:B------:R-:W0:Y:S01]  /*63d0*/  LDGDEPBAR ;  /* 0x00000000000079af */ /* 0x000e220000000000 */
[----:B------:R-:W-:-:S02]  /*63e0*/  IADD3 R196, R205, -0x2, RZ ;  /* 0xfffffffecdc47810 */ /* 0x000fc40007ffe0ff */
[----:B------:R-:W-:Y:S01]  /*63f0*/  IMAD.MOV.U32 R0, RZ, RZ, R226 ;  /* 0x000000ffff007224 */ /* 0x000fe200078e00e2 */
        /* <DEDUP_REMOVED lines=15> */
.L_x_1671:
[----:B------:R-:W-:-:S13]  /*64f0*/  ISETP.NE.AND P0, PT, R4, 0x1, PT ;  /* 0x000000010400780c */ /* 0x000fda0003f05270 */
[----:B------:R-:W-:-:S05]  /*6500*/  @P0 IMAD.HI.U32 R2, R3, c[0x0][0x330], RZ ;  /* 0x0000cc0003020a27 */ /* 0x000fca00078e00ff */
[----:B------:R-:W-:Y:S02]  /*6510*/  @P0 SHF.R.U32.HI R3, RZ, c[0x0][0x334], R2 ;  /* 0x0000cd00ff030a19 */ /* 0x000fe40000011602 */
.L_x_1672:
[----:B------:R-:W-:Y:S05]  /*6520*/  BSYNC B0 ;  /* 0x0000000000007941 */ /* 0x000fea0003800000 */
.L_x_1670:
[----:B------:R-:W-:-:S05]  /*6530*/  IMAD R3, R3, R4, c[0x0][0x32c] ;  /* 0x0000cb0003037624 */ /* 0x000fca00078e0204 */
[----:B------:R-:W-:-:S04]  /*6540*/  IMNMX R0, R0, R3, PT ;  /* 0x0000000300007217 */ /* 0x000fc80003800200 */
.L_x_1669:
[----:B------:R-:W-:Y:S01]  /*6550*/  SHF.R.S32.HI R2, RZ, 0x1f, R0 ;  /* 0x0000001fff027819 */ /* 0x000fe20000011400 */
[----:B------:R-:W-:Y:S02]  /*6560*/  IMAD.MOV.U32 R185, RZ, RZ, 0x1 ;  /* 0x00000001ffb97424 */ /* 0x000fe400078e00ff */
[----:B------:R-:W-:Y:S01]  /*6570*/  IMAD.MOV.U32 R198, RZ, RZ, RZ ;  /* 0x000000ffffc67224 */ /* 0x000fe200078e00ff */
[----:B------:R-:W-:-:S04]  /*6580*/  LEA.HI R0, R2, R0, RZ, 0x6 ;  /* 0x0000000002007211 */ /* 0x000fc800078f30ff */
[----:B------:R-:W-:-:S04]  /*6590*/  SHF.R.S32.HI R0, RZ, 0x6, R0 ;  /* 0x00000006ff007819 */ /* 0x000fc80000011400 */
[----:B------:R-:W-:-:S04]  /*65a0*/  IMNMX R205, R200, R0, !PT ;  /* 0x00000000c8cd7217 */ /* 0x000fc80007800200 */
[----:B------:R-:W-:-:S13]  /*65b0*/  ISETP.GE.AND P0, PT, R196, R205, PT ;  /* 0x000000cdc400720c */ /* 0x000fda0003f06270 */
[----:B------:R-:W-:Y:S05]  /*65c0*/  @!P0 BRA `(.L_x_1673) ;  /* 0x0000377000008947 */ /* 0x000fea0003800000 */
[----:B------:R-:W-:Y:S01]  /*65d0*/  IMAD.MOV.U32 R3, RZ, RZ, R100 ;  /* 0x000000ffff037224 */ /* 0x000fe200078e0064 */
[----:B------:R-:W-:Y:S01]  /*65e0*/  MOV R198, RZ ;  /* 0x000000ff00c67202 */ /* 0x000fe20000000f00 */
[----:B------:R-:W-:Y:S01]  /*65f0*/  IMAD.MOV.U32 R2, RZ, RZ, R101 ;  /* 0x000000ffff027224 */ /* 0x000fe200078e0065 */
[----:B------:R-:W-:Y:S02]  /*6600*/  MOV R185, 0x1 ;  /* 0x0000000100b97802 */ /* 0x000fe40000000f00 */
.L_x_1682:
[----:B------:R-:W-:Y:S04]  /*6610*/  DEPBAR.LE SB0, 0x2 ;  /* 0x000080800000791a */ /* 0x000fe80000000000 */
[----:B------:R-:W-:Y:S01]  /*6620*/  WARPSYNC 0xffffffff ;  /* 0xffffffff00007948 */ /* 0x000fe20003800000 */
[----:B------:R-:W-:Y:S01]  /*6630*/  BAR.SYNC.DEFER_BLOCKING 0x0 ;  /* 0x0000000000007b1d */ /* 0x000fe20000010000 */
[----:B------:R-:W-:Y:S01]  /*6640*/  IMAD R184, R185, 0x6000, RZ ;  /* 0x00006000b9b87824 */ /* 0x000fe200078e02ff */
[----:B------:R-:W-:Y:S04]  /*6650*/  ISETP.GE.AND P6, PT, R200, R196, PT ;  /* 0x000000c4c800720c */ /* 0x000fe80003fc6270 */
[----:B------:R-:W-:Y:S04]  /*6660*/  IADD3 R0, R193, R184, RZ ;  /* 0x000000b8c1007210 */ /* 0x000fe80007ffe0ff */
[CC--:B------:R-:W-:Y:S02]  /*6670*/  IADD3 R180, R191.reuse, R0.reuse, RZ ;  /* 0x00000000bfb47210 */ /* 0x0c0fe40007ffe0ff */
[C---:B------:R-:W-:Y:S02]  /*6680*/  IADD3 R181, R186.reuse, R0, RZ ;  /* 0x00000000bab57210 */ /* 0x040fe40007ffe0ff */
[----:B------:R-:W-:Y:S01]  /*6690*/  IADD3 R183, R186, R180, RZ ;  /* 0x000000b4bab77210 */ /* 0x000fe20007ffe0ff */
[----:B------:R-:W-:Y:S01]  /*66a0*/  @!P6 IMAD R154, R198, 0x6000, R225 ;  /* 0x00006000c69ae824 */ /* 0x000fe200078e02e1 */
[----:B------:R-:W-:Y:S02]  /*66b0*/  @!P6 IADD3 R20, R196, -0x1, RZ ;  /* 0xffffffffc414e810 */ /* 0x000fe40007ffe0ff */
[----:B------:R-:W-:Y:S02]  /*66c0*/  @!P6 MOV R148, c[0x0][0x208] ;  /* 0x000082000094ea02 */ /* 0x000fe40000000f00 */
[----:B------:R-:W-:Y:S02]  /*66d0*/  @!P6 SHF.R.S32.HI R12, RZ, 0x1f, R20 ;  /* 0x0000001fff0ce819 */ /* 0x000fe40000011414 */
[----:B------:R-:W-:Y:S01]  /*66e0*/  @!P6 MOV R149, c[0x0][0x20c] ;  /* 0x000083000095ea02 */ /* 0x000fe20000000f00 */
[----:B------:R-:W-:Y:S02]  /*66f0*/  LDSM.16.M88.4 R32, [R187] ;  /* 0x00000000bb20783b */ /* 0x000fe40000000200 */
[----:B------:R-:W-:Y:S01]  /*6700*/  @!P6 IMAD R12, R12, c[0x0][0x208], RZ ;  /* 0x000082000c0cea24 */ /* 0x000fe200078e02ff */
[----:B------:R-:W-:Y:S01]  /*6710*/  IADD3 R182, R191, R0, R186 ;  /* 0x00000000bfb67210 */ /* 0x000fe20007ffe0ba */
[----:B------:R-:W-:Y:S02]  /*6720*/  ULDC UR4, c[0x0][0x324] ;  /* 0x0000c90000047ab9 */ /* 0x000fe40000000800 */
[C---:B------:R-:W-:Y:S01]  /*6730*/  @!P6 IMAD R22, R20.reuse, c[0x0][0x20c], R12 ;  /* 0x000083001416ea24 */ /* 0x040fe200078e020c */
[----:B------:R-:W-:Y:S01]  /*6740*/  ULOP3.LUT UR4, URZ, UR4, URZ, 0x33, !UPT ;  /* 0x000000043f047292 */ /* 0x000fe2000f8e333f */
[----:B------:R-:W1:Y:S01]  /*6750*/  LDSM.16.M88.4 R8, [R0] ;  /* 0x000000000008783b */ /* 0x000e620000000200 */
[----:B------:R-:W-:Y:S05]  /*6760*/  @!P6 IMAD.WIDE.U32 R20, R20, c[0x0][0x208], RZ ;  /* 0x000082001414ea25 */ /* 0x000fea00078e00ff */
[----:B------:R-:W-:Y:S01]  /*6770*/  @!P6 SHF.L.U32 R28, R20, 0x6, RZ ;  /* 0x00000006141ce819 */ /* 0x000fe200000006ff */
[----:B------:R-:W2:Y:S01]  /*6780*/  LDSM.16.M88.4 R16, [R0+0x800] ;  /* 0x000800000010783b */ /* 0x000ea20000000200 */
[----:B------:R-:W-:Y:S02]  /*6790*/  @!P6 IADD3 R22, R21, R22, RZ ;  /* 0x000000161516e210 */ /* 0x000fe40007ffe0ff */
[----:B------:R-:W-:Y:S02]  /*67a0*/  @!P6 LEA R31, P0, R148, R28, 0x5 ;  /* 0x0000001c941fe211 */ /* 0x000fe400078028ff */
[----:B------:R-:W-:Y:S02]  /*67b0*/  @!P6 IADD3 R29, P5, R28, R220, RZ ;  /* 0x000000dc1c1de210 */ /* 0x000fe40007fbe0ff */
[----:B------:R-:W3:Y:S01]  /*67c0*/  LDSM.16.M88.4 R24, [R0+0x1000] ;  /* 0x001000000018783b */ /* 0x000ee20000000200 */
[----:B------:R-:W-:Y:S02]  /*67d0*/  @!P6 SHF.L.U64.HI R30, R20, 0x6, R22 ;  /* 0x00000006141ee819 */ /* 0x000fe40000010216 */
[----:B------:R-:W-:Y:S02]  /*67e0*/  @!P6 LEA R156, P4, R29, c[0x0][0x1f8], 0x1 ;  /* 0x00007e001d9cea11 */ /* 0x000fe400078808ff */
[----:B------:R-:W-:Y:S02]  /*67f0*/  @!P6 LEA.HI.X R152, R148, R30, R149, 0x5, P0 ;  /* 0x0000001e9498e211 */ /* 0x000fe400000f2c95 */
[----:B------:R-:W4:Y:S01]  /*6800*/  LDSM.16.M88.4 R100, [R0+0x1800] ;  /* 0x001800000064783b */ /* 0x000f220000000200 */
[----:B------:R-:W-:Y:S02]  /*6810*/  @!P6 ISETP.GE.AND P0, PT, R209, c[0x0][0x1d4], PT ;  /* 0x00007500d100ea0c */ /* 0x000fe40003f06270 */
[----:B------:R-:W-:Y:S02]  /*6820*/  @!P6 IADD3.X R28, R30, R222, RZ, P5, !PT ;  /* 0x000000de1e1ce210 */ /* 0x000fe40002ffe4ff */
[----:B------:R-:W-:Y:S02]  /*6830*/  @!P6 IADD3 R153, P5, R31, R220, RZ ;  /* 0x000000dc1f99e210 */ /* 0x000fe40007fbe0ff */
[----:B------:R-:W-:Y:S01]  /*6840*/  LDSM.16.M88.4 R136, [R188] ;  /* 0x00000000bc88783b */ /* 0x000fe20000000200 */
[----:B------:R-:W-:Y:S02]  /*6850*/  @!P6 LEA.HI.X R157, R29, c[0x0][0x1fc], R28, 0x1, P4 ;  /* 0x00007f001d9dea11 */ /* 0x000fe400020f0c1c */
[----:B------:R-:W-:Y:S04]  /*6860*/  @!P6 ISETP.GE.AND P4, PT, R210, c[0x0][0x1d4], PT ;  /* 0x00007500d200ea0c */ /* 0x000fe80003f86270 */
[----:B------:R-:W5:Y:S01]  /*6870*/  LDSM.16.M88.4 R140, [R180] ;  /* 0x00000000b48c783b */ /* 0x000f620000000200 */
[C---:B-1----:R-:W-:Y:S06]  /*6880*/  HMMA.16816.F32 R4, R32.reuse, R8, RZ ;  /* 0x000000082004723c */ /* 0x042fec00000018ff */
[----:B------:R-:W1:Y:S02]  /*6890*/  LDSM.16.M88.4 R144, [R180+0x800] ;  /* 0x00080000b490783b */ /* 0x000e640000000200 */
[C---:B------:R-:W-:Y:S05]  /*68a0*/  HMMA.16816.F32 R8, R32.reuse, R10, RZ ;  /* 0x0000000a2008723c */ /* 0x040fea00000018ff */
[----:B------:R-:W1:Y:S03]  /*68b0*/  LDSM.16.M88.4 R148, [R180+0x1000] ;  /* 0x00100000b494783b */ /* 0x000e660000000200 */
[C---:B--2---:R-:W-:Y:S08]  /*68c0*/  HMMA.16816.F32 R12, R32.reuse, R16, RZ ;  /* 0x00000010200c723c */ /* 0x044ff000000018ff */
[C---:B------:R-:W-:Y:S08]  /*68d0*/  HMMA.16816.F32 R16, R32.reuse, R18, RZ ;  /* 0x000000122010723c */ /* 0x040ff000000018ff */
[C---:B---3--:R-:W-:Y:S08]  /*68e0*/  HMMA.16816.F32 R20, R32.reuse, R24, RZ ;  /* 0x000000182014723c */ /* 0x048ff000000018ff */
[C---:B------:R-:W-:Y:S08]  /*68f0*/  HMMA.16816.F32 R24, R32.reuse, R26, RZ ;  /* 0x0000001a2018723c */ /* 0x040ff000000018ff */
[C---:B----4-:R-:W-:Y:S07]  /*6900*/  HMMA.16816.F32 R28, R32.reuse, R100, RZ ;  /* 0x00000064201c723c */ /* 0x050fee00000018ff */
[----:B------:R-:W-:Y:S01]  /*6910*/  @!P6 IADD3.X R100, R152, R222, RZ, P5, !PT ;  /* 0x000000de9864e210 */ /* 0x000fe20002ffe4ff */
[----:B------:R-:W-:Y:S01]  /*6920*/  HMMA.16816.F32 R32, R32, R102, RZ ;  /* 0x000000662020723c */ /* 0x000fe200000018ff */
[C---:B------:R-:W-:Y:S04]  /*6930*/  @!P6 LEA R152, P5, R153.reuse, c[0x0][0x1f8], 0x1 ;  /* 0x00007e009998ea11 */ /* 0x040fe800078a08ff */
[----:B------:R-:W-:Y:S02]  /*6940*/  @!P6 LEA.HI.X R153, R153, c[0x0][0x1fc], R100, 0x1, P5 ;  /* 0x00007f009999ea11 */ /* 0x000fe400028f0c64 */
[----:B------:R-:W2:Y:S01]  /*6950*/  LDSM.16.M88.4 R100, [R180+0x1800] ;  /* 0x00180000b464783b */ /* 0x000ea20000000200 */
[C---:B-----5:R-:W-:Y:S06]  /*6960*/  HMMA.16816.F32 R4, R136.reuse, R140, R4 ;  /* 0x0000008c8804723c */ /* 0x060fec0000001804 */
[----:B------:R-:W-:Y:S01]  /*6970*/  @!PT LDS RZ, [RZ] ;  /* 0x00000000fffff984 */ /* 0x000fe20000000800 */
[----:B------:R-:W-:Y:S01]  /*6980*/  @!PT LDS RZ, [RZ] ;  /* 0x00000000fffff984 */ /* 0x000fe20000000800 */
[----:B------:R-:W-:Y:S01]  /*6990*/  @!PT LDS RZ, [RZ] ;  /* 0x00000000fffff984 */ /* 0x000fe20000000800 */
[----:B------:R3:W-:Y:S02]  /*69a0*/  @!P6 LDGSTS.E.BYPASS.LTC128B.128 [R154], [R156.64], !P4 ;  /* 0x000000009c9aefae */ /* 0x0007e4000e101d48 */
[C---:B------:R-:W-:Y:S05]  /*69b0*/  HMMA.16816.F32 R8, R136.reuse, R142, R8 ;  /* 0x0000008e8808723c */ /* 0x040fea0000001808 */
[----:B------:R3:W-:Y:S03]  /*69c0*/  @!P6 LDGSTS.E.BYPASS.LTC128B.128 [R154+0x2000], [R156.64+0x80], !P0 ;  /* 0x020000809c9aefae */ /* 0x0007e6000c101d48 */
[C---:B-1----:R-:W-:Y:S04]  /*69d0*/  HMMA.16816.F32 R12, R136.reuse, R144, R12 ;  /* 0x00000090880c723c */ /* 0x042fe8000000180c */
[----:B------:R3:W-:Y:S04]  /*69e0*/  @!P6 LDGSTS.E.BYPASS.LTC128B.128 [R154+0x4000], [R156.64+0x100], !P3 ;  /* 0x040001009c9aefae */ /* 0x0007e8000d901d48 */
[C---:B------:R-:W-:Y:S03]  /*69f0*/  HMMA.16816.F32 R16, R136.reuse, R146, R16 ;  /* 0x000000928810723c */ /* 0x040fe60000001810 */
[----:B------:R1:W-:Y:S05]  /*6a00*/  @!P6 LDGSTS.E.BYPASS.LTC128B.128 [R154+0x1000], [R152.64], !P4 ;  /* 0x01000000989aefae */ /* 0x0003ea000e101d48 */
[C---:B------:R-:W-:Y:S02]  /*6a10*/  HMMA.16816.F32 R20, R136.reuse, R148, R20 ;  /* 0x000000948814723c */ /* 0x040fe40000001814 */
[----:B------:R1:W-:Y:S01]  /*6a20*/  @!P6 LDGSTS.E.BYPASS.LTC128B.128 [R154+0x3000], [R152.64+0x80], !P0 ;  /* 0x03000080989aefae */ /* 0x0003e2000c101d48 */
[----:B------:R-:W-:Y:S05]  /*6a30*/  ISETP.GE.AND P0, PT, R198, 0x1, PT ;  /* 0x00000001c600780c */ /* 0x000fea0003f06270 */
[C---:B------:R-:W-:Y:S01]  /*6a40*/  HMMA.16816.F32 R24, R136.reuse, R150, R24 ;  /* 0x000000968818723c */ /* 0x040fe20000001818 */
[----:B------:R1:W-:Y:S07]  /*6a50*/  @!P6 LDGSTS.E.BYPASS.LTC128B.128 [R154+0x5000], [R152.64+0x100], !P3 ;  /* 0x05000100989aefae */ /* 0x0003ee000d901d48 */
[C---:B--2---:R-:W-:Y:S01]  /*6a60*/  HMMA.16816.F32 R28, R136.reuse, R100, R28 ;  /* 0x00000064881c723c */ /* 0x044fe2000000181c */
[----:B---3--:R-:W-:Y:S07]  /*6a70*/  LDSM.16.M88.4 R156, [R181] ;  /* 0x00000000b59c783b */ /* 0x008fee0000000200 */
[----:B------:R-:W-:Y:S01]  /*6a80*/  HMMA.16816.F32 R32, R136, R102, R32 ;  /* 0x000000668820723c */ /* 0x000fe20000001820 */
[----:B------:R-:W-:Y:S07]  /*6a90*/  LDSM.16.M88.4 R140, [R181+0x800] ;  /* 0x00080000b58c783b */ /* 0x000fee0000000200 */
[----:B------:R-:W-:Y:S07]  /*6aa0*/  LDSM.16.M88.4 R144, [R181+0x1000] ;  /* 0x00100000b590783b */ /* 0x000fee0000000200 */
[----:B-1----:R-:W1:Y:S07]  /*6ab0*/  LDSM.16.M88.4 R152, [R190] ;  /* 0x00000000be98783b */ /* 0x002e6e0000000200 */
[----:B------:R-:W2:Y:S07]  /*6ac0*/  LDSM.16.M88.4 R148, [R181+0x1800] ;  /* 0x00180000b594783b */ /* 0x000eae0000000200 */
[----:B------:R-:W-:Y:S07]  /*6ad0*/  LDSM.16.M88.4 R160, [R189] ;  /* 0x00000000bda0783b */ /* 0x000fee0000000200 */
[----:B------:R-:W3:Y:S07]  /*6ae0*/  LDSM.16.M88.4 R164, [R183] ;  /* 0x00000000b7a4783b */ /* 0x000eee0000000200 */
[----:B------:R-:W4:Y:S07]  /*6af0*/  LDSM.16.M88.4 R100, [R183+0x800] ;  /* 0x00080000b764783b */ /* 0x000f2e0000000200 */
[----:B------:R-:W5:Y:S01]  /*6b00*/  LDSM.16.M88.4 R136, [R183+0x1000] ;  /* 0x00100000b788783b */ /* 0x000f620000000200 */
[C---:B-1----:R-:W-:Y:S06]  /*6b10*/  HMMA.16816.F32 R4, R152.reuse, R156, R4 ;  /* 0x0000009c9804723c */ /* 0x042fec0000001804 */
[----:B------:R-:W-:Y:S02]  /*6b20*/  LDSM.16.M88.4 R168, [R180+0x2800] ;  /* 0x00280000b4a8783b */ /* 0x000fe40000000200 */
[C---:B------:R-:W-:Y:S05]  /*6b30*/  HMMA.16816.F32 R8, R152.reuse, R158, R8 ;  /* 0x0000009e9808723c */ /* 0x040fea0000001808 */
[----:B------:R-:W-:Y:S03]  /*6b40*/  LDSM.16.M88.4 R156, [R0+0x3800] ;  /* 0x00380000009c783b */ /* 0x000fe60000000200 */
[C---:B------:R-:W-:Y:S04]  /*6b50*/  HMMA.16816.F32 R12, R152.reuse, R140, R12 ;  /* 0x0000008c980c723c */ /* 0x040fe8000000180c */
[----:B------:R-:W-:Y:S04]  /*6b60*/  LDSM.16.M88.4 R172, [R181+0x2000] ;  /* 0x00200000b5ac783b */ /* 0x000fe80000000200 */
[C---:B------:R-:W-:Y:S03]  /*6b70*/  HMMA.16816.F32 R16, R152.reuse, R142, R16 ;  /* 0x0000008e9810723c */ /* 0x040fe60000001810 */
[----:B------:R-:W1:Y:S05]  /*6b80*/  LDSM.16.M88.4 R140, [R183+0x1800] ;  /* 0x00180000b78c783b */ /* 0x000e6a0000000200 */
[C---:B------:R-:W-:Y:S02]  /*6b90*/  HMMA.16816.F32 R20, R152.reuse, R144, R20 ;  /* 0x000000909814723c */ /* 0x040fe40000001814 */
[----:B------:R-:W-:Y:S06]  /*6ba0*/  LDSM.16.M88.4 R176, [R0+0x4000] ;  /* 0x0040000000b0783b */ /* 0x000fec0000000200 */
[C---:B------:R-:W-:Y:S01]  /*6bb0*/  HMMA.16816.F32 R24, R152.reuse, R146, R24 ;  /* 0x000000929818723c */ /* 0x040fe20000001818 */
[----:B------:R-:W-:Y:S07]  /*6bc0*/  LDSM.16.M88.4 R144, [R187+0x4000] ;  /* 0x00400000bb90783b */ /* 0x000fee0000000200 */
[C---:B--2---:R-:W-:Y:S01]  /*6bd0*/  HMMA.16816.F32 R28, R152.reuse, R148, R28 ;  /* 0x00000094981c723c */ /* 0x044fe2000000181c */
[----:B------:R-:W0:Y:S07]  /*6be0*/  LDGDEPBAR ;  /* 0x00000000000079af */ /* 0x000e2e0000000000 */
[----:B------:R-:W-:Y:S01]  /*6bf0*/  HMMA.16816.F32 R32, R152, R150, R32 ;  /* 0x000000969820723c */ /* 0x000fe20000001820 */
[----:B------:R-:W2:Y:S07]  /*6c00*/  LDSM.16.M88.4 R148, [R0+0x2000] ;  /* 0x002000000094783b */ /* 0x000eae0000000200 */
[C---:B---3--:R-:W-:Y:S01]  /*6c10*/  HMMA.16816.F32 R4, R160.reuse, R164, R4 ;  /* 0x000000a4a004723c */ /* 0x048fe20000001804 */
[----:B------:R-:W3:Y:S07]  /*6c20*/  LDSM.16.M88.4 R152, [R0+0x2800] ;  /* 0x002800000098783b */ /* 0x000eee0000000200 */
[C---:B------:R-:W-:Y:S01]  /*6c30*/  HMMA.16816.F32 R8, R160.reuse, R166, R8 ;  /* 0x000000a6a008723c */ /* 0x040fe20000001808 */
[----:B------:R-:W-:Y:S07]  /*6c40*/  LDSM.16.M88.4 R164, [R180+0x2000] ;  /* 0x00200000b4a4783b */ /* 0x000fee0000000200 */
[C---:B----4-:R-:W-:Y:S08]  /*6c50*/  HMMA.16816.F32 R12, R160.reuse, R100, R12 ;  /* 0x00000064a00c723c */ /* 0x050ff0000000180c */
[C---:B------:R-:W-:Y:S01]  /*6c60*/  HMMA.16816.F32 R16, R160.reuse, R102, R16 ;  /* 0x00000066a010723c */ /* 0x040fe20000001810 */
[----:B------:R-:W4:Y:S07]  /*6c70*/  LDSM.16.M88.4 R100, [R0+0x3000] ;  /* 0x003000000064783b */ /* 0x000f2e0000000200 */
        /* <DEDUP_REMOVED lines=10> */
[C---:B---3--:R-:W-:Y:S08]  /*6d20*/  HMMA.16816.F32 R12, R144.reuse, R152, R12 ;  /* 0x00000098900c723c */ /* 0x048ff0000000180c */
[C---:B------:R-:W-:Y:S01]  /*6d30*/  HMMA.16816.F32 R16, R144.reuse, R154, R16 ;  /* 0x0000009a9010723c */ /* 0x040fe20000001810 */
[----:B------:R-:W-:Y:S07]  /*6d40*/  LDSM.16.M88.4 R152, [R181+0x3800] ;  /* 0x00380000b598783b */ /* 0x000fee0000000200 */
[C---:B----4-:R-:W-:Y:S08]  /*6d50*/  HMMA.16816.F32 R20, R144.reuse, R100, R20 ;  /* 0x000000649014723c */ /* 0x050ff00000001814 */
[C---:B------:R-:W-:Y:S01]  /*6d60*/  HMMA.16816.F32 R24, R144.reuse, R102, R24 ;  /* 0x000000669018723c */ /* 0x040fe20000001818 */
[----:B------:R-:W3:Y:S07]  /*6d70*/  LDSM.16.M88.4 R100, [R181+0x2800] ;  /* 0x00280000b564783b */ /* 0x000eee0000000200 */
[C---:B------:R-:W-:Y:S08]  /*6d80*/  HMMA.16816.F32 R28, R144.reuse, R156, R28 ;  /* 0x0000009c901c723c */ /* 0x040ff0000000181c */
[----:B------:R-:W-:Y:S01]  /*6d90*/  HMMA.16816.F32 R32, R144, R158, R32 ;  /* 0x0000009e9020723c */ /* 0x000fe20000001820 */
[----:B------:R-:W4:Y:S07]  /*6da0*/  LDSM.16.M88.4 R144, [R181+0x3000] ;  /* 0x00300000b590783b */ /* 0x000f2e0000000200 */
        /* <DEDUP_REMOVED lines=36> */
[C---:B--2---:R-:W-:Y:S08]  /*6ff0*/  HMMA.16816.F32 R28, R156.reuse, R148, R28 ;  /* 0x000000949c1c723c */ /* 0x044ff0000000181c */
[----:B------:R-:W-:Y:S01]  /*7000*/  HMMA.16816.F32 R32, R156, R150, R32 ;  /* 0x000000969c20723c */ /* 0x000fe20000001820 */
[----:B------:R-:W2:Y:S07]  /*7010*/  LDSM.16.M88.4 R148, [R180+0x5800] ;  /* 0x00580000b494783b */ /* 0x000eae0000000200 */
[C---:B------:R-:W-:Y:S01]  /*7020*/  HMMA.16816.F32 R4, R168.reuse, R176, R4 ;  /* 0x000000b0a804723c */ /* 0x040fe20000001804 */
[----:B------:R-:W1:Y:S07]  /*7030*/  LDSM.16.M88.4 R156, [R190+0x8000] ;  /* 0x00800000be9c783b */ /* 0x000e6e0000000200 */
        /* <DEDUP_REMOVED lines=18> */
[C---:B--2---:R-:W-:Y:S08]  /*7160*/  HMMA.16816.F32 R28, R160.reuse, R148, R28 ;  /* 0x00000094a01c723c */ /* 0x044ff0000000181c */
[----:B------:R-:W-:Y:S08]  /*7170*/  HMMA.16816.F32 R32, R160, R150, R32 ;  /* 0x00000096a020723c */ /* 0x000ff00000001820 */
[C---:B------:R-:W-:Y:S08]  /*7180*/  HMMA.16816.F32 R4, R156.reuse, R164, R4 ;  /* 0x000000a49c04723c */ /* 0x040ff00000001804 */
[C---:B------:R-:W-:Y:S08]  /*7190*/  HMMA.16816.F32 R8, R156.reuse, R166, R8 ;  /* 0x000000a69c08723c */ /* 0x040ff00000001808 */
[C---:B---3--:R-:W-:Y:S08]  /*71a0*/  HMMA.16816.F32 R12, R156.reuse, R100, R12 ;  /* 0x000000649c0c723c */ /* 0x048ff0000000180c */
        /* <DEDUP_REMOVED lines=25> */
[C---:B-1----:R-:W-:Y:S07]  /*7340*/  HMMA.16816.F32 R20, R168.reuse, R4, R20 ;  /* 0x00000004a814723c */ /* 0x042fee0000001814 */
[----:B------:R-:W-:Y:S01]  /*7350*/  FMUL.FTZ R5, R19, c[0x0][0x320] ;  /* 0x0000c80013057a20 */ /* 0x000fe20000410000 */
[C---:B------:R-:W-:Y:S03]  /*7360*/  HMMA.16816.F32 R24, R168.reuse, R6, R24 ;  /* 0x00000006a818723c */ /* 0x040fe60000001818 */
[----:B------:R-:W1:Y:S01]  /*7370*/  MUFU.TANH R144, R5 ;  /* 0x0000000500907308 */ /* 0x000e620000002400 */
[----:B-----5:R-:W-:Y:S03]  /*7380*/  FMUL.FTZ R0, R9, c[0x0][0x320] ;  /* 0x0000c80009007a20 */ /* 0x020fe60000410000 */
[----:B------:R-:W-:Y:S01]  /*7390*/  IADD3 R6, R233, R226, RZ ;  /* 0x000000e2e9067210 */ /* 0x000fe20007ffe0ff */
[----:B------:R-:W5:Y:S01]  /*73a0*/  LDSM.16.M88.4 R8, [R182+0x5800] ;  /* 0x00580000b608783b */ /* 0x000f620000000200 */
[----:B------:R-:W-:Y:S04]  /*73b0*/  SHF.L.U32 R7, R196, 0x6, RZ ;  /* 0x00000006c4077819 */ /* 0x000fe800000006ff */
[----:B------:R1:W1:Y:S03]  /*73c0*/  MUFU.TANH R137, R0 ;  /* 0x0000000000897308 */ /* 0x0002660000002400 */
[----:B------:R-:W-:Y:S02]  /*73d0*/  FMUL.FTZ R4, R21, c[0x0][0x320] ;  /* 0x0000c80015047a20 */ /* 0x000fe40000410000 */
[----:B-1----:R-:W-:Y:S02]  /*73e0*/  FMUL.FTZ R0, R12, c[0x0][0x320] ;  /* 0x0000c8000c007a20 */ /* 0x002fe40000410000 */
[----:B------:R-:W-:Y:S03]  /*73f0*/  FMUL.FTZ R12, R18, c[0x0][0x320] ;  /* 0x0000c800120c7a20 */ /* 0x000fe60000410000 */
[----:B------:R1:W1:Y:S01]  /*7400*/  MUFU.TANH R136, R0 ;  /* 0x0000000000887308 */ /* 0x0002620000002400 */
[C---:B-----5:R-:W-:Y:S09]  /*7410*/  HMMA.16816.F32 R28, R168.reuse, R8, R28 ;  /* 0x00000008a81c723c */ /* 0x060ff2000000181c */
[----:B------:R-:W2:Y:S01]  /*7420*/  MUFU.TANH R143, R12 ;  /* 0x0000000c008f7308 */ /* 0x000ea20000002400 */
[----:B------:R-:W-:Y:S03]  /*7430*/  HMMA.16816.F32 R32, R168, R10, R32 ;  /* 0x0000000aa820723c */ /* 0x000fe60000001820 */
[----:B-1----:R-:W-:Y:S06]  /*7440*/  FMUL.FTZ R0, R13, c[0x0][0x320] ;  /* 0x0000c8000d007a20 */ /* 0x002fec0000410000 */
[----:B------:R1:W1:Y:S03]  /*7450*/  MUFU.TANH R103, R0 ;  /* 0x0000000000677308 */ /* 0x0002660000002400 */
[----:B-1----:R-:W-:Y:S07]  /*7460*/  FMUL.FTZ R0, R14, c[0x0][0x320] ;  /* 0x0000c8000e007a20 */ /* 0x002fee0000410000 */
[----:B------:R1:W1:Y:S02]  /*7470*/  MUFU.TANH R145, R0 ;  /* 0x0000000000917308 */ /* 0x0002640000002400 */
[----:B-1----:R-:W-:Y:S08]  /*7480*/  FMUL.FTZ R0, R15, c[0x0][0x320] ;  /* 0x0000c8000f007a20 */ /* 0x002ff00000410000 */
[----:B------:R1:W1:Y:S02]  /*7490*/  MUFU.TANH R146, R0 ;  /* 0x0000000000927308 */ /* 0x0002640000002400 */
[----:B-1----:R-:W-:Y:S08]  /*74a0*/  FMUL.FTZ R0, R16, c[0x0][0x320] ;  /* 0x0000c80010007a20 */ /* 0x002ff00000410000 */
[----:B------:R1:W1:Y:S02]  /*74b0*/  MUFU.TANH R102, R0 ;  /* 0x0000000000667308 */ /* 0x0002640000002400 */
[----:B-1----:R-:W-:Y:S08]  /*74c0*/  FMUL.FTZ R0, R17, c[0x0][0x320] ;  /* 0x0000c80011007a20 */ /* 0x002ff00000410000 */
[----:B------:R1:W1:Y:S02]  /*74d0*/  MUFU.TANH R101, R0 ;  /* 0x0000000000657308 */ /* 0x0002640000002400 */
[----:B-1----:R-:W-:Y:S08]  /*74e0*/  FMUL.FTZ R0, R20, c[0x0][0x320] ;  /* 0x0000c80014007a20 */ /* 0x002ff00000410000 */
[----:B------:R1:W1:Y:S10]  /*74f0*/  MUFU.TANH R20, R4 ;  /* 0x0000000400147308 */ /* 0x0002740000002400 */
[----:B------:R5:W2:Y:S01]  /*7500*/  MUFU.TANH R100, R0 ;  /* 0x0000000000647308 */ /* 0x000aa20000002400 */
[----:B-1----:R-:W-:Y:S09]  /*7510*/  FMUL.FTZ R4, R33, c[0x0][0x320] ;  /* 0x0000c80021047a20 */ /* 0x002ff20000410000 */
[----:B------:R1:W1:Y:S01]  /*7520*/  MUFU.TANH R14, R4 ;  /* 0x00000004000e7308 */ /* 0x0002620000002400 */
[----:B-----5:R-:W-:Y:S09]  /*7530*/  FMUL.FTZ R0, R22, c[0x0][0x320] ;  /* 0x0000c80016007a20 */ /* 0x020ff20000410000 */
[----:B------:R5:W2:Y:S01]  /*7540*/  MUFU.TANH R140, R0 ;  /* 0x00000000008c7308 */ /* 0x000aa20000002400 */
[----:B-1----:R-:W-:Y:S04]  /*7550*/  IADD3 R4, R198, 0x1, RZ ;  /* 0x00000001c6047810 */ /* 0x002fe80007ffe0ff */
[----:B------:R-:W-:Y:S01]  /*7560*/  SEL R198, R4, RZ, !P0 ;  /* 0x000000ff04c67207 */ /* 0x000fe20004000000 */
[----:B-----5:R-:W-:Y:S04]  /*7570*/  FMUL.FTZ R0, R23, c[0x0][0x320] ;  /* 0x0000c80017007a20 */ /* 0x020fe80000410000 */
        /* <DEDUP_REMOVED lines=19> */
[----:B-1----:R-:W-:Y:S05]  /*76b0*/  @P2 IMAD.HI.U32 R0, R6, c[0x0][0x2c8], RZ ;  /* 0x0000b20006002a27 */ /* 0x002fea00078e00ff */
[----:B------:R-:W-:Y:S01]  /*76c0*/  @P2 SHF.R.U32.HI R6, RZ, c[0x0][0x2cc], R0 ;  /* 0x0000b300ff062a19 */ /* 0x000fe20000011600 */
[----:B------:R-:W-:Y:S04]  /*76d0*/  FMUL.FTZ R0, R34, c[0x0][0x320] ;  /* 0x0000c80022007a20 */ /* 0x000fe80000410000 */
[----:B------:R1:W1:Y:S01]  /*76e0*/  MUFU.TANH R22, R0 ;  /* 0x0000000000167308 */ /* 0x0002620000002400 */
[----:B------:R-:W5:Y:S01]  /*76f0*/  SHFL.IDX PT, R5, R6, RZ, 0x1c1f ;  /* 0x001c1fff06057589 */ /* 0x000f6200000e0000 */
[----:B-1----:R-:W-:Y:S08]  /*7700*/  FMUL.FTZ R0, R35, c[0x0][0x320] ;  /* 0x0000c80023007a20 */ /* 0x002ff00000410000 */
[----:B------:R1:W1:Y:S02]  /*7710*/  MUFU.TANH R21, R0 ;  /* 0x0000000000157308 */ /* 0x0002640000002400 */
[----:B-1----:R-:W-:Y:S04]  /*7720*/  IADD3 R0, -R214, 0x1, -R7 ;  /* 0x00000001d6007810 */ /* 0x002fe80007ffe907 */
[----:B------:R-:W-:Y:S04]  /*7730*/  IADD3 R0, -R216, R0, R215 ;  /* 0x00000000d8007210 */ /* 0x000fe80007ffe1d7 */
[C---:B------:R-:W-:Y:S02]  /*7740*/  IADD3 R9, R0.reuse, c[0x0][0x328], RZ ;  /* 0x0000ca0000097a10 */ /* 0x040fe40007ffe0ff */
[----:B------:R-:W-:Y:S02]  /*7750*/  IADD3 R8, R0, UR4, RZ ;  /* 0x0000000400087c10 */ /* 0x000fe4000fffe0ff */
[-C--:B-----5:R-:W-:Y:S02]  /*7760*/  IADD3 R4, R9, R5.reuse, RZ ;  /* 0x0000000509047210 */ /* 0x0a0fe40007ffe0ff */
[----:B------:R-:W-:Y:S01]  /*7770*/  IADD3 R0, R8, R5, RZ ;  /* 0x0000000508007210 */ /* 0x000fe20007ffe0ff */
[----:B------:R-:W-:-:S05]  /*7780*/  @!P1 BRA `(.L_x_1674) ;  /* 0x0000018000009947 */ /* 0x000fca0003800000 */
[----:B--234-:R-:W-:Y:S01]  /*7790*/  IADD3 R5, -R216, R215, R5 ;  /* 0x000000d7d8057210 */ /* 0x01cfe20007ffe105 */
        /* <DEDUP_REMOVED lines=12> */
.L_x_1676:
[----:B------:R-:W-:Y:S04]  /*7860*/  MOV R10, c[0x0][0x32c] ;  /* 0x0000cb00000a7a02 */ /* 0x000fe80000000f00 */
[----:B------:R-:W-:Y:S11]  /*7870*/  ISETP.NE.AND P0, PT, R10, 0x1, PT ;  /* 0x000000010a00780c */ /* 0x000ff60003f05270 */
[----:B------:R-:W-:Y:S02]  /*7880*/  @!UPT UIADD3 URZ, URZ, URZ, URZ ;  /* 0x0000003f3f3ff290 */ /* 0x000fe4000fffe03f */
[----:B------:R-:W-:Y:S05]  /*7890*/  @P0 IMAD.HI.U32 R10, R5, c[0x0][0x330], RZ ;  /* 0x0000cc00050a0a27 */ /* 0x000fea00078e00ff */
[----:B------:R-:W-:Y:S02]  /*78a0*/  @P0 SHF.R.U32.HI R5, RZ, c[0x0][0x334], R10 ;  /* 0x0000cd00ff050a19 */ /* 0x000fe4000001160a */
.L_x_1677:
[----:B------:R-:W-:Y:S05]  /*78b0*/  BSYNC B0 ;  /* 0x0000000000007941 */ /* 0x000fea0003800000 */
.L_x_1675:
[----:B------:R-:W-:Y:S04]  /*78c0*/  IMAD R5, R5, c[0x0][0x32c], -R7 ;  /* 0x0000cb0005057a24 */ /* 0x000fe800078e0a07 */
[----:B------:R-:W-:Y:S05]  /*78d0*/  IMAD.IADD R5, R5, 0x1, -R214 ;  /* 0x0000000105057824 */ /* 0x000fea00078e0ad6 */
[----:B------:R-:W-:Y:S02]  /*78e0*/  IADD3 R10, R5, c[0x0][0x32c], RZ ;  /* 0x0000cb00050a7a10 */ /* 0x000fe40007ffe0ff */
[----:B------:R-:W-:Y:S02]  /*78f0*/  IMNMX R0, R0, R5, !PT ;  /* 0x0000000500007217 */ /* 0x000fe40007800200 */
[----:B------:R-:W-:Y:S02]  /*7900*/  IMNMX R4, R4, R10, PT ;  /* 0x0000000a04047217 */ /* 0x000fe40003800200 */
.L_x_1674:
[----:B--234-:R-:W-:Y:S01]  /*7910*/  ISETP.GT.AND P0, PT, R196, -0x1, PT ;  /* 0xffffffffc400780c */ /* 0x01cfe20003f04270 */
[----:B------:R-:W1:Y:S03]  /*7920*/  SHFL.IDX PT, R5, R6, 0x1, 0x1c1f ;  /* 0x003c1f0006057f89 */ /* 0x000e6600000e0000 */
[C---:B------:R-:W-:Y:S02]  /*7930*/  ISETP.GT.AND P4, PT, R0.reuse, RZ, P0 ;  /* 0x000000ff0000720c */ /* 0x040fe40000784270 */
[----:B------:R-:W-:Y:S02]  /*7940*/  ISETP.GT.AND P6, PT, R0, 0x1, P0 ;  /* 0x000000010000780c */ /* 0x000fe400007c4270 */
[----:B------:R-:W-:Y:S02]  /*7950*/  ISETP.LT.OR P4, PT, R4, 0x1, P4 ;  /* 0x000000010400780c */ /* 0x000fe40002781670 */
[----:B------:R-:W-:Y:S02]  /*7960*/  ISETP.GT.AND P5, PT, R0, 0x8, P0 ;  /* 0x000000080000780c */ /* 0x000fe400007a4270 */
[----:B------:R-:W-:Y:S02]  /*7970*/  FSEL R10, R142, -INF , !P4 ;  /* 0xff8000008e0a7808 */ /* 0x000fe40006000000 */
[----:B------:R-:W-:Y:S02]  /*7980*/  ISETP.GT.AND P4, PT, R0, 0x9, P0 ;  /* 0x000000090000780c */ /* 0x000fe40000784270 */
        /* <DEDUP_REMOVED lines=35> */
[----:B------:R-:W-:Y:S01]  /*7bc0*/  ISETP.GT.AND P4, PT, R0, 0x39, P0 ;  /* 0x000000390000780c */ /* 0x000fe20000784270 */
[--C-:B-1----:R-:W-:Y:S01]  /*7bd0*/  IMAD.IADD R0, R8, 0x1, R5.reuse ;  /* 0x0000000108007824 */ /* 0x102fe200078e0205 */
[C---:B------:R-:W-:Y:S02]  /*7be0*/  ISETP.LT.OR P6, PT, R4.reuse, 0x32, P6 ;  /* 0x000000320400780c */ /* 0x040fe400037c1670 */
[C---:B------:R-:W-:Y:S02]  /*7bf0*/  ISETP.LT.OR P5, PT, R4.reuse, 0x39, P5 ;  /* 0x000000390400780c */ /* 0x040fe40002fa1670 */
[----:B------:R-:W-:Y:S01]  /*7c00*/  ISETP.LT.OR P4, PT, R4, 0x3a, P4 ;  /* 0x0000003a0400780c */ /* 0x000fe20002781670 */
[----:B------:R-:W-:Y:S01]  /*7c10*/  IMAD.IADD R4, R9, 0x1, R5 ;  /* 0x0000000109047824 */ /* 0x000fe200078e0205 */
[----:B------:R-:W-:Y:S02]  /*7c20*/  FSEL R170, R17, -INF , !P6 ;  /* 0xff80000011aa7808 */ /* 0x000fe40007000000 */
[----:B------:R-:W-:Y:S02]  /*7c30*/  FSEL R171, R15, -INF , !P5 ;  /* 0xff8000000fab7808 */ /* 0x000fe40006800000 */
        /* <DEDUP_REMOVED lines=15> */
.L_x_1680:
[----:B------:R-:W-:Y:S04]  /*7d30*/  MOV R6, c[0x0][0x32c] ;  /* 0x0000cb0000067a02 */ /* 0x000fe80000000f00 */
[----:B------:R-:W-:Y:S11]  /*7d40*/  ISETP.NE.AND P4, PT, R6, 0x1, PT ;  /* 0x000000010600780c */ /* 0x000ff60003f85270 */
[----:B------:R-:W-:Y:S02]  /*7d50*/  @!UPT UIADD3 URZ, URZ, URZ, URZ ;  /* 0x0000003f3f3ff290 */ /* 0x000fe4000fffe03f */
[----:B------:R-:W-:Y:S05]  /*7d60*/  @P4 IMAD.HI.U32 R6, R5, c[0x0][0x330], RZ ;  /* 0x0000cc0005064a27 */ /* 0x000fea00078e00ff */
[----:B------:R-:W-:Y:S02]  /*7d70*/  @P4 SHF.R.U32.HI R5, RZ, c[0x0][0x334], R6 ;  /* 0x0000cd00ff054a19 */ /* 0x000fe40000011606 */
.L_x_1681:
[----:B------:R-:W-:Y:S05]  /*7d80*/  BSYNC B0 ;  /* 0x0000000000007941 */ /* 0x000fea0003800000 */
.L_x_1679:
[----:B------:R-:W-:Y:S04]  /*7d90*/  IMAD R7, R5, c[0x0][0x32c], -R7 ;  /* 0x0000cb0005077a24 */ /* 0x000fe800078e0a07 */
[----:B------:R-:W-:Y:S05]  /*7da0*/  IMAD.IADD R7, R7, 0x1, -R214 ;  /* 0x0000000107077824 */ /* 0x000fea00078e0ad6 */
[----:B------:R-:W-:Y:S02]  /*7db0*/  IADD3 R5, R7, c[0x0][0x32c], RZ ;  /* 0x0000cb0007057a10 */ /* 0x000fe40007ffe0ff */
[----:B------:R-:W-:Y:S02]  /*7dc0*/  IMNMX R0, R0, R7, !PT ;  /* 0x0000000700007217 */ /* 0x000fe40007800200 */
[----:B------:R-:W-:Y:S02]  /*7dd0*/  IMNMX R4, R4, R5, PT ;  /* 0x0000000504047217 */ /* 0x000fe40003800200 */
.L_x_1678:
[----:B------:R-:W-:Y:S01]  /*7de0*/  FMNMX.FTZ R5, R10, R2, !PT ;  /* 0x000000020a057209 */ /* 0x000fe20007810000 */
[----:B------:R-:W-:Y:S04]  /*7df0*/  DEPBAR.LE SB0, 0x2 ;  /* 0x000080800000791a */ /* 0x000fe80000000000 */
[----:B------:R-:W-:Y:S01]  /*7e00*/  FMNMX.FTZ R5, R12, R5, !PT ;  /* 0x000000050c057209 */ /* 0x000fe20007810000 */
[----:B------:R-:W-:Y:S01]  /*7e10*/  BAR.SYNC.DEFER_BLOCKING 0x0 ;  /* 0x0000000000007b1d */ /* 0x000fe20000010000 */
[C---:B------:R-:W-:Y:S02]  /*7e20*/  ISETP.GT.AND P6, PT, R0.reuse, RZ, P0 ;  /* 0x000000ff0000720c */ /* 0x040fe400007c4270 */
[----:B------:R-:W-:Y:S02]  /*7e30*/  FMNMX.FTZ R5, R11, R5, !PT ;  /* 0x000000050b057209 */ /* 0x000fe40007810000 */
[C---:B------:R-:W-:Y:S02]  /*7e40*/  ISETP.GT.AND P5, PT, R0.reuse, 0x1, P0 ;  /* 0x000000010000780c */ /* 0x040fe400007a4270 */
[----:B------:R-:W-:Y:S02]  /*7e50*/  FMNMX.FTZ R5, R13, R5, !PT ;  /* 0x000000050d057209 */ /* 0x000fe40007810000 */
[----:B------:R-:W-:Y:S02]  /*7e60*/  ISETP.GT.AND P4, PT, R0, 0x8, P0 ;  /* 0x000000080000780c */ /* 0x000fe40000784270 */
[----:B------:R-:W-:Y:S02]  /*7e70*/  FMNMX.FTZ R5, R142, R5, !PT ;  /* 0x000000058e057209 */ /* 0x000fe40007810000 */
[C---:B------:R-:W-:Y:S02]  /*7e80*/  ISETP.LT.OR P6, PT, R4.reuse, 0x1, P6 ;  /* 0x000000010400780c */ /* 0x040fe400037c1670 */
[----:B------:R-:W-:Y:S02]  /*7e90*/  FMNMX.FTZ R5, R147, R5, !PT ;  /* 0x0000000593057209 */ /* 0x000fe40007810000 */
[----:B------:R-:W-:Y:S02]  /*7ea0*/  ISETP.LT.OR P5, PT, R4, 0x2, P5 ;  /* 0x000000020400780c */ /* 0x000fe40002fa1670 */
[----:B------:R-:W-:Y:S02]  /*7eb0*/  FMNMX.FTZ R5, R150, R5, !PT ;  /* 0x0000000596057209 */ /* 0x000fe40007810000 */
[----:B------:R-:W-:Y:S02]  /*7ec0*/  ISETP.LT.OR P4, PT, R4, 0x9, P4 ;  /* 0x000000090400780c */ /* 0x000fe40002781670 */
[----:B------:R-:W-:Y:S02]  /*7ed0*/  FMNMX.FTZ R5, R153, R5, !PT ;  /* 0x0000000599057209 */ /* 0x000fe40007810000 */
[----:B------:R-:W-:Y:S02]  /*7ee0*/  FSEL R6, R152, -INF , !P6 ;  /* 0xff80000098067808 */ /* 0x000fe40007000000 */
[----:B------:R-:W-:Y:S02]  /*7ef0*/  FMNMX.FTZ R5, R154, R5, !PT ;  /* 0x000000059a057209 */ /* 0x000fe40007810000 */
[----:B------:R-:W-:Y:S02]  /*7f00*/  ISETP.GT.AND P6, PT, R0, 0x9, P0 ;  /* 0x000000090000780c */ /* 0x000fe400007c4270 */
        /* <DEDUP_REMOVED lines=14> */
[----:B------:R-:W-:Y:S01]  /*7ff0*/  FSEL R145, R145, -INF , !P5 ;  /* 0xff80000091917808 */ /* 0x000fe20006800000 */
[----:B------:R-:W1:Y:S01]  /*8000*/  SHFL.BFLY PT, R15, R5, 0x2, 0x1f ;  /* 0x0c401f00050f7f89 */ /* 0x000e6200000e0000 */
[----:B------:R-:W-:Y:S02]  /*8010*/  FSEL R146, R146, -INF , !P4 ;  /* 0xff80000092927808 */ /* 0x000fe40006000000 */
[----:B------:R-:W-:Y:S02]  /*8020*/  FSEL R9, R148, -INF , !P6 ;  /* 0xff80000094097808 */ /* 0x000fe40007000000 */
[C---:B------:R-:W-:Y:S02]  /*8030*/  ISETP.GT.AND P6, PT, R0.reuse, 0x18, P0 ;  /* 0x000000180000780c */ /* 0x040fe400007c4270 */
[C---:B------:R-:W-:Y:S02]  /*8040*/  ISETP.GT.AND P5, PT, R0.reuse, 0x19, P0 ;  /* 0x000000190000780c */ /* 0x040fe400007a4270 */
[----:B------:R-:W-:Y:S02]  /*8050*/  ISETP.GT.AND P4, PT, R0, 0x20, P0 ;  /* 0x000000200000780c */ /* 0x000fe40000784270 */
[C---:B------:R-:W-:Y:S02]  /*8060*/  ISETP.LT.OR P6, PT, R4.reuse, 0x19, P6 ;  /* 0x000000190400780c */ /* 0x040fe400037c1670 */
[C---:B------:R-:W-:Y:S02]  /*8070*/  ISETP.LT.OR P5, PT, R4.reuse, 0x1a, P5 ;  /* 0x0000001a0400780c */ /* 0x040fe40002fa1670 */
[----:B------:R-:W-:Y:S02]  /*8080*/  ISETP.LT.OR P4, PT, R4, 0x21, P4 ;  /* 0x000000210400780c */ /* 0x000fe40002781670 */
[----:B------:R-:W-:Y:S02]  /*8090*/  FSEL R143, R143, -INF , !P6 ;  /* 0xff8000008f8f7808 */ /* 0x000fe40007000000 */
        /* <DEDUP_REMOVED lines=10> */
[C---:B------:R-:W-:Y:S02]  /*8140*/  ISETP.GT.AND P6, PT, R0.reuse, 0x30, P0 ;  /* 0x000000300000780c */ /* 0x040fe400007c4270 */
[C---:B------:R-:W-:Y:S02]  /*8150*/  ISETP.GT.AND P5, PT, R0.reuse, 0x31, P0 ;  /* 0x000000310000780c */ /* 0x040fe400007a4270 */
[----:B------:R-:W-:Y:S02]  /*8160*/  FSEL R155, R25, -INF , !P4 ;  /* 0xff800000199b7808 */ /* 0x000fe40006000000 */
[C---:B------:R-:W-:Y:S02]  /*8170*/  ISETP.GT.AND P4, PT, R0.reuse, 0x38, P0 ;  /* 0x000000380000780c */ /* 0x040fe40000784270 */
[----:B------:R-:W-:Y:S02]  /*8180*/  ISETP.GT.AND P0, PT, R0, 0x39, P0 ;  /* 0x000000390000780c */ /* 0x000fe40000704270 */
[----:B-1----:R-:W-:Y:S02]  /*8190*/  FMNMX.FTZ R0, R5, R15, !PT ;  /* 0x0000000f05007209 */ /* 0x002fe40007810000 */
[----:B------:R-:W-:Y:S02]  /*81a0*/  ISETP.LT.OR P0, PT, R4, 0x3a, P0 ;  /* 0x0000003a0400780c */ /* 0x000fe40000701670 */
[----:B------:R-:W-:Y:S01]  /*81b0*/  FMNMX.FTZ R14, R6, R3, !PT ;  /* 0x00000003060e7209 */ /* 0x000fe20007810000 */
[----:B------:R-:W1:Y:S01]  /*81c0*/  SHFL.BFLY PT, R5, R0, 0x1, 0x1f ;  /* 0x0c201f0000057f89 */ /* 0x000e6200000e0000 */
[----:B------:R-:W-:Y:S02]  /*81d0*/  FSEL R168, R21, -INF , !P0 ;  /* 0xff80000015a87808 */ /* 0x000fe40004000000 */
[----:B------:R-:W-:Y:S02]  /*81e0*/  FMNMX.FTZ R14, R7, R14, !PT ;  /* 0x0000000e070e7209 */ /* 0x000fe40007810000 */
[----:B------:R-:W-:Y:S02]  /*81f0*/  ISETP.LT.OR P6, PT, R4, 0x31, P6 ;  /* 0x000000310400780c */ /* 0x000fe400037c1670 */
[----:B------:R-:W-:Y:S02]  /*8200*/  FMNMX.FTZ R14, R8, R14, !PT ;  /* 0x0000000e080e7209 */ /* 0x000fe40007810000 */
        /* <DEDUP_REMOVED lines=8> */
[----:B-1----:R-:W-:Y:S02]  /*8290*/  FMNMX.FTZ R101, R0, R5, !PT ;  /* 0x0000000500657209 */ /* 0x002fe40007810000 */
[----:B------:R-:W-:Y:S02]  /*82a0*/  FMNMX.FTZ R14, R144, R14, !PT ;  /* 0x0000000e900e7209 */ /* 0x000fe40007810000 */
[C---:B------:R-:W-:Y:S01]  /*82b0*/  FSETP.NEU.FTZ.AND P0, PT, R101.reuse, -INF , PT ;  /* 0xff8000006500780b */ /* 0x040fe20003f1d000 */
[----:B------:R-:W-:Y:S01]  /*82c0*/  FMUL.FTZ R0, R101, c[0x0][0x2d0] ;  /* 0x0000b40065007a20 */ /* 0x000fe20000410000 */
[----:B------:R-:W-:Y:S02]  /*82d0*/  FMNMX.FTZ R14, R148, R14, !PT ;  /* 0x0000000e940e7209 */ /* 0x000fe40007810000 */
[----:B------:R-:W-:Y:S02]  /*82e0*/  FSEL R167, R22, -INF , !P4 ;  /* 0xff80000016a77808 */ /* 0x000fe40006000000 */
[----:B------:R-:W-:Y:S02]  /*82f0*/  FSEL R140, R0, RZ, P0 ;  /* 0x000000ff008c7208 */ /* 0x000fe40000000000 */
[----:B------:R-:W-:Y:S02]  /*8300*/  FMNMX.FTZ R14, R149, R14, !PT ;  /* 0x0000000e950e7209 */ /* 0x000fe40007810000 */
[----:B------:R-:W-:Y:S01]  /*8310*/  IADD3 R102, R195, R184, RZ ;  /* 0x000000b8c3667210 */ /* 0x000fe20007ffe0ff */
[--C-:B------:R-:W-:Y:S01]  /*8320*/  FFMA.FTZ R0, R10, c[0x0][0x2d0], -R140.reuse ;  /* 0x0000b4000a007a23 */ /* 0x100fe2000001088c */
[----:B------:R-:W-:Y:S01]  /*8330*/  FMNMX.FTZ R14, R151, R14, !PT ;  /* 0x0000000e970e7209 */ /* 0x000fe20007810000 */
[--C-:B------:R-:W-:Y:S01]  /*8340*/  FFMA.FTZ R5, R13, c[0x0][0x2d0], -R140.reuse ;  /* 0x0000b4000d057a23 */ /* 0x100fe2000001088c */
[----:B------:R-:W-:Y:S01]  /*8350*/  IADD3 R103, R192, R102, RZ ;  /* 0x00000066c0677210 */ /* 0x000fe20007ffe0ff */
[----:B------:R1:W-:Y:S01]  /*8360*/  MUFU.EX2 R201, R0 ;  /* 0x0000000000c97308 */ /* 0x0003e20000000800 */
[----:B------:R-:W-:Y:S01]  /*8370*/  FMNMX.FTZ R14, R155, R14, !PT ;  /* 0x0000000e9b0e7209 */ /* 0x000fe20007810000 */
[----:B------:R-:W-:Y:S03]  /*8380*/  LDSM.16.MT88.4 R28, [R102] ;  /* 0x00000000661c783b */ /* 0x000fe60000004200 */
[----:B------:R-:W-:Y:S04]  /*8390*/  FMNMX.FTZ R14, R165, R14, !PT ;  /* 0x0000000ea50e7209 */ /* 0x000fe80007810000 */
[----:B------:R-:W-:Y:S01]  /*83a0*/  FMNMX.FTZ R4, R166, R14, !PT ;  /* 0x0000000ea6047209 */ /* 0x000fe20007810000 */
[----:B------:R-:W-:Y:S03]  /*83b0*/  MUFU.EX2 R202, R5 ;  /* 0x0000000500ca7308 */ /* 0x000fe60000000800 */
[----:B------:R-:W-:Y:S04]  /*83c0*/  FMNMX.FTZ R4, R167, R4, !PT ;  /* 0x00000004a7047209 */ /* 0x000fe80007810000 */
[----:B------:R-:W-:Y:S05]  /*83d0*/  FMNMX.FTZ R4, R168, R4, !PT ;  /* 0x00000004a8047209 */ /* 0x000fea0007810000 */
[----:B------:R-:W2:Y:S01]  /*83e0*/  SHFL.BFLY PT, R14, R4, 0x2, 0x1f ;  /* 0x0c401f00040e7f89 */ /* 0x000ea200000e0000 */
[--C-:B-1----:R-:W-:Y:S04]  /*83f0*/  FFMA.FTZ R0, R12, c[0x0][0x2d0], -R140.reuse ;  /* 0x0000b4000c007a23 */ /* 0x102fe8000001088c */
[----:B------:R1:W3:Y:S01]  /*8400*/  MUFU.EX2 R203, R0 ;  /* 0x0000000000cb7308 */ /* 0x0002e20000000800 */
[----:B--2---:R-:W-:Y:S05]  /*8410*/  FMNMX.FTZ R4, R4, R14, !PT ;  /* 0x0000000e04047209 */ /* 0x004fea0007810000 */
[----:B------:R-:W2:Y:S01]  /*8420*/  SHFL.BFLY PT, R14, R4, 0x1, 0x1f ;  /* 0x0c201f00040e7f89 */ /* 0x000ea200000e0000 */
[----:B-1----:R-:W-:Y:S01]  /*8430*/  FFMA.FTZ R0, R11, c[0x0][0x2d0], -R140 ;  /* 0x0000b4000b007a23 */ /* 0x002fe2000001088c */
[----:B---3--:R-:W-:Y:S03]  /*8440*/  F2FP.PACK_AB R136, R203, R201 ;  /* 0x000000c9cb88723e */ /* 0x008fe600000000ff */
[----:B------:R1:W3:Y:S01]  /*8450*/  MUFU.EX2 R204, R0 ;  /* 0x0000000000cc7308 */ /* 0x0002e20000000800 */
[----:B--2---:R-:W-:Y:S02]  /*8460*/  FMNMX.FTZ R100, R4, R14, !PT ;  /* 0x0000000e04647209 */ /* 0x004fe40007810000 */
[----:B-1----:R-:W-:Y:S03]  /*8470*/  FSEL R0, R101, RZ, P0 ;  /* 0x000000ff65007208 */ /* 0x002fe60000000000 */
[C---:B------:R-:W-:Y:S01]  /*8480*/  FMUL.FTZ R4, R100.reuse, c[0x0][0x2d0] ;  /* 0x0000b40064047a20 */ /* 0x040fe20000410000 */
[----:B------:R-:W-:Y:S02]  /*8490*/  FSETP.NEU.FTZ.AND P0, PT, R100, -INF , PT ;  /* 0xff8000006400780b */ /* 0x000fe40003f1d000 */
[----:B---3--:R-:W-:Y:S01]  /*84a0*/  F2FP.PACK_AB R138, R202, R204 ;  /* 0x000000ccca8a723e */ /* 0x008fe200000000ff */
[----:B------:R-:W-:Y:S01]  /*84b0*/  FADD.FTZ R0, -R0, R2 ;  /* 0x0000000200007221 */ /* 0x000fe20000010100 */
[----:B------:R-:W-:Y:S03]  /*84c0*/  FSEL R141, R4, RZ, P0 ;  /* 0x000000ff048d7208 */ /* 0x000fe60000000000 */
[----:B------:R-:W-:Y:S02]  /*84d0*/  FMUL.FTZ R0, R0, c[0x0][0x2d0] ;  /* 0x0000b40000007a20 */ /* 0x000fe40000410000 */
[--C-:B------:R-:W-:Y:S02]  /*84e0*/  FFMA.FTZ R4, R8, c[0x0][0x2d0], -R141.reuse ;  /* 0x0000b40008047a23 */ /* 0x100fe4000001088d */
[----:B------:R1:W2:Y:S10]  /*84f0*/  MUFU.EX2 R2, R0 ;  /* 0x0000000000027308 */ /* 0x0002b40000000800 */
[----:B------:R3:W-:Y:S01]  /*8500*/  MUFU.EX2 R175, R4 ;  /* 0x0000000400af7308 */ /* 0x0007e20000000800 */
[--C-:B-1----:R-:W-:Y:S02]  /*8510*/  FFMA.FTZ R0, R6, c[0x0][0x2d0], -R141.reuse ;  /* 0x0000b40006007a23 */ /* 0x102fe4000001088d */
[C---:B--2---:R-:W-:Y:S07]  /*8520*/  FMUL.FTZ R5, R2.reuse, R105 ;  /* 0x0000006902057220 */ /* 0x044fee0000410000 */
[----:B------:R1:W-:Y:S01]  /*8530*/  MUFU.EX2 R173, R0 ;  /* 0x0000000000ad7308 */ /* 0x0003e20000000800 */
[C---:B------:R-:W-:Y:S02]  /*8540*/  FMUL.FTZ R8, R2.reuse, R108 ;  /* 0x0000006c02087220 */ /* 0x040fe40000410000 */
[C---:B------:R-:W-:Y:S02]  /*8550*/  FMUL.FTZ R16, R2.reuse, R116 ;  /* 0x0000007402107220 */ /* 0x040fe40000410000 */
[C---:B------:R-:W-:Y:S02]  /*8560*/  FMUL.FTZ R17, R2.reuse, R117 ;  /* 0x0000007502117220 */ /* 0x040fe40000410000 */
[--C-:B---3--:R-:W-:Y:S02]  /*8570*/  FFMA.FTZ R4, R9, c[0x0][0x2d0], -R141.reuse ;  /* 0x0000b40009047a23 */ /* 0x108fe4000001088d */
[C---:B------:R-:W-:Y:S02]  /*8580*/  FMUL.FTZ R9, R2.reuse, R109 ;  /* 0x0000006d02097220 */ /* 0x040fe40000410000 */
[----:B------:R2:W3:Y:S01]  /*8590*/  MUFU.EX2 R176, R4 ;  /* 0x0000000400b07308 */ /* 0x0004e20000000800 */
[C---:B------:R-:W-:Y:S02]  /*85a0*/  FMUL.FTZ R24, R2.reuse, R124 ;  /* 0x0000007c02187220 */ /* 0x040fe40000410000 */
[C---:B------:R-:W-:Y:S02]  /*85b0*/  FMUL.FTZ R25, R2.reuse, R125 ;  /* 0x0000007d02197220 */ /* 0x040fe40000410000 */
[C---:B------:R-:W-:Y:S02]  /*85c0*/  FMUL.FTZ R32, R2.reuse, R132 ;  /* 0x0000008402207220 */ /* 0x040fe40000410000 */
[C---:B------:R-:W-:Y:S02]  /*85d0*/  FMUL.FTZ R33, R2.reuse, R133 ;  /* 0x0000008502217220 */ /* 0x040fe40000410000 */
[C---:B------:R-:W-:Y:S02]  /*85e0*/  FMUL.FTZ R36, R2.reuse, R36 ;  /* 0x0000002402247220 */ /* 0x040fe40000410000 */
[C---:B------:R-:W-:Y:S02]  /*85f0*/  FMUL.FTZ R37, R2.reuse, R37 ;  /* 0x0000002502257220 */ /* 0x040fe40000410000 */
[----:B-1----:R-:W-:Y:S02]  /*8600*/  FFMA.FTZ R0, R7, c[0x0][0x2d0], -R141 ;  /* 0x0000b40007007a23 */ /* 0x002fe4000001088d */
[C---:B------:R-:W-:Y:S02]  /*8610*/  FMUL.FTZ R40, R2.reuse, R40 ;  /* 0x0000002802287220 */ /* 0x040fe40000410000 */
[----:B------:R1:W4:Y:S01]  /*8620*/  MUFU.EX2 R174, R0 ;  /* 0x0000000000ae7308 */ /* 0x0003220000000800 */
[C---:B------:R-:W-:Y:S02]  /*8630*/  FMUL.FTZ R41, R2.reuse, R41 ;  /* 0x0000002902297220 */ /* 0x040fe40000410000 */
[C---:B------:R-:W-:Y:S02]  /*8640*/  FMUL.FTZ R44, R2.reuse, R44 ;  /* 0x0000002c022c7220 */ /* 0x040fe40000410000 */
[C---:B------:R-:W-:Y:S02]  /*8650*/  FMUL.FTZ R45, R2.reuse, R45 ;  /* 0x0000002d022d7220 */ /* 0x040fe40000410000 */
[----:B--2---:R-:W-:Y:S01]  /*8660*/  FMUL.FTZ R4, R2, R104 ;  /* 0x0000006802047220 */ /* 0x004fe20000410000 */
[----:B---3--:R-:W-:Y:S01]  /*8670*/  F2FP.PACK_AB R139, R176, R175 ;  /* 0x000000afb08b723e */ /* 0x008fe200000000ff */
        /* <DEDUP_REMOVED lines=8> */
[----:B-1----:R-:W-:Y:S01]  /*8700*/  FSEL R0, R100, RZ, P0 ;  /* 0x000000ff64007208 */ /* 0x002fe20000000000 */
[----:B------:R-:W-:Y:S01]  /*8710*/  FMUL.FTZ R64, R2, R64 ;  /* 0x0000004002407220 */ /* 0x000fe20000410000 */
[----:B----4-:R-:W-:Y:S01]  /*8720*/  F2FP.PACK_AB R137, R174, R173 ;  /* 0x000000adae89723e */ /* 0x010fe200000000ff */
[----:B------:R-:W-:Y:S02]  /*8730*/  FMUL.FTZ R65, R2, R65 ;  /* 0x0000004102417220 */ /* 0x000fe40000410000 */
[----:B------:R-:W-:Y:S01]  /*8740*/  FADD.FTZ R0, -R0, R3 ;  /* 0x0000000300007221 */ /* 0x000fe20000010100 */
[----:B------:R-:W-:Y:S01]  /*8750*/  IADD3 R3, R194, R184, RZ ;  /* 0x000000b8c2037210 */ /* 0x000fe20007ffe0ff */
[----:B------:R-:W-:Y:S02]  /*8760*/  FMUL.FTZ R68, R2, R68 ;  /* 0x0000004402447220 */ /* 0x000fe40000410000 */
[----:B------:R-:W-:Y:S01]  /*8770*/  FMUL.FTZ R0, R0, c[0x0][0x2d0] ;  /* 0x0000b40000007a20 */ /* 0x000fe20000410000 */
[----:B------:R-:W-:Y:S01]  /*8780*/  IADD3 R152, R192, R3, RZ ;  /* 0x00000003c0987210 */ /* 0x000fe20007ffe0ff */
[----:B------:R-:W1:Y:S01]  /*8790*/  LDSM.16.MT88.4 R12, [R3] ;  /* 0x00000000030c783b */ /* 0x000e620000004200 */
[C---:B------:R-:W-:Y:S02]  /*87a0*/  FMUL.FTZ R69, R2.reuse, R69 ;  /* 0x0000004502457220 */ /* 0x040fe40000410000 */
[C---:B------:R-:W-:Y:S01]  /*87b0*/  FMUL.FTZ R72, R2.reuse, R72 ;  /* 0x0000004802487220 */ /* 0x040fe20000410000 */
[----:B------:R-:W2:Y:S01]  /*87c0*/  MUFU.EX2 R0, R0 ;  /* 0x0000000000007308 */ /* 0x000ea20000000800 */
[C---:B------:R-:W-:Y:S02]  /*87d0*/  FMUL.FTZ R73, R2.reuse, R73 ;  /* 0x0000004902497220 */ /* 0x040fe40000410000 */
[C---:B------:R-:W-:Y:S01]  /*87e0*/  FMUL.FTZ R76, R2.reuse, R76 ;  /* 0x0000004c024c7220 */ /* 0x040fe20000410000 */
[----:B------:R-:W3:Y:S01]  /*87f0*/  LDSM.16.MT88.4 R20, [R152] ;  /* 0x000000009814783b */ /* 0x000ee20000004200 */
        /* <DEDUP_REMOVED lines=10> */
[C---:B--2---:R-:W-:Y:S02]  /*88a0*/  FMUL.FTZ R6, R0.reuse, R106 ;  /* 0x0000006a00067220 */ /* 0x044fe40000410000 */
[C---:B------:R-:W-:Y:S02]  /*88b0*/  FMUL.FTZ R7, R0.reuse, R107 ;  /* 0x0000006b00077220 */ /* 0x040fe40000410000 */
[----:B------:R-:W2:Y:S01]  /*88c0*/  LDSM.16.MT88.4 R104, [R103] ;  /* 0x000000006768783b */ /* 0x000ea20000004200 */
[C---:B------:R-:W-:Y:S02]  /*88d0*/  FMUL.FTZ R10, R0.reuse, R110 ;  /* 0x0000006e000a7220 */ /* 0x040fe40000410000 */
[C---:B------:R-:W-:Y:S02]  /*88e0*/  FMUL.FTZ R11, R0.reuse, R111 ;  /* 0x0000006f000b7220 */ /* 0x040fe40000410000 */
[C---:B------:R-:W-:Y:S01]  /*88f0*/  FMUL.FTZ R18, R0.reuse, R118 ;  /* 0x0000007600127220 */ /* 0x040fe20000410000 */
[C---:B-1----:R-:W-:Y:S02]  /*8900*/  HMMA.16816.F32 R4, R136.reuse, R12, R4 ;  /* 0x0000000c8804723c */ /* 0x042fe40000001804 */
[----:B------:R-:W1:Y:S03]  /*8910*/  LDSM.16.MT88.4 R108, [R3+0x2000] ;  /* 0x00200000036c783b */ /* 0x000e660000004200 */
[----:B------:R-:W-:Y:S02]  /*8920*/  FMUL.FTZ R19, R0, R119 ;  /* 0x0000007700137220 */ /* 0x000fe40000410000 */
[C---:B------:R-:W-:Y:S01]  /*8930*/  FMUL.FTZ R12, R2.reuse, R112 ;  /* 0x00000070020c7220 */ /* 0x040fe20000410000 */
[C---:B------:R-:W-:Y:S02]  /*8940*/  HMMA.16816.F32 R8, R136.reuse, R14, R8 ;  /* 0x0000000e8808723c */ /* 0x040fe40000001808 */
[----:B------:R-:W-:Y:S02]  /*8950*/  LDSM.16.MT88.4 R116, [R3+0x800] ;  /* 0x000800000374783b */ /* 0x000fe40000004200 */
[----:B------:R-:W-:Y:S02]  /*8960*/  FMUL.FTZ R13, R2, R113 ;  /* 0x00000071020d7220 */ /* 0x000fe40000410000 */
[C---:B------:R-:W-:Y:S02]  /*8970*/  FMUL.FTZ R26, R0.reuse, R126 ;  /* 0x0000007e001a7220 */ /* 0x040fe40000410000 */
[C---:B------:R-:W-:Y:S04]  /*8980*/  FMUL.FTZ R14, R0.reuse, R114 ;  /* 0x00000072000e7220 */ /* 0x040fe80000410000 */
[C---:B------:R-:W-:Y:S02]  /*8990*/  FMUL.FTZ R15, R0.reuse, R115 ;  /* 0x00000073000f7220 */ /* 0x040fe40000410000 */
[----:B------:R-:W4:Y:S01]  /*89a0*/  LDSM.16.MT88.4 R112, [R152+0x2000] ;  /* 0x002000009870783b */ /* 0x000f220000004200 */
[C---:B------:R-:W-:Y:S02]  /*89b0*/  FMUL.FTZ R27, R0.reuse, R127 ;  /* 0x0000007f001b7220 */ /* 0x040fe40000410000 */
[C---:B------:R-:W-:Y:S02]  /*89c0*/  FMUL.FTZ R34, R0.reuse, R134 ;  /* 0x0000008600227220 */ /* 0x040fe40000410000 */
[C---:B---3--:R-:W-:Y:S03]  /*89d0*/  HMMA.16816.F32 R12, R136.reuse, R20, R12 ;  /* 0x00000014880c723c */ /* 0x048fe6000000180c */
        /* <DEDUP_REMOVED lines=9> */
[----:B------:R-:W-:Y:S01]  /*8a70*/  LDSM.16.MT88.4 R120, [R152+0x800] ;  /* 0x000800009878783b */ /* 0x000fe20000004200 */
[C---:B------:R-:W-:Y:S02]  /*8a80*/  FMUL.FTZ R39, R0.reuse, R39 ;  /* 0x0000002700277220 */ /* 0x040fe40000410000 */
[C---:B------:R-:W-:Y:S02]  /*8a90*/  FMUL.FTZ R42, R0.reuse, R42 ;  /* 0x0000002a002a7220 */ /* 0x040fe40000410000 */
[C---:B------:R-:W-:Y:S03]  /*8aa0*/  HMMA.16816.F32 R20, R136.reuse, R28, R20 ;  /* 0x0000001c8814723c */ /* 0x040fe60000001814 */
[C---:B------:R-:W-:Y:S02]  /*8ab0*/  FMUL.FTZ R43, R0.reuse, R43 ;  /* 0x0000002b002b7220 */ /* 0x040fe40000410000 */
[----:B------:R-:W-:Y:S02]  /*8ac0*/  FMUL.FTZ R46, R0, R46 ;  /* 0x0000002e002e7220 */ /* 0x000fe40000410000 */
[C---:B------:R-:W-:Y:S01]  /*8ad0*/  FMUL.FTZ R28, R2.reuse, R128 ;  /* 0x00000080021c7220 */ /* 0x040fe20000410000 */
[C---:B------:R-:W-:Y:S04]  /*8ae0*/  HMMA.16816.F32 R24, R136.reuse, R30, R24 ;  /* 0x0000001e8818723c */ /* 0x040fe80000001818 */
[----:B------:R-:W-:Y:S02]  /*8af0*/  FMUL.FTZ R29, R2, R129 ;  /* 0x00000081021d7220 */ /* 0x000fe40000410000 */
[C---:B------:R-:W-:Y:S02]  /*8b00*/  FMUL.FTZ R47, R0.reuse, R47 ;  /* 0x0000002f002f7220 */ /* 0x040fe40000410000 */
[C---:B------:R-:W-:Y:S04]  /*8b10*/  FMUL.FTZ R30, R0.reuse, R130 ;  /* 0x00000082001e7220 */ /* 0x040fe80000410000 */
[C---:B------:R-:W-:Y:S02]  /*8b20*/  FMUL.FTZ R31, R0.reuse, R131 ;  /* 0x00000083001f7220 */ /* 0x040fe40000410000 */
[----:B------:R-:W-:Y:S01]  /*8b30*/  LDSM.16.MT88.4 R128, [R3+0x2800] ;  /* 0x002800000380783b */ /* 0x000fe20000004200 */
[C---:B------:R-:W-:Y:S02]  /*8b40*/  FMUL.FTZ R50, R0.reuse, R50 ;  /* 0x0000003200327220 */ /* 0x040fe40000410000 */
[C---:B------:R-:W-:Y:S02]  /*8b50*/  FMUL.FTZ R51, R0.reuse, R51 ;  /* 0x0000003300337220 */ /* 0x040fe40000410000 */
        /* <DEDUP_REMOVED lines=8> */
[C---:B-1----:R-:W-:Y:S04]  /*8be0*/  HMMA.16816.F32 R36, R136.reuse, R108, R36 ;  /* 0x0000006c8824723c */ /* 0x042fe80000001824 */
[C---:B------:R-:W-:Y:S02]  /*8bf0*/  FMUL.FTZ R63, R0.reuse, R63 ;  /* 0x0000003f003f7220 */ /* 0x040fe40000410000 */
[C---:B------:R-:W-:Y:S02]  /*8c00*/  FMUL.FTZ R66, R0.reuse, R66 ;  /* 0x0000004200427220 */ /* 0x040fe40000410000 */
[C---:B------:R-:W-:Y:S01]  /*8c10*/  HMMA.16816.F32 R40, R136.reuse, R110, R40 ;  /* 0x0000006e8828723c */ /* 0x040fe20000001828 */
[----:B------:R-:W1:Y:S03]  /*8c20*/  LDSM.16.MT88.4 R108, [R103+0x2000] ;  /* 0x00200000676c783b */ /* 0x000e660000004200 */
[C---:B------:R-:W-:Y:S02]  /*8c30*/  FMUL.FTZ R67, R0.reuse, R67 ;  /* 0x0000004300437220 */ /* 0x040fe40000410000 */
[C---:B------:R-:W-:Y:S02]  /*8c40*/  FMUL.FTZ R70, R0.reuse, R70 ;  /* 0x0000004600467220 */ /* 0x040fe40000410000 */
[C---:B----4-:R-:W-:Y:S04]  /*8c50*/  HMMA.16816.F32 R44, R136.reuse, R112, R44 ;  /* 0x00000070882c723c */ /* 0x050fe8000000182c */
        /* <DEDUP_REMOVED lines=17> */
[----:B------:R-:W-:Y:S02]  /*8d70*/  FMUL.FTZ R94, R0, R94 ;  /* 0x0000005e005e7220 */ /* 0x000fe40000410000 */
[C---:B------:R-:W-:Y:S04]  /*8d80*/  HMMA.16816.F32 R64, R136.reuse, R110, R64 ;  /* 0x0000006e8840723c */ /* 0x040fe80000001840 */
[--C-:B------:R-:W-:Y:S02]  /*8d90*/  FFMA.FTZ R108, R142, c[0x0][0x2d0], -R140.reuse ;  /* 0x0000b4008e6c7a23 */ /* 0x100fe4000001088c */
[----:B------:R-:W-:Y:S02]  /*8da0*/  FMUL.FTZ R95, R0, R95 ;  /* 0x0000005f005f7220 */ /* 0x000fe40000410000 */
[C---:B---3--:R-:W-:Y:S01]  /*8db0*/  HMMA.16816.F32 R68, R136.reuse, R112, R68 ;  /* 0x000000708844723c */ /* 0x048fe20000001844 */
[----:B------:R1:W-:Y:S03]  /*8dc0*/  MUFU.EX2 R184, R108 ;  /* 0x0000006c00b87308 */ /* 0x0003e60000000800 */
[----:B------:R-:W-:Y:S02]  /*8dd0*/  FMUL.FTZ R97, R2, R97 ;  /* 0x0000006102617220 */ /* 0x000fe40000410000 */
[----:B------:R-:W-:Y:S02]  /*8de0*/  FMUL.FTZ R98, R0, R98 ;  /* 0x0000006200627220 */ /* 0x000fe40000410000 */
[C---:B------:R-:W-:Y:S04]  /*8df0*/  HMMA.16816.F32 R72, R136.reuse, R114, R72 ;  /* 0x000000728848723c */ /* 0x040fe80000001848 */
[--C-:B------:R-:W-:Y:S02]  /*8e00*/  FFMA.FTZ R112, R150, c[0x0][0x2d0], -R140.reuse ;  /* 0x0000b40096707a23 */ /* 0x100fe4000001088c */
[----:B------:R-:W-:Y:S02]  /*8e10*/  FMUL.FTZ R99, R0, R99 ;  /* 0x0000006300637220 */ /* 0x000fe40000410000 */
[----:B------:R3:W-:Y:S01]  /*8e20*/  MUFU.EX2 R199, R112 ;  /* 0x0000007000c77308 */ /* 0x0007e20000000800 */
[C---:B--2---:R-:W-:Y:S03]  /*8e30*/  HMMA.16816.F32 R76, R136.reuse, R104, R76 ;  /* 0x00000068884c723c */ /* 0x044fe6000000184c */
[----:B------:R-:W-:Y:S04]  /*8e40*/  FFMA.FTZ R2, R2, R212, R201 ;  /* 0x000000d402027223 */ /* 0x000fe800000100c9 */
[--C-:B------:R-:W-:Y:S01]  /*8e50*/  FFMA.FTZ R104, R145, c[0x0][0x2d0], -R141.reuse ;  /* 0x0000b40091687a23 */ /* 0x100fe2000001088d */
[C---:B------:R-:W-:Y:S03]  /*8e60*/  HMMA.16816.F32 R80, R136.reuse, R106, R80 ;  /* 0x0000006a8850723c */ /* 0x040fe60000001850 */
[----:B------:R2:W-:Y:S01]  /*8e70*/  MUFU.EX2 R164, R104 ;  /* 0x0000006800a47308 */ /* 0x0005e20000000800 */
[--C-:B-1----:R-:W-:Y:S09]  /*8e80*/  FFMA.FTZ R108, R147, c[0x0][0x2d0], -R140.reuse ;  /* 0x0000b400936c7a23 */ /* 0x102ff2000001088c */
[----:B------:R1:W-:Y:S01]  /*8e90*/  MUFU.EX2 R197, R108 ;  /* 0x0000006c00c57308 */ /* 0x0003e20000000800 */
[--C-:B---3--:R-:W-:Y:S09]  /*8ea0*/  FFMA.FTZ R112, R153, c[0x0][0x2d0], -R140.reuse ;  /* 0x0000b40099707a23 */ /* 0x108ff2000001088c */
[----:B------:R3:W4:Y:S01]  /*8eb0*/  MUFU.EX2 R183, R112 ;  /* 0x0000007000b77308 */ /* 0x0007220000000800 */
[--C-:B--2---:R-:W-:Y:S09]  /*8ec0*/  FFMA.FTZ R104, R146, c[0x0][0x2d0], -R141.reuse ;  /* 0x0000b40092687a23 */ /* 0x104ff2000001088d */
[----:B------:R2:W5:Y:S01]  /*8ed0*/  MUFU.EX2 R162, R104 ;  /* 0x0000006800a27308 */ /* 0x0005620000000800 */
[----:B-1----:R-:W1:Y:S08]  /*8ee0*/  LDSM.16.MT88.4 R108, [R102+0x4000] ;  /* 0x00400000666c783b */ /* 0x002e700000004200 */
[----:B---3--:R-:W3:Y:S01]  /*8ef0*/  LDSM.16.MT88.4 R112, [R103+0x4000] ;  /* 0x004000006770783b */ /* 0x008ee20000004200 */
[----:B----4-:R-:W-:Y:S01]  /*8f00*/  F2FP.PACK_AB R106, R183, R199 ;  /* 0x000000c7b76a723e */ /* 0x010fe200000000ff */
[--C-:B--2---:R-:W-:Y:S01]  /*8f10*/  FFMA.FTZ R104, R143, c[0x0][0x2d0], -R141.reuse ;  /* 0x0000b4008f687a23 */ /* 0x104fe2000001088d */
[----:B-----5:R-:W-:Y:S03]  /*8f20*/  F2FP.PACK_AB R105, R162, R164 ;  /* 0x000000a4a269723e */ /* 0x020fe600000000ff */
[----:B------:R2:W-:Y:S01]  /*8f30*/  MUFU.EX2 R163, R104 ;  /* 0x0000006800a37308 */ /* 0x0005e20000000800 */
[C---:B-1----:R-:W-:Y:S08]  /*8f40*/  HMMA.16816.F32 R84, R136.reuse, R108, R84 ;  /* 0x0000006c8854723c */ /* 0x042ff00000001854 */
[C---:B------:R-:W-:Y:S01]  /*8f50*/  HMMA.16816.F32 R88, R136.reuse, R110, R88 ;  /* 0x0000006e8858723c */ /* 0x040fe20000001858 */
[----:B------:R-:W1:Y:S03]  /*8f60*/  LDSM.16.MT88.4 R108, [R102+0x800] ;  /* 0x00080000666c783b */ /* 0x000e660000004200 */
[--C-:B--2---:R-:W-:Y:S04]  /*8f70*/  FFMA.FTZ R104, R144, c[0x0][0x2d0], -R141.reuse ;  /* 0x0000b40090687a23 */ /* 0x104fe8000001088d */
[C---:B---3--:R-:W-:Y:S01]  /*8f80*/  HMMA.16816.F32 R92, R136.reuse, R112, R92 ;  /* 0x00000070885c723c */ /* 0x048fe2000000185c */
[----:B------:R2:W3:Y:S01]  /*8f90*/  MUFU.EX2 R161, R104 ;  /* 0x0000006800a17308 */ /* 0x0004e20000000800 */
[----:B------:R-:W-:Y:S06]  /*8fa0*/  LDSM.16.MT88.4 R144, [R152+0x3800] ;  /* 0x003800009890783b */ /* 0x000fec0000004200 */
[----:B------:R-:W-:Y:S02]  /*8fb0*/  HMMA.16816.F32 R96, R136, R114, R96 ;  /* 0x000000728860723c */ /* 0x000fe40000001860 */
[----:B------:R-:W4:Y:S08]  /*8fc0*/  LDSM.16.MT88.4 R112, [R102+0x2800] ;  /* 0x002800006670783b */ /* 0x000f300000004200 */
[----:B------:R-:W-:Y:S02]  /*8fd0*/  LDSM.16.MT88.4 R136, [R152+0x3000] ;  /* 0x003000009888783b */ /* 0x000fe40000004200 */
[----:B--2---:R-:W-:Y:S02]  /*8fe0*/  F2FP.PACK_AB R104, R197, R184 ;  /* 0x000000b8c568723e */ /* 0x004fe400000000ff */
[----:B---3--:R-:W-:Y:S07]  /*8ff0*/  F2FP.PACK_AB R107, R161, R163 ;  /* 0x000000a3a16b723e */ /* 0x008fee00000000ff */
[C---:B------:R-:W-:Y:S08]  /*9000*/  HMMA.16816.F32 R4, R104.reuse, R116, R4 ;  /* 0x000000746804723c */ /* 0x040ff00000001804 */
[C---:B------:R-:W-:Y:S01]  /*9010*/  HMMA.16816.F32 R8, R104.reuse, R118, R8 ;  /* 0x000000766808723c */ /* 0x040fe20000001808 */
[----:B------:R-:W2:Y:S07]  /*9020*/  LDSM.16.MT88.4 R116, [R103+0x2800] ;  /* 0x002800006774783b */ /* 0x000eae0000004200 */
        /* <DEDUP_REMOVED lines=8> */
[----:B---3--:R-:W3:Y:S07]  /*90b0*/  LDSM.16.MT88.4 R120, [R152+0x4800] ;  /* 0x004800009878783b */ /* 0x008eee0000004200 */
        /* <DEDUP_REMOVED lines=8> */
[C---:B----4-:R-:W-:Y:S07]  /*9140*/  HMMA.16816.F32 R52, R104.reuse, R112, R52 ;  /* 0x000000706834723c */ /* 0x050fee0000001834 */
        /* <DEDUP_REMOVED lines=11> */
[----:B------:R1:W-:Y:S07]  /*9200*/  MUFU.EX2 R180, R112 ;  /* 0x0000007000b47308 */ /* 0x0003ee0000000800 */
[C---:B---3--:R-:W-:Y:S03]  /*9210*/  HMMA.16816.F32 R76, R104.reuse, R120, R76 ;  /* 0x00000078684c723c */ /* 0x048fe6000000184c */
[----:B------:R3:W-:Y:S01]  /*9220*/  MUFU.EX2 R159, R108 ;  /* 0x0000006c009f7308 */ /* 0x0007e20000000800 */
[----:B--2---:R-:W-:Y:S03]  /*9230*/  LDSM.16.MT88.4 R116, [R103+0x4800] ;  /* 0x004800006774783b */ /* 0x004fe60000004200 */
[--C-:B------:R-:W-:Y:S01]  /*9240*/  FFMA.FTZ R120, R155, c[0x0][0x2d0], -R141.reuse ;  /* 0x0000b4009b787a23 */ /* 0x100fe2000001088d */
[C---:B------:R-:W-:Y:S05]  /*9250*/  HMMA.16816.F32 R80, R104.reuse, R122, R80 ;  /* 0x0000007a6850723c */ /* 0x040fea0000001850 */
[----:B------:R2:W-:Y:S01]  /*9260*/  MUFU.EX2 R157, R120 ;  /* 0x00000078009d7308 */ /* 0x0005e20000000800 */
[--C-:B-1----:R-:W-:Y:S09]  /*9270*/  FFMA.FTZ R112, R158, c[0x0][0x2d0], -R140.reuse ;  /* 0x0000b4009e707a23 */ /* 0x102ff2000001088c */
[----:B------:R1:W4:Y:S01]  /*9280*/  MUFU.EX2 R179, R112 ;  /* 0x0000007000b37308 */ /* 0x0003220000000800 */
[--C-:B---3--:R-:W-:Y:S02]  /*9290*/  FFMA.FTZ R108, R151, c[0x0][0x2d0], -R141.reuse ;  /* 0x0000b400976c7a23 */ /* 0x108fe4000001088d */
[----:B------:R-:W-:Y:S07]  /*92a0*/  LDSM.16.MT88.4 R148, [R102+0x3800] ;  /* 0x003800006694783b */ /* 0x000fee0000004200 */
[----:B------:R3:W3:Y:S01]  /*92b0*/  MUFU.EX2 R158, R108 ;  /* 0x0000006c009e7308 */ /* 0x0006e20000000800 */
[----:B--2---:R-:W-:Y:S08]  /*92c0*/  LDSM.16.MT88.4 R120, [R103+0x1000] ;  /* 0x001000006778783b */ /* 0x004ff00000004200 */
[----:B-1----:R-:W1:Y:S08]  /*92d0*/  LDSM.16.MT88.4 R112, [R102+0x4800] ;  /* 0x004800006670783b */ /* 0x002e700000004200 */
[----:B---3--:R-:W2:Y:S01]  /*92e0*/  LDSM.16.MT88.4 R108, [R3+0x1000] ;  /* 0x00100000036c783b */ /* 0x008ea20000004200 */
[C---:B-1----:R-:W-:Y:S08]  /*92f0*/  HMMA.16816.F32 R84, R104.reuse, R112, R84 ;  /* 0x000000706854723c */ /* 0x042ff00000001854 */
[C---:B------:R-:W-:Y:S01]  /*9300*/  HMMA.16816.F32 R88, R104.reuse, R114, R88 ;  /* 0x000000726858723c */ /* 0x040fe20000001858 */
[----:B------:R-:W1:Y:S07]  /*9310*/  LDSM.16.MT88.4 R112, [R102+0x3000] ;  /* 0x003000006670783b */ /* 0x000e6e0000004200 */
[C---:B------:R-:W-:Y:S08]  /*9320*/  HMMA.16816.F32 R92, R104.reuse, R116, R92 ;  /* 0x00000074685c723c */ /* 0x040ff0000000185c */
[----:B------:R-:W-:Y:S01]  /*9330*/  HMMA.16816.F32 R96, R104, R118, R96 ;  /* 0x000000766860723c */ /* 0x000fe20000001860 */
[----:B------:R-:W-:Y:S06]  /*9340*/  LDSM.16.MT88.4 R116, [R3+0x5000] ;  /* 0x005000000374783b */ /* 0x000fec0000004200 */
[----:B-----5:R-:W-:Y:S02]  /*9350*/  F2FP.PACK_AB R104, R181, R182 ;  /* 0x000000b6b568723e */ /* 0x020fe400000000ff */
[----:B----4-:R-:W-:Y:S03]  /*9360*/  F2FP.PACK_AB R106, R179, R180 ;  /* 0x000000b4b36a723e */ /* 0x010fe600000000ff */
[----:B------:R-:W-:Y:S02]  /*9370*/  F2FP.PACK_AB R105, R159, R160 ;  /* 0x000000a09f69723e */ /* 0x000fe400000000ff */
[----:B------:R-:W-:Y:S07]  /*9380*/  F2FP.PACK_AB R107, R157, R158 ;  /* 0x0000009e9d6b723e */ /* 0x000fee00000000ff */
[C---:B--2---:R-:W-:Y:S08]  /*9390*/  HMMA.16816.F32 R4, R104.reuse, R108, R4 ;  /* 0x0000006c6804723c */ /* 0x044ff00000001804 */
[C---:B------:R-:W-:Y:S01]  /*93a0*/  HMMA.16816.F32 R8, R104.reuse, R110, R8 ;  /* 0x0000006e6808723c */ /* 0x040fe20000001808 */
[----:B------:R-:W2:Y:S07]  /*93b0*/  LDSM.16.MT88.4 R108, [R103+0x3000] ;  /* 0x00300000676c783b */ /* 0x000eae0000004200 */
[C---:B------:R-:W-:Y:S07]  /*93c0*/  HMMA.16816.F32 R12, R104.reuse, R124, R12 ;  /* 0x0000007c680c723c */ /* 0x040fee000000180c */
[--C-:B------:R-:W-:Y:S01]  /*93d0*/  FFMA.FTZ R124, R165, c[0x0][0x2d0], -R141.reuse ;  /* 0x0000b400a57c7a23 */ /* 0x100fe2000001088d */
[C---:B------:R-:W-:Y:S03]  /*93e0*/  HMMA.16816.F32 R16, R104.reuse, R126, R16 ;  /* 0x0000007e6810723c */ /* 0x040fe60000001810 */
[----:B------:R3:W-:Y:S05]  /*93f0*/  MUFU.EX2 R156, R124 ;  /* 0x0000007c009c7308 */ /* 0x0007ea0000000800 */
[C---:B------:R-:W-:Y:S08]  /*9400*/  HMMA.16816.F32 R20, R104.reuse, R128, R20 ;  /* 0x000000806814723c */ /* 0x040ff00000001814 */
[C---:B------:R-:W-:Y:S08]  /*9410*/  HMMA.16816.F32 R24, R104.reuse, R130, R24 ;  /* 0x000000826818723c */ /* 0x040ff00000001818 */
[C---:B------:R-:W-:Y:S01]  /*9420*/  HMMA.16816.F32 R28, R104.reuse, R120, R28 ;  /* 0x00000078681c723c */ /* 0x040fe2000000181c */
[----:B---3--:R-:W-:Y:S06]  /*9430*/  LDSM.16.MT88.4 R124, [R102+0x1800] ;  /* 0x00180000667c783b */ /* 0x008fec0000004200 */
[--C-:B------:R-:W-:Y:S01]  /*9440*/  FFMA.FTZ R120, R169, c[0x0][0x2d0], -R140.reuse ;  /* 0x0000b400a9787a23 */ /* 0x100fe2000001088c */
[C---:B------:R-:W-:Y:S03]  /*9450*/  HMMA.16816.F32 R32, R104.reuse, R122, R32 ;  /* 0x0000007a6820723c */ /* 0x040fe60000001820 */
[----:B------:R3:W-:Y:S05]  /*9460*/  MUFU.EX2 R178, R120 ;  /* 0x0000007800b27308 */ /* 0x0007ea0000000800 */
[C---:B------:R-:W-:Y:S08]  /*9470*/  HMMA.16816.F32 R36, R104.reuse, R132, R36 ;  /* 0x000000846824723c */ /* 0x040ff00000001824 */
[C---:B------:R-:W-:Y:S01]  /*9480*/  HMMA.16816.F32 R40, R104.reuse, R134, R40 ;  /* 0x000000866828723c */ /* 0x040fe20000001828 */
[----:B------:R-:W-:Y:S07]  /*9490*/  LDSM.16.MT88.4 R132, [R103+0x1800] ;  /* 0x001800006784783b */ /* 0x000fee0000004200 */
[C---:B------:R-:W-:Y:S01]  /*94a0*/  HMMA.16816.F32 R44, R104.reuse, R136, R44 ;  /* 0x00000088682c723c */ /* 0x040fe2000000182c */
[----:B---3--:R-:W3:Y:S07]  /*94b0*/  LDSM.16.MT88.4 R120, [R152+0x5000] ;  /* 0x005000009878783b */ /* 0x008eee0000004200 */
[C---:B------:R-:W-:Y:S08]  /*94c0*/  HMMA.16816.F32 R48, R104.reuse, R138, R48 ;  /* 0x0000008a6830723c */ /* 0x040ff00000001830 */
[C---:B-1----:R-:W-:Y:S07]  /*94d0*/  HMMA.16816.F32 R52, R104.reuse, R112, R52 ;  /* 0x000000706834723c */ /* 0x042fee0000001834 */
[--C-:B------:R-:W-:Y:S01]  /*94e0*/  FFMA.FTZ R112, R170, c[0x0][0x2d0], -R140.reuse ;  /* 0x0000b400aa707a23 */ /* 0x100fe2000001088c */
[C---:B------:R-:W-:Y:S03]  /*94f0*/  HMMA.16816.F32 R56, R104.reuse, R114, R56 ;  /* 0x000000726838723c */ /* 0x040fe60000001838 */
[----:B------:R1:W4:Y:S05]  /*9500*/  MUFU.EX2 R177, R112 ;  /* 0x0000007000b17308 */ /* 0x00032a0000000800 */
[C---:B--2---:R-:W-:Y:S08]  /*9510*/  HMMA.16816.F32 R60, R104.reuse, R108, R60 ;  /* 0x0000006c683c723c */ /* 0x044ff0000000183c */
[C---:B------:R-:W-:Y:S01]  /*9520*/  HMMA.16816.F32 R64, R104.reuse, R110, R64 ;  /* 0x0000006e6840723c */ /* 0x040fe20000001840 */
[----:B------:R-:W-:Y:S07]  /*9530*/  LDSM.16.MT88.4 R108, [R103+0x5000] ;  /* 0x00500000676c783b */ /* 0x000fee0000004200 */
[C---:B------:R-:W-:Y:S04]  /*9540*/  HMMA.16816.F32 R68, R104.reuse, R116, R68 ;  /* 0x000000746844723c */ /* 0x040fe80000001844 */
[--C-:B-1----:R-:W-:Y:S01]  /*9550*/  FFMA.FTZ R112, R171, c[0x0][0x2d0], -R140.reuse ;  /* 0x0000b400ab707a23 */ /* 0x102fe2000001088c */
[----:B----4-:R-:W-:Y:S01]  /*9560*/  F2FP.PACK_AB R136, R177, R178 ;  /* 0x000000b2b188723e */ /* 0x010fe200000000ff */
[----:B------:R-:W-:Y:S02]  /*9570*/  FFMA.FTZ R140, R172, c[0x0][0x2d0], -R140 ;  /* 0x0000b400ac8c7a23 */ /* 0x000fe4000001088c */
[C---:B------:R-:W-:Y:S01]  /*9580*/  HMMA.16816.F32 R72, R104.reuse, R118, R72 ;  /* 0x000000766848723c */ /* 0x040fe20000001848 */
[----:B------:R1:W-:Y:S03]  /*9590*/  MUFU.EX2 R170, R112 ;  /* 0x0000007000aa7308 */ /* 0x0003e60000000800 */
[--C-:B------:R-:W-:Y:S04]  /*95a0*/  FFMA.FTZ R116, R166, c[0x0][0x2d0], -R141.reuse ;  /* 0x0000b400a6747a23 */ /* 0x100fe8000001088d */
[C---:B---3--:R-:W-:Y:S03]  /*95b0*/  HMMA.16816.F32 R76, R104.reuse, R120, R76 ;  /* 0x00000078684c723c */ /* 0x048fe6000000184c */
[----:B------:R2:W3:Y:S05]  /*95c0*/  MUFU.EX2 R155, R116 ;  /* 0x00000074009b7308 */ /* 0x0004ea0000000800 */
[C---:B------:R-:W-:Y:S01]  /*95d0*/  HMMA.16816.F32 R80, R104.reuse, R122, R80 ;  /* 0x0000007a6850723c */ /* 0x040fe20000001850 */
[----:B------:R-:W-:Y:S04]  /*95e0*/  LDSM.16.MT88.4 R120, [R152+0x1800] ;  /* 0x001800009878783b */ /* 0x000fe80000004200 */
[----:B------:R-:W4:Y:S04]  /*95f0*/  MUFU.EX2 R169, R140 ;  /* 0x0000008c00a97308 */ /* 0x000f280000000800 */
[----:B-1----:R-:W1:Y:S03]  /*9600*/  LDSM.16.MT88.4 R112, [R102+0x5000] ;  /* 0x005000006670783b */ /* 0x002e660000004200 */
[--C-:B--2---:R-:W-:Y:S01]  /*9610*/  FFMA.FTZ R116, R167, c[0x0][0x2d0], -R141.reuse ;  /* 0x0000b400a7747a23 */ /* 0x104fe2000001088d */
[----:B---3--:R-:W-:Y:S01]  /*9620*/  F2FP.PACK_AB R137, R155, R156 ;  /* 0x0000009c9b89723e */ /* 0x008fe200000000ff */
[----:B------:R-:W-:Y:S02]  /*9630*/  FFMA.FTZ R141, R168, c[0x0][0x2d0], -R141 ;  /* 0x0000b400a88d7a23 */ /* 0x000fe4000001088d */
[----:B------:R2:W-:Y:S01]  /*9640*/  MUFU.EX2 R154, R116 ;  /* 0x00000074009a7308 */ /* 0x0005e20000000800 */
[----:B----4-:R-:W-:Y:S09]  /*9650*/  F2FP.PACK_AB R138, R169, R170 ;  /* 0x000000aaa98a723e */ /* 0x010ff200000000ff */
[----:B------:R3:W4:Y:S01]  /*9660*/  MUFU.EX2 R153, R141 ;  /* 0x0000008d00997308 */ /* 0x0007220000000800 */
[----:B--2---:R-:W2:Y:S01]  /*9670*/  LDSM.16.MT88.4 R116, [R3+0x1800] ;  /* 0x001800000374783b */ /* 0x004ea20000004200 */
[C---:B-1----:R-:W-:Y:S08]  /*9680*/  HMMA.16816.F32 R84, R104.reuse, R112, R84 ;  /* 0x000000706854723c */ /* 0x042ff00000001854 */
[C---:B------:R-:W-:Y:S01]  /*9690*/  HMMA.16816.F32 R88, R104.reuse, R114, R88 ;  /* 0x000000726858723c */ /* 0x040fe20000001858 */
[----:B---3--:R-:W1:Y:S03]  /*96a0*/  LDSM.16.MT88.4 R140, [R3+0x3800] ;  /* 0x00380000038c783b */ /* 0x008e660000004200 */
[----:B----4-:R-:W-:Y:S04]  /*96b0*/  F2FP.PACK_AB R139, R153, R154 ;  /* 0x0000009a998b723e */ /* 0x010fe800000000ff */
[C---:B------:R-:W-:Y:S08]  /*96c0*/  HMMA.16816.F32 R92, R104.reuse, R108, R92 ;  /* 0x0000006c685c723c */ /* 0x040ff0000000185c */
[----:B------:R-:W-:Y:S08]  /*96d0*/  HMMA.16816.F32 R96, R104, R110, R96 ;  /* 0x0000006e6860723c */ /* 0x000ff00000001860 */
[C---:B--2---:R-:W-:Y:S01]  /*96e0*/  HMMA.16816.F32 R104, R136.reuse, R116, R4 ;  /* 0x000000748868723c */ /* 0x044fe20000001804 */
[----:B------:R-:W2:Y:S07]  /*96f0*/  LDSM.16.MT88.4 R4, [R103+0x3800] ;  /* 0x003800006704783b */ /* 0x000eae0000004200 */
[C---:B------:R-:W-:Y:S01]  /*9700*/  HMMA.16816.F32 R108, R136.reuse, R118, R8 ;  /* 0x00000076886c723c */ /* 0x040fe20000001808 */
[----:B------:R3:W4:Y:S07]  /*9710*/  LDSM.16.MT88.4 R8, [R3+0x5800] ;  /* 0x005800000308783b */ /* 0x00072e0000004200 */
[C---:B------:R-:W-:Y:S01]  /*9720*/  HMMA.16816.F32 R112, R136.reuse, R120, R12 ;  /* 0x000000788870723c */ /* 0x040fe2000000180c */
[----:B------:R-:W5:Y:S07]  /*9730*/  LDSM.16.MT88.4 R12, [R152+0x5800] ;  /* 0x00580000980c783b */ /* 0x000f6e0000004200 */
[C---:B------:R-:W-:Y:S07]  /*9740*/  HMMA.16816.F32 R116, R136.reuse, R122, R16 ;  /* 0x0000007a8874723c */ /* 0x040fee0000001810 */
[----:B------:R-:W-:Y:S01]  /*9750*/  FADD.FTZ R16, R203, R2 ;  /* 0x00000002cb107221 */ /* 0x000fe20000010000 */
[C---:B------:R-:W-:Y:S04]  /*9760*/  HMMA.16816.F32 R120, R136.reuse, R124, R20 ;  /* 0x0000007c8878723c */ /* 0x040fe80000001814 */
[----:B---3--:R-:W-:Y:S01]  /*9770*/  IADD3 R3, R196, -0x2, RZ ;  /* 0xfffffffec4037810 */ /* 0x008fe20007ffe0ff */
[----:B------:R-:W-:Y:S03]  /*9780*/  FFMA.FTZ R2, R0, R213, R173 ;  /* 0x000000d500027223 */ /* 0x000fe600000100ad */
[C---:B------:R-:W-:Y:S03]  /*9790*/  HMMA.16816.F32 R124, R136.reuse, R126, R24 ;  /* 0x0000007e887c723c */ /* 0x040fe60000001818 */
[----:B------:R-:W-:Y:S01]  /*97a0*/  ISETP.GE.AND P6, PT, R3, R200, PT ;  /* 0x000000c80300720c */ /* 0x000fe20003fc6270 */
[----:B------:R-:W-:Y:S04]  /*97b0*/  FADD.FTZ R2, R174, R2 ;  /* 0x00000002ae027221 */ /* 0x000fe80000010000 */
[C---:B------:R-:W-:Y:S08]  /*97c0*/  HMMA.16816.F32 R128, R136.reuse, R132, R28 ;  /* 0x000000848880723c */ /* 0x040ff0000000181c */
[C---:B------:R-:W-:Y:S01]  /*97d0*/  HMMA.16816.F32 R132, R136.reuse, R134, R32 ;  /* 0x000000868884723c */ /* 0x040fe20000001820 */
[----:B------:R-:W-:Y:S03]  /*97e0*/  @P6 MOV R18, c[0x0][0x1e4] ;  /* 0x0000790000126a02 */ /* 0x000fe60000000f00 */
[----:B------:R-:W-:Y:S04]  /*97f0*/  @P6 SHF.R.S32.HI R0, RZ, 0x1f, R3 ;  /* 0x0000001fff006819 */ /* 0x000fe80000011403 */
[C---:B-1----:R-:W-:Y:S08]  /*9800*/  HMMA.16816.F32 R36, R136.reuse, R140, R36 ;  /* 0x0000008c8824723c */ /* 0x042ff00000001824 */
        /* <DEDUP_REMOVED lines=9> */
[----:B------:R-:W-:Y:S01]  /*98a0*/  FADD.FTZ R8, R204, R16 ;  /* 0x00000010cc087221 */ /* 0x000fe20000010000 */
[C---:B------:R-:W-:Y:S04]  /*98b0*/  HMMA.16816.F32 R72, R136.reuse, R10, R72 ;  /* 0x0000000a8848723c */ /* 0x040fe80000001848 */
[----:B------:R-:W-:Y:S02]  /*98c0*/  @P6 IMAD R9, R0, c[0x0][0x1e0], RZ ;  /* 0x0000780000096a24 */ /* 0x000fe400078e02ff */
[----:B------:R-:W-:Y:S02]  /*98d0*/  FADD.FTZ R0, R202, R8 ;  /* 0x00000008ca007221 */ /* 0x000fe40000010000 */
[----:B------:R-:W-:Y:S01]  /*98e0*/  FADD.FTZ R8, R175, R2 ;  /* 0x00000002af087221 */ /* 0x000fe20000010000 */
[C---:B-----5:R-:W-:Y:S03]  /*98f0*/  HMMA.16816.F32 R76, R136.reuse, R12, R76 ;  /* 0x0000000c884c723c */ /* 0x060fe6000000184c */
[C---:B------:R-:W-:Y:S02]  /*9900*/  @P6 IMAD R9, R3.reuse, c[0x0][0x1e4], R9 ;  /* 0x0000790003096a24 */ /* 0x040fe400078e0209 */
[----:B------:R-:W-:Y:S02]  /*9910*/  @P6 IMAD.WIDE.U32 R2, R3, c[0x0][0x1e0], RZ ;  /* 0x0000780003026a25 */ /* 0x000fe400078e00ff */
[----:B------:R-:W-:Y:S01]  /*9920*/  @P6 MOV R13, c[0x0][0x1e0] ;  /* 0x00007800000d6a02 */ /* 0x000fe20000000f00 */
[C---:B------:R-:W-:Y:S04]  /*9930*/  HMMA.16816.F32 R80, R136.reuse, R14, R80 ;  /* 0x0000000e8850723c */ /* 0x040fe80000001850 */
[----:B------:R-:W-:Y:S01]  /*9940*/  FADD.FTZ R16, R184, R0 ;  /* 0x00000000b8107221 */ /* 0x000fe20000010000 */
[----:B------:R-:W-:Y:S01]  /*9950*/  @P6 IADD3 R3, R3, R9, RZ ;  /* 0x0000000903036210 */ /* 0x000fe20007ffe0ff */
[----:B------:R-:W-:Y:S02]  /*9960*/  FADD.FTZ R0, R176, R8 ;  /* 0x00000008b0007221 */ /* 0x000fe40000010000 */
[----:B------:R-:W2:Y:S01]  /*9970*/  LDSM.16.MT88.4 R8, [R103+0x5800] ;  /* 0x005800006708783b */ /* 0x000ea20000004200 */
[----:B------:R-:W-:Y:S01]  /*9980*/  FADD.FTZ R16, R197, R16 ;  /* 0x00000010c5107221 */ /* 0x000fe20000010000 */
[C---:B-1----:R-:W-:Y:S03]  /*9990*/  HMMA.16816.F32 R84, R136.reuse, R4, R84 ;  /* 0x000000048854723c */ /* 0x042fe60000001854 */
[----:B------:R-:W-:Y:S01]  /*99a0*/  FADD.FTZ R12, R164, R0 ;  /* 0x00000000a40c7221 */ /* 0x000fe20000010000 */
[C---:B------:R-:W-:Y:S01]  /*99b0*/  @P6 SHF.L.U32 R0, R2.reuse, 0x6, RZ ;  /* 0x0000000602006819 */ /* 0x040fe200000006ff */
[----:B------:R-:W-:Y:S01]  /*99c0*/  FADD.FTZ R16, R199, R16 ;  /* 0x00000010c7107221 */ /* 0x000fe20000010000 */
[----:B------:R-:W-:Y:S01]  /*99d0*/  @P6 SHF.L.U64.HI R2, R2, 0x6, R3 ;  /* 0x0000000602026819 */ /* 0x000fe20000010203 */
[----:B------:R-:W-:Y:S01]  /*99e0*/  FADD.FTZ R17, R162, R12 ;  /* 0x0000000ca2117221 */ /* 0x000fe20000010000 */
[----:B------:R-:W-:Y:S01]  /*99f0*/  @P6 IADD3 R3, P5, R0, R218, RZ ;  /* 0x000000da00036210 */ /* 0x000fe20007fbe0ff */
[C---:B------:R-:W-:Y:S03]  /*9a00*/  HMMA.16816.F32 R88, R136.reuse, R6, R88 ;  /* 0x000000068858723c */ /* 0x040fe60000001858 */
[----:B------:R-:W-:Y:S01]  /*9a10*/  @P6 LEA R12, P4, R3, c[0x0][0x1c8], 0x1 ;  /* 0x00007200030c6a11 */ /* 0x000fe200078808ff */
[----:B------:R-:W-:Y:S01]  /*9a20*/  FADD.FTZ R15, R163, R17 ;  /* 0x00000011a30f7221 */ /* 0x000fe20000010000 */
[----:B------:R-:W-:Y:S01]  /*9a30*/  @P6 LEA R14, P0, R13, R0, 0x5 ;  /* 0x000000000d0e6211 */ /* 0x000fe200078028ff */
[----:B------:R-:W-:Y:S01]  /*9a40*/  FADD.FTZ R16, R183, R16 ;  /* 0x00000010b7107221 */ /* 0x000fe20000010000 */
[-C--:B------:R-:W-:Y:S01]  /*9a50*/  @P6 IADD3.X R0, R2, R217.reuse, RZ, P5, !PT ;  /* 0x000000d902006210 */ /* 0x080fe20002ffe4ff */
[----:B------:R-:W-:Y:S01]  /*9a60*/  FADD.FTZ R15, R161, R15 ;  /* 0x0000000fa10f7221 */ /* 0x000fe20000010000 */
[----:B------:R-:W-:Y:S02]  /*9a70*/  @P6 LEA.HI.X R2, R13, R2, R18, 0x5, P0 ;  /* 0x000000020d026211 */ /* 0x000fe400000f2c12 */
[----:B------:R-:W-:Y:S01]  /*9a80*/  @P6 ISETP.GE.AND P0, PT, R209, c[0x0][0x1d4], PT ;  /* 0x00007500d1006a0c */ /* 0x000fe20003f06270 */
[----:B------:R-:W-:Y:S01]  /*9a90*/  FADD.FTZ R5, R182, R16 ;  /* 0x00000010b6057221 */ /* 0x000fe20000010000 */
[----:B------:R-:W-:Y:S01]  /*9aa0*/  @P6 LEA.HI.X R13, R3, c[0x0][0x1cc], R0, 0x1, P4 ;  /* 0x00007300030d6a11 */ /* 0x000fe200020f0c00 */
[----:B------:R-:W-:Y:S01]  /*9ab0*/  FADD.FTZ R4, R160, R15 ;  /* 0x0000000fa0047221 */ /* 0x000fe20000010000 */
[----:B------:R-:W-:Y:S02]  /*9ac0*/  @P6 ISETP.GE.AND P4, PT, R210, c[0x0][0x1d4], PT ;  /* 0x00007500d2006a0c */ /* 0x000fe40003f86270 */
[----:B------:R-:W-:Y:S01]  /*9ad0*/  @P6 IADD3 R0, P5, R14, R218, RZ ;  /* 0x000000da0e006210 */ /* 0x000fe20007fbe0ff */
[----:B------:R-:W-:Y:S02]  /*9ae0*/  FADD.FTZ R14, R181, R5 ;  /* 0x00000005b50e7221 */ /* 0x000fe40000010000 */
[----:B------:R-:W-:Y:S01]  /*9af0*/  FADD.FTZ R5, R159, R4 ;  /* 0x000000049f057221 */ /* 0x000fe20000010000 */
[----:B------:R-:W-:Y:S01]  /*9b00*/  @P6 IADD3.X R3, R2, R217, RZ, P5, !PT ;  /* 0x000000d902036210 */ /* 0x000fe20002ffe4ff */
[----:B------:R-:W-:Y:S01]  /*9b10*/  FADD.FTZ R4, R180, R14 ;  /* 0x0000000eb4047221 */ /* 0x000fe20000010000 */
[----:B------:R-:W-:Y:S01]  /*9b20*/  @P6 LEA R2, P5, R0, c[0x0][0x1c8], 0x1 ;  /* 0x0000720000026a11 */ /* 0x000fe200078a08ff */
[----:B------:R-:W-:Y:S02]  /*9b30*/  FADD.FTZ R6, R158, R5 ;  /* 0x000000059e067221 */ /* 0x000fe40000010000 */
[----:B------:R-:W-:Y:S01]  /*9b40*/  FADD.FTZ R5, R179, R4 ;  /* 0x00000004b3057221 */ /* 0x000fe20000010000 */
[----:B------:R-:W-:Y:S01]  /*9b50*/  @P6 LEA.HI.X R3, R0, c[0x0][0x1cc], R3, 0x1, P5 ;  /* 0x0000730000036a11 */ /* 0x000fe200028f0c03 */
[----:B------:R-:W-:Y:S01]  /*9b60*/  @P6 IMAD R0, R198, 0x6000, R224 ;  /* 0x00006000c6006824 */ /* 0x000fe200078e02e0 */
[C---:B--2---:R-:W-:Y:S03]  /*9b70*/  HMMA.16816.F32 R92, R136.reuse, R8, R92 ;  /* 0x00000008885c723c */ /* 0x044fe6000000185c */
[----:B------:R-:W-:Y:S01]  /*9b80*/  FADD.FTZ R4, R157, R6 ;  /* 0x000000069d047221 */ /* 0x000fe20000010000 */
[----:B------:R-:W-:Y:S01]  /*9b90*/  @!PT LDS RZ, [RZ] ;  /* 0x00000000fffff984 */ /* 0x000fe20000000800 */
[----:B------:R-:W-:Y:S01]  /*9ba0*/  @!PT LDS RZ, [RZ] ;  /* 0x00000000fffff984 */ /* 0x000fe20000000800 */
[----:B------:R-:W-:Y:S01]  /*9bb0*/  @!PT LDS RZ, [RZ] ;  /* 0x00000000fffff984 */ /* 0x000fe20000000800 */
[----:B------:R1:W-:Y:S04]  /*9bc0*/  @P6 LDGSTS.E.BYPASS.LTC128B.128 [R0], [R12.64], !P4 ;  /* 0x000000000c006fae */ /* 0x0003e8000e101d48 */
[----:B------:R-:W-:Y:S04]  /*9bd0*/  HMMA.16816.F32 R96, R136, R10, R96 ;  /* 0x0000000a8860723c */ /* 0x000fe80000001860 */
[----:B------:R1:W-:Y:S08]  /*9be0*/  @P6 LDGSTS.E.BYPASS.LTC128B.128 [R0+0x2000], [R12.64+0x80], !P0 ;  /* 0x020000800c006fae */ /* 0x0003f0000c101d48 */
[----:B------:R1:W-:Y:S08]  /*9bf0*/  @P6 LDGSTS.E.BYPASS.LTC128B.128 [R0+0x4000], [R12.64+0x100], !P3 ;  /* 0x040001000c006fae */ /* 0x0003f0000d901d48 */
[----:B------:R2:W-:Y:S01]  /*9c00*/  @P6 LDGSTS.E.BYPASS.LTC128B.128 [R0+0x1000], [R2.64], !P4 ;  /* 0x0100000002006fae */ /* 0x0005e2000e101d48 */
[----:B------:R-:W-:Y:S07]  /*9c10*/  ISETP.GE.AND P4, PT, R185, 0x1, PT ;  /* 0x00000001b900780c */ /* 0x000fee0003f86270 */
[----:B------:R2:W-:Y:S01]  /*9c20*/  @P6 LDGSTS.E.BYPASS.LTC128B.128 [R0+0x3000], [R2.64+0x80], !P0 ;  /* 0x0300008002006fae */ /* 0x0005e2000c101d48 */
[C---:B------:R-:W-:Y:S02]  /*9c30*/  ISETP.GT.AND P0, PT, R196.reuse, R205, PT ;  /* 0x000000cdc400720c */ /* 0x040fe40003f04270 */
[----:B------:R-:W-:Y:S05]  /*9c40*/  IADD3 R196, R196, -0x1, RZ ;  /* 0xffffffffc4c47810 */ /* 0x000fea0007ffe0ff */
[----:B------:R2:W-:Y:S08]  /*9c50*/  @P6 LDGSTS.E.BYPASS.LTC128B.128 [R0+0x5000], [R2.64+0x100], !P3 ;  /* 0x0500010002006fae */ /* 0x0005f0000d901d48 */
[----:B------:R-:W0:Y:S01]  /*9c60*/  LDGDEPBAR ;  /* 0x00000000000079af */ /* 0x000e220000000000 */
[----:B--2---:R-:W-:Y:S02]  /*9c70*/  FADD.FTZ R2, R178, R5 ;  /* 0x00000005b2027221 */ /* 0x004fe40000010000 */
[----:B-1----:R-:W-:Y:S02]  /*9c80*/  FADD.FTZ R0, R156, R4 ;  /* 0x000000049c007221 */ /* 0x002fe40000010000 */
[----:B------:R-:W-:Y:S02]  /*9c90*/  FADD.FTZ R2, R177, R2 ;  /* 0x00000002b1027221 */ /* 0x000fe40000010000 */
[----:B------:R-:W-:Y:S02]  /*9ca0*/  FADD.FTZ R0, R155, R0 ;  /* 0x000000009b007221 */ /* 0x000fe40000010000 */
[----:B------:R-:W-:Y:S02]  /*9cb0*/  FADD.FTZ R3, R170, R2 ;  /* 0x00000002aa037221 */ /* 0x000fe40000010000 */
[----:B------:R-:W-:Y:S01]  /*9cc0*/  FADD.FTZ R2, R154, R0 ;  /* 0x000000009a027221 */ /* 0x000fe20000010000 */
[----:B------:R-:W-:Y:S01]  /*9cd0*/  IADD3 R0, R185, 0x1, RZ ;  /* 0x00000001b9007810 */ /* 0x000fe20007ffe0ff */
[----:B------:R-:W-:Y:S01]  /*9ce0*/  FADD.FTZ R212, R169, R3 ;  /* 0x00000003a9d47221 */ /* 0x000fe20000010000 */
[----:B------:R-:W-:Y:S01]  /*9cf0*/  MOV R3, R100 ;  /* 0x0000006400037202 */ /* 0x000fe20000000f00 */
[----:B------:R-:W-:Y:S01]  /*9d00*/  FADD.FTZ R213, R153, R2 ;  /* 0x0000000299d57221 */ /* 0x000fe20000010000 */
[----:B------:R-:W-:Y:S02]  /*9d10*/  SEL R185, R0, RZ, !P4 ;  /* 0x000000ff00b97207 */ /* 0x000fe40006000000 */
[----:B------:R-:W-:Y:S01]  /*9d20*/  MOV R2, R101 ;  /* 0x0000006500027202 */ /* 0x000fe20000000f00 */
[----:B------:R-:W-:-:S05]  /*9d30*/  @P0 BRA `(.L_x_1682) ;  /* 0xffffc8d000000947 */ /* 0x000fca000383ffff */
.L_x_1673:
[----:B------:R-:W2:Y:S01]  /*9d40*/  LDL.LU R4, [R1+0x4] ;  /* 0x0000040001047983 */ /* 0x000ea20000300800 */
[----:B------:R-:W-:-:S05]  /*9d50*/  IADD3 R0, R226, 0x7f, RZ ;  /* 0x0000007fe2007810 */ /* 0x000fca0007ffe0ff */
[----:B------:R-:W-:-:S05]  /*9d60*/  @P2 IMAD.HI.U32 R2, R0, c[0x0][0x2c8], RZ ;  /* 0x0000b20000022a27 */ /* 0x000fca00078e00ff */
[----:B------:R-:W-:-:S05]  /*9d70*/  @P2 SHF.R.U32.HI R0, RZ, c[0x0][0x2cc], R2 ;  /* 0x0000b300ff002a19 */ /* 0x000fca0000011602 */
[----:B--2---:R-:W-:-:S05]  /*9d80*/  IMAD.IADD R0, R4, 0x1, R0 ;  /* 0x0000000104007824 */ /* 0x004fca00078e0200 */
        /* <DEDUP_REMOVED lines=12> */
.L_x_1685:
[----:B------:R-:W-:-:S04]  /*9e50*/  MOV R3, c[0x0][0x32c] ;  /* 0x0000cb0000037a02 */ /* 0x000fc80000000f00 */
[----:B------:R-:W-:-:S13]  /*9e60*/  ISETP.NE.AND P0, PT, R3, 0x1, PT ;  /* 0x000000010300780c */ /* 0x000fda0003f05270 */
[----:B------:R-:W-:-:S05]  /*9e70*/  @P0 IMAD.HI.U32 R3, R0, c[0x0][0x330], RZ ;  /* 0x0000cc0000030a27 */ /* 0x000fca00078e00ff */
[----:B------:R-:W-:Y:S02]  /*9e80*/  @P0 SHF.R.U32.HI R0, RZ, c[0x0][0x334], R3 ;  /* 0x0000cd00ff000a19 */ /* 0x000fe40000011603 */
.L_x_1686:
[----:B------:R-:W-:Y:S05]  /*9e90*/  BSYNC B0 ;  /* 0x0000000000007941 */ /* 0x000fea0003800000 */
.L_x_1684:
[----:B------:R-:W-:-:S05]  /*9ea0*/  IMAD R0, R0, c[0x0][0x32c], RZ ;  /* 0x0000cb0000007a24 */ /* 0x000fca00078e02ff */
[----:B------:R-:W-:-:S04]  /*9eb0*/  IMNMX R2, R2, R0, !PT ;  /* 0x0000000002027217 */ /* 0x000fc80007800200 */
.L_x_1683:
        /* <DEDUP_REMOVED lines=9> */
[----:B------:R-:W-:Y:S02]  /*9f50*/  MOV R197, R196 ;  /* 0x000000c400c57202 */ /* 0x000fe40000000f00 */
.L_x_1688:
[----:B------:R-:W-:Y:S04]  /*9f60*/  DEPBAR.LE SB0, 0x2 ;  /* 0x000080800000791a */ /* 0x000fe80000000000 */
[----:B------:R-:W-:Y:S01]  /*9f70*/  WARPSYNC 0xffffffff ;  /* 0xffffffff00007948 */ /* 0x000fe20003800000 */
[----:B------:R-:W-:Y:S01]  /*9f80*/  BAR.SYNC.DEFER_BLOCKING 0x0 ;  /* 0x0000000000007b1d */ /* 0x000fe20000010000 */
[----:B------:R-:W-:Y:S01]  /*9f90*/  IMAD R184, R185, 0x6000, RZ ;  /* 0x00006000b9b87824 */ /* 0x000fe200078e02ff */
[----:B------:R-:W-:Y:S02]  /*9fa0*/  ISETP.GE.AND P6, PT, R200, R197, PT ;  /* 0x000000c5c800720c */ /* 0x000fe40003fc6270 */
[----:B------:R-:W-:Y:S02]  /*9fb0*/  IADD3 R196, R197, -0x1, RZ ;  /* 0xffffffffc5c47810 */ /* 0x000fe40007ffe0ff */
[----:B------:R-:W-:Y:S04]  /*9fc0*/  IADD3 R2, R193, R184, RZ ;  /* 0x000000b8c1027210 */ /* 0x000fe80007ffe0ff */
[CC--:B------:R-:W-:Y:S02]  /*9fd0*/  IADD3 R180, R191.reuse, R2.reuse, RZ ;  /* 0x00000002bfb47210 */ /* 0x0c0fe40007ffe0ff */
[C---:B------:R-:W-:Y:S02]  /*9fe0*/  IADD3 R181, R186.reuse, R2, RZ ;  /* 0x00000002bab57210 */ /* 0x040fe40007ffe0ff */
[----:B------:R-:W-:Y:S01]  /*9ff0*/  IADD3 R183, R186, R180, RZ ;  /* 0x000000b4bab77210 */ /* 0x000fe20007ffe0ff */
[----:B------:R-:W-:Y:S01]  /*a000*/  @!P6 IMAD.WIDE.U32 R20, R196, c[0x0][0x208], RZ ;  /* 0x00008200c414ea25 */ /* 0x000fe200078e00ff */
[----:B------:R-:W-:Y:S02]  /*a010*/  @!P6 MOV R31, c[0x0][0x208] ;  /* 0x00008200001fea02 */ /* 0x000fe40000000f00 */
[----:B------:R-:W-:Y:S02]  /*a020*/  @!P6 MOV R148, c[0x0][0x20c] ;  /* 0x000083000094ea02 */ /* 0x000fe40000000f00 */
[----:B------:R-:W-:Y:S01]  /*a030*/  IADD3 R182, R191, R2, R186 ;  /* 0x00000002bfb67210 */ /* 0x000fe20007ffe0ba */
[----:B------:R-:W-:Y:S08]  /*a040*/  LDSM.16.M88.4 R32, [R187] ;  /* 0x00000000bb20783b */ /* 0x000ff00000000200 */
[----:B------:R-:W1:Y:S08]  /*a050*/  LDSM.16.M88.4 R8, [R2] ;  /* 0x000000000208783b */ /* 0x000e700000000200 */
[----:B------:R-:W2:Y:S08]  /*a060*/  LDSM.16.M88.4 R16, [R2+0x800] ;  /* 0x000800000210783b */ /* 0x000eb00000000200 */
[----:B------:R-:W3:Y:S08]  /*a070*/  LDSM.16.M88.4 R24, [R2+0x1000] ;  /* 0x001000000218783b */ /* 0x000ef00000000200 */
[----:B------:R-:W4:Y:S08]  /*a080*/  LDSM.16.M88.4 R100, [R2+0x1800] ;  /* 0x001800000264783b */ /* 0x000f300000000200 */
[----:B------:R-:W-:Y:S01]  /*a090*/  LDSM.16.M88.4 R136, [R188] ;  /* 0x00000000bc88783b */ /* 0x000fe20000000200 */
[C---:B-1----:R-:W-:Y:S07]  /*a0a0*/  HMMA.16816.F32 R4, R32.reuse, R8, RZ ;  /* 0x000000082004723c */ /* 0x042fee00000018ff */
[----:B------:R-:W1:Y:S01]  /*a0b0*/  LDSM.16.M88.4 R140, [R180] ;  /* 0x00000000b48c783b */ /* 0x000e620000000200 */
[----:B------:R-:W-:Y:S07]  /*a0c0*/  @!P6 SHF.R.S32.HI R8, RZ, 0x1f, R196 ;  /* 0x0000001fff08e819 */ /* 0x000fee00000114c4 */
[----:B------:R-:W5:Y:S01]  /*a0d0*/  LDSM.16.M88.4 R144, [R180+0x800] ;  /* 0x00080000b490783b */ /* 0x000f620000000200 */
[----:B------:R-:W-:Y:S02]  /*a0e0*/  @!P6 IMAD R22, R8, c[0x0][0x208], RZ ;  /* 0x000082000816ea24 */ /* 0x000fe400078e02ff */
[C---:B------:R-:W-:Y:S02]  /*a0f0*/  HMMA.16816.F32 R8, R32.reuse, R10, RZ ;  /* 0x0000000a2008723c */ /* 0x040fe400000018ff */
[----:B------:R-:W-:Y:S06]  /*a100*/  @!P6 IMAD R22, R196, c[0x0][0x20c], R22 ;  /* 0x00008300c416ea24 */ /* 0x000fec00078e0216 */
[C---:B--2---:R-:W-:Y:S07]  /*a110*/  HMMA.16816.F32 R12, R32.reuse, R16, RZ ;  /* 0x00000010200c723c */ /* 0x044fee00000018ff */
[----:B------:R-:W-:Y:S02]  /*a120*/  @!P6 IADD3 R16, R21, R22, RZ ;  /* 0x000000161510e210 */ /* 0x000fe40007ffe0ff */
[C---:B------:R-:W-:Y:S03]  /*a130*/  @!P6 SHF.L.U32 R21, R20.reuse, 0x6, RZ ;  /* 0x000000061415e819 */ /* 0x040fe600000006ff */
[----:B------:R-:W-:Y:S02]  /*a140*/  @!P6 SHF.L.U64.HI R29, R20, 0x6, R16 ;  /* 0x00000006141de819 */ /* 0x000fe40000010210 */
[C---:B------:R-:W-:Y:S01]  /*a150*/  HMMA.16816.F32 R16, R32.reuse, R18, RZ ;  /* 0x000000122010723c */ /* 0x040fe200000018ff */
[----:B------:R-:W-:Y:S02]  /*a160*/  @!P6 IADD3 R28, P5, R21, R220, RZ ;  /* 0x000000dc151ce210 */ /* 0x000fe40007fbe0ff */
[----:B------:R-:W-:Y:S02]  /*a170*/  @!P6 LEA R30, P0, R31, R21, 0x5 ;  /* 0x000000151f1ee211 */ /* 0x000fe400078028ff */
[C---:B------:R-:W-:Y:S03]  /*a180*/  @!P6 LEA R158, P4, R28.reuse, c[0x0][0x1f8], 0x1 ;  /* 0x00007e001c9eea11 */ /* 0x040fe600078808ff */
[C---:B---3--:R-:W-:Y:S07]  /*a190*/  HMMA.16816.F32 R20, R32.reuse, R24, RZ ;  /* 0x000000182014723c */ /* 0x048fee00000018ff */
[----:B------:R-:W-:Y:S02]  /*a1a0*/  @!P6 IADD3.X R24, R29, R222, RZ, P5, !PT ;  /* 0x000000de1d18e210 */ /* 0x000fe40002ffe4ff */
[----:B------:R-:W-:Y:S02]  /*a1b0*/  @!P6 LEA.HI.X R29, R31, R29, R148, 0x5, P0 ;  /* 0x0000001d1f1de211 */ /* 0x000fe400000f2c94 */
[----:B------:R-:W2:Y:S01]  /*a1c0*/  LDSM.16.M88.4 R148, [R180+0x1000] ;  /* 0x00100000b494783b */ /* 0x000ea20000000200 */
[----:B------:R-:W-:Y:S02]  /*a1d0*/  @!P6 LEA.HI.X R159, R28, c[0x0][0x1fc], R24, 0x1, P4 ;  /* 0x00007f001c9fea11 */ /* 0x000fe400020f0c18 */
[C---:B------:R-:W-:Y:S01]  /*a1e0*/  HMMA.16816.F32 R24, R32.reuse, R26, RZ ;  /* 0x0000001a2018723c */ /* 0x040fe200000018ff */
[----:B------:R-:W-:Y:S02]  /*a1f0*/  @!P6 IADD3 R152, P5, R30, R220, RZ ;  /* 0x000000dc1e98e210 */ /* 0x000fe40007fbe0ff */
[----:B------:R-:W-:Y:S02]  /*a200*/  @!P6 ISETP.GE.AND P4, PT, R210, c[0x0][0x1d4], PT ;  /* 0x00007500d200ea0c */ /* 0x000fe40003f86270 */
[----:B------:R-:W-:Y:S02]  /*a210*/  @!P6 IADD3.X R153, R29, R222, RZ, P5, !PT ;  /* 0x000000de1d99e210 */ /* 0x000fe40002ffe4ff */
[C---:B------:R-:W-:Y:S01]  /*a220*/  @!P6 LEA R156, P5, R152.reuse, c[0x0][0x1f8], 0x1 ;  /* 0x00007e00989cea11 */ /* 0x040fe200078a08ff */
[C---:B----4-:R-:W-:Y:S01]  /*a230*/  HMMA.16816.F32 R28, R32.reuse, R100, RZ ;  /* 0x00000064201c723c */ /* 0x050fe200000018ff */
[----:B------:R-:W-:Y:S03]  /*a240*/  @!P6 ISETP.GE.AND P0, PT, R209, c[0x0][0x1d4], PT ;  /* 0x00007500d100ea0c */ /* 0x000fe60003f06270 */
[----:B------:R-:W-:Y:S02]  /*a250*/  @!P6 LEA.HI.X R157, R152, c[0x0][0x1fc], R153, 0x1, P5 ;  /* 0x00007f00989dea11 */ /* 0x000fe400028f0c99 */
[----:B------:R-:W3:Y:S01]  /*a260*/  LDSM.16.M88.4 R152, [R180+0x1800] ;  /* 0x00180000b498783b */ /* 0x000ee20000000200 */
[----:B------:R-:W-:Y:S01]  /*a270*/  @!P6 IMAD R100, R198, 0x6000, R225 ;  /* 0x00006000c664e824 */ /* 0x000fe200078e02e1 */
[----:B------:R-:W-:Y:S06]  /*a280*/  HMMA.16816.F32 R32, R32, R102, RZ ;  /* 0x000000662020723c */ /* 0x000fec00000018ff */
[----:B------:R-:W-:Y:S01]  /*a290*/  @!PT LDS RZ, [RZ] ;  /* 0x00000000fffff984 */ /* 0x000fe20000000800 */
[----:B------:R-:W-:Y:S01]  /*a2a0*/  @!PT LDS RZ, [RZ] ;  /* 0x00000000fffff984 */ /* 0x000fe20000000800 */
[----:B------:R-:W-:Y:S01]  /*a2b0*/  @!PT LDS RZ, [RZ] ;  /* 0x00000000fffff984 */ /* 0x000fe20000000800 */
[----:B------:R4:W-:Y:S02]  /*a2c0*/  @!P6 LDGSTS.E.BYPASS.LTC128B.128 [R100], [R158.64], !P4 ;  /* 0x000000009e64efae */ /* 0x0009e4000e101d48 */
[C---:B-1----:R-:W-:Y:S06]  /*a2d0*/  HMMA.16816.F32 R4, R136.reuse, R140, R4 ;  /* 0x0000008c8804723c */ /* 0x042fec0000001804 */
[----:B------:R4:W-:Y:S02]  /*a2e0*/  @!P6 LDGSTS.E.BYPASS.LTC128B.128 [R100+0x2000], [R158.64+0x80], !P0 ;  /* 0x020000809e64efae */ /* 0x0009e4000c101d48 */
[C---:B------:R-:W-:Y:S06]  /*a2f0*/  HMMA.16816.F32 R8, R136.reuse, R142, R8 ;  /* 0x0000008e8808723c */ /* 0x040fec0000001808 */
[----:B------:R4:W-:Y:S02]  /*a300*/  @!P6 LDGSTS.E.BYPASS.LTC128B.128 [R100+0x4000], [R158.64+0x100], !P3 ;  /* 0x040001009e64efae */ /* 0x0009e4000d901d48 */
[C---:B-----5:R-:W-:Y:S06]  /*a310*/  HMMA.16816.F32 R12, R136.reuse, R144, R12 ;  /* 0x00000090880c723c */ /* 0x060fec000000180c */
[----:B------:R4:W-:Y:S02]  /*a320*/  @!P6 LDGSTS.E.BYPASS.LTC128B.128 [R100+0x1000], [R156.64], !P4 ;  /* 0x010000009c64efae */ /* 0x0009e4000e101d48 */
[C---:B------:R-:W-:Y:S06]  /*a330*/  HMMA.16816.F32 R16, R136.reuse, R146, R16 ;  /* 0x000000928810723c */ /* 0x040fec0000001810 */
[----:B------:R4:W-:Y:S02]  /*a340*/  @!P6 LDGSTS.E.BYPASS.LTC128B.128 [R100+0x3000], [R156.64+0x80], !P0 ;  /* 0x030000809c64efae */ /* 0x0009e4000c101d48 */
[C---:B--2---:R-:W-:Y:S06]  /*a350*/  HMMA.16816.F32 R20, R136.reuse, R148, R20 ;  /* 0x000000948814723c */ /* 0x044fec0000001814 */
[----:B------:R4:W-:Y:S02]  /*a360*/  @!P6 LDGSTS.E.BYPASS.LTC128B.128 [R100+0x5000], [R156.64+0x100], !P3 ;  /* 0x050001009c64efae */ /* 0x0009e4000d901d48 */
[C---:B------:R-:W-:Y:S06]  /*a370*/  HMMA.16816.F32 R24, R136.reuse, R150, R24 ;  /* 0x000000968818723c */ /* 0x040fec0000001818 */
[----:B------:R-:W-:Y:S02]  /*a380*/  LDSM.16.M88.4 R140, [R181+0x800] ;  /* 0x00080000b58c783b */ /* 0x000fe40000000200 */
[C---:B---3--:R-:W-:Y:S06]  /*a390*/  HMMA.16816.F32 R28, R136.reuse, R152, R28 ;  /* 0x00000098881c723c */ /* 0x048fec000000181c */
[----:B------:R-:W0:Y:S02]  /*a3a0*/  LDGDEPBAR ;  /* 0x00000000000079af */ /* 0x000e240000000000 */
[----:B------:R-:W-:Y:S06]  /*a3b0*/  HMMA.16816.F32 R32, R136, R154, R32 ;  /* 0x0000009a8820723c */ /* 0x000fec0000001820 */
[----:B------:R-:W-:Y:S08]  /*a3c0*/  LDSM.16.M88.4 R144, [R181+0x1000] ;  /* 0x00100000b590783b */ /* 0x000ff00000000200 */
[----:B----4-:R-:W-:Y:S08]  /*a3d0*/  LDSM.16.M88.4 R100, [R190] ;  /* 0x00000000be64783b */ /* 0x010ff00000000200 */
[----:B------:R-:W1:Y:S08]  /*a3e0*/  LDSM.16.M88.4 R156, [R181] ;  /* 0x00000000b59c783b */ /* 0x000e700000000200 */
[----:B------:R-:W2:Y:S08]  /*a3f0*/  LDSM.16.M88.4 R148, [R181+0x1800] ;  /* 0x00180000b594783b */ /* 0x000eb00000000200 */
[----:B------:R-:W-:Y:S08]  /*a400*/  LDSM.16.M88.4 R160, [R189] ;  /* 0x00000000bda0783b */ /* 0x000ff00000000200 */
[----:B------:R-:W3:Y:S08]  /*a410*/  LDSM.16.M88.4 R164, [R183] ;  /* 0x00000000b7a4783b */ /* 0x000ef00000000200 */
[----:B------:R-:W4:Y:S01]  /*a420*/  LDSM.16.M88.4 R136, [R183+0x800] ;  /* 0x00080000b788783b */ /* 0x000f220000000200 */
[C---:B-1----:R-:W-:Y:S07]  /*a430*/  HMMA.16816.F32 R4, R100.reuse, R156, R4 ;  /* 0x0000009c6404723c */ /* 0x042fee0000001804 */
[----:B------:R-:W1:Y:S01]  /*a440*/  LDSM.16.M88.4 R152, [R183+0x1000] ;  /* 0x00100000b798783b */ /* 0x000e620000000200 */
[C---:B------:R-:W-:Y:S07]  /*a450*/  HMMA.16816.F32 R8, R100.reuse, R158, R8 ;  /* 0x0000009e6408723c */ /* 0x040fee0000001808 */
[----:B------:R-:W-:Y:S01]  /*a460*/  LDSM.16.M88.4 R156, [R2+0x3800] ;  /* 0x00380000029c783b */ /* 0x000fe20000000200 */
        /* <DEDUP_REMOVED lines=16> */
[C---:B----4-:R-:W-:Y:S08]  /*a570*/  HMMA.16816.F32 R12, R160.reuse, R136, R12 ;  /* 0x00000088a00c723c */ /* 0x050ff0000000180c */
[C---:B------:R-:W-:Y:S01]  /*a580*/  HMMA.16816.F32 R16, R160.reuse, R138, R16 ;  /* 0x0000008aa010723c */ /* 0x040fe20000001810 */
[----:B------:R-:W4:Y:S07]  /*a590*/  LDSM.16.M88.4 R136, [R2+0x3000] ;  /* 0x003000000288783b */ /* 0x000f2e0000000200 */
[C---:B-1----:R-:W-:Y:S08]  /*a5a0*/  HMMA.16816.F32 R20, R160.reuse, R152, R20 ;  /* 0x00000098a014723c */ /* 0x042ff00000001814 */
[C---:B------:R-:W-:Y:S01]  /*a5b0*/  HMMA.16816.F32 R24, R160.reuse, R154, R24 ;  /* 0x0000009aa018723c */ /* 0x040fe20000001818 */
[----:B------:R-:W1:Y:S07]  /*a5c0*/  LDSM.16.M88.4 R152, [R188+0x4000] ;  /* 0x00400000bc98783b */ /* 0x000e6e0000000200 */
        /* <DEDUP_REMOVED lines=12> */
[----:B------:R-:W-:Y:S07]  /*a690*/  LDSM.16.M88.4 R136, [R181+0x3000] ;  /* 0x00300000b588783b */ /* 0x000fee0000000200 */
[C---:B------:R-:W-:Y:S08]  /*a6a0*/  HMMA.16816.F32 R28, R100.reuse, R156, R28 ;  /* 0x0000009c641c723c */ /* 0x040ff0000000181c */
        /* <DEDUP_REMOVED lines=9> */
[C---:B-----5:R-:W-:Y:S08]  /*a740*/  HMMA.16816.F32 R20, R152.reuse, R140, R20 ;  /* 0x0000008c9814723c */ /* 0x060ff00000001814 */
[C---:B------:R-:W-:Y:S01]  /*a750*/  HMMA.16816.F32 R24, R152.reuse, R142, R24 ;  /* 0x0000008e9818723c */ /* 0x040fe20000001818 */
[----:B------:R-:W4:Y:S07]  /*a760*/  LDSM.16.M88.4 R140, [R182+0x2800] ;  /* 0x00280000b68c783b */ /* 0x000f2e0000000200 */
[C---:B--2---:R-:W-:Y:S08]  /*a770*/  HMMA.16816.F32 R28, R152.reuse, R144, R28 ;  /* 0x00000090981c723c */ /* 0x044ff0000000181c */
[----:B------:R-:W-:Y:S01]  /*a780*/  HMMA.16816.F32 R32, R152, R146, R32 ;  /* 0x000000929820723c */ /* 0x000fe20000001820 */
[----:B------:R-:W2:Y:S07]  /*a790*/  LDSM.16.M88.4 R144, [R182+0x3000] ;  /* 0x00300000b690783b */ /* 0x000eae0000000200 */
[C---:B------:R-:W-:Y:S01]  /*a7a0*/  HMMA.16816.F32 R4, R160.reuse, R172, R4 ;  /* 0x000000aca004723c */ /* 0x040fe20000001804 */
        /* <DEDUP_REMOVED lines=8> */
[----:B------:R-:W2:Y:S07]  /*a830*/  LDSM.16.M88.4 R136, [R2+0x5000] ;  /* 0x005000000288783b */ /* 0x000eae0000000200 */
[C---:B------:R-:W-:Y:S08]  /*a840*/  HMMA.16816.F32 R28, R160.reuse, R148, R28 ;  /* 0x00000094a01c723c */ /* 0x040ff0000000181c */
[----:B------:R-:W-:Y:S01]  /*a850*/  HMMA.16816.F32 R32, R160, R150, R32 ;  /* 0x00000096a020723c */ /* 0x000fe20000001820 */
[----:B------:R-:W3:Y:S07]  /*a860*/  LDSM.16.M88.4 R148, [R2+0x5800] ;  /* 0x005800000294783b */ /* 0x000eee0000000200 */
[C---:B-1----:R-:W-:Y:S01]  /*a870*/  HMMA.16816.F32 R4, R156.reuse, R164, R4 ;  /* 0x000000a49c04723c */ /* 0x042fe20000001804 */
[----:B------:R-:W1:Y:S07]  /*a880*/  LDSM.16.M88.4 R160, [R188+0x8000] ;  /* 0x00800000bca0783b */ /* 0x000e6e0000000200 */
[C---:B------:R-:W-:Y:S01]  /*a890*/  HMMA.16816.F32 R8, R156.reuse, R166, R8 ;  /* 0x000000a69c08723c */ /* 0x040fe20000001808 */
[----:B------:R-:W-:Y:S07]  /*a8a0*/  LDSM.16.M88.4 R164, [R181+0x4000] ;  /* 0x00400000b5a4783b */ /* 0x000fee0000000200 */
[C---:B----4-:R-:W-:Y:S08]  /*a8b0*/  HMMA.16816.F32 R12, R156.reuse, R140, R12 ;  /* 0x0000008c9c0c723c */ /* 0x050ff0000000180c */
[C---:B------:R-:W-:Y:S01]  /*a8c0*/  HMMA.16816.F32 R16, R156.reuse, R142, R16 ;  /* 0x0000008e9c10723c */ /* 0x040fe20000001810 */
[----:B------:R-:W4:Y:S07]  /*a8d0*/  LDSM.16.M88.4 R140, [R180+0x4800] ;  /* 0x00480000b48c783b */ /* 0x000f2e0000000200 */
[C---:B--2---:R-:W-:Y:S08]  /*a8e0*/  HMMA.16816.F32 R20, R156.reuse, R144, R20 ;  /* 0x000000909c14723c */ /* 0x044ff00000001814 */
[C---:B------:R-:W-:Y:S01]  /*a8f0*/  HMMA.16816.F32 R24, R156.reuse, R146, R24 ;  /* 0x000000929c18723c */ /* 0x040fe20000001818 */
[----:B------:R-:W2:Y:S07]  /*a900*/  LDSM.16.M88.4 R144, [R180+0x5000] ;  /* 0x00500000b490783b */ /* 0x000eae0000000200 */
[C---:B-----5:R-:W-:Y:S08]  /*a910*/  HMMA.16816.F32 R28, R156.reuse, R152, R28 ;  /* 0x000000989c1c723c */ /* 0x060ff0000000181c */
[----:B------:R-:W-:Y:S01]  /*a920*/  HMMA.16816.F32 R32, R156, R154, R32 ;  /* 0x0000009a9c20723c */ /* 0x000fe20000001820 */
[----:B------:R-:W5:Y:S07]  /*a930*/  LDSM.16.M88.4 R152, [R180+0x5800] ;  /* 0x00580000b498783b */ /* 0x000f6e0000000200 */
[C---:B------:R-:W-:Y:S01]  /*a940*/  HMMA.16816.F32 R4, R168.reuse, R176, R4 ;  /* 0x000000b0a804723c */ /* 0x040fe20000001804 */
[----:B------:R-:W1:Y:S07]  /*a950*/  LDSM.16.M88.4 R156, [R190+0x8000] ;  /* 0x00800000be9c783b */ /* 0x000e6e0000000200 */
        /* <DEDUP_REMOVED lines=13> */
[C---:B------:R-:W-:Y:S08]  /*aa30*/  HMMA.16816.F32 R8, R160.reuse, R174, R8 ;  /* 0x000000aea008723c */ /* 0x040ff00000001808 */
[C---:B----4-:R-:W-:Y:S08]  /*aa40*/  HMMA.16816.F32 R12, R160.reuse, R140, R12 ;  /* 0x0000008ca00c723c */ /* 0x050ff0000000180c */
[C---:B------:R-:W-:Y:S08]  /*aa50*/  HMMA.16816.F32 R16, R160.reuse, R142, R16 ;  /* 0x0000008ea010723c */ /* 0x040ff00000001810 */
[C---:B--2---:R-:W-:Y:S08]  /*aa60*/  HMMA.16816.F32 R20, R160.reuse, R144, R20 ;  /* 0x00000090a014723c */ /* 0x044ff00000001814 */
[C---:B------:R-:W-:Y:S08]  /*aa70*/  HMMA.16816.F32 R24, R160.reuse, R146, R24 ;  /* 0x00000092a018723c */ /* 0x040ff00000001818 */
[C---:B-----5:R-:W-:Y:S08]  /*aa80*/  HMMA.16816.F32 R28, R160.reuse, R152, R28 ;  /* 0x00000098a01c723c */ /* 0x060ff0000000181c */
[----:B------:R-:W-:Y:S08]  /*aa90*/  HMMA.16816.F32 R32, R160, R154, R32 ;  /* 0x0000009aa020723c */ /* 0x000ff00000001820 */
[C---:B------:R-:W-:Y:S08]  /*aaa0*/  HMMA.16816.F32 R4, R156.reuse, R164, R4 ;  /* 0x000000a49c04723c */ /* 0x040ff00000001804 */
        /* <DEDUP_REMOVED lines=228> */
[----:B------:R-:W-:Y:S01]  /*b8f0*/  FMUL.FTZ R88, R2, R88 ;  /* 0x0000005802587220 */ /* 0x000fe20000410000 */
[----:B-1----:R-:W-:Y:S01]  /*b900*/  IADD3 R3, R194, R184, RZ ;  /* 0x000000b8c2037210 */ /* 0x002fe20007ffe0ff */
[----:B------:R-:W-:Y:S01]  /*b910*/  FMUL.FTZ R89, R2, R89 ;  /* 0x0000005902597220 */ /* 0x000fe20000410000 */
[----:B--2---:R-:W-:Y:S01]  /*b920*/  F2FP.PACK_AB R105, R178, R177 ;  /* 0x000000b1b269723e */ /* 0x004fe200000000ff */
[----:B------:R-:W-:Y:S01]  /*b930*/  FMUL.FTZ R90, R0, R90 ;  /* 0x0000005a005a7220 */ /* 0x000fe20000410000 */
        /* <DEDUP_REMOVED lines=13> */
[----:B------:R-:W-:Y:S08]  /*ba10*/  LDSM.16.MT88.4 R132, [R152+0x2800] ;  /* 0x002800009884783b */ /* 0x000ff00000004200 */
        /* <DEDUP_REMOVED lines=11> */
[----:B------:R-:W-:Y:S03]  /*bad0*/  FMUL.FTZ R21, R2, R121 ;  /* 0x0000007902157220 */ /* 0x000fe60000410000 */
[C---:B------:R-:W-:Y:S02]  /*bae0*/  FMUL.FTZ R22, R0.reuse, R122 ;  /* 0x0000007a00167220 */ /* 0x040fe40000410000 */
[----:B------:R-:W-:Y:S02]  /*baf0*/  FMUL.FTZ R23, R0, R123 ;  /* 0x0000007b00177220 */ /* 0x000fe40000410000 */
[----:B------:R-:W-:Y:S05]  /*bb00*/  LDSM.16.MT88.4 R120, [R152+0x800] ;  /* 0x000800009878783b */ /* 0x000fea0000004200 */
[C---:B------:R-:W-:Y:S07]  /*bb10*/  HMMA.16816.F32 R20, R104.reuse, R28, R20 ;  /* 0x0000001c6814723c */ /* 0x040fee0000001814 */
[C---:B------:R-:W-:Y:S01]  /*bb20*/  FMUL.FTZ R28, R2.reuse, R128 ;  /* 0x00000080021c7220 */ /* 0x040fe20000410000 */
[C---:B------:R-:W-:Y:S04]  /*bb30*/  HMMA.16816.F32 R24, R104.reuse, R30, R24 ;  /* 0x0000001e6818723c */ /* 0x040fe80000001818 */
[----:B------:R-:W-:Y:S03]  /*bb40*/  FMUL.FTZ R29, R2, R129 ;  /* 0x00000081021d7220 */ /* 0x000fe60000410000 */
[C---:B------:R-:W-:Y:S02]  /*bb50*/  FMUL.FTZ R30, R0.reuse, R130 ;  /* 0x00000082001e7220 */ /* 0x040fe40000410000 */
[C---:B------:R-:W-:Y:S02]  /*bb60*/  FMUL.FTZ R31, R0.reuse, R131 ;  /* 0x00000083001f7220 */ /* 0x040fe40000410000 */
[----:B------:R-:W-:Y:S01]  /*bb70*/  LDSM.16.MT88.4 R128, [R3+0x2800] ;  /* 0x002800000380783b */ /* 0x000fe20000004200 */
[----:B------:R-:W-:Y:S04]  /*bb80*/  FFMA.FTZ R0, R0, R213, R177 ;  /* 0x000000d500007223 */ /* 0x000fe800000100b1 */
[C---:B------:R-:W-:Y:S08]  /*bb90*/  HMMA.16816.F32 R28, R104.reuse, R108, R28 ;  /* 0x0000006c681c723c */ /* 0x040ff0000000181c */
        /* <DEDUP_REMOVED lines=11> */
[C---:B-1----:R-:W-:Y:S07]  /*bc50*/  HMMA.16816.F32 R60, R104.reuse, R112, R60 ;  /* 0x00000070683c723c */ /* 0x042fee000000183c */
[--C-:B------:R-:W-:Y:S01]  /*bc60*/  FFMA.FTZ R112, R145, c[0x0][0x2d0], -R144.reuse ;  /* 0x0000b40091707a23 */ /* 0x100fe20000010890 */
[C---:B------:R-:W-:Y:S03]  /*bc70*/  HMMA.16816.F32 R64, R104.reuse, R114, R64 ;  /* 0x000000726840723c */ /* 0x040fe60000001840 */
[----:B------:R1:W-:Y:S05]  /*bc80*/  MUFU.EX2 R175, R112 ;  /* 0x0000007000af7308 */ /* 0x0003ea0000000800 */
[C---:B---3--:R-:W-:Y:S07]  /*bc90*/  HMMA.16816.F32 R68, R104.reuse, R116, R68 ;  /* 0x000000746844723c */ /* 0x048fee0000001844 */
[--C-:B------:R-:W-:Y:S01]  /*bca0*/  FFMA.FTZ R116, R147, c[0x0][0x2d0], -R144.reuse ;  /* 0x0000b40093747a23 */ /* 0x100fe20000010890 */
[C---:B------:R-:W-:Y:S03]  /*bcb0*/  HMMA.16816.F32 R72, R104.reuse, R118, R72 ;  /* 0x000000766848723c */ /* 0x040fe60000001848 */
[----:B------:R3:W-:Y:S05]  /*bcc0*/  MUFU.EX2 R176, R116 ;  /* 0x0000007400b07308 */ /* 0x0007ea0000000800 */
[C---:B--2---:R-:W-:Y:S04]  /*bcd0*/  HMMA.16816.F32 R76, R104.reuse, R108, R76 ;  /* 0x0000006c684c723c */ /* 0x044fe8000000184c */
[--C-:B-1----:R-:W-:Y:S03]  /*bce0*/  FFMA.FTZ R112, R146, c[0x0][0x2d0], -R144.reuse ;  /* 0x0000b40092707a23 */ /* 0x102fe60000010890 */
[--C-:B------:R-:W-:Y:S01]  /*bcf0*/  FFMA.FTZ R108, R149, c[0x0][0x2d0], -R141.reuse ;  /* 0x0000b400956c7a23 */ /* 0x100fe2000001088d */
[C---:B------:R-:W-:Y:S01]  /*bd00*/  HMMA.16816.F32 R80, R104.reuse, R110, R80 ;  /* 0x0000006e6850723c */ /* 0x040fe20000001850 */
[----:B------:R1:W2:Y:S10]  /*bd10*/  MUFU.EX2 R174, R112 ;  /* 0x0000007000ae7308 */ /* 0x0002b40000000800 */
[----:B------:R4:W-:Y:S01]  /*bd20*/  MUFU.EX2 R170, R108 ;  /* 0x0000006c00aa7308 */ /* 0x0009e20000000800 */
[--C-:B---3--:R-:W-:Y:S09]  /*bd30*/  FFMA.FTZ R116, R148, c[0x0][0x2d0], -R144.reuse ;  /* 0x0000b40094747a23 */ /* 0x108ff20000010890 */
[----:B------:R3:W5:Y:S01]  /*bd40*/  MUFU.EX2 R173, R116 ;  /* 0x0000007400ad7308 */ /* 0x0007620000000800 */
[----:B-1----:R-:W1:Y:S01]  /*bd50*/  LDSM.16.MT88.4 R112, [R102+0x4000] ;  /* 0x004000006670783b */ /* 0x002e620000004200 */
[--C-:B----4-:R-:W-:Y:S08]  /*bd60*/  FFMA.FTZ R108, R151, c[0x0][0x2d0], -R141.reuse ;  /* 0x0000b400976c7a23 */ /* 0x110ff0000001088d */
[----:B------:R4:W1:Y:S01]  /*bd70*/  MUFU.EX2 R171, R108 ;  /* 0x0000006c00ab7308 */ /* 0x0008620000000800 */
[----:B---3--:R-:W3:Y:S01]  /*bd80*/  LDSM.16.MT88.4 R116, [R103+0x4000] ;  /* 0x004000006774783b */ /* 0x008ee20000004200 */
[--C-:B----4-:R-:W-:Y:S01]  /*bd90*/  FFMA.FTZ R108, R150, c[0x0][0x2d0], -R141.reuse ;  /* 0x0000b400966c7a23 */ /* 0x110fe2000001088d */
[C---:B-1----:R-:W-:Y:S06]  /*bda0*/  HMMA.16816.F32 R84, R104.reuse, R112, R84 ;  /* 0x000000706854723c */ /* 0x042fec0000001854 */
[----:B------:R-:W-:Y:S01]  /*bdb0*/  LDSM.16.MT88.4 R148, [R102+0x3800] ;  /* 0x003800006694783b */ /* 0x000fe20000004200 */
[----:B------:R1:W-:Y:S01]  /*bdc0*/  MUFU.EX2 R172, R108 ;  /* 0x0000006c00ac7308 */ /* 0x0003e20000000800 */
[--C-:B------:R-:W-:Y:S01]  /*bdd0*/  FFMA.FTZ R112, R153, c[0x0][0x2d0], -R141.reuse ;  /* 0x0000b40099707a23 */ /* 0x100fe2000001088d */
[C---:B------:R-:W-:Y:S08]  /*bde0*/  HMMA.16816.F32 R88, R104.reuse, R114, R88 ;  /* 0x000000726858723c */ /* 0x040ff00000001858 */
[----:B------:R4:W4:Y:S01]  /*bdf0*/  MUFU.EX2 R169, R112 ;  /* 0x0000007000a97308 */ /* 0x0009220000000800 */
[C---:B---3--:R-:W-:Y:S01]  /*be00*/  HMMA.16816.F32 R92, R104.reuse, R116, R92 ;  /* 0x00000074685c723c */ /* 0x048fe2000000185c */
[----:B-1----:R-:W1:Y:S07]  /*be10*/  LDSM.16.MT88.4 R108, [R3+0x800] ;  /* 0x00080000036c783b */ /* 0x002e6e0000004200 */
[----:B------:R-:W-:Y:S01]  /*be20*/  HMMA.16816.F32 R96, R104, R118, R96 ;  /* 0x000000766860723c */ /* 0x000fe20000001860 */
[----:B------:R-:W-:Y:S06]  /*be30*/  LDSM.16.MT88.4 R116, [R102+0x2800] ;  /* 0x002800006674783b */ /* 0x000fec0000004200 */
[----:B--2---:R-:W-:Y:S02]  /*be40*/  F2FP.PACK_AB R104, R174, R175 ;  /* 0x000000afae68723e */ /* 0x004fe400000000ff */
[----:B-----5:R-:W-:Y:S03]  /*be50*/  F2FP.PACK_AB R106, R173, R176 ;  /* 0x000000b0ad6a723e */ /* 0x020fe600000000ff */
[----:B------:R-:W-:Y:S01]  /*be60*/  F2FP.PACK_AB R105, R171, R170 ;  /* 0x000000aaab69723e */ /* 0x000fe200000000ff */
[----:B----4-:R-:W2:Y:S01]  /*be70*/  LDSM.16.MT88.4 R112, [R102+0x800] ;  /* 0x000800006670783b */ /* 0x010ea20000004200 */
[----:B------:R-:W-:Y:S07]  /*be80*/  F2FP.PACK_AB R107, R169, R172 ;  /* 0x000000aca96b723e */ /* 0x000fee00000000ff */
[C---:B-1----:R-:W-:Y:S08]  /*be90*/  HMMA.16816.F32 R4, R104.reuse, R108, R4 ;  /* 0x0000006c6804723c */ /* 0x042ff00000001804 */
[C---:B------:R-:W-:Y:S01]  /*bea0*/  HMMA.16816.F32 R8, R104.reuse, R110, R8 ;  /* 0x0000006e6808723c */ /* 0x040fe20000001808 */
[----:B------:R-:W1:Y:S07]  /*beb0*/  LDSM.16.MT88.4 R108, [R103+0x2800] ;  /* 0x00280000676c783b */ /* 0x000e6e0000004200 */
[C---:B------:R-:W-:Y:S07]  /*bec0*/  HMMA.16816.F32 R12, R104.reuse, R120, R12 ;  /* 0x00000078680c723c */ /* 0x040fee000000180c */
[--C-:B------:R-:W-:Y:S01]  /*bed0*/  FFMA.FTZ R120, R154, c[0x0][0x2d0], -R144.reuse ;  /* 0x0000b4009a787a23 */ /* 0x100fe20000010890 */
[C---:B------:R-:W-:Y:S03]  /*bee0*/  HMMA.16816.F32 R16, R104.reuse, R122, R16 ;  /* 0x0000007a6810723c */ /* 0x040fe60000001810 */
[----:B------:R3:W-:Y:S05]  /*bef0*/  MUFU.EX2 R168, R120 ;  /* 0x0000007800a87308 */ /* 0x0007ea0000000800 */
[C---:B--2---:R-:W-:Y:S08]  /*bf00*/  HMMA.16816.F32 R20, R104.reuse, R112, R20 ;  /* 0x000000706814723c */ /* 0x044ff00000001814 */
[C---:B------:R-:W-:Y:S01]  /*bf10*/  HMMA.16816.F32 R24, R104.reuse, R114, R24 ;  /* 0x000000726818723c */ /* 0x040fe20000001818 */
[----:B------:R-:W2:Y:S07]  /*bf20*/  LDSM.16.MT88.4 R112, [R3+0x4800] ;  /* 0x004800000370783b */ /* 0x000eae0000004200 */
        /* <DEDUP_REMOVED lines=10> */
[C---:B------:R-:W-:Y:S07]  /*bfd0*/  HMMA.16816.F32 R52, R104.reuse, R116, R52 ;  /* 0x000000746834723c */ /* 0x040fee0000001834 */
[--C-:B------:R-:W-:Y:S01]  /*bfe0*/  FFMA.FTZ R116, R157, c[0x0][0x2d0], -R144.reuse ;  /* 0x0000b4009d747a23 */ /* 0x100fe20000010890 */
[C---:B------:R-:W-:Y:S03]  /*bff0*/  HMMA.16816.F32 R56, R104.reuse, R118, R56 ;  /* 0x000000766838723c */ /* 0x040fe60000001838 */
[----:B------:R4:W5:Y:S05]  /*c000*/  MUFU.EX2 R167, R116 ;  /* 0x0000007400a77308 */ /* 0x00096a0000000800 */
[C---:B-1----:R-:W-:Y:S07]  /*c010*/  HMMA.16816.F32 R60, R104.reuse, R108, R60 ;  /* 0x0000006c683c723c */ /* 0x042fee000000183c */
[--C-:B------:R-:W-:Y:S01]  /*c020*/  FFMA.FTZ R108, R156, c[0x0][0x2d0], -R144.reuse ;  /* 0x0000b4009c6c7a23 */ /* 0x100fe20000010890 */
[C---:B------:R-:W-:Y:S03]  /*c030*/  HMMA.16816.F32 R64, R104.reuse, R110, R64 ;  /* 0x0000006e6840723c */ /* 0x040fe60000001840 */
[----:B------:R1:W-:Y:S05]  /*c040*/  MUFU.EX2 R165, R108 ;  /* 0x0000006c00a57308 */ /* 0x0003ea0000000800 */
[C---:B--2---:R-:W-:Y:S04]  /*c050*/  HMMA.16816.F32 R68, R104.reuse, R112, R68 ;  /* 0x000000706844723c */ /* 0x044fe80000001844 */
[--C-:B----4-:R-:W-:Y:S03]  /*c060*/  FFMA.FTZ R116, R155, c[0x0][0x2d0], -R144.reuse ;  /* 0x0000b4009b747a23 */ /* 0x110fe60000010890 */
[--C-:B------:R-:W-:Y:S01]  /*c070*/  FFMA.FTZ R112, R160, c[0x0][0x2d0], -R141.reuse ;  /* 0x0000b400a0707a23 */ /* 0x100fe2000001088d */
[C---:B------:R-:W-:Y:S01]  /*c080*/  HMMA.16816.F32 R72, R104.reuse, R114, R72 ;  /* 0x000000726848723c */ /* 0x040fe20000001848 */
[----:B------:R2:W4:Y:S07]  /*c090*/  MUFU.EX2 R166, R116 ;  /* 0x0000007400a67308 */ /* 0x00052e0000000800 */
[C---:B---3--:R-:W-:Y:S03]  /*c0a0*/  HMMA.16816.F32 R76, R104.reuse, R120, R76 ;  /* 0x00000078684c723c */ /* 0x048fe6000000184c */
[----:B------:R3:W-:Y:S01]  /*c0b0*/  MUFU.EX2 R163, R112 ;  /* 0x0000007000a37308 */ /* 0x0007e20000000800 */
[--C-:B-1----:R-:W-:Y:S03]  /*c0c0*/  FFMA.FTZ R108, R158, c[0x0][0x2d0], -R141.reuse ;  /* 0x0000b4009e6c7a23 */ /* 0x102fe6000001088d */
[--C-:B------:R-:W-:Y:S01]  /*c0d0*/  FFMA.FTZ R120, R161, c[0x0][0x2d0], -R141.reuse ;  /* 0x0000b400a1787a23 */ /* 0x100fe2000001088d */
[C---:B------:R-:W-:Y:S05]  /*c0e0*/  HMMA.16816.F32 R80, R104.reuse, R122, R80 ;  /* 0x0000007a6850723c */ /* 0x040fea0000001850 */
[----:B------:R1:W1:Y:S01]  /*c0f0*/  MUFU.EX2 R164, R108 ;  /* 0x0000006c00a47308 */ /* 0x0002620000000800 */
[----:B--2---:R-:W2:Y:S09]  /*c100*/  LDSM.16.MT88.4 R116, [R102+0x4800] ;  /* 0x004800006674783b */ /* 0x004eb20000004200 */
[----:B------:R4:W-:Y:S01]  /*c110*/  MUFU.EX2 R161, R120 ;  /* 0x0000007800a17308 */ /* 0x0009e20000000800 */
[--C-:B---3--:R-:W-:Y:S09]  /*c120*/  FFMA.FTZ R112, R159, c[0x0][0x2d0], -R141.reuse ;  /* 0x0000b4009f707a23 */ /* 0x108ff2000001088d */
[----:B------:R3:W2:Y:S01]  /*c130*/  MUFU.EX2 R162, R112 ;  /* 0x0000007000a27308 */ /* 0x0006a20000000800 */
[----:B-1----:R-:W1:Y:S08]  /*c140*/  LDSM.16.MT88.4 R108, [R103+0x4800] ;  /* 0x00480000676c783b */ /* 0x002e700000004200 */
[----:B----4-:R-:W-:Y:S01]  /*c150*/  LDSM.16.MT88.4 R120, [R102+0x1000] ;  /* 0x001000006678783b */ /* 0x010fe20000004200 */
[C---:B--2---:R-:W-:Y:S07]  /*c160*/  HMMA.16816.F32 R84, R104.reuse, R116, R84 ;  /* 0x000000746854723c */ /* 0x044fee0000001854 */
[----:B---3--:R-:W2:Y:S01]  /*c170*/  LDSM.16.MT88.4 R112, [R3+0x1000] ;  /* 0x001000000370783b */ /* 0x008ea20000004200 */
[C---:B------:R-:W-:Y:S07]  /*c180*/  HMMA.16816.F32 R88, R104.reuse, R118, R88 ;  /* 0x000000766858723c */ /* 0x040fee0000001858 */
[----:B------:R-:W3:Y:S01]  /*c190*/  LDSM.16.MT88.4 R116, [R102+0x3000] ;  /* 0x003000006674783b */ /* 0x000ee20000004200 */
[C---:B-1----:R-:W-:Y:S08]  /*c1a0*/  HMMA.16816.F32 R92, R104.reuse, R108, R92 ;  /* 0x0000006c685c723c */ /* 0x042ff0000000185c */
[----:B------:R-:W-:Y:S01]  /*c1b0*/  HMMA.16816.F32 R96, R104, R110, R96 ;  /* 0x0000006e6860723c */ /* 0x000fe20000001860 */
[----:B------:R-:W1:Y:S06]  /*c1c0*/  LDSM.16.MT88.4 R108, [R103+0x3000] ;  /* 0x00300000676c783b */ /* 0x000e6c0000004200 */
[----:B-----5:R-:W-:Y:S02]  /*c1d0*/  F2FP.PACK_AB R104, R167, R168 ;  /* 0x000000a8a768723e */ /* 0x020fe400000000ff */
[----:B------:R-:W-:Y:S03]  /*c1e0*/  F2FP.PACK_AB R106, R165, R166 ;  /* 0x000000a6a56a723e */ /* 0x000fe600000000ff */
        /* <DEDUP_REMOVED lines=14> */
[----:B----4-:R-:W-:Y:S07]  /*c2d0*/  LDSM.16.MT88.4 R124, [R102+0x1800] ;  /* 0x00180000667c783b */ /* 0x010fee0000004200 */
[C---:B------:R-:W-:Y:S08]  /*c2e0*/  HMMA.16816.F32 R32, R104.reuse, R130, R32 ;  /* 0x000000826820723c */ /* 0x040ff00000001820 */
[C---:B------:R-:W-:Y:S01]  /*c2f0*/  HMMA.16816.F32 R36, R104.reuse, R132, R36 ;  /* 0x000000846824723c */ /* 0x040fe20000001824 */
[----:B-----5:R-:W4:Y:S07]  /*c300*/  LDSM.16.MT88.4 R120, [R152+0x5000] ;  /* 0x005000009878783b */ /* 0x020f2e0000004200 */
[C---:B------:R-:W-:Y:S01]  /*c310*/  HMMA.16816.F32 R40, R104.reuse, R134, R40 ;  /* 0x000000866828723c */ /* 0x040fe20000001828 */
[----:B------:R-:W-:Y:S07]  /*c320*/  LDSM.16.MT88.4 R132, [R103+0x1800] ;  /* 0x001800006784783b */ /* 0x000fee0000004200 */
[C---:B------:R-:W-:Y:S08]  /*c330*/  HMMA.16816.F32 R44, R104.reuse, R136, R44 ;  /* 0x00000088682c723c */ /* 0x040ff0000000182c */
[C---:B------:R-:W-:Y:S08]  /*c340*/  HMMA.16816.F32 R48, R104.reuse, R138, R48 ;  /* 0x0000008a6830723c */ /* 0x040ff00000001830 */
[C---:B---3--:R-:W-:Y:S07]  /*c350*/  HMMA.16816.F32 R52, R104.reuse, R116, R52 ;  /* 0x000000746834723c */ /* 0x048fee0000001834 */
        /* <DEDUP_REMOVED lines=8> */
[----:B---3--:R-:W-:Y:S01]  /*c3e0*/  FFMA.FTZ R116, R203, c[0x0][0x2d0], -R144 ;  /* 0x0000b400cb747a23 */ /* 0x008fe20000010890 */
[----:B-----5:R-:W-:Y:S01]  /*c3f0*/  F2FP.PACK_AB R136, R159, R160 ;  /* 0x000000a09f88723e */ /* 0x020fe200000000ff */
[----:B------:R-:W-:Y:S01]  /*c400*/  LDSM.16.MT88.4 R144, [R152+0x3800] ;  /* 0x003800009890783b */ /* 0x000fe20000004200 */
[--C-:B------:R-:W-:Y:S01]  /*c410*/  FFMA.FTZ R112, R208, c[0x0][0x2d0], -R141.reuse ;  /* 0x0000b400d0707a23 */ /* 0x100fe2000001088d */
[C---:B------:R-:W-:Y:S01]  /*c420*/  HMMA.16816.F32 R72, R104.reuse, R114, R72 ;  /* 0x000000726848723c */ /* 0x040fe20000001848 */
[----:B------:R2:W3:Y:S07]  /*c430*/  MUFU.EX2 R158, R116 ;  /* 0x00000074009e7308 */ /* 0x0004ee0000000800 */
[C---:B----4-:R-:W-:Y:S03]  /*c440*/  HMMA.16816.F32 R76, R104.reuse, R120, R76 ;  /* 0x00000078684c723c */ /* 0x050fe6000000184c */
[----:B------:R4:W5:Y:S01]  /*c450*/  MUFU.EX2 R155, R112 ;  /* 0x00000070009b7308 */ /* 0x0009620000000800 */
[----:B-1----:R-:W-:Y:S03]  /*c460*/  LDSM.16.MT88.4 R108, [R103+0x5000] ;  /* 0x00500000676c783b */ /* 0x002fe60000004200 */
[--C-:B------:R-:W-:Y:S01]  /*c470*/  FFMA.FTZ R120, R206, c[0x0][0x2d0], -R141.reuse ;  /* 0x0000b400ce787a23 */ /* 0x100fe2000001088d */
[C---:B------:R-:W-:Y:S05]  /*c480*/  HMMA.16816.F32 R80, R104.reuse, R122, R80 ;  /* 0x0000007a6850723c */ /* 0x040fea0000001850 */
[----:B------:R1:W-:Y:S01]  /*c490*/  MUFU.EX2 R153, R120 ;  /* 0x0000007800997308 */ /* 0x0003e20000000800 */
[----:B--2---:R-:W2:Y:S01]  /*c4a0*/  LDSM.16.MT88.4 R116, [R102+0x5000] ;  /* 0x005000006674783b */ /* 0x004ea20000004200 */
[----:B---3--:R-:W-:Y:S01]  /*c4b0*/  F2FP.PACK_AB R138, R157, R158 ;  /* 0x0000009e9d8a723e */ /* 0x008fe200000000ff */
[----:B----4-:R-:W-:Y:S01]  /*c4c0*/  FFMA.FTZ R112, R205, c[0x0][0x2d0], -R141 ;  /* 0x0000b400cd707a23 */ /* 0x010fe2000001088d */
[----:B-----5:R-:W-:Y:S05]  /*c4d0*/  F2FP.PACK_AB R137, R155, R156 ;  /* 0x0000009c9b89723e */ /* 0x020fea00000000ff */
[----:B------:R-:W-:Y:S01]  /*c4e0*/  LDSM.16.MT88.4 R140, [R3+0x3800] ;  /* 0x00380000038c783b */ /* 0x000fe20000004200 */
[----:B------:R3:W4:Y:S07]  /*c4f0*/  MUFU.EX2 R154, R112 ;  /* 0x00000070009a7308 */ /* 0x00072e0000000800 */
[----:B-1----:R-:W-:Y:S08]  /*c500*/  LDSM.16.MT88.4 R120, [R152+0x1800] ;  /* 0x001800009878783b */ /* 0x002ff00000004200 */
[----:B---3--:R-:W1:Y:S01]  /*c510*/  LDSM.16.MT88.4 R112, [R3+0x1800] ;  /* 0x001800000370783b */ /* 0x008e620000004200 */
[----:B----4-:R-:W-:Y:S01]  /*c520*/  F2FP.PACK_AB R139, R153, R154 ;  /* 0x0000009a998b723e */ /* 0x010fe200000000ff */
[C---:B--2---:R-:W-:Y:S08]  /*c530*/  HMMA.16816.F32 R84, R104.reuse, R116, R84 ;  /* 0x000000746854723c */ /* 0x044ff00000001854 */
[C---:B------:R-:W-:Y:S08]  /*c540*/  HMMA.16816.F32 R88, R104.reuse, R118, R88 ;  /* 0x000000766858723c */ /* 0x040ff00000001858 */
[C---:B------:R-:W-:Y:S08]  /*c550*/  HMMA.16816.F32 R92, R104.reuse, R108, R92 ;  /* 0x0000006c685c723c */ /* 0x040ff0000000185c */
[----:B------:R-:W-:Y:S08]  /*c560*/  HMMA.16816.F32 R96, R104, R110, R96 ;  /* 0x0000006e6860723c */ /* 0x000ff00000001860 */
[C---:B-1----:R-:W-:Y:S01]  /*c570*/  HMMA.16816.F32 R104, R136.reuse, R112, R4 ;  /* 0x000000708868723c */ /* 0x042fe20000001804 */
[----:B------:R-:W1:Y:S07]  /*c580*/  LDSM.16.MT88.4 R4, [R103+0x3800] ;  /* 0x003800006704783b */ /* 0x000e6e0000004200 */
[C---:B------:R-:W-:Y:S01]  /*c590*/  HMMA.16816.F32 R108, R136.reuse, R114, R8 ;  /* 0x00000072886c723c */ /* 0x040fe20000001808 */
[----:B------:R2:W3:Y:S07]  /*c5a0*/  LDSM.16.MT88.4 R8, [R3+0x5800] ;  /* 0x005800000308783b */ /* 0x0004ee0000004200 */
[C---:B------:R-:W-:Y:S01]  /*c5b0*/  HMMA.16816.F32 R112, R136.reuse, R120, R12 ;  /* 0x000000788870723c */ /* 0x040fe2000000180c */
[----:B------:R-:W4:Y:S07]  /*c5c0*/  LDSM.16.MT88.4 R12, [R152+0x5800] ;  /* 0x00580000980c783b */ /* 0x000f2e0000004200 */
[C---:B------:R-:W-:Y:S07]  /*c5d0*/  HMMA.16816.F32 R116, R136.reuse, R122, R16 ;  /* 0x0000007a8874723c */ /* 0x040fee0000001810 */
[----:B------:R-:W-:Y:S01]  /*c5e0*/  FFMA.FTZ R16, R2, R212, R179 ;  /* 0x000000d402107223 */ /* 0x000fe200000100b3 */
[C---:B------:R-:W-:Y:S04]  /*c5f0*/  HMMA.16816.F32 R120, R136.reuse, R124, R20 ;  /* 0x0000007c8878723c */ /* 0x040fe80000001814 */
[----:B--2---:R-:W-:Y:S01]  /*c600*/  IADD3 R3, R197, -0x2, RZ ;  /* 0xfffffffec5037810 */ /* 0x004fe20007ffe0ff */
[----:B------:R-:W-:Y:S03]  /*c610*/  FADD.FTZ R16, R182, R16 ;  /* 0x00000010b6107221 */ /* 0x000fe60000010000 */
[C---:B------:R-:W-:Y:S03]  /*c620*/  HMMA.16816.F32 R124, R136.reuse, R126, R24 ;  /* 0x0000007e887c723c */ /* 0x040fe60000001818 */
[C---:B------:R-:W-:Y:S05]  /*c630*/  ISETP.GE.AND P6, PT, R3.reuse, R200, PT ;  /* 0x000000c80300720c */ /* 0x040fea0003fc6270 */
[C---:B------:R-:W-:Y:S08]  /*c640*/  HMMA.16816.F32 R128, R136.reuse, R132, R28 ;  /* 0x000000848880723c */ /* 0x040ff0000000181c */
[C---:B------:R-:W-:Y:S01]  /*c650*/  HMMA.16816.F32 R132, R136.reuse, R134, R32 ;  /* 0x000000868884723c */ /* 0x040fe20000001820 */
[----:B------:R-:W-:Y:S03]  /*c660*/  @P6 MOV R20, c[0x0][0x1e4] ;  /* 0x0000790000146a02 */ /* 0x000fe60000000f00 */
[----:B------:R-:W-:Y:S04]  /*c670*/  @P6 SHF.R.S32.HI R2, RZ, 0x1f, R3 ;  /* 0x0000001fff026819 */ /* 0x000fe80000011403 */
[C---:B------:R-:W-:Y:S04]  /*c680*/  HMMA.16816.F32 R36, R136.reuse, R140, R36 ;  /* 0x0000008c8824723c */ /* 0x040fe80000001824 */
[----:B------:R-:W-:Y:S04]  /*c690*/  @P6 IMAD R2, R2, c[0x0][0x1e0], RZ ;  /* 0x0000780002026a24 */ /* 0x000fe800078e02ff */
        /* <DEDUP_REMOVED lines=8> */
[C---:B---3--:R-:W-:Y:S07]  /*c720*/  HMMA.16816.F32 R68, R136.reuse, R8, R68 ;  /* 0x000000088844723c */ /* 0x048fee0000001844 */
[----:B------:R-:W-:Y:S01]  /*c730*/  FADD.FTZ R9, R178, R0 ;  /* 0x00000000b2097221 */ /* 0x000fe20000010000 */
[C---:B------:R-:W-:Y:S04]  /*c740*/  HMMA.16816.F32 R72, R136.reuse, R10, R72 ;  /* 0x0000000a8848723c */ /* 0x040fe80000001848 */
[C---:B------:R-:W-:Y:S02]  /*c750*/  @P6 IMAD R8, R3.reuse, c[0x0][0x1e4], R2 ;  /* 0x0000790003086a24 */ /* 0x040fe400078e0202 */
[----:B------:R-:W-:Y:S02]  /*c760*/  @P6 IMAD.WIDE.U32 R2, R3, c[0x0][0x1e0], RZ ;  /* 0x0000780003026a25 */ /* 0x000fe400078e00ff */
[C---:B----4-:R-:W-:Y:S04]  /*c770*/  HMMA.16816.F32 R76, R136.reuse, R12, R76 ;  /* 0x0000000c884c723c */ /* 0x050fe8000000184c */
[----:B------:R-:W-:Y:S02]  /*c780*/  FADD.FTZ R9, R180, R9 ;  /* 0x00000009b4097221 */ /* 0x000fe40000010000 */
[----:B------:R-:W-:Y:S01]  /*c790*/  FADD.FTZ R0, R183, R16 ;  /* 0x00000010b7007221 */ /* 0x000fe20000010000 */
[----:B------:R-:W-:Y:S01]  /*c7a0*/  @P6 MOV R13, c[0x0][0x1e0] ;  /* 0x00007800000d6a02 */ /* 0x000fe20000000f00 */
[----:B------:R-:W-:Y:S01]  /*c7b0*/  FADD.FTZ R9, R181, R9 ;  /* 0x00000009b5097221 */ /* 0x000fe20000010000 */
[C---:B------:R-:W-:Y:S03]  /*c7c0*/  HMMA.16816.F32 R80, R136.reuse, R14, R80 ;  /* 0x0000000e8850723c */ /* 0x040fe60000001850 */
[----:B------:R-:W-:Y:S01]  /*c7d0*/  FADD.FTZ R16, R199, R0 ;  /* 0x00000000c7107221 */ /* 0x000fe20000010000 */
[----:B------:R-:W-:Y:S02]  /*c7e0*/  @P6 IADD3 R0, R3, R8, RZ ;  /* 0x0000000803006210 */ /* 0x000fe40007ffe0ff */
[C---:B------:R-:W-:Y:S01]  /*c7f0*/  @P6 SHF.L.U32 R3, R2.reuse, 0x6, RZ ;  /* 0x0000000602036819 */ /* 0x040fe200000006ff */
[----:B------:R-:W-:Y:S01]  /*c800*/  FADD.FTZ R8, R175, R16 ;  /* 0x00000010af087221 */ /* 0x000fe20000010000 */
[----:B------:R-:W-:Y:S01]  /*c810*/  @P6 SHF.L.U64.HI R2, R2, 0x6, R0 ;  /* 0x0000000602026819 */ /* 0x000fe20000010200 */
[----:B------:R-:W-:Y:S01]  /*c820*/  FADD.FTZ R16, R170, R9 ;  /* 0x00000009aa107221 */ /* 0x000fe20000010000 */
[C---:B-1----:R-:W-:Y:S03]  /*c830*/  HMMA.16816.F32 R84, R136.reuse, R4, R84 ;  /* 0x000000048854723c */ /* 0x042fe60000001854 */
[----:B------:R-:W-:Y:S01]  /*c840*/  @P6 IADD3 R0, P5, R3, R218, RZ ;  /* 0x000000da03006210 */ /* 0x000fe20007fbe0ff */
[----:B------:R-:W-:Y:S01]  /*c850*/  FADD.FTZ R18, R171, R16 ;  /* 0x00000010ab127221 */ /* 0x000fe20000010000 */
[C---:B------:R-:W-:Y:S01]  /*c860*/  @P6 LEA R19, P0, R13.reuse, R3, 0x5 ;  /* 0x000000030d136211 */ /* 0x040fe200078028ff */
[----:B------:R-:W-:Y:S01]  /*c870*/  FADD.FTZ R17, R174, R8 ;  /* 0x00000008ae117221 */ /* 0x000fe20000010000 */
[----:B------:R-:W-:Y:S01]  /*c880*/  @P6 LEA R12, P4, R0, c[0x0][0x1c8], 0x1 ;  /* 0x00007200000c6a11 */ /* 0x000fe200078808ff */
[----:B------:R-:W1:Y:S01]  /*c890*/  LDSM.16.MT88.4 R8, [R103+0x5800] ;  /* 0x005800006708783b */ /* 0x000e620000004200 */
[-C--:B------:R-:W-:Y:S01]  /*c8a0*/  @P6 IADD3.X R16, R2, R217.reuse, RZ, P5, !PT ;  /* 0x000000d902106210 */ /* 0x080fe20002ffe4ff */
[C---:B------:R-:W-:Y:S03]  /*c8b0*/  HMMA.16816.F32 R88, R136.reuse, R6, R88 ;  /* 0x000000068858723c */ /* 0x040fe60000001858 */
[----:B------:R-:W-:Y:S01]  /*c8c0*/  @P6 LEA.HI.X R3, R13, R2, R20, 0x5, P0 ;  /* 0x000000020d036211 */ /* 0x000fe200000f2c14 */
[----:B------:R-:W-:Y:S01]  /*c8d0*/  FADD.FTZ R17, R176, R17 ;  /* 0x00000011b0117221 */ /* 0x000fe20000010000 */
[----:B------:R-:W-:Y:S01]  /*c8e0*/  @P6 LEA.HI.X R13, R0, c[0x0][0x1cc], R16, 0x1, P4 ;  /* 0x00007300000d6a11 */ /* 0x000fe200020f0c10 */
[----:B------:R-:W-:Y:S01]  /*c8f0*/  FADD.FTZ R0, R172, R18 ;  /* 0x00000012ac007221 */ /* 0x000fe20000010000 */
[C---:B------:R-:W-:Y:S01]  /*c900*/  ISETP.GE.AND P0, PT, R198.reuse, 0x1, PT ;  /* 0x00000001c600780c */ /* 0x040fe20003f06270 */
[----:B------:R-:W-:Y:S01]  /*c910*/  FADD.FTZ R15, R173, R17 ;  /* 0x00000011ad0f7221 */ /* 0x000fe20000010000 */
[----:B------:R-:W-:Y:S02]  /*c920*/  IADD3 R2, R198, 0x1, RZ ;  /* 0x00000001c6027810 */ /* 0x000fe40007ffe0ff */
[----:B------:R-:W-:Y:S01]  /*c930*/  @P6 ISETP.GE.AND P4, PT, R210, c[0x0][0x1d4], PT ;  /* 0x00007500d2006a0c */ /* 0x000fe20003f86270 */
[----:B------:R-:W-:Y:S01]  /*c940*/  FADD.FTZ R14, R169, R0 ;  /* 0x00000000a90e7221 */ /* 0x000fe20000010000 */
[----:B------:R-:W-:Y:S01]  /*c950*/  @P6 IADD3 R0, P5, R19, R218, RZ ;  /* 0x000000da13006210 */ /* 0x000fe20007fbe0ff */
[----:B------:R-:W-:Y:S01]  /*c960*/  FADD.FTZ R5, R168, R15 ;  /* 0x0000000fa8057221 */ /* 0x000fe20000010000 */
[----:B------:R-:W-:Y:S01]  /*c970*/  SEL R198, R2, RZ, !P0 ;  /* 0x000000ff02c67207 */ /* 0x000fe20004000000 */
[----:B------:R-:W-:Y:S01]  /*c980*/  FADD.FTZ R4, R164, R14 ;  /* 0x0000000ea4047221 */ /* 0x000fe20000010000 */
[----:B------:R-:W-:Y:S01]  /*c990*/  @P6 IADD3.X R3, R3, R217, RZ, P5, !PT ;  /* 0x000000d903036210 */ /* 0x000fe20002ffe4ff */
[----:B------:R-:W-:Y:S01]  /*c9a0*/  FADD.FTZ R14, R167, R5 ;  /* 0x00000005a70e7221 */ /* 0x000fe20000010000 */
[----:B------:R-:W-:Y:S01]  /*c9b0*/  @P6 LEA R2, P5, R0, c[0x0][0x1c8], 0x1 ;  /* 0x0000720000026a11 */ /* 0x000fe200078a08ff */
[----:B------:R-:W-:Y:S01]  /*c9c0*/  FADD.FTZ R5, R163, R4 ;  /* 0x00000004a3057221 */ /* 0x000fe20000010000 */
[----:B------:R-:W-:Y:S01]  /*c9d0*/  @P6 ISETP.GE.AND P0, PT, R209, c[0x0][0x1d4], PT ;  /* 0x00007500d1006a0c */ /* 0x000fe20003f06270 */
[----:B------:R-:W-:Y:S01]  /*c9e0*/  FADD.FTZ R4, R166, R14 ;  /* 0x0000000ea6047221 */ /* 0x000fe20000010000 */
[----:B------:R-:W-:Y:S01]  /*c9f0*/  @P6 LEA.HI.X R3, R0, c[0x0][0x1cc], R3, 0x1, P5 ;  /* 0x0000730000036a11 */ /* 0x000fe200028f0c03 */
[----:B------:R-:W-:Y:S02]  /*ca00*/  @P6 IMAD R0, R198, 0x6000, R224 ;  /* 0x00006000c6006824 */ /* 0x000fe400078e02e0 */
[----:B------:R-:W-:Y:S02]  /*ca10*/  FADD.FTZ R6, R162, R5 ;  /* 0x00000005a2067221 */ /* 0x000fe40000010000 */
[----:B------:R-:W-:Y:S01]  /*ca20*/  FADD.FTZ R5, R165, R4 ;  /* 0x00000004a5057221 */ /* 0x000fe20000010000 */
[----:B------:R-:W-:Y:S01]  /*ca30*/  @!PT LDS RZ, [RZ] ;  /* 0x00000000fffff984 */ /* 0x000fe20000000800 */
[----:B------:R-:W-:Y:S01]  /*ca40*/  @!PT LDS RZ, [RZ] ;  /* 0x00000000fffff984 */ /* 0x000fe20000000800 */
[----:B------:R-:W-:Y:S01]  /*ca50*/  @!PT LDS RZ, [RZ] ;  /* 0x00000000fffff984 */ /* 0x000fe20000000800 */
[----:B------:R2:W-:Y:S01]  /*ca60*/  @P6 LDGSTS.E.BYPASS.LTC128B.128 [R0], [R12.64], !P4 ;  /* 0x000000000c006fae */ /* 0x0005e2000e101d48 */
[----:B------:R-:W-:Y:S07]  /*ca70*/  FADD.FTZ R4, R161, R6 ;  /* 0x00000006a1047221 */ /* 0x000fee0000010000 */
[----:B------:R2:W-:Y:S01]  /*ca80*/  @P6 LDGSTS.E.BYPASS.LTC128B.128 [R0+0x2000], [R12.64+0x80], !P0 ;  /* 0x020000800c006fae */ /* 0x0005e2000c101d48 */
[C---:B-1----:R-:W-:Y:S07]  /*ca90*/  HMMA.16816.F32 R92, R136.reuse, R8, R92 ;  /* 0x00000008885c723c */ /* 0x042fee000000185c */
[----:B------:R2:W-:Y:S01]  /*caa0*/  @P6 LDGSTS.E.BYPASS.LTC128B.128 [R0+0x4000], [R12.64+0x100], !P3 ;  /* 0x040001000c006fae */ /* 0x0005e2000d901d48 */
[----:B------:R-:W-:Y:S07]  /*cab0*/  HMMA.16816.F32 R96, R136, R10, R96 ;  /* 0x0000000a8860723c */ /* 0x000fee0000001860 */
[----:B------:R1:W-:Y:S01]  /*cac0*/  @P6 LDGSTS.E.BYPASS.LTC128B.128 [R0+0x1000], [R2.64], !P4 ;  /* 0x0100000002006fae */ /* 0x0003e2000e101d48 */
[----:B------:R-:W-:Y:S07]  /*cad0*/  ISETP.GE.AND P4, PT, R185, 0x1, PT ;  /* 0x00000001b900780c */ /* 0x000fee0003f86270 */
[----:B------:R1:W-:Y:S01]  /*cae0*/  @P6 LDGSTS.E.BYPASS.LTC128B.128 [R0+0x3000], [R2.64+0x80], !P0 ;  /* 0x0300008002006fae */ /* 0x0003e2000c101d48 */
[----:B------:R-:W-:Y:S02]  /*caf0*/  ISETP.GT.AND P0, PT, R197, R223, PT ;  /* 0x000000dfc500720c */ /* 0x000fe40003f04270 */
[----:B------:R-:W-:Y:S05]  /*cb00*/  MOV R197, R196 ;  /* 0x000000c400c57202 */ /* 0x000fea0000000f00 */
[----:B------:R1:W-:Y:S08]  /*cb10*/  @P6 LDGSTS.E.BYPASS.LTC128B.128 [R0+0x5000], [R2.64+0x100], !P3 ;  /* 0x0500010002006fae */ /* 0x0003f0000d901d48 */
[----:B------:R-:W0:Y:S01]  /*cb20*/  LDGDEPBAR ;  /* 0x00000000000079af */ /* 0x000e220000000000 */
[----:B-1----:R-:W-:Y:S02]  /*cb30*/  FADD.FTZ R2, R160, R5 ;  /* 0x00000005a0027221 */ /* 0x002fe40000010000 */
[----:B--2---:R-:W-:Y:S02]  /*cb40*/  FADD.FTZ R0, R156, R4 ;  /* 0x000000049c007221 */ /* 0x004fe40000010000 */
        /* <DEDUP_REMOVED lines=11> */
.L_x_1687:
[----:B------:R-:W-:-:S13]  /*cc00*/  ISETP.GE.AND P0, PT, R196, R200, PT ;  /* 0x000000c8c400720c */ /* 0x000fda0003f06270 */
[----:B------:R-:W-:Y:S05]  /*cc10*/  @!P0 BRA `(.L_x_1689) ;  /* 0x0000375000008947 */ /* 0x000fea0003800000 */
[----:B------:R-:W-:Y:S02]  /*cc20*/  MOV R3, R100 ;  /* 0x0000006400037202 */ /* 0x000fe40000000f00 */
[----:B------:R-:W-:Y:S02]  /*cc30*/  MOV R2, R101 ;  /* 0x0000006500027202 */ /* 0x000fe40000000f00 */
.L_x_1698:
        /* <DEDUP_REMOVED lines=293> */
.L_x_1692:
[----:B------:R-:W-:Y:S04]  /*de90*/  MOV R10, c[0x0][0x32c] ;  /* 0x0000cb00000a7a02 */ /* 0x000fe80000000f00 */
[----:B------:R-:W-:Y:S11]  /*dea0*/  ISETP.NE.AND P0, PT, R10, 0x1, PT ;  /* 0x000000010a00780c */ /* 0x000ff60003f05270 */
[----:B------:R-:W-:Y:S02]  /*deb0*/  @!UPT UIADD3 URZ, URZ, URZ, URZ ;  /* 0x0000003f3f3ff290 */ /* 0x000fe4000fffe03f */
[----:B------:R-:W-:Y:S05]  /*dec0*/  @P0 IMAD.HI.U32 R10, R5, c[0x0][0x330], RZ ;  /* 0x0000cc00050a0a27 */ /* 0x000fea00078e00ff */
[----:B------:R-:W-:Y:S02]  /*ded0*/  @P0 SHF.R.U32.HI R5, RZ, c[0x0][0x334], R10 ;  /* 0x0000cd00ff050a19 */ /* 0x000fe4000001160a */
.L_x_1693:
[----:B------:R-:W-:Y:S05]  /*dee0*/  BSYNC B0 ;  /* 0x0000000000007941 */ /* 0x000fea0003800000 */
.L_x_1691:
[----:B------:R-:W-:Y:S04]  /*def0*/  IMAD R5, R5, c[0x0][0x32c], -R7 ;  /* 0x0000cb0005057a24 */ /* 0x000fe800078e0a07 */
[----:B------:R-:W-:Y:S05]  /*df00*/  IMAD.IADD R5, R5, 0x1, -R214 ;  /* 0x0000000105057824 */ /* 0x000fea00078e0ad6 */
[----:B------:R-:W-:Y:S02]  /*df10*/  IADD3 R10, R5, c[0x0][0x32c], RZ ;  /* 0x0000cb00050a7a10 */ /* 0x000fe40007ffe0ff */
[----:B------:R-:W-:Y:S02]  /*df20*/  IMNMX R0, R0, R5, !PT ;  /* 0x0000000500007217 */ /* 0x000fe40007800200 */
[----:B------:R-:W-:Y:S02]  /*df30*/  IMNMX R4, R4, R10, PT ;  /* 0x0000000a04047217 */ /* 0x000fe40003800200 */
.L_x_1690:
        /* <DEDUP_REMOVED lines=66> */
.L_x_1696:
[----:B------:R-:W-:Y:S04]  /*e360*/  MOV R6, c[0x0][0x32c] ;  /* 0x0000cb0000067a02 */ /* 0x000fe80000000f00 */
[----:B------:R-:W-:Y:S11]  /*e370*/  ISETP.NE.AND P4, PT, R6, 0x1, PT ;  /* 0x000000010600780c */ /* 0x000ff60003f85270 */
[----:B------:R-:W-:Y:S02]  /*e380*/  @!UPT UIADD3 URZ, URZ, URZ, URZ ;  /* 0x0000003f3f3ff290 */ /* 0x000fe4000fffe03f */
[----:B------:R-:W-:Y:S05]  /*e390*/  @P4 IMAD.HI.U32 R6, R5, c[0x0][0x330], RZ ;  /* 0x0000cc0005064a27 */ /* 0x000fea00078e00ff */
[----:B------:R-:W-:Y:S02]  /*e3a0*/  @P4 SHF.R.U32.HI R5, RZ, c[0x0][0x334], R6 ;  /* 0x0000cd00ff054a19 */ /* 0x000fe40000011606 */
.L_x_1697:
[----:B------:R-:W-:Y:S05]  /*e3b0*/  BSYNC B0 ;  /* 0x0000000000007941 */ /* 0x000fea0003800000 */
.L_x_1695:
[----:B------:R-:W-:Y:S04]  /*e3c0*/  IMAD R7, R5, c[0x0][0x32c], -R7 ;  /* 0x0000cb0005077a24 */ /* 0x000fe800078e0a07 */
[----:B------:R-:W-:Y:S05]  /*e3d0*/  IMAD.IADD R7, R7, 0x1, -R214 ;  /* 0x0000000107077824 */ /* 0x000fea00078e0ad6 */
[----:B------:R-:W-:Y:S02]  /*e3e0*/  IADD3 R5, R7, c[0x0][0x32c], RZ ;  /* 0x0000cb0007057a10 */ /* 0x000fe40007ffe0ff */
[----:B------:R-:W-:Y:S02]  /*e3f0*/  IMNMX R0, R0, R7, !PT ;  /* 0x0000000700007217 */ /* 0x000fe40007800200 */
[----:B------:R-:W-:Y:S02]  /*e400*/  IMNMX R4, R4, R5, PT ;  /* 0x0000000504047217 */ /* 0x000fe40003800200 */
.L_x_1694:
        /* <DEDUP_REMOVED lines=485> */
[----:B------:R-:W-:Y:S02]  /*10260*/  ISETP.GE.AND P0, PT, R200, R196, PT ;  /* 0x000000c4c800720c */ /* 0x000fe40003f06270 */
        /* <DEDUP_REMOVED lines=15> */
[----:B------:R-:W-:-:S05]  /*10360*/  @!P0 BRA `(.L_x_1698) ;  /* 0xffffc8d000008947 */ /* 0x000fca000383ffff */
.L_x_1689:
[----:B------:R-:W-:Y:S02]  /*10370*/  MOV R7, 0x1f ;  /* 0x0000001f00077802 */ /* 0x000fe40000000f00 */
[----:B------:R-:W-:Y:S01]  /*10380*/  MOV R6, 0xffffffff ;  /* 0xffffffff00067802 */ /* 0x000fe20000000f00 */
[----:B------:R-:W-:Y:S05]  /*10390*/  BRA.DIV ~URZ, `(.L_x_1699) ;  /* 0x000052427f007947 */ /* 0x000fea000b800000 */
[----:B------:R1:W2:Y:S02]  /*103a0*/  SHFL.BFLY PT, R0, R212, 0x2, 0x1f ;  /* 0x0c401f00d4007f89 */ /* 0x0002a400000e0000 */
.L_x_1772:
[----:B--2---:R-:W-:Y:S01]  /*103b0*/  FADD.FTZ R0, R0, R212 ;  /* 0x000000d400007221 */ /* 0x004fe20000010000 */
[----:B------:R-:W-:Y:S05]  /*103c0*/  BRA.DIV ~URZ, `(.L_x_1700) ;  /* 0x000052727f007947 */ /* 0x000fea000b800000 */
[----:B------:R-:W2:Y:S04]  /*103d0*/  SHFL.BFLY PT, R2, R213, 0x2, 0x1f ;  /* 0x0c401f00d5027f89 */ /* 0x000ea800000e0000 */
[----:B------:R-:W3:Y:S01]  /*103e0*/  SHFL.BFLY PT, R5, R0, 0x1, 0x1f ;  /* 0x0c201f0000057f89 */ /* 0x000ee200000e0000 */
[----:B--2---:R-:W-:-:S02]  /*103f0*/  FADD.FTZ R4, R2, R213 ;  /* 0x000000d502047221 */ /* 0x004fc40000010000 */
[----:B---3--:R-:W-:-:S03]  /*10400*/  FADD.FTZ R0, R0, R5 ;  /* 0x0000000500007221 */ /* 0x008fc60000010000 */
[----:B------:R2:W3:Y:S04]  /*10410*/  SHFL.BFLY PT, R3, R4, 0x1, 0x1f ;  /* 0x0c201f0004037f89 */ /* 0x0004e800000e0000 */
.L_x_1773:
        /* <DEDUP_REMOVED lines=117> */
.L_x_1642:
        /* <DEDUP_REMOVED lines=17> */
.L_x_1702:
[----:B------:R-:W-:Y:S05]  /*10c80*/  BSYNC B0 ;  /* 0x0000000000007941 */ /* 0x000fea0003800000 */
.L_x_1701:
        /* <DEDUP_REMOVED lines=11> */
[----:B------:R-:W4:Y:S04]  /*10d40*/  LDL R6, [R1+0x20] ;  /* 0x0000200001067983 */ /* 0x000f280000100800 */
[----:B------:R-:W4:Y:S01]  /*10d50*/  LDL R5, [R1+0x18] ;  /* 0x0000180001057983 */ /* 0x000f220000100800 */
[----:B------:R-:W-:Y:S01]  /*10d60*/  WARPSYNC 0xffffffff ;  /* 0xffffffff00007948 */ /* 0x000fe20003800000 */
[----:B------:R-:W-:Y:S01]  /*10d70*/  F2FP.PACK_AB R0, R153, R152 ;  /* 0x000000989900723e */ /* 0x000fe200000000ff */
[----:B------:R-:W-:Y:S01]  /*10d80*/  IMAD.MOV.U32 R16, RZ, RZ, c[0x0][0x388] ;  /* 0x0000e200ff107624 */ /* 0x000fe200078e00ff */
        /* <DEDUP_REMOVED lines=8> */
[----:B--2---:R2:W-:Y:S04]  /*10e10*/  STS [R12], R0 ;  /* 0x000000000c007388 */ /* 0x0045e80000000800 */
[----:B------:R1:W-:Y:S04]  /*10e20*/  STS [R12+0x400], R2 ;  /* 0x000400020c007388 */ /* 0x0003e80000000800 */
[----:B---3--:R3:W-:Y:S01]  /*10e30*/  STS [R11], R3 ;  /* 0x000000030b007388 */ /* 0x0087e20000000800 */
[----:B--2---:R-:W-:-:S02]  /*10e40*/  F2FP.PACK_AB R0, R161, R160 ;  /* 0x000000a0a100723e */ /* 0x004fc400000000ff */
        /* <DEDUP_REMOVED lines=80> */
[----:B------:R-:W-:Y:S04]  /*11350*/  STS [R7+0x8400], R3 ;  /* 0x0084000307007388 */ /* 0x000fe80000000800 */
[----:B------:R3:W-:Y:S01]  /*11360*/  STS [R6+0x8000], R2 ;  /* 0x0080000206007388 */ /* 0x0007e20000000800 */
[----:B-1----:R-:W-:-:S05]  /*11370*/  F2FP.PACK_AB R0, R69, R68 ;  /* 0x000000444500723e */ /* 0x002fca00000000ff */
[----:B------:R1:W-:Y:S01]  /*11380*/  STS [R6+0x8400], R0 ;  /* 0x0084000006007388 */ /* 0x0003e20000000800 */
[----:B--2---:R-:W-:-:S05]  /*11390*/  F2FP.PACK_AB R4, R65, R64 ;  /* 0x000000404104723e */ /* 0x004fca00000000ff */
[----:B------:R2:W-:Y:S01]  /*113a0*/  STS [R5+0x8000], R4 ;  /* 0x0080000405007388 */ /* 0x0005e20000000800 */
[----:B---3--:R-:W-:-:S04]  /*113b0*/  IMAD.MOV.U32 R2, RZ, RZ, 0x4 ;  /* 0x00000004ff027424 */ /* 0x008fc800078e00ff */
[----:B------:R-:W-:-:S04]  /*113c0*/  @P2 IMAD.WIDE R8, R231, R2, c[0x0][0x508] ;  /* 0x00014200e7082625 */ /* 0x000fc800078e0202 */
[----:B------:R-:W-:Y:S01]  /*113d0*/  IMAD.WIDE R2, R231, R2, c[0x0][0x500] ;  /* 0x00014000e7027625 */ /* 0x000fe200078e0202 */
[----:B-1----:R-:W-:-:S03]  /*113e0*/  F2FP.PACK_AB R0, R63, R62 ;  /* 0x0000003e3f00723e */ /* 0x002fc600000000ff */
[----:B------:R-:W-:Y:S02]  /*113f0*/  IMAD.MOV.U32 R6, RZ, RZ, RZ ;  /* 0x000000ffff067224 */ /* 0x000fe400078e00ff */
[----:B------:R1:W-:Y:S04]  /*11400*/  STS [R5+0x8400], R0 ;  /* 0x0084000005007388 */ /* 0x0003e80000000800 */
[----:B------:R-:W-:Y:S06]  /*11410*/  BAR.SYNC.DEFER_BLOCKING 0x1, 0x100 ;  /* 0x0044000000007b1d */ /* 0x000fec0000010000 */
[----:B------:R1:W5:Y:S04]  /*11420*/  @P2 LDG.E R16, [R8.64] ;  /* 0x0000000808102981 */ /* 0x000368000c1e1900 */
[----:B------:R1:W5:Y:S01]  /*11430*/  @P1 LDG.E R6, [R2.64] ;  /* 0x0000000802061981 */ /* 0x000362000c1e1900 */
[----:B------:R-:W-:-:S04]  /*11440*/  ISETP.NE.AND P0, PT, R252, RZ, PT ;  /* 0x000000fffc00720c */ /* 0x000fc80003f05270 */
[----:B--2---:R-:W-:Y:S01]  /*11450*/  SEL R4, R252, c[0x0][0x3d4], P0 ;  /* 0x0000f500fc047a07 */ /* 0x004fe20000000000 */
[----:B------:R-:W-:Y:S05]  /*11460*/  @P2 BRA `(.L_x_1705) ;  /* 0x0000004000002947 */ /* 0x000fea0003800000 */
[----:B------:R-:W-:Y:S05]  /*11470*/  @!P1 BRA `(.L_x_1705) ;  /* 0x0000003000009947 */ /* 0x000fea0003800000 */
[----:B-1----:R1:W2:Y:S04]  /*11480*/  LDG.E R0, [R2.64] ;  /* 0x0000000802007981 */ /* 0x0022a8000c1e1900 */
[----:B-1----:R-:W2:Y:S02]  /*11490*/  LDG.E R2, [R2.64+0x4] ;  /* 0x0000040802027981 */ /* 0x002ea4000c1e1900 */
[----:B--2--5:R-:W-:Y:S02]  /*114a0*/  IADD3 R16, -R0, R2, RZ ;  /* 0x0000000200107210 */ /* 0x024fe40007ffe1ff */
.L_x_1705:
[----:B-1----:R-:W-:Y:S01]  /*114b0*/  IMAD.MOV.U32 R9, RZ, RZ, 0x368 ;  /* 0x00000368ff097424 */ /* 0x002fe200078e00ff */
[----:B------:R-:W-:Y:S01]  /*114c0*/  ISETP.GT.AND P3, PT, R4, 0x1, PT ;  /* 0x000000010400780c */ /* 0x000fe20003f64270 */
[----:B------:R-:W2:Y:S01]  /*114d0*/  LDL R11, [R1] ;  /* 0x00000000010b7983 */ /* 0x000ea20000100800 */
[----:B------:R-:W-:Y:S01]  /*114e0*/  IMAD.MOV.U32 R0, RZ, RZ, c[0x0][0x4e8] ;  /* 0x00013a00ff007624 */ /* 0x000fe200078e00ff */
[----:B------:R-:W-:Y:S01]  /*114f0*/  ISETP.NE.U32.AND P0, PT, RZ, c[0x0][0x500], PT ;  /* 0x00014000ff007a0c */ /* 0x000fe20003f05070 */
[----:B------:R-:W-:Y:S01]  /*11500*/  IMAD.IADD R12, R233, 0x1, R226 ;  /* 0x00000001e90c7824 */ /* 0x000fe200078e02e2 */
[----:B------:R-:W-:-:S02]  /*11510*/  SEL R9, R9, 0x328, P3 ;  /* 0x0000032809097807 */ /* 0x000fc40001800000 */
[----:B------:R-:W-:Y:S02]  /*11520*/  ISETP.NE.AND P2, PT, R0, 0x1, PT ;  /* 0x000000010000780c */ /* 0x000fe40003f45270 */
[----:B------:R-:W1:Y:S01]  /*11530*/  LDC.64 R14, c[0x0][R9+0x168] ;  /* 0x00005a00090e7b82 */ /* 0x000e620000000a00 */
[----:B------:R-:W-:Y:S02]  /*11540*/  ISETP.NE.AND.EX P0, PT, RZ, c[0x0][0x504], PT, P0 ;  /* 0x00014100ff007a0c */ /* 0x000fe40003f05300 */
[----:B------:R-:W-:Y:S02]  /*11550*/  SHF.R.S32.HI R0, RZ, 0x1f, R231 ;  /* 0x0000001fff007819 */ /* 0x000fe400000114e7 */
[----:B------:R-:W-:Y:S02]  /*11560*/  SEL R7, R231, RZ, !P0 ;  /* 0x000000ffe7077207 */ /* 0x000fe40004000000 */
[----:B------:R-:W-:Y:S01]  /*11570*/  SEL R2, R0, RZ, !P0 ;  /* 0x000000ff00027207 */ /* 0x000fe20004000000 */
[----:B------:R1:W3:Y:S03]  /*11580*/  LDC.64 R4, c[0x0][R9+0x170] ;  /* 0x00005c0009047b82 */ /* 0x0002e60000000a00 */
[----:B------:R-:W-:-:S05]  /*11590*/  @P2 IMAD.HI.U32 R8, R12, c[0x0][0x4ec], RZ ;  /* 0x00013b000c082a27 */ /* 0x000fca00078e00ff */
[----:B------:R1:W4:Y:S08]  /*115a0*/  LDC.64 R18, c[0x0][R9+0x178] ;  /* 0x00005e0009127b82 */ /* 0x0003300000000a00 */
[----:B------:R1:W2:Y:S02]  /*115b0*/  LDC.64 R20, c[0x0][R9+0x160] ;  /* 0x0000580009147b82 */ /* 0x0002a40000000a00 */
[----:B-1----:R-:W-:-:S02]  /*115c0*/  IMAD R9, R15, R235, RZ ;  /* 0x000000eb0f097224 */ /* 0x002fc400078e02ff */
[----:B------:R-:W4:Y:S01]  /*115d0*/  LDL R15, [R1+0x30] ;  /* 0x00003000010f7983 */ /* 0x000f220000100800 */
[----:B---3--:R-:W-:-:S04]  /*115e0*/  IMAD R0, R5, R7, RZ ;  /* 0x0000000705007224 */ /* 0x008fc800078e02ff */
[C---:B------:R-:W-:Y:S02]  /*115f0*/  IMAD R10, R4.reuse, R2, R0 ;  /* 0x00000002040a7224 */ /* 0x040fe400078e0200 */
[----:B------:R-:W-:Y:S01]  /*11600*/  IMAD.WIDE.U32 R2, R4, R7, RZ ;  /* 0x0000000704027225 */ /* 0x000fe200078e00ff */
[----:B------:R-:W1:Y:S03]  /*11610*/  S2R R23, SR_TID.X ;  /* 0x0000000000177919 */ /* 0x000e660000002100 */
[----:B------:R-:W-:-:S04]  /*11620*/  IMAD.WIDE.U32 R4, R14, R235, RZ ;  /* 0x000000eb0e047225 */ /* 0x000fc800078e00ff */
[----:B------:R-:W-:Y:S01]  /*11630*/  IMAD.MOV.U32 R0, RZ, RZ, R12 ;  /* 0x000000ffff007224 */ /* 0x000fe200078e000c */
[----:B------:R-:W-:Y:S02]  /*11640*/  @P2 SHF.R.U32.HI R0, RZ, c[0x0][0x4f0], R8 ;  /* 0x00013c00ff002a19 */ /* 0x000fe40000011608 */
[--C-:B-----5:R-:W-:Y:S01]  /*11650*/  IADD3 R13, P1, P0, R2, R4, R6.reuse ;  /* 0x00000004020d7210 */ /* 0x120fe2000783e006 */
[----:B------:R-:W-:Y:S01]  /*11660*/  IMAD.IADD R2, R5, 0x1, R9 ;  /* 0x0000000105027824 */ /* 0x000fe200078e0209 */
[----:B------:R-:W-:Y:S02]  /*11670*/  SHF.R.S32.HI R9, RZ, 0x1f, R6 ;  /* 0x0000001fff097819 */ /* 0x000fe40000011406 */
[----:B-1----:R-:W-:-:S04]  /*11680*/  SHF.R.S32.HI R14, RZ, 0x1f, R23 ;  /* 0x0000001fff0e7819 */ /* 0x002fc80000011417 */
[----:B------:R-:W-:-:S04]  /*11690*/  LEA.HI R14, R14, R23, RZ, 0x5 ;  /* 0x000000170e0e7211 */ /* 0x000fc800078f28ff */
[----:B------:R-:W-:-:S05]  /*116a0*/  LOP3.LUT R14, R14, 0xffffffe0, RZ, 0xc0, !PT ;  /* 0xffffffe00e0e7812 */ /* 0x000fca00078ec0ff */
[----:B------:R-:W-:Y:S01]  /*116b0*/  IMAD.IADD R14, R23, 0x1, -R14 ;  /* 0x00000001170e7824 */ /* 0x000fe200078e0a0e */
[----:B--2---:R-:W-:Y:S01]  /*116c0*/  SEL R8, R11, RZ, P3 ;  /* 0x000000ff0b087207 */ /* 0x004fe20001800000 */
[----:B------:R-:W-:Y:S02]  /*116d0*/  IMAD.IADD R11, R3, 0x1, R10 ;  /* 0x00000001030b7824 */ /* 0x000fe400078e020a */
[----:B------:R-:W-:Y:S02]  /*116e0*/  IMAD.MOV R3, RZ, RZ, -R0 ;  /* 0x000000ffff037224 */ /* 0x000fe400078e0a00 */
[-C--:B----4-:R-:W-:Y:S02]  /*116f0*/  IMAD R10, R19, R8.reuse, RZ ;  /* 0x00000008130a7224 */ /* 0x090fe400078e02ff */
        /* <DEDUP_REMOVED lines=13> */
[----:B------:R-:W-:Y:S02]  /*117d0*/  IMAD.MOV.U32 R5, RZ, RZ, c[0x0][0x4ac] ;  /* 0x00012b00ff057624 */ /* 0x000fe400078e00ff */
[----:B------:R-:W-:Y:S01]  /*117e0*/  IMAD.IADD R3, R3, 0x1, R0 ;  /* 0x0000000103037824 */ /* 0x000fe200078e0200 */
[----:B------:R-:W-:Y:S02]  /*117f0*/  LEA R0, P0, R2, R4, 0x2 ;  /* 0x0000000402007211 */ /* 0x000fe400078010ff */
[----:B------:R-:W-:-:S04]  /*11800*/  SEL R5, R5, c[0x0][0x454], P3 ;  /* 0x0001150005057a07 */ /* 0x000fc80001800000 */
[----:B------:R-:W-:Y:S01]  /*11810*/  LEA.HI.X R3, R2, R5, R3, 0x2, P0 ;  /* 0x0000000502037211 */ /* 0x000fe200000f1403 */
[----:B------:R-:W-:Y:S04]  /*11820*/  SHFL.IDX PT, R4, R0, RZ, 0x1c1f ;  /* 0x001c1fff00047589 */ /* 0x000fe800000e0000 */
[----:B------:R-:W1:Y:S04]  /*11830*/  SHFL.IDX PT, R5, R3, RZ, 0x1c1f ;  /* 0x001c1fff03057589 */ /* 0x000e6800000e0000 */
[----:B------:R2:W-:Y:S04]  /*11840*/  SHFL.IDX PT, R2, R0, 0x1, 0x1c1f ;  /* 0x003c1f0000027f89 */ /* 0x0005e800000e0000 */
[----:B------:R-:W3:Y:S01]  /*11850*/  SHFL.IDX PT, R3, R3, 0x1, 0x1c1f ;  /* 0x003c1f0003037f89 */ /* 0x000ee200000e0000 */
[----:B------:R-:W-:Y:S01]  /*11860*/  IMAD R11, R16, c[0x0][0x4e8], RZ ;  /* 0x00013a00100b7a24 */ /* 0x000fe200078e02ff */
[----:B------:R-:W-:Y:S01]  /*11870*/  LOP3.LUT P0, RZ, R14, 0x3, RZ, 0xc0, !PT ;  /* 0x000000030eff7812 */ /* 0x000fe2000780c0ff */
[----:B--2---:R-:W-:-:S05]  /*11880*/  IMAD.IADD R0, R15, 0x1, R226 ;  /* 0x000000010f007824 */ /* 0x004fca00078e02e2 */
[C---:B------:R-:W-:Y:S02]  /*11890*/  IADD3 R8, R0.reuse, 0x8, RZ ;  /* 0x0000000800087810 */ /* 0x040fe40007ffe0ff */
[-C--:B------:R-:W-:Y:S02]  /*118a0*/  ISETP.GE.OR P1, PT, R0, R11.reuse, P0 ;  /* 0x0000000b0000720c */ /* 0x080fe40000726670 */
[----:B------:R-:W-:-:S11]  /*118b0*/  ISETP.GE.OR P0, PT, R8, R11, P0 ;  /* 0x0000000b0800720c */ /* 0x000fd60000706670 */
[----:B-1----:R1:W-:Y:S01]  /*118c0*/  @!P1 ST.E [R4.64], R22 ;  /* 0x0000001604009985 */ /* 0x0023e2000c101908 */
[----:B------:R-:W-:-:S03]  /*118d0*/  ISETP.GE.AND P1, PT, R0, R11, PT ;  /* 0x0000000b0000720c */ /* 0x000fc60003f26270 */
[----:B---3--:R1:W-:Y:S01]  /*118e0*/  @!P0 ST.E [R2.64], R17 ;  /* 0x0000001102008985 */ /* 0x0083e2000c101908 */
[----:B------:R-:W-:Y:S01]  /*118f0*/  ISETP.GE.AND P0, PT, R8, R11, PT ;  /* 0x0000000b0800720c */ /* 0x000fe20003f06270 */
[----:B------:R-:W-:Y:S05]  /*11900*/  @P3 BRA `(.L_x_1706) ;  /* 0x0000081000003947 */ /* 0x000fea0003800000 */
[----:B------:R-:W2:Y:S01]  /*11910*/  S2R R15, SR_TID.X ;  /* 0x00000000000f7919 */ /* 0x000ea20000002100 */
[----:B------:R-:W-:Y:S01]  /*11920*/  IMAD R0, R9, c[0x0][0x3a0], RZ ;  /* 0x0000e80009007a24 */ /* 0x000fe200078e02ff */
[----:B-1----:R-:W-:Y:S01]  /*11930*/  SHF.R.S32.HI R5, RZ, 0x1f, R7 ;  /* 0x0000001fff057819 */ /* 0x002fe20000011407 */
[C---:B------:R-:W-:Y:S01]  /*11940*/  IMAD.WIDE.U32 R2, R6.reuse, c[0x0][0x3a0], RZ ;  /* 0x0000e80006027a25 */ /* 0x040fe200078e00ff */
[----:B------:R1:W3:Y:S01]  /*11950*/  LDS.128 R24, [R227+0x80] ;  /* 0x00008000e3187984 */ /* 0x0002e20000000c00 */
[----:B------:R-:W-:Y:S02]  /*11960*/  IADD3 R10, R251, R226, RZ ;  /* 0x000000e2fb0a7210 */ /* 0x000fe40007ffe0ff */
[----:B------:R-:W-:Y:S01]  /*11970*/  IMAD R6, R6, c[0x0][0x3a4], R0 ;  /* 0x0000e90006067a24 */ /* 0x000fe200078e0200 */
[----:B------:R1:W4:Y:S01]  /*11980*/  LDS.128 R36, [R227+0x1080] ;  /* 0x00108000e3247984 */ /* 0x0003220000000c00 */
[----:B------:R-:W-:-:S03]  /*11990*/  IMAD R5, R5, c[0x0][0x3f0], RZ ;  /* 0x0000fc0005057a24 */ /* 0x000fc600078e02ff */
[----:B------:R-:W-:Y:S01]  /*119a0*/  IADD3 R3, R3, R6, RZ ;  /* 0x0000000603037210 */ /* 0x000fe20007ffe0ff */
[----:B------:R1:W1:Y:S01]  /*119b0*/  LDS.128 R48, [R227+0x2080] ;  /* 0x00208000e3307984 */ /* 0x0002620000000c00 */
[----:B------:R-:W-:-:S03]  /*119c0*/  IMAD R8, R7, c[0x0][0x3f4], R5 ;  /* 0x0000fd0007087a24 */ /* 0x000fc600078e0205 */
[C---:B------:R-:W-:Y:S01]  /*119d0*/  IMAD.WIDE.U32 R2, R235.reuse, c[0x0][0x3e8], R2 ;  /* 0x0000fa00eb027a25 */ /* 0x040fe200078e0002 */
[----:B------:R1:W1:Y:S03]  /*119e0*/  LDS.128 R56, [R227+0x3080] ;  /* 0x00308000e3387984 */ /* 0x0002660000000c00 */
[----:B------:R-:W-:Y:S01]  /*119f0*/  IMAD R3, R235, c[0x0][0x3ec], R3 ;  /* 0x0000fb00eb037a24 */ /* 0x000fe200078e0203 */
[----:B------:R1:W1:Y:S01]  /*11a00*/  LDS.128 R20, [R227+0x4080] ;  /* 0x00408000e3147984 */ /* 0x0002620000000c00 */
[----:B--2---:R-:W-:Y:S02]  /*11a10*/  SHF.R.S32.HI R14, RZ, 0x1f, R15 ;  /* 0x0000001fff0e7819 */ /* 0x004fe4000001140f */
[----:B------:R-:W-:Y:S01]  /*11a20*/  IMAD.WIDE.U32 R2, R7, c[0x0][0x3f0], R2 ;  /* 0x0000fc0007027a25 */ /* 0x000fe200078e0002 */
[----:B------:R2:W1:Y:S01]  /*11a30*/  LDS.128 R32, [R227+0x5080] ;  /* 0x00508000e3207984 */ /* 0x0004620000000c00 */
[----:B------:R-:W-:-:S03]  /*11a40*/  LEA.HI R14, R14, R15, RZ, 0x3 ;  /* 0x0000000f0e0e7211 */ /* 0x000fc600078f18ff */
[----:B------:R2:W1:Y:S01]  /*11a50*/  LDS.128 R44, [R227+0x6080] ;  /* 0x00608000e32c7984 */ /* 0x0004620000000c00 */
[----:B------:R-:W-:Y:S02]  /*11a60*/  IADD3 R3, R3, R8, RZ ;  /* 0x0000000803037210 */ /* 0x000fe40007ffe0ff */
[----:B------:R-:W-:Y:S01]  /*11a70*/  LOP3.LUT R14, R14, 0xfffffff8, RZ, 0xc0, !PT ;  /* 0xfffffff80e0e7812 */ /* 0x000fe200078ec0ff */
[----:B------:R2:W1:Y:S03]  /*11a80*/  LDS.128 R52, [R227+0x7080] ;  /* 0x00708000e3347984 */ /* 0x0004660000000c00 */
[----:B------:R-:W-:Y:S01]  /*11a90*/  IADD3 R14, -R14, R15, RZ ;  /* 0x0000000f0e0e7210 */ /* 0x000fe20007ffe1ff */
[----:B------:R2:W1:Y:S03]  /*11aa0*/  LDS.128 R16, [R227+0x8080] ;  /* 0x00808000e3107984 */ /* 0x0004660000000c00 */
[----:B------:R-:W-:Y:S01]  /*11ab0*/  LEA R4, R14, R251, 0x5 ;  /* 0x000000fb0e047211 */ /* 0x000fe200078e28ff */
[----:B------:R2:W1:Y:S03]  /*11ac0*/  LDS.128 R28, [R227+0x9080] ;  /* 0x00908000e31c7984 */ /* 0x0004660000000c00 */
[----:B------:R-:W-:Y:S01]  /*11ad0*/  IADD3 R4, R226, R4, RZ ;  /* 0x00000004e2047210 */ /* 0x000fe20007ffe0ff */
[----:B------:R2:W1:Y:S03]  /*11ae0*/  LDS.128 R40, [R227+0xa080] ;  /* 0x00a08000e3287984 */ /* 0x0004660000000c00 */
[----:B------:R-:W-:Y:S01]  /*11af0*/  MOV R0, R4 ;  /* 0x0000000400007202 */ /* 0x000fe20000000f00 */
[----:B------:R-:W-:Y:S01]  /*11b00*/  @P2 IMAD.HI.U32 R6, R4, c[0x0][0x4ec], RZ ;  /* 0x00013b0004062a27 */ /* 0x000fe200078e00ff */
[----:B------:R2:W1:Y:S04]  /*11b10*/  LDS.128 R60, [R227+0xb080] ;  /* 0x00b08000e33c7984 */ /* 0x0004680000000c00 */
[----:B------:R-:W-:-:S04]  /*11b20*/  @P2 SHF.R.U32.HI R0, RZ, c[0x0][0x4f0], R6 ;  /* 0x00013c00ff002a19 */ /* 0x000fc80000011606 */
[----:B------:R-:W-:Y:S01]  /*11b30*/  SHF.R.S32.HI R6, RZ, 0x1f, R0 ;  /* 0x0000001fff067819 */ /* 0x000fe20000011400 */
[C---:B------:R-:W-:Y:S01]  /*11b40*/  IMAD.WIDE.U32 R2, R0.reuse, c[0x0][0x3e0], R2 ;  /* 0x0000f80000027a25 */ /* 0x040fe200078e0002 */
[----:B------:R-:W-:-:S03]  /*11b50*/  IADD3 R5, -R0, RZ, RZ ;  /* 0x000000ff00057210 */ /* 0x000fc60007ffe1ff */
[----:B------:R-:W-:Y:S02]  /*11b60*/  IMAD R6, R6, c[0x0][0x3e0], RZ ;  /* 0x0000f80006067a24 */ /* 0x000fe400078e02ff */
[----:B------:R-:W-:Y:S02]  /*11b70*/  IMAD R4, R5, c[0x0][0x4e8], R4 ;  /* 0x00013a0005047a24 */ /* 0x000fe400078e0204 */
[----:B------:R-:W-:-:S03]  /*11b80*/  IMAD R5, R0, c[0x0][0x3e4], R6 ;  /* 0x0000f90000057a24 */ /* 0x000fc600078e0206 */
        /* <DEDUP_REMOVED lines=9> */
[----:B-1234-:R1:W2:Y:S02]  /*11c20*/  SHFL.IDX PT, R8, R9, RZ, 0x181f ;  /* 0x00181fff09087589 */ /* 0x01e2a400000e0000 */
.L_x_1774:
[----:B------:R-:W-:Y:S05]  /*11c30*/  BRA.DIV ~URZ, `(.L_x_1708) ;  /* 0x00003b727f007947 */ /* 0x000fea000b800000 */
[----:B------:R3:W4:Y:S02]  /*11c40*/  SHFL.IDX PT, R0, R12, RZ, 0x181f ;  /* 0x00181fff0c007589 */ /* 0x00072400000e0000 */
.L_x_1775:
[----:B------:R-:W-:Y:S01]  /*11c50*/  ISETP.GE.AND P0, PT, R10, R11, PT ;  /* 0x0000000b0a00720c */ /* 0x000fe20003f06270 */
[----:B------:R-:W-:-:S12]  /*11c60*/  BSSY B0, `(.L_x_1709) ;  /* 0x000000e000007945 */ /* 0x000fd80003800000 */
        /* <DEDUP_REMOVED lines=13> */
.L_x_1710:
[----:B------:R-:W-:Y:S05]  /*11d40*/  BSYNC B0 ;  /* 0x0000000000007941 */ /* 0x000fea0003800000 */
.L_x_1709:
[----:B------:R-:W-:Y:S05]  /*11d50*/  BRA.DIV ~URZ, `(.L_x_1711) ;  /* 0x00003ab27f007947 */ /* 0x000fea000b800000 */
[----:B--2---:R2:W1:Y:S04]  /*11d60*/  SHFL.IDX PT, R8, R9, 0x1, 0x181f ;  /* 0x00381f0009087f89 */ /* 0x00446800000e0000 */
[----:B----4-:R2:W4:Y:S02]  /*11d70*/  SHFL.IDX PT, R0, R12, 0x1, 0x181f ;  /* 0x00381f000c007f89 */ /* 0x01052400000e0000 */
.L_x_1776:
        /* <DEDUP_REMOVED lines=16> */
.L_x_1713:
[----:B------:R-:W-:Y:S05]  /*11e80*/  BSYNC B0 ;  /* 0x0000000000007941 */ /* 0x000fea0003800000 */
.L_x_1712:
[----:B------:R-:W-:Y:S05]  /*11e90*/  BRA.DIV ~URZ, `(.L_x_1714) ;  /* 0x00003a327f007947 */ /* 0x000fea000b800000 */
[----:B-1----:R1:W2:Y:S02]  /*11ea0*/  SHFL.IDX PT, R8, R9, 0x2, 0x181f ;  /* 0x00581f0009087f89 */ /* 0x0022a400000e0000 */
.L_x_1777:
[----:B------:R-:W-:Y:S05]  /*11eb0*/  BRA.DIV ~URZ, `(.L_x_1715) ;  /* 0x00003a827f007947 */ /* 0x000fea000b800000 */
[----:B----4-:R4:W1:Y:S02]  /*11ec0*/  SHFL.IDX PT, R0, R12, 0x2, 0x181f ;  /* 0x00581f000c007f89 */ /* 0x01086400000e0000 */
.L_x_1778:
        /* <DEDUP_REMOVED lines=16> */
.L_x_1717:
[----:B------:R-:W-:Y:S05]  /*11fd0*/  BSYNC B0 ;  /* 0x0000000000007941 */ /* 0x000fea0003800000 */
.L_x_1716:
[----:B------:R-:W-:Y:S05]  /*11fe0*/  BRA.DIV ~URZ, `(.L_x_1718) ;  /* 0x000039b27f007947 */ /* 0x000fea000b800000 */
[----:B-1----:R1:W3:Y:S04]  /*11ff0*/  SHFL.IDX PT, R6, R9, 0x3, 0x181f ;  /* 0x00781f0009067f89 */ /* 0x0022e800000e0000 */
[----:B------:R1:W4:Y:S02]  /*12000*/  SHFL.IDX PT, R0, R12, 0x3, 0x181f ;  /* 0x00781f000c007f89 */ /* 0x00032400000e0000 */
.L_x_1779:
[----:B------:R-:W-:-:S04]  /*12010*/  IADD3 R2, R10, 0x60, RZ ;  /* 0x000000600a027810 */ /* 0x000fc80007ffe0ff */
[----:B------:R-:W-:-:S13]  /*12020*/  ISETP.GE.AND P0, PT, R2, R11, PT ;  /* 0x0000000b0200720c */ /* 0x000fda0003f06270 */
[----:B------:R-:W-:Y:S05]  /*12030*/  @P0 BRA `(.L_x_1719) ;  /* 0x00001eb000000947 */ /* 0x000fea0003800000 */
[----:B------:R-:W-:Y:S02]  /*12040*/  ISETP.GE.AND P1, PT, R210, c[0x0][0x3c8], PT ;  /* 0x0000f200d2007a0c */ /* 0x000fe40003f26270 */
[----:B------:R-:W-:-:S11]  /*12050*/  ISETP.GE.AND P0, PT, R209, c[0x0][0x3c8], PT ;  /* 0x0000f200d1007a0c */ /* 0x000fd60003f06270 */
[CC--:B----4-:R-:W-:Y:S02]  /*12060*/  @!P1 LEA R4, P3, R210.reuse, R0.reuse, 0x1 ;  /* 0x00000000d2049211 */ /* 0x0d0fe400078608ff */
[C---:B------:R-:W-:Y:S02]  /*12070*/  @!P0 LEA R2, P2, R209.reuse, R0, 0x1 ;  /* 0x00000000d1028211 */ /* 0x040fe400078408ff */
[-C--:B---3--:R-:W-:Y:S02]  /*12080*/  @!P1 LEA.HI.X R5, R210, R6.reuse, R211, 0x1, P3 ;  /* 0x00000006d2059211 */ /* 0x088fe400018f0cd3 */
[----:B------:R-:W-:-:S03]  /*12090*/  @!P0 LEA.HI.X R3, R209, R6, R249, 0x1, P2 ;  /* 0x00000006d1038211 */ /* 0x000fc600010f0cf9 */
[----:B------:R3:W-:Y:S04]  /*120a0*/  @!P1 ST.E.128 [R4.64], R56 ;  /* 0x0000003804009985 */ /* 0x0007e8000c101d08 */
[----:B------:R3:W-:Y:S01]  /*120b0*/  @!P0 ST.E.128 [R2.64], R52 ;  /* 0x0000003402008985 */ /* 0x0007e2000c101d08 */
[----:B------:R-:W-:-:S13]  /*120c0*/  ISETP.GE.AND P0, PT, R232, c[0x0][0x3c8], PT ;  /* 0x0000f200e8007a0c */ /* 0x000fda0003f06270 */
[----:B------:R-:W-:Y:S05]  /*120d0*/  @P0 BRA `(.L_x_1719) ;  /* 0x00001e1000000947 */ /* 0x000fea0003800000 */
[----:B---3--:R-:W-:-:S04]  /*120e0*/  LEA R2, P0, R232, R0, 0x1 ;  /* 0x00000000e8027211 */ /* 0x008fc800078008ff */
[----:B------:R-:W-:-:S05]  /*120f0*/  LEA.HI.X R3, R232, R6, R248, 0x1, P0 ;  /* 0x00000006e8037211 */ /* 0x000fca00000f0cf8 */
[----:B------:R3:W-:Y:S01]  /*12100*/  ST.E.128 [R2.64], R60 ;  /* 0x0000003c02007985 */ /* 0x0007e2000c101d08 */
[----:B------:R-:W-:Y:S05]  /*12110*/  BRA `(.L_x_1719) ;  /* 0x00001dd000007947 */ /* 0x000fea0003800000 */
.L_x_1706:
[----:B------:R-:W2:Y:S01]  /*12120*/  LDL.LU R8, [R1] ;  /* 0x0000000001087983 */ /* 0x000ea20000300800 */
[----:B------:R-:W-:Y:S02]  /*12130*/  IMAD R0, R9, c[0x0][0x408], RZ ;  /* 0x0001020009007a24 */ /* 0x000fe400078e02ff */
[----:B-1----:R-:W-:-:S04]  /*12140*/  IMAD.WIDE.U32 R2, R6, c[0x0][0x408], RZ ;  /* 0x0001020006027a25 */ /* 0x002fc800078e00ff */
[----:B------:R-:W-:Y:S01]  /*12150*/  IMAD R6, R6, c[0x0][0x40c], R0 ;  /* 0x0001030006067a24 */ /* 0x000fe200078e0200 */
[----:B------:R-:W-:Y:S01]  /*12160*/  SHF.R.S32.HI R0, RZ, 0x1f, R7 ;  /* 0x0000001fff007819 */ /* 0x000fe20000011407 */
[----:B------:R-:W-:-:S03]  /*12170*/  @P2 IMAD.HI.U32 R5, R12, c[0x0][0x4ec], RZ ;  /* 0x00013b000c052a27 */ /* 0x000fc600078e00ff */
[----:B------:R-:W-:Y:S01]  /*12180*/  IADD3 R3, R3, R6, RZ ;  /* 0x0000000603037210 */ /* 0x000fe20007ffe0ff */
[----:B------:R-:W-:-:S04]  /*12190*/  IMAD R0, R0, c[0x0][0x440], RZ ;  /* 0x0001100000007a24 */ /* 0x000fc800078e02ff */
[----:B------:R-:W-:-:S04]  /*121a0*/  IMAD.WIDE.U32 R2, R235, c[0x0][0x438], R2 ;  /* 0x00010e00eb027a25 */ /* 0x000fc800078e0002 */
        /* <DEDUP_REMOVED lines=24> */
.L_x_1780:
[----:B------:R-:W-:Y:S05]  /*12330*/  BRA.DIV ~URZ, `(.L_x_1721) ;  /* 0x000037927f007947 */ /* 0x000fea000b800000 */
[----:B------:R3:W4:Y:S02]  /*12340*/  SHFL.IDX PT, R0, R37, RZ, 0x1c1f ;  /* 0x001c1fff25007589 */ /* 0x00072400000e0000 */
.L_x_1781:
        /* <DEDUP_REMOVED lines=52> */
[----:B------:R-:W-:-:S07]  /*12690*/  ISETP.GE.AND P1, PT, R15, c[0x0][0x3c8], PT ;  /* 0x0000f2000f007a0c */ /* 0x000fce0003f26270 */
[-C--:B----4-:R-:W-:Y:S02]  /*126a0*/  @!P6 LEA R2, P4, R214, R0.reuse, 0x2 ;  /* 0x00000000d602e211 */ /* 0x090fe400078810ff */
[----:B------:R-:W-:Y:S02]  /*126b0*/  @!P2 LEA R6, P3, R12, R0, 0x2 ;  /* 0x000000000c06a211 */ /* 0x000fe400078610ff */
[-C--:B--2---:R-:W-:Y:S02]  /*126c0*/  @!P6 LEA.HI.X R3, R214, R4.reuse, R39, 0x2, P4 ;  /* 0x00000004d603e211 */ /* 0x084fe400020f1427 */
        /* <DEDUP_REMOVED lines=40> */
[----:B------:R-:W-:-:S05]  /*12950*/  @!P1 LEA.HI.X R7, R22, R4, R48, 0x2, P3 ;  /* 0x0000000416079211 */ /* 0x000fca00018f1430 */
[----:B------:R-:W-:Y:S01]  /*12960*/  @!P2 LEA R8, P3, R23, R0, 0x2 ;  /* 0x000000001708a211 */ /* 0x000fe200078610ff */
[----:B------:R2:W-:Y:S01]  /*12970*/  @!P5 ST.E.64 [R2.64], R136 ;  /* 0x000000880200d985 */ /* 0x0005e2000c101b08 */
[----:B------:R-:W-:Y:S02]  /*12980*/  ISETP.GE.AND P5, PT, R25, c[0x0][0x3c8], PT ;  /* 0x0000f20019007a0c */ /* 0x000fe40003fa6270 */
[----:B------:R-:W-:Y:S01]  /*12990*/  @!P2 LEA.HI.X R9, R23, R4, R49, 0x2, P3 ;  /* 0x000000041709a211 */ /* 0x000fe200018f1431 */
[----:B------:R4:W-:Y:S01]  /*129a0*/  @!P1 ST.E.64 [R6.64], R138 ;  /* 0x0000008a06009985 */ /* 0x0009e2000c101b08 */
[----:B------:R-:W-:Y:S02]  /*129b0*/  ISETP.GE.AND P1, PT, R26, c[0x0][0x3c8], PT ;  /* 0x0000f2001a007a0c */ /* 0x000fe40003f26270 */
[----:B--2---:R-:W-:-:S04]  /*129c0*/  @!P6 LEA R2, P4, R24, R0, 0x2 ;  /* 0x000000001802e211 */ /* 0x004fc800078810ff */
[----:B------:R-:W-:-:S03]  /*129d0*/  @!P6 LEA.HI.X R3, R24, R4, R50, 0x2, P4 ;  /* 0x000000041803e211 */ /* 0x000fc600020f1432 */
[----:B----4-:R-:W-:Y:S02]  /*129e0*/  @!P5 LEA R6, P3, R25, R0, 0x2 ;  /* 0x000000001906d211 */ /* 0x010fe400078610ff */
[----:B------:R-:W-:Y:S01]  /*129f0*/  ISETP.GE.AND P4, PT, R28, c[0x0][0x3c8], PT ;  /* 0x0000f2001c007a0c */ /* 0x000fe20003f86270 */
[----:B------:R2:W-:Y:S01]  /*12a00*/  @!P6 ST.E.64 [R2.64], R140 ;  /* 0x0000008c0200e985 */ /* 0x0005e2000c101b08 */
[----:B------:R-:W-:Y:S02]  /*12a10*/  ISETP.GE.AND P6, PT, R27, c[0x0][0x3c8], PT ;  /* 0x0000f2001b007a0c */ /* 0x000fe40003fc6270 */
[----:B------:R-:W-:Y:S01]  /*12a20*/  @!P5 LEA.HI.X R7, R25, R4, R51, 0x2, P3 ;  /* 0x000000041907d211 */ /* 0x000fe200018f1433 */
[----:B------:R4:W-:Y:S01]  /*12a30*/  @!P2 ST.E.64 [R8.64], R142 ;  /* 0x0000008e0800a985 */ /* 0x0009e2000c101b08 */
[----:B------:R-:W-:-:S03]  /*12a40*/  ISETP.GE.AND P3, PT, R30, c[0x0][0x3c8], PT ;  /* 0x0000f2001e007a0c */ /* 0x000fc60003f66270 */
[----:B------:R5:W-:Y:S01]  /*12a50*/  @!P5 ST.E.64 [R6.64], R144 ;  /* 0x000000900600d985 */ /* 0x000be2000c101b08 */
[----:B--2---:R-:W-:-:S04]  /*12a60*/  @!P1 LEA R2, P2, R26, R0, 0x2 ;  /* 0x000000001a029211 */ /* 0x004fc800078410ff */
[----:B------:R-:W-:Y:S02]  /*12a70*/  @!P1 LEA.HI.X R3, R26, R4, R52, 0x2, P2 ;  /* 0x000000041a039211 */ /* 0x000fe400010f1434 */
[----:B----4-:R-:W-:-:S03]  /*12a80*/  @!P6 LEA R8, P2, R27, R0, 0x2 ;  /* 0x000000001b08e211 */ /* 0x010fc600078410ff */
[----:B------:R2:W-:Y:S01]  /*12a90*/  @!P1 ST.E.64 [R2.64], R146 ;  /* 0x0000009202009985 */ /* 0x0005e2000c101b08 */
[----:B------:R-:W-:Y:S02]  /*12aa0*/  ISETP.GE.AND P1, PT, R29, c[0x0][0x3c8], PT ;  /* 0x0000f2001d007a0c */ /* 0x000fe40003f26270 */
[----:B------:R-:W-:Y:S02]  /*12ab0*/  @!P6 LEA.HI.X R9, R27, R4, R53, 0x2, P2 ;  /* 0x000000041b09e211 */ /* 0x000fe400010f1435 */
[----:B-----5:R-:W-:-:S03]  /*12ac0*/  @!P3 LEA R6, P2, R30, R0, 0x2 ;  /* 0x000000001e06b211 */ /* 0x020fc600078410ff */
[----:B------:R-:W-:Y:S01]  /*12ad0*/  @!P6 ST.E.64 [R8.64], R154 ;  /* 0x0000009a0800e985 */ /* 0x000fe2000c101b08 */
[----:B------:R-:W-:Y:S02]  /*12ae0*/  ISETP.GE.AND P6, PT, R31, c[0x0][0x3c8], PT ;  /* 0x0000f2001f007a0c */ /* 0x000fe40003fc6270 */
[----:B------:R-:W-:Y:S02]  /*12af0*/  @!P3 LEA.HI.X R7, R30, R4, R56, 0x2, P2 ;  /* 0x000000041e07b211 */ /* 0x000fe400010f1438 */
[----:B--2---:R-:W-:-:S04]  /*12b00*/  @!P4 LEA R2, P5, R28, R0, 0x2 ;  /* 0x000000001c02c211 */ /* 0x004fc800078a10ff */
        /* <DEDUP_REMOVED lines=10> */
[C---:B------:R-:W-:Y:S02]  /*12bb0*/  @!P5 LEA R8, P1, R32.reuse, R0, 0x2 ;  /* 0x000000002008d211 */ /* 0x040fe400078210ff */
[----:B------:R-:W-:Y:S02]  /*12bc0*/  @!P6 LEA.HI.X R11, R31, R4, R57, 0x2, P2 ;  /* 0x000000041f0be211 */ /* 0x000fe400010f1439 */
        /* <DEDUP_REMOVED lines=9> */
.L_x_1723:
[----:B------:R-:W-:Y:S05]  /*12c60*/  BSYNC B0 ;  /* 0x0000000000007941 */ /* 0x000fea0003800000 */
.L_x_1722:
[----:B------:R-:W-:Y:S05]  /*12c70*/  BRA.DIV ~URZ, `(.L_x_1724) ;  /* 0x00002eb27f007947 */ /* 0x000fea000b800000 */
[----:B--2---:R2:W1:Y:S04]  /*12c80*/  SHFL.IDX PT, R4, R35, 0x1, 0x1c1f ;  /* 0x003c1f0023047f89 */ /* 0x00446800000e0000 */
[----:B----4-:R2:W4:Y:S02]  /*12c90*/  SHFL.IDX PT, R0, R37, 0x1, 0x1c1f ;  /* 0x003c1f0025007f89 */ /* 0x01052400000e0000 */
.L_x_1782:
[----:B------:R-:W-:Y:S05]  /*12ca0*/  @P0 BRA `(.L_x_1719) ;  /* 0x0000124000000947 */ /* 0x000fea0003800000 */
[----:B------:R-:W-:Y:S02]  /*12cb0*/  ISETP.GE.AND P3, PT, R12, c[0x0][0x3c8], PT ;  /* 0x0000f2000c007a0c */ /* 0x000fe40003f66270 */
[----:B------:R-:W-:Y:S02]  /*12cc0*/  ISETP.GE.AND P2, PT, R13, c[0x0][0x3c8], PT ;  /* 0x0000f2000d007a0c */ /* 0x000fe40003f46270 */
[----:B------:R-:W-:Y:S02]  /*12cd0*/  ISETP.GE.AND P4, PT, R214, c[0x0][0x3c8], PT ;  /* 0x0000f200d6007a0c */ /* 0x000fe40003f86270 */
[----:B------:R-:W-:-:S02]  /*12ce0*/  ISETP.GE.AND P0, PT, R14, c[0x0][0x3c8], PT ;  /* 0x0000f2000e007a0c */ /* 0x000fc40003f06270 */
[----:B------:R-:W-:-:S05]  /*12cf0*/  ISETP.GE.AND P1, PT, R15, c[0x0][0x3c8], PT ;  /* 0x0000f2000f007a0c */ /* 0x000fca0003f26270 */
[----:B----4-:R-:W-:-:S04]  /*12d00*/  @!P3 LEA R10, P5, R12, R0, 0x2 ;  /* 0x000000000c0ab211 */ /* 0x010fc800078a10ff */
[----:B-1----:R-:W-:Y:S02]  /*12d10*/  @!P3 LEA.HI.X R11, R12, R4, R36, 0x2, P5 ;  /* 0x000000040c0bb211 */ /* 0x002fe400028f1424 */
[CC--:B------:R-:W-:Y:S02]  /*12d20*/  @!P2 LEA R8, P5, R13.reuse, R0.reuse, 0x2 ;  /* 0x000000000d08a211 */ /* 0x0c0fe400078a10ff */
[----:B------:R-:W-:Y:S02]  /*12d30*/  @!P4 LEA R12, P6, R214, R0, 0x2 ;  /* 0x00000000d60cc211 */ /* 0x000fe400078c10ff */
[----:B------:R-:W-:Y:S02]  /*12d40*/  @!P2 LEA.HI.X R9, R13, R4, R38, 0x2, P5 ;  /* 0x000000040d09a211 */ /* 0x000fe400028f1426 */
[----:B------:R-:W-:Y:S02]  /*12d50*/  @!P0 LEA R2, P5, R14, R0, 0x2 ;  /* 0x000000000e028211 */ /* 0x000fe400078a10ff */
[----:B------:R-:W-:-:S02]  /*12d60*/  @!P4 LEA.HI.X R13, R214, R4, R39, 0x2, P6 ;  /* 0x00000004d60dc211 */ /* 0x000fc400030f1427 */
[----:B------:R-:W-:Y:S02]  /*12d70*/  @!P0 LEA.HI.X R3, R14, R4, R40, 0x2, P5 ;  /* 0x000000040e038211 */ /* 0x000fe400028f1428 */
[----:B------:R-:W-:Y:S01]  /*12d80*/  ISETP.GE.AND P5, PT, R16, c[0x0][0x3c8], PT ;  /* 0x0000f20010007a0c */ /* 0x000fe20003fa6270 */
[----:B------:R1:W-:Y:S01]  /*12d90*/  @!P4 ST.E.64 [R12.64], R162 ;  /* 0x000000a20c00c985 */ /* 0x0003e2000c101b08 */
[----:B------:R-:W-:Y:S02]  /*12da0*/  ISETP.GE.AND P4, PT, R18, c[0x0][0x3c8], PT ;  /* 0x0000f20012007a0c */ /* 0x000fe40003f86270 */
[----:B------:R-:W-:Y:S01]  /*12db0*/  @!P1 LEA R6, P6, R15, R0, 0x2 ;  /* 0x000000000f069211 */ /* 0x000fe200078c10ff */
[----:B------:R4:W-:Y:S01]  /*12dc0*/  @!P3 ST.E.64 [R10.64], R160 ;  /* 0x000000a00a00b985 */ /* 0x0009e2000c101b08 */
[----:B------:R-:W-:Y:S02]  /*12dd0*/  ISETP.GE.AND P3, PT, R17, c[0x0][0x3c8], PT ;  /* 0x0000f20011007a0c */ /* 0x000fe40003f66270 */
[----:B------:R-:W-:Y:S01]  /*12de0*/  @!P1 LEA.HI.X R7, R15, R4, R41, 0x2, P6 ;  /* 0x000000040f079211 */ /* 0x000fe200030f1429 */
[----:B------:R5:W-:Y:S01]  /*12df0*/  @!P2 ST.E.64 [R8.64], R106 ;  /* 0x0000006a0800a985 */ /* 0x000be2000c101b08 */
[----:B------:R-:W-:-:S03]  /*12e00*/  ISETP.GE.AND P2, PT, R19, c[0x0][0x3c8], PT ;  /* 0x0000f20013007a0c */ /* 0x000fc60003f46270 */
[----:B------:R2:W-:Y:S01]  /*12e10*/  @!P1 ST.E.64 [R6.64], R88 ;  /* 0x0000005806009985 */ /* 0x0005e2000c101b08 */
[----:B------:R-:W-:Y:S02]  /*12e20*/  @!P5 LEA R14, P6, R16, R0, 0x2 ;  /* 0x00000000100ed211 */ /* 0x000fe400078c10ff */
[----:B------:R-:W-:Y:S01]  /*12e30*/  ISETP.GE.AND P1, PT, R20, c[0x0][0x3c8], PT ;  /* 0x0000f20014007a0c */ /* 0x000fe20003f26270 */
[----:B------:R3:W-:Y:S01]  /*12e40*/  @!P0 ST.E.64 [R2.64], R72 ;  /* 0x0000004802008985 */ /* 0x0007e2000c101b08 */
[----:B------:R-:W-:-:S05]  /*12e50*/  @!P5 LEA.HI.X R15, R16, R4, R42, 0x2, P6 ;  /* 0x00000004100fd211 */ /* 0x000fca00030f142a */
[----:B------:R3:W-:Y:S01]  /*12e60*/  @!P5 ST.E.64 [R14.64], R166 ;  /* 0x000000a60e00d985 */ /* 0x0007e2000c101b08 */
[----:B------:R-:W-:Y:S02]  /*12e70*/  ISETP.GE.AND P5, PT, R22, c[0x0][0x3c8], PT ;  /* 0x0000f20016007a0c */ /* 0x000fe40003fa6270 */
[CC--:B-1----:R-:W-:Y:S02]  /*12e80*/  @!P4 LEA R12, P0, R18.reuse, R0.reuse, 0x2 ;  /* 0x00000000120cc211 */ /* 0x0c2fe400078010ff */
[----:B----4-:R-:W-:Y:S02]  /*12e90*/  @!P3 LEA R10, P6, R17, R0, 0x2 ;  /* 0x00000000110ab211 */ /* 0x010fe400078c10ff */
[-C--:B------:R-:W-:Y:S02]  /*12ea0*/  @!P4 LEA.HI.X R13, R18, R4.reuse, R44, 0x2, P0 ;  /* 0x00000004120dc211 */ /* 0x080fe400000f142c */
[----:B------:R-:W-:Y:S02]  /*12eb0*/  ISETP.GE.AND P0, PT, R21, c[0x0][0x3c8], PT ;  /* 0x0000f20015007a0c */ /* 0x000fe40003f06270 */
[----:B------:R-:W-:Y:S01]  /*12ec0*/  @!P3 LEA.HI.X R11, R17, R4, R43, 0x2, P6 ;  /* 0x00000004110bb211 */ /* 0x000fe200030f142b */
[----:B------:R1:W-:Y:S01]  /*12ed0*/  @!P4 ST.E.64 [R12.64], R130 ;  /* 0x000000820c00c985 */ /* 0x0003e2000c101b08 */
[----:B-----5:R-:W-:-:S02]  /*12ee0*/  @!P2 LEA R8, P6, R19, R0, 0x2 ;  /* 0x000000001308a211 */ /* 0x020fc400078c10ff */
[----:B------:R-:W-:Y:S01]  /*12ef0*/  ISETP.GE.AND P4, PT, R24, c[0x0][0x3c8], PT ;  /* 0x0000f20018007a0c */ /* 0x000fe20003f86270 */
[----:B------:R4:W-:Y:S01]  /*12f00*/  @!P3 ST.E.64 [R10.64], R118 ;  /* 0x000000760a00b985 */ /* 0x0009e2000c101b08 */
[----:B------:R-:W-:Y:S02]  /*12f10*/  @!P2 LEA.HI.X R9, R19, R4, R45, 0x2, P6 ;  /* 0x000000041309a211 */ /* 0x000fe400030f142d */
[C---:B--2---:R-:W-:Y:S02]  /*12f20*/  @!P1 LEA R6, P6, R20.reuse, R0, 0x2 ;  /* 0x0000000014069211 */ /* 0x044fe400078c10ff */
[----:B------:R-:W-:Y:S01]  /*12f30*/  ISETP.GE.AND P3, PT, R23, c[0x0][0x3c8], PT ;  /* 0x0000f20017007a0c */ /* 0x000fe20003f66270 */
[----:B------:R2:W-:Y:S01]  /*12f40*/  @!P2 ST.E.64 [R8.64], R110 ;  /* 0x0000006e0800a985 */ /* 0x0005e2000c101b08 */
[----:B------:R-:W-:Y:S02]  /*12f50*/  @!P1 LEA.HI.X R7, R20, R4, R46, 0x2, P6 ;  /* 0x0000000414079211 */ /* 0x000fe400030f142e */
[----:B---3--:R-:W-:-:S02]  /*12f60*/  @!P0 LEA R2, P6, R21, R0, 0x2 ;  /* 0x0000000015028211 */ /* 0x008fc400078c10ff */
[----:B------:R-:W-:Y:S01]  /*12f70*/  ISETP.GE.AND P2, PT, R25, c[0x0][0x3c8], PT ;  /* 0x0000f20019007a0c */ /* 0x000fe20003f46270 */
[----:B------:R3:W-:Y:S01]  /*12f80*/  @!P1 ST.E.64 [R6.64], R92 ;  /* 0x0000005c06009985 */ /* 0x0007e2000c101b08 */
[----:B------:R-:W-:Y:S02]  /*12f90*/  @!P0 LEA.HI.X R3, R21, R4, R47, 0x2, P6 ;  /* 0x0000000415038211 */ /* 0x000fe400030f142f */
[----:B------:R-:W-:Y:S02]  /*12fa0*/  @!P5 LEA R14, P6, R22, R0, 0x2 ;  /* 0x00000000160ed211 */ /* 0x000fe400078c10ff */
[----:B------:R-:W-:Y:S01]  /*12fb0*/  ISETP.GE.AND P1, PT, R26, c[0x0][0x3c8], PT ;  /* 0x0000f2001a007a0c */ /* 0x000fe20003f26270 */
[----:B------:R5:W-:Y:S01]  /*12fc0*/  @!P0 ST.E.64 [R2.64], R76 ;  /* 0x0000004c02008985 */ /* 0x000be2000c101b08 */
[----:B------:R-:W-:-:S05]  /*12fd0*/  @!P5 LEA.HI.X R15, R22, R4, R48, 0x2, P6 ;  /* 0x00000004160fd211 */ /* 0x000fca00030f1430 */
[----:B------:R5:W-:Y:S01]  /*12fe0*/  @!P5 ST.E.64 [R14.64], R168 ;  /* 0x000000a80e00d985 */ /* 0x000be2000c101b08 */
[-C--:B-1----:R-:W-:Y:S02]  /*12ff0*/  @!P4 LEA R12, P0, R24, R0.reuse, 0x2 ;  /* 0x00000000180cc211 */ /* 0x082fe400078010ff */
[----:B------:R-:W-:Y:S02]  /*13000*/  ISETP.GE.AND P5, PT, R28, c[0x0][0x3c8], PT ;  /* 0x0000f2001c007a0c */ /* 0x000fe40003fa6270 */
[----:B----4-:R-:W-:Y:S02]  /*13010*/  @!P3 LEA R10, P6, R23, R0, 0x2 ;  /* 0x00000000170ab211 */ /* 0x010fe400078c10ff */
[-C--:B------:R-:W-:Y:S02]  /*13020*/  @!P4 LEA.HI.X R13, R24, R4.reuse, R50, 0x2, P0 ;  /* 0x00000004180dc211 */ /* 0x080fe400000f1432 */
[----:B------:R-:W-:Y:S02]  /*13030*/  ISETP.GE.AND P0, PT, R27, c[0x0][0x3c8], PT ;  /* 0x0000f2001b007a0c */ /* 0x000fe40003f06270 */
[----:B------:R-:W-:Y:S01]  /*13040*/  @!P3 LEA.HI.X R11, R23, R4, R49, 0x2, P6 ;  /* 0x00000004170bb211 */ /* 0x000fe200030f1431 */
[----:B------:R1:W-:Y:S01]  /*13050*/  @!P4 ST.E.64 [R12.64], R134 ;  /* 0x000000860c00c985 */ /* 0x0003e2000c101b08 */
[----:B--2---:R-:W-:-:S02]  /*13060*/  @!P2 LEA R8, P6, R25, R0, 0x2 ;  /* 0x000000001908a211 */ /* 0x004fc400078c10ff */
[----:B------:R-:W-:Y:S01]  /*13070*/  ISETP.GE.AND P4, PT, R30, c[0x0][0x3c8], PT ;  /* 0x0000f2001e007a0c */ /* 0x000fe20003f86270 */
[----:B------:R2:W-:Y:S01]  /*13080*/  @!P3 ST.E.64 [R10.64], R122 ;  /* 0x0000007a0a00b985 */ /* 0x0005e2000c101b08 */
[----:B------:R-:W-:Y:S02]  /*13090*/  @!P2 LEA.HI.X R9, R25, R4, R51, 0x2, P6 ;  /* 0x000000041909a211 */ /* 0x000fe400030f1433 */
[C---:B---3--:R-:W-:Y:S02]  /*130a0*/  @!P1 LEA R6, P6, R26.reuse, R0, 0x2 ;  /* 0x000000001a069211 */ /* 0x048fe400078c10ff */
[----:B------:R-:W-:Y:S01]  /*130b0*/  ISETP.GE.AND P3, PT, R29, c[0x0][0x3c8], PT ;  /* 0x0000f2001d007a0c */ /* 0x000fe20003f66270 */
[----:B------:R3:W-:Y:S01]  /*130c0*/  @!P2 ST.E.64 [R8.64], R114 ;  /* 0x000000720800a985 */ /* 0x0007e2000c101b08 */
[----:B------:R-:W-:Y:S02]  /*130d0*/  @!P1 LEA.HI.X R7, R26, R4, R52, 0x2, P6 ;  /* 0x000000041a079211 */ /* 0x000fe400030f1434 */
[----:B-----5:R-:W-:-:S02]  /*130e0*/  @!P0 LEA R2, P6, R27, R0, 0x2 ;  /* 0x000000001b028211 */ /* 0x020fc400078c10ff */
        /* <DEDUP_REMOVED lines=8> */
[CC--:B-1----:R-:W-:Y:S02]  /*13170*/  @!P4 LEA R12, P0, R30.reuse, R0.reuse, 0x2 ;  /* 0x000000001e0cc211 */ /* 0x0c2fe400078010ff */
[----:B--2---:R-:W-:Y:S02]  /*13180*/  @!P3 LEA R10, P6, R29, R0, 0x2 ;  /* 0x000000001d0ab211 */ /* 0x004fe400078c10ff */
[-C--:B------:R-:W-:Y:S02]  /*13190*/  @!P4 LEA.HI.X R13, R30, R4.reuse, R56, 0x2, P0 ;  /* 0x000000041e0dc211 */ /* 0x080fe400000f1438 */
[----:B------:R-:W-:Y:S02]  /*131a0*/  ISETP.GE.AND P0, PT, R33, c[0x0][0x3c8], PT ;  /* 0x0000f20021007a0c */ /* 0x000fe40003f06270 */
[----:B------:R-:W-:Y:S01]  /*131b0*/  @!P3 LEA.HI.X R11, R29, R4, R55, 0x2, P6 ;  /* 0x000000041d0bb211 */ /* 0x000fe200030f1437 */
[----:B------:R1:W-:Y:S01]  /*131c0*/  @!P4 ST.E.64 [R12.64], R126 ;  /* 0x0000007e0c00c985 */ /* 0x0003e2000c101b08 */
[----:B---3--:R-:W-:-:S03]  /*131d0*/  @!P2 LEA R8, P6, R31, R0, 0x2 ;  /* 0x000000001f08a211 */ /* 0x008fc600078c10ff */
[----:B------:R1:W-:Y:S01]  /*131e0*/  @!P3 ST.E.64 [R10.64], R78 ;  /* 0x0000004e0a00b985 */ /* 0x0003e2000c101b08 */
[----:B------:R-:W-:Y:S02]  /*131f0*/  @!P2 LEA.HI.X R9, R31, R4, R57, 0x2, P6 ;  /* 0x000000041f09a211 */ /* 0x000fe400030f1439 */
[----:B----4-:R-:W-:-:S03]  /*13200*/  @!P1 LEA R6, P6, R32, R0, 0x2 ;  /* 0x0000000020069211 */ /* 0x010fc600078c10ff */
[----:B------:R1:W-:Y:S01]  /*13210*/  @!P2 ST.E.64 [R8.64], R74 ;  /* 0x0000004a0800a985 */ /* 0x0003e2000c101b08 */
[----:B------:R-:W-:Y:S02]  /*13220*/  @!P1 LEA.HI.X R7, R32, R4, R58, 0x2, P6 ;  /* 0x0000000420079211 */ /* 0x000fe400030f143a */
[----:B-----5:R-:W-:-:S03]  /*13230*/  @!P0 LEA R2, P6, R33, R0, 0x2 ;  /* 0x0000000021028211 */ /* 0x020fc600078c10ff */
[----:B------:R1:W-:Y:S01]  /*13240*/  @!P1 ST.E.64 [R6.64], R70 ;  /* 0x0000004606009985 */ /* 0x0003e2000c101b08 */
[----:B------:R-:W-:-:S05]  /*13250*/  @!P0 LEA.HI.X R3, R33, R4, R59, 0x2, P6 ;  /* 0x0000000421038211 */ /* 0x000fca00030f143b */
[----:B------:R1:W-:Y:S01]  /*13260*/  @!P0 ST.E.64 [R2.64], R68 ;  /* 0x0000004402008985 */ /* 0x0003e2000c101b08 */
[----:B------:R-:W-:-:S13]  /*13270*/  ISETP.GE.AND P0, PT, R34, c[0x0][0x3c8], PT ;  /* 0x0000f20022007a0c */ /* 0x000fda0003f06270 */
[----:B------:R-:W-:Y:S05]  /*13280*/  @P0 BRA `(.L_x_1719) ;  /* 0x00000c6000000947 */ /* 0x000fea0003800000 */
[----:B-1----:R-:W-:-:S04]  /*13290*/  LEA R2, P0, R34, R0, 0x2 ;  /* 0x0000000022027211 */ /* 0x002fc800078010ff */
[----:B------:R-:W-:-:S05]  /*132a0*/  LEA.HI.X R3, R34, R4, R60, 0x2, P0 ;  /* 0x0000000422037211 */ /* 0x000fca00000f143c */
[----:B------:R1:W-:Y:S01]  /*132b0*/  ST.E.64 [R2.64], R62 ;  /* 0x0000003e02007985 */ /* 0x0003e2000c101b08 */
[----:B------:R-:W-:Y:S05]  /*132c0*/  BRA `(.L_x_1719) ;  /* 0x00000c2000007947 */ /* 0x000fea0003800000 */
.L_x_1704:
[----:B------:R-:W-:Y:S01]  /*132d0*/  ISETP.NE.U32.AND P0, PT, RZ, c[0x0][0x508], PT ;  /* 0x00014200ff007a0c */ /* 0x000fe20003f05070 */
[----:B------:R-:W-:Y:S01]  /*132e0*/  IMAD.MOV.U32 R4, RZ, RZ, 0x4 ;  /* 0x00000004ff047424 */ /* 0x000fe200078e00ff */
[----:B------:R-:W-:Y:S01]  /*132f0*/  ISETP.NE.U32.AND P1, PT, RZ, c[0x0][0x500], PT ;  /* 0x00014000ff007a0c */ /* 0x000fe20003f25070 */
[----:B------:R-:W-:Y:S01]  /*13300*/  IMAD.MOV.U32 R19, RZ, RZ, c[0x0][0x388] ;  /* 0x0000e200ff137624 */ /* 0x000fe200078e00ff */
[----:B------:R-:W-:Y:S01]  /*13310*/  ISETP.NE.AND.EX P0, PT, RZ, c[0x0][0x50c], PT, P0 ;  /* 0x00014300ff007a0c */ /* 0x000fe20003f05300 */
[----:B------:R-:W-:Y:S01]  /*13320*/  IMAD.MOV.U32 R10, RZ, RZ, RZ ;  /* 0x000000ffff0a7224 */ /* 0x000fe200078e00ff */
[----:B------:R-:W-:Y:S01]  /*13330*/  ISETP.NE.AND.EX P1, PT, RZ, c[0x0][0x504], PT, P1 ;  /* 0x00014100ff007a0c */ /* 0x000fe20003f25310 */
[----:B------:R-:W-:-:S10]  /*13340*/  IMAD.WIDE R2, R231, R4, c[0x0][0x500] ;  /* 0x00014000e7027625 */ /* 0x000fd400078e0204 */
[----:B------:R-:W-:Y:S02]  /*13350*/  @P0 IMAD.WIDE R4, R231, R4, c[0x0][0x508] ;  /* 0x00014200e7040625 */ /* 0x000fe400078e0204 */
[----:B------:R2:W5:Y:S04]  /*13360*/  @P1 LDG.E R10, [R2.64] ;  /* 0x00000008020a1981 */ /* 0x000568000c1e1900 */
[----:B------:R2:W5:Y:S01]  /*13370*/  @P0 LDG.E R19, [R4.64] ;  /* 0x0000000804130981 */ /* 0x000562000c1e1900 */
[----:B------:R-:W-:-:S04]  /*13380*/  ISETP.NE.AND P2, PT, R252, RZ, PT ;  /* 0x000000fffc00720c */ /* 0x000fc80003f45270 */
[----:B------:R-:W-:Y:S01]  /*13390*/  SEL R18, R252, c[0x0][0x3d4], P2 ;  /* 0x0000f500fc127a07 */ /* 0x000fe20001000000 */
[----:B------:R-:W-:Y:S05]  /*133a0*/  @P0 BRA `(.L_x_1725) ;  /* 0x0000004000000947 */ /* 0x000fea0003800000 */
[----:B------:R-:W-:Y:S05]  /*133b0*/  @!P1 BRA `(.L_x_1725) ;  /* 0x0000003000009947 */ /* 0x000fea0003800000 */
[----:B------:R3:W4:Y:S04]  /*133c0*/  LDG.E R0, [R2.64] ;  /* 0x0000000802007981 */ /* 0x000728000c1e1900 */
[----:B--23--:R-:W4:Y:S02]  /*133d0*/  LDG.E R2, [R2.64+0x4] ;  /* 0x0000040802027981 */ /* 0x00cf24000c1e1900 */
[----:B----45:R-:W-:Y:S02]  /*133e0*/  IADD3 R19, -R0, R2, RZ ;  /* 0x0000000200137210 */ /* 0x030fe40007ffe1ff */
.L_x_1725:
[----:B--2---:R-:W2:Y:S01]  /*133f0*/  S2R R2, SR_TID.X ;  /* 0x0000000000027919 */ /* 0x004ea20000002100 */
        /* <DEDUP_REMOVED lines=11> */
[----:B------:R-:W2:Y:S01]  /*134b0*/  LDL.LU R21, [R1] ;  /* 0x0000000001157983 */ /* 0x000ea20000300800 */
[----:B------:R-:W-:Y:S01]  /*134c0*/  IMAD.MOV.U32 R0, RZ, RZ, 0x368 ;  /* 0x00000368ff007424 */ /* 0x000fe200078e00ff */
[----:B------:R-:W-:-:S04]  /*134d0*/  ISETP.GT.AND P2, PT, R18, 0x1, PT ;  /* 0x000000011200780c */ /* 0x000fc80003f44270 */
[----:B------:R-:W-:-:S04]  /*134e0*/  SEL R0, R0, 0x328, P2 ;  /* 0x0000032800007807 */ /* 0x000fc80001000000 */
[----:B------:R3:W4:Y:S08]  /*134f0*/  LDC.64 R6, c[0x0][R0+0x170] ;  /* 0x00005c0000067b82 */ /* 0x0007300000000a00 */
[----:B------:R3:W5:Y:S08]  /*13500*/  LDC.64 R4, c[0x0][R0+0x168] ;  /* 0x00005a0000047b82 */ /* 0x0007700000000a00 */
[----:B------:R3:W1:Y:S08]  /*13510*/  LDC.64 R8, c[0x0][R0+0x178] ;  /* 0x00005e0000087b82 */ /* 0x0006700000000a00 */
[----:B------:R3:W1:Y:S02]  /*13520*/  LDC.64 R12, c[0x0][R0+0x160] ;  /* 0x00005800000c7b82 */ /* 0x0006640000000a00 */
[----:B---3--:R-:W-:-:S02]  /*13530*/  IMAD.MOV.U32 R0, RZ, RZ, c[0x0][0x4e8] ;  /* 0x00013a00ff007624 */ /* 0x008fc400078e00ff */
[-C--:B----4-:R-:W-:Y:S02]  /*13540*/  IMAD R7, R7, R14.reuse, RZ ;  /* 0x0000000e07077224 */ /* 0x090fe400078e02ff */
[----:B------:R-:W-:Y:S01]  /*13550*/  IMAD.WIDE.U32 R2, R6, R14, RZ ;  /* 0x0000000e06027225 */ /* 0x000fe200078e00ff */
[----:B------:R-:W-:Y:S02]  /*13560*/  ISETP.NE.AND P0, PT, R0, 0x1, PT ;  /* 0x000000010000780c */ /* 0x000fe40003f05270 */
[----:B------:R-:W-:Y:S01]  /*13570*/  MOV R0, R11 ;  /* 0x0000000b00007202 */ /* 0x000fe20000000f00 */
[----:B------:R-:W-:Y:S02]  /*13580*/  IMAD R7, R6, R20, R7 ;  /* 0x0000001406077224 */ /* 0x000fe400078e0207 */
[-C--:B-1---5:R-:W-:Y:S02]  /*13590*/  IMAD R15, R5, R235.reuse, RZ ;  /* 0x000000eb050f7224 */ /* 0x0a2fe400078e02ff */
        /* <DEDUP_REMOVED lines=8> */
[----:B--2---:R-:W-:-:S05]  /*13620*/  SEL R6, R21, RZ, P2 ;  /* 0x000000ff15067207 */ /* 0x004fca0001000000 */
[-C--:B------:R-:W-:Y:S02]  /*13630*/  IMAD R7, R9, R6.reuse, RZ ;  /* 0x0000000609077224 */ /* 0x080fe400078e02ff */
[----:B------:R-:W-:Y:S01]  /*13640*/  IMAD.WIDE.U32 R4, R8, R6, RZ ;  /* 0x0000000608047225 */ /* 0x000fe200078e00ff */
[----:B------:R-:W-:Y:S02]  /*13650*/  IADD3.X R8, R3, R15, R17, P1, P0 ;  /* 0x0000000f03087210 */ /* 0x000fe40000fe0411 */
[----:B------:R-:W-:Y:S02]  /*13660*/  SHF.R.S32.HI R3, RZ, 0x1f, R0 ;  /* 0x0000001fff037819 */ /* 0x000fe40000011400 */
[----:B------:R-:W-:Y:S01]  /*13670*/  IADD3 R5, R5, R7, RZ ;  /* 0x0000000705057210 */ /* 0x000fe20007ffe0ff */
[----:B------:R-:W-:Y:S01]  /*13680*/  IMAD.MOV.U32 R7, RZ, RZ, c[0x0][0x4a8] ;  /* 0x00012a00ff077624 */ /* 0x000fe200078e00ff */
[----:B------:R-:W-:Y:S01]  /*13690*/  IADD3 R4, P1, P0, R0, R16, R4 ;  /* 0x0000001000047210 */ /* 0x000fe2000783e004 */
[----:B------:R-:W-:Y:S01]  /*136a0*/  IMAD R0, R13, R2, RZ ;  /* 0x000000020d007224 */ /* 0x000fe200078e02ff */
[----:B------:R-:W-:-:S02]  /*136b0*/  SHF.R.S32.HI R6, RZ, 0x1f, R2 ;  /* 0x0000001fff067819 */ /* 0x000fc40000011402 */
        /* <DEDUP_REMOVED lines=11> */
.L_x_1727:
[----:B------:R-:W-:Y:S05]  /*13770*/  BSYNC B0 ;  /* 0x0000000000007941 */ /* 0x000fea0003800000 */
.L_x_1726:
[----:B------:R-:W-:-:S13]  /*13780*/  ISETP.GT.AND P0, PT, R18, 0x1, PT ;  /* 0x000000011200780c */ /* 0x000fda0003f04270 */
[----:B------:R-:W-:Y:S05]  /*13790*/  @P0 BRA `(.L_x_1719) ;  /* 0x0000075000000947 */ /* 0x000fea0003800000 */
[----:B------:R-:W2:Y:S01]  /*137a0*/  S2R R3, SR_TID.X ;  /* 0x0000000000037919 */ /* 0x000ea20000002100 */
[----:B------:R-:W-:Y:S01]  /*137b0*/  MOV R2, c[0x0][0x4e8] ;  /* 0x00013a0000027a02 */ /* 0x000fe20000000f00 */
[----:B-1----:R-:W-:Y:S01]  /*137c0*/  IMAD R0, R17, c[0x0][0x3a0], RZ ;  /* 0x0000e80011007a24 */ /* 0x002fe200078e02ff */
[----:B------:R-:W-:Y:S01]  /*137d0*/  IADD3 R11, R251, R226, RZ ;  /* 0x000000e2fb0b7210 */ /* 0x000fe20007ffe0ff */
[----:B------:R-:W-:Y:S01]  /*137e0*/  IMAD R5, R20, c[0x0][0x3f0], RZ ;  /* 0x0000fc0014057a24 */ /* 0x000fe200078e02ff */
[----:B------:R-:W-:Y:S01]  /*137f0*/  ISETP.NE.AND P0, PT, R2, 0x1, PT ;  /* 0x000000010200780c */ /* 0x000fe20003f05270 */
[----:B------:R-:W-:Y:S02]  /*13800*/  IMAD R0, R10, c[0x0][0x3a4], R0 ;  /* 0x0000e9000a007a24 */ /* 0x000fe400078e0200 */
[----:B------:R-:W-:Y:S01]  /*13810*/  IMAD R7, R14, c[0x0][0x3f4], R5 ;  /* 0x0000fd000e077a24 */ /* 0x000fe200078e0205 */
[----:B--2---:R-:W-:-:S04]  /*13820*/  SHF.R.S32.HI R4, RZ, 0x1f, R3 ;  /* 0x0000001fff047819 */ /* 0x004fc80000011403 */
[----:B------:R-:W-:-:S04]  /*13830*/  LEA.HI R4, R4, R3, RZ, 0x3 ;  /* 0x0000000304047211 */ /* 0x000fc800078f18ff */
[----:B------:R-:W-:-:S04]  /*13840*/  LOP3.LUT R4, R4, 0xfffffff8, RZ, 0xc0, !PT ;  /* 0xfffffff804047812 */ /* 0x000fc800078ec0ff */
[----:B------:R-:W-:Y:S01]  /*13850*/  IADD3 R4, -R4, R3, RZ ;  /* 0x0000000304047210 */ /* 0x000fe20007ffe1ff */
[----:B------:R-:W-:-:S03]  /*13860*/  IMAD.WIDE.U32 R2, R10, c[0x0][0x3a0], RZ ;  /* 0x0000e8000a027a25 */ /* 0x000fc600078e00ff */
[----:B------:R-:W-:Y:S01]  /*13870*/  LEA R4, R4, R251, 0x5 ;  /* 0x000000fb04047211 */ /* 0x000fe200078e28ff */
[----:B------:R-:W-:-:S03]  /*13880*/  IMAD.IADD R3, R3, 0x1, R0 ;  /* 0x0000000103037824 */ /* 0x000fc600078e0200 */
[----:B------:R-:W-:Y:S01]  /*13890*/  IADD3 R4, R226, R4, RZ ;  /* 0x00000004e2047210 */ /* 0x000fe20007ffe0ff */
[----:B------:R-:W-:-:S03]  /*138a0*/  IMAD.WIDE.U32 R2, R235, c[0x0][0x3e8], R2 ;  /* 0x0000fa00eb027a25 */ /* 0x000fc600078e0002 */
[----:B------:R-:W-:Y:S01]  /*138b0*/  MOV R0, R4 ;  /* 0x0000000400007202 */ /* 0x000fe20000000f00 */
[----:B------:R-:W-:-:S04]  /*138c0*/  @P0 IMAD.HI.U32 R6, R4, c[0x0][0x4ec], RZ ;  /* 0x00013b0004060a27 */ /* 0x000fc800078e00ff */
[----:B------:R-:W-:Y:S01]  /*138d0*/  IMAD R3, R235, c[0x0][0x3ec], R3 ;  /* 0x0000fb00eb037a24 */ /* 0x000fe200078e0203 */
[----:B------:R-:W-:-:S03]  /*138e0*/  @P0 SHF.R.U32.HI R0, RZ, c[0x0][0x4f0], R6 ;  /* 0x00013c00ff000a19 */ /* 0x000fc60000011606 */
[----:B------:R-:W-:Y:S01]  /*138f0*/  IMAD.WIDE.U32 R2, R14, c[0x0][0x3f0], R2 ;  /* 0x0000fc000e027a25 */ /* 0x000fe200078e0002 */
[----:B------:R-:W-:Y:S02]  /*13900*/  SHF.R.S32.HI R6, RZ, 0x1f, R0 ;  /* 0x0000001fff067819 */ /* 0x000fe40000011400 */
[----:B------:R-:W-:Y:S01]  /*13910*/  IADD3 R5, -R0, RZ, RZ ;  /* 0x000000ff00057210 */ /* 0x000fe20007ffe1ff */
[----:B------:R-:W-:Y:S02]  /*13920*/  IMAD.IADD R3, R3, 0x1, R7 ;  /* 0x0000000103037824 */ /* 0x000fe400078e0207 */
[----:B------:R-:W-:Y:S02]  /*13930*/  IMAD R6, R6, c[0x0][0x3e0], RZ ;  /* 0x0000f80006067a24 */ /* 0x000fe400078e02ff */
[----:B------:R-:W-:Y:S02]  /*13940*/  IMAD R4, R5, c[0x0][0x4e8], R4 ;  /* 0x00013a0005047a24 */ /* 0x000fe400078e0204 */
[----:B------:R-:W-:-:S02]  /*13950*/  IMAD R6, R0, c[0x0][0x3e4], R6 ;  /* 0x0000f90000067a24 */ /* 0x000fc400078e0206 */
        /* <DEDUP_REMOVED lines=11> */
.L_x_1783:
[----:B------:R-:W-:Y:S05]  /*13a10*/  BRA.DIV ~URZ, `(.L_x_1729) ;  /* 0x000022427f007947 */ /* 0x000fea000b800000 */
[----:B------:R3:W4:Y:S02]  /*13a20*/  SHFL.IDX PT, R0, R12, RZ, 0x181f ;  /* 0x00181fff0c007589 */ /* 0x00072400000e0000 */
.L_x_1784:
[----:B------:R-:W-:Y:S01]  /*13a30*/  IMAD R10, R19, c[0x0][0x4e8], RZ ;  /* 0x00013a00130a7a24 */ /* 0x000fe200078e02ff */
[----:B------:R-:W-:Y:S04]  /*13a40*/  BSSY B0, `(.L_x_1730) ;  /* 0x000000f000007945 */ /* 0x000fe80003800000 */
        /* <DEDUP_REMOVED lines=14> */
.L_x_1731:
[----:B------:R-:W-:Y:S05]  /*13b30*/  BSYNC B0 ;  /* 0x0000000000007941 */ /* 0x000fea0003800000 */
.L_x_1730:
[----:B------:R-:W-:Y:S05]  /*13b40*/  BRA.DIV ~URZ, `(.L_x_1732) ;  /* 0x000021727f007947 */ /* 0x000fea000b800000 */
[----:B--2---:R2:W1:Y:S04]  /*13b50*/  SHFL.IDX PT, R8, R9, 0x1, 0x181f ;  /* 0x00381f0009087f89 */ /* 0x00446800000e0000 */
[----:B----4-:R2:W4:Y:S02]  /*13b60*/  SHFL.IDX PT, R0, R12, 0x1, 0x181f ;  /* 0x00381f000c007f89 */ /* 0x01052400000e0000 */
.L_x_1785:
        /* <DEDUP_REMOVED lines=16> */
.L_x_1734:
[----:B------:R-:W-:Y:S05]  /*13c70*/  BSYNC B0 ;  /* 0x0000000000007941 */ /* 0x000fea0003800000 */
.L_x_1733:
[----:B------:R-:W-:Y:S05]  /*13c80*/  BRA.DIV ~URZ, `(.L_x_1735) ;  /* 0x000020f27f007947 */ /* 0x000fea000b800000 */
[----:B-1----:R1:W2:Y:S02]  /*13c90*/  SHFL.IDX PT, R8, R9, 0x2, 0x181f ;  /* 0x00581f0009087f89 */ /* 0x0022a400000e0000 */
.L_x_1786:
[----:B------:R-:W-:Y:S05]  /*13ca0*/  BRA.DIV ~URZ, `(.L_x_1736) ;  /* 0x000021427f007947 */ /* 0x000fea000b800000 */
[----:B----4-:R4:W1:Y:S02]  /*13cb0*/  SHFL.IDX PT, R0, R12, 0x2, 0x181f ;  /* 0x00581f000c007f89 */ /* 0x01086400000e0000 */
.L_x_1787:
        /* <DEDUP_REMOVED lines=16> */
.L_x_1738:
[----:B------:R-:W-:Y:S05]  /*13dc0*/  BSYNC B0 ;  /* 0x0000000000007941 */ /* 0x000fea0003800000 */
.L_x_1737:
[----:B------:R-:W-:Y:S05]  /*13dd0*/  BRA.DIV ~URZ, `(.L_x_1739) ;  /* 0x000020727f007947 */ /* 0x000fea000b800000 */
[----:B--2---:R2:W3:Y:S04]  /*13de0*/  SHFL.IDX PT, R8, R9, 0x3, 0x181f ;  /* 0x00781f0009087f89 */ /* 0x0044e800000e0000 */
[----:B-1----:R2:W1:Y:S02]  /*13df0*/  SHFL.IDX PT, R0, R12, 0x3, 0x181f ;  /* 0x00781f000c007f89 */ /* 0x00246400000e0000 */
.L_x_1788:
        /* <DEDUP_REMOVED lines=15> */
.L_x_1719:
[----:B------:R-:W-:Y:S05]  /*13ef0*/  BSYNC B1 ;  /* 0x0000000000017941 */ /* 0x000fea0003800000 */
.L_x_1703:
        /* <DEDUP_REMOVED lines=9> */
[----:B----4-:R-:W-:-:S04]  /*13f90*/  LOP3.LUT R14, R0, 0x1f, RZ, 0xc0, !PT ;  /* 0x0000001f000e7812 */ /* 0x010fc800078ec0ff */
[----:B------:R-:W-:Y:S01]  /*13fa0*/  ISETP.NE.AND P5, PT, R14, 0x1f, PT ;  /* 0x0000001f0e00780c */ /* 0x000fe20003fa5270 */
[----:B------:R-:W-:Y:S10]  /*13fb0*/  BRA.DIV ~URZ, `(.L_x_1741) ;  /* 0x00001f527f007947 */ /* 0x000ff4000b800000 */
[----:B--2---:R2:W4:Y:S02]  /*13fc0*/  SHFL.IDX PT, R9, R82, RZ, 0x1f ;  /* 0x00001fff52097589 */ /* 0x00452400000e0000 */
.L_x_1789:
[----:B------:R-:W-:Y:S05]  /*13fd0*/  BRA.DIV ~URZ, `(.L_x_1742) ;  /* 0x00001fa27f007947 */ /* 0x000fea000b800000 */
[----:B---3--:R3:W2:Y:S02]  /*13fe0*/  SHFL.IDX PT, R8, R82, 0x1, 0x1f ;  /* 0x00201f0052087f89 */ /* 0x0086a400000e0000 */
.L_x_1790:
        /* <DEDUP_REMOVED lines=18> */
.L_x_1791:
        /* <DEDUP_REMOVED lines=16> */
.L_x_1792:
[----:B---3--:R-:W-:Y:S01]  /*14210*/  IMAD R0, R0, c[0x0][0x538], RZ ;  /* 0x00014e0000007a24 */ /* 0x008fe200078e02ff */
[----:B------:R-:W-:Y:S04]  /*14220*/  BSSY B1, `(.L_x_1745) ;  /* 0x00000c6000017945 */ /* 0x000fe80003800000 */
[----:B--2---:R-:W-:-:S04]  /*14230*/  IADD3 R8, R0, R8, RZ ;  /* 0x0000000800087210 */ /* 0x004fc80007ffe0ff */
[----:B----4-:R-:W-:-:S13]  /*14240*/  ISETP.GT.AND P6, PT, R8, R9, PT ;  /* 0x000000090800720c */ /* 0x010fda0003fc4270 */
[----:B------:R-:W-:Y:S05]  /*14250*/  @P6 BRA `(.L_x_1746) ;  /* 0x0000024000006947 */ /* 0x000fea0003800000 */
.L_x_1750:
        /* <DEDUP_REMOVED lines=16> */
.L_x_1793:
        /* <DEDUP_REMOVED lines=16> */
.L_x_1794:
[----:B--2---:R-:W-:-:S05]  /*14460*/  IMAD R0, R0, c[0x0][0x538], RZ ;  /* 0x00014e0000007a24 */ /* 0x004fca00078e02ff */
[----:B------:R-:W-:-:S04]  /*14470*/  IADD3 R8, R0, R8, RZ ;  /* 0x0000000800087210 */ /* 0x000fc80007ffe0ff */
[----:B------:R-:W-:-:S13]  /*14480*/  ISETP.GT.AND P6, PT, R8, R9, PT ;  /* 0x000000090800720c */ /* 0x000fda0003fc4270 */
[----:B-1----:R-:W-:Y:S05]  /*14490*/  @!P6 BRA `(.L_x_1750) ;  /* 0xfffffdc00000e947 */ /* 0x002fea000383ffff */
.L_x_1746:
[----:B------:R-:W-:-:S05]  /*144a0*/  IADD3 R11, -R0, R8, RZ ;  /* 0x00000008000b7210 */ /* 0x000fca0007ffe1ff */
[----:B------:R-:W-:-:S05]  /*144b0*/  IMAD R0, R4, c[0x0][0x538], R11 ;  /* 0x00014e0004007a24 */ /* 0x000fca00078e020b */
[----:B------:R-:W-:Y:S01]  /*144c0*/  ISETP.GT.AND P0, PT, R0, R9, PT ;  /* 0x000000090000720c */ /* 0x000fe20003f04270 */
[----:B------:R-:W-:-:S12]  /*144d0*/  BRA.DIV ~URZ, `(.L_x_1751) ;  /* 0x00001ee27f007947 */ /* 0x000fd8000b800000 */
[----:B------:R-:W-:-:S04]  /*144e0*/  VOTE.ANY R10, PT, !P0 ;  /* 0x00000000000a7806 */ /* 0x000fc800040e0100 */
.L_x_1795:
[----:B------:R-:W2:Y:S02]  /*144f0*/  POPC R8, R10 ;  /* 0x0000000a00087309 */ /* 0x000ea40000000000 */
[----:B--2---:R-:W-:Y:S01]  /*14500*/  IADD3 R231, R8, R231, RZ ;  /* 0x000000e708e77210 */ /* 0x004fe20007ffe0ff */
[----:B------:R-:W-:Y:S05]  /*14510*/  BRA.DIV ~URZ, `(.L_x_1752) ;  /* 0x00001ef27f007947 */ /* 0x000fea000b800000 */
[----:B------:R2:W3:Y:S04]  /*14520*/  SHFL.IDX PT, R12, R6, R8, 0x1f ;  /* 0x00001f08060c7589 */ /* 0x0004e800000e0000 */
[----:B------:R2:W4:Y:S02]  /*14530*/  SHFL.IDX PT, R7, R7, R8, 0x1f ;  /* 0x00001f0807077589 */ /* 0x00052400000e0000 */
.L_x_1796:
[----:B------:R-:W-:Y:S01]  /*14540*/  ISETP.NE.AND P0, PT, R10, RZ, PT ;  /* 0x000000ff0a00720c */ /* 0x000fe20003f05270 */
[----:B------:R-:W-:-:S12]  /*14550*/  BSSY B0, `(.L_x_1753) ;  /* 0x0000005000007945 */ /* 0x000fd80003800000 */
[----:B------:R-:W-:Y:S05]  /*14560*/  @!P0 BRA `(.L_x_1754) ;  /* 0x0000003000008947 */ /* 0x000fea0003800000 */
[----:B------:R-:W-:Y:S01]  /*14570*/  IADD3 R3, R8, -0x1, RZ ;  /* 0xffffffff08037810 */ /* 0x000fe20007ffe0ff */
[----:B------:R-:W-:Y:S05]  /*14580*/  BRA.DIV ~URZ, `(.L_x_1755) ;  /* 0x00001f527f007947 */ /* 0x000fea000b800000 */
[----:B------:R1:W2:Y:S02]  /*14590*/  SHFL.IDX PT, R13, R4, R3, 0x1f ;  /* 0x00001f03040d7589 */ /* 0x0002a400000e0000 */
.L_x_1754:
[----:B------:R-:W-:Y:S05]  /*145a0*/  BSYNC B0 ;  /* 0x0000000000007941 */ /* 0x000fea0003800000 */
.L_x_1753:
[----:B----4-:R-:W-:Y:S01]  /*145b0*/  ISETP.NE.AND P0, PT, R7, 0x1, PT ;  /* 0x000000010700780c */ /* 0x010fe20003f05270 */
[----:B--2---:R-:W-:Y:S01]  /*145c0*/  IMAD R228, R13, c[0x0][0x538], R11 ;  /* 0x00014e000de47a24 */ /* 0x004fe200078e020b */
[----:B------:R-:W-:Y:S04]  /*145d0*/  BSSY B0, `(.L_x_1756) ;  /* 0x0000083000007945 */ /* 0x000fe80003800000 */
[----:B------:R-:W-:-:S07]  /*145e0*/  IADD3 R9, -R228, R9, RZ ;  /* 0x00000009e4097210 */ /* 0x000fce0007ffe1ff */
[----:B------:R-:W-:Y:S05]  /*145f0*/  @!P0 BRA `(.L_x_1757) ;  /* 0x000003e000008947 */ /* 0x000fea0003800000 */
[-C--:B---3--:R-:W-:Y:S02]  /*14600*/  IABS R0, R12.reuse ;  /* 0x0000000c00007213 */ /* 0x088fe40000000000 */
        /* <DEDUP_REMOVED lines=15> */
[----:B------:R-:W-:-:S04]  /*14700*/  IMAD.MOV R0, RZ, RZ, -R8 ;  /* 0x000000ffff007224 */ /* 0x000fc800078e0a08 */
[----:B------:R-:W-:Y:S02]  /*14710*/  IMAD.MOV.U32 R3, RZ, RZ, R0 ;  /* 0x000000ffff037224 */ /* 0x000fe400078e0000 */
        /* <DEDUP_REMOVED lines=13> */
[----:B-1----:R-:W-:-:S04]  /*147f0*/  IADD3 R2, RZ, -R3, RZ ;  /* 0x80000003ff027210 */ /* 0x002fc80007ffe0ff */
[----:B------:R-:W-:Y:S01]  /*14800*/  @!P0 IMAD.MOV R0, RZ, RZ, -R0 ;  /* 0x000000ffff008224 */ /* 0x000fe200078e0a00 */
[----:B------:R-:W-:Y:S01]  /*14810*/  @!P1 LOP3.LUT R0, RZ, R12, RZ, 0x33, !PT ;  /* 0x0000000cff009212 */ /* 0x000fe200078e33ff */
[----:B------:R-:W-:Y:S01]  /*14820*/  IMAD.MOV.U32 R4, RZ, RZ, R2 ;  /* 0x000000ffff047224 */ /* 0x000fe200078e0002 */
[----:B------:R-:W-:Y:S02]  /*14830*/  IABS R2, R7 ;  /* 0x0000000700027213 */ /* 0x000fe40000000000 */
[----:B------:R-:W-:Y:S01]  /*14840*/  IABS R8, R0 ;  /* 0x0000000000087213 */ /* 0x000fe20000000000 */
[----:B------:R-:W-:Y:S02]  /*14850*/  IMAD R4, R4, R5, RZ ;  /* 0x0000000504047224 */ /* 0x000fe400078e02ff */
[----:B------:R-:W-:Y:S01]  /*14860*/  IMAD.MOV R6, RZ, RZ, -R2 ;  /* 0x000000ffff067224 */ /* 0x000fe200078e0a02 */
[----:B------:R-:W-:-:S05]  /*14870*/  MOV R2, RZ ;  /* 0x000000ff00027202 */ /* 0x000fca0000000f00 */
        /* <DEDUP_REMOVED lines=16> */
[----:B------:R-:W-:Y:S01]  /*14980*/  IMAD.MOV R3, RZ, RZ, -R2 ;  /* 0x000000ffff037224 */ /* 0x000fe200078e0a02 */
[----:B------:R-:W-:-:S03]  /*14990*/  LEA R2, R7, R2, 0x18 ;  /* 0x0000000207027211 */ /* 0x000fc600078ec0ff */
[----:B------:R-:W-:Y:S02]  /*149a0*/  IMAD R3, R7, R3, R0 ;  /* 0x0000000307037224 */ /* 0x000fe400078e0200 */
[----:B------:R-:W-:Y:S02]  /*149b0*/  IMAD R0, R12, R4, R9 ;  /* 0x000000040c007224 */ /* 0x000fe400078e0209 */
[----:B------:R-:W-:Y:S01]  /*149c0*/  IMAD R230, R3, 0x10000, R2 ;  /* 0x0001000003e67824 */ /* 0x000fe200078e0202 */
[----:B------:R-:W-:Y:S05]  /*149d0*/  BRA `(.L_x_1758) ;  /* 0x0000042000007947 */ /* 0x000fea0003800000 */
.L_x_1757:
        /* <DEDUP_REMOVED lines=31> */
[----:B------:R-:W-:Y:S02]  /*14bd0*/  IMAD R10, R4, R0, RZ ;  /* 0x00000000040a7224 */ /* 0x000fe400078e02ff */
[----:B------:R-:W-:-:S03]  /*14be0*/  IMAD.MOV R0, RZ, RZ, -R0 ;  /* 0x000000ffff007224 */ /* 0x000fc600078e0a00 */
[----:B------:R-:W-:Y:S01]  /*14bf0*/  IADD3 R2, -R10, c[0x0][0x538], RZ ;  /* 0x00014e000a027a10 */ /* 0x000fe20007ffe1ff */
[----:B------:R-:W-:-:S03]  /*14c00*/  IMAD R7, R11, R0, R9 ;  /* 0x000000000b077224 */ /* 0x000fc600078e0209 */
[----:B------:R-:W-:Y:S01]  /*14c10*/  IMNMX R2, R4, R2, PT ;  /* 0x0000000204027217 */ /* 0x000fe20003800200 */
[----:B------:R-:W-:-:S03]  /*14c20*/  IMAD.MOV.U32 R4, RZ, RZ, RZ ;  /* 0x000000ffff047224 */ /* 0x000fc600078e00ff */
[-C--:B------:R-:W-:Y:S02]  /*14c30*/  IABS R3, R2.reuse ;  /* 0x0000000200037213 */ /* 0x080fe40000000000 */
[----:B------:R-:W-:-:S03]  /*14c40*/  IABS R8, R2 ;  /* 0x0000000200087213 */ /* 0x000fc60000000000 */
[----:B------:R-:W-:-:S04]  /*14c50*/  IMAD.MOV.U32 R6, RZ, RZ, R3 ;  /* 0x000000ffff067224 */ /* 0x000fc800078e0003 */
[----:B------:R-:W1:Y:S08]  /*14c60*/  I2F.RP R3, R6 ;  /* 0x0000000600037306 */ /* 0x000e700000209400 */
[----:B-1----:R-:W1:Y:S02]  /*14c70*/  MUFU.RCP R3, R3 ;  /* 0x0000000300037308 */ /* 0x002e640000001000 */
[----:B-1----:R-:W-:-:S06]  /*14c80*/  IADD3 R3, R3, 0xffffffe, RZ ;  /* 0x0ffffffe03037810 */ /* 0x002fcc0007ffe0ff */
[----:B------:R-:W1:Y:S02]  /*14c90*/  F2I.FTZ.U32.TRUNC.NTZ R5, R3 ;  /* 0x0000000300057305 */ /* 0x000e64000021f000 */
[----:B-1----:R-:W-:-:S05]  /*14ca0*/  IMAD.MOV R3, RZ, RZ, -R5 ;  /* 0x000000ffff037224 */ /* 0x002fca00078e0a05 */
[----:B------:R-:W-:Y:S02]  /*14cb0*/  MOV R0, R3 ;  /* 0x0000000300007202 */ /* 0x000fe40000000f00 */
[----:B------:R-:W-:-:S03]  /*14cc0*/  IABS R3, R7 ;  /* 0x0000000700037213 */ /* 0x000fc60000000000 */
        /* <DEDUP_REMOVED lines=19> */
.L_x_1758:
[----:B------:R-:W-:Y:S05]  /*14e00*/  BSYNC B0 ;  /* 0x0000000000007941 */ /* 0x000fea0003800000 */
.L_x_1756:
[----:B------:R-:W-:-:S04]  /*14e10*/  LOP3.LUT R0, RZ, R0, RZ, 0x33, !PT ;  /* 0x00000000ff007212 */ /* 0x000fc800078e33ff */
[----:B------:R-:W-:Y:S01]  /*14e20*/  IADD3 R229, R0, R12, RZ ;  /* 0x0000000c00e57210 */ /* 0x000fe20007ffe0ff */
[----:B------:R-:W-:Y:S05]  /*14e30*/  BRA `(.L_x_1759) ;  /* 0x0000004000007947 */ /* 0x000fea0003800000 */
.L_x_1747:
[----:B------:R-:W-:Y:S01]  /*14e40*/  IMAD.MOV.U32 R228, RZ, RZ, R9 ;  /* 0x000000ffffe47224 */ /* 0x000fe200078e0009 */
[----:B------:R-:W-:Y:S01]  /*14e50*/  MOV R230, RZ ;  /* 0x000000ff00e67202 */ /* 0x000fe20000000f00 */
[----:B------:R-:W-:Y:S01]  /*14e60*/  IMAD.MOV.U32 R229, RZ, RZ, RZ ;  /* 0x000000ffffe57224 */ /* 0x000fe200078e00ff */
[----:B------:R-:W-:Y:S02]  /*14e70*/  MOV R231, c[0x0][0x53c] ;  /* 0x00014f0000e77a02 */ /* 0x000fe40000000f00 */
.L_x_1759:
[----:B------:R-:W-:Y:S05]  /*14e80*/  BSYNC B1 ;  /* 0x0000000000017941 */ /* 0x000fea0003800000 */
.L_x_1745:
[----:B------:R-:W-:Y:S01]  /*14e90*/  WARPSYNC 0xffffffff ;  /* 0xffffffff00007948 */ /* 0x000fe20003800000 */
[----:B------:R-:W-:Y:S01]  /*14ea0*/  BAR.SYNC.DEFER_BLOCKING 0x4, 0x100 ;  /* 0x0104000000007b1d */ /* 0x000fe20000010000 */
[----:B------:R-:W-:-:S13]  /*14eb0*/  ISETP.NE.AND P0, PT, R14, RZ, PT ;  /* 0x000000ff0e00720c */ /* 0x000fda0003f05270 */
[----:B------:R2:W-:Y:S04]  /*14ec0*/  @!P0 STS.128 [0x24100], R228 ;  /* 0x024100e4ff008388 */ /* 0x0005e80000000c00 */
[----:B------:R-:W-:Y:S06]  /*14ed0*/  BAR.ARV 0x5, 0x100 ;  /* 0x0144000000007b1d */ /* 0x000fec0000002000 */
.L_x_1740:
[----:B-1----:R-:W-:-:S13]  /*14ee0*/  ISETP.GE.AND P0, PT, R231, c[0x0][0x53c], PT ;  /* 0x00014f00e7007a0c */ /* 0x002fda0003f06270 */
[----:B--23--:R-:W-:Y:S01]  /*14ef0*/  @P0 CALL.REL.NOINC `(.L_x_1760) ;  /* 0x0000001000000944 */ /* 0x00cfe20003c00000 */
[----:B------:R-:W-:Y:S05]  /*14f00*/  BRA `(.L_x_1761) ;  /* 0xfffec88000007947 */ /* 0x000fea000383ffff */
.L_x_1760:
[----:B------:R-:W-:Y:S05]  /*14f10*/  EXIT ;  /* 0x000000000000794d */ /* 0x000fea0003800000 */
.L_x_1617:
[----:B------:R-:W-:Y:S01]  /*14f20*/  IMAD.MOV.U32 R0, RZ, RZ, R5 ;  /* 0x000000ffff007224 */ /* 0x000fe200078e0005 */
[----:B------:R-:W-:Y:S02]  /*14f30*/  MOV R2, 0x1 ;  /* 0x0000000100027802 */ /* 0x000fe40000000f00 */
[----:B------:R-:W-:Y:S02]  /*14f40*/  MOV R3, 0x14f60 ;  /* 0x00014f6000037802 */ /* 0x000fe40000000f00 */
[----:B--2---:R-:W-:Y:S05]  /*14f50*/  CALL.REL.NOINC `($__internal_36_$__cuda_sm70_shflsync_up_p) ;  /* 0x0000168000007944 */ /* 0x004fea0003c00000 */
[----:B------:R-:W-:Y:S01]  /*14f60*/  MOV R0, R4 ;  /* 0x0000000400007202 */ /* 0x000fe20000000f00 */
[----:B------:R-:W-:Y:S05]  /*14f70*/  BRA `(.L_x_1762) ;  /* 0xfffeb4c000007947 */ /* 0x000fea000383ffff */
.L_x_1618:
[----:B------:R-:W-:Y:S01]  /*14f80*/  IMAD.MOV.U32 R0, RZ, RZ, R5 ;  /* 0x000000ffff007224 */ /* 0x000fe200078e0005 */
[----:B------:R-:W-:Y:S02]  /*14f90*/  MOV R2, 0x2 ;  /* 0x0000000200027802 */ /* 0x000fe40000000f00 */
[----:B------:R-:W-:Y:S02]  /*14fa0*/  MOV R3, 0x14fc0 ;  /* 0x00014fc000037802 */ /* 0x000fe40000000f00 */
[----:B--2---:R-:W-:Y:S05]  /*14fb0*/  CALL.REL.NOINC `($__internal_36_$__cuda_sm70_shflsync_up_p) ;  /* 0x0000162000007944 */ /* 0x004fea0003c00000 */
[----:B------:R-:W-:Y:S01]  /*14fc0*/  SEL R0, R4, RZ, P4 ;  /* 0x000000ff04007207 */ /* 0x000fe20002000000 */
[----:B------:R-:W-:Y:S01]  /*14fd0*/  IMAD.MOV.U32 R2, RZ, RZ, 0x4 ;  /* 0x00000004ff027424 */ /* 0x000fe200078e00ff */
[----:B------:R-:W-:-:S03]  /*14fe0*/  MOV R3, 0x15010 ;  /* 0x0001501000037802 */ /* 0x000fc60000000f00 */
[----:B------:R-:W-:Y:S02]  /*14ff0*/  IMAD.IADD R0, R5, 0x1, R0 ;  /* 0x0000000105007824 */ /* 0x000fe400078e0200 */
[----:B------:R-:W-:Y:S05]  /*15000*/  CALL.REL.NOINC `($__internal_36_$__cuda_sm70_shflsync_up_p) ;  /* 0x000015d000007944 */ /* 0x000fea0003c00000 */
        /* <DEDUP_REMOVED lines=13> */
[----:B------:R-:W-:Y:S01]  /*150e0*/  IMAD.IADD R4, R0, 0x1, R4 ;  /* 0x0000000100047824 */ /* 0x000fe200078e0204 */
[----:B------:R-:W-:-:S03]  /*150f0*/  MOV R0, 0x1f ;  /* 0x0000001f00007802 */ /* 0x000fc60000000f00 */
[----:B------:R-:W-:Y:S02]  /*15100*/  IMAD.MOV.U32 R5, RZ, RZ, R4 ;  /* 0x000000ffff057224 */ /* 0x000fe400078e0004 */
[----:B------:R-:W-:Y:S05]  /*15110*/  CALL.REL.NOINC `($__internal_35_$__cuda_sm70_shflsync_idx_p) ;  /* 0x0000147000007944 */ /* 0x000fea0003c00000 */
[----:B------:R-:W-:Y:S05]  /*15120*/  BRA `(.L_x_1763) ;  /* 0xfffeb41000007947 */ /* 0x000fea000383ffff */
.L_x_1620:
[----:B------:R-:W-:Y:S02]  /*15130*/  SEL R0, RZ, 0x1, P0 ;  /* 0x00000001ff007807 */ /* 0x000fe40000000000 */
[----:B------:R-:W-:Y:S02]  /*15140*/  MOV R2, 0x15160 ;  /* 0x0001516000027802 */ /* 0x000fe40000000f00 */
[----:B--2---:R-:W-:Y:S05]  /*15150*/  CALL.REL.NOINC `($__internal_37_$__cuda_sm70_votesync_ballot) ;  /* 0x000014f000007944 */ /* 0x004fea0003c00000 */
[----:B------:R-:W-:Y:S01]  /*15160*/  MOV R10, R0 ;  /* 0x00000000000a7202 */ /* 0x000fe20000000f00 */
[----:B------:R-:W-:Y:S05]  /*15170*/  BRA `(.L_x_1764) ;  /* 0xfffeb45000007947 */ /* 0x000fea000383ffff */
.L_x_1621:
[----:B------:R-:W-:Y:S01]  /*15180*/  IMAD.MOV.U32 R5, RZ, RZ, R9 ;  /* 0x000000ffff057224 */ /* 0x000fe200078e0009 */
[----:B------:R-:W-:Y:S01]  /*15190*/  MOV R3, R6 ;  /* 0x0000000600037202 */ /* 0x000fe20000000f00 */
[----:B------:R-:W-:Y:S01]  /*151a0*/  IMAD.MOV.U32 R0, RZ, RZ, 0x1f ;  /* 0x0000001fff007424 */ /* 0x000fe200078e00ff */
[----:B------:R-:W-:Y:S02]  /*151b0*/  MOV R2, 0x151d0 ;  /* 0x000151d000027802 */ /* 0x000fe40000000f00 */
[----:B------:R-:W-:Y:S05]  /*151c0*/  CALL.REL.NOINC `($__internal_35_$__cuda_sm70_shflsync_idx_p) ;  /* 0x000013c000007944 */ /* 0x000fea0003c00000 */
[----:B------:R-:W-:Y:S01]  /*151d0*/  IMAD.MOV.U32 R229, RZ, RZ, R0 ;  /* 0x000000ffffe57224 */ /* 0x000fe200078e0000 */
[----:B------:R-:W-:Y:S01]  /*151e0*/  MOV R5, R8 ;  /* 0x0000000800057202 */ /* 0x000fe20000000f00 */
[----:B------:R-:W-:Y:S01]  /*151f0*/  IMAD.MOV.U32 R7, RZ, RZ, RZ ;  /* 0x000000ffff077224 */ /* 0x000fe200078e00ff */
[----:B------:R-:W-:Y:S01]  /*15200*/  MOV R3, R6 ;  /* 0x0000000600037202 */ /* 0x000fe20000000f00 */
[----:B------:R-:W-:Y:S01]  /*15210*/  IMAD.MOV.U32 R0, RZ, RZ, 0x1f ;  /* 0x0000001fff007424 */ /* 0x000fe200078e00ff */
[----:B------:R-:W-:-:S02]  /*15220*/  MOV R2, 0x15240 ;  /* 0x0001524000027802 */ /* 0x000fc40000000f00 */
[----:B------:R-:W-:Y:S05]  /*15230*/  CALL.REL.NOINC `($__internal_35_$__cuda_sm70_shflsync_idx_p) ;  /* 0x0000135000007944 */ /* 0x000fea0003c00000 */
[----:B------:R-:W-:Y:S01]  /*15240*/  MOV R9, R0 ;  /* 0x0000000000097202 */ /* 0x000fe20000000f00 */
[----:B------:R-:W-:Y:S05]  /*15250*/  BRA `(.L_x_1765) ;  /* 0xfffeb3d000007947 */ /* 0x000fea000383ffff */
.L_x_1624:
[----:B------:R-:W-:Y:S01]  /*15260*/  IMAD.MOV.U32 R5, RZ, RZ, R4 ;  /* 0x000000ffff057224 */ /* 0x000fe200078e0004 */
[----:B------:R-:W-:-:S02]  /*15270*/  MOV R0, 0x1f ;  /* 0x0000001f00007802 */ /* 0x000fc40000000f00 */
[----:B------:R-:W-:Y:S02]  /*15280*/  MOV R2, 0x152a0 ;  /* 0x000152a000027802 */ /* 0x000fe40000000f00 */
[----:B-123--:R-:W-:Y:S05]  /*15290*/  CALL.REL.NOINC `($__internal_35_$__cuda_sm70_shflsync_idx_p) ;  /* 0x000012f000007944 */ /* 0x00efea0003c00000 */
[----:B------:R-:W-:Y:S01]  /*152a0*/  MOV R7, R0 ;  /* 0x0000000000077202 */ /* 0x000fe20000000f00 */
[----:B------:R-:W-:Y:S05]  /*152b0*/  BRA `(.L_x_1623) ;  /* 0xfffeb3d000007947 */ /* 0x000fea000383ffff */
.L_x_1643:
[----:B------:R-:W-:Y:S01]  /*152c0*/  IMAD.MOV.U32 R5, RZ, RZ, R9 ;  /* 0x000000ffff057224 */ /* 0x000fe200078e0009 */
[----:B------:R-:W-:Y:S01]  /*152d0*/  MOV R3, RZ ;  /* 0x000000ff00037202 */ /* 0x000fe20000000f00 */
[----:B------:R-:W-:Y:S01]  /*152e0*/  IMAD.MOV.U32 R0, RZ, RZ, 0x181f ;  /* 0x0000181fff007424 */ /* 0x000fe200078e00ff */
[----:B------:R-:W-:Y:S02]  /*152f0*/  MOV R2, 0x15310 ;  /* 0x0001531000027802 */ /* 0x000fe40000000f00 */
[----:B------:R-:W-:Y:S05]  /*15300*/  CALL.REL.NOINC `($__internal_35_$__cuda_sm70_shflsync_idx_p) ;  /* 0x0000128000007944 */ /* 0x000fea0003c00000 */
[----:B------:R-:W-:Y:S01]  /*15310*/  MOV R8, R0 ;  /* 0x0000000000087202 */ /* 0x000fe20000000f00 */
[----:B------:R-:W-:Y:S05]  /*15320*/  BRA `(.L_x_1766) ;  /* 0xfffed65000007947 */ /* 0x000fea000383ffff */
.L_x_1644:
[----:B------:R-:W-:Y:S01]  /*15330*/  IMAD.MOV.U32 R5, RZ, RZ, R13 ;  /* 0x000000ffff057224 */ /* 0x000fe200078e000d */
[----:B------:R-:W-:Y:S01]  /*15340*/  MOV R3, RZ ;  /* 0x000000ff00037202 */ /* 0x000fe20000000f00 */
[----:B------:R-:W-:Y:S01]  /*15350*/  IMAD.MOV.U32 R0, RZ, RZ, 0x181f ;  /* 0x0000181fff007424 */ /* 0x000fe200078e00ff */
[----:B------:R-:W-:Y:S02]  /*15360*/  MOV R2, 0x15380 ;  /* 0x0001538000027802 */ /* 0x000fe40000000f00 */
[----:B-12---:R-:W-:Y:S05]  /*15370*/  CALL.REL.NOINC `($__internal_35_$__cuda_sm70_shflsync_idx_p) ;  /* 0x0000121000007944 */ /* 0x006fea0003c00000 */
[----:B------:R-:W-:Y:S05]  /*15380*/  BRA `(.L_x_1767) ;  /* 0xfffed61000007947 */ /* 0x000fea000383ffff */
.L_x_1647:
[----:B--2---:R-:W-:Y:S01]  /*15390*/  IMAD.MOV.U32 R5, RZ, RZ, R9 ;  /* 0x000000ffff057224 */ /* 0x004fe200078e0009 */
[----:B------:R-:W-:Y:S01]  /*153a0*/  MOV R3, 0x1 ;  /* 0x0000000100037802 */ /* 0x000fe20000000f00 */
[----:B----4-:R-:W-:Y:S01]  /*153b0*/  IMAD.MOV.U32 R0, RZ, RZ, 0x181f ;  /* 0x0000181fff007424 */ /* 0x010fe200078e00ff */
[----:B------:R-:W-:-:S02]  /*153c0*/  MOV R2, 0x153e0 ;  /* 0x000153e000027802 */ /* 0x000fc40000000f00 */
[----:B-1-3--:R-:W-:Y:S05]  /*153d0*/  CALL.REL.NOINC `($__internal_35_$__cuda_sm70_shflsync_idx_p) ;  /* 0x000011b000007944 */ /* 0x00afea0003c00000 */
[----:B------:R-:W-:Y:S01]  /*153e0*/  IMAD.MOV.U32 R8, RZ, RZ, R0 ;  /* 0x000000ffff087224 */ /* 0x000fe200078e0000 */
[----:B------:R-:W-:Y:S01]  /*153f0*/  MOV R3, 0x1 ;  /* 0x0000000100037802 */ /* 0x000fe20000000f00 */
[----:B------:R-:W-:Y:S01]  /*15400*/  IMAD.MOV.U32 R5, RZ, RZ, R13 ;  /* 0x000000ffff057224 */ /* 0x000fe200078e000d */
[----:B------:R-:W-:-:S02]  /*15410*/  MOV R0, 0x181f ;  /* 0x0000181f00007802 */ /* 0x000fc40000000f00 */
[----:B------:R-:W-:Y:S02]  /*15420*/  MOV R2, 0x15440 ;  /* 0x0001544000027802 */ /* 0x000fe40000000f00 */
[----:B------:R-:W-:Y:S05]  /*15430*/  CALL.REL.NOINC `($__internal_35_$__cuda_sm70_shflsync_idx_p) ;  /* 0x0000115000007944 */ /* 0x000fea0003c00000 */
[----:B------:R-:W-:Y:S05]  /*15440*/  BRA `(.L_x_1768) ;  /* 0xfffed6a000007947 */ /* 0x000fea000383ffff */
.L_x_1650:
[----:B-1----:R-:W-:Y:S01]  /*15450*/  IMAD.MOV.U32 R5, RZ, RZ, R9 ;  /* 0x000000ffff057224 */ /* 0x002fe200078e0009 */
[----:B------:R-:W-:Y:S01]  /*15460*/  MOV R3, 0x2 ;  /* 0x0000000200037802 */ /* 0x000fe20000000f00 */
[----:B----4-:R-:W-:Y:S01]  /*15470*/  IMAD.MOV.U32 R0, RZ, RZ, 0x181f ;  /* 0x0000181fff007424 */ /* 0x010fe200078e00ff */
[----:B------:R-:W-:Y:S02]  /*15480*/  MOV R2, 0x154a0 ;  /* 0x000154a000027802 */ /* 0x000fe40000000f00 */
[----:B--23--:R-:W-:Y:S05]  /*15490*/  CALL.REL.NOINC `($__internal_35_$__cuda_sm70_shflsync_idx_p) ;  /* 0x000010f000007944 */ /* 0x00cfea0003c00000 */
[----:B------:R-:W-:Y:S01]  /*154a0*/  MOV R8, R0 ;  /* 0x0000000000087202 */ /* 0x000fe20000000f00 */
[----:B------:R-:W-:Y:S05]  /*154b0*/  BRA `(.L_x_1769) ;  /* 0xfffed77000007947 */ /* 0x000fea000383ffff */
.L_x_1651:
[----:B------:R-:W-:Y:S01]  /*154c0*/  IMAD.MOV.U32 R5, RZ, RZ, R13 ;  /* 0x000000ffff057224 */ /* 0x000fe200078e000d */
[----:B------:R-:W-:Y:S01]  /*154d0*/  MOV R3, 0x2 ;  /* 0x0000000200037802 */ /* 0x000fe20000000f00 */
[----:B----4-:R-:W-:Y:S01]  /*154e0*/  IMAD.MOV.U32 R0, RZ, RZ, 0x181f ;  /* 0x0000181fff007424 */ /* 0x010fe200078e00ff */
[----:B------:R-:W-:Y:S02]  /*154f0*/  MOV R2, 0x15510 ;  /* 0x0001551000027802 */ /* 0x000fe40000000f00 */
[----:B-123--:R-:W-:Y:S05]  /*15500*/  CALL.REL.NOINC `($__internal_35_$__cuda_sm70_shflsync_idx_p) ;  /* 0x0000108000007944 */ /* 0x00efea0003c00000 */
[----:B------:R-:W-:Y:S05]  /*15510*/  BRA `(.L_x_1770) ;  /* 0xfffed73000007947 */ /* 0x000fea000383ffff */
.L_x_1654:
[----:B-1----:R-:W-:Y:S01]  /*15520*/  IMAD.MOV.U32 R5, RZ, RZ, R9 ;  /* 0x000000ffff057224 */ /* 0x002fe200078e0009 */
[----:B------:R-:W-:Y:S01]  /*15530*/  MOV R3, 0x3 ;  /* 0x0000000300037802 */ /* 0x000fe20000000f00 */
[----:B------:R-:W-:Y:S01]  /*15540*/  IMAD.MOV.U32 R0, RZ, RZ, 0x181f ;  /* 0x0000181fff007424 */ /* 0x000fe200078e00ff */
[----:B------:R-:W-:-:S02]  /*15550*/  MOV R2, 0x15570 ;  /* 0x0001557000027802 */ /* 0x000fc40000000f00 */
[----:B--234-:R-:W-:Y:S05]  /*15560*/  CALL.REL.NOINC `($__internal_35_$__cuda_sm70_shflsync_idx_p) ;  /* 0x0000102000007944 */ /* 0x01cfea0003c00000 */
[----:B------:R-:W-:Y:S01]  /*15570*/  IMAD.MOV.U32 R8, RZ, RZ, R0 ;  /* 0x000000ffff087224 */ /* 0x000fe200078e0000 */
[----:B------:R-:W-:Y:S01]  /*15580*/  MOV R3, 0x3 ;  /* 0x0000000300037802 */ /* 0x000fe20000000f00 */
[----:B------:R-:W-:Y:S01]  /*15590*/  IMAD.MOV.U32 R5, RZ, RZ, R13 ;  /* 0x000000ffff057224 */ /* 0x000fe200078e000d */
[----:B------:R-:W-:-:S02]  /*155a0*/  MOV R0, 0x181f ;  /* 0x0000181f00007802 */ /* 0x000fc40000000f00 */
[----:B------:R-:W-:Y:S02]  /*155b0*/  MOV R2, 0x155d0 ;  /* 0x000155d000027802 */ /* 0x000fe40000000f00 */
[----:B------:R-:W-:Y:S05]  /*155c0*/  CALL.REL.NOINC `($__internal_35_$__cuda_sm70_shflsync_idx_p) ;  /* 0x00000fc000007944 */ /* 0x000fea0003c00000 */
[----:B------:R-:W-:Y:S05]  /*155d0*/  BRA `(.L_x_1771) ;  /* 0xfffed7c000007947 */ /* 0x000fea000383ffff */
.L_x_1699:
[----:B------:R-:W-:Y:S01]  /*155e0*/  IMAD.MOV.U32 R2, RZ, RZ, R212 ;  /* 0x000000ffff027224 */ /* 0x000fe200078e00d4 */
[----:B------:R-:W-:Y:S02]  /*155f0*/  MOV R5, 0x2 ;  /* 0x0000000200057802 */ /* 0x000fe40000000f00 */
[----:B------:R-:W-:Y:S02]  /*15600*/  MOV R3, 0x15620 ;  /* 0x0001562000037802 */ /* 0x000fe40000000f00 */
[----:B------:R-:W-:Y:S05]  /*15610*/  CALL.REL.NOINC `($__internal_34_$__cuda_sm70_shflsync_bfly_p) ;  /* 0x00000f2000007944 */ /* 0x000fea0003c00000 */
[----:B------:R-:W-:Y:S01]  /*15620*/  MOV R0, R5 ;  /* 0x0000000500007202 */ /* 0x000fe20000000f00 */
[----:B------:R-:W-:Y:S05]  /*15630*/  BRA `(.L_x_1772) ;  /* 0xffffad7000007947 */ /* 0x000fea000383ffff */
.L_x_1700:
[----:B------:R-:W-:Y:S01]  /*15640*/  IMAD.MOV.U32 R2, RZ, RZ, R0 ;  /* 0x000000ffff027224 */ /* 0x000fe200078e0000 */
[----:B------:R-:W-:Y:S02]  /*15650*/  MOV R5, 0x1 ;  /* 0x0000000100057802 */ /* 0x000fe40000000f00 */
[----:B------:R-:W-:Y:S02]  /*15660*/  MOV R3, 0x15680 ;  /* 0x0001568000037802 */ /* 0x000fe40000000f00 */
[----:B-1----:R-:W-:Y:S05]  /*15670*/  CALL.REL.NOINC `($__internal_34_$__cuda_sm70_shflsync_bfly_p) ;  /* 0x00000ec000007944 */ /* 0x002fea0003c00000 */
[----:B------:R-:W-:Y:S01]  /*15680*/  FADD.FTZ R0, R0, R5 ;  /* 0x0000000500007221 */ /* 0x000fe20000010000 */
[----:B------:R-:W-:Y:S02]  /*15690*/  MOV R2, R213 ;  /* 0x000000d500027202 */ /* 0x000fe40000000f00 */
[----:B------:R-:W-:-:S02]  /*156a0*/  MOV R5, 0x2 ;  /* 0x0000000200057802 */ /* 0x000fc40000000f00 */
[----:B------:R-:W-:Y:S02]  /*156b0*/  MOV R3, 0x156d0 ;  /* 0x000156d000037802 */ /* 0x000fe40000000f00 */
[----:B------:R-:W-:Y:S05]  /*156c0*/  CALL.REL.NOINC `($__internal_34_$__cuda_sm70_shflsync_bfly_p) ;  /* 0x00000e7000007944 */ /* 0x000fea0003c00000 */
[----:B------:R-:W-:Y:S01]  /*156d0*/  FADD.FTZ R4, R213, R5 ;  /* 0x00000005d5047221 */ /* 0x000fe20000010000 */
[----:B------:R-:W-:Y:S02]  /*156e0*/  MOV R5, 0x1 ;  /* 0x0000000100057802 */ /* 0x000fe40000000f00 */
[----:B------:R-:W-:Y:S02]  /*156f0*/  MOV R3, 0x15720 ;  /* 0x0001572000037802 */ /* 0x000fe40000000f00 */
[----:B------:R-:W-:Y:S02]  /*15700*/  MOV R2, R4 ;  /* 0x0000000400027202 */ /* 0x000fe40000000f00 */
[----:B------:R-:W-:Y:S05]  /*15710*/  CALL.REL.NOINC `($__internal_34_$__cuda_sm70_shflsync_bfly_p) ;  /* 0x00000e2000007944 */ /* 0x000fea0003c00000 */
[----:B------:R-:W-:Y:S01]  /*15720*/  MOV R3, R5 ;  /* 0x0000000500037202 */ /* 0x000fe20000000f00 */
[----:B------:R-:W-:Y:S05]  /*15730*/  BRA `(.L_x_1773) ;  /* 0xfffface000007947 */ /* 0x000fea000383ffff */
.L_x_1707:
[----:B-1234-:R-:W-:Y:S01]  /*15740*/  IMAD.MOV.U32 R5, RZ, RZ, R9 ;  /* 0x000000ffff057224 */ /* 0x01efe200078e0009 */
[----:B------:R-:W-:Y:S01]  /*15750*/  MOV R3, RZ ;  /* 0x000000ff00037202 */ /* 0x000fe20000000f00 */
[----:B------:R-:W-:Y:S01]  /*15760*/  IMAD.MOV.U32 R0, RZ, RZ, 0x181f ;  /* 0x0000181fff007424 */ /* 0x000fe200078e00ff */
[----:B------:R-:W-:Y:S02]  /*15770*/  MOV R2, 0x15790 ;  /* 0x0001579000027802 */ /* 0x000fe40000000f00 */
[----:B------:R-:W-:Y:S05]  /*15780*/  CALL.REL.NOINC `($__internal_35_$__cuda_sm70_shflsync_idx_p) ;  /* 0x00000e0000007944 */ /* 0x000fea0003c00000 */
[----:B------:R-:W-:Y:S01]  /*15790*/  MOV R8, R0 ;  /* 0x0000000000087202 */ /* 0x000fe20000000f00 */
[----:B------:R-:W-:Y:S05]  /*157a0*/  BRA `(.L_x_1774) ;  /* 0xffffc48000007947 */ /* 0x000fea000383ffff */
.L_x_1708:
[----:B------:R-:W-:Y:S01]  /*157b0*/  IMAD.MOV.U32 R5, RZ, RZ, R12 ;  /* 0x000000ffff057224 */ /* 0x000fe200078e000c */
[----:B------:R-:W-:Y:S01]  /*157c0*/  MOV R3, RZ ;  /* 0x000000ff00037202 */ /* 0x000fe20000000f00 */
[----:B------:R-:W-:Y:S01]  /*157d0*/  IMAD.MOV.U32 R0, RZ, RZ, 0x181f ;  /* 0x0000181fff007424 */ /* 0x000fe200078e00ff */
[----:B------:R-:W-:-:S02]  /*157e0*/  MOV R2, 0x15800 ;  /* 0x0001580000027802 */ /* 0x000fc40000000f00 */
[----:B-12---:R-:W-:Y:S05]  /*157f0*/  CALL.REL.NOINC `($__internal_35_$__cuda_sm70_shflsync_idx_p) ;  /* 0x00000d9000007944 */ /* 0x006fea0003c00000 */
[----:B------:R-:W-:Y:S05]  /*15800*/  BRA `(.L_x_1775) ;  /* 0xffffc44000007947 */ /* 0x000fea000383ffff */
.L_x_1711:
        /* <DEDUP_REMOVED lines=12> */
.L_x_1714:
[----:B-1----:R-:W-:Y:S01]  /*158d0*/  IMAD.MOV.U32 R5, RZ, RZ, R9 ;  /* 0x000000ffff057224 */ /* 0x002fe200078e0009 */
[----:B------:R-:W-:Y:S01]  /*158e0*/  MOV R3, 0x2 ;  /* 0x0000000200037802 */ /* 0x000fe20000000f00 */
[----:B----4-:R-:W-:Y:S01]  /*158f0*/  IMAD.MOV.U32 R0, RZ, RZ, 0x181f ;  /* 0x0000181fff007424 */ /* 0x010fe200078e00ff */
[----:B------:R-:W-:Y:S02]  /*15900*/  MOV R2, 0x15920 ;  /* 0x0001592000027802 */ /* 0x000fe40000000f00 */
[----:B--23--:R-:W-:Y:S05]  /*15910*/  CALL.REL.NOINC `($__internal_35_$__cuda_sm70_shflsync_idx_p) ;  /* 0x00000c7000007944 */ /* 0x00cfea0003c00000 */
[----:B------:R-:W-:Y:S01]  /*15920*/  MOV R8, R0 ;  /* 0x0000000000087202 */ /* 0x000fe20000000f00 */
[----:B------:R-:W-:Y:S05]  /*15930*/  BRA `(.L_x_1777) ;  /* 0xffffc57000007947 */ /* 0x000fea000383ffff */
.L_x_1715:
[----:B------:R-:W-:Y:S01]  /*15940*/  IMAD.MOV.U32 R5, RZ, RZ, R12 ;  /* 0x000000ffff057224 */ /* 0x000fe200078e000c */
[----:B------:R-:W-:Y:S01]  /*15950*/  MOV R3, 0x2 ;  /* 0x0000000200037802 */ /* 0x000fe20000000f00 */
[----:B----4-:R-:W-:Y:S01]  /*15960*/  IMAD.MOV.U32 R0, RZ, RZ, 0x181f ;  /* 0x0000181fff007424 */ /* 0x010fe200078e00ff */
[----:B------:R-:W-:Y:S02]  /*15970*/  MOV R2, 0x15990 ;  /* 0x0001599000027802 */ /* 0x000fe40000000f00 */
[----:B-123--:R-:W-:Y:S05]  /*15980*/  CALL.REL.NOINC `($__internal_35_$__cuda_sm70_shflsync_idx_p) ;  /* 0x00000c0000007944 */ /* 0x00efea0003c00000 */
[----:B------:R-:W-:Y:S05]  /*15990*/  BRA `(.L_x_1778) ;  /* 0xffffc53000007947 */ /* 0x000fea000383ffff */
.L_x_1718:
        /* <DEDUP_REMOVED lines=12> */
.L_x_1720:
[----:B------:R-:W-:Y:S01]  /*15a60*/  IMAD.MOV.U32 R5, RZ, RZ, R35 ;  /* 0x000000ffff057224 */ /* 0x000fe200078e0023 */
[----:B------:R-:W-:Y:S01]  /*15a70*/  MOV R3, RZ ;  /* 0x000000ff00037202 */ /* 0x000fe20000000f00 */
[----:B------:R-:W-:Y:S01]  /*15a80*/  IMAD.MOV.U32 R0, RZ, RZ, 0x1c1f ;  /* 0x00001c1fff007424 */ /* 0x000fe200078e00ff */
[----:B------:R-:W-:Y:S02]  /*15a90*/  MOV R2, 0x15ab0 ;  /* 0x00015ab000027802 */ /* 0x000fe40000000f00 */
[----:B------:R-:W-:Y:S05]  /*15aa0*/  CALL.REL.NOINC `($__internal_35_$__cuda_sm70_shflsync_idx_p) ;  /* 0x00000ae000007944 */ /* 0x000fea0003c00000 */
[----:B------:R-:W-:Y:S01]  /*15ab0*/  MOV R4, R0 ;  /* 0x0000000000047202 */ /* 0x000fe20000000f00 */
[----:B------:R-:W-:Y:S05]  /*15ac0*/  BRA `(.L_x_1780) ;  /* 0xffffc86000007947 */ /* 0x000fea000383ffff */
.L_x_1721:
[----:B------:R-:W-:Y:S01]  /*15ad0*/  IMAD.MOV.U32 R5, RZ, RZ, R37 ;  /* 0x000000ffff057224 */ /* 0x000fe200078e0025 */
[----:B------:R-:W-:Y:S01]  /*15ae0*/  MOV R3, RZ ;  /* 0x000000ff00037202 */ /* 0x000fe20000000f00 */
[----:B------:R-:W-:Y:S01]  /*15af0*/  IMAD.MOV.U32 R0, RZ, RZ, 0x1c1f ;  /* 0x00001c1fff007424 */ /* 0x000fe200078e00ff */
[----:B------:R-:W-:Y:S02]  /*15b00*/  MOV R2, 0x15b20 ;  /* 0x00015b2000027802 */ /* 0x000fe40000000f00 */
[----:B-12---:R-:W-:Y:S05]  /*15b10*/  CALL.REL.NOINC `($__internal_35_$__cuda_sm70_shflsync_idx_p) ;  /* 0x00000a7000007944 */ /* 0x006fea0003c00000 */
[----:B------:R-:W-:Y:S05]  /*15b20*/  BRA `(.L_x_1781) ;  /* 0xffffc82000007947 */ /* 0x000fea000383ffff */
.L_x_1724:
[----:B------:R-:W-:Y:S01]  /*15b30*/  IMAD.MOV.U32 R5, RZ, RZ, R35 ;  /* 0x000000ffff057224 */ /* 0x000fe200078e0023 */
[----:B----4-:R-:W-:Y:S01]  /*15b40*/  MOV R3, 0x1 ;  /* 0x0000000100037802 */ /* 0x010fe20000000f00 */
[----:B------:R-:W-:Y:S01]  /*15b50*/  IMAD.MOV.U32 R0, RZ, RZ, 0x1c1f ;  /* 0x00001c1fff007424 */ /* 0x000fe200078e00ff */
[----:B------:R-:W-:-:S02]  /*15b60*/  MOV R2, 0x15b80 ;  /* 0x00015b8000027802 */ /* 0x000fc40000000f00 */
[----:B-123--:R-:W-:Y:S05]  /*15b70*/  CALL.REL.NOINC `($__internal_35_$__cuda_sm70_shflsync_idx_p) ;  /* 0x00000a1000007944 */ /* 0x00efea0003c00000 */
[----:B------:R-:W-:Y:S01]  /*15b80*/  IMAD.MOV.U32 R4, RZ, RZ, R0 ;  /* 0x000000ffff047224 */ /* 0x000fe200078e0000 */
[----:B------:R-:W-:Y:S01]  /*15b90*/  MOV R3, 0x1 ;  /* 0x0000000100037802 */ /* 0x000fe20000000f00 */
[----:B------:R-:W-:Y:S01]  /*15ba0*/  IMAD.MOV.U32 R5, RZ, RZ, R37 ;  /* 0x000000ffff057224 */ /* 0x000fe200078e0025 */
[----:B------:R-:W-:-:S02]  /*15bb0*/  MOV R0, 0x1c1f ;  /* 0x00001c1f00007802 */ /* 0x000fc40000000f00 */
[----:B------:R-:W-:Y:S02]  /*15bc0*/  MOV R2, 0x15be0 ;  /* 0x00015be000027802 */ /* 0x000fe40000000f00 */
[----:B------:R-:W-:Y:S05]  /*15bd0*/  CALL.REL.NOINC `($__internal_35_$__cuda_sm70_shflsync_idx_p) ;  /* 0x000009b000007944 */ /* 0x000fea0003c00000 */
[----:B------:R-:W-:Y:S05]  /*15be0*/  BRA `(.L_x_1782) ;  /* 0xffffd0b000007947 */ /* 0x000fea000383ffff */
.L_x_1728:
[----:B------:R-:W-:Y:S01]  /*15bf0*/  IMAD.MOV.U32 R5, RZ, RZ, R9 ;  /* 0x000000ffff057224 */ /* 0x000fe200078e0009 */
[----:B------:R-:W-:Y:S01]  /*15c00*/  MOV R3, RZ ;  /* 0x000000ff00037202 */ /* 0x000fe20000000f00 */
[----:B------:R-:W-:Y:S01]  /*15c10*/  IMAD.MOV.U32 R0, RZ, RZ, 0x181f ;  /* 0x0000181fff007424 */ /* 0x000fe200078e00ff */
[----:B------:R-:W-:Y:S02]  /*15c20*/  MOV R2, 0x15c40 ;  /* 0x00015c4000027802 */ /* 0x000fe40000000f00 */
[----:B------:R-:W-:Y:S05]  /*15c30*/  CALL.REL.NOINC `($__internal_35_$__cuda_sm70_shflsync_idx_p) ;  /* 0x0000095000007944 */ /* 0x000fea0003c00000 */
[----:B------:R-:W-:Y:S01]  /*15c40*/  MOV R8, R0 ;  /* 0x0000000000087202 */ /* 0x000fe20000000f00 */
[----:B------:R-:W-:Y:S05]  /*15c50*/  BRA `(.L_x_1783) ;  /* 0xffffddb000007947 */ /* 0x000fea000383ffff */
.L_x_1729:
[----:B------:R-:W-:Y:S01]  /*15c60*/  IMAD.MOV.U32 R5, RZ, RZ, R12 ;  /* 0x000000ffff057224 */ /* 0x000fe200078e000c */
[----:B------:R-:W-:Y:S01]  /*15c70*/  MOV R3, RZ ;  /* 0x000000ff00037202 */ /* 0x000fe20000000f00 */
[----:B------:R-:W-:Y:S01]  /*15c80*/  IMAD.MOV.U32 R0, RZ, RZ, 0x181f ;  /* 0x0000181fff007424 */ /* 0x000fe200078e00ff */
[----:B------:R-:W-:Y:S02]  /*15c90*/  MOV R2, 0x15cb0 ;  /* 0x00015cb000027802 */ /* 0x000fe40000000f00 */
[----:B-12---:R-:W-:Y:S05]  /*15ca0*/  CALL.REL.NOINC `($__internal_35_$__cuda_sm70_shflsync_idx_p) ;  /* 0x000008e000007944 */ /* 0x006fea0003c00000 */
[----:B------:R-:W-:Y:S05]  /*15cb0*/  BRA `(.L_x_1784) ;  /* 0xffffdd7000007947 */ /* 0x000fea000383ffff */
.L_x_1732:
        /* <DEDUP_REMOVED lines=12> */
.L_x_1735:
[----:B-1----:R-:W-:Y:S01]  /*15d80*/  IMAD.MOV.U32 R5, RZ, RZ, R9 ;  /* 0x000000ffff057224 */ /* 0x002fe200078e0009 */
[----:B------:R-:W-:Y:S01]  /*15d90*/  MOV R3, 0x2 ;  /* 0x0000000200037802 */ /* 0x000fe20000000f00 */
[----:B----4-:R-:W-:Y:S01]  /*15da0*/  IMAD.MOV.U32 R0, RZ, RZ, 0x181f ;  /* 0x0000181fff007424 */ /* 0x010fe200078e00ff */
[----:B------:R-:W-:Y:S02]  /*15db0*/  MOV R2, 0x15dd0 ;  /* 0x00015dd000027802 */ /* 0x000fe40000000f00 */
[----:B--23--:R-:W-:Y:S05]  /*15dc0*/  CALL.REL.NOINC `($__internal_35_$__cuda_sm70_shflsync_idx_p) ;  /* 0x000007c000007944 */ /* 0x00cfea0003c00000 */
[----:B------:R-:W-:Y:S01]  /*15dd0*/  MOV R8, R0 ;  /* 0x0000000000087202 */ /* 0x000fe20000000f00 */
[----:B------:R-:W-:Y:S05]  /*15de0*/  BRA `(.L_x_1786) ;  /* 0xffffdeb000007947 */ /* 0x000fea000383ffff */
.L_x_1736:
[----:B------:R-:W-:Y:S01]  /*15df0*/  IMAD.MOV.U32 R5, RZ, RZ, R12 ;  /* 0x000000ffff057224 */ /* 0x000fe200078e000c */
[----:B------:R-:W-:Y:S01]  /*15e00*/  MOV R3, 0x2 ;  /* 0x0000000200037802 */ /* 0x000fe20000000f00 */
[----:B----4-:R-:W-:Y:S01]  /*15e10*/  IMAD.MOV.U32 R0, RZ, RZ, 0x181f ;  /* 0x0000181fff007424 */ /* 0x010fe200078e00ff */
[----:B------:R-:W-:Y:S02]  /*15e20*/  MOV R2, 0x15e40 ;  /* 0x00015e4000027802 */ /* 0x000fe40000000f00 */
[----:B-123--:R-:W-:Y:S05]  /*15e30*/  CALL.REL.NOINC `($__internal_35_$__cuda_sm70_shflsync_idx_p) ;  /* 0x0000075000007944 */ /* 0x00efea0003c00000 */
[----:B------:R-:W-:Y:S05]  /*15e40*/  BRA `(.L_x_1787) ;  /* 0xffffde7000007947 */ /* 0x000fea000383ffff */
.L_x_1739:
        /* <DEDUP_REMOVED lines=12> */
.L_x_1741:
[----:B---3--:R-:W-:Y:S01]  /*15f10*/  IMAD.MOV.U32 R5, RZ, RZ, R82 ;  /* 0x000000ffff057224 */ /* 0x008fe200078e0052 */
[----:B------:R-:W-:Y:S01]  /*15f20*/  MOV R3, RZ ;  /* 0x000000ff00037202 */ /* 0x000fe20000000f00 */
[----:B------:R-:W-:Y:S01]  /*15f30*/  IMAD.MOV.U32 R0, RZ, RZ, 0x1f ;  /* 0x0000001fff007424 */ /* 0x000fe200078e00ff */
[----:B------:R-:W-:Y:S02]  /*15f40*/  MOV R2, 0x15f60 ;  /* 0x00015f6000027802 */ /* 0x000fe40000000f00 */
[----:B-12---:R-:W-:Y:S05]  /*15f50*/  CALL.REL.NOINC `($__internal_35_$__cuda_sm70_shflsync_idx_p) ;  /* 0x0000063000007944 */ /* 0x006fea0003c00000 */
[----:B------:R-:W-:Y:S01]  /*15f60*/  MOV R9, R0 ;  /* 0x0000000000097202 */ /* 0x000fe20000000f00 */
[----:B------:R-:W-:Y:S05]  /*15f70*/  BRA `(.L_x_1789) ;  /* 0xffffe05000007947 */ /* 0x000fea000383ffff */
.L_x_1742:
[----:B---3--:R-:W-:Y:S01]  /*15f80*/  IMAD.MOV.U32 R5, RZ, RZ, R82 ;  /* 0x000000ffff057224 */ /* 0x008fe200078e0052 */
[----:B------:R-:W-:Y:S01]  /*15f90*/  MOV R3, 0x1 ;  /* 0x0000000100037802 */ /* 0x000fe20000000f00 */
[----:B------:R-:W-:Y:S01]  /*15fa0*/  IMAD.MOV.U32 R0, RZ, RZ, 0x1f ;  /* 0x0000001fff007424 */ /* 0x000fe200078e00ff */
[----:B------:R-:W-:Y:S02]  /*15fb0*/  MOV R2, 0x15fd0 ;  /* 0x00015fd000027802 */ /* 0x000fe40000000f00 */
[----:B-12-4-:R-:W-:Y:S05]  /*15fc0*/  CALL.REL.NOINC `($__internal_35_$__cuda_sm70_shflsync_idx_p) ;  /* 0x000005c000007944 */ /* 0x016fea0003c00000 */
[----:B------:R-:W-:Y:S01]  /*15fd0*/  MOV R8, R0 ;  /* 0x0000000000087202 */ /* 0x000fe20000000f00 */
[----:B------:R-:W-:Y:S05]  /*15fe0*/  BRA `(.L_x_1790) ;  /* 0xffffe00000007947 */ /* 0x000fea000383ffff */
.L_x_1743:
[----:B------:R-:W-:Y:S02]  /*15ff0*/  MOV R2, 0x1 ;  /* 0x0000000100027802 */ /* 0x000fe40000000f00 */
[----:B------:R-:W-:-:S02]  /*16000*/  MOV R3, 0x16020 ;  /* 0x0001602000037802 */ /* 0x000fc40000000f00 */
[----:B--234-:R-:W-:Y:S05]  /*16010*/  CALL.REL.NOINC `($__internal_36_$__cuda_sm70_shflsync_up_p) ;  /* 0x000005c000007944 */ /* 0x01cfea0003c00000 */
[----:B------:R-:W-:Y:S05]  /*16020*/  BRA `(.L_x_1791) ;  /* 0xffffe0e000007947 */ /* 0x000fea000383ffff */
.L_x_1744:
[----:B------:R-:W-:Y:S02]  /*16030*/  MOV R2, 0x2 ;  /* 0x0000000200027802 */ /* 0x000fe40000000f00 */
[----:B------:R-:W-:-:S02]  /*16040*/  MOV R3, 0x16060 ;  /* 0x0001606000037802 */ /* 0x000fc40000000f00 */
[----:B--2-4-:R-:W-:Y:S05]  /*16050*/  CALL.REL.NOINC `($__internal_36_$__cuda_sm70_shflsync_up_p) ;  /* 0x0000058000007944 */ /* 0x014fea0003c00000 */
[----:B------:R-:W-:Y:S01]  /*16060*/  SEL R3, R4, RZ, P1 ;  /* 0x000000ff04037207 */ /* 0x000fe20000800000 */
[----:B------:R-:W-:-:S04]  /*16070*/  IMAD.MOV.U32 R2, RZ, RZ, 0x4 ;  /* 0x00000004ff027424 */ /* 0x000fc800078e00ff */
[----:B------:R-:W-:Y:S01]  /*16080*/  IMAD.IADD R0, R0, 0x1, R3 ;  /* 0x0000000100007824 */ /* 0x000fe200078e0203 */
[----:B------:R-:W-:Y:S02]  /*16090*/  MOV R3, 0x160b0 ;  /* 0x000160b000037802 */ /* 0x000fe40000000f00 */
        /* <DEDUP_REMOVED lines=19> */
.L_x_1748:
[----:B------:R-:W-:Y:S02]  /*161d0*/  MOV R2, 0x1 ;  /* 0x0000000100027802 */ /* 0x000fe40000000f00 */
[----:B------:R-:W-:Y:S02]  /*161e0*/  MOV R3, 0x16200 ;  /* 0x0001620000037802 */ /* 0x000fe40000000f00 */
[----:B------:R-:W-:Y:S05]  /*161f0*/  CALL.REL.NOINC `($__internal_36_$__cuda_sm70_shflsync_up_p) ;  /* 0x000003e000007944 */ /* 0x000fea0003c00000 */
[----:B------:R-:W-:Y:S01]  /*16200*/  MOV R2, R4 ;  /* 0x0000000400027202 */ /* 0x000fe20000000f00 */
[----:B------:R-:W-:Y:S05]  /*16210*/  BRA `(.L_x_1793) ;  /* 0xffffe14000007947 */ /* 0x000fea000383ffff */
.L_x_1749:
[----:B------:R-:W-:Y:S02]  /*16220*/  MOV R2, 0x2 ;  /* 0x0000000200027802 */ /* 0x000fe40000000f00 */
        /* <DEDUP_REMOVED lines=25> */
.L_x_1751:
[----:B------:R-:W-:Y:S02]  /*163c0*/  SEL R0, RZ, 0x1, P0 ;  /* 0x00000001ff007807 */ /* 0x000fe40000000000 */
[----:B------:R-:W-:Y:S02]  /*163d0*/  MOV R2, 0x163f0 ;  /* 0x000163f000027802 */ /* 0x000fe40000000f00 */
[----:B-1----:R-:W-:Y:S05]  /*163e0*/  CALL.REL.NOINC `($__internal_37_$__cuda_sm70_votesync_ballot) ;  /* 0x0000026000007944 */ /* 0x002fea0003c00000 */
[----:B------:R-:W-:Y:S01]  /*163f0*/  MOV R10, R0 ;  /* 0x00000000000a7202 */ /* 0x000fe20000000f00 */
[----:B------:R-:W-:Y:S05]  /*16400*/  BRA `(.L_x_1795) ;  /* 0xffffe0e000007947 */ /* 0x000fea000383ffff */
.L_x_1752:
[----:B------:R-:W-:Y:S01]  /*16410*/  IMAD.MOV.U32 R5, RZ, RZ, R6 ;  /* 0x000000ffff057224 */ /* 0x000fe200078e0006 */
[----:B------:R-:W-:Y:S01]  /*16420*/  MOV R3, R8 ;  /* 0x0000000800037202 */ /* 0x000fe20000000f00 */
[----:B------:R-:W-:Y:S01]  /*16430*/  IMAD.MOV.U32 R0, RZ, RZ, 0x1f ;  /* 0x0000001fff007424 */ /* 0x000fe200078e00ff */
[----:B------:R-:W-:Y:S02]  /*16440*/  MOV R2, 0x16460 ;  /* 0x0001646000027802 */ /* 0x000fe40000000f00 */
[----:B-1----:R-:W-:Y:S05]  /*16450*/  CALL.REL.NOINC `($__internal_35_$__cuda_sm70_shflsync_idx_p) ;  /* 0x0000013000007944 */ /* 0x002fea0003c00000 */
[----:B------:R-:W-:Y:S01]  /*16460*/  IMAD.MOV.U32 R12, RZ, RZ, R0 ;  /* 0x000000ffff0c7224 */ /* 0x000fe200078e0000 */
[----:B------:R-:W-:Y:S01]  /*16470*/  MOV R3, R8 ;  /* 0x0000000800037202 */ /* 0x000fe20000000f00 */
[----:B------:R-:W-:Y:S01]  /*16480*/  IMAD.MOV.U32 R5, RZ, RZ, R7 ;  /* 0x000000ffff057224 */ /* 0x000fe200078e0007 */
[----:B------:R-:W-:Y:S02]  /*16490*/  MOV R0, 0x1f ;  /* 0x0000001f00007802 */ /* 0x000fe40000000f00 */
[----:B------:R-:W-:-:S02]  /*164a0*/  MOV R2, 0x164c0 ;  /* 0x000164c000027802 */ /* 0x000fc40000000f00 */
[----:B------:R-:W-:Y:S05]  /*164b0*/  CALL.REL.NOINC `($__internal_35_$__cuda_sm70_shflsync_idx_p) ;  /* 0x000000d000007944 */ /* 0x000fea0003c00000 */
[----:B------:R-:W-:Y:S01]  /*164c0*/  MOV R7, R0 ;  /* 0x0000000000077202 */ /* 0x000fe20000000f00 */
[----:B------:R-:W-:Y:S05]  /*164d0*/  BRA `(.L_x_1796) ;  /* 0xffffe06000007947 */ /* 0x000fea000383ffff */
.L_x_1755:
[----:B------:R-:W-:Y:S01]  /*164e0*/  IMAD.MOV.U32 R5, RZ, RZ, R4 ;  /* 0x000000ffff057224 */ /* 0x000fe200078e0004 */
[----:B------:R-:W-:-:S02]  /*164f0*/  MOV R0, 0x1f ;  /* 0x0000001f00007802 */ /* 0x000fc40000000f00 */
[----:B------:R-:W-:Y:S02]  /*16500*/  MOV R2, 0x16520 ;  /* 0x0001652000027802 */ /* 0x000fe40000000f00 */
[----:B-1234-:R-:W-:Y:S05]  /*16510*/  CALL.REL.NOINC `($__internal_35_$__cuda_sm70_shflsync_idx_p) ;  /* 0x0000007000007944 */ /* 0x01efea0003c00000 */
[----:B------:R-:W-:Y:S01]  /*16520*/  MOV R13, R0 ;  /* 0x00000000000d7202 */ /* 0x000fe20000000f00 */
[----:B------:R-:W-:Y:S05]  /*16530*/  BRA `(.L_x_1754) ;  /* 0xffffe06000007947 */ /* 0x000fea000383ffff */
        .weak           $__internal_34_$__cuda_sm70_shflsync_bfly_p
        .type           $__internal_34_$__cuda_sm70_shflsync_bfly_p,@function
        .size           $__internal_34_$__cuda_sm70_shflsync_bfly_p,($__internal_35_$__cuda_sm70_shflsync_idx_p - $__internal_34_$__cuda_sm70_shflsync_bfly_p)
$__internal_34_$__cuda_sm70_shflsync_bfly_p:
[----:B------:R-:W-:Y:S04]  /*16540*/  WARPSYNC R6 ;  /* 0x0000000600007348 */ /* 0x000fe80003800000 */
[----:B------:R1:W2:Y:S02]  /*16550*/  SHFL.BFLY PT, R5, R2, R5, R7 ;  /* 0x0c00000502057389 */ /* 0x0002a400000e0007 */
[----:B-1----:R-:W-:Y:S02]  /*16560*/  MOV R2, R3 ;  /* 0x0000000300027202 */ /* 0x002fe40000000f00 */
[----:B------:R-:W-:-:S04]  /*16570*/  MOV R3, 0x0 ;  /* 0x0000000000037802 */ /* 0x000fc80000000f00 */
[----:B--2---:R-:W-:Y:S05]  /*16580*/  RET.REL.NODEC R2 `(_ZN7cutlass13device_kernelIN5flash19enable_sm80_to_sm89INS1_16FlashAttnFwdSm80INS1_25CollectiveMainloopFwdSm80ILi8ELi2ELb0EN4cute5tupleIJNS5_1CILi128EEENS7_ILi64EEENS7_ILi192EEEEEELi192ENS_6half_tEfNS_4arch4Sm80ELb0ELb1ELb1ELb1ELb0ELb0ELb1ELb1EEENS1_21CollectiveEpilogueFwdINS6_IJS8_SA_S9_EEENS6_IJNS7_ILi1EEESI_SI_EEESC_SE_Li256ELb1ELb1ELb1ELb0EEENS1_36VarlenDynamicPersistentTileSchedulerILi128ELi64ELi256ELi256ELb1ELb1ELb0ELb1ELb0ELb1EEEEEEEEEvNT_6ParamsE) ;  /* 0xfffe9a7002007950 */ /* 0x004fea0003c3ffff */
        .weak           $__internal_35_$__cuda_sm70_shflsync_idx_p
        .type           $__internal_35_$__cuda_sm70_shflsync_idx_p,@function
        .size           $__internal_35_$__cuda_sm70_shflsync_idx_p,($__internal_36_$__cuda_sm70_shflsync_up_p - $__internal_35_$__cuda_sm70_shflsync_idx_p)
$__internal_35_$__cuda_sm70_shflsync_idx_p:
[----:B------:R-:W-:-:S04]  /*16590*/  MOV R83, 0xffffffff ;  /* 0xffffffff00537802 */ /* 0x000fc80000000f00 */
[----:B------:R-:W-:Y:S04]  /*165a0*/  WARPSYNC R83 ;  /* 0x0000005300007348 */ /* 0x000fe80003800000 */
[----:B------:R1:W2:Y:S02]  /*165b0*/  SHFL.IDX PT, R0, R5, R3, R0 ;  /* 0x0000000305007389 */ /* 0x0002a400000e0000 */
[----:B-1----:R-:W-:-:S04]  /*165c0*/  MOV R3, 0x0 ;  /* 0x0000000000037802 */ /* 0x002fc80000000f00 */
[----:B--2---:R-:W-:Y:S05]  /*165d0*/  RET.REL.NODEC R2 `(_ZN7cutlass13device_kernelIN5flash19enable_sm80_to_sm89INS1_16FlashAttnFwdSm80INS1_25CollectiveMainloopFwdSm80ILi8ELi2ELb0EN4cute5tupleIJNS5_1CILi128EEENS7_ILi64EEENS7_ILi192EEEEEELi192ENS_6half_tEfNS_4arch4Sm80ELb0ELb1ELb1ELb1ELb0ELb0ELb1ELb1EEENS1_21CollectiveEpilogueFwdINS6_IJS8_SA_S9_EEENS6_IJNS7_ILi1EEESI_SI_EEESC_SE_Li256ELb1ELb1ELb1ELb0EEENS1_36VarlenDynamicPersistentTileSchedulerILi128ELi64ELi256ELi256ELb1ELb1ELb0ELb1ELb0ELb1EEEEEEEEEvNT_6ParamsE) ;  /* 0xfffe9a2002007950 */ /* 0x004fea0003c3ffff */
        .weak           $__internal_36_$__cuda_sm70_shflsync_up_p
        .type           $__internal_36_$__cuda_sm70_shflsync_up_p,@function
        .size           $__internal_36_$__cuda_sm70_shflsync_up_p,($__internal_37_$__cuda_sm70_votesync_ballot - $__internal_36_$__cuda_sm70_shflsync_up_p)
$__internal_36_$__cuda_sm70_shflsync_up_p:
[----:B------:R-:W-:Y:S02]  /*165e0*/  IMAD.MOV.U32 R4, RZ, RZ, RZ ;  /* 0x000000ffff047224 */ /* 0x000fe400078e00ff */
[----:B------:R-:W-:-:S04]  /*165f0*/  IMAD.MOV.U32 R10, RZ, RZ, -0x1 ;  /* 0xffffffffff0a7424 */ /* 0x000fc800078e00ff */
[----:B------:R-:W-:Y:S04]  /*16600*/  WARPSYNC R10 ;  /* 0x0000000a00007348 */ /* 0x000fe80003800000 */
[----:B------:R1:W2:Y:S02]  /*16610*/  SHFL.UP PT, R4, R0, R2, R4 ;  /* 0x0400000200047389 */ /* 0x0002a400000e0004 */
[----:B-1----:R-:W-:Y:S02]  /*16620*/  MOV R2, R3 ;  /* 0x0000000300027202 */ /* 0x002fe40000000f00 */
[----:B------:R-:W-:-:S04]  /*16630*/  MOV R3, 0x0 ;  /* 0x0000000000037802 */ /* 0x000fc80000000f00 */
[----:B--2---:R-:W-:Y:S05]  /*16640*/  RET.REL.NODEC R2 `(_ZN7cutlass13device_kernelIN5flash19enable_sm80_to_sm89INS1_16FlashAttnFwdSm80INS1_25CollectiveMainloopFwdSm80ILi8ELi2ELb0EN4cute5tupleIJNS5_1CILi128EEENS7_ILi64EEENS7_ILi192EEEEEELi192ENS_6half_tEfNS_4arch4Sm80ELb0ELb1ELb1ELb1ELb0ELb0ELb1ELb1EEENS1_21CollectiveEpilogueFwdINS6_IJS8_SA_S9_EEENS6_IJNS7_ILi1EEESI_SI_EEESC_SE_Li256ELb1ELb1ELb1ELb0EEENS1_36VarlenDynamicPersistentTileSchedulerILi128ELi64ELi256ELi256ELb1ELb1ELb0ELb1ELb0ELb1EEEEEEEEEvNT_6ParamsE) ;  /* 0xfffe99b002007950 */ /* 0x004fea0003c3ffff */
        .weak           $__internal_37_$__cuda_sm70_votesync_ballot
        .type           $__internal_37_$__cuda_sm70_votesync_ballot,@function
        .size           $__internal_37_$__cuda_sm70_votesync_ballot,(.L_x_2499 - $__internal_37_$__cuda_sm70_votesync_ballot)
$__internal_37_$__cuda_sm70_votesync_ballot:
[----:B------:R-:W-:Y:S01]  /*16650*/  ISETP.NE.U32.AND P0, PT, R0, 0x1, PT ;  /* 0x000000010000780c */ /* 0x000fe20003f05070 */
[----:B------:R-:W-:-:S04]  /*16660*/  IMAD.MOV.U32 R3, RZ, RZ, -0x1 ;  /* 0xffffffffff037424 */ /* 0x000fc800078e00ff */
[----:B------:R-:W-:Y:S08]  /*16670*/  WARPSYNC R3 ;  /* 0x0000000300007348 */ /* 0x000ff00003800000 */
[----:B------:R-:W-:-:S04]  /*16680*/  VOTE.ANY R0, PT, !P0 ;  /* 0x0000000000007806 */ /* 0x000fc800040e0100 */
[----:B------:R-:W-:Y:S01]  /*16690*/  LOP3.LUT R0, R0, R3, RZ, 0xc0, !PT ;  /* 0x0000000300007212 */ /* 0x000fe200078ec0ff */
[----:B------:R-:W-:-:S04]  /*166a0*/  IMAD.MOV.U32 R3, RZ, RZ, 0x0 ;  /* 0x00000000ff037424 */ /* 0x000fc800078e00ff */
[----:B------:R-:W-:Y:S05]  /*166b0*/  RET.REL.NODEC R2 `(_ZN7cutlass13device_kernelIN5flash19enable_sm80_to_sm89INS1_16FlashAttnFwdSm80INS1_25CollectiveMainloopFwdSm80ILi8ELi2ELb0EN4cute5tupleIJNS5_1CILi128EEENS7_ILi64EEENS7_ILi192EEEEEELi192ENS_6half_tEfNS_4arch4Sm80ELb0ELb1ELb1ELb1ELb0ELb0ELb1ELb1EEENS1_21CollectiveEpilogueFwdINS6_IJS8_SA_S9_EEENS6_IJNS7_ILi1EEESI_SI_EEESC_SE_Li256ELb1ELb1ELb1ELb0EEENS1_36VarlenDynamicPersistentTileSchedulerILi128ELi64ELi256ELi256ELb1ELb1ELb0ELb1ELb0ELb1EEEEEEEEEvNT_6ParamsE) ;  /* 0xfffe994002007950 */ /* 0x000fea0003c3ffff */
.L_x_1797:
        /* <DEDUP_REMOVED lines=12> */
.L_x_2499:


//--------------------- .text._ZN7cutlass13device_kernelIN5flash19enable_sm80_to_sm89INS1_16FlashAttnFwdSm80INS1_25CollectiveMainloopFwdSm80ILi8ELi2ELb0EN4cute5tupleIJNS5_1CILi128EEENS7_ILi64EEENS7_ILi192EEEEEELi192ENS_6half_tEfNS_4arch4Sm80ELb0ELb1ELb1ELb1ELb0ELb1ELb1ELb1EEENS1_21CollectiveEpilogueFwdINS6_IJS8_SA_S9_EEENS6_IJNS7_ILi1EEESI_SI_EEESC_SE_Li256ELb1ELb1ELb1ELb0EEENS1_36VarlenDynamicPersistentTileSchedulerILi128ELi64ELi256ELi256ELb1ELb1ELb0ELb1ELb0ELb1EEEEEEEEEvNT_6ParamsE --------------------------
	.section	.text._ZN7cutlass13device_kernelIN5flash19enable_sm80_to_sm89INS1_16FlashAttnFwdSm80INS1_25CollectiveMainloopFwdSm80ILi8ELi2ELb0EN4cute5tupleIJNS5_1CILi128EEENS7_ILi64EEENS7_ILi192EEEEEELi192ENS_6half_tEfNS_4arch4Sm80ELb0ELb1ELb1ELb1ELb0ELb1ELb1ELb1EEENS1_21CollectiveEpilogueFwdINS6_IJS8_SA_S9_EEENS6_IJNS7_ILi1EEESI_SI_EEESC_SE_Li256ELb1ELb1ELb1ELb0EEENS1_36VarlenDynamicPersistentTileSchedulerILi128ELi64ELi256ELi256ELb1ELb1ELb0ELb1ELb0ELb1EEEEEEEEEvNT_6ParamsE,"ax",@progbits
	.sectioninfo	@"SHI_REGISTERS=255"
	.align	128
.text._ZN7cutlass13device_kernelIN5flash19enable_sm80_to_sm89INS1_16FlashAttnFwdSm80INS1_25CollectiveMainloopFwdSm80ILi8ELi2ELb0EN4cute5tupleIJNS5_1CILi128EEENS7_ILi64EEENS7_ILi192EEEEEELi192ENS_6half_tEfNS_4arch4Sm80ELb0ELb1ELb1ELb1ELb0ELb1ELb1ELb1EEENS1_21CollectiveEpilogueFwdINS6_IJS8_SA_S9_EEENS6_IJNS7_ILi1EEESI_SI_EEESC_SE_Li256ELb1ELb1ELb1ELb0EEENS1_36VarlenDynamicPersistentTileSchedulerILi128ELi64ELi256ELi256ELb1ELb1ELb0ELb1ELb0ELb1EEEEEEEEEvNT_6ParamsE:
        .type           _ZN7cutlass13device_kernelIN5flash19enable_sm80_to_sm89INS1_16FlashAttnFwdSm80INS1_25CollectiveMainloopFwdSm80ILi8ELi2ELb0EN4cute5tupleIJNS5_1CILi128EEENS7_ILi64EEENS7_ILi192EEEEEELi192ENS_6half_tEfNS_4arch4Sm80ELb0ELb1ELb1ELb1ELb0ELb1ELb1ELb1EEENS1_21CollectiveEpilogueFwdINS6_IJS8_SA_S9_EEENS6_IJNS7_ILi1EEESI_SI_EEESC_SE_Li256ELb1ELb1ELb1ELb0EEENS1_36VarlenDynamicPersistentTileSchedulerILi128ELi64ELi256ELi256ELb1ELb1ELb0ELb1ELb0ELb1EEEEEEEEEvNT_6ParamsE,@function
        .size           _ZN7cutlass13device_kernelIN5flash19enable_sm80_to_sm89INS1_16FlashAttnFwdSm80INS1_25CollectiveMainloopFwdSm80ILi8ELi2ELb0EN4cute5tupleIJNS5_1CILi128EEENS7_ILi64EEENS7_ILi192EEEEEELi192ENS_6half_tEfNS_4arch4Sm80ELb0ELb1ELb1ELb1ELb0ELb1ELb1ELb1EEENS1_21CollectiveEpilogueFwdINS6_IJS8_SA_S9_EEENS6_IJNS7_ILi1EEESI_SI_EEESC_SE_Li256ELb1ELb1ELb1ELb0EEENS1_36VarlenDynamicPersistentTileSchedulerILi128ELi64ELi256ELi256ELb1ELb1ELb0ELb1ELb0ELb1EEEEEEEEEvNT_6ParamsE,(.L_x_2504 - _ZN7cutlass13device_kernelIN5flash19enable_sm80_to_sm89INS1_16FlashAttnFwdSm80INS1_25CollectiveMainloopFwdSm80ILi8ELi2ELb0EN4cute5tupleIJNS5_1CILi128EEENS7_ILi64EEENS7_ILi192EEEEEELi192ENS_6half_tEfNS_4arch4Sm80ELb0ELb1ELb1ELb1ELb0ELb1ELb1ELb1EEENS1_21CollectiveEpilogueFwdINS6_IJS8_SA_S9_EEENS6_IJNS7_ILi1EEESI_SI_EEESC_SE_Li256ELb1ELb1ELb1ELb0EEENS1_36VarlenDynamicPersistentTileSchedulerILi128ELi64ELi256ELi256ELb1ELb1ELb0ELb1ELb0ELb1EEEEEEEEEvNT_6ParamsE)
        .other          _ZN7cutlass13device_kernelIN5flash19enable_sm80_to_sm89INS1_16FlashAttnFwdSm80INS1_25CollectiveMainloopFwdSm80ILi8ELi2ELb0EN4cute5tupleIJNS5_1CILi128EEENS7_ILi64EEENS7_ILi192EEEEEELi192ENS_6half_tEfNS_4arch4Sm80ELb0ELb1ELb1ELb1ELb0ELb1ELb1ELb1EEENS1_21CollectiveEpilogueFwdINS6_IJS8_SA_S9_EEENS6_IJNS7_ILi1EEESI_SI_EEESC_SE_Li256ELb1ELb1ELb1ELb0EEENS1_36VarlenDynamicPersistentTileSchedulerILi128ELi64ELi256ELi256ELb1ELb1ELb0ELb1ELb0ELb1EEEEEEEEEvNT_6ParamsE,@"STO_CUDA_ENTRY STV_DEFAULT"
_ZN7cutlass13device_kernelIN5flash19enable_sm80_to_sm89INS1_16FlashAttnFwdSm80INS1_25CollectiveMainloopFwdSm80ILi8ELi2ELb0EN4cute5tupleIJNS5_1CILi128EEENS7_ILi64EEENS7_ILi192EEEEEELi192ENS_6half_tEfNS_4arch4Sm80ELb0ELb1ELb1ELb1ELb0ELb1ELb1ELb1EEENS1_21CollectiveEpilogueFwdINS6_IJS8_SA_S9_EEENS6_IJNS7_ILi1EEESI_SI_EEESC_SE_Li256ELb1ELb1ELb1ELb0EEENS1_36VarlenDynamicPersistentTileSchedulerILi128ELi64ELi256ELi256ELb1ELb1ELb0ELb1ELb0ELb1EEEEEEEEEvNT_6ParamsE:
        /* <DEDUP_REMOVED lines=55> */
.L_x_1803:
        /* <DEDUP_REMOVED lines=16> */
.L_x_2026:
        /* <DEDUP_REMOVED lines=16> */
.L_x_2027:
[----:B--2---:R-:W-:-:S05]  /*0570*/  IMAD R15, R15, c[0x0][0x538], RZ ;  /* 0x00014e000f0f7a24 */ /* 0x004fca00078e02ff */
[----:B------:R-:W-:-:S04]  /*0580*/  IADD3 R6, R15, R6, RZ ;  /* 0x000000060f067210 */ /* 0x000fc80007ffe0ff */
[----:B------:R-:W-:-:S13]  /*0590*/  ISETP.GT.AND P0, PT, R6, UR4, PT ;  /* 0x0000000406007c0c */ /* 0x000fda000bf04270 */
[----:B-1----:R-:W-:Y:S05]  /*05a0*/  @!P0 BRA `(.L_x_1803) ;  /* 0xfffffdc000008947 */ /* 0x002fea000383ffff */
.L_x_1799:
[----:B------:R-:W-:-:S05]  /*05b0*/  IADD3 R208, -R15, R6, RZ ;  /* 0x000000060fd07210 */ /* 0x000fca0007ffe1ff */
[----:B------:R-:W-:-:S05]  /*05c0*/  IMAD R0, R7, c[0x0][0x538], R208 ;  /* 0x00014e0007007a24 */ /* 0x000fca00078e02d0 */
[----:B------:R-:W-:Y:S01]  /*05d0*/  ISETP.GT.AND P0, PT, R0, UR4, PT ;  /* 0x0000000400007c0c */ /* 0x000fe2000bf04270 */
[----:B------:R-:W-:-:S12]  /*05e0*/  BRA.DIV ~URZ, `(.L_x_1804) ;  /* 0x00020c327f007947 */ /* 0x000fd8000b800000 */
[----:B------:R-:W-:-:S04]  /*05f0*/  VOTE.ANY R5, PT, !P0 ;  /* 0x0000000000057806 */ /* 0x000fc800040e0100 */
.L_x_2028:
[----:B------:R-:W1:Y:S02]  /*0600*/  POPC R14, R5 ;  /* 0x00000005000e7309 */ /* 0x000e640000000000 */
[----:B-1----:R-:W-:Y:S01]  /*0610*/  IADD3 R211, R14, R211, RZ ;  /* 0x000000d30ed37210 */ /* 0x002fe20007ffe0ff */
[----:B------:R-:W-:Y:S05]  /*0620*/  BRA.DIV ~URZ, `(.L_x_1805) ;  /* 0x00020c327f007947 */ /* 0x000fea000b800000 */
[----:B------:R1:W2:Y:S01]  /*0630*/  SHFL.IDX PT, R4, R4, R14, 0x1f ;  /* 0x00001f0e04047589 */ /* 0x0002a200000e0000 */
[----:B------:R-:W-:-:S03]  /*0640*/  MOV R9, RZ ;  /* 0x000000ff00097202 */ /* 0x000fc60000000f00 */
[----:B------:R1:W3:Y:S04]  /*0650*/  SHFL.IDX PT, R3, R3, R14, 0x1f ;  /* 0x00001f0e03037589 */ /* 0x0002e800000e0000 */
.L_x_2029:
[----:B------:R-:W-:Y:S01]  /*0660*/  ISETP.NE.AND P0, PT, R5, RZ, PT ;  /* 0x000000ff0500720c */ /* 0x000fe20003f05270 */
[----:B------:R-:W-:-:S12]  /*0670*/  BSSY B0, `(.L_x_1806) ;  /* 0x0000005000007945 */ /* 0x000fd80003800000 */
[----:B------:R-:W-:Y:S05]  /*0680*/  @!P0 BRA `(.L_x_1807) ;  /* 0x0000003000008947 */ /* 0x000fea0003800000 */
[----:B-1----:R-:W-:Y:S01]  /*0690*/  IADD3 R14, R14, -0x1, RZ ;  /* 0xffffffff0e0e7810 */ /* 0x002fe20007ffe0ff */
[----:B------:R-:W-:Y:S05]  /*06a0*/  BRA.DIV ~URZ, `(.L_x_1808) ;  /* 0x00020c727f007947 */ /* 0x000fea000b800000 */
[----:B------:R1:W4:Y:S02]  /*06b0*/  SHFL.IDX PT, R9, R7, R14, 0x1f ;  /* 0x00001f0e07097589 */ /* 0x00032400000e0000 */
.L_x_1807:
[----:B------:R-:W-:Y:S05]  /*06c0*/  BSYNC B0 ;  /* 0x0000000000007941 */ /* 0x000fea0003800000 */
.L_x_1806:
[----:B---3--:R-:W-:Y:S01]  /*06d0*/  ISETP.NE.AND P0, PT, R3, 0x1, PT ;  /* 0x000000010300780c */ /* 0x008fe20003f05270 */
[----:B----4-:R-:W-:Y:S01]  /*06e0*/  IMAD R208, R9, c[0x0][0x538], R208 ;  /* 0x00014e0009d07a24 */ /* 0x010fe200078e02d0 */
[----:B------:R-:W-:Y:S04]  /*06f0*/  BSSY B0, `(.L_x_1809) ;  /* 0x0000076000007945 */ /* 0x000fe80003800000 */
[----:B-1----:R-:W-:-:S07]  /*0700*/  IADD3 R7, -R208, UR4, RZ ;  /* 0x00000004d0077c10 */ /* 0x002fce000fffe1ff */
[----:B------:R-:W-:Y:S05]  /*0710*/  @!P0 BRA `(.L_x_1810) ;  /* 0x0000037000008947 */ /* 0x000fea0003800000 */
[-C--:B--2---:R-:W-:Y:S02]  /*0720*/  IABS R8, R4.reuse ;  /* 0x0000000400087213 */ /* 0x084fe40000000000 */
[----:B------:R-:W-:Y:S02]  /*0730*/  IABS R9, R3 ;  /* 0x0000000300097213 */ /* 0x000fe40000000000 */
[----:B------:R-:W1:Y:S01]  /*0740*/  I2F.RP R14, R8 ;  /* 0x00000008000e7306 */ /* 0x000e620000209400 */
[----:B------:R-:W-:Y:S02]  /*0750*/  IABS R5, R7 ;  /* 0x0000000700057213 */ /* 0x000fe40000000000 */
[----:B------:R-:W-:-:S05]  /*0760*/  IABS R0, R4 ;  /* 0x0000000400007213 */ /* 0x000fca0000000000 */
[----:B------:R-:W-:Y:S01]  /*0770*/  I2F.RP R12, R9 ;  /* 0x00000009000c7306 */ /* 0x000fe20000209400 */
[----:B------:R-:W-:-:S07]  /*0780*/  IMAD.MOV R0, RZ, RZ, -R0 ;  /* 0x000000ffff007224 */ /* 0x000fce00078e0a00 */
[----:B-1----:R-:W1:Y:S02]  /*0790*/  MUFU.RCP R10, R14 ;  /* 0x0000000e000a7308 */ /* 0x002e640000001000 */
[----:B-1----:R-:W-:-:S06]  /*07a0*/  IADD3 R10, R10, 0xffffffe, RZ ;  /* 0x0ffffffe0a0a7810 */ /* 0x002fcc0007ffe0ff */
[----:B------:R-:W1:Y:S02]  /*07b0*/  F2I.FTZ.U32.TRUNC.NTZ R11, R10 ;  /* 0x0000000a000b7305 */ /* 0x000e64000021f000 */
[----:B-1----:R-:W-:Y:S02]  /*07c0*/  IMAD.MOV R13, RZ, RZ, -R11 ;  /* 0x000000ffff0d7224 */ /* 0x002fe400078e0a0b */
[----:B------:R-:W-:Y:S02]  /*07d0*/  IMAD.MOV.U32 R10, RZ, RZ, RZ ;  /* 0x000000ffff0a7224 */ /* 0x000fe400078e00ff */
[----:B------:R-:W-:-:S04]  /*07e0*/  IMAD R6, R13, R8, RZ ;  /* 0x000000080d067224 */ /* 0x000fc800078e02ff */
[----:B------:R-:W-:Y:S02]  /*07f0*/  IMAD.HI.U32 R6, R11, R6, R10 ;  /* 0x000000060b067227 */ /* 0x000fe400078e000a */
[----:B------:R-:W1:Y:S04]  /*0800*/  MUFU.RCP R10, R12 ;  /* 0x0000000c000a7308 */ /* 0x000e680000001000 */
[----:B------:R-:W-:-:S04]  /*0810*/  IMAD.HI.U32 R6, R6, R5, RZ ;  /* 0x0000000506067227 */ /* 0x000fc800078e00ff */
[----:B------:R-:W-:Y:S01]  /*0820*/  IMAD R5, R6, R0, R5 ;  /* 0x0000000006057224 */ /* 0x000fe200078e0205 */
[----:B------:R-:W-:-:S04]  /*0830*/  LOP3.LUT R0, R7, R4, RZ, 0x3c, !PT ;  /* 0x0000000407007212 */ /* 0x000fc800078e3cff */
[----:B------:R-:W-:Y:S02]  /*0840*/  ISETP.GT.U32.AND P0, PT, R8, R5, PT ;  /* 0x000000050800720c */ /* 0x000fe40003f04070 */
[----:B------:R-:W-:Y:S02]  /*0850*/  ISETP.GE.AND P1, PT, R0, RZ, PT ;  /* 0x000000ff0000720c */ /* 0x000fe40003f26270 */
[----:B-1----:R-:W-:Y:S02]  /*0860*/  IADD3 R10, R10, 0xffffffe, RZ ;  /* 0x0ffffffe0a0a7810 */ /* 0x002fe40007ffe0ff */
[----:B------:R-:W-:Y:S02]  /*0870*/  IABS R0, R3 ;  /* 0x0000000300007213 */ /* 0x000fe40000000000 */
[----:B------:R-:W1:Y:S03]  /*0880*/  F2I.FTZ.U32.TRUNC.NTZ R11, R10 ;  /* 0x0000000a000b7305 */ /* 0x000e66000021f000 */
[----:B------:R-:W-:-:S02]  /*0890*/  IMAD.MOV R0, RZ, RZ, -R0 ;  /* 0x000000ffff007224 */ /* 0x000fc400078e0a00 */
[----:B------:R-:W-:Y:S01]  /*08a0*/  @!P0 IMAD.IADD R5, R5, 0x1, -R8 ;  /* 0x0000000105058824 */ /* 0x000fe200078e0a08 */
[----:B------:R-:W-:Y:S02]  /*08b0*/  @!P0 IADD3 R6, R6, 0x1, RZ ;  /* 0x0000000106068810 */ /* 0x000fe40007ffe0ff */
[----:B------:R-:W-:Y:S02]  /*08c0*/  ISETP.NE.AND P0, PT, R4, RZ, PT ;  /* 0x000000ff0400720c */ /* 0x000fe40003f05270 */
[----:B------:R-:W-:Y:S01]  /*08d0*/  ISETP.GE.U32.AND P2, PT, R5, R8, PT ;  /* 0x000000080500720c */ /* 0x000fe20003f46070 */
[----:B-1----:R-:W-:Y:S02]  /*08e0*/  IMAD.MOV R8, RZ, RZ, -R11 ;  /* 0x000000ffff087224 */ /* 0x002fe400078e0a0b */
[----:B------:R-:W-:Y:S02]  /*08f0*/  IMAD.MOV.U32 R10, RZ, RZ, RZ ;  /* 0x000000ffff0a7224 */ /* 0x000fe400078e00ff */
[----:B------:R-:W-:-:S08]  /*0900*/  IMAD R8, R8, R9, RZ ;  /* 0x0000000908087224 */ /* 0x000fd000078e02ff */
[----:B------:R-:W-:Y:S01]  /*0910*/  @P2 IADD3 R6, R6, 0x1, RZ ;  /* 0x0000000106062810 */ /* 0x000fe20007ffe0ff */
[----:B------:R-:W-:-:S04]  /*0920*/  IMAD.HI.U32 R8, R11, R8, R10 ;  /* 0x000000080b087227 */ /* 0x000fc800078e000a */
[----:B------:R-:W-:Y:S01]  /*0930*/  @!P1 IMAD.MOV R6, RZ, RZ, -R6 ;  /* 0x000000ffff069224 */ /* 0x000fe200078e0a06 */
[----:B------:R-:W-:-:S04]  /*0940*/  @!P0 LOP3.LUT R6, RZ, R4, RZ, 0x33, !PT ;  /* 0x00000004ff068212 */ /* 0x000fc800078e33ff */
[----:B------:R-:W-:-:S05]  /*0950*/  IABS R5, R6 ;  /* 0x0000000600057213 */ /* 0x000fca0000000000 */
[----:B------:R-:W-:-:S04]  /*0960*/  IMAD.HI.U32 R8, R8, R5, RZ ;  /* 0x0000000508087227 */ /* 0x000fc800078e00ff */
[----:B------:R-:W-:Y:S02]  /*0970*/  IMAD R0, R8, R0, R5 ;  /* 0x0000000008007224 */ /* 0x000fe400078e0205 */
[----:B------:R-:W-:-:S03]  /*0980*/  IMAD.MOV R5, RZ, RZ, -R6 ;  /* 0x000000ffff057224 */ /* 0x000fc600078e0a06 */
[----:B------:R-:W-:Y:S01]  /*0990*/  ISETP.GT.U32.AND P0, PT, R9, R0, PT ;  /* 0x000000000900720c */ /* 0x000fe20003f04070 */
[----:B------:R-:W-:-:S12]  /*09a0*/  IMAD R10, R4, R5, R7 ;  /* 0x00000005040a7224 */ /* 0x000fd800078e0207 */
        /* <DEDUP_REMOVED lines=14> */
.L_x_1810:
[----:B------:R-:W-:-:S04]  /*0a90*/  IMAD.MOV.U32 R0, RZ, RZ, 0x4 ;  /* 0x00000004ff007424 */ /* 0x000fc800078e00ff */
[----:B------:R-:W-:-:S05]  /*0aa0*/  IMAD.WIDE R14, R211, R0, c[0x0][0x590] ;  /* 0x00016400d30e7625 */ /* 0x000fca00078e0200 */
[----:B------:R-:W3:Y:S01]  /*0ab0*/  LDG.E R5, [R14.64] ;  /* 0x000000080e057981 */ /* 0x000ee2000c1e1900 */
[----:B------:R-:W-:Y:S01]  /*0ac0*/  IABS R3, R7 ;  /* 0x0000000700037213 */ /* 0x000fe20000000000 */
[----:B--23--:R-:W-:-:S05]  /*0ad0*/  IMAD R6, R5, R4, RZ ;  /* 0x0000000405067224 */ /* 0x00cfca00078e02ff */
[-C--:B------:R-:W-:Y:S02]  /*0ae0*/  IABS R9, R6.reuse ;  /* 0x0000000600097213 */ /* 0x080fe40000000000 */
[----:B------:R-:W-:Y:S02]  /*0af0*/  IABS R0, R6 ;  /* 0x0000000600007213 */ /* 0x000fe40000000000 */
[----:B------:R-:W1:Y:S03]  /*0b00*/  I2F.RP R12, R9 ;  /* 0x00000009000c7306 */ /* 0x000e660000209400 */
[----:B------:R-:W-:-:S05]  /*0b10*/  IMAD.MOV R0, RZ, RZ, -R0 ;  /* 0x000000ffff007224 */ /* 0x000fca00078e0a00 */
        /* <DEDUP_REMOVED lines=19> */
[----:B------:R-:W-:Y:S02]  /*0c50*/  IMAD R0, R5, R10, RZ ;  /* 0x0000000a05007224 */ /* 0x000fe400078e02ff */
[----:B------:R-:W-:Y:S02]  /*0c60*/  IMAD.MOV R9, RZ, RZ, -R10 ;  /* 0x000000ffff097224 */ /* 0x000fe400078e0a0a */
[----:B------:R-:W-:Y:S01]  /*0c70*/  IMAD.MOV.U32 R10, RZ, RZ, RZ ;  /* 0x000000ffff0a7224 */ /* 0x000fe200078e00ff */
[----:B------:R-:W-:Y:S01]  /*0c80*/  IADD3 R8, -R0, c[0x0][0x538], RZ ;  /* 0x00014e0000087a10 */ /* 0x000fe20007ffe1ff */
[----:B------:R-:W-:-:S03]  /*0c90*/  IMAD R6, R6, R9, R7 ;  /* 0x0000000906067224 */ /* 0x000fc600078e0207 */
[----:B------:R-:W-:Y:S02]  /*0ca0*/  IMNMX R5, R5, R8, PT ;  /* 0x0000000805057217 */ /* 0x000fe40003800200 */
[----:B------:R-:W-:Y:S02]  /*0cb0*/  IABS R7, R6 ;  /* 0x0000000600077213 */ /* 0x000fe40000000000 */
[----:B------:R-:W-:Y:S02]  /*0cc0*/  IABS R8, R5 ;  /* 0x0000000500087213 */ /* 0x000fe40000000000 */
[----:B------:R-:W-:Y:S02]  /*0cd0*/  IADD3 R0, R0, 0x1000000, R6 ;  /* 0x0100000000007810 */ /* 0x000fe40007ffe006 */
[----:B------:R-:W1:Y:S08]  /*0ce0*/  I2F.RP R12, R8 ;  /* 0x00000008000c7306 */ /* 0x000e700000209400 */
[----:B-1----:R-:W1:Y:S02]  /*0cf0*/  MUFU.RCP R11, R12 ;  /* 0x0000000c000b7308 */ /* 0x002e640000001000 */
[----:B-1----:R-:W-:-:S06]  /*0d00*/  IADD3 R11, R11, 0xffffffe, RZ ;  /* 0x0ffffffe0b0b7810 */ /* 0x002fcc0007ffe0ff */
[----:B------:R-:W1:Y:S02]  /*0d10*/  F2I.FTZ.U32.TRUNC.NTZ R11, R11 ;  /* 0x0000000b000b7305 */ /* 0x000e64000021f000 */
[----:B-1----:R-:W-:-:S04]  /*0d20*/  IMAD.MOV R3, RZ, RZ, -R11 ;  /* 0x000000ffff037224 */ /* 0x002fc800078e0a0b */
[----:B------:R-:W-:Y:S01]  /*0d30*/  IMAD R9, R3, R8, RZ ;  /* 0x0000000803097224 */ /* 0x000fe200078e02ff */
[----:B------:R-:W-:-:S03]  /*0d40*/  IABS R3, R5 ;  /* 0x0000000500037213 */ /* 0x000fc60000000000 */
        /* <DEDUP_REMOVED lines=13> */
[----:B------:R-:W-:Y:S01]  /*0e20*/  @!P1 IMAD.MOV R10, RZ, RZ, -R10 ;  /* 0x000000ffff0a9224 */ /* 0x000fe200078e0a0a */
[----:B------:R-:W-:-:S05]  /*0e30*/  @!P0 LOP3.LUT R10, RZ, R5, RZ, 0x33, !PT ;  /* 0x00000005ff0a8212 */ /* 0x000fca00078e33ff */
[----:B------:R-:W-:Y:S02]  /*0e40*/  IMAD R210, R10, R3, R0 ;  /* 0x000000030ad27224 */ /* 0x000fe400078e0200 */
.L_x_1811:
[----:B------:R-:W-:Y:S05]  /*0e50*/  BSYNC B0 ;  /* 0x0000000000007941 */ /* 0x000fea0003800000 */
.L_x_1809:
[----:B------:R-:W-:-:S04]  /*0e60*/  LOP3.LUT R209, RZ, R10, RZ, 0x33, !PT ;  /* 0x0000000affd17212 */ /* 0x000fc800078e33ff */
[----:B------:R-:W-:Y:S01]  /*0e70*/  IADD3 R209, R209, R4, RZ ;  /* 0x00000004d1d17210 */ /* 0x000fe20007ffe0ff */
[----:B------:R-:W-:Y:S05]  /*0e80*/  BRA `(.L_x_1812) ;  /* 0x0000004000007947 */ /* 0x000fea0003800000 */
.L_x_1800:
[----:B------:R-:W-:Y:S01]  /*0e90*/  IMAD.MOV.U32 R209, RZ, RZ, RZ ;  /* 0x000000ffffd17224 */ /* 0x000fe200078e00ff */
[----:B------:R-:W-:Y:S01]  /*0ea0*/  MOV R210, RZ ;  /* 0x000000ff00d27202 */ /* 0x000fe20000000f00 */
[----:B------:R-:W-:Y:S01]  /*0eb0*/  IMAD.U32 R208, RZ, RZ, UR4 ;  /* 0x00000004ffd07e24 */ /* 0x000fe2000f8e00ff */
[----:B------:R-:W-:Y:S02]  /*0ec0*/  MOV R211, c[0x0][0x53c] ;  /* 0x00014f0000d37a02 */ /* 0x000fe40000000f00 */
.L_x_1812:
[----:B------:R-:W-:Y:S01]  /*0ed0*/  ISETP.NE.AND P0, PT, R2, RZ, PT ;  /* 0x000000ff0200720c */ /* 0x000fe20003f05270 */
[----:B------:R-:W-:-:S12]  /*0ee0*/  WARPSYNC 0xffffffff ;  /* 0xffffffff00007948 */ /* 0x000fd80003800000 */
[----:B------:R1:W-:Y:S04]  /*0ef0*/  @!P0 STS.128 [0x24100], R208 ;  /* 0x024100d0ff008388 */ /* 0x0003e80000000c00 */
[----:B------:R-:W-:Y:S06]  /*0f00*/  BAR.ARV 0x5, 0x100 ;  /* 0x0144000000007b1d */ /* 0x000fec0000002000 */
.L_x_1798:
[----:B-1----:R-:W-:-:S13]  /*0f10*/  ISETP.GE.AND P0, PT, R211, c[0x0][0x53c], PT ;  /* 0x00014f00d3007a0c */ /* 0x002fda0003f06270 */
[----:B------:R-:W-:Y:S05]  /*0f20*/  @P0 EXIT ;  /* 0x000000000000094d */ /* 0x000fea0003800000 */
[----:B------:R-:W-:-:S04]  /*0f30*/  SHF.R.S32.HI R2, RZ, 0x1f, R215 ;  /* 0x0000001fff027819 */ /* 0x000fc800000114d7 */
[CC--:B------:R-:W-:Y:S02]  /*0f40*/  LEA.HI R9, R2.reuse, R215.reuse, RZ, 0x3 ;  /* 0x000000d702097211 */ /* 0x0c0fe400078f18ff */
[CC--:B------:R-:W-:Y:S02]  /*0f50*/  LEA.HI R7, R2.reuse, R215.reuse, RZ, 0x4 ;  /* 0x000000d702077211 */ /* 0x0c0fe400078f20ff */
[----:B------:R-:W-:Y:S02]  /*0f60*/  SHF.R.S32.HI R5, RZ, 0x3, R9 ;  /* 0x00000003ff057819 */ /* 0x000fe40000011409 */
[----:B------:R-:W-:Y:S02]  /*0f70*/  LOP3.LUT R0, R9, 0xfffffff8, RZ, 0xc0, !PT ;  /* 0xfffffff809007812 */ /* 0x000fe400078ec0ff */
[----:B------:R-:W-:Y:S01]  /*0f80*/  SHF.R.S32.HI R8, RZ, 0x4, R7 ;  /* 0x00000004ff087819 */ /* 0x000fe20000011407 */
[----:B------:R-:W-:Y:S01]  /*0f90*/  IMAD.SHL.U32 R5, R5, 0x40, RZ ;  /* 0x0000004005057824 */ /* 0x000fe200078e00ff */
[----:B------:R-:W-:Y:S01]  /*0fa0*/  LEA.HI R3, R2, R215, RZ, 0x6 ;  /* 0x000000d702037211 */ /* 0x000fe200078f30ff */
[----:B------:R-:W-:Y:S01]  /*0fb0*/  IMAD.IADD R0, R215, 0x1, -R0 ;  /* 0x00000001d7007824 */ /* 0x000fe200078e0a00 */
[----:B------:R-:W-:-:S02]  /*0fc0*/  LOP3.LUT R10, R7, 0xfffffff0, RZ, 0xc0, !PT ;  /* 0xfffffff0070a7812 */ /* 0x000fc400078ec0ff */
[----:B------:R-:W-:Y:S01]  /*0fd0*/  LEA.HI R7, R7, R8, RZ, 0x1 ;  /* 0x0000000807077211 */ /* 0x000fe200078f08ff */
[----:B------:R-:W-:Y:S01]  /*0fe0*/  IMAD.SHL.U32 R3, R3, 0x8, RZ ;  /* 0x0000000803037824 */ /* 0x000fe200078e00ff */
[----:B------:R-:W-:Y:S01]  /*0ff0*/  LOP3.LUT R5, R5, 0x1c0, RZ, 0xc0, !PT ;  /* 0x000001c005057812 */ /* 0x000fe200078ec0ff */
[C---:B------:R-:W-:Y:S01]  /*1000*/  IMAD.SHL.U32 R232, R0.reuse, 0x8, RZ ;  /* 0x0000000800e87824 */ /* 0x040fe200078e00ff */
[----:B------:R-:W-:Y:S01]  /*1010*/  LOP3.LUT R7, R7, 0xfffffffe, RZ, 0xc0, !PT ;  /* 0xfffffffe07077812 */ /* 0x000fe200078ec0ff */
[----:B------:R-:W-:Y:S01]  /*1020*/  IMAD.IADD R13, R215, 0x1, -R10 ;  /* 0x00000001d70d7824 */ /* 0x000fe200078e0a0a */
[----:B------:R-:W-:Y:S01]  /*1030*/  LOP3.LUT R3, R3, 0x7ffffe00, RZ, 0xc0, !PT ;  /* 0x7ffffe0003037812 */ /* 0x000fe200078ec0ff */
[----:B------:R-:W-:Y:S01]  /*1040*/  IMAD.SHL.U32 R0, R0, 0x40, RZ ;  /* 0x0000004000007824 */ /* 0x000fe200078e00ff */
[----:B------:R-:W-:Y:S01]  /*1050*/  SHF.R.U32.HI R140, RZ, 0x3, R5 ;  /* 0x00000003ff8c7819 */ /* 0x000fe20000011605 */
[----:B------:R-:W-:Y:S01]  /*1060*/  IMAD.IADD R7, R8, 0x1, -R7 ;  /* 0x0000000108077824 */ /* 0x000fe200078e0a07 */
[----:B------:R-:W-:-:S02]  /*1070*/  LOP3.LUT R4, R5, 0x38, R232, 0xf8, !PT ;  /* 0x0000003805047812 */ /* 0x000fc400078ef8e8 */
[----:B------:R-:W-:Y:S02]  /*1080*/  LEA.HI R6, R2, R215, RZ, 0x5 ;  /* 0x000000d702067211 */ /* 0x000fe400078f28ff */
[----:B------:R-:W-:Y:S02]  /*1090*/  SHF.R.S32.HI R8, RZ, 0x1f, R13 ;  /* 0x0000001fff087819 */ /* 0x000fe4000001140d */
[----:B------:R-:W-:Y:S02]  /*10a0*/  LOP3.LUT R140, R3, R4, R140, 0xf6, !PT ;  /* 0x00000004038c7212 */ /* 0x000fe400078ef68c */
[--C-:B------:R-:W-:Y:S02]  /*10b0*/  SHF.R.S32.HI R5, RZ, 0x5, R6.reuse ;  /* 0x00000005ff057819 */ /* 0x100fe40000011406 */
[----:B------:R-:W-:Y:S01]  /*10c0*/  SHF.R.S32.HI R4, RZ, 0x1f, R6 ;  /* 0x0000001fff047819 */ /* 0x000fe20000011406 */
[----:B------:R-:W-:Y:S01]  /*10d0*/  IMAD.SHL.U32 R140, R140, 0x2, RZ ;  /* 0x000000028c8c7824 */ /* 0x000fe200078e00ff */
[----:B------:R-:W-:-:S02]  /*10e0*/  LEA.HI R3, R8, R13, RZ, 0x3 ;  /* 0x0000000d08037211 */ /* 0x000fc400078f18ff */
[----:B------:R-:W-:Y:S02]  /*10f0*/  LOP3.LUT R6, R6, 0xffffffe0, RZ, 0xc0, !PT ;  /* 0xffffffe006067812 */ /* 0x000fe400078ec0ff */
[----:B------:R-:W-:Y:S02]  /*1100*/  LEA.HI R4, R4, R5, RZ, 0x3 ;  /* 0x0000000504047211 */ /* 0x000fe400078f18ff */
[----:B------:R-:W-:Y:S01]  /*1110*/  LEA.HI R2, R2, R215, RZ, 0x2 ;  /* 0x000000d702027211 */ /* 0x000fe200078f10ff */
[----:B------:R-:W-:Y:S01]  /*1120*/  IMAD.IADD R11, R215, 0x1, -R6 ;  /* 0x00000001d70b7824 */ /* 0x000fe200078e0a06 */
[C---:B------:R-:W-:Y:S01]  /*1130*/  LOP3.LUT R8, R3.reuse, 0xfffffff8, RZ, 0xc0, !PT ;  /* 0xfffffff803087812 */ /* 0x040fe200078ec0ff */
[----:B------:R-:W-:Y:S01]  /*1140*/  IMAD.SHL.U32 R3, R3, 0x40, RZ ;  /* 0x0000004003037824 */ /* 0x000fe200078e00ff */
[----:B------:R-:W-:Y:S02]  /*1150*/  LOP3.LUT R0, R0, 0x1c0, RZ, 0xc0, !PT ;  /* 0x000001c000007812 */ /* 0x000fe400078ec0ff */
[----:B------:R-:W-:Y:S01]  /*1160*/  LOP3.LUT R4, R4, 0xffffff8, RZ, 0xc0, !PT ;  /* 0x0ffffff804047812 */ /* 0x000fe200078ec0ff */
[----:B------:R-:W-:Y:S01]  /*1170*/  IMAD.IADD R8, R13, 0x1, -R8 ;  /* 0x000000010d087824 */ /* 0x000fe200078e0a08 */
[----:B------:R-:W-:-:S02]  /*1180*/  LOP3.LUT R218, R2, 0xfffffffc, RZ, 0xc0, !PT ;  /* 0xfffffffc02da7812 */ /* 0x000fc400078ec0ff */
[----:B------:R-:W-:Y:S01]  /*1190*/  LOP3.LUT R9, R0, 0x8, R9, 0xf8, !PT ;  /* 0x0000000800097812 */ /* 0x000fe200078ef809 */
[----:B------:R-:W-:Y:S01]  /*11a0*/  IMAD.IADD R13, R5, 0x1, -R4 ;  /* 0x00000001050d7824 */ /* 0x000fe200078e0a04 */
[----:B------:R-:W-:Y:S01]  /*11b0*/  SHF.R.U32.HI R0, RZ, 0x3, R0 ;  /* 0x00000003ff007819 */ /* 0x000fe20000011600 */
[----:B------:R-:W-:Y:S01]  /*11c0*/  IMAD.IADD R218, R215, 0x1, -R218 ;  /* 0x00000001d7da7824 */ /* 0x000fe200078e0ada */
[----:B------:R-:W-:Y:S01]  /*11d0*/  SHF.R.S32.HI R222, RZ, 0x1f, R11 ;  /* 0x0000001fffde7819 */ /* 0x000fe2000001140b */
[----:B------:R-:W-:Y:S01]  /*11e0*/  IMAD.SHL.U32 R4, R8, 0x40, RZ ;  /* 0x0000004008047824 */ /* 0x000fe200078e00ff */
[----:B------:R-:W-:Y:S01]  /*11f0*/  LOP3.LUT R0, R9, R0, RZ, 0x3c, !PT ;  /* 0x0000000009007212 */ /* 0x000fe200078e3cff */
[----:B------:R-:W-:Y:S01]  /*1200*/  IMAD.SHL.U32 R9, R7, 0x8, RZ ;  /* 0x0000000807097824 */ /* 0x000fe200078e00ff */
[----:B------:R-:W-:Y:S01]  /*1210*/  LEA.HI R222, R222, R11, RZ, 0x2 ;  /* 0x0000000bdede7211 */ /* 0x000fe200078f10ff */
[----:B------:R-:W-:Y:S01]  /*1220*/  IMAD.SHL.U32 R5, R5, 0x400, RZ ;  /* 0x0000040005057824 */ /* 0x000fe200078e00ff */
[C---:B------:R-:W-:Y:S01]  /*1230*/  LEA.HI R217, R218.reuse, R218, RZ, 0x1 ;  /* 0x000000dadad97211 */ /* 0x040fe200078f08ff */
[----:B------:R-:W-:Y:S01]  /*1240*/  IMAD.SHL.U32 R142, R218, 0x4, RZ ;  /* 0x00000004da8e7824 */ /* 0x000fe200078e00ff */
[----:B------:R-:W-:Y:S01]  /*1250*/  LOP3.LUT R4, R4, 0x1c0, RZ, 0xc0, !PT ;  /* 0x000001c004047812 */ /* 0x000fe200078ec0ff */
[----:B------:R-:W-:Y:S01]  /*1260*/  IMAD R0, R7, 0x200, R0 ;  /* 0x0000020007007824 */ /* 0x000fe200078e0200 */
[----:B------:R-:W-:Y:S01]  /*1270*/  SHF.R.S32.HI R6, RZ, 0x2, R222 ;  /* 0x00000002ff067819 */ /* 0x000fe200000114de */
[----:B------:R-:W-:Y:S01]  /*1280*/  IMAD.MOV.U32 R7, RZ, RZ, 0x40 ;  /* 0x00000040ff077424 */ /* 0x000fe200078e00ff */
[----:B------:R-:W-:Y:S01]  /*1290*/  LOP3.LUT R217, R217, 0x1ffffffe, RZ, 0xc0, !PT ;  /* 0x1ffffffed9d97812 */ /* 0x000fe200078ec0ff */
[----:B------:R-:W-:Y:S01]  /*12a0*/  IMAD.SHL.U32 R144, R218, 0x8, RZ ;  /* 0x00000008da907824 */ /* 0x000fe200078e00ff */
[----:B------:R-:W-:Y:S01]  /*12b0*/  LOP3.LUT R9, R4, 0x8, R9, 0xf8, !PT ;  /* 0x0000000804097812 */ /* 0x000fe200078ef809 */
[----:B------:R-:W-:Y:S01]  /*12c0*/  IMAD R6, R13, 0x10, R6 ;  /* 0x000000100d067824 */ /* 0x000fe200078e0206 */
[----:B------:R-:W-:Y:S01]  /*12d0*/  SHF.R.U32.HI R4, RZ, 0x3, R4 ;  /* 0x00000003ff047819 */ /* 0x000fe20000011604 */
[----:B------:R-:W-:Y:S01]  /*12e0*/  IMAD.IADD R217, R218, 0x1, -R217 ;  /* 0x00000001dad97824 */ /* 0x000fe200078e0ad9 */
[----:B------:R-:W-:-:S02]  /*12f0*/  SHF.R.S32.HI R221, RZ, 0x2, R2 ;  /* 0x00000002ffdd7819 */ /* 0x000fc40000011402 */
[----:B------:R-:W-:Y:S01]  /*1300*/  SHF.R.S32.HI R2, RZ, 0x1f, R2 ;  /* 0x0000001fff027819 */ /* 0x000fe20000011402 */
[----:B------:R-:W-:Y:S01]  /*1310*/  IMAD R217, R217, 0x8, R6 ;  /* 0x00000008d9d97824 */ /* 0x000fe200078e0206 */
[----:B------:R-:W-:Y:S01]  /*1320*/  LOP3.LUT R4, R9, R4, RZ, 0x3c, !PT ;  /* 0x0000000409047212 */ /* 0x000fe200078e3cff */
[----:B------:R-:W-:Y:S01]  /*1330*/  IMAD.MOV.U32 R6, RZ, RZ, 0x20 ;  /* 0x00000020ff067424 */ /* 0x000fe200078e00ff */
[----:B------:R-:W-:Y:S02]  /*1340*/  LOP3.LUT R3, R3, 0xfffffe00, RZ, 0xc0, !PT ;  /* 0xfffffe0003037812 */ /* 0x000fe400078ec0ff */
[----:B------:R-:W-:Y:S02]  /*1350*/  R2P PR, R8, 0x6 ;  /* 0x0000000608007804 */ /* 0x000fe40000000000 */
[----:B------:R-:W-:Y:S02]  /*1360*/  LEA.HI R8, R2, R221, RZ, 0x3 ;  /* 0x000000dd02087211 */ /* 0x000fe400078f18ff */
[----:B------:R-:W-:-:S02]  /*1370*/  IADD3 R2, R4, R3, R5 ;  /* 0x0000000304027210 */ /* 0x000fc40007ffe005 */
[----:B------:R-:W-:Y:S02]  /*1380*/  LOP3.LUT R4, R4, R3, RZ, 0xfc, !PT ;  /* 0x0000000304047212 */ /* 0x000fe400078efcff */
[----:B------:R-:W-:Y:S02]  /*1390*/  IADD3 R3, R142, 0x40, RZ ;  /* 0x000000408e037810 */ /* 0x000fe40007ffe0ff */
[----:B------:R-:W-:Y:S02]  /*13a0*/  LOP3.LUT R222, R222, 0x7ffffffc, RZ, 0xc0, !PT ;  /* 0x7ffffffcdede7812 */ /* 0x000fe400078ec0ff */
[----:B------:R-:W-:Y:S01]  /*13b0*/  SEL R199, R6, 0xffffffe0, !P1 ;  /* 0xffffffe006c77807 */ /* 0x000fe20004800000 */
[----:B------:R-:W-:Y:S01]  /*13c0*/  IMAD.IADD R138, R142, 0x1, R3 ;  /* 0x000000018e8a7824 */ /* 0x000fe200078e0203 */
[----:B------:R-:W-:Y:S01]  /*13d0*/  LEA R146, R4, 0x100, 0x1 ;  /* 0x0000010004927811 */ /* 0x000fe200078e08ff */
[----:B------:R-:W-:Y:S01]  /*13e0*/  IMAD.IADD R222, R11, 0x1, -R222 ;  /* 0x000000010bde7824 */ /* 0x000fe200078e0ade */
[----:B------:R-:W-:-:S02]  /*13f0*/  LEA R200, R2, 0x18100, 0x1 ;  /* 0x0001810002c87811 */ /* 0x000fc400078e08ff */
[----:B------:R-:W-:Y:S01]  /*1400*/  LOP3.LUT R8, R8, 0xfffffff8, RZ, 0xc0, !PT ;  /* 0xfffffff808087812 */ /* 0x000fe200078ec0ff */
[----:B------:R-:W-:Y:S01]  /*1410*/  IMAD.SHL.U32 R222, R222, 0x2, RZ ;  /* 0x00000002dede7824 */ /* 0x000fe200078e00ff */
[----:B------:R-:W-:Y:S01]  /*1420*/  IADD3 R5, R142, 0x20, RZ ;  /* 0x000000208e057810 */ /* 0x000fe20007ffe0ff */
[----:B------:R-:W-:Y:S01]  /*1430*/  IMAD.IADD R197, R200, 0x1, R199 ;  /* 0x00000001c8c57824 */ /* 0x000fe200078e02c7 */
[----:B------:R-:W-:Y:S01]  /*1440*/  SEL R3, R7, 0xffffffc0, !P2 ;  /* 0xffffffc007037807 */ /* 0x000fe20005000000 */
[----:B------:R-:W-:Y:S01]  /*1450*/  IMAD.IADD R219, R221, 0x1, -R8 ;  /* 0x00000001dddb7824 */ /* 0x000fe200078e0a08 */
[----:B------:R-:W-:Y:S01]  /*1460*/  LEA R198, R0, 0xc100, 0x1 ;  /* 0x0000c10000c67811 */ /* 0x000fe200078e08ff */
[--C-:B------:R-:W-:Y:S01]  /*1470*/  IMAD.IADD R0, R199, 0x1, R146.reuse ;  /* 0x00000001c7007824 */ /* 0x100fe200078e0292 */
[C---:B------:R-:W-:Y:S01]  /*1480*/  IADD3 R137, R142.reuse, 0x30, RZ ;  /* 0x000000308e897810 */ /* 0x040fe20007ffe0ff */
[C---:B------:R-:W-:Y:S01]  /*1490*/  IMAD.IADD R139, R142.reuse, 0x1, R5 ;  /* 0x000000018e8b7824 */ /* 0x040fe200078e0205 */
[----:B------:R-:W-:Y:S01]  /*14a0*/  IADD3 R136, R142, 0x50, RZ ;  /* 0x000000508e887810 */ /* 0x000fe20007ffe0ff */
[--C-:B------:R-:W-:Y:S01]  /*14b0*/  IMAD.IADD R196, R200, 0x1, R3.reuse ;  /* 0x00000001c8c47824 */ /* 0x100fe200078e0203 */
[----:B------:R-:W-:Y:S01]  /*14c0*/  IADD3 R216, R232, 0x40, RZ ;  /* 0x00000040e8d87810 */ /* 0x000fe20007ffe0ff */
[C---:B------:R-:W-:Y:S01]  /*14d0*/  IMAD.IADD R141, R3.reuse, 0x1, R146 ;  /* 0x00000001038d7824 */ /* 0x040fe200078e0292 */
[C---:B------:R-:W-:Y:S01]  /*14e0*/  IADD3 R10, R140.reuse, 0x100, RZ ;  /* 0x000001008c0a7810 */ /* 0x040fe20007ffe0ff */
[----:B------:R-:W-:Y:S01]  /*14f0*/  IMAD.IADD R223, R3, 0x1, R0 ;  /* 0x0000000103df7824 */ /* 0x000fe200078e0200 */
[----:B------:R-:W-:Y:S01]  /*1500*/  IADD3 R11, R140, 0xc100, RZ ;  /* 0x0000c1008c0b7810 */ /* 0x000fe20007ffe0ff */
[----:B------:R-:W-:-:S02]  /*1510*/  IMAD.IADD R147, R197, 0x1, R3 ;  /* 0x00000001c5937824 */ /* 0x000fc400078e0203 */
.L_x_2025:
[----:B------:R-:W-:Y:S01]  /*1520*/  ISETP.NE.U32.AND P0, PT, RZ, c[0x0][0x370], PT ;  /* 0x0000dc00ff007a0c */ /* 0x000fe20003f05070 */
[----:B------:R-:W-:Y:S01]  /*1530*/  IMAD.MOV.U32 R4, RZ, RZ, 0x4 ;  /* 0x00000004ff047424 */ /* 0x000fe200078e00ff */
[----:B------:R-:W-:Y:S01]  /*1540*/  ISETP.NE.U32.AND P1, PT, RZ, c[0x0][0x360], PT ;  /* 0x0000d800ff007a0c */ /* 0x000fe20003f25070 */
[----:B------:R-:W-:Y:S01]  /*1550*/  CS2R R80, SRZ ;  /* 0x0000000000507805 */ /* 0x000fe2000001ff00 */
[----:B------:R-:W-:Y:S01]  /*1560*/  ISETP.NE.AND.EX P2, PT, RZ, c[0x0][0x374], PT, P0 ;  /* 0x0000dd00ff007a0c */ /* 0x000fe20003f45300 */
[----:B------:R-:W-:Y:S01]  /*1570*/  IMAD.MOV.U32 R79, RZ, RZ, RZ ;  /* 0x000000ffff4f7224 */ /* 0x000fe200078e00ff */
[----:B------:R-:W-:Y:S01]  /*1580*/  ISETP.NE.AND.EX P0, PT, RZ, c[0x0][0x364], PT, P1 ;  /* 0x0000d900ff007a0c */ /* 0x000fe20003f05310 */
[----:B------:R-:W-:Y:S01]  /*1590*/  IMAD.MOV.U32 R2, RZ, RZ, RZ ;  /* 0x000000ffff027224 */ /* 0x000fe200078e00ff */
[----:B------:R-:W-:Y:S01]  /*15a0*/  ISETP.NE.U32.AND P1, PT, RZ, c[0x0][0x348], PT ;  /* 0x0000d200ff007a0c */ /* 0x000fe20003f25070 */
[----:B------:R-:W-:Y:S01]  /*15b0*/  IMAD.WIDE R6, R211, R4, c[0x0][0x348] ;  /* 0x0000d200d3067625 */ /* 0x000fe200078e0204 */
[----:B------:R-:W-:-:S02]  /*15c0*/  ISETP.NE.U32.AND P5, PT, RZ, c[0x0][0x350], PT ;  /* 0x0000d400ff007a0c */ /* 0x000fc40003fa5070 */
[----:B------:R-:W-:Y:S01]  /*15d0*/  ISETP.NE.U32.AND P4, PT, RZ, c[0x0][0x358], PT ;  /* 0x0000d600ff007a0c */ /* 0x000fe20003f85070 */
[CC--:B------:R-:W-:Y:S01]  /*15e0*/  IMAD.WIDE R8, R211.reuse, R4.reuse, c[0x0][0x350] ;  /* 0x0000d400d3087625 */ /* 0x0c0fe200078e0204 */
[----:B------:R-:W-:Y:S02]  /*15f0*/  ISETP.NE.AND.EX P1, PT, RZ, c[0x0][0x34c], PT, P1 ;  /* 0x0000d300ff007a0c */ /* 0x000fe40003f25310 */
[----:B------:R-:W-:Y:S01]  /*1600*/  ISETP.NE.AND.EX P5, PT, RZ, c[0x0][0x354], PT, P5 ;  /* 0x0000d500ff007a0c */ /* 0x000fe20003fa5350 */
[----:B------:R-:W-:Y:S01]  /*1610*/  @P2 IMAD.WIDE R16, R211, R4, c[0x0][0x370] ;  /* 0x0000dc00d3102625 */ /* 0x000fe200078e0204 */
[----:B------:R-:W-:-:S03]  /*1620*/  ISETP.NE.AND.EX P4, PT, RZ, c[0x0][0x35c], PT, P4 ;  /* 0x0000d700ff007a0c */ /* 0x000fc60003f85340 */
[CC--:B------:R-:W-:Y:S01]  /*1630*/  @P0 IMAD.WIDE R14, R211.reuse, R4.reuse, c[0x0][0x360] ;  /* 0x0000d800d30e0625 */ /* 0x0c0fe200078e0204 */
[----:B------:R1:W5:Y:S03]  /*1640*/  @P2 LDG.E R81, [R16.64] ;  /* 0x0000000810512981 */ /* 0x000366000c1e1900 */
[----:B------:R-:W-:Y:S01]  /*1650*/  IMAD.WIDE R12, R211, R4, c[0x0][0x358] ;  /* 0x0000d600d30c7625 */ /* 0x000fe200078e0204 */
        /* <DEDUP_REMOVED lines=9> */
[----:B------:R-:W2:Y:S04]  /*16f0*/  LDG.E R227, [R6.64] ;  /* 0x0000000806e37981 */ /* 0x000ea8000c1e1900 */
[----:B------:R-:W2:Y:S02]  /*1700*/  LDG.E R0, [R6.64+0x4] ;  /* 0x0000040806007981 */ /* 0x000ea4000c1e1900 */
[----:B--2---:R-:W-:-:S02]  /*1710*/  IADD3 R227, -R227, R0, RZ ;  /* 0x00000000e3e37210 */ /* 0x004fc40007ffe1ff */
.L_x_1813:
[----:B------:R-:W-:-:S04]  /*1720*/  ISETP.NE.U32.AND P0, PT, RZ, c[0x0][0x368], PT ;  /* 0x0000da00ff007a0c */ /* 0x000fc80003f05070 */
[----:B------:R-:W-:-:S13]  /*1730*/  ISETP.NE.AND.EX P0, PT, RZ, c[0x0][0x36c], PT, P0 ;  /* 0x0000db00ff007a0c */ /* 0x000fda0003f05300 */
[----:B------:R-:W-:Y:S05]  /*1740*/  @!P0 BRA `(.L_x_1814) ;  /* 0x0000003000008947 */ /* 0x000fea0003800000 */
[----:B-1----:R-:W-:-:S06]  /*1750*/  IMAD.WIDE R6, R211, R4, c[0x0][0x368] ;  /* 0x0000da00d3067625 */ /* 0x002fcc00078e0204 */
[----:B------:R1:W5:Y:S01]  /*1760*/  LDG.E R6, [R6.64] ;  /* 0x0000000806067981 */ /* 0x000362000c1e1900 */
[----:B------:R-:W-:Y:S05]  /*1770*/  BRA `(.L_x_1815) ;  /* 0x0000005000007947 */ /* 0x000fea0003800000 */
.L_x_1814:
[----:B-1----:R-:W-:Y:S01]  /*1780*/  MOV R6, c[0x0][0x1d0] ;  /* 0x0000740000067a02 */ /* 0x002fe20000000f00 */
[----:B------:R-:W-:Y:S05]  /*1790*/  @!P5 BRA `(.L_x_1815) ;  /* 0x000000300000d947 */ /* 0x000fea0003800000 */
[----:B------:R-:W2:Y:S04]  /*17a0*/  LDG.E R6, [R8.64] ;  /* 0x0000000808067981 */ /* 0x000ea8000c1e1900 */
[----:B------:R-:W2:Y:S02]  /*17b0*/  LDG.E R3, [R8.64+0x4] ;  /* 0x0000040808037981 */ /* 0x000ea4000c1e1900 */
[----:B--2---:R-:W-:Y:S02]  /*17c0*/  IADD3 R6, -R6, R3, RZ ;  /* 0x0000000306067210 */ /* 0x004fe40007ffe1ff */
.L_x_1815:
[----:B------:R-:W2:Y:S04]  /*17d0*/  @P4 LDG.E R0, [R12.64] ;  /* 0x000000080c004981 */ /* 0x000ea8000c1e1900 */
[----:B------:R-:W2:Y:S01]  /*17e0*/  @P4 LDG.E R3, [R12.64+0x4] ;  /* 0x000004080c034981 */ /* 0x000ea2000c1e1900 */
[----:B------:R-:W-:Y:S01]  /*17f0*/  ISETP.NE.U32.AND P0, PT, RZ, c[0x0][0x378], PT ;  /* 0x0000de00ff007a0c */ /* 0x000fe20003f05070 */
[----:B-----5:R-:W-:-:S03]  /*1800*/  IMAD.MOV.U32 R76, RZ, RZ, R6 ;  /* 0x000000ffff4c7224 */ /* 0x020fc600078e0006 */
[----:B------:R-:W-:-:S13]  /*1810*/  ISETP.NE.AND.EX P0, PT, RZ, c[0x0][0x37c], PT, P0 ;  /* 0x0000df00ff007a0c */ /* 0x000fda0003f05300 */
[----:B------:R-:W-:-:S05]  /*1820*/  @P0 IMAD.WIDE R14, R211, R4, c[0x0][0x378] ;  /* 0x0000de00d30e0625 */ /* 0x000fca00078e0204 */
[----:B------:R3:W5:Y:S01]  /*1830*/  @P0 LDG.E R76, [R14.64] ;  /* 0x000000080e4c0981 */ /* 0x000762000c1e1900 */
[----:B------:R-:W-:Y:S01]  /*1840*/  IMAD.MOV.U32 R224, RZ, RZ, c[0x0][0x2c4] ;  /* 0x0000b100ffe07624 */ /* 0x000fe200078e00ff */
[----:B------:R-:W-:Y:S01]  /*1850*/  LOP3.LUT R226, R226, 0xfffffffb, RZ, 0xc0, !PT ;  /* 0xfffffffbe2e27812 */ /* 0x000fe200078ec0ff */
[----:B------:R-:W-:Y:S02]  /*1860*/  IMAD.SHL.U32 R228, R209, 0x80, RZ ;  /* 0x00000080d1e47824 */ /* 0x000fe400078e00ff */
[----:B------:R-:W-:Y:S01]  /*1870*/  IMAD.MOV.U32 R86, RZ, RZ, c[0x0][0x228] ;  /* 0x00008a00ff567624 */ /* 0x000fe200078e00ff */
[----:B------:R-:W-:Y:S01]  /*1880*/  ISETP.NE.AND P2, PT, R224, 0x1, PT ;  /* 0x00000001e000780c */ /* 0x000fe20003f45270 */
[----:B------:R-:W-:Y:S01]  /*1890*/  IMAD.MOV.U32 R209, RZ, RZ, c[0x0][0x32c] ;  /* 0x0000cb00ffd17624 */ /* 0x000fe200078e00ff */
[----:B------:R-:W-:-:S04]  /*18a0*/  IADD3 R8, R228, 0x7f, RZ ;  /* 0x0000007fe4087810 */ /* 0x000fc80007ffe0ff */
[----:B------:R-:W-:-:S07]  /*18b0*/  ISETP.GE.AND P1, PT, R209, 0x1, PT ;  /* 0x00000001d100780c */ /* 0x000fce0003f26270 */
[----:B------:R-:W-:-:S04]  /*18c0*/  @P2 LOP3.LUT R226, R226, 0x4, RZ, 0xfc, !PT ;  /* 0x00000004e2e22812 */ /* 0x000fc800078efcff */
[----:B------:R-:W-:-:S04]  /*18d0*/  LOP3.LUT R226, R226, 0xfffffff7, RZ, 0xc0, !PT ;  /* 0xfffffff7e2e27812 */ /* 0x000fc800078ec0ff */
[----:B------:R-:W-:Y:S01]  /*18e0*/  @P1 LOP3.LUT R226, R226, 0x8, RZ, 0xfc, !PT ;  /* 0x00000008e2e21812 */ /* 0x000fe200078efcff */
[----:B--2---:R-:W-:Y:S02]  /*18f0*/  @P4 IMAD.IADD R86, R3, 0x1, -R0 ;  /* 0x0000000103564824 */ /* 0x004fe400078e0a00 */
[----:B------:R-:W-:Y:S02]  /*1900*/  IMAD.IADD R3, R6, 0x1, -R81 ;  /* 0x0000000106037824 */ /* 0x000fe400078e0a51 */
[----:B------:R-:W-:-:S04]  /*1910*/  @P2 IMAD.HI.U32 R0, R8, c[0x0][0x2c8], RZ ;  /* 0x0000b20008002a27 */ /* 0x000fc800078e00ff */
[----:B------:R-:W-:Y:S01]  /*1920*/  IMAD.IADD R230, R3, 0x1, R86 ;  /* 0x0000000103e67824 */ /* 0x000fe200078e0256 */
[----:B------:R-:W-:-:S04]  /*1930*/  @P2 SHF.R.U32.HI R8, RZ, c[0x0][0x2cc], R0 ;  /* 0x0000b300ff082a19 */ /* 0x000fc80000011600 */
[C---:B-1----:R-:W-:Y:S02]  /*1940*/  IADD3 R7, R230.reuse, 0x3f, RZ ;  /* 0x0000003fe6077810 */ /* 0x042fe40007ffe0ff */
[----:B------:R-:W-:Y:S02]  /*1950*/  IADD3 R83, R230, 0x1, -R227 ;  /* 0x00000001e6537810 */ /* 0x000fe40007ffe8e3 */
[----:B------:R-:W-:-:S03]  /*1960*/  SHF.R.S32.HI R0, RZ, 0x1f, R7 ;  /* 0x0000001fff007819 */ /* 0x000fc60000011407 */
[----:B------:R-:W-:Y:S01]  /*1970*/  IMAD.IADD R5, R83, 0x1, R8 ;  /* 0x0000000153057824 */ /* 0x000fe200078e0208 */
[----:B------:R-:W-:-:S04]  /*1980*/  LEA.HI R0, R0, R7, RZ, 0x6 ;  /* 0x0000000700007211 */ /* 0x000fc800078f30ff */
[----:B------:R-:W-:Y:S02]  /*1990*/  IADD3 R8, R5, c[0x0][0x328], RZ ;  /* 0x0000ca0005087a10 */ /* 0x000fe40007ffe0ff */
[----:B------:R-:W-:Y:S01]  /*19a0*/  SHF.R.S32.HI R84, RZ, 0x6, R0 ;  /* 0x00000006ff547819 */ /* 0x000fe20000011400 */
[----:B------:R-:W-:Y:S05]  /*19b0*/  @!P1 BRA `(.L_x_1816) ;  /* 0x0000010000009947 */ /* 0x000fea0003800000 */
[C---:B---3--:R-:W-:Y:S01]  /*19c0*/  ISETP.GT.AND P0, PT, R5.reuse, RZ, PT ;  /* 0x000000ff0500720c */ /* 0x048fe20003f04270 */
        /* <DEDUP_REMOVED lines=9> */
.L_x_1818:
[----:B------:R-:W-:-:S13]  /*1a60*/  ISETP.NE.AND P0, PT, R209, 0x1, PT ;  /* 0x00000001d100780c */ /* 0x000fda0003f05270 */
[----:B------:R-:W-:-:S05]  /*1a70*/  @P0 IMAD.HI.U32 R5, R0, c[0x0][0x330], RZ ;  /* 0x0000cc0000050a27 */ /* 0x000fca00078e00ff */
[----:B------:R-:W-:Y:S02]  /*1a80*/  @P0 SHF.R.U32.HI R0, RZ, c[0x0][0x334], R5 ;  /* 0x0000cd00ff000a19 */ /* 0x000fe40000011605 */
.L_x_1819:
[----:B------:R-:W-:Y:S05]  /*1a90*/  BSYNC B0 ;  /* 0x0000000000007941 */ /* 0x000fea0003800000 */
.L_x_1817:
[----:B------:R-:W-:-:S05]  /*1aa0*/  IMAD R5, R0, R209, c[0x0][0x32c] ;  /* 0x0000cb0000057624 */ /* 0x000fca00078e02d1 */
[----:B------:R-:W-:-:S04]  /*1ab0*/  IMNMX R8, R8, R5, PT ;  /* 0x0000000508087217 */ /* 0x000fc80003800200 */
.L_x_1816:
[----:B---3--:R-:W-:Y:S01]  /*1ac0*/  IADD3 R8, R8, 0x3f, RZ ;  /* 0x0000003f08087810 */ /* 0x008fe20007ffe0ff */
        /* <DEDUP_REMOVED lines=20> */
.L_x_1822:
[----:B------:R-:W-:-:S13]  /*1c10*/  ISETP.NE.AND P0, PT, R209, 0x1, PT ;  /* 0x00000001d100780c */ /* 0x000fda0003f05270 */
[----:B------:R-:W-:-:S05]  /*1c20*/  @P0 IMAD.HI.U32 R5, R7, c[0x0][0x330], RZ ;  /* 0x0000cc0007050a27 */ /* 0x000fca00078e00ff */
[----:B------:R-:W-:Y:S02]  /*1c30*/  @P0 SHF.R.U32.HI R7, RZ, c[0x0][0x334], R5 ;  /* 0x0000cd00ff070a19 */ /* 0x000fe40000011605 */
.L_x_1823:
[----:B------:R-:W-:Y:S05]  /*1c40*/  BSYNC B0 ;  /* 0x0000000000007941 */ /* 0x000fea0003800000 */
.L_x_1821:
[----:B------:R-:W-:-:S05]  /*1c50*/  IMAD R7, R7, c[0x0][0x32c], RZ ;  /* 0x0000cb0007077a24 */ /* 0x000fca00078e02ff */
[----:B------:R-:W-:-:S04]  /*1c60*/  IMNMX R8, R8, R7, !PT ;  /* 0x0000000708087217 */ /* 0x000fc80007800200 */
.L_x_1820:
[----:B------:R-:W-:Y:S01]  /*1c70*/  SHF.R.S32.HI R5, RZ, 0x1f, R8 ;  /* 0x0000001fff057819 */ /* 0x000fe20000011408 */
[----:B------:R-:W-:Y:S01]  /*1c80*/  BSSY B0, `(.L_x_1824) ;  /* 0x000002a000007945 */ /* 0x000fe20003800000 */
[C---:B------:R-:W-:Y:S02]  /*1c90*/  LOP3.LUT R7, R210.reuse, 0xff000000, RZ, 0xc0, !PT ;  /* 0xff000000d2077812 */ /* 0x040fe400078ec0ff */
[----:B------:R-:W-:Y:S01]  /*1ca0*/  LEA.HI R8, R5, R8, RZ, 0x6 ;  /* 0x0000000805087211 */ /* 0x000fe200078f30ff */
[----:B------:R-:W-:Y:S01]  /*1cb0*/  IMAD.MOV.U32 R5, RZ, RZ, RZ ;  /* 0x000000ffff057224 */ /* 0x000fe200078e00ff */
[----:B------:R-:W-:Y:S02]  /*1cc0*/  LOP3.LUT R229, R210, 0xff0000, RZ, 0xc0, !PT ;  /* 0x00ff0000d2e57812 */ /* 0x000fe400078ec0ff */
[----:B------:R-:W-:Y:S02]  /*1cd0*/  SHF.R.S32.HI R8, RZ, 0x6, R8 ;  /* 0x00000006ff087819 */ /* 0x000fe40000011408 */
[----:B------:R-:W-:-:S02]  /*1ce0*/  SHF.R.U32.HI R12, RZ, 0x8, R7 ;  /* 0x00000008ff0c7819 */ /* 0x000fc40000011607 */
[----:B------:R-:W-:Y:S02]  /*1cf0*/  IMNMX R8, RZ, R8, !PT ;  /* 0x00000008ff087217 */ /* 0x000fe40007800200 */
[----:B------:R-:W-:Y:S02]  /*1d00*/  LEA.HI R229, R229, R12, RZ, 0x10 ;  /* 0x0000000ce5e57211 */ /* 0x000fe400078f80ff */
[----:B------:R-:W-:Y:S02]  /*1d10*/  ISETP.GT.AND P0, PT, R0, R8, PT ;  /* 0x000000080000720c */ /* 0x000fe40003f04270 */
[----:B------:R-:W-:Y:S02]  /*1d20*/  SHF.R.U32.HI R210, RZ, 0x10, R229 ;  /* 0x00000010ffd27819 */ /* 0x000fe400000116e5 */
[----:B------:R-:W-:Y:S02]  /*1d30*/  LOP3.LUT R229, R229, 0xff, RZ, 0xc0, !PT ;  /* 0x000000ffe5e57812 */ /* 0x000fe400078ec0ff */
[----:B------:R-:W-:-:S04]  /*1d40*/  ISETP.NE.AND P1, PT, R210, RZ, PT ;  /* 0x000000ffd200720c */ /* 0x000fc80003f25270 */
[----:B------:R-:W-:-:S03]  /*1d50*/  SEL R85, R210, c[0x0][0x338], P1 ;  /* 0x0000ce00d2557a07 */ /* 0x000fc60000800000 */
[----:B------:R-:W-:Y:S05]  /*1d60*/  @!P0 BRA `(.L_x_1825) ;  /* 0x000001b000008947 */ /* 0x000fea0003800000 */
[-C--:B------:R-:W-:Y:S02]  /*1d70*/  IABS R12, R85.reuse ;  /* 0x00000055000c7213 */ /* 0x080fe40000000000 */
[----:B------:R-:W-:Y:S02]  /*1d80*/  IADD3 R5, R85, -0x1, R0 ;  /* 0xffffffff55057810 */ /* 0x000fe40007ffe000 */
[----:B------:R-:W1:Y:S03]  /*1d90*/  I2F.RP R13, R12 ;  /* 0x0000000c000d7306 */ /* 0x000e660000209400 */
[----:B------:R-:W-:Y:S01]  /*1da0*/  IMAD.IADD R14, R5, 0x1, -R8 ;  /* 0x00000001050e7824 */ /* 0x000fe200078e0a08 */
[----:B------:R-:W-:-:S04]  /*1db0*/  IABS R5, R85 ;  /* 0x0000005500057213 */ /* 0x000fc80000000000 */
[----:B------:R-:W-:Y:S01]  /*1dc0*/  IABS R7, R14 ;  /* 0x0000000e00077213 */ /* 0x000fe20000000000 */
[----:B------:R-:W-:Y:S01]  /*1dd0*/  IMAD.MOV R5, RZ, RZ, -R5 ;  /* 0x000000ffff057224 */ /* 0x000fe200078e0a05 */
[----:B------:R-:W-:-:S04]  /*1de0*/  LOP3.LUT R14, R14, R85, RZ, 0x3c, !PT ;  /* 0x000000550e0e7212 */ /* 0x000fc800078e3cff */
        /* <DEDUP_REMOVED lines=19> */
.L_x_1825:
[----:B------:R-:W-:Y:S05]  /*1f20*/  BSYNC B0 ;  /* 0x0000000000007941 */ /* 0x000fea0003800000 */
.L_x_1824:
[----:B------:R-:W-:Y:S01]  /*1f30*/  IMAD R8, R229, R5, R8 ;  /* 0x00000005e5087224 */ /* 0x000fe200078e0208 */
[----:B------:R-:W-:Y:S01]  /*1f40*/  SHF.R.S32.HI R88, RZ, 0x1f, R215 ;  /* 0x0000001fff587819 */ /* 0x000fe200000114d7 */
[----:B------:R-:W-:Y:S01]  /*1f50*/  IMAD.SHL.U32 R77, R219, 0x40, RZ ;  /* 0x00000040db4d7824 */ /* 0x000fe200078e00ff */
[----:B------:R-:W-:Y:S01]  /*1f60*/  IADD3 R78, R232, 0x80, RZ ;  /* 0x00000080e84e7810 */ /* 0x000fe20007ffe0ff */
[----:B------:R-:W-:Y:S01]  /*1f70*/  IMAD.IADD R5, R8, 0x1, R5 ;  /* 0x0000000108057824 */ /* 0x000fe200078e0205 */
[----:B------:R-:W-:Y:S01]  /*1f80*/  LEA.HI R12, R88, R215, RZ, 0x5 ;  /* 0x000000d7580c7211 */ /* 0x000fe200078f28ff */
[----:B------:R-:W-:Y:S01]  /*1f90*/  IMAD R8, R8, 0x40, -R3 ;  /* 0x0000004008087824 */ /* 0x000fe200078e0a03 */
[----:B------:R-:W-:Y:S02]  /*1fa0*/  LOP3.LUT R77, R77, 0x1c0, RZ, 0xc0, !PT ;  /* 0x000001c04d4d7812 */ /* 0x000fe400078ec0ff */
[----:B------:R-:W-:-:S02]  /*1fb0*/  IMNMX R0, R0, R5, PT ;  /* 0x0000000500007217 */ /* 0x000fc40003800200 */
[----:B------:R-:W-:Y:S02]  /*1fc0*/  SHF.R.S32.HI R12, RZ, 0x5, R12 ;  /* 0x00000005ff0c7819 */ /* 0x000fe4000001140c */
[----:B------:R-:W-:Y:S01]  /*1fd0*/  SHF.R.U32.HI R13, RZ, 0x3, R77 ;  /* 0x00000003ff0d7819 */ /* 0x000fe2000001164d */
[----:B------:R-:W-:Y:S01]  /*1fe0*/  IMAD R3, R0, 0x40, -R3 ;  /* 0x0000004000037824 */ /* 0x000fe200078e0a03 */
[----:B------:R-:W-:Y:S01]  /*1ff0*/  IMNMX R0, RZ, R8, !PT ;  /* 0x00000008ff007217 */ /* 0x000fe20007800200 */
[----:B------:R-:W-:-:S03]  /*2000*/  IMAD.SHL.U32 R12, R12, 0x200, RZ ;  /* 0x000002000c0c7824 */ /* 0x000fc600078e00ff */
[----:B------:R-:W-:Y:S02]  /*2010*/  IMNMX R3, R3, R86, PT ;  /* 0x0000005603037217 */ /* 0x000fe40003800200 */
[----:B------:R-:W-:Y:S02]  /*2020*/  SHF.R.U32.HI R14, RZ, 0x6, R0 ;  /* 0x00000006ff0e7819 */ /* 0x000fe40000011600 */
[----:B------:R-:W-:-:S03]  /*2030*/  ISETP.GT.AND P0, PT, R3, R0, PT ;  /* 0x000000000300720c */ /* 0x000fc60003f04270 */
[----:B------:R-:W-:-:S10]  /*2040*/  IMAD.MOV.U32 R5, RZ, RZ, R14 ;  /* 0x000000ffff057224 */ /* 0x000fd400078e000e */
[----:B------:R-:W-:-:S04]  /*2050*/  @P0 IADD3 R3, R3, 0x3f, RZ ;  /* 0x0000003f03030810 */ /* 0x000fc80007ffe0ff */
        /* <DEDUP_REMOVED lines=9> */
[----:B------:R-:W-:Y:S01]  /*20f0*/  LEA.HI R17, R88, R215, RZ, 0x3 ;  /* 0x000000d758117211 */ /* 0x000fe200078f18ff */
[----:B------:R-:W-:Y:S01]  /*2100*/  IMAD.MOV.U32 R103, RZ, RZ, 0x5 ;  /* 0x00000005ff677424 */ /* 0x000fe200078e00ff */
[----:B------:R-:W-:Y:S01]  /*2110*/  SHF.R.S32.HI R0, RZ, 0x1f, R2 ;  /* 0x0000001fff007819 */ /* 0x000fe20000011402 */
[----:B------:R-:W-:Y:S01]  /*2120*/  IMAD.MOV.U32 R104, RZ, RZ, c[0x0][0x258] ;  /* 0x00009600ff687624 */ /* 0x000fe200078e00ff */
[----:B------:R-:W-:Y:S01]  /*2130*/  SHF.R.S32.HI R17, RZ, 0x3, R17 ;  /* 0x00000003ff117819 */ /* 0x000fe20000011411 */
[----:B------:R-:W-:Y:S01]  /*2140*/  IMAD.WIDE.U32 R160, R221, c[0x0][0x1e0], RZ ;  /* 0x00007800dda07a25 */ /* 0x000fe200078e00ff */
[--C-:B------:R-:W-:Y:S02]  /*2150*/  SHF.R.S32.HI R233, RZ, 0x1f, R232.reuse ;  /* 0x0000001fffe97819 */ /* 0x100fe400000114e8 */
[C---:B------:R-:W-:Y:S01]  /*2160*/  IADD3 R9, P0, R17.reuse, R2, RZ ;  /* 0x0000000211097210 */ /* 0x040fe20007f1e0ff */
[----:B------:R-:W-:Y:S01]  /*2170*/  IMAD.IADD R4, R86, 0x1, -R17 ;  /* 0x0000000156047824 */ /* 0x000fe200078e0a11 */
[----:B------:R-:W-:Y:S01]  /*2180*/  SHF.R.S32.HI R16, RZ, 0x1f, R211 ;  /* 0x0000001fff107819 */ /* 0x000fe200000114d3 */
[----:B------:R-:W-:Y:S01]  /*2190*/  IMAD.SHL.U32 R97, R104, 0x40, RZ ;  /* 0x0000004068617824 */ /* 0x000fe200078e00ff */
[----:B------:R-:W-:Y:S01]  /*21a0*/  LEA.HI.X.SX32 R7, R17, R0, 0x1, P0 ;  /* 0x0000000011077211 */ /* 0x000fe200000f0eff */
[----:B------:R-:W-:Y:S01]  /*21b0*/  IMAD.WIDE.U32 R2, R9, c[0x0][0x238], R232 ;  /* 0x00008e0009027a25 */ /* 0x000fe200078e00e8 */
[----:B------:R-:W-:-:S02]  /*21c0*/  IADD3 R15, R5, -0x1, RZ ;  /* 0xffffffff050f7810 */ /* 0x000fc40007ffe0ff */
[----:B------:R-:W-:Y:S01]  /*21d0*/  SEL R152, R211, RZ, !P4 ;  /* 0x000000ffd3987207 */ /* 0x000fe20006000000 */
[----:B------:R-:W-:Y:S01]  /*21e0*/  IMAD R0, R7, c[0x0][0x238], RZ ;  /* 0x00008e0007007a24 */ /* 0x000fe200078e02ff */
[----:B------:R-:W-:Y:S01]  /*21f0*/  MOV R20, c[0x0][0x238] ;  /* 0x00008e0000147a02 */ /* 0x000fe20000000f00 */
[----:B------:R-:W-:Y:S01]  /*2200*/  IMAD R4, R15, -0x40, R4 ;  /* 0xffffffc00f047824 */ /* 0x000fe200078e0204 */
[----:B------:R-:W-:Y:S01]  /*2210*/  IADD3 R156, R6, R80, RZ ;  /* 0x00000050069c7210 */ /* 0x000fe20007ffe0ff */
[----:B------:R-:W-:Y:S01]  /*2220*/  IMAD R0, R9, c[0x0][0x23c], R0 ;  /* 0x00008f0009007a24 */ /* 0x000fe200078e0200 */
[C---:B------:R-:W-:Y:S01]  /*2230*/  SHF.L.U64.HI R101, R20.reuse, R103, c[0x0][0x23c] ;  /* 0x00008f0014657619 */ /* 0x040fe20000010267 */
[----:B------:R-:W-:Y:S01]  /*2240*/  IMAD.SHL.U32 R100, R20, 0x40, RZ ;  /* 0x0000004014647824 */ /* 0x000fe200078e00ff */
[----:B------:R-:W-:Y:S01]  /*2250*/  ISETP.GE.AND P0, PT, R4, 0x1, PT ;  /* 0x000000010400780c */ /* 0x000fe20003f06270 */
[----:B------:R-:W-:Y:S01]  /*2260*/  IMAD.IADD R3, R3, 0x1, R0 ;  /* 0x0000000103037824 */ /* 0x000fe200078e0200 */
[----:B------:R-:W-:Y:S01]  /*2270*/  SHF.R.S32.HI R0, RZ, 0x1f, R15 ;  /* 0x0000001fff007819 */ /* 0x000fe2000001140f */
[----:B------:R-:W-:Y:S01]  /*2280*/  IMAD.SHL.U32 R102, R20, 0x20, RZ ;  /* 0x0000002014667824 */ /* 0x000fe200078e00ff */
[----:B------:R-:W-:Y:S01]  /*2290*/  ISETP.GE.AND P1, PT, R4, 0x21, PT ;  /* 0x000000210400780c */ /* 0x000fe20003f26270 */
[----:B------:R-:W-:Y:S01]  /*22a0*/  IMAD.WIDE.U32 R150, R225, c[0x0][0x240], R2 ;  /* 0x00009000e1967a25 */ /* 0x000fe200078e0002 */
[----:B------:R-:W-:-:S02]  /*22b0*/  SEL R2, R16, RZ, !P4 ;  /* 0x000000ff10027207 */ /* 0x000fc40006000000 */
[----:B------:R-:W-:Y:S01]  /*22c0*/  SHF.R.S32.HI R4, RZ, 0x1f, R156 ;  /* 0x0000001fff047819 */ /* 0x000fe2000001149c */
[----:B------:R-:W-:Y:S01]  /*22d0*/  IMAD R151, R225, c[0x0][0x244], R151 ;  /* 0x00009100e1977a24 */ /* 0x000fe200078e0297 */
[----:B------:R-:W-:Y:S01]  /*22e0*/  ISETP.GE.AND P4, PT, R216, c[0x0][0x1d4], PT ;  /* 0x00007500d8007a0c */ /* 0x000fe20003f86270 */
[----:B------:R-:W-:Y:S01]  /*22f0*/  IMAD.MOV.U32 R3, RZ, RZ, 0x6 ;  /* 0x00000006ff037424 */ /* 0x000fe200078e00ff */
[----:B------:R-:W-:Y:S01]  /*2300*/  MOV R96, c[0x0][0x1e0] ;  /* 0x0000780000607a02 */ /* 0x000fe20000000f00 */
[----:B------:R-:W-:Y:S01]  /*2310*/  IMAD R159, R2, c[0x0][0x248], RZ ;  /* 0x00009200029f7a24 */ /* 0x000fe200078e02ff */
[----:B------:R-:W-:Y:S01]  /*2320*/  SHF.L.U64.HI R103, R104, R103, c[0x0][0x25c] ;  /* 0x0000970068677619 */ /* 0x000fe20000010267 */
[----:B------:R-:W-:Y:S01]  /*2330*/  IMAD.WIDE.U32 R150, R152, c[0x0][0x248], R150 ;  /* 0x0000920098967a25 */ /* 0x000fe200078e0096 */
[-C--:B------:R-:W-:Y:S02]  /*2340*/  SHF.L.U64.HI R98, R20, R3.reuse, c[0x0][0x23c] ;  /* 0x00008f0014627619 */ /* 0x080fe40000010203 */
[----:B------:R-:W-:Y:S01]  /*2350*/  SHF.L.U64.HI R94, R96, R3, c[0x0][0x1e4] ;  /* 0x00007900605e7619 */ /* 0x000fe20000010203 */
[----:B------:R-:W-:Y:S01]  /*2360*/  IMAD R159, R152, c[0x0][0x24c], R159 ;  /* 0x00009300989f7a24 */ /* 0x000fe200078e029f */
[----:B------:R-:W-:Y:S01]  /*2370*/  MOV R158, R150 ;  /* 0x00000096009e7202 */ /* 0x000fe20000000f00 */
[----:B------:R-:W-:Y:S01]  /*2380*/  IMAD R17, R98, R15, RZ ;  /* 0x0000000f62117224 */ /* 0x000fe200078e02ff */
[----:B------:R-:W-:Y:S01]  /*2390*/  SHF.L.U64.HI R95, R104, R3, c[0x0][0x25c] ;  /* 0x00009700685f7619 */ /* 0x000fe20000010203 */
[----:B------:R-:W-:Y:S01]  /*23a0*/  IMAD R7, R7, c[0x0][0x258], RZ ;  /* 0x0000960007077a24 */ /* 0x000fe200078e02ff */
[----:B------:R-:W-:Y:S01]  /*23b0*/  IADD3 R159, R151, R159, RZ ;  /* 0x0000009f979f7210 */ /* 0x000fe20007ffe0ff */
[-C--:B------:R-:W-:Y:S01]  /*23c0*/  IMAD R6, R0, R100.reuse, R17 ;  /* 0x0000006400067224 */ /* 0x080fe200078e0211 */
[----:B------:R-:W-:Y:S01]  /*23d0*/  SHF.R.S32.HI R145, RZ, 0x1f, R144 ;  /* 0x0000001fff917819 */ /* 0x000fe20000011490 */
[----:B------:R-:W-:Y:S01]  /*23e0*/  IMAD R17, R4, c[0x0][0x1e0], RZ ;  /* 0x0000780004117a24 */ /* 0x000fe200078e02ff */
[----:B------:R-:W-:Y:S01]  /*23f0*/  SHF.R.S32.HI R143, RZ, 0x1f, R142 ;  /* 0x0000001fff8f7819 */ /* 0x000fe2000001148e */
[----:B------:R-:W-:Y:S01]  /*2400*/  IMAD.WIDE.U32 R28, R15, R100, R158 ;  /* 0x000000640f1c7225 */ /* 0x000fe200078e009e */
[----:B------:R-:W-:-:S02]  /*2410*/  SHF.L.U32 R96, R96, 0x6, RZ ;  /* 0x0000000660607819 */ /* 0x000fc400000006ff */
[----:B------:R-:W-:Y:S01]  /*2420*/  SHF.L.U32 R104, R104, 0x5, RZ ;  /* 0x0000000568687819 */ /* 0x000fe200000006ff */
[----:B------:R-:W-:Y:S01]  /*2430*/  IMAD.WIDE.U32 R24, R9, c[0x0][0x258], R232 ;  /* 0x0000960009187a25 */ /* 0x000fe200078e00e8 */
[----:B------:R-:W-:Y:S02]  /*2440*/  IADD3 R6, R29, R6, RZ ;  /* 0x000000061d067210 */ /* 0x000fe40007ffe0ff */
[----:B------:R-:W-:Y:S01]  /*2450*/  @P0 LEA R22, P2, R28, c[0x0][0x220], 0x1 ;  /* 0x000088001c160a11 */ /* 0x000fe200078408ff */
[----:B------:R-:W-:Y:S02]  /*2460*/  IMAD R7, R9, c[0x0][0x25c], R7 ;  /* 0x0000970009077a24 */ /* 0x000fe400078e0207 */
[----:B------:R-:W-:Y:S01]  /*2470*/  IMAD.WIDE.U32 R26, R156, c[0x0][0x1e0], RZ ;  /* 0x000078009c1a7a25 */ /* 0x000fe200078e00ff */
[----:B------:R-:W-:Y:S02]  /*2480*/  @P0 LEA.HI.X R23, R28, c[0x0][0x224], R6, 0x1, P2 ;  /* 0x000089001c170a11 */ /* 0x000fe400010f0c06 */
[----:B------:R-:W-:Y:S01]  /*2490*/  @P1 IADD3 R9, P2, R102, R28, RZ ;  /* 0x0000001c66091210 */ /* 0x000fe20007f5e0ff */
[----:B------:R-:W-:Y:S01]  /*24a0*/  IMAD R8, R156, c[0x0][0x1e4], R17 ;  /* 0x000079009c087a24 */ /* 0x000fe200078e0211 */
[----:B------:R-:W-:Y:S01]  /*24b0*/  IADD3 R25, R25, R7, RZ ;  /* 0x0000000719197210 */ /* 0x000fe20007ffe0ff */
[----:B------:R-:W-:-:S02]  /*24c0*/  IMAD R91, R2, c[0x0][0x268], RZ ;  /* 0x00009a00025b7a24 */ /* 0x000fc400078e02ff */
[----:B------:R-:W-:Y:S01]  /*24d0*/  @P1 IMAD.X R6, R6, 0x1, R101, P2 ;  /* 0x0000000106061824 */ /* 0x000fe200010e0665 */
[----:B------:R-:W-:Y:S01]  /*24e0*/  @P1 LEA R20, P2, R9, c[0x0][0x220], 0x1 ;  /* 0x0000880009141a11 */ /* 0x000fe200078408ff */
[----:B------:R-:W-:Y:S02]  /*24f0*/  IMAD.IADD R27, R27, 0x1, R8 ;  /* 0x000000011b1b7824 */ /* 0x000fe400078e0208 */
[----:B------:R-:W-:Y:S01]  /*2500*/  IMAD R91, R152, c[0x0][0x26c], R91 ;  /* 0x00009b00985b7a24 */ /* 0x000fe200078e025b */
[----:B------:R-:W-:Y:S01]  /*2510*/  @P1 LEA.HI.X R21, R9, c[0x0][0x224], R6, 0x1, P2 ;  /* 0x0000890009151a11 */ /* 0x000fe200010f0c06 */
[----:B------:R-:W-:Y:S01]  /*2520*/  IMAD.WIDE.U32 R154, R225, c[0x0][0x1e8], R26 ;  /* 0x00007a00e19a7a25 */ /* 0x000fe200078e001a */
[----:B------:R-:W-:-:S03]  /*2530*/  SHF.R.S32.HI R9, RZ, 0x1f, R221 ;  /* 0x0000001fff097819 */ /* 0x000fc600000114dd */
[----:B------:R-:W-:-:S04]  /*2540*/  IMAD.WIDE.U32 R6, R225, c[0x0][0x260], R24 ;  /* 0x00009800e1067a25 */ /* 0x000fc800078e0018 */
[C---:B------:R-:W-:Y:S02]  /*2550*/  IMAD R155, R225.reuse, c[0x0][0x1ec], R155 ;  /* 0x00007b00e19b7a24 */ /* 0x040fe400078e029b */
[----:B------:R-:W-:Y:S02]  /*2560*/  IMAD R7, R225, c[0x0][0x264], R7 ;  /* 0x00009900e1077a24 */ /* 0x000fe400078e0207 */
[----:B------:R-:W-:Y:S02]  /*2570*/  IMAD R2, R9, c[0x0][0x1e0], RZ ;  /* 0x0000780009027a24 */ /* 0x000fe400078e02ff */
[----:B------:R-:W-:-:S04]  /*2580*/  IMAD.WIDE.U32 R152, R152, c[0x0][0x268], R6 ;  /* 0x00009a0098987a25 */ /* 0x000fc800078e0006 */
[----:B------:R-:W-:Y:S02]  /*2590*/  IMAD R99, R221, c[0x0][0x1e4], R2 ;  /* 0x00007900dd637a24 */ /* 0x000fe400078e0202 */
[----:B------:R-:W-:Y:S02]  /*25a0*/  IMAD.IADD R91, R153, 0x1, R91 ;  /* 0x00000001995b7824 */ /* 0x000fe400078e025b */
[----:B------:R-:W-:Y:S01]  /*25b0*/  IMAD.IADD R99, R161, 0x1, R99 ;  /* 0x00000001a1637824 */ /* 0x000fe200078e0263 */
[----:B--2---:R-:W-:Y:S01]  /*25c0*/  @P3 SHF.R.S32.HI R19, RZ, 0x1f, R18 ;  /* 0x0000001fff133819 */ /* 0x004fe20000011412 */
[----:B------:R-:W-:Y:S01]  /*25d0*/  @!P3 IMAD.MOV.U32 R19, RZ, RZ, R16 ;  /* 0x000000ffff13b224 */ /* 0x000fe200078e0010 */
[----:B------:R-:W-:Y:S02]  /*25e0*/  @!P3 MOV R18, R211 ;  /* 0x000000d30012b202 */ /* 0x000fe40000000f00 */
[----:B------:R-:W-:Y:S02]  /*25f0*/  ISETP.GE.AND P3, PT, R78, c[0x0][0x1d4], PT ;  /* 0x000075004e007a0c */ /* 0x000fe40003f66270 */
[----:B------:R-:W-:-:S02]  /*2600*/  SEL R148, R18, RZ, !P5 ;  /* 0x000000ff12947207 */ /* 0x000fc40006800000 */
[----:B------:R-:W-:Y:S02]  /*2610*/  SEL R123, R19, RZ, !P5 ;  /* 0x000000ff137b7207 */ /* 0x000fe40006800000 */
[----:B------:R-:W-:Y:S01]  /*2620*/  ISETP.GE.AND P5, PT, R232, c[0x0][0x1d4], PT ;  /* 0x00007500e8007a0c */ /* 0x000fe20003fa6270 */
[----:B------:R-:W-:-:S04]  /*2630*/  IMAD.WIDE.U32 R154, R148, c[0x0][0x1f0], R154 ;  /* 0x00007c00949a7a25 */ /* 0x000fc800078e009a */
[----:B------:R-:W-:-:S04]  /*2640*/  IMAD R93, R123, c[0x0][0x1f0], RZ ;  /* 0x00007c007b5d7a24 */ /* 0x000fc800078e02ff */
[----:B------:R-:W-:-:S04]  /*2650*/  IMAD R93, R148, c[0x0][0x1f4], R93 ;  /* 0x00007d00945d7a24 */ /* 0x000fc800078e025d */
[----:B------:R-:W-:Y:S01]  /*2660*/  @!PT LDS RZ, [RZ] ;  /* 0x00000000fffff984 */ /* 0x000fe20000000800 */
[----:B------:R-:W-:Y:S01]  /*2670*/  @!PT LDS RZ, [RZ] ;  /* 0x00000000fffff984 */ /* 0x000fe20000000800 */
[----:B------:R-:W-:Y:S01]  /*2680*/  @!PT LDS RZ, [RZ] ;  /* 0x00000000fffff984 */ /* 0x000fe20000000800 */
[----:B------:R1:W-:Y:S01]  /*2690*/  @P0 LDGSTS.E.BYPASS.LTC128B.128 [R140+0xc100], [R22.64], !P5 ;  /* 0x0c100000168c0fae */ /* 0x0003e2000e901d48 */
[----:B------:R-:W-:-:S03]  /*26a0*/  IADD3 R93, R155, R93, RZ ;  /* 0x0000005d9b5d7210 */ /* 0x000fc60007ffe0ff */
[----:B------:R1:W-:Y:S04]  /*26b0*/  @P0 LDGSTS.E.BYPASS.LTC128B.128 [R140+0xe100], [R22.64+0x80], !P4 ;  /* 0x0e100080168c0fae */ /* 0x0003e8000e101d48 */
[----:B------:R1:W-:Y:S04]  /*26c0*/  @P0 LDGSTS.E.BYPASS.LTC128B.128 [R140+0x10100], [R22.64+0x100], !P3 ;  /* 0x10100100168c0fae */ /* 0x0003e8000d901d48 */
[----:B------:R1:W-:Y:S04]  /*26d0*/  @P1 LDGSTS.E.BYPASS.LTC128B.128 [R140+0xd100], [R20.64], !P5 ;  /* 0x0d100000148c1fae */ /* 0x0003e8000e901d48 */
[----:B------:R1:W-:Y:S04]  /*26e0*/  @P1 LDGSTS.E.BYPASS.LTC128B.128 [R140+0xf100], [R20.64+0x80], !P4 ;  /* 0x0f100080148c1fae */ /* 0x0003e8000e101d48 */
[----:B------:R1:W-:Y:S04]  /*26f0*/  @P1 LDGSTS.E.BYPASS.LTC128B.128 [R140+0x11100], [R20.64+0x100], !P3 ;  /* 0x11100100148c1fae */ /* 0x0003e8000d901d48 */
[----:B------:R-:W0:Y:S01]  /*2700*/  LDGDEPBAR ;  /* 0x00000000000079af */ /* 0x000e220000000000 */
[----:B------:R-:W-:Y:S02]  /*2710*/  WARPSYNC 0xffffffff ;  /* 0xffffffff00007948 */ /* 0x000fe40003800000 */
[----:B------:R-:W-:Y:S01]  /*2720*/  BAR.SYNC.DEFER_BLOCKING 0x0 ;  /* 0x0000000000007b1d */ /* 0x000fe20000010000 */
[----:B------:R-:W-:Y:S01]  /*2730*/  IMAD R2, R95, R15, RZ ;  /* 0x0000000f5f027224 */ /* 0x000fe200078e02ff */
[----:B------:R-:W-:Y:S01]  /*2740*/  IADD3 R89, P6, P2, R154, R160, R144 ;  /* 0x000000a09a597210 */ /* 0x000fe20007ade090 */
[----:B------:R-:W-:Y:S01]  /*2750*/  IMAD.MOV.U32 R90, RZ, RZ, R152 ;  /* 0x000000ffff5a7224 */ /* 0x000fe200078e0098 */
[----:B-----5:R-:W-:Y:S01]  /*2760*/  SHF.R.S32.HI R117, RZ, 0x1f, R76 ;  /* 0x0000001fff757819 */ /* 0x020fe2000001144c */
[----:B------:R-:W-:Y:S01]  /*2770*/  IMAD R2, R0, R97, R2 ;  /* 0x0000006100027224 */ /* 0x000fe200078e0202 */
[----:B------:R-:W-:Y:S01]  /*2780*/  IADD3.X R87, R93, R99, R145, P6, P2 ;  /* 0x000000635d577210 */ /* 0x000fe200037e4491 */
[----:B------:R-:W-:Y:S01]  /*2790*/  IMAD.WIDE.U32 R6, R15, R97, R90 ;  /* 0x000000610f067225 */ /* 0x000fe200078e005a */
[----:B------:R-:W-:Y:S01]  /*27a0*/  ULDC.U8 UR4, c[0x0][0x298] ;  /* 0x0000a60000047ab9 */ /* 0x000fe20000000000 */
[----:B------:R-:W-:-:S02]  /*27b0*/  LOP3.LUT P6, RZ, R219, 0x4, RZ, 0xc0, !PT ;  /* 0x00000004dbff7812 */ /* 0x000fc400078cc0ff */
[----:B------:R-:W-:Y:S01]  /*27c0*/  IMAD.IADD R2, R7, 0x1, R2 ;  /* 0x0000000107027824 */ /* 0x000fe200078e0202 */
[C---:B-1----:R-:W-:Y:S01]  /*27d0*/  @P0 LEA R20, P2, R6.reuse, c[0x0][0x250], 0x1 ;  /* 0x0000940006140a11 */ /* 0x042fe200078408ff */
[C---:B------:R-:W-:Y:S02]  /*27e0*/  IMAD R164, R9.reuse, c[0x0][0x290], RZ ;  /* 0x0000a40009a47a24 */ /* 0x040fe400078e02ff */
[----:B------:R-:W-:Y:S01]  /*27f0*/  IMAD R162, R9, c[0x0][0x280], RZ ;  /* 0x0000a00009a27a24 */ /* 0x000fe200078e02ff */
[----:B------:R-:W-:Y:S01]  /*2800*/  @P0 LEA.HI.X R21, R6, c[0x0][0x254], R2, 0x1, P2 ;  /* 0x0000950006150a11 */ /* 0x000fe200010f0c02 */
[----:B------:R-:W-:Y:S01]  /*2810*/  IMAD.MOV.U32 R92, RZ, RZ, 0x1 ;  /* 0x00000001ff5c7424 */ /* 0x000fe200078e00ff */
[----:B------:R-:W-:Y:S01]  /*2820*/  @P1 IADD3 R0, P2, R104, R6, RZ ;  /* 0x0000000668001210 */ /* 0x000fe20007f5e0ff */
[----:B------:R-:W-:Y:S02]  /*2830*/  IMAD R123, R123, c[0x0][0x218], RZ ;  /* 0x000086007b7b7a24 */ /* 0x000fe400078e02ff */
[C---:B------:R-:W-:Y:S01]  /*2840*/  IMAD.WIDE.U32 R166, R221.reuse, c[0x0][0x280], R144 ;  /* 0x0000a000dda67a25 */ /* 0x040fe200078e0090 */
[----:B------:R-:W-:Y:S01]  /*2850*/  @!PT LDS RZ, [RZ] ;  /* 0x00000000fffff984 */ /* 0x000fe20000000800 */
[----:B------:R-:W-:Y:S01]  /*2860*/  @!PT LDS RZ, [RZ] ;  /* 0x00000000fffff984 */ /* 0x000fe20000000800 */
[----:B------:R-:W-:Y:S01]  /*2870*/  @!PT LDS RZ, [RZ] ;  /* 0x00000000fffff984 */ /* 0x000fe20000000800 */
[----:B------:R1:W-:Y:S03]  /*2880*/  @P0 LDGSTS.E.BYPASS.LTC128B.128 [R140+0x100], [R20.64], !P5 ;  /* 0x00100000148c0fae */ /* 0x0003e6000e901d48 */
[----:B------:R-:W-:Y:S01]  /*2890*/  @P1 IMAD.X R7, R2, 0x1, R103, P2 ;  /* 0x0000000102071824 */ /* 0x000fe200010e0667 */
[----:B------:R-:W-:Y:S01]  /*28a0*/  @P1 LEA R16, P2, R0, c[0x0][0x250], 0x1 ;  /* 0x0000940000101a11 */ /* 0x000fe200078408ff */
[----:B------:R-:W-:Y:S01]  /*28b0*/  IMAD R123, R148, c[0x0][0x21c], R123 ;  /* 0x00008700947b7a24 */ /* 0x000fe200078e027b */
[----:B------:R1:W-:Y:S01]  /*28c0*/  @P0 LDGSTS.E.BYPASS.LTC128B.128 [R140+0x2100], [R20.64+0x80], !P4 ;  /* 0x02100080148c0fae */ /* 0x0003e2000e101d48 */
[C---:B------:R-:W-:Y:S01]  /*28d0*/  IMAD R162, R221.reuse, c[0x0][0x284], R162 ;  /* 0x0000a100dda27a24 */ /* 0x040fe200078e02a2 */
[----:B------:R-:W-:Y:S01]  /*28e0*/  @P1 LEA.HI.X R17, R0, c[0x0][0x254], R7, 0x1, P2 ;  /* 0x0000950000111a11 */ /* 0x000fe200010f0c07 */
[----:B------:R-:W-:Y:S01]  /*28f0*/  IMAD R164, R221, c[0x0][0x294], R164 ;  /* 0x0000a500dda47a24 */ /* 0x000fe200078e02a4 */
[----:B------:R1:W-:Y:S01]  /*2900*/  @P0 LDGSTS.E.BYPASS.LTC128B.128 [R140+0x4100], [R20.64+0x100], !P3 ;  /* 0x04100100148c0fae */ /* 0x0003e2000d901d48 */
[----:B------:R-:W-:Y:S01]  /*2910*/  ISETP.GT.AND P0, PT, R15, R14, PT ;  /* 0x0000000e0f00720c */ /* 0x000fe20003f04270 */
[----:B------:R-:W-:Y:S01]  /*2920*/  IMAD.IADD R167, R167, 0x1, R162 ;  /* 0x00000001a7a77824 */ /* 0x000fe200078e02a2 */
[----:B------:R-:W-:Y:S01]  /*2930*/  ISETP.GE.AND P2, PT, R144, c[0x0][0x27c], PT ;  /* 0x00009f0090007a0c */ /* 0x000fe20003f46270 */
[----:B------:R2:W-:Y:S01]  /*2940*/  @P1 LDGSTS.E.BYPASS.LTC128B.128 [R140+0x1100], [R16.64], !P5 ;  /* 0x01100000108c1fae */ /* 0x0005e2000e901d48 */
[----:B------:R-:W-:-:S03]  /*2950*/  IMAD.WIDE.U32 R168, R221, c[0x0][0x290], R144 ;  /* 0x0000a400dda87a25 */ /* 0x000fc600078e0090 */
[----:B------:R2:W-:Y:S01]  /*2960*/  @P1 LDGSTS.E.BYPASS.LTC128B.128 [R140+0x3100], [R16.64+0x80], !P4 ;  /* 0x03100080108c1fae */ /* 0x0005e2000e101d48 */
[----:B------:R-:W-:-:S03]  /*2970*/  IMAD.WIDE.U32 R22, R221, c[0x0][0x290], R142 ;  /* 0x0000a400dd167a25 */ /* 0x000fc600078e008e */
[----:B------:R2:W-:Y:S01]  /*2980*/  @P1 LDGSTS.E.BYPASS.LTC128B.128 [R140+0x5100], [R16.64+0x100], !P3 ;  /* 0x05100100108c1fae */ /* 0x0005e2000d901d48 */
[----:B------:R-:W-:Y:S01]  /*2990*/  IMAD.IADD R169, R169, 0x1, R164 ;  /* 0x00000001a9a97824 */ /* 0x000fe200078e02a4 */
[----:B------:R-:W-:Y:S01]  /*29a0*/  @P0 IADD3 R7, R5, -0x2, RZ ;  /* 0xfffffffe05070810 */ /* 0x000fe20007ffe0ff */
[----:B------:R-:W-:Y:S01]  /*29b0*/  IMAD.IADD R165, R164, 0x1, R23 ;  /* 0x00000001a4a57824 */ /* 0x000fe200078e0217 */
[----:B------:R-:W0:Y:S01]  /*29c0*/  LDGDEPBAR ;  /* 0x00000000000079af */ /* 0x000e220000000000 */
[----:B------:R-:W-:Y:S01]  /*29d0*/  IMAD.MOV.U32 R164, RZ, RZ, R22 ;  /* 0x000000ffffa47224 */ /* 0x000fe200078e0016 */
[----:B------:R-:W-:Y:S01]  /*29e0*/  @P0 SHF.R.S32.HI R0, RZ, 0x1f, R7 ;  /* 0x0000001fff000819 */ /* 0x000fe20000011407 */
[----:B------:R-:W-:Y:S02]  /*29f0*/  @P0 IMAD R5, R98, R7, RZ ;  /* 0x0000000762050224 */ /* 0x000fe400078e02ff */
[----:B------:R-:W-:-:S04]  /*2a00*/  @P0 IMAD.WIDE.U32 R6, R7, R100, R158 ;  /* 0x0000006407060225 */ /* 0x000fc800078e009e */
[----:B------:R-:W-:Y:S01]  /*2a10*/  @P0 IMAD R0, R0, R100, R5 ;  /* 0x0000006400000224 */ /* 0x000fe200078e0205 */
[C---:B------:R-:W-:Y:S01]  /*2a20*/  @P0 LEA R18, P1, R6.reuse, c[0x0][0x220], 0x1 ;  /* 0x0000880006120a11 */ /* 0x040fe200078208ff */
[----:B------:R-:W-:Y:S02]  /*2a30*/  IMAD R119, R117, c[0x0][0x290], RZ ;  /* 0x0000a40075777a24 */ /* 0x000fe400078e02ff */
[----:B------:R-:W-:Y:S01]  /*2a40*/  @P0 IMAD.IADD R0, R7, 0x1, R0 ;  /* 0x0000000107000824 */ /* 0x000fe200078e0200 */
[----:B------:R-:W-:Y:S01]  /*2a50*/  SEL R7, RZ, c[0x0][0x27c], !P2 ;  /* 0x00009f00ff077a07 */ /* 0x000fe20005000000 */
[----:B------:R-:W-:Y:S02]  /*2a60*/  IMAD R117, R117, c[0x0][0x280], RZ ;  /* 0x0000a00075757a24 */ /* 0x000fe400078e02ff */
[----:B------:R-:W-:Y:S01]  /*2a70*/  IMAD.MOV.U32 R108, RZ, RZ, c[0x0][0x290] ;  /* 0x0000a400ff6c7624 */ /* 0x000fe200078e00ff */
[----:B------:R-:W-:Y:S01]  /*2a80*/  @P0 LEA.HI.X R19, R6, c[0x0][0x224], R0, 0x1, P1 ;  /* 0x0000890006130a11 */ /* 0x000fe200008f0c00 */
[----:B------:R-:W-:Y:S01]  /*2a90*/  IMAD.MOV.U32 R6, RZ, RZ, c[0x0][0x27c] ;  /* 0x00009f00ff067624 */ /* 0x000fe200078e00ff */
[----:B-1----:R-:W-:Y:S01]  /*2aa0*/  @P0 LEA R20, P1, R102, R18, 0x1 ;  /* 0x0000001266140211 */ /* 0x002fe200078208ff */
[----:B------:R-:W-:Y:S01]  /*2ab0*/  IMAD.IADD R7, R144, 0x1, R7 ;  /* 0x0000000190077824 */ /* 0x000fe200078e0207 */
[----:B------:R-:W-:Y:S01]  /*2ac0*/  SHF.L.U64.HI R106, R108, R3, c[0x0][0x294] ;  /* 0x0000a5006c6a7619 */ /* 0x000fe20000010203 */
[----:B------:R-:W-:Y:S01]  /*2ad0*/  IMAD.SHL.U32 R6, R6, 0x2, RZ ;  /* 0x0000000206067824 */ /* 0x000fe200078e00ff */
[----:B------:R-:W-:Y:S01]  /*2ae0*/  @P0 LEA.HI.X R21, R102, R19, R101, 0x1, P1 ;  /* 0x0000001366150211 */ /* 0x000fe200008f0c65 */
[----:B------:R1:W-:Y:S01]  /*2af0*/  @P0 LDGSTS.E.BYPASS.LTC128B.128 [R140+0x12100], [R18.64], !P5 ;  /* 0x12100000128c0fae */ /* 0x0003e2000e901d48 */
[C---:B------:R-:W-:Y:S01]  /*2b00*/  ISETP.GE.AND P1, PT, R139.reuse, c[0x0][0x27c], PT ;  /* 0x00009f008b007a0c */ /* 0x040fe20003f26270 */
[----:B------:R-:W-:Y:S01]  /*2b10*/  IMAD.MOV.U32 R112, RZ, RZ, c[0x0][0x280] ;  /* 0x0000a000ff707624 */ /* 0x000fe200078e00ff */
[----:B--2---:R-:W-:Y:S01]  /*2b20*/  IADD3 R17, -R6, c[0x0][0x1d4], RZ ;  /* 0x0000750006117a10 */ /* 0x004fe20007ffe1ff */
[----:B------:R1:W-:Y:S01]  /*2b30*/  @P0 LDGSTS.E.BYPASS.LTC128B.128 [R140+0x14100], [R18.64+0x80], !P4 ;  /* 0x14100080128c0fae */ /* 0x0003e2000e101d48 */
[----:B------:R-:W-:Y:S01]  /*2b40*/  SEL R2, RZ, c[0x0][0x27c], !P1 ;  /* 0x00009f00ff027a07 */ /* 0x000fe20004800000 */
[----:B------:R-:W-:Y:S01]  /*2b50*/  IMAD R119, R76, c[0x0][0x294], R119 ;  /* 0x0000a5004c777a24 */ /* 0x000fe200078e0277 */
[----:B------:R-:W-:Y:S01]  /*2b60*/  SEL R0, R6, R17, !P2 ;  /* 0x0000001106007207 */ /* 0x000fe20005000000 */
[----:B------:R1:W-:Y:S01]  /*2b70*/  @P0 LDGSTS.E.BYPASS.LTC128B.128 [R140+0x16100], [R18.64+0x100], !P3 ;  /* 0x16100100128c0fae */ /* 0x0003e2000d901d48 */
[----:B------:R-:W-:Y:S01]  /*2b80*/  SHF.R.S32.HI R16, RZ, 0x1f, R7 ;  /* 0x0000001fff107819 */ /* 0x000fe20000011407 */
[----:B------:R-:W-:Y:S01]  /*2b90*/  IMAD.IADD R2, R139, 0x1, R2 ;  /* 0x000000018b027824 */ /* 0x000fe200078e0202 */
[----:B------:R-:W-:Y:S01]  /*2ba0*/  SHF.L.U64.HI R110, R112, R3, c[0x0][0x284] ;  /* 0x0000a100706e7619 */ /* 0x000fe20000010203 */
[----:B------:R2:W-:Y:S01]  /*2bb0*/  @P0 LDGSTS.E.BYPASS.LTC128B.128 [R140+0x13100], [R20.64], !P5 ;  /* 0x13100000148c0fae */ /* 0x0005e2000e901d48 */
[----:B------:R-:W-:-:S02]  /*2bc0*/  IMAD R117, R76, c[0x0][0x284], R117 ;  /* 0x0000a1004c757a24 */ /* 0x000fc400078e0275 */
[C---:B------:R-:W-:Y:S01]  /*2bd0*/  IMAD.WIDE.U32 R168, R76.reuse, c[0x0][0x290], R168 ;  /* 0x0000a4004ca87a25 */ /* 0x040fe200078e00a8 */
[----:B------:R2:W-:Y:S03]  /*2be0*/  @P0 LDGSTS.E.BYPASS.LTC128B.128 [R140+0x15100], [R20.64+0x80], !P4 ;  /* 0x15100080148c0fae */ /* 0x0005e6000e101d48 */
[----:B------:R-:W-:Y:S01]  /*2bf0*/  IMAD.WIDE.U32 R166, R76, c[0x0][0x280], R166 ;  /* 0x0000a0004ca67a25 */ /* 0x000fe200078e00a6 */
[----:B------:R2:W-:Y:S01]  /*2c00*/  @P0 LDGSTS.E.BYPASS.LTC128B.128 [R140+0x17100], [R20.64+0x100], !P3 ;  /* 0x17100100148c0fae */ /* 0x0005e2000d901d48 */
[----:B------:R-:W-:Y:S02]  /*2c10*/  ISETP.GE.AND P0, PT, R138, c[0x0][0x27c], PT ;  /* 0x00009f008a007a0c */ /* 0x000fe40003f06270 */
[----:B------:R-:W-:Y:S01]  /*2c20*/  IMAD.WIDE.U32 R164, R76, c[0x0][0x290], R164 ;  /* 0x0000a4004ca47a25 */ /* 0x000fe200078e00a4 */
[----:B------:R-:W0:Y:S01]  /*2c30*/  LDGDEPBAR ;  /* 0x00000000000079af */ /* 0x000e220000000000 */
[----:B------:R-:W-:-:S02]  /*2c40*/  SEL R5, RZ, c[0x0][0x27c], !P0 ;  /* 0x00009f00ff057a07 */ /* 0x000fc40004000000 */
[----:B------:R-:W-:Y:S02]  /*2c50*/  IMAD.IADD R121, R169, 0x1, R119 ;  /* 0x00000001a9797824 */ /* 0x000fe400078e0277 */
[----:B------:R-:W-:Y:S02]  /*2c60*/  IMAD.IADD R120, R167, 0x1, R117 ;  /* 0x00000001a7787824 */ /* 0x000fe400078e0275 */
[----:B------:R-:W-:Y:S02]  /*2c70*/  IMAD.IADD R5, R138, 0x1, R5 ;  /* 0x000000018a057824 */ /* 0x000fe400078e0205 */
[----:B------:R-:W-:Y:S01]  /*2c80*/  IMAD.MOV.U32 R58, RZ, RZ, 0x1 ;  /* 0x00000001ff3a7424 */ /* 0x000fe200078e00ff */
[-C--:B-1----:R-:W-:Y:S01]  /*2c90*/  SEL R18, R6, R17.reuse, !P1 ;  /* 0x0000001106127207 */ /* 0x082fe20004800000 */
[----:B------:R-:W-:Y:S01]  /*2ca0*/  IMAD.MOV.U32 R43, RZ, RZ, RZ ;  /* 0x000000ffff2b7224 */ /* 0x000fe200078e00ff */
[----:B------:R-:W-:Y:S01]  /*2cb0*/  IADD3 R156, P1, R221, R156, RZ ;  /* 0x0000009cdd9c7210 */ /* 0x000fe20007f3e0ff */
[----:B------:R-:W-:Y:S01]  /*2cc0*/  IMAD.SHL.U32 R108, R108, 0x40, RZ ;  /* 0x000000406c6c7824 */ /* 0x000fe200078e00ff */
[----:B------:R-:W-:Y:S01]  /*2cd0*/  SEL R17, R6, R17, !P0 ;  /* 0x0000001106117207 */ /* 0x000fe20004000000 */
[----:B------:R-:W-:Y:S01]  /*2ce0*/  IMAD.SHL.U32 R112, R112, 0x40, RZ ;  /* 0x0000004070707824 */ /* 0x000fe200078e00ff */
[----:B------:R-:W-:Y:S01]  /*2cf0*/  ISETP.LE.AND P0, PT, R92, c[0x0][0x27c], PT ;  /* 0x00009f005c007a0c */ /* 0x000fe20003f03270 */
[----:B------:R-:W-:Y:S01]  /*2d00*/  IMAD.X R157, R4, 0x1, R9, P1 ;  /* 0x00000001049d7824 */ /* 0x000fe200008e0609 */
[----:B------:R-:W-:Y:S01]  /*2d10*/  LEA.HI R6, R16, R7, RZ, 0x3 ;  /* 0x0000000710067211 */ /* 0x000fe200078f18ff */
[----:B------:R-:W-:Y:S01]  /*2d20*/  IMAD.WIDE.U32 R8, R225, c[0x0][0x210], R144 ;  /* 0x00008400e1087a25 */ /* 0x000fe200078e0090 */
[----:B------:R-:W-:-:S02]  /*2d30*/  P2R R4, PR, RZ, 0x1 ;  /* 0x00000001ff047803 */ /* 0x000fc40000000000 */
[----:B------:R-:W-:Y:S01]  /*2d40*/  LEA.HI R16, R16, R7, RZ, 0x6 ;  /* 0x0000000710107211 */ /* 0x000fe200078f30ff */
[----:B------:R-:W-:Y:S01]  /*2d50*/  IMAD R9, R225, c[0x0][0x214], R9 ;  /* 0x00008500e1097a24 */ /* 0x000fe200078e0209 */
[----:B------:R-:W-:Y:S01]  /*2d60*/  SHF.R.S32.HI R7, RZ, 0x1f, R0 ;  /* 0x0000001fff077819 */ /* 0x000fe20000011400 */
[----:B--2---:R-:W-:Y:S01]  /*2d70*/  IMAD.WIDE.U32 R20, R221, c[0x0][0x280], R142 ;  /* 0x0000a000dd147a25 */ /* 0x004fe200078e008e */
[----:B------:R-:W-:Y:S02]  /*2d80*/  LOP3.LUT R22, R77, 0x38, R6, 0xf8, !PT ;  /* 0x000000384d167812 */ /* 0x000fe400078ef806 */
[----:B------:R-:W-:Y:S01]  /*2d90*/  LEA.HI R7, R7, R0, RZ, 0x4 ;  /* 0x0000000007077211 */ /* 0x000fe200078f20ff */
[----:B------:R-:W-:Y:S01]  /*2da0*/  IMAD.WIDE.U32 R148, R148, c[0x0][0x218], R8 ;  /* 0x0000860094947a25 */ /* 0x000fe200078e0008 */
[----:B------:R-:W-:Y:S02]  /*2db0*/  SHF.R.S32.HI R9, RZ, 0x1f, R2 ;  /* 0x0000001fff097819 */ /* 0x000fe40000011402 */
[----:B------:R-:W-:Y:S01]  /*2dc0*/  SHF.R.S32.HI R8, RZ, 0x1f, R5 ;  /* 0x0000001fff087819 */ /* 0x000fe20000011405 */
[----:B------:R-:W-:Y:S01]  /*2dd0*/  IMAD.IADD R163, R162, 0x1, R21 ;  /* 0x00000001a2a37824 */ /* 0x000fe200078e0215 */
[CC--:B------:R-:W-:Y:S01]  /*2de0*/  LEA.HI R4, R9.reuse, R2.reuse, RZ, 0x3 ;  /* 0x0000000209047211 */ /* 0x0c0fe200078f18ff */
[----:B------:R-:W-:Y:S01]  /*2df0*/  IMAD.MOV.U32 R162, RZ, RZ, R20 ;  /* 0x000000ffffa27224 */ /* 0x000fe200078e0014 */
[----:B------:R-:W-:Y:S01]  /*2e00*/  LEA.HI R9, R9, R2, RZ, 0x6 ;  /* 0x0000000209097211 */ /* 0x000fe200078f30ff */
[----:B------:R-:W-:Y:S01]  /*2e10*/  IMAD.SHL.U32 R16, R16, 0x40, RZ ;  /* 0x0000004010107824 */ /* 0x000fe200078e00ff */
[----:B------:R-:W-:Y:S01]  /*2e20*/  LEA.HI R2, R8, R5, RZ, 0x3 ;  /* 0x0000000508027211 */ /* 0x000fe200078f18ff */
[----:B------:R-:W-:Y:S01]  /*2e30*/  IMAD.WIDE.U32 R162, R76, c[0x0][0x280], R162 ;  /* 0x0000a0004ca27a25 */ /* 0x000fe200078e00a2 */
[----:B------:R-:W-:-:S02]  /*2e40*/  LOP3.LUT R20, R77, 0x38, R4, 0xf8, !PT ;  /* 0x000000384d147812 */ /* 0x000fc400078ef804 */
[----:B------:R-:W-:Y:S01]  /*2e50*/  LEA.HI R8, R8, R5, RZ, 0x6 ;  /* 0x0000000508087211 */ /* 0x000fe200078f30ff */
[----:B------:R-:W-:Y:S01]  /*2e60*/  IMAD.SHL.U32 R9, R9, 0x40, RZ ;  /* 0x0000004009097824 */ /* 0x000fe200078e00ff */
[----:B------:R-:W-:Y:S01]  /*2e70*/  SHF.R.S32.HI R5, RZ, 0x1f, R18 ;  /* 0x0000001fff057819 */ /* 0x000fe20000011412 */
[----:B------:R-:W-:Y:S01]  /*2e80*/  IMAD.IADD R123, R149, 0x1, R123 ;  /* 0x00000001957b7824 */ /* 0x000fe200078e027b */
[----:B------:R-:W-:Y:S01]  /*2e90*/  SHF.R.S32.HI R0, RZ, 0x1f, R17 ;  /* 0x0000001fff007819 */ /* 0x000fe20000011411 */
[----:B------:R-:W-:Y:S01]  /*2ea0*/  IMAD.SHL.U32 R8, R8, 0x40, RZ ;  /* 0x0000004008087824 */ /* 0x000fe200078e00ff */
[----:B------:R-:W-:Y:S01]  /*2eb0*/  LOP3.LUT R9, R9, 0xfffff000, RZ, 0xc0, !PT ;  /* 0xfffff00009097812 */ /* 0x000fe200078ec0ff */
[----:B------:R-:W-:Y:S01]  /*2ec0*/  IMAD.IADD R119, R119, 0x1, R165 ;  /* 0x0000000177777824 */ /* 0x000fe200078e02a5 */
[----:B------:R-:W-:Y:S01]  /*2ed0*/  LOP3.LUT R113, R20, R13, RZ, 0x3c, !PT ;  /* 0x0000000d14717212 */ /* 0x000fe200078e3cff */
[----:B------:R-:W-:Y:S01]  /*2ee0*/  IMAD.IADD R117, R117, 0x1, R163 ;  /* 0x0000000175757824 */ /* 0x000fe200078e02a3 */
[----:B------:R-:W-:-:S02]  /*2ef0*/  LEA.HI R5, R5, R18, RZ, 0x4 ;  /* 0x0000001205057211 */ /* 0x000fc400078f20ff */
[----:B------:R-:W-:Y:S02]  /*2f00*/  LEA.HI R0, R0, R17, RZ, 0x4 ;  /* 0x0000001100007211 */ /* 0x000fe400078f20ff */
[----:B------:R-:W-:Y:S02]  /*2f10*/  IADD3 R113, R113, R9, R12 ;  /* 0x0000000971717210 */ /* 0x000fe40007ffe00c */
[----:B------:R-:W-:Y:S02]  /*2f20*/  SHF.R.S32.HI R9, RZ, 0x4, R7 ;  /* 0x00000004ff097819 */ /* 0x000fe40000011407 */
[----:B------:R-:W-:Y:S02]  /*2f30*/  SHF.R.S32.HI R7, RZ, 0x4, R5 ;  /* 0x00000004ff077819 */ /* 0x000fe40000011405 */
[----:B------:R-:W-:Y:S02]  /*2f40*/  SHF.R.S32.HI R5, RZ, 0x4, R0 ;  /* 0x00000004ff057819 */ /* 0x000fe40000011400 */
[----:B------:R-:W-:-:S02]  /*2f50*/  LEA.HI.SX32 R118, R6, R9, 0x1d ;  /* 0x0000000906767211 */ /* 0x000fc400078feaff */
[----:B------:R-:W-:Y:S02]  /*2f60*/  LEA.HI.SX32 R114, R2, R5, 0x1d ;  /* 0x0000000502727211 */ /* 0x000fe400078feaff */
[----:B------:R-:W-:Y:S02]  /*2f70*/  LOP3.LUT R16, R16, 0xfffff000, RZ, 0xc0, !PT ;  /* 0xfffff00010107812 */ /* 0x000fe400078ec0ff */
[----:B------:R-:W-:Y:S02]  /*2f80*/  LOP3.LUT R115, R22, R13, RZ, 0x3c, !PT ;  /* 0x0000000d16737212 */ /* 0x000fe400078e3cff */
[----:B------:R-:W-:Y:S02]  /*2f90*/  SHF.R.S32.HI R9, RZ, 0x1f, R114 ;  /* 0x0000001fff097819 */ /* 0x000fe40000011472 */
[----:B------:R-:W-:Y:S02]  /*2fa0*/  LEA.HI.SX32 R116, R4, R7, 0x1d ;  /* 0x0000000704747211 */ /* 0x000fe400078feaff */
[----:B------:R-:W-:-:S02]  /*2fb0*/  IADD3 R115, R115, R16, R12 ;  /* 0x0000001073737210 */ /* 0x000fc40007ffe00c */
[----:B------:R-:W-:Y:S01]  /*2fc0*/  LEA.HI R0, R9, R114, RZ, 0x3 ;  /* 0x0000007209007211 */ /* 0x000fe200078f18ff */
[----:B------:R-:W-:Y:S01]  /*2fd0*/  IMAD.SHL.U32 R114, R114, 0x8, RZ ;  /* 0x0000000872727824 */ /* 0x000fe200078e00ff */
[----:B------:R-:W-:Y:S02]  /*2fe0*/  LOP3.LUT R16, R77, 0x38, R2, 0xf8, !PT ;  /* 0x000000384d107812 */ /* 0x000fe400078ef802 */
[----:B------:R-:W-:Y:S01]  /*2ff0*/  SHF.R.S32.HI R7, RZ, 0x1f, R118 ;  /* 0x0000001fff077819 */ /* 0x000fe20000011476 */
[----:B------:R-:W-:Y:S01]  /*3000*/  IMAD.SHL.U32 R0, R0, 0x200, RZ ;  /* 0x0000020000007824 */ /* 0x000fe200078e00ff */
[----:B------:R-:W-:Y:S02]  /*3010*/  SHF.R.S32.HI R5, RZ, 0x1f, R116 ;  /* 0x0000001fff057819 */ /* 0x000fe40000011474 */
[----:B------:R-:W-:Y:S01]  /*3020*/  LEA.HI R7, R7, R118, RZ, 0x3 ;  /* 0x0000007607077211 */ /* 0x000fe200078f18ff */
[----:B------:R-:W-:Y:S01]  /*3030*/  IMAD.SHL.U32 R118, R118, 0x8, RZ ;  /* 0x0000000876767824 */ /* 0x000fe200078e00ff */
[----:B------:R-:W-:Y:S01]  /*3040*/  LEA.HI R5, R5, R116, RZ, 0x3 ;  /* 0x0000007405057211 */ /* 0x000fe200078f18ff */
[----:B------:R-:W-:Y:S01]  /*3050*/  IMAD.SHL.U32 R116, R116, 0x8, RZ ;  /* 0x0000000874747824 */ /* 0x000fe200078e00ff */
[----:B------:R-:W-:Y:S01]  /*3060*/  LOP3.LUT R111, R16, R13, RZ, 0x3c, !PT ;  /* 0x0000000d106f7212 */ /* 0x000fe200078e3cff */
[----:B------:R-:W-:Y:S01]  /*3070*/  IMAD.SHL.U32 R7, R7, 0x200, RZ ;  /* 0x0000020007077824 */ /* 0x000fe200078e00ff */
[----:B------:R-:W-:Y:S01]  /*3080*/  LOP3.LUT R16, R77, 0x38, R114, 0xf8, !PT ;  /* 0x000000384d107812 */ /* 0x000fe200078ef872 */
[----:B------:R-:W-:Y:S01]  /*3090*/  IMAD.SHL.U32 R5, R5, 0x200, RZ ;  /* 0x0000020005057824 */ /* 0x000fe200078e00ff */
[----:B------:R-:W-:-:S02]  /*30a0*/  LOP3.LUT R0, R0, 0xfffff000, RZ, 0xc0, !PT ;  /* 0xfffff00000007812 */ /* 0x000fc400078ec0ff */
[-C--:B------:R-:W-:Y:S02]  /*30b0*/  LOP3.LUT R105, R16, R13.reuse, RZ, 0x3c, !PT ;  /* 0x0000000d10697212 */ /* 0x080fe400078e3cff */
[C---:B------:R-:W-:Y:S02]  /*30c0*/  LOP3.LUT R20, R77.reuse, 0x38, R118, 0xf8, !PT ;  /* 0x000000384d147812 */ /* 0x040fe400078ef876 */
[----:B------:R-:W-:Y:S02]  /*30d0*/  LOP3.LUT R18, R77, 0x38, R116, 0xf8, !PT ;  /* 0x000000384d127812 */ /* 0x000fe400078ef874 */
[----:B------:R-:W-:Y:S02]  /*30e0*/  IADD3 R105, R105, R0, R12 ;  /* 0x0000000069697210 */ /* 0x000fe40007ffe00c */
[----:B------:R-:W-:Y:S02]  /*30f0*/  LOP3.LUT R8, R8, 0xfffff000, RZ, 0xc0, !PT ;  /* 0xfffff00008087812 */ /* 0x000fe400078ec0ff */
[----:B------:R-:W-:-:S02]  /*3100*/  LOP3.LUT R109, R20, R13, RZ, 0x3c, !PT ;  /* 0x0000000d146d7212 */ /* 0x000fc400078e3cff */
[----:B------:R-:W-:Y:S02]  /*3110*/  LOP3.LUT R107, R18, R13, RZ, 0x3c, !PT ;  /* 0x0000000d126b7212 */ /* 0x000fe400078e3cff */
[----:B------:R-:W-:Y:S02]  /*3120*/  LOP3.LUT R7, R7, 0xfffff000, RZ, 0xc0, !PT ;  /* 0xfffff00007077812 */ /* 0x000fe400078ec0ff */
[----:B------:R-:W-:Y:S02]  /*3130*/  LOP3.LUT R5, R5, 0xfffff000, RZ, 0xc0, !PT ;  /* 0xfffff00005057812 */ /* 0x000fe400078ec0ff */
[----:B------:R-:W-:Y:S02]  /*3140*/  LOP3.LUT R0, R77, 0x18, R144, 0xf8, !PT ;  /* 0x000000184d007812 */ /* 0x000fe400078ef890 */
[----:B------:R-:W-:Y:S02]  /*3150*/  LOP3.LUT R129, R6, 0xfffffff8, RZ, 0xc0, !PT ;  /* 0xfffffff806817812 */ /* 0x000fe400078ec0ff */
[----:B------:R-:W-:-:S02]  /*3160*/  LOP3.LUT R127, R4, 0xfffffff8, RZ, 0xc0, !PT ;  /* 0xfffffff8047f7812 */ /* 0x000fc400078ec0ff */
[----:B------:R-:W-:Y:S02]  /*3170*/  LOP3.LUT R125, R2, 0xfffffff8, RZ, 0xc0, !PT ;  /* 0xfffffff8027d7812 */ /* 0x000fe400078ec0ff */
[----:B------:R-:W-:Y:S02]  /*3180*/  ISETP.NE.AND P0, PT, RZ, UR4, PT ;  /* 0x00000004ff007c0c */ /* 0x000fe4000bf05270 */
[--C-:B------:R-:W-:Y:S02]  /*3190*/  IADD3 R111, R111, R8, R12.reuse ;  /* 0x000000086f6f7210 */ /* 0x100fe40007ffe00c */
[--C-:B------:R-:W-:Y:S02]  /*31a0*/  IADD3 R109, R109, R7, R12.reuse ;  /* 0x000000076d6d7210 */ /* 0x100fe40007ffe00c */
[----:B------:R-:W-:Y:S02]  /*31b0*/  IADD3 R107, R107, R5, R12 ;  /* 0x000000056b6b7210 */ /* 0x000fe40007ffe00c */
[----:B------:R-:W-:-:S02]  /*31c0*/  LOP3.LUT R0, R12, R0, R13, 0xf6, !PT ;  /* 0x000000000c007212 */ /* 0x000fc400078ef60d */
[----:B------:R-:W-:Y:S02]  /*31d0*/  SHF.R.S32.HI R134, RZ, 0x1f, R129 ;  /* 0x0000001fff867819 */ /* 0x000fe40000011481 */
[----:B------:R-:W-:Y:S02]  /*31e0*/  SHF.R.S32.HI R132, RZ, 0x1f, R127 ;  /* 0x0000001fff847819 */ /* 0x000fe4000001147f */
[----:B------:R-:W-:Y:S02]  /*31f0*/  SHF.R.S32.HI R130, RZ, 0x1f, R125 ;  /* 0x0000001fff827819 */ /* 0x000fe4000001147d */
[----:B------:R-:W-:Y:S02]  /*3200*/  SHF.R.S32.HI R128, RZ, 0x1f, R118 ;  /* 0x0000001fff807819 */ /* 0x000fe40000011476 */
[----:B------:R-:W-:Y:S02]  /*3210*/  SHF.R.S32.HI R126, RZ, 0x1f, R116 ;  /* 0x0000001fff7e7819 */ /* 0x000fe40000011474 */
[----:B------:R-:W-:-:S02]  /*3220*/  SHF.R.S32.HI R124, RZ, 0x1f, R114 ;  /* 0x0000001fff7c7819 */ /* 0x000fc40000011472 */
[----:B------:R-:W-:Y:S02]  /*3230*/  P2R R131, PR, RZ, 0x1 ;  /* 0x00000001ff837803 */ /* 0x000fe40000000000 */
.L_x_1851:
        /* <DEDUP_REMOVED lines=88> */
.L_x_1831:
[----:B------:R-:W-:Y:S05]  /*37c0*/  BSYNC B0 ;  /* 0x0000000000007941 */ /* 0x000fea0003800000 */
.L_x_1830:
        /* <DEDUP_REMOVED lines=40> */
[----:B------:R-:W-:Y:S01]  /*3a50*/  @!P0 SHF.R.U64 R39, R32, 0x10, R33 ;  /* 0x0000001020278819 */ /* 0x000fe20000001221 */
[----:B------:R-:W-:Y:S01]  /*3a60*/  @!P0 HADD2.F32 R41, -RZ, R34.H0_H0 ;  /* 0x20000022ff298230 */ /* 0x000fe20000004100 */
[--C-:B------:R-:W-:Y:S01]  /*3a70*/  @!P0 SHF.R.U64 R42, R64, 0x10, R65.reuse ;  /* 0x00000010402a8819 */ /* 0x100fe20000001241 */
[----:B------:R-:W-:Y:S01]  /*3a80*/  @!P0 HADD2.F32 R45, -RZ, R40.H0_H0 ;  /* 0x20000028ff2d8230 */ /* 0x000fe20000004100 */
[----:B------:R-:W-:Y:S01]  /*3a90*/  @!P0 SHF.R.U32.HI R49, RZ, 0x10, R65 ;  /* 0x00000010ff318819 */ /* 0x000fe20000011641 */
[----:B------:R-:W-:Y:S01]  /*3aa0*/  @!P0 HADD2.F32 R39, -RZ, R39.H0_H0 ;  /* 0x20000027ff278230 */ /* 0x000fe20000004100 */
[----:B------:R-:W-:Y:S01]  /*3ab0*/  @!P0 SHF.R.U32.HI R33, RZ, 0x10, R33 ;  /* 0x00000010ff218819 */ /* 0x000fe20000011621 */
[----:B------:R-:W-:Y:S02]  /*3ac0*/  @!P0 HADD2.F32 R47, -RZ, R42.H0_H0 ;  /* 0x2000002aff2f8230 */ /* 0x000fe40000004100 */
        /* <DEDUP_REMOVED lines=16> */
[----:B------:R-:W-:Y:S01]  /*3bd0*/  @!P0 FMUL.FTZ R3, R32, R39 ;  /* 0x0000002720038220 */ /* 0x000fe20000410000 */
[----:B------:R-:W-:Y:S01]  /*3be0*/  @!P0 F2FP.PACK_AB R69, R2, R69 ;  /* 0x000000450245823e */ /* 0x000fe200000000ff */
[----:B------:R-:W-:Y:S01]  /*3bf0*/  @!P0 FFMA.FTZ R68, R32, R47, -R68 ;  /* 0x0000002f20448223 */ /* 0x000fe20000010844 */
[----:B------:R-:W-:Y:S01]  /*3c00*/  @!P0 MOV R32, R19 ;  /* 0x0000001300208202 */ /* 0x000fe20000000f00 */
[----:B------:R-:W-:Y:S01]  /*3c10*/  @!P0 FFMA.FTZ R3, R40, R47, R3 ;  /* 0x0000002f28038223 */ /* 0x000fe20000010003 */
[--C-:B------:R-:W-:Y:S01]  /*3c20*/  @!P0 HADD2.F32 R38, -RZ, R34.reuse.H1_H1 ;  /* 0x30000022ff268230 */ /* 0x100fe20000004100 */
[----:B------:R-:W-:Y:S01]  /*3c30*/  @!P0 IMAD.MOV.U32 R16, RZ, RZ, R69 ;  /* 0x000000ffff108224 */ /* 0x000fe200078e0045 */
[----:B------:R-:W-:Y:S02]  /*3c40*/  @!P0 HADD2.F32 R34, -RZ, R34.H0_H0 ;  /* 0x20000022ff228230 */ /* 0x000fe40000004100 */
[--C-:B------:R-:W-:Y:S01]  /*3c50*/  @!P0 HADD2.F32 R42, -RZ, R32.reuse.H1_H1 ;  /* 0x30000020ff2a8230 */ /* 0x100fe20000004100 */
[-C--:B------:R-:W-:Y:S01]  /*3c60*/  @!P0 FMUL.FTZ R71, R38, R35.reuse ;  /* 0x0000002326478220 */ /* 0x080fe20000410000 */
[----:B------:R-:W-:Y:S01]  /*3c70*/  @!P0 HADD2.F32 R32, -RZ, R32.H0_H0 ;  /* 0x20000020ff208230 */ /* 0x000fe20000004100 */
[----:B------:R-:W-:Y:S01]  /*3c80*/  @!P0 FMUL.FTZ R4, R34, R35 ;  /* 0x0000002322048220 */ /* 0x000fe20000410000 */
[----:B------:R-:W-:Y:S01]  /*3c90*/  @!P0 F2FP.PACK_AB R68, R3, R68 ;  /* 0x000000440344823e */ /* 0x000fe200000000ff */
[-C--:B------:R-:W-:Y:S02]  /*3ca0*/  @!P0 FMUL.FTZ R70, R42, R33.reuse ;  /* 0x000000212a468220 */ /* 0x080fe40000410000 */
[----:B------:R-:W-:Y:S01]  /*3cb0*/  @!P0 FMUL.FTZ R5, R32, R33 ;  /* 0x0000002120058220 */ /* 0x000fe20000410000 */
[----:B------:R-:W-:Y:S01]  /*3cc0*/  @!P0 MOV R17, R68 ;  /* 0x0000004400118202 */ /* 0x000fe20000000f00 */
        /* <DEDUP_REMOVED lines=9> */
.L_x_1834:
[----:B------:R-:W-:Y:S05]  /*3d60*/  BSYNC B0 ;  /* 0x0000000000007941 */ /* 0x000fea0003800000 */
.L_x_1833:
        /* <DEDUP_REMOVED lines=43> */
[----:B------:R-:W-:Y:S01]  /*4020*/  @!P0 FMUL.FTZ R5, R29, R28 ;  /* 0x0000001c1d058220 */ /* 0x000fe20000410000 */
[----:B------:R-:W-:Y:S01]  /*4030*/  @!P0 HADD2.F32 R44, -RZ, R45.H0_H0 ;  /* 0x2000002dff2c8230 */ /* 0x000fe20000004100 */
        /* <DEDUP_REMOVED lines=9> */
.L_x_1836:
[----:B------:R-:W-:Y:S05]  /*40d0*/  BSYNC B0 ;  /* 0x0000000000007941 */ /* 0x000fea0003800000 */
.L_x_1835:
        /* <DEDUP_REMOVED lines=54> */
.L_x_1838:
[----:B------:R-:W-:Y:S05]  /*4440*/  BSYNC B0 ;  /* 0x0000000000007941 */ /* 0x000fea0003800000 */
.L_x_1837:
        /* <DEDUP_REMOVED lines=55> */
.L_x_1840:
[----:B------:R-:W-:Y:S05]  /*47c0*/  BSYNC B0 ;  /* 0x0000000000007941 */ /* 0x000fea0003800000 */
.L_x_1839:
        /* <DEDUP_REMOVED lines=55> */
.L_x_1842:
[----:B------:R-:W-:Y:S05]  /*4b40*/  BSYNC B0 ;  /* 0x0000000000007941 */ /* 0x000fea0003800000 */
.L_x_1841:
        /* <DEDUP_REMOVED lines=55> */
.L_x_1829:
        /* <DEDUP_REMOVED lines=44> */
.L_x_1844:
[----:B------:R-:W-:Y:S05]  /*5180*/  BSYNC B0 ;  /* 0x0000000000007941 */ /* 0x000fea0003800000 */
.L_x_1843:
        /* <DEDUP_REMOVED lines=34> */
[CC--:B------:R-:W-:Y:S01]  /*53b0*/  IADD3 R175, P1, P0, R154.reuse, R171.reuse, R129 ;  /* 0x000000ab9aaf7210 */ /* 0x0c0fe2000783e081 */
        /* <DEDUP_REMOVED lines=118> */
.L_x_1846:
[----:B------:R-:W-:Y:S05]  /*5b20*/  BSYNC B0 ;  /* 0x0000000000007941 */ /* 0x000fea0003800000 */
.L_x_1845:
[----:B------:R-:W-:Y:S01]  /*5b30*/  ISETP.GE.AND P0, PT, R139, c[0x0][0x1d4], PT ;  /* 0x000075008b007a0c */ /* 0x000fe20003f06270 */
[----:B------:R-:W-:-:S12]  /*5b40*/  BSSY B0, `(.L_x_1847) ;  /* 0x0000074000007945 */ /* 0x000fd80003800000 */
[----:B------:R-:W-:-:S05]  /*5b50*/  @P0 BRA `(.L_x_1848) ;  /* 0x0000072000000947 */ /* 0x000fca0003800000 */
[----:B------:R-:W-:Y:S02]  /*5b60*/  ISETP.GE.AND P2, PT, R116, c[0x0][0x1d4], PT ;  /* 0x0000750074007a0c */ /* 0x000fe40003f46270 */
[CC--:B------:R-:W-:Y:S02]  /*5b70*/  IADD3 R59, P1, P0, R154.reuse, R171.reuse, R127 ;  /* 0x000000ab9a3b7210 */ /* 0x0c0fe4000783e07f */
[----:B-1----:R-:W-:Y:S02]  /*5b80*/  IADD3 R74, R107, R170, RZ ;  /* 0x000000aa6b4a7210 */ /* 0x002fe40007ffe0ff */
[CC--:B------:R-:W-:Y:S07]  /*5b90*/  IADD3.X R48, R93.reuse, R90.reuse, R132, P1, P0 ;  /* 0x0000005a5d307210 */ /* 0x0c0fee0000fe0484 */
        /* <DEDUP_REMOVED lines=14> */
[--C-:B------:R-:W-:Y:S01]  /*5c80*/  @!P0 SHF.R.U64 R24, R26, 0x10, R27.reuse ;  /* 0x000000101a188819 */ /* 0x100fe2000000121b */
[--C-:B------:R-:W-:Y:S01]  /*5c90*/  @!P0 HADD2.F32 R36, -RZ, R71.reuse.H1_H1 ;  /* 0x30000047ff248230 */ /* 0x100fe20000004100 */
[----:B------:R-:W-:Y:S01]  /*5ca0*/  @!P0 SHF.R.U32.HI R26, RZ, 0x10, R27 ;  /* 0x00000010ff1a8819 */ /* 0x000fe2000001161b */
[----:B------:R-:W-:Y:S01]  /*5cb0*/  @!P0 HADD2.F32 R39, -RZ, R71.H0_H0 ;  /* 0x20000047ff278230 */ /* 0x000fe20000004100 */
[----:B------:R-:W-:Y:S01]  /*5cc0*/  @!P0 SHF.R.U32.HI R25, RZ, 0x10, R25 ;  /* 0x00000010ff198819 */ /* 0x000fe20000011619 */
[--C-:B------:R-:W-:Y:S01]  /*5cd0*/  @!P0 HADD2.F32 R45, -RZ, R70.reuse.H1_H1 ;  /* 0x30000046ff2d8230 */ /* 0x100fe20000004100 */
        /* <DEDUP_REMOVED lines=11> */
[----:B------:R-:W-:Y:S02]  /*5d90*/  @!P0 MOV R37, R52 ;  /* 0x0000003400258202 */ /* 0x000fe40000000f00 */
[----:B------:R-:W-:Y:S02]  /*5da0*/  @!P0 MOV R46, R55 ;  /* 0x00000037002e8202 */ /* 0x000fe40000000f00 */
[--C-:B------:R-:W-:Y:S02]  /*5db0*/  @!P0 HADD2.F32 R41, -RZ, R42.reuse.H0_H0 ;  /* 0x2000002aff298230 */ /* 0x100fe40000004100 */
[--C-:B------:R-:W-:Y:S01]  /*5dc0*/  @!P0 HADD2.F32 R35, -RZ, R37.reuse.H0_H0 ;  /* 0x20000025ff238230 */ /* 0x100fe20000004100 */
[----:B--2---:R-:W-:Y:S01]  /*5dd0*/  @!P0 IMAD.MOV.U32 R27, RZ, RZ, R20 ;  /* 0x000000ffff1b8224 */ /* 0x004fe200078e0014 */
[----:B------:R-:W-:Y:S02]  /*5de0*/  @!P0 HADD2.F32 R37, -RZ, R37.H1_H1 ;  /* 0x30000025ff258230 */ /* 0x000fe40000004100 */
[----:B------:R-:W-:Y:S01]  /*5df0*/  @!P0 HADD2.F32 R42, -RZ, R42.H1_H1 ;  /* 0x3000002aff2a8230 */ /* 0x000fe20000004100 */
[----:B------:R-:W-:Y:S01]  /*5e00*/  @!P0 FMUL.FTZ R48, R35, R34 ;  /* 0x0000002223308220 */ /* 0x000fe20000410000 */
[--C-:B------:R-:W-:Y:S01]  /*5e10*/  @!P0 HADD2.F32 R33, -RZ, R27.reuse.H0_H0 ;  /* 0x2000001bff218230 */ /* 0x100fe20000004100 */
[----:B------:R-:W-:Y:S01]  /*5e20*/  @!P0 FMUL.FTZ R59, R37, R32 ;  /* 0x00000020253b8220 */ /* 0x000fe20000410000 */
[----:B------:R-:W-:Y:S02]  /*5e30*/  @!P0 HADD2.F32 R27, -RZ, R27.H1_H1 ;  /* 0x3000001bff1b8230 */ /* 0x000fe40000004100 */
        /* <DEDUP_REMOVED lines=48> */
[----:B------:R-:W-:Y:S02]  /*6140*/  @!P0 FFMA.FTZ R172, R26, R49, -R172 ;  /* 0x000000311aac8223 */ /* 0x000fe400000108ac */
[----:B------:R-:W-:Y:S02]  /*6150*/  @!P0 FFMA.FTZ R175, R24, R51, -R175 ;  /* 0x0000003318af8223 */ /* 0x000fe400000108af */
        /* <DEDUP_REMOVED lines=18> */
.L_x_1848:
[----:B------:R-:W-:Y:S05]  /*6280*/  BSYNC B0 ;  /* 0x0000000000007941 */ /* 0x000fea0003800000 */
.L_x_1847:
[----:B------:R-:W-:-:S13]  /*6290*/  ISETP.GE.AND P0, PT, R138, c[0x0][0x1d4], PT ;  /* 0x000075008a007a0c */ /* 0x000fda0003f06270 */
[----:B------:R-:W-:-:S05]  /*62a0*/  @P0 BRA `(.L_x_1832) ;  /* 0x000008d000000947 */ /* 0x000fca0003800000 */
[----:B------:R-:W-:Y:S04]  /*62b0*/  IADD3 R47, P1, P0, R154, R171, R125 ;  /* 0x000000ab9a2f7210 */ /* 0x000fe8000783e07d */
[----:B------:R-:W-:Y:S02]  /*62c0*/  IADD3.X R44, R93, R90, R130, P1, P0 ;  /* 0x0000005a5d2c7210 */ /* 0x000fe40000fe0482 */
[C---:B------:R-:W-:Y:S04]  /*62d0*/  LEA R46, P0, R47.reuse, c[0x0][0x1c8], 0x1 ;  /* 0x000072002f2e7a11 */ /* 0x040fe800078008ff */
[----:B------:R-:W-:Y:S02]  /*62e0*/  LEA.HI.X R47, R47, c[0x0][0x1cc], R44, 0x1, P0 ;  /* 0x000073002f2f7a11 */ /* 0x000fe400000f0c2c */
[-C--:B------:R-:W-:Y:S02]  /*62f0*/  IADD3 R44, R105, R170.reuse, RZ ;  /* 0x000000aa692c7210 */ /* 0x080fe40007ffe0ff */
[----:B------:R-:W-:Y:S02]  /*6300*/  IADD3 R170, R111, R170, RZ ;  /* 0x000000aa6faa7210 */ /* 0x000fe40007ffe0ff */
[----:B-1----:R-:W-:Y:S02]  /*6310*/  SHF.L.U32 R52, R44, 0x1, RZ ;  /* 0x000000012c347819 */ /* 0x002fe400000006ff */
[----:B------:R-:W-:Y:S01]  /*6320*/  ISETP.GE.AND P0, PT, R138, c[0x0][0x27c], PT ;  /* 0x00009f008a007a0c */ /* 0x000fe20003f06270 */
[----:B------:R-:W-:Y:S02]  /*6330*/  IMAD.SHL.U32 R42, R170, 0x2, RZ ;  /* 0x00000002aa2a7824 */ /* 0x000fe400078e00ff */
[----:B------:R-:W-:Y:S08]  /*6340*/  LDS.128 R48, [R52+0xc100] ;  /* 0x00c1000034307984 */ /* 0x000ff00000000c00 */
[----:B------:R-:W1:Y:S02]  /*6350*/  LDS.128 R20, [R42+0xc100] ;  /* 0x00c100002a147984 */ /* 0x000e640000000c00 */
[----:B------:R-:W-:Y:S01]  /*6360*/  @!P0 SHF.R.U64 R18, R18, 0x10, R19 ;  /* 0x0000001012128819 */ /* 0x000fe20000001213 */
[----:B------:R-:W-:Y:S01]  /*6370*/  @!P0 HADD2.F32 R26, -RZ, R29.H1_H1 ;  /* 0x3000001dff1a8230 */ /* 0x000fe20000004100 */
[----:B------:R-:W-:Y:S01]  /*6380*/  @!P0 SHF.R.U64 R24, R16, 0x10, R17 ;  /* 0x0000001010188819 */ /* 0x000fe20000001211 */
        /* <DEDUP_REMOVED lines=15> */
[----:B-1----:R-:W-:Y:S02]  /*6480*/  @!P0 MOV R19, R20 ;  /* 0x0000001400138202 */ /* 0x002fe40000000f00 */
[----:B------:R-:W-:Y:S02]  /*6490*/  @!P0 MOV R31, R48 ;  /* 0x00000030001f8202 */ /* 0x000fe40000000f00 */
[----:B------:R-:W-:Y:S01]  /*64a0*/  @!P0 MOV R36, R51 ;  /* 0x0000003300248202 */ /* 0x000fe20000000f00 */
[----:B------:R-:W-:Y:S02]  /*64b0*/  @!P0 HADD2.F32 R25, -RZ, R19.H0_H0 ;  /* 0x20000013ff198230 */ /* 0x000fe40000004100 */
[----:B------:R-:W-:Y:S02]  /*64c0*/  @!P0 HADD2.F32 R27, -RZ, R31.H0_H0 ;  /* 0x2000001fff1b8230 */ /* 0x000fe40000004100 */
[----:B------:R-:W-:Y:S01]  /*64d0*/  @!P0 HADD2.F32 R19, -RZ, R19.H1_H1 ;  /* 0x30000013ff138230 */ /* 0x000fe20000004100 */
[-C--:B------:R-:W-:Y:S01]  /*64e0*/  @!P0 FMUL.FTZ R2, R25, R26.reuse ;  /* 0x0000001a19028220 */ /* 0x080fe20000410000 */
[----:B------:R-:W-:Y:S01]  /*64f0*/  @!P0 HADD2.F32 R31, -RZ, R31.H1_H1 ;  /* 0x3000001fff1f8230 */ /* 0x000fe20000004100 */
[C---:B------:R-:W-:Y:S01]  /*6500*/  @!P0 FMUL.FTZ R42, R27.reuse, R26 ;  /* 0x0000001a1b2a8220 */ /* 0x040fe20000410000 */
[--C-:B------:R-:W-:Y:S01]  /*6510*/  @!P0 HADD2.F32 R40, -RZ, R36.reuse.H1_H1 ;  /* 0x30000024ff288230 */ /* 0x100fe20000004100 */
[-C--:B------:R-:W-:Y:S01]  /*6520*/  @!P0 FFMA.FTZ R2, R27, R30.reuse, R2 ;  /* 0x0000001e1b028223 */ /* 0x080fe20000010002 */
[----:B------:R-:W-:Y:S01]  /*6530*/  @!P0 HADD2.F32 R38, -RZ, R36.H0_H0 ;  /* 0x20000024ff268230 */ /* 0x000fe20000004100 */
[----:B------:R-:W-:Y:S01]  /*6540*/  @!P0 FFMA.FTZ R42, R25, R30, -R42 ;  /* 0x0000001e192a8223 */ /* 0x000fe2000001082a */
[----:B------:R-:W-:Y:S01]  /*6550*/  @!P0 MOV R25, R21 ;  /* 0x0000001500198202 */ /* 0x000fe20000000f00 */
[----:B------:R-:W-:Y:S01]  /*6560*/  @!P0 IMAD.MOV.U32 R30, RZ, RZ, R49 ;  /* 0x000000ffff1e8224 */ /* 0x000fe200078e0031 */
[----:B------:R-:W-:Y:S01]  /*6570*/  @!P0 MOV R36, R50 ;  /* 0x0000003200248202 */ /* 0x000fe20000000f00 */
[-C--:B------:R-:W-:Y:S02]  /*6580*/  @!P0 FMUL.FTZ R53, R31, R24.reuse ;  /* 0x000000181f358220 */ /* 0x080fe40000410000 */
[C---:B------:R-:W-:Y:S01]  /*6590*/  @!P0 FMUL.FTZ R3, R19.reuse, R24 ;  /* 0x0000001813038220 */ /* 0x040fe20000410000 */
[----:B------:R-:W-:Y:S01]  /*65a0*/  @!P0 HADD2.F32 R24, -RZ, R17.H0_H0 ;  /* 0x20000011ff188230 */ /* 0x000fe20000004100 */
[-C--:B------:R-:W-:Y:S01]  /*65b0*/  @!P0 FFMA.FTZ R53, R19, R32.reuse, -R53 ;  /* 0x0000002013358223 */ /* 0x080fe20000010835 */
[--C-:B------:R-:W-:Y:S01]  /*65c0*/  @!P0 HADD2.F32 R27, -RZ, R30.reuse.H0_H0 ;  /* 0x2000001eff1b8230 */ /* 0x100fe20000004100 */
[----:B------:R-:W-:Y:S01]  /*65d0*/  @!P0 FFMA.FTZ R3, R31, R32, R3 ;  /* 0x000000201f038223 */ /* 0x000fe20000010003 */
[----:B------:R-:W-:Y:S02]  /*65e0*/  @!P0 HADD2.F32 R30, -RZ, R30.H1_H1 ;  /* 0x3000001eff1e8230 */ /* 0x000fe40000004100 */
[--C-:B------:R-:W-:Y:S01]  /*65f0*/  @!P0 HADD2.F32 R17, -RZ, R25.reuse.H1_H1 ;  /* 0x30000019ff118230 */ /* 0x100fe20000004100 */
[----:B------:R-:W-:Y:S01]  /*6600*/  @!P0 F2FP.PACK_AB R42, R53, R42 ;  /* 0x0000002a352a823e */ /* 0x000fe200000000ff */
[----:B------:R-:W-:Y:S01]  /*6610*/  @!P0 HADD2.F32 R26, -RZ, R25.H0_H0 ;  /* 0x20000019ff1a8230 */ /* 0x000fe20000004100 */
[-C--:B------:R-:W-:Y:S01]  /*6620*/  @!P0 FMUL.FTZ R55, R30, R24.reuse ;  /* 0x000000181e378220 */ /* 0x080fe20000410000 */
[----:B------:R-:W-:Y:S01]  /*6630*/  @!P0 HADD2.F32 R19, -RZ, R29.H0_H0 ;  /* 0x2000001dff138230 */ /* 0x000fe20000004100 */
[----:B------:R-:W-:Y:S01]  /*6640*/  @!P0 IMAD.MOV.U32 R25, RZ, RZ, R23 ;  /* 0x000000ffff198224 */ /* 0x000fe200078e0017 */
[--C-:B------:R-:W-:Y:S01]  /*6650*/  @!P0 HADD2.F32 R35, -RZ, R36.reuse.H0_H0 ;  /* 0x20000024ff238230 */ /* 0x100fe20000004100 */
[C---:B------:R-:W-:Y:S01]  /*6660*/  @!P0 FMUL.FTZ R5, R17.reuse, R24 ;  /* 0x0000001811058220 */ /* 0x040fe20000410000 */
[----:B------:R-:W-:Y:S01]  /*6670*/  @!P0 HADD2.F32 R36, -RZ, R36.H1_H1 ;  /* 0x30000024ff248230 */ /* 0x000fe20000004100 */
[----:B------:R-:W-:Y:S01]  /*6680*/  @!P0 FFMA.FTZ R55, R17, R34, -R55 ;  /* 0x0000002211378223 */ /* 0x000fe20000010837 */
[----:B------:R-:W-:Y:S01]  /*6690*/  @!P0 HADD2.F32 R17, -RZ, R16.H0_H0 ;  /* 0x20000010ff118230 */ /* 0x000fe20000004100 */
[-C--:B------:R-:W-:Y:S01]  /*66a0*/  @!P0 FMUL.FTZ R44, R27, R19.reuse ;  /* 0x000000131b2c8220 */ /* 0x080fe20000410000 */
[--C-:B------:R-:W-:Y:S01]  /*66b0*/  @!P0 HADD2.F32 R16, -RZ, R25.reuse.H1_H1 ;  /* 0x30000019ff108230 */ /* 0x100fe20000004100 */
[----:B------:R-:W-:Y:S01]  /*66c0*/  @!P0 FMUL.FTZ R4, R26, R19 ;  /* 0x000000131a048220 */ /* 0x000fe20000410000 */
[----:B------:R-:W-:Y:S01]  /*66d0*/  @!P0 HADD2.F32 R24, -RZ, R25.H0_H0 ;  /* 0x20000019ff188230 */ /* 0x000fe20000004100 */
[-C--:B------:R-:W-:Y:S01]  /*66e0*/  @!P0 FMUL.FTZ R57, R40, R17.reuse ;  /* 0x0000001128398220 */ /* 0x080fe20000410000 */
[----:B------:R-:W-:Y:S01]  /*66f0*/  @!P0 HADD2.F32 R19, -RZ, R28.H1_H1 ;  /* 0x3000001cff138230 */ /* 0x000fe20000004100 */
[C---:B------:R-:W-:Y:S01]  /*6700*/  @!P0 FMUL.FTZ R9, R16.reuse, R17 ;  /* 0x0000001110098220 */ /* 0x040fe20000410000 */
[----:B------:R-:W-:Y:S01]  /*6710*/  @!P0 HADD2.F32 R17, -RZ, R18.H0_H0 ;  /* 0x20000012ff118230 */ /* 0x000fe20000004100 */
[----:B------:R-:W-:Y:S01]  /*6720*/  @!P0 FFMA.FTZ R57, R16, R45, -R57 ;  /* 0x0000002d10398223 */ /* 0x000fe20000010839 */
[----:B------:R-:W-:Y:S01]  /*6730*/  @!P0 MOV R16, R22 ;  /* 0x0000001600108202 */ /* 0x000fe20000000f00 */
[-C--:B------:R-:W-:Y:S02]  /*6740*/  @!P0 FMUL.FTZ R52, R38, R19.reuse ;  /* 0x0000001326348220 */ /* 0x080fe40000410000 */
[----:B------:R-:W-:Y:S01]  /*6750*/  @!P0 FMUL.FTZ R8, R24, R19 ;  /* 0x0000001318088220 */ /* 0x000fe20000410000 */
[----:B------:R-:W-:Y:S01]  /*6760*/  @!P0 HADD2.F32 R19, -RZ, R28.H0_H0 ;  /* 0x2000001cff138230 */ /* 0x000fe20000004100 */
[----:B------:R-:W-:Y:S01]  /*6770*/  @!P0 FMUL.FTZ R59, R36, R17 ;  /* 0x00000011243b8220 */ /* 0x000fe20000410000 */
[--C-:B------:R-:W-:Y:S01]  /*6780*/  @!P0 HADD2.F32 R18, -RZ, R16.reuse.H0_H0 ;  /* 0x20000010ff128230 */ /* 0x100fe20000004100 */
[----:B------:R-:W-:Y:S01]  /*6790*/  @!P0 FFMA.FTZ R44, R26, R33, -R44 ;  /* 0x000000211a2c8223 */ /* 0x000fe2000001082c */
[----:B------:R-:W-:Y:S01]  /*67a0*/  @!P0 HADD2.F32 R16, -RZ, R16.H1_H1 ;  /* 0x30000010ff108230 */ /* 0x000fe20000004100 */
[----:B------:R-:W-:Y:S02]  /*67b0*/  @!P0 FMUL.FTZ R54, R35, R19 ;  /* 0x0000001323368220 */ /* 0x000fe40000410000 */
[----:B------:R-:W-:Y:S01]  /*67c0*/  @!P0 FFMA.FTZ R52, R24, R41, -R52 ;  /* 0x0000002918348223 */ /* 0x000fe20000010834 */
[----:B------:R-:W-:Y:S01]  /*67d0*/  @!P0 F2FP.PACK_AB R55, R55, R44 ;  /* 0x0000002c3737823e */ /* 0x000fe200000000ff */
[----:B------:R-:W-:Y:S01]  /*67e0*/  @!P0 FFMA.FTZ R54, R18, R37, -R54 ;  /* 0x0000002512368223 */ /* 0x000fe20000010836 */
[----:B------:R-:W-:Y:S01]  /*67f0*/  @!P0 F2FP.PACK_AB R44, R3, R2 ;  /* 0x00000002032c823e */ /* 0x000fe200000000ff */
[----:B------:R-:W-:Y:S01]  /*6800*/  @!P0 FFMA.FTZ R59, R16, R39, -R59 ;  /* 0x00000027103b8223 */ /* 0x000fe2000001083b */
[----:B------:R-:W-:Y:S01]  /*6810*/  @!P0 F2FP.PACK_AB R52, R57, R52 ;  /* 0x000000343934823e */ /* 0x000fe200000000ff */
[----:B------:R-:W-:Y:S01]  /*6820*/  @!P0 FMUL.FTZ R6, R18, R19 ;  /* 0x0000001312068220 */ /* 0x000fe20000410000 */
[----:B------:R-:W-:Y:S01]  /*6830*/  @!P0 MOV R21, R55 ;  /* 0x0000003700158202 */ /* 0x000fe20000000f00 */
[----:B------:R-:W-:Y:S01]  /*6840*/  @!P0 FFMA.FTZ R4, R27, R33, R4 ;  /* 0x000000211b048223 */ /* 0x000fe20000010004 */
[----:B------:R-:W-:Y:S01]  /*6850*/  @!P0 F2FP.PACK_AB R59, R59, R54 ;  /* 0x000000363b3b823e */ /* 0x000fe200000000ff */
[----:B------:R-:W-:Y:S01]  /*6860*/  @!P0 FMUL.FTZ R7, R16, R17 ;  /* 0x0000001110078220 */ /* 0x000fe20000410000 */
[----:B------:R-:W-:Y:S01]  /*6870*/  @!P0 MOV R23, R52 ;  /* 0x0000003400178202 */ /* 0x000fe20000000f00 */
[----:B------:R-:W-:Y:S01]  /*6880*/  @!P0 FFMA.FTZ R5, R30, R34, R5 ;  /* 0x000000221e058223 */ /* 0x000fe20000010005 */
[----:B------:R-:W-:Y:S01]  /*6890*/  @!P0 MOV R22, R59 ;  /* 0x0000003b00168202 */ /* 0x000fe20000000f00 */
[----:B------:R-:W-:Y:S02]  /*68a0*/  @!P0 FFMA.FTZ R6, R35, R37, R6 ;  /* 0x0000002523068223 */ /* 0x000fe40000010006 */
[----:B------:R-:W-:Y:S01]  /*68b0*/  @!P0 FFMA.FTZ R7, R36, R39, R7 ;  /* 0x0000002724078223 */ /* 0x000fe20000010007 */
[----:B------:R-:W-:Y:S01]  /*68c0*/  @!P0 F2FP.PACK_AB R53, R5, R4 ;  /* 0x000000040535823e */ /* 0x000fe200000000ff */
[----:B------:R-:W-:Y:S02]  /*68d0*/  @!P0 FFMA.FTZ R8, R38, R41, R8 ;  /* 0x0000002926088223 */ /* 0x000fe40000010008 */
[----:B------:R-:W-:Y:S01]  /*68e0*/  @!P0 IMAD.MOV.U32 R20, RZ, RZ, R42 ;  /* 0x000000ffff148224 */ /* 0x000fe200078e002a */
[----:B------:R-:W-:Y:S01]  /*68f0*/  @!P0 F2FP.PACK_AB R54, R7, R6 ;  /* 0x000000060736823e */ /* 0x000fe200000000ff */
[----:B------:R-:W-:Y:S01]  /*6900*/  @!P0 FFMA.FTZ R9, R40, R45, R9 ;  /* 0x0000002d28098223 */ /* 0x000fe20000010009 */
[----:B------:R-:W-:Y:S01]  /*6910*/  @!P0 MOV R49, R53 ;  /* 0x0000003500318202 */ /* 0x000fe20000000f00 */
[----:B------:R-:W-:Y:S01]  /*6920*/  @!P0 IMAD.MOV.U32 R48, RZ, RZ, R44 ;  /* 0x000000ffff308224 */ /* 0x000fe200078e002c */
[----:B------:R1:W-:Y:S01]  /*6930*/  STG.E.128 [R46.64], R20 ;  /* 0x000000142e007986 */ /* 0x0003e2000c101d08 */
[----:B------:R-:W-:Y:S02]  /*6940*/  @!P0 MOV R50, R54 ;  /* 0x0000003600328202 */ /* 0x000fe40000000f00 */
[----:B------:R-:W-:Y:S04]  /*6950*/  @!P0 F2FP.PACK_AB R57, R9, R8 ;  /* 0x000000080939823e */ /* 0x000fe800000000ff */
        /* <DEDUP_REMOVED lines=9> */
.L_x_1828:
        /* <DEDUP_REMOVED lines=25> */
.L_x_1832:
[----:B------:R-:W-:Y:S05]  /*6b80*/  BSYNC B1 ;  /* 0x0000000000017941 */ /* 0x000fea0003800000 */
.L_x_1827:
[----:B------:R-:W-:Y:S01]  /*6b90*/  ISETP.GT.AND P0, PT, R15, R14, PT ;  /* 0x0000000e0f00720c */ /* 0x000fe20003f04270 */
[----:B------:R-:W-:-:S12]  /*6ba0*/  BSSY B0, `(.L_x_1849) ;  /* 0x000003c000007945 */ /* 0x000fd80003800000 */
[----:B-1----:R-:W-:Y:S01]  /*6bb0*/  @P0 IADD3 R6, R15, -0x1, RZ ;  /* 0xffffffff0f060810 */ /* 0x002fe20007ffe0ff */
[----:B------:R-:W-:Y:S02]  /*6bc0*/  @P0 IMAD.MOV.U32 R90, RZ, RZ, R152 ;  /* 0x000000ffff5a0224 */ /* 0x000fe400078e0098 */
[----:B--2---:R-:W-:Y:S01]  /*6bd0*/  @P0 IMAD R2, R58, 0x6000, R10 ;  /* 0x000060003a020824 */ /* 0x004fe200078e020a */
[----:B------:R-:W-:Y:S01]  /*6be0*/  @P0 SHF.R.S32.HI R3, RZ, 0x1f, R6 ;  /* 0x0000001fff030819 */ /* 0x000fe20000011406 */
[----:B------:R-:W-:Y:S02]  /*6bf0*/  @P0 IMAD R4, R95, R6, RZ ;  /* 0x000000065f040224 */ /* 0x000fe400078e02ff */
[-C--:B------:R-:W-:Y:S04]  /*6c00*/  @P0 IMAD.WIDE.U32 R6, R6, R97.reuse, R90 ;  /* 0x0000006106060225 */ /* 0x080fe800078e005a */
[----:B------:R-:W-:Y:S01]  /*6c10*/  @P0 IMAD R4, R3, R97, R4 ;  /* 0x0000006103040224 */ /* 0x000fe200078e0204 */
[----:B------:R-:W-:Y:S02]  /*6c20*/  @P0 LEA R8, P1, R6, c[0x0][0x250], 0x1 ;  /* 0x0000940006080a11 */ /* 0x000fe400078208ff */
        /* <DEDUP_REMOVED lines=8> */
[----:B------:R-:W-:Y:S02]  /*6cb0*/  @P0 LEA.HI.X R5, R104, R9, R103, 0x1, P1 ;  /* 0x0000000968050211 */ /* 0x000fe400008f0c67 */
[----:B------:R-:W-:Y:S01]  /*6cc0*/  ISETP.GE.AND P1, PT, R58, 0x1, PT ;  /* 0x000000013a00780c */ /* 0x000fe20003f26270 */
[----:B------:R1:W-:Y:S03]  /*6cd0*/  @P0 LDGSTS.E.BYPASS.LTC128B.128 [R2+0x2000], [R8.64+0x80], !P4 ;  /* 0x0200008008020fae */ /* 0x0003e6000e101d48 */
[----:B------:R-:W-:Y:S01]  /*6ce0*/  SEL R58, R3, RZ, !P1 ;  /* 0x000000ff033a7207 */ /* 0x000fe20004800000 */
[----:B------:R1:W-:Y:S04]  /*6cf0*/  @P0 LDGSTS.E.BYPASS.LTC128B.128 [R2+0x4000], [R8.64+0x100], !P3 ;  /* 0x0400010008020fae */ /* 0x0003e8000d901d48 */
[----:B------:R1:W-:Y:S04]  /*6d00*/  @P0 LDGSTS.E.BYPASS.LTC128B.128 [R2+0x1000], [R4.64], !P5 ;  /* 0x0100000004020fae */ /* 0x0003e8000e901d48 */
[----:B------:R1:W-:Y:S04]  /*6d10*/  @P0 LDGSTS.E.BYPASS.LTC128B.128 [R2+0x3000], [R4.64+0x80], !P4 ;  /* 0x0300008004020fae */ /* 0x0003e8000e101d48 */
[----:B------:R1:W-:Y:S01]  /*6d20*/  @P0 LDGSTS.E.BYPASS.LTC128B.128 [R2+0x5000], [R4.64+0x100], !P3 ;  /* 0x0500010004020fae */ /* 0x0003e2000d901d48 */
[----:B------:R-:W-:Y:S03]  /*6d30*/  ISETP.GE.AND P0, PT, R221, R122, PT ;  /* 0x0000007add00720c */ /* 0x000fe60003f06270 */
[----:B------:R-:W0:Y:S01]  /*6d40*/  LDGDEPBAR ;  /* 0x00000000000079af */ /* 0x000e220000000000 */
[----:B------:R-:W-:Y:S04]  /*6d50*/  DEPBAR.LE SB0, 0x2 ;  /* 0x000080800000791a */ /* 0x000fe80000000000 */
[----:B------:R-:W-:Y:S06]  /*6d60*/  BAR.SYNC.DEFER_BLOCKING 0x0 ;  /* 0x0000000000007b1d */ /* 0x000fec0000010000 */
[----:B------:R-:W-:-:S05]  /*6d70*/  @P0 BRA `(.L_x_1850) ;  /* 0x000001e000000947 */ /* 0x000fca0003800000 */
[C---:B-1----:R-:W-:Y:S01]  /*6d80*/  LEA R4, P0, R15.reuse, R156, 0x6 ;  /* 0x0000009c0f047211 */ /* 0x042fe200078030ff */
[----:B------:R-:W-:Y:S03]  /*6d90*/  IMAD.MOV.U32 R122, RZ, RZ, R148 ;  /* 0x000000ffff7a7224 */ /* 0x000fe600078e0094 */
[----:B------:R-:W-:Y:S01]  /*6da0*/  LEA.HI.X.SX32 R5, R15, R157, 0x6, P0 ;  /* 0x0000009d0f057211 */ /* 0x000fe200000f36ff */
[----:B-----5:R-:W-:Y:S04]  /*6db0*/  IMAD.WIDE.U32 R20, R4, c[0x0][0x208], R122 ;  /* 0x0000820004147a25 */ /* 0x020fe800078e007a */
[----:B------:R-:W-:Y:S01]  /*6dc0*/  IMAD R2, R5, c[0x0][0x208], RZ ;  /* 0x0000820005027a24 */ /* 0x000fe200078e02ff */
[----:B------:R-:W-:Y:S03]  /*6dd0*/  LEA R8, P0, R20, c[0x0][0x1f8], 0x1 ;  /* 0x00007e0014087a11 */ /* 0x000fe600078008ff */
[----:B------:R-:W-:Y:S04]  /*6de0*/  IMAD R2, R4, c[0x0][0x20c], R2 ;  /* 0x0000830004027a24 */ /* 0x000fe800078e0202 */
[----:B------:R-:W-:Y:S05]  /*6df0*/  IMAD.IADD R2, R21, 0x1, R2 ;  /* 0x0000000115027824 */ /* 0x000fea00078e0202 */
[----:B------:R-:W-:Y:S02]  /*6e00*/  LEA.HI.X R9, R20, c[0x0][0x1fc], R2, 0x1, P0 ;  /* 0x00007f0014097a11 */ /* 0x000fe400000f0c02 */
[C---:B------:R-:W-:Y:S02]  /*6e10*/  ISETP.GE.AND P0, PT, R144.reuse, c[0x0][0x1d4], PT ;  /* 0x0000750090007a0c */ /* 0x040fe40003f06270 */
[----:B------:R-:W-:Y:S11]  /*6e20*/  IADD3 R2, R144, 0x80, RZ ;  /* 0x0000008090027810 */ /* 0x000ff60007ffe0ff */
[----:B------:R-:W1:Y:S04]  /*6e30*/  @!P0 LDS.128 R16, [R135] ;  /* 0x0000000087108984 */ /* 0x000e680000000c00 */
        /* <DEDUP_REMOVED lines=18> */
.L_x_1850:
[----:B-1----:R-:W-:Y:S05]  /*6f60*/  BSYNC B0 ;  /* 0x0000000000007941 */ /* 0x002fea0003800000 */
.L_x_1849:
[----:B------:R-:W-:Y:S02]  /*6f70*/  ISETP.GE.AND P0, PT, R43, 0x1, PT ;  /* 0x000000012b00780c */ /* 0x000fe40003f06270 */
[----:B------:R-:W-:Y:S02]  /*6f80*/  IADD3 R3, R15, -0x2, RZ ;  /* 0xfffffffe0f037810 */ /* 0x000fe40007ffe0ff */
[----:B------:R-:W-:Y:S04]  /*6f90*/  IADD3 R4, R43, 0x1, RZ ;  /* 0x000000012b047810 */ /* 0x000fe80007ffe0ff */
[----:B------:R-:W-:Y:S02]  /*6fa0*/  SEL R43, R4, RZ, !P0 ;  /* 0x000000ff042b7207 */ /* 0x000fe40004000000 */
        /* <DEDUP_REMOVED lines=8> */
[----:B------:R-:W-:Y:S02]  /*7030*/  @P0 IMAD R2, R58, 0x6000, R11 ;  /* 0x000060003a020824 */ /* 0x000fe400078e020b */
        /* <DEDUP_REMOVED lines=13> */
[C---:B------:R-:W-:Y:S02]  /*7110*/  ISETP.GT.AND P0, PT, R15.reuse, R14, PT ;  /* 0x0000000e0f00720c */ /* 0x040fe40003f04270 */
[----:B------:R-:W-:Y:S01]  /*7120*/  IADD3 R15, R15, -0x1, RZ ;  /* 0xffffffff0f0f7810 */ /* 0x000fe20007ffe0ff */
[----:B------:R-:W0:Y:S10]  /*7130*/  LDGDEPBAR ;  /* 0x00000000000079af */ /* 0x000e340000000000 */
[----:B------:R-:W-:-:S05]  /*7140*/  @P0 BRA `(.L_x_1851) ;  /* 0xffffc0f000000947 */ /* 0x000fca000383ffff */
[----:B------:R-:W-:Y:S01]  /*7150*/  WARPSYNC 0xffffffff ;  /* 0xffffffff00007948 */ /* 0x000fe20003800000 */
[----:B------:R-:W-:Y:S06]  /*7160*/  BAR.SYNC.DEFER_BLOCKING 0x0 ;  /* 0x0000000000007b1d */ /* 0x000fec0000010000 */
.L_x_1826:
[----:B------:R-:W-:Y:S02]  /*7170*/  ISETP.NE.AND P3, PT, R224, 0x1, PT ;  /* 0x00000001e000780c */ /* 0x000fe40003f65270 */
[----:B-1----:R-:W-:-:S02]  /*7180*/  IADD3 R2, R228, 0x7f, RZ ;  /* 0x0000007fe4027810 */ /* 0x002fc40007ffe0ff */
[----:B------:R-:W-:-:S09]  /*7190*/  ISETP.GE.AND P1, PT, R209, 0x1, PT ;  /* 0x00000001d100780c */ /* 0x000fd20003f26270 */
[----:B------:R-:W-:-:S05]  /*71a0*/  @P3 IMAD.HI.U32 R0, R2, c[0x0][0x2c8], RZ ;  /* 0x0000b20002003a27 */ /* 0x000fca00078e00ff */
[----:B------:R-:W-:Y:S01]  /*71b0*/  @P3 SHF.R.U32.HI R2, RZ, c[0x0][0x2cc], R0 ;  /* 0x0000b300ff023a19 */ /* 0x000fe20000011600 */
[----:B------:R-:W-:-:S04]  /*71c0*/  IMAD.IADD R0, R80, 0x1, R81 ;  /* 0x0000000150007824 */ /* 0x000fc800078e0251 */
[----:B------:R-:W-:-:S05]  /*71d0*/  IMAD.IADD R2, R83, 0x1, R2 ;  /* 0x0000000153027824 */ /* 0x000fca00078e0202 */
[----:B------:R-:W-:Y:S01]  /*71e0*/  IADD3 R5, R2, c[0x0][0x328], RZ ;  /* 0x0000ca0002057a10 */ /* 0x000fe20007ffe0ff */
[----:B------:R-:W-:Y:S05]  /*71f0*/  @!P1 BRA `(.L_x_1852) ;  /* 0x0000013000009947 */ /* 0x000fea0003800000 */
[C---:B------:R-:W-:Y:S01]  /*7200*/  ISETP.GT.AND P0, PT, R2.reuse, RZ, PT ;  /* 0x000000ff0200720c */ /* 0x040fe20003f04270 */
[----:B------:R-:W-:Y:S01]  /*7210*/  BSSY B0, `(.L_x_1853) ;  /* 0x000000e000007945 */ /* 0x000fe20003800000 */
[----:B------:R-:W-:-:S11]  /*7220*/  IADD3 R3, R2, -0x1, RZ ;  /* 0xffffffff02037810 */ /* 0x000fd60007ffe0ff */
[----:B------:R-:W-:Y:S05]  /*7230*/  @P0 BRA `(.L_x_1854) ;  /* 0x0000007000000947 */ /* 0x000fea0003800000 */
[----:B------:R-:W-:-:S05]  /*7240*/  IMAD.MOV.U32 R3, RZ, RZ, 0x1 ;  /* 0x00000001ff037424 */ /* 0x000fca00078e00ff */
[----:B------:R-:W-:Y:S01]  /*7250*/  ISETP.NE.AND P0, PT, R3, c[0x0][0x32c], PT ;  /* 0x0000cb0003007a0c */ /* 0x000fe20003f05270 */
[----:B------:R-:W-:-:S12]  /*7260*/  IMAD.MOV R3, RZ, RZ, -R2 ;  /* 0x000000ffff037224 */ /* 0x000fd800078e0a02 */
[----:B------:R-:W-:-:S05]  /*7270*/  @P0 IMAD.HI.U32 R2, R3, c[0x0][0x330], RZ ;  /* 0x0000cc0003020a27 */ /* 0x000fca00078e00ff */
[----:B------:R-:W-:-:S04]  /*7280*/  @P0 SHF.R.U32.HI R3, RZ, c[0x0][0x334], R2 ;  /* 0x0000cd00ff030a19 */ /* 0x000fc80000011602 */
[----:B------:R-:W-:Y:S01]  /*7290*/  LOP3.LUT R3, RZ, R3, RZ, 0x33, !PT ;  /* 0x00000003ff037212 */ /* 0x000fe200078e33ff */
[----:B------:R-:W-:Y:S05]  /*72a0*/  BRA `(.L_x_1855) ;  /* 0x0000004000007947 */ /* 0x000fea0003800000 */
.L_x_1854:
[----:B------:R-:W-:-:S04]  /*72b0*/  MOV R2, 0x1 ;  /* 0x0000000100027802 */ /* 0x000fc80000000f00 */
[----:B------:R-:W-:-:S13]  /*72c0*/  ISETP.NE.AND P0, PT, R2, c[0x0][0x32c], PT ;  /* 0x0000cb0002007a0c */ /* 0x000fda0003f05270 */
[----:B------:R-:W-:-:S05]  /*72d0*/  @P0 IMAD.HI.U32 R2, R3, c[0x0][0x330], RZ ;  /* 0x0000cc0003020a27 */ /* 0x000fca00078e00ff */
[----:B------:R-:W-:Y:S02]  /*72e0*/  @P0 SHF.R.U32.HI R3, RZ, c[0x0][0x334], R2 ;  /* 0x0000cd00ff030a19 */ /* 0x000fe40000011602 */
.L_x_1855:
[----:B------:R-:W-:Y:S05]  /*72f0*/  BSYNC B0 ;  /* 0x0000000000007941 */ /* 0x000fea0003800000 */
.L_x_1853:
[----:B------:R-:W-:-:S05]  /*7300*/  MOV R2, c[0x0][0x32c] ;  /* 0x0000cb0000027a02 */ /* 0x000fca0000000f00 */
[----:B------:R-:W-:-:S05]  /*7310*/  IMAD R2, R3, R2, c[0x0][0x32c] ;  /* 0x0000cb0003027624 */ /* 0x000fca00078e0202 */
[----:B------:R-:W-:-:S04]  /*7320*/  IMNMX R5, R5, R2, PT ;  /* 0x0000000205057217 */ /* 0x000fc80003800200 */
.L_x_1852:
        /* <DEDUP_REMOVED lines=21> */
.L_x_1858:
[----:B------:R-:W-:-:S04]  /*7480*/  MOV R3, c[0x0][0x32c] ;  /* 0x0000cb0000037a02 */ /* 0x000fc80000000f00 */
[----:B------:R-:W-:-:S13]  /*7490*/  ISETP.NE.AND P0, PT, R3, 0x1, PT ;  /* 0x000000010300780c */ /* 0x000fda0003f05270 */
[----:B------:R-:W-:-:S05]  /*74a0*/  @P0 IMAD.HI.U32 R3, R82, c[0x0][0x330], RZ ;  /* 0x0000cc0052030a27 */ /* 0x000fca00078e00ff */
[----:B------:R-:W-:Y:S02]  /*74b0*/  @P0 SHF.R.U32.HI R82, RZ, c[0x0][0x334], R3 ;  /* 0x0000cd00ff520a19 */ /* 0x000fe40000011603 */
.L_x_1859:
[----:B------:R-:W-:Y:S05]  /*74c0*/  BSYNC B0 ;  /* 0x0000000000007941 */ /* 0x000fea0003800000 */
.L_x_1857:
[----:B------:R-:W-:-:S05]  /*74d0*/  IMAD R3, R82, c[0x0][0x32c], RZ ;  /* 0x0000cb0052037a24 */ /* 0x000fca00078e02ff */
[----:B------:R-:W-:-:S04]  /*74e0*/  IMNMX R2, R2, R3, !PT ;  /* 0x0000000302027217 */ /* 0x000fc80007800200 */
.L_x_1856:
[----:B------:R-:W-:Y:S01]  /*74f0*/  SHF.R.S32.HI R3, RZ, 0x1f, R2 ;  /* 0x0000001fff037819 */ /* 0x000fe20000011402 */
[----:B------:R-:W-:Y:S03]  /*7500*/  BSSY B0, `(.L_x_1860) ;  /* 0x0000022000007945 */ /* 0x000fe60003800000 */
[----:B------:R-:W-:Y:S01]  /*7510*/  LEA.HI R3, R3, R2, RZ, 0x6 ;  /* 0x0000000203037211 */ /* 0x000fe200078f30ff */
[----:B------:R-:W-:-:S03]  /*7520*/  IMAD.MOV.U32 R2, RZ, RZ, RZ ;  /* 0x000000ffff027224 */ /* 0x000fc600078e00ff */
[----:B------:R-:W-:-:S04]  /*7530*/  SHF.R.S32.HI R235, RZ, 0x6, R3 ;  /* 0x00000006ffeb7819 */ /* 0x000fc80000011403 */
[----:B------:R-:W-:-:S04]  /*7540*/  IMNMX R235, RZ, R235, !PT ;  /* 0x000000ebffeb7217 */ /* 0x000fc80007800200 */
[----:B------:R-:W-:-:S13]  /*7550*/  ISETP.GT.AND P0, PT, R8, R235, PT ;  /* 0x000000eb0800720c */ /* 0x000fda0003f04270 */
[----:B------:R-:W-:Y:S05]  /*7560*/  @!P0 BRA `(.L_x_1861) ;  /* 0x000001b000008947 */ /* 0x000fea0003800000 */
[-C--:B------:R-:W-:Y:S02]  /*7570*/  IABS R5, R85.reuse ;  /* 0x0000005500057213 */ /* 0x080fe40000000000 */
[----:B------:R-:W-:Y:S02]  /*7580*/  IADD3 R6, R85, -0x1, R8 ;  /* 0xffffffff55067810 */ /* 0x000fe40007ffe008 */
[----:B------:R-:W1:Y:S01]  /*7590*/  I2F.RP R7, R5 ;  /* 0x0000000500077306 */ /* 0x000e620000209400 */
[----:B------:R-:W-:Y:S02]  /*75a0*/  IABS R2, R85 ;  /* 0x0000005500027213 */ /* 0x000fe40000000000 */
[----:B------:R-:W-:-:S03]  /*75b0*/  IMAD.IADD R6, R6, 0x1, -R235 ;  /* 0x0000000106067824 */ /* 0x000fc600078e0aeb */
[----:B------:R-:W-:Y:S02]  /*75c0*/  IMAD.MOV R2, RZ, RZ, -R2 ;  /* 0x000000ffff027224 */ /* 0x000fe400078e0a02 */
[----:B------:R-:W-:Y:S02]  /*75d0*/  IABS R3, R6 ;  /* 0x0000000600037213 */ /* 0x000fe40000000000 */
        /* <DEDUP_REMOVED lines=20> */
.L_x_1861:
[----:B------:R-:W-:Y:S05]  /*7720*/  BSYNC B0 ;  /* 0x0000000000007941 */ /* 0x000fea0003800000 */
.L_x_1860:
        /* <DEDUP_REMOVED lines=58> */
[----:B------:R-:W-:-:S05]  /*7ad0*/  @P1 MOV R2, 0x4 ;  /* 0x0000000400021802 */ /* 0x000fca0000000f00 */
[----:B------:R-:W-:-:S06]  /*7ae0*/  @P1 IMAD.WIDE R2, R211, R2, c[0x0][0x340] ;  /* 0x0000d000d3021625 */ /* 0x000fcc00078e0202 */
[----:B------:R1:W2:Y:S01]  /*7af0*/  @P1 LDG.E R2, [R2.64] ;  /* 0x0000000802021981 */ /* 0x0002a2000c1e1900 */
[-C--:B------:R-:W-:Y:S01]  /*7b00*/  LEA.HI R6, R88, R215.reuse, RZ, 0x3 ;  /* 0x000000d758067211 */ /* 0x080fe200078f18ff */
[C---:B------:R-:W-:Y:S01]  /*7b10*/  IMAD.WIDE.U32 R18, R79.reuse, c[0x0][0x178], RZ ;  /* 0x00005e004f127a25 */ /* 0x040fe200078e00ff */
[----:B------:R-:W-:Y:S02]  /*7b20*/  SHF.R.S32.HI R4, RZ, 0x1f, R79 ;  /* 0x0000001fff047819 */ /* 0x000fe4000001144f */
[----:B------:R-:W-:Y:S01]  /*7b30*/  SHF.R.S32.HI R7, RZ, 0x3, R6 ;  /* 0x00000003ff077819 */ /* 0x000fe20000011406 */
[----:B------:R-:W-:Y:S01]  /*7b40*/  IMAD.MOV.U32 R24, RZ, RZ, R232 ;  /* 0x000000ffff187224 */ /* 0x000fe200078e00e8 */
[----:B------:R-:W-:Y:S01]  /*7b50*/  LOP3.LUT R6, R6, 0xfffffff8, RZ, 0xc0, !PT ;  /* 0xfffffff806067812 */ /* 0x000fe200078ec0ff */
[----:B------:R-:W-:Y:S01]  /*7b60*/  IMAD R4, R4, c[0x0][0x178], RZ ;  /* 0x00005e0004047a24 */ /* 0x000fe200078e02ff */
[----:B------:R-:W-:Y:S02]  /*7b70*/  ISETP.NE.U32.AND P2, PT, RZ, c[0x0][0x348], PT ;  /* 0x0000d200ff007a0c */ /* 0x000fe40003f45070 */
[----:B------:R-:W-:Y:S01]  /*7b80*/  IADD3 R9, -R6, R215, RZ ;  /* 0x000000d706097210 */ /* 0x000fe20007ffe1ff */
[----:B------:R-:W-:Y:S01]  /*7b90*/  IMAD R4, R79, c[0x0][0x17c], R4 ;  /* 0x00005f004f047a24 */ /* 0x000fe200078e0204 */
[----:B------:R-:W-:-:S02]  /*7ba0*/  SHF.R.S32.HI R14, RZ, 0x1f, R0 ;  /* 0x0000001fff0e7819 */ /* 0x000fc40000011400 */
[----:B------:R-:W-:Y:S01]  /*7bb0*/  LEA R17, R9, R7, 0x5 ;  /* 0x0000000709117211 */ /* 0x000fe200078e28ff */
[----:B------:R-:W-:Y:S01]  /*7bc0*/  IMAD.IADD R19, R19, 0x1, R4 ;  /* 0x0000000113137824 */ /* 0x000fe200078e0204 */
[----:B------:R-:W-:Y:S02]  /*7bd0*/  IADD3 R15, P0, R7, R0, RZ ;  /* 0x00000000070f7210 */ /* 0x000fe40007f1e0ff */
[----:B------:R-:W-:Y:S01]  /*7be0*/  SHF.R.S32.HI R4, RZ, 0x1f, R211 ;  /* 0x0000001fff047819 */ /* 0x000fe200000114d3 */
[----:B------:R-:W-:Y:S01]  /*7bf0*/  IMAD.IADD R0, R228, 0x1, R17 ;  /* 0x00000001e4007824 */ /* 0x000fe200078e0211 */
[----:B------:R-:W-:Y:S01]  /*7c00*/  ISETP.NE.AND.EX P2, PT, RZ, c[0x0][0x34c], PT, P2 ;  /* 0x0000d300ff007a0c */ /* 0x000fe20003f45320 */
[----:B------:R-:W-:Y:S01]  /*7c10*/  IMAD.WIDE.U32 R18, R225, c[0x0][0x1b8], R18 ;  /* 0x00006e00e1127a25 */ /* 0x000fe200078e0012 */
[----:B------:R-:W-:Y:S02]  /*7c20*/  LEA.HI.X.SX32 R5, R7, R14, 0x1, P0 ;  /* 0x0000000e07057211 */ /* 0x000fe400000f0eff */
[----:B------:R-:W-:Y:S01]  /*7c30*/  SEL R6, R4, RZ, !P2 ;  /* 0x000000ff04067207 */ /* 0x000fe20005000000 */
[----:B------:R-:W-:Y:S01]  /*7c40*/  @P3 IMAD.HI.U32 R16, R0, c[0x0][0x2c8], RZ ;  /* 0x0000b20000103a27 */ /* 0x000fe200078e00ff */
[----:B------:R-:W-:-:S02]  /*7c50*/  SHF.R.S32.HI R25, RZ, 0x1f, R232 ;  /* 0x0000001fff197819 */ /* 0x000fc400000114e8 */
[----:B-1----:R-:W-:Y:S01]  /*7c60*/  SEL R3, R211, RZ, !P2 ;  /* 0x000000ffd3037207 */ /* 0x002fe20005000000 */
[C---:B------:R-:W-:Y:S01]  /*7c70*/  IMAD R14, R5.reuse, c[0x0][0x1e0], RZ ;  /* 0x00007800050e7a24 */ /* 0x040fe200078e02ff */
[----:B------:R-:W-:Y:S01]  /*7c80*/  MOV R17, R0 ;  /* 0x0000000000117202 */ /* 0x000fe20000000f00 */
[----:B------:R-:W-:Y:S01]  /*7c90*/  IMAD R5, R5, c[0x0][0x208], RZ ;  /* 0x0000820005057a24 */ /* 0x000fe200078e02ff */
[----:B------:R-:W-:Y:S01]  /*7ca0*/  @P3 SHF.R.U32.HI R17, RZ, c[0x0][0x2cc], R16 ;  /* 0x0000b300ff113a19 */ /* 0x000fe20000011610 */
[----:B------:R-:W-:Y:S01]  /*7cb0*/  IMAD R6, R6, c[0x0][0x1c0], RZ ;  /* 0x0000700006067a24 */ /* 0x000fe200078e02ff */
[----:B------:R-:W-:Y:S01]  /*7cc0*/  ISETP.NE.U32.AND P0, PT, RZ, c[0x0][0x350], PT ;  /* 0x0000d400ff007a0c */ /* 0x000fe20003f05070 */
[----:B------:R-:W-:Y:S01]  /*7cd0*/  IMAD R19, R225, c[0x0][0x1bc], R19 ;  /* 0x00006f00e1137a24 */ /* 0x000fe200078e0213 */
[----:B------:R-:W-:Y:S01]  /*7ce0*/  ISETP.GE.AND P6, PT, R78, c[0x0][0x1d4], PT ;  /* 0x000075004e007a0c */ /* 0x000fe20003fc6270 */
[----:B------:R-:W-:Y:S01]  /*7cf0*/  IMAD.WIDE.U32 R20, R15, c[0x0][0x208], R24 ;  /* 0x000082000f147a25 */ /* 0x000fe200078e0018 */
[----:B------:R-:W-:-:S02]  /*7d00*/  ISETP.NE.AND.EX P0, PT, RZ, c[0x0][0x354], PT, P0 ;  /* 0x0000d500ff007a0c */ /* 0x000fc40003f05300 */
[----:B------:R-:W-:Y:S01]  /*7d10*/  ISETP.GE.AND P4, PT, R232, c[0x0][0x198], PT ;  /* 0x00006600e8007a0c */ /* 0x000fe20003f86270 */
[----:B------:R-:W-:Y:S01]  /*7d20*/  IMAD R5, R15, c[0x0][0x20c], R5 ;  /* 0x000083000f057a24 */ /* 0x000fe200078e0205 */
[----:B------:R-:W-:Y:S01]  /*7d30*/  ISETP.GE.AND P3, PT, R216, c[0x0][0x198], PT ;  /* 0x00006600d8007a0c */ /* 0x000fe20003f66270 */
[C---:B------:R-:W-:Y:S01]  /*7d40*/  IMAD R6, R3.reuse, c[0x0][0x1c4], R6 ;  /* 0x0000710003067a24 */ /* 0x040fe200078e0206 */
[----:B------:R-:W-:Y:S01]  /*7d50*/  ISETP.GE.AND P2, PT, R78, c[0x0][0x198], PT ;  /* 0x000066004e007a0c */ /* 0x000fe20003f46270 */
[----:B------:R-:W-:Y:S01]  /*7d60*/  IMAD.WIDE.U32 R18, R3, c[0x0][0x1c0], R18 ;  /* 0x0000700003127a25 */ /* 0x000fe200078e0012 */
[----:B------:R-:W-:Y:S02]  /*7d70*/  SHF.R.S32.HI R3, RZ, 0x1f, R17 ;  /* 0x0000001fff037819 */ /* 0x000fe40000011411 */
[----:B------:R-:W-:Y:S01]  /*7d80*/  IADD3 R21, R21, R5, RZ ;  /* 0x0000000515157210 */ /* 0x000fe20007ffe0ff */
[----:B------:R-:W-:Y:S01]  /*7d90*/  IMAD.IADD R19, R19, 0x1, R6 ;  /* 0x0000000113137824 */ /* 0x000fe200078e0206 */
[----:B------:R-:W-:Y:S01]  /*7da0*/  IADD3 R5, -R17, RZ, RZ ;  /* 0x000000ff11057210 */ /* 0x000fe20007ffe1ff */
[----:B------:R-:W-:-:S02]  /*7db0*/  IMAD R6, R3, c[0x0][0x1b0], RZ ;  /* 0x00006c0003067a24 */ /* 0x000fc400078e02ff */
[----:B------:R-:W-:-:S04]  /*7dc0*/  IMAD.WIDE.U32 R18, R17, c[0x0][0x1b0], R18 ;  /* 0x00006c0011127a25 */ /* 0x000fc800078e0012 */
[----:B------:R-:W-:Y:S02]  /*7dd0*/  IMAD R3, R17, c[0x0][0x1b4], R6 ;  /* 0x00006d0011037a24 */ /* 0x000fe400078e0206 */
[----:B------:R-:W-:Y:S02]  /*7de0*/  IMAD R0, R5, c[0x0][0x2c4], R0 ;  /* 0x0000b10005007a24 */ /* 0x000fe400078e0200 */
[----:B------:R-:W-:-:S04]  /*7df0*/  IMAD.WIDE.U32 R22, R15, c[0x0][0x1e0], R24 ;  /* 0x000078000f167a25 */ /* 0x000fc800078e0018 */
[----:B------:R-:W-:Y:S02]  /*7e00*/  IMAD R14, R15, c[0x0][0x1e4], R14 ;  /* 0x000079000f0e7a24 */ /* 0x000fe400078e020e */
[----:B------:R-:W-:Y:S01]  /*7e10*/  IMAD.IADD R19, R19, 0x1, R3 ;  /* 0x0000000113137824 */ /* 0x000fe200078e0203 */
[----:B------:R-:W-:Y:S01]  /*7e20*/  SHF.R.S32.HI R3, RZ, 0x1f, R0 ;  /* 0x0000001fff037819 */ /* 0x000fe20000011400 */
[----:B------:R-:W-:Y:S02]  /*7e30*/  IMAD.IADD R23, R23, 0x1, R14 ;  /* 0x0000000117177824 */ /* 0x000fe400078e020e */
[----:B------:R-:W-:-:S04]  /*7e40*/  IMAD.WIDE.U32 R14, R225, c[0x0][0x210], R20 ;  /* 0x00008400e10e7a25 */ /* 0x000fc800078e0014 */
[----:B------:R-:W-:Y:S02]  /*7e50*/  IMAD R3, R3, c[0x0][0x1a8], RZ ;  /* 0x00006a0003037a24 */ /* 0x000fe400078e02ff */
[----:B------:R-:W-:-:S04]  /*7e60*/  IMAD.WIDE.U32 R240, R225, c[0x0][0x1e8], R22 ;  /* 0x00007a00e1f07a25 */ /* 0x000fc800078e0016 */
[C---:B------:R-:W-:Y:S02]  /*7e70*/  IMAD R6, R0.reuse, c[0x0][0x1ac], R3 ;  /* 0x00006b0000067a24 */ /* 0x040fe400078e0203 */
[C---:B------:R-:W-:Y:S02]  /*7e80*/  IMAD R241, R225.reuse, c[0x0][0x1ec], R241 ;  /* 0x00007b00e1f17a24 */ /* 0x040fe400078e02f1 */
[----:B------:R-:W-:Y:S01]  /*7e90*/  IMAD R15, R225, c[0x0][0x214], R15 ;  /* 0x00008500e10f7a24 */ /* 0x000fe200078e020f */
[----:B--2---:R-:W-:Y:S02]  /*7ea0*/  @P1 SHF.R.S32.HI R237, RZ, 0x1f, R2 ;  /* 0x0000001fffed1819 */ /* 0x004fe40000011402 */
[----:B------:R-:W-:Y:S01]  /*7eb0*/  @!P1 MOV R237, R4 ;  /* 0x0000000400ed9202 */ /* 0x000fe20000000f00 */
[----:B------:R-:W-:Y:S01]  /*7ec0*/  IMAD.WIDE.U32 R4, R0, c[0x0][0x1a8], R18 ;  /* 0x00006a0000047a25 */ /* 0x000fe200078e0012 */
[----:B------:R-:W-:Y:S02]  /*7ed0*/  @P1 MOV R236, R2 ;  /* 0x0000000200ec1202 */ /* 0x000fe40000000f00 */
[----:B------:R-:W-:Y:S01]  /*7ee0*/  SEL R231, R237, RZ, !P0 ;  /* 0x000000ffede77207 */ /* 0x000fe20004000000 */
[----:B------:R-:W-:Y:S01]  /*7ef0*/  @!P1 IMAD.MOV.U32 R236, RZ, RZ, R211 ;  /* 0x000000ffffec9224 */ /* 0x000fe200078e00d3 */
[----:B------:R-:W-:Y:S01]  /*7f00*/  IADD3 R6, R5, R6, RZ ;  /* 0x0000000605067210 */ /* 0x000fe20007ffe0ff */
[----:B------:R-:W-:-:S02]  /*7f10*/  IMAD.IADD R2, R7, 0x1, R228 ;  /* 0x0000000107027824 */ /* 0x000fc400078e02e4 */
[C---:B------:R-:W-:Y:S01]  /*7f20*/  IMAD R3, R231.reuse, c[0x0][0x1f0], RZ ;  /* 0x00007c00e7037a24 */ /* 0x040fe200078e02ff */
[----:B------:R-:W-:Y:S01]  /*7f30*/  SEL R236, R236, RZ, !P0 ;  /* 0x000000ffecec7207 */ /* 0x000fe20004000000 */
[----:B------:R-:W-:Y:S01]  /*7f40*/  IMAD R231, R231, c[0x0][0x218], RZ ;  /* 0x00008600e7e77a24 */ /* 0x000fe200078e02ff */
[----:B------:R-:W-:-:S03]  /*7f50*/  LEA R20, P0, R4, c[0x0][0x160], 0x1 ;  /* 0x0000580004147a11 */ /* 0x000fc600078008ff */
[----:B------:R-:W-:Y:S01]  /*7f60*/  IMAD R3, R236, c[0x0][0x1f4], R3 ;  /* 0x00007d00ec037a24 */ /* 0x000fe200078e0203 */
[----:B------:R-:W-:Y:S01]  /*7f70*/  LEA.HI.X R6, R4, c[0x0][0x164], R6, 0x1, P0 ;  /* 0x0000590004067a11 */ /* 0x000fe200000f0c06 */
[----:B------:R-:W-:Y:S01]  /*7f80*/  IMAD R231, R236, c[0x0][0x21c], R231 ;  /* 0x00008700ece77a24 */ /* 0x000fe200078e02e7 */
[----:B------:R-:W-:Y:S01]  /*7f90*/  IADD3 R4, R8, -0x1, RZ ;  /* 0xffffffff08047810 */ /* 0x000fe20007ffe0ff */
[----:B------:R-:W-:-:S04]  /*7fa0*/  IMAD.WIDE.U32 R240, R236, c[0x0][0x1f0], R240 ;  /* 0x00007c00ecf07a25 */ /* 0x000fc800078e00f0 */
[----:B------:R-:W-:Y:S01]  /*7fb0*/  IMAD.WIDE.U32 R236, R236, c[0x0][0x218], R14 ;  /* 0x00008600ecec7a25 */ /* 0x000fe200078e000e */
[----:B------:R-:W-:-:S04]  /*7fc0*/  IADD3 R234, R241, R3, RZ ;  /* 0x00000003f1ea7210 */ /* 0x000fc80007ffe0ff */
[----:B------:R-:W-:Y:S01]  /*7fd0*/  IADD3 R231, R237, R231, RZ ;  /* 0x000000e7ede77210 */ /* 0x000fe20007ffe0ff */
[----:B------:R-:W-:Y:S05]  /*7fe0*/  BRA.DIV ~URZ, `(.L_x_1863) ;  /* 0x000193927f007947 */ /* 0x000fea000b800000 */
[----:B------:R1:W2:Y:S02]  /*7ff0*/  SHFL.IDX PT, R23, R6, RZ, 0x181f ;  /* 0x00181fff06177589 */ /* 0x0002a400000e0000 */
.L_x_2030:
[----:B------:R-:W-:Y:S05]  /*8000*/  BRA.DIV ~URZ, `(.L_x_1864) ;  /* 0x000193e27f007947 */ /* 0x000fea000b800000 */
[----:B------:R3:W4:Y:S02]  /*8010*/  SHFL.IDX PT, R15, R20, RZ, 0x181f ;  /* 0x00181fff140f7589 */ /* 0x00072400000e0000 */
.L_x_2031:
[----:B------:R-:W-:Y:S01]  /*8020*/  IMAD R5, R227, c[0x0][0x2c4], RZ ;  /* 0x0000b100e3057a24 */ /* 0x000fe200078e02ff */
[----:B------:R-:W-:Y:S01]  /*8030*/  BSSY B0, `(.L_x_1865) ;  /* 0x0000011000007945 */ /* 0x000fe20003800000 */
[----:B------:R-:W-:Y:S02]  /*8040*/  SHF.R.S32.HI R21, RZ, 0x1f, R216 ;  /* 0x0000001fff157819 */ /* 0x000fe400000114d8 */
        /* <DEDUP_REMOVED lines=15> */
.L_x_1866:
[----:B------:R-:W-:Y:S05]  /*8140*/  BSYNC B0 ;  /* 0x0000000000007941 */ /* 0x000fea0003800000 */
.L_x_1865:
[----:B------:R-:W-:Y:S05]  /*8150*/  BRA.DIV ~URZ, `(.L_x_1867) ;  /* 0x000192f27f007947 */ /* 0x000fea000b800000 */
[----:B--2---:R2:W1:Y:S04]  /*8160*/  SHFL.IDX PT, R23, R6, 0x1, 0x181f ;  /* 0x00381f0006177f89 */ /* 0x00446800000e0000 */
[----:B----4-:R2:W4:Y:S02]  /*8170*/  SHFL.IDX PT, R15, R20, 0x1, 0x181f ;  /* 0x00381f00140f7f89 */ /* 0x01052400000e0000 */
.L_x_2032:
        /* <DEDUP_REMOVED lines=16> */
.L_x_1869:
[----:B------:R-:W-:Y:S05]  /*8280*/  BSYNC B0 ;  /* 0x0000000000007941 */ /* 0x000fea0003800000 */
.L_x_1868:
[----:B------:R-:W-:Y:S05]  /*8290*/  BRA.DIV ~URZ, `(.L_x_1870) ;  /* 0x000192727f007947 */ /* 0x000fea000b800000 */
[----:B-1----:R1:W2:Y:S02]  /*82a0*/  SHFL.IDX PT, R23, R6, 0x2, 0x181f ;  /* 0x00581f0006177f89 */ /* 0x0022a400000e0000 */
.L_x_2033:
[----:B------:R-:W-:Y:S05]  /*82b0*/  BRA.DIV ~URZ, `(.L_x_1871) ;  /* 0x000192c27f007947 */ /* 0x000fea000b800000 */
[----:B----4-:R4:W1:Y:S02]  /*82c0*/  SHFL.IDX PT, R15, R20, 0x2, 0x181f ;  /* 0x00581f00140f7f89 */ /* 0x01086400000e0000 */
.L_x_2034:
        /* <DEDUP_REMOVED lines=16> */
.L_x_1873:
[----:B------:R-:W-:Y:S05]  /*83d0*/  BSYNC B0 ;  /* 0x0000000000007941 */ /* 0x000fea0003800000 */
.L_x_1872:
[----:B------:R-:W-:Y:S05]  /*83e0*/  BRA.DIV ~URZ, `(.L_x_1874) ;  /* 0x000191f27f007947 */ /* 0x000fea000b800000 */
[----:B--2---:R2:W3:Y:S04]  /*83f0*/  SHFL.IDX PT, R23, R6, 0x3, 0x181f ;  /* 0x00781f0006177f89 */ /* 0x0044e800000e0000 */
[----:B-1----:R2:W1:Y:S02]  /*8400*/  SHFL.IDX PT, R15, R20, 0x3, 0x181f ;  /* 0x00781f00140f7f89 */ /* 0x00246400000e0000 */
.L_x_2035:
        /* <DEDUP_REMOVED lines=16> */
[C---:B-1----:R-:W-:Y:S01]  /*8510*/  IMAD.SHL.U32 R3, R4.reuse, 0x40, RZ ;  /* 0x0000004004037824 */ /* 0x042fe200078e00ff */
[----:B------:R-:W-:Y:S01]  /*8520*/  SHF.R.S32.HI R0, RZ, 0x1f, R4 ;  /* 0x0000001fff007819 */ /* 0x000fe20000011404 */
[----:B------:R-:W-:Y:S01]  /*8530*/  IMAD.WIDE.U32 R16, R4, c[0x0][0x1e0], RZ ;  /* 0x0000780004107a25 */ /* 0x000fe200078e00ff */
[----:B------:R-:W-:Y:S02]  /*8540*/  BAR.SYNC.DEFER_BLOCKING 0x0 ;  /* 0x0000000000007b1d */ /* 0x000fe40000010000 */
[----:B------:R-:W-:Y:S01]  /*8550*/  IADD3 R14, -R3, R230, -R7 ;  /* 0x000000e6030e7210 */ /* 0x000fe20007ffe907 */
[----:B------:R-:W-:-:S03]  /*8560*/  IMAD R7, R0, c[0x0][0x1e0], RZ ;  /* 0x0000780000077a24 */ /* 0x000fc600078e02ff */
[----:B------:R-:W-:Y:S01]  /*8570*/  ISETP.GE.AND P1, PT, R14, 0x1, PT ;  /* 0x000000010e00780c */ /* 0x000fe20003f26270 */
[----:B------:R-:W-:Y:S01]  /*8580*/  IMAD R2, R4, c[0x0][0x1e4], R7 ;  /* 0x0000790004027a24 */ /* 0x000fe200078e0207 */
[----:B------:R-:W-:Y:S01]  /*8590*/  LEA R7, P2, R16, R240, 0x6 ;  /* 0x000000f010077211 */ /* 0x000fe200078430ff */
[----:B------:R-:W-:Y:S01]  /*85a0*/  ULDC.64 UR4, c[0x0][0x208] ;  /* 0x0000820000047ab9 */ /* 0x000fe20000000a00 */
[----:B------:R-:W-:Y:S01]  /*85b0*/  ISETP.GE.AND P0, PT, R14, 0x21, PT ;  /* 0x000000210e00780c */ /* 0x000fe20003f06270 */
[----:B------:R-:W-:Y:S01]  /*85c0*/  IMAD.IADD R15, R17, 0x1, R2 ;  /* 0x00000001110f7824 */ /* 0x000fe200078e0202 */
[----:B------:R-:W-:Y:S01]  /*85d0*/  USHF.L.U32 UR7, UR4, 0x6, URZ ;  /* 0x0000000604077899 */ /* 0x000fe2000800063f */
[----:B------:R-:W-:Y:S01]  /*85e0*/  IMAD.MOV.U32 R2, RZ, RZ, 0x20 ;  /* 0x00000020ff027424 */ /* 0x000fe200078e00ff */
[----:B------:R-:W-:Y:S01]  /*85f0*/  UMOV UR6, 0x6 ;  /* 0x0000000600067882 */ /* 0x000fe20000000000 */
[----:B------:R-:W-:Y:S01]  /*8600*/  BSSY B0, `(.L_x_1875) ;  /* 0x000004c000007945 */ /* 0x000fe20003800000 */
[----:B--2---:R-:W-:Y:S01]  /*8610*/  LEA.HI.X R6, R16, R234, R15, 0x6, P2 ;  /* 0x000000ea10067211 */ /* 0x004fe200010f340f */
[----:B------:R-:W-:Y:S01]  /*8620*/  IMAD.WIDE.U32 R16, R2, c[0x0][0x1e0], RZ ;  /* 0x0000780002107a25 */ /* 0x000fe200078e00ff */
[----:B------:R-:W-:Y:S01]  /*8630*/  USHF.L.U64.HI UR5, UR4, UR6, UR5 ;  /* 0x0000000604057299 */ /* 0x000fe20008010205 */
[----:B----4-:R-:W-:-:S02]  /*8640*/  @P1 LEA R20, P2, R7, c[0x0][0x1c8], 0x1 ;  /* 0x0000720007141a11 */ /* 0x010fc400078408ff */
[----:B------:R-:W-:Y:S01]  /*8650*/  @P1 ISETP.GE.AND P3, PT, R232, c[0x0][0x1d4], PT ;  /* 0x00007500e8001a0c */ /* 0x000fe20003f66270 */
[----:B------:R-:W-:Y:S01]  /*8660*/  IMAD R15, R2, c[0x0][0x1e4], RZ ;  /* 0x00007900020f7a24 */ /* 0x000fe200078e02ff */
[----:B------:R-:W-:Y:S02]  /*8670*/  @P1 LEA.HI.X R21, R7, c[0x0][0x1cc], R6, 0x1, P2 ;  /* 0x0000730007151a11 */ /* 0x000fe400010f0c06 */
[C---:B------:R-:W-:Y:S02]  /*8680*/  @P1 ISETP.GE.AND P2, PT, R216.reuse, c[0x0][0x1d4], PT ;  /* 0x00007500d8001a0c */ /* 0x040fe40003f46270 */
[----:B------:R-:W-:-:S07]  /*8690*/  @P0 ISETP.GE.AND P4, PT, R216, c[0x0][0x1d4], PT ;  /* 0x00007500d8000a0c */ /* 0x000fce0003f86270 */
[----:B------:R-:W-:Y:S01]  /*86a0*/  @!PT LDS RZ, [RZ] ;  /* 0x00000000fffff984 */ /* 0x000fe20000000800 */
[----:B------:R-:W-:Y:S01]  /*86b0*/  @!PT LDS RZ, [RZ] ;  /* 0x00000000fffff984 */ /* 0x000fe20000000800 */
[----:B------:R-:W-:Y:S01]  /*86c0*/  @!PT LDS RZ, [RZ] ;  /* 0x00000000fffff984 */ /* 0x000fe20000000800 */
[----:B------:R1:W-:Y:S01]  /*86d0*/  @P1 LDGSTS.E.BYPASS.LTC128B.128 [R140+0xc100], [R20.64], !P3 ;  /* 0x0c100000148c1fae */ /* 0x0003e2000d901d48 */
[----:B------:R-:W-:-:S03]  /*86e0*/  @P0 IADD3 R7, P3, R7, R16, RZ ;  /* 0x0000001007070210 */ /* 0x000fc60007f7e0ff */
[----:B------:R1:W-:Y:S01]  /*86f0*/  @P1 LDGSTS.E.BYPASS.LTC128B.128 [R140+0xe100], [R20.64+0x80], !P2 ;  /* 0x0e100080148c1fae */ /* 0x0003e2000d101d48 */
[----:B------:R-:W-:Y:S02]  /*8700*/  @P0 ISETP.GE.AND P2, PT, R232, c[0x0][0x1d4], PT ;  /* 0x00007500e8000a0c */ /* 0x000fe40003f46270 */
[----:B------:R-:W-:Y:S01]  /*8710*/  @P0 IADD3.X R6, R6, R17, R15, P3, !PT ;  /* 0x0000001106060210 */ /* 0x000fe20001ffe40f */
[----:B------:R1:W-:Y:S01]  /*8720*/  @P1 LDGSTS.E.BYPASS.LTC128B.128 [R140+0x10100], [R20.64+0x100], !P6 ;  /* 0x10100100148c1fae */ /* 0x0003e2000f101d48 */
[C---:B------:R-:W-:Y:S01]  /*8730*/  @P0 LEA R18, P1, R7.reuse, c[0x0][0x1c8], 0x1 ;  /* 0x0000720007120a11 */ /* 0x040fe200078208ff */
[----:B------:R-:W-:Y:S01]  /*8740*/  IMAD R15, R0, c[0x0][0x208], RZ ;  /* 0x00008200000f7a24 */ /* 0x000fe200078e02ff */
[----:B------:R-:W-:Y:S01]  /*8750*/  ISETP.GE.AND P3, PT, R232, c[0x0][0x1d4], PT ;  /* 0x00007500e8007a0c */ /* 0x000fe20003f66270 */
[----:B------:R-:W-:Y:S01]  /*8760*/  IMAD.WIDE.U32 R16, R4, c[0x0][0x208], RZ ;  /* 0x0000820004107a25 */ /* 0x000fe200078e00ff */
[----:B------:R-:W-:-:S03]  /*8770*/  @P0 LEA.HI.X R19, R7, c[0x0][0x1cc], R6, 0x1, P1 ;  /* 0x0000730007130a11 */ /* 0x000fc600008f0c06 */
[----:B------:R-:W-:Y:S01]  /*8780*/  IMAD R0, R4, c[0x0][0x20c], R15 ;  /* 0x0000830004007a24 */ /* 0x000fe200078e020f */
[----:B------:R-:W-:Y:S01]  /*8790*/  LEA R6, P1, R16, R236, 0x6 ;  /* 0x000000ec10067211 */ /* 0x000fe200078230ff */
[----:B------:R1:W-:Y:S01]  /*87a0*/  @P0 LDGSTS.E.BYPASS.LTC128B.128 [R140+0xd100], [R18.64], !P2 ;  /* 0x0d100000128c0fae */ /* 0x0003e2000d101d48 */
[----:B------:R-:W-:Y:S01]  /*87b0*/  ISETP.GE.AND P2, PT, R216, c[0x0][0x1d4], PT ;  /* 0x00007500d8007a0c */ /* 0x000fe20003f46270 */
[----:B------:R-:W-:Y:S02]  /*87c0*/  IMAD.IADD R0, R17, 0x1, R0 ;  /* 0x0000000111007824 */ /* 0x000fe400078e0200 */
[----:B------:R1:W-:Y:S01]  /*87d0*/  @P0 LDGSTS.E.BYPASS.LTC128B.128 [R140+0xf100], [R18.64+0x80], !P4 ;  /* 0x0f100080128c0fae */ /* 0x0003e2000e101d48 */
[----:B------:R-:W-:Y:S02]  /*87e0*/  ISETP.LT.OR P4, PT, R14, 0x1, P3 ;  /* 0x000000010e00780c */ /* 0x000fe40001f81670 */
[----:B------:R-:W-:Y:S01]  /*87f0*/  LEA.HI.X R17, R16, R231, R0, 0x6, P1 ;  /* 0x000000e710117211 */ /* 0x000fe200008f3400 */
[----:B------:R1:W-:Y:S01]  /*8800*/  @P0 LDGSTS.E.BYPASS.LTC128B.128 [R140+0x11100], [R18.64+0x100], !P6 ;  /* 0x11100100128c0fae */ /* 0x0003e2000f101d48 */
[----:B------:R-:W-:Y:S01]  /*8810*/  LEA R16, P0, R6, c[0x0][0x1f8], 0x1 ;  /* 0x00007e0006107a11 */ /* 0x000fe200078008ff */
[----:B------:R-:W-:Y:S01]  /*8820*/  IMAD.MOV.U32 R0, RZ, RZ, 0x40 ;  /* 0x00000040ff007424 */ /* 0x000fe200078e00ff */
[----:B------:R-:W-:Y:S01]  /*8830*/  ISETP.LT.OR P1, PT, R14, 0x1, P2 ;  /* 0x000000010e00780c */ /* 0x000fe20001721670 */
[----:B------:R-:W0:Y:S01]  /*8840*/  LDGDEPBAR ;  /* 0x00000000000079af */ /* 0x000e220000000000 */
[----:B------:R-:W-:-:S02]  /*8850*/  LEA.HI.X R17, R6, c[0x0][0x1fc], R17, 0x1, P0 ;  /* 0x00007f0006117a11 */ /* 0x000fc400000f0c11 */
[----:B------:R-:W-:Y:S02]  /*8860*/  ISETP.GE.AND P0, PT, R78, c[0x0][0x1d4], PT ;  /* 0x000075004e007a0c */ /* 0x000fe40003f06270 */
[C---:B------:R-:W-:Y:S01]  /*8870*/  ISETP.LT.OR P3, PT, R14.reuse, 0x21, P3 ;  /* 0x000000210e00780c */ /* 0x040fe20001f61670 */
[----:B------:R1:W-:Y:S01]  /*8880*/  LDGSTS.E.BYPASS.LTC128B.128 [R140+0x100], [R16.64], !P4 ;  /* 0x00100000108c7fae */ /* 0x0003e2000e101d48 */
[C---:B------:R-:W-:Y:S02]  /*8890*/  ISETP.LT.OR P4, PT, R14.reuse, 0x1, P0 ;  /* 0x000000010e00780c */ /* 0x040fe40000781670 */
[----:B------:R-:W-:-:S03]  /*88a0*/  ISETP.LT.OR P2, PT, R14, 0x21, P2 ;  /* 0x000000210e00780c */ /* 0x000fc60001741670 */
[----:B------:R1:W-:Y:S01]  /*88b0*/  LDGSTS.E.BYPASS.LTC128B.128 [R140+0x2100], [R16.64+0x80], !P1 ;  /* 0x02100080108c7fae */ /* 0x0003e2000c901d48 */
[----:B------:R-:W-:Y:S02]  /*88c0*/  ISETP.LT.OR P1, PT, R14, 0x21, P0 ;  /* 0x000000210e00780c */ /* 0x000fe40000721670 */
[----:B------:R-:W-:-:S04]  /*88d0*/  IADD3 R6, P0, R16, UR7, RZ ;  /* 0x0000000710067c10 */ /* 0x000fc8000ff1e0ff */
[----:B------:R-:W-:Y:S01]  /*88e0*/  IADD3.X R7, R17, UR5, RZ, P0, !PT ;  /* 0x0000000511077c10 */ /* 0x000fe200087fe4ff */
[----:B------:R1:W-:Y:S01]  /*88f0*/  LDGSTS.E.BYPASS.LTC128B.128 [R140+0x4100], [R16.64+0x100], !P4 ;  /* 0x04100100108c7fae */ /* 0x0003e2000e101d48 */
[----:B------:R-:W-:-:S03]  /*8900*/  ISETP.GT.AND P4, PT, R4, R235, PT ;  /* 0x000000eb0400720c */ /* 0x000fc60003f84270 */
[----:B------:R1:W-:Y:S04]  /*8910*/  LDGSTS.E.BYPASS.LTC128B.128 [R140+0x1100], [R6.64], !P3 ;  /* 0x01100000068c7fae */ /* 0x0003e8000d901d48 */
[----:B------:R1:W-:Y:S04]  /*8920*/  LDGSTS.E.BYPASS.LTC128B.128 [R140+0x3100], [R6.64+0x80], !P2 ;  /* 0x03100080068c7fae */ /* 0x0003e8000d101d48 */
[----:B------:R1:W-:Y:S04]  /*8930*/  LDGSTS.E.BYPASS.LTC128B.128 [R140+0x5100], [R6.64+0x100], !P1 ;  /* 0x05100100068c7fae */ /* 0x0003e8000c901d48 */
[----:B------:R-:W0:Y:S01]  /*8940*/  LDGDEPBAR ;  /* 0x00000000000079af */ /* 0x000e220000000000 */
[----:B------:R-:W-:Y:S05]  /*8950*/  @!P4 BRA `(.L_x_1876) ;  /* 0x000001600000c947 */ /* 0x000fea0003800000 */
[----:B-1----:R-:W-:Y:S02]  /*8960*/  IADD3 R7, R8, -0x2, RZ ;  /* 0xfffffffe08077810 */ /* 0x002fe40007ffe0ff */
[----:B------:R-:W-:-:S02]  /*8970*/  ISETP.GE.AND P1, PT, R232, c[0x0][0x1d4], PT ;  /* 0x00007500e8007a0c */ /* 0x000fc40003f26270 */
[----:B------:R-:W-:Y:S01]  /*8980*/  SHF.R.S32.HI R4, RZ, 0x1f, R7 ;  /* 0x0000001fff047819 */ /* 0x000fe20000011407 */
[----:B------:R-:W-:-:S04]  /*8990*/  IMAD.WIDE.U32 R14, R7, c[0x0][0x1e0], RZ ;  /* 0x00007800070e7a25 */ /* 0x000fc800078e00ff */
[----:B------:R-:W-:Y:S01]  /*89a0*/  IMAD R4, R4, c[0x0][0x1e0], RZ ;  /* 0x0000780004047a24 */ /* 0x000fe200078e02ff */
[----:B------:R-:W-:-:S03]  /*89b0*/  LEA R6, P0, R14, R240, 0x6 ;  /* 0x000000f00e067211 */ /* 0x000fc600078030ff */
[----:B------:R-:W-:Y:S01]  /*89c0*/  IMAD R4, R7, c[0x0][0x1e4], R4 ;  /* 0x0000790007047a24 */ /* 0x000fe200078e0204 */
[----:B------:R-:W-:-:S03]  /*89d0*/  LEA R16, P2, R6, c[0x0][0x1c8], 0x1 ;  /* 0x0000720006107a11 */ /* 0x000fc600078408ff */
[----:B------:R-:W-:Y:S02]  /*89e0*/  IMAD.IADD R7, R15, 0x1, R4 ;  /* 0x000000010f077824 */ /* 0x000fe400078e0204 */
[----:B------:R-:W-:-:S03]  /*89f0*/  IMAD R4, R0, c[0x0][0x1e4], RZ ;  /* 0x0000790000047a24 */ /* 0x000fc600078e02ff */
[----:B------:R-:W-:Y:S01]  /*8a00*/  LEA.HI.X R7, R14, R234, R7, 0x6, P0 ;  /* 0x000000ea0e077211 */ /* 0x000fe200000f3407 */
[----:B------:R-:W-:Y:S01]  /*8a10*/  IMAD.WIDE.U32 R14, R0, c[0x0][0x1e0], RZ ;  /* 0x00007800000e7a25 */ /* 0x000fe200078e00ff */
[----:B------:R-:W-:Y:S02]  /*8a20*/  ISETP.GE.AND P0, PT, R216, c[0x0][0x1d4], PT ;  /* 0x00007500d8007a0c */ /* 0x000fe40003f06270 */
[----:B------:R-:W-:Y:S02]  /*8a30*/  LEA.HI.X R17, R6, c[0x0][0x1cc], R7, 0x1, P2 ;  /* 0x0000730006117a11 */ /* 0x000fe400010f0c07 */
        /* <DEDUP_REMOVED lines=8> */
.L_x_1876:
[----:B------:R-:W-:Y:S05]  /*8ac0*/  BSYNC B0 ;  /* 0x0000000000007941 */ /* 0x000fea0003800000 */
.L_x_1875:
[----:B------:R-:W-:Y:S01]  /*8ad0*/  ISETP.LT.AND P0, PT, RZ, c[0x0][0x27c], PT ;  /* 0x00009f00ff007a0c */ /* 0x000fe20003f01270 */
[----:B------:R-:W0:Y:S01]  /*8ae0*/  LDGDEPBAR ;  /* 0x00000000000079af */ /* 0x000e220000000000 */
[----:B------:R-:W-:-:S11]  /*8af0*/  ISETP.NE.AND P5, PT, R224, 0x1, PT ;  /* 0x00000001e000780c */ /* 0x000fd60003fa5270 */
[----:B------:R-:W-:Y:S05]  /*8b00*/  @P0 BRA `(.L_x_1877) ;  /* 0x0000002000000947 */ /* 0x000fea0003800000 */
[----:B------:R-:W-:-:S04]  /*8b10*/  DEPBAR.LE SB0, 0x3 ;  /* 0x000080c00000791a */ /* 0x000fc80000000000 */
[----:B------:R-:W-:Y:S05]  /*8b20*/  BRA `(.L_x_1878) ;  /* 0x00006a7000007947 */ /* 0x000fea0003800000 */
.L_x_1877:
[----:B------:R-:W-:Y:S01]  /*8b30*/  ULDC.U8 UR4, c[0x0][0x298] ;  /* 0x0000a60000047ab9 */ /* 0x000fe20000000000 */
[----:B-1---5:R-:W-:Y:S01]  /*8b40*/  SHF.R.S32.HI R7, RZ, 0x1f, R76 ;  /* 0x0000001fff077819 */ /* 0x022fe2000001144c */
[----:B------:R-:W-:Y:S01]  /*8b50*/  IMAD.WIDE.U32 R16, R76, c[0x0][0x280], RZ ;  /* 0x0000a0004c107a25 */ /* 0x000fe200078e00ff */
[----:B------:R-:W-:Y:S01]  /*8b60*/  ISETP.NE.AND P0, PT, RZ, UR4, PT ;  /* 0x00000004ff007c0c */ /* 0x000fe2000bf05270 */
[----:B------:R-:W-:Y:S01]  /*8b70*/  BSSY B2, `(.L_x_1878) ;  /* 0x00006a2000027945 */ /* 0x000fe20003800000 */
[----:B------:R-:W-:Y:S01]  /*8b80*/  IADD3 R14, R221, R228, RZ ;  /* 0x000000e4dd0e7210 */ /* 0x000fe20007ffe0ff */
[----:B------:R-:W-:Y:S01]  /*8b90*/  IMAD R15, R7, c[0x0][0x280], RZ ;  /* 0x0000a000070f7a24 */ /* 0x000fe200078e02ff */
[----:B------:R-:W-:Y:S01]  /*8ba0*/  IADD3 R60, R221, 0x40, RZ ;  /* 0x00000040dd3c7810 */ /* 0x000fe20007ffe0ff */
[----:B------:R-:W-:Y:S01]  /*8bb0*/  IMAD R7, R7, c[0x0][0x290], RZ ;  /* 0x0000a40007077a24 */ /* 0x000fe200078e02ff */
[----:B------:R-:W-:Y:S01]  /*8bc0*/  LEA R6, R218, R14, 0x6 ;  /* 0x0000000eda067211 */ /* 0x000fe200078e30ff */
[----:B------:R-:W-:-:S02]  /*8bd0*/  IMAD R15, R76, c[0x0][0x284], R15 ;  /* 0x0000a1004c0f7a24 */ /* 0x000fc400078e020f */
[C---:B------:R-:W-:Y:S02]  /*8be0*/  IMAD R7, R76.reuse, c[0x0][0x294], R7 ;  /* 0x0000a5004c077a24 */ /* 0x040fe400078e0207 */
[----:B------:R-:W-:Y:S01]  /*8bf0*/  IMAD.WIDE.U32 R18, R76, c[0x0][0x290], RZ ;  /* 0x0000a4004c127a25 */ /* 0x000fe200078e00ff */
[----:B------:R-:W-:-:S04]  /*8c00*/  IADD3 R15, R15, R17, RZ ;  /* 0x000000110f0f7210 */ /* 0x000fc80007ffe0ff */
[----:B------:R-:W-:Y:S01]  /*8c10*/  IADD3 R7, R7, R19, RZ ;  /* 0x0000001307077210 */ /* 0x000fe20007ffe0ff */
[----:B------:R-:W-:Y:S05]  /*8c20*/  @!P0 BRA `(.L_x_1879) ;  /* 0x0000344000008947 */ /* 0x000fea0003800000 */
[----:B------:R-:W-:Y:S01]  /*8c30*/  @P5 IMAD.HI.U32 R4, R6, c[0x0][0x2c8], RZ ;  /* 0x0000b20006045a27 */ /* 0x000fe200078e00ff */
[C---:B------:R-:W-:Y:S01]  /*8c40*/  IADD3 R22, R142.reuse, 0x40, RZ ;  /* 0x000000408e167810 */ /* 0x040fe20007ffe0ff */
[----:B------:R-:W-:Y:S01]  /*8c50*/  BSSY B0, `(.L_x_1880) ;  /* 0x000006b000007945 */ /* 0x000fe20003800000 */
[C---:B------:R-:W-:Y:S01]  /*8c60*/  IADD3 R33, R142.reuse, 0x20, RZ ;  /* 0x000000208e217810 */ /* 0x040fe20007ffe0ff */
[----:B------:R-:W-:Y:S01]  /*8c70*/  IMAD.MOV.U32 R21, RZ, RZ, R15 ;  /* 0x000000ffff157224 */ /* 0x000fe200078e000f */
[----:B------:R-:W-:Y:S01]  /*8c80*/  @P5 SHF.R.U32.HI R6, RZ, c[0x0][0x2cc], R4 ;  /* 0x0000b300ff065a19 */ /* 0x000fe20000011604 */
[----:B------:R-:W-:Y:S01]  /*8c90*/  IMAD.MOV.U32 R20, RZ, RZ, R16 ;  /* 0x000000ffff147224 */ /* 0x000fe200078e0010 */
[----:B------:R-:W-:Y:S01]  /*8ca0*/  IADD3 R38, R142, 0x10, RZ ;  /* 0x000000108e267810 */ /* 0x000fe20007ffe0ff */
[----:B------:R-:W-:Y:S01]  /*8cb0*/  IMAD.MOV.U32 R16, RZ, RZ, R18 ;  /* 0x000000ffff107224 */ /* 0x000fe200078e0012 */
[----:B------:R-:W-:Y:S01]  /*8cc0*/  SHF.R.S32.HI R4, RZ, 0x1f, R6 ;  /* 0x0000001fff047819 */ /* 0x000fe20000011406 */
[----:B------:R-:W-:Y:S01]  /*8cd0*/  IMAD.WIDE.U32 R18, R6, c[0x0][0x280], R20 ;  /* 0x0000a00006127a25 */ /* 0x000fe200078e0014 */
[----:B------:R-:W-:Y:S01]  /*8ce0*/  SHF.R.S32.HI R21, RZ, 0x1f, R136 ;  /* 0x0000001fff157819 */ /* 0x000fe20000011488 */
[----:B------:R-:W-:Y:S01]  /*8cf0*/  CS2R R64, SRZ ;  /* 0x0000000000407805 */ /* 0x000fe2000001ff00 */
[----:B------:R-:W-:Y:S01]  /*8d00*/  CS2R R70, SRZ ;  /* 0x0000000000467805 */ /* 0x000fe2000001ff00 */
[----:B------:R-:W-:Y:S01]  /*8d10*/  IMAD R15, R4, c[0x0][0x280], RZ ;  /* 0x0000a000040f7a24 */ /* 0x000fe200078e02ff */
[----:B------:R-:W-:Y:S01]  /*8d20*/  LEA R25, P0, R18, c[0x0][0x270], 0x1 ;  /* 0x00009c0012197a11 */ /* 0x000fe200078008ff */
[----:B------:R-:W-:Y:S01]  /*8d30*/  IMAD.MOV.U32 R17, RZ, RZ, R7 ;  /* 0x000000ffff117224 */ /* 0x000fe200078e0007 */
[----:B------:R-:W-:Y:S01]  /*8d40*/  CS2R R78, SRZ ;  /* 0x00000000004e7805 */ /* 0x000fe2000001ff00 */
[----:B------:R-:W-:Y:S01]  /*8d50*/  IMAD R15, R6, c[0x0][0x284], R15 ;  /* 0x0000a100060f7a24 */ /* 0x000fe200078e020f */
[----:B------:R-:W-:Y:S01]  /*8d60*/  CS2R R90, SRZ ;  /* 0x00000000005a7805 */ /* 0x000fe2000001ff00 */
[----:B------:R-:W-:Y:S01]  /*8d70*/  IMAD R7, R4, c[0x0][0x290], RZ ;  /* 0x0000a40004077a24 */ /* 0x000fe200078e02ff */
[----:B------:R1:W2:Y:S01]  /*8d80*/  SHFL.IDX PT, R30, R25, RZ, 0x1c1f ;  /* 0x001c1fff191e7589 */ /* 0x0002a200000e0000 */
[----:B------:R-:W-:Y:S01]  /*8d90*/  IMAD.IADD R26, R19, 0x1, R15 ;  /* 0x00000001131a7824 */ /* 0x000fe200078e020f */
[----:B------:R-:W-:Y:S01]  /*8da0*/  CS2R R100, SRZ ;  /* 0x0000000000647805 */ /* 0x000fe2000001ff00 */
[----:B------:R-:W-:Y:S01]  /*8db0*/  IMAD.WIDE.U32 R16, R6, c[0x0][0x290], R16 ;  /* 0x0000a40006107a25 */ /* 0x000fe200078e0010 */
[----:B------:R-:W-:Y:S01]  /*8dc0*/  CS2R R80, SRZ ;  /* 0x0000000000507805 */ /* 0x000fe2000001ff00 */
[----:B------:R-:W-:Y:S01]  /*8dd0*/  CS2R R62, SRZ ;  /* 0x00000000003e7805 */ /* 0x000fe2000001ff00 */
[----:B------:R-:W-:Y:S01]  /*8de0*/  LEA.HI.X R26, R18, c[0x0][0x274], R26, 0x1, P0 ;  /* 0x00009d00121a7a11 */ /* 0x000fe200000f0c1a */
[----:B------:R-:W-:Y:S01]  /*8df0*/  IMAD R24, R6, c[0x0][0x294], R7 ;  /* 0x0000a50006187a24 */ /* 0x000fe200078e0207 */
[----:B------:R-:W-:Y:S01]  /*8e00*/  ISETP.GE.AND P0, PT, R14, R5, PT ;  /* 0x000000050e00720c */ /* 0x000fe20003f06270 */
[----:B------:R-:W-:Y:S01]  /*8e10*/  CS2R R18, SRZ ;  /* 0x0000000000127805 */ /* 0x000fe2000001ff00 */
[C---:B------:R-:W-:Y:S01]  /*8e20*/  LEA R23, P1, R16.reuse, c[0x0][0x288], 0x1 ;  /* 0x0000a20010177a11 */ /* 0x040fe200078208ff */
[----:B------:R-:W-:Y:S01]  /*8e30*/  IMAD.IADD R24, R17, 0x1, R24 ;  /* 0x0000000111187824 */ /* 0x000fe200078e0218 */
[----:B------:R1:W3:Y:S01]  /*8e40*/  SHFL.IDX PT, R31, R26, RZ, 0x1c1f ;  /* 0x001c1fff1a1f7589 */ /* 0x0002e200000e0000 */
[----:B------:R-:W-:Y:S01]  /*8e50*/  SHF.R.S32.HI R6, RZ, 0x1f, R137 ;  /* 0x0000001fff067819 */ /* 0x000fe20000011489 */
[----:B------:R-:W-:Y:S01]  /*8e60*/  CS2R R68, SRZ ;  /* 0x0000000000447805 */ /* 0x000fe2000001ff00 */
[----:B------:R-:W-:Y:S01]  /*8e70*/  CS2R R74, SRZ ;  /* 0x00000000004a7805 */ /* 0x000fe2000001ff00 */
[----:B------:R-:W-:Y:S01]  /*8e80*/  LEA.HI.X R24, R16, c[0x0][0x28c], R24, 0x1, P1 ;  /* 0x0000a30010187a11 */ /* 0x000fe200008f0c18 */
[----:B------:R1:W4:Y:S01]  /*8e90*/  SHFL.IDX PT, R28, R23, RZ, 0x1c1f ;  /* 0x001c1fff171c7589 */ /* 0x00032200000e0000 */
[----:B------:R-:W-:Y:S01]  /*8ea0*/  CS2R R88, SRZ ;  /* 0x0000000000587805 */ /* 0x000fe2000001ff00 */
[----:B------:R-:W-:Y:S01]  /*8eb0*/  CS2R R98, SRZ ;  /* 0x0000000000627805 */ /* 0x000fe2000001ff00 */
[----:B------:R-:W-:Y:S01]  /*8ec0*/  CS2R R82, SRZ ;  /* 0x0000000000527805 */ /* 0x000fe2000001ff00 */
[----:B------:R1:W1:Y:S01]  /*8ed0*/  SHFL.IDX PT, R29, R24, RZ, 0x1c1f ;  /* 0x001c1fff181d7589 */ /* 0x00026200000e0000 */
[----:B------:R-:W-:-:S02]  /*8ee0*/  SHF.R.S32.HI R15, RZ, 0x1f, R22 ;  /* 0x0000001fff0f7819 */ /* 0x000fc40000011416 */
[----:B------:R-:W-:Y:S02]  /*8ef0*/  SHF.R.S32.HI R4, RZ, 0x1f, R33 ;  /* 0x0000001fff047819 */ /* 0x000fe40000011421 */
[----:B------:R-:W-:Y:S01]  /*8f00*/  SHF.R.S32.HI R7, RZ, 0x1f, R38 ;  /* 0x0000001fff077819 */ /* 0x000fe20000011426 */
[----:B------:R-:W-:Y:S05]  /*8f10*/  @P0 BRA `(.L_x_1881) ;  /* 0x000003e000000947 */ /* 0x000fea0003800000 */
[----:B--2---:R-:W-:Y:S01]  /*8f20*/  ISETP.GE.AND P0, PT, R38, c[0x0][0x27c], PT ;  /* 0x00009f0026007a0c */ /* 0x004fe20003f06270 */
[----:B------:R-:W-:Y:S01]  /*8f30*/  CS2R R100, SRZ ;  /* 0x0000000000647805 */ /* 0x000fe2000001ff00 */
[----:B------:R-:W-:Y:S01]  /*8f40*/  ISETP.GE.AND P1, PT, R33, c[0x0][0x27c], PT ;  /* 0x00009f0021007a0c */ /* 0x000fe20003f26270 */
[----:B------:R-:W-:-:S10]  /*8f50*/  CS2R R98, SRZ ;  /* 0x0000000000627805 */ /* 0x000fd4000001ff00 */
[C---:B------:R-:W-:Y:S01]  /*8f60*/  @!P0 IMAD.SHL.U32 R27, R38.reuse, 0x2, RZ ;  /* 0x00000002261b8824 */ /* 0x040fe200078e00ff */
[----:B------:R-:W-:-:S04]  /*8f70*/  @!P0 SHF.L.U64.HI R17, R38, 0x1, R7 ;  /* 0x0000000126118819 */ /* 0x000fc80000010207 */
[----:B------:R-:W-:-:S05]  /*8f80*/  @!P0 IADD3 R42, P2, R30, R27, RZ ;  /* 0x0000001b1e2a8210 */ /* 0x000fca0007f5e0ff */
[----:B---3--:R-:W-:Y:S01]  /*8f90*/  @!P0 IMAD.X R43, R31, 0x1, R17, P2 ;  /* 0x000000011f2b8824 */ /* 0x008fe200010e0611 */
[----:B----4-:R-:W-:Y:S01]  /*8fa0*/  @!P0 IADD3 R40, P2, R28, R27, RZ ;  /* 0x0000001b1c288210 */ /* 0x010fe20007f5e0ff */
[----:B------:R-:W-:-:S03]  /*8fb0*/  @!P1 IMAD.SHL.U32 R27, R33, 0x2, RZ ;  /* 0x00000002211b9824 */ /* 0x000fc600078e00ff */
[----:B------:R2:W5:Y:S01]  /*8fc0*/  @!P0 LD.E.64 R100, [R42.64] ;  /* 0x000000082a648980 */ /* 0x000562000c101b00 */
[----:B-1----:R-:W-:Y:S01]  /*8fd0*/  @!P0 IMAD.X R41, R29, 0x1, R17, P2 ;  /* 0x000000011d298824 */ /* 0x002fe200010e0611 */
[----:B------:R-:W-:Y:S02]  /*8fe0*/  @!P1 SHF.L.U64.HI R17, R33, 0x1, R4 ;  /* 0x0000000121119819 */ /* 0x000fe40000010204 */
[-C--:B------:R-:W-:Y:S02]  /*8ff0*/  @!P1 IADD3 R36, P2, R30, R27.reuse, RZ ;  /* 0x0000001b1e249210 */ /* 0x080fe40007f5e0ff */
[----:B------:R1:W5:Y:S01]  /*9000*/  @!P0 LD.E.64 R98, [R40.64] ;  /* 0x0000000828628980 */ /* 0x000362000c101b00 */
[----:B------:R-:W-:Y:S02]  /*9010*/  ISETP.GE.AND P0, PT, R137, c[0x0][0x27c], PT ;  /* 0x00009f0089007a0c */ /* 0x000fe40003f06270 */
[----:B------:R-:W-:Y:S01]  /*9020*/  @!P1 IMAD.X R37, R31, 0x1, R17, P2 ;  /* 0x000000011f259824 */ /* 0x000fe200010e0611 */
[----:B------:R-:W-:Y:S01]  /*9030*/  @!P1 IADD3 R34, P2, R28, R27, RZ ;  /* 0x0000001b1c229210 */ /* 0x000fe20007f5e0ff */
[----:B------:R-:W-:Y:S01]  /*9040*/  CS2R R90, SRZ ;  /* 0x00000000005a7805 */ /* 0x000fe2000001ff00 */
[----:B------:R-:W-:-:S03]  /*9050*/  CS2R R88, SRZ ;  /* 0x0000000000587805 */ /* 0x000fc6000001ff00 */
[----:B------:R-:W-:Y:S01]  /*9060*/  @!P1 IMAD.X R35, R29, 0x1, R17, P2 ;  /* 0x000000011d239824 */ /* 0x000fe200010e0611 */
[----:B------:R-:W-:Y:S01]  /*9070*/  ISETP.GE.AND P2, PT, R22, c[0x0][0x27c], PT ;  /* 0x00009f0016007a0c */ /* 0x000fe20003f46270 */
[----:B------:R3:W5:Y:S03]  /*9080*/  @!P1 LD.E.64 R90, [R36.64] ;  /* 0x00000008245a9980 */ /* 0x000766000c101b00 */
[C---:B------:R-:W-:Y:S01]  /*9090*/  @!P0 IMAD.SHL.U32 R17, R137.reuse, 0x2, RZ ;  /* 0x0000000289118824 */ /* 0x040fe200078e00ff */
[----:B------:R4:W5:Y:S01]  /*90a0*/  @!P1 LD.E.64 R88, [R34.64] ;  /* 0x0000000822589980 */ /* 0x000962000c101b00 */
[----:B------:R-:W-:-:S03]  /*90b0*/  @!P0 SHF.L.U64.HI R16, R137, 0x1, R6 ;  /* 0x0000000189108819 */ /* 0x000fc60000010206 */
[----:B-1----:R-:W-:-:S05]  /*90c0*/  @!P0 IADD3 R40, P1, R30, R17, RZ ;  /* 0x000000111e288210 */ /* 0x002fca0007f3e0ff */
[--C-:B------:R-:W-:Y:S01]  /*90d0*/  @!P0 IMAD.X R41, R31, 0x1, R16.reuse, P1 ;  /* 0x000000011f298824 */ /* 0x100fe200008e0610 */
[----:B------:R-:W-:Y:S01]  /*90e0*/  @!P0 IADD3 R44, P1, R28, R17, RZ ;  /* 0x000000111c2c8210 */ /* 0x000fe20007f3e0ff */
[----:B------:R-:W-:Y:S01]  /*90f0*/  CS2R R78, SRZ ;  /* 0x00000000004e7805 */ /* 0x000fe2000001ff00 */
[----:B------:R-:W-:Y:S01]  /*9100*/  CS2R R74, SRZ ;  /* 0x00000000004a7805 */ /* 0x000fe2000001ff00 */
[C---:B------:R-:W-:Y:S02]  /*9110*/  @!P2 IMAD.SHL.U32 R17, R22.reuse, 0x2, RZ ;  /* 0x000000021611a824 */ /* 0x040fe400078e00ff */
[----:B------:R-:W-:Y:S01]  /*9120*/  @!P0 IMAD.X R45, R29, 0x1, R16, P1 ;  /* 0x000000011d2d8824 */ /* 0x000fe200008e0610 */
[----:B------:R-:W-:Y:S01]  /*9130*/  @!P2 SHF.L.U64.HI R16, R22, 0x1, R15 ;  /* 0x000000011610a819 */ /* 0x000fe2000001020f */
[----:B------:R1:W5:Y:S04]  /*9140*/  @!P0 LD.E.64 R78, [R40.64] ;  /* 0x00000008284e8980 */ /* 0x000368000c101b00 */
[----:B------:R1:W5:Y:S01]  /*9150*/  @!P0 LD.E.64 R74, [R44.64] ;  /* 0x000000082c4a8980 */ /* 0x000362000c101b00 */
[----:B----4-:R-:W-:-:S02]  /*9160*/  @!P2 IADD3 R34, P0, R28, R17, RZ ;  /* 0x000000111c22a210 */ /* 0x010fc40007f1e0ff */
[----:B------:R-:W-:-:S03]  /*9170*/  ISETP.GE.AND P1, PT, R142, c[0x0][0x27c], PT ;  /* 0x00009f008e007a0c */ /* 0x000fc60003f26270 */
[----:B------:R-:W-:Y:S01]  /*9180*/  @!P2 IMAD.X R35, R29, 0x1, R16, P0 ;  /* 0x000000011d23a824 */ /* 0x000fe200000e0610 */
[----:B------:R-:W-:Y:S01]  /*9190*/  ISETP.GE.AND P0, PT, R136, c[0x0][0x27c], PT ;  /* 0x00009f0088007a0c */ /* 0x000fe20003f06270 */
[----:B------:R-:W-:Y:S01]  /*91a0*/  CS2R R80, SRZ ;  /* 0x0000000000507805 */ /* 0x000fe2000001ff00 */
[----:B------:R-:W-:Y:S01]  /*91b0*/  CS2R R82, SRZ ;  /* 0x0000000000527805 */ /* 0x000fe2000001ff00 */
[----:B---3--:R-:W-:-:S06]  /*91c0*/  @!P2 IADD3 R36, P3, R30, R17, RZ ;  /* 0x000000111e24a210 */ /* 0x008fcc0007f7e0ff */
[----:B--2---:R-:W-:-:S04]  /*91d0*/  @!P1 IMAD.WIDE R42, R142, 0x2, R30 ;  /* 0x000000028e2a9825 */ /* 0x004fc800078e021e */
[----:B------:R-:W-:Y:S01]  /*91e0*/  @!P0 IMAD.SHL.U32 R17, R136, 0x2, RZ ;  /* 0x0000000288118824 */ /* 0x000fe200078e00ff */
[----:B------:R2:W5:Y:S01]  /*91f0*/  @!P1 LD.E.64 R80, [R42.64] ;  /* 0x000000082a509980 */ /* 0x000562000c101b00 */
[----:B-1----:R-:W-:-:S04]  /*9200*/  @!P1 IMAD.WIDE R40, R142, 0x2, R28 ;  /* 0x000000028e289825 */ /* 0x002fc800078e021c */
[----:B------:R-:W-:Y:S01]  /*9210*/  @!P2 IMAD.X R37, R31, 0x1, R16, P3 ;  /* 0x000000011f25a824 */ /* 0x000fe200018e0610 */
[----:B------:R2:W5:Y:S01]  /*9220*/  @!P1 LD.E.64 R82, [R40.64] ;  /* 0x0000000828529980 */ /* 0x000562000c101b00 */
[----:B------:R-:W-:Y:S02]  /*9230*/  @!P0 SHF.L.U64.HI R16, R136, 0x1, R21 ;  /* 0x0000000188108819 */ /* 0x000fe40000010215 */
[----:B------:R-:W-:-:S05]  /*9240*/  @!P0 IADD3 R30, P1, R30, R17, RZ ;  /* 0x000000111e1e8210 */ /* 0x000fca0007f3e0ff */
[--C-:B------:R-:W-:Y:S01]  /*9250*/  @!P0 IMAD.X R31, R31, 0x1, R16.reuse, P1 ;  /* 0x000000011f1f8824 */ /* 0x100fe200008e0610 */
[----:B------:R-:W-:Y:S01]  /*9260*/  @!P0 IADD3 R28, P1, R28, R17, RZ ;  /* 0x000000111c1c8210 */ /* 0x000fe20007f3e0ff */
[----:B------:R-:W-:Y:S01]  /*9270*/  CS2R R70, SRZ ;  /* 0x0000000000467805 */ /* 0x000fe2000001ff00 */
[----:B------:R-:W-:Y:S01]  /*9280*/  CS2R R68, SRZ ;  /* 0x0000000000447805 */ /* 0x000fe2000001ff00 */
[----:B------:R-:W-:Y:S01]  /*9290*/  CS2R R64, SRZ ;  /* 0x0000000000407805 */ /* 0x000fe2000001ff00 */
[----:B------:R-:W-:Y:S01]  /*92a0*/  CS2R R62, SRZ ;  /* 0x00000000003e7805 */ /* 0x000fe2000001ff00 */
[----:B------:R-:W-:Y:S02]  /*92b0*/  @!P0 IMAD.X R29, R29, 0x1, R16, P1 ;  /* 0x000000011d1d8824 */ /* 0x000fe400008e0610 */
[----:B------:R2:W5:Y:S04]  /*92c0*/  @!P2 LD.E.64 R70, [R36.64] ;  /* 0x000000082446a980 */ /* 0x000568000c101b00 */
[----:B------:R2:W5:Y:S04]  /*92d0*/  @!P2 LD.E.64 R68, [R34.64] ;  /* 0x000000082244a980 */ /* 0x000568000c101b00 */
[----:B------:R2:W5:Y:S04]  /*92e0*/  @!P0 LD.E.64 R64, [R30.64] ;  /* 0x000000081e408980 */ /* 0x000568000c101b00 */
[----:B------:R2:W5:Y:S02]  /*92f0*/  @!P0 LD.E.64 R62, [R28.64] ;  /* 0x000000081c3e8980 */ /* 0x000564000c101b00 */
.L_x_1881:
[----:B--2---:R-:W-:Y:S05]  /*9300*/  BSYNC B0 ;  /* 0x0000000000007941 */ /* 0x004fea0003800000 */
.L_x_1880:
[----:B------:R-:W-:Y:S01]  /*9310*/  IADD3 R14, R14, 0x40, RZ ;  /* 0x000000400e0e7810 */ /* 0x000fe20007ffe0ff */
[----:B-----5:R-:W-:Y:S01]  /*9320*/  IMAD.MOV.U32 R20, RZ, RZ, R64 ;  /* 0x000000ffff147224 */ /* 0x020fe200078e0040 */
[----:B------:R2:W4:Y:S01]  /*9330*/  SHFL.IDX PT, R37, R26, 0x1, 0x1c1f ;  /* 0x003c1f001a257f89 */ /* 0x00052200000e0000 */
[----:B------:R-:W-:Y:S01]  /*9340*/  IMAD.MOV.U32 R17, RZ, RZ, R65 ;  /* 0x000000ffff117224 */ /* 0x000fe200078e0041 */
[----:B------:R-:W-:Y:S01]  /*9350*/  ISETP.GE.AND P0, PT, R14, R5, PT ;  /* 0x000000050e00720c */ /* 0x000fe20003f06270 */
[----:B------:R-:W-:Y:S01]  /*9360*/  IMAD.MOV.U32 R16, RZ, RZ, R70 ;  /* 0x000000ffff107224 */ /* 0x000fe200078e0046 */
[----:B------:R-:W3:Y:S01]  /*9370*/  SHFL.IDX PT, R36, R25, 0x1, 0x1c1f ;  /* 0x003c1f0019247f89 */ /* 0x000ee200000e0000 */
[----:B------:R-:W-:Y:S01]  /*9380*/  IMAD.MOV.U32 R14, RZ, RZ, R71 ;  /* 0x000000ffff0e7224 */ /* 0x000fe200078e0047 */
[----:B------:R-:W-:Y:S01]  /*9390*/  PRMT R50, R17, 0x5410, R20 ;  /* 0x0000541011327816 */ /* 0x000fe20000000014 */
[----:B------:R-:W-:Y:S01]  /*93a0*/  IMAD.MOV.U32 R17, RZ, RZ, R79 ;  /* 0x000000ffff117224 */ /* 0x000fe200078e004f */
[----:B------:R-:W-:Y:S01]  /*93b0*/  MOV R20, R78 ;  /* 0x0000004e00147202 */ /* 0x000fe20000000f00 */
[----:B-1----:R1:W1:Y:S01]  /*93c0*/  SHFL.IDX PT, R29, R24, 0x1, 0x1c1f ;  /* 0x003c1f00181d7f89 */ /* 0x00226200000e0000 */
[----:B------:R-:W-:Y:S01]  /*93d0*/  PRMT R53, R14, 0x5410, R16 ;  /* 0x000054100e357816 */ /* 0x000fe20000000010 */
[----:B------:R-:W-:Y:S01]  /*93e0*/  IMAD.MOV.U32 R16, RZ, RZ, R90 ;  /* 0x000000ffff107224 */ /* 0x000fe200078e005a */
[----:B------:R-:W-:Y:S01]  /*93f0*/  PRMT R59, R17, 0x5410, R20 ;  /* 0x00005410113b7816 */ /* 0x000fe20000000014 */
[----:B------:R-:W-:Y:S01]  /*9400*/  IMAD.MOV.U32 R14, RZ, RZ, R91 ;  /* 0x000000ffff0e7224 */ /* 0x000fe200078e005b */
[----:B------:R-:W-:Y:S01]  /*9410*/  MOV R20, R100 ;  /* 0x0000006400147202 */ /* 0x000fe20000000f00 */
[----:B------:R-:W-:Y:S01]  /*9420*/  IMAD.MOV.U32 R17, RZ, RZ, R101 ;  /* 0x000000ffff117224 */ /* 0x000fe200078e0065 */
[----:B----4-:R4:W1:Y:S01]  /*9430*/  SHFL.IDX PT, R28, R23, 0x1, 0x1c1f ;  /* 0x003c1f00171c7f89 */ /* 0x01086200000e0000 */
[----:B------:R-:W-:Y:S01]  /*9440*/  BSSY B0, `(.L_x_1882) ;  /* 0x0000062000007945 */ /* 0x000fe20003800000 */
[----:B------:R-:W-:Y:S01]  /*9450*/  PRMT R66, R14, 0x5410, R16 ;  /* 0x000054100e427816 */ /* 0x000fe20000000010 */
[----:B------:R-:W-:Y:S01]  /*9460*/  IMAD.MOV.U32 R16, RZ, RZ, R80 ;  /* 0x000000ffff107224 */ /* 0x000fe200078e0050 */
[----:B------:R-:W-:Y:S01]  /*9470*/  PRMT R72, R17, 0x5410, R20 ;  /* 0x0000541011487816 */ /* 0x000fe20000000014 */
[----:B------:R-:W-:Y:S01]  /*9480*/  IMAD.MOV.U32 R14, RZ, RZ, R81 ;  /* 0x000000ffff0e7224 */ /* 0x000fe200078e0051 */
[----:B------:R-:W-:Y:S01]  /*9490*/  MOV R20, R62 ;  /* 0x0000003e00147202 */ /* 0x000fe20000000f00 */
[----:B------:R-:W-:Y:S01]  /*94a0*/  IMAD.MOV.U32 R17, RZ, RZ, R63 ;  /* 0x000000ffff117224 */ /* 0x000fe200078e003f */
[----:B--2---:R-:W-:Y:S01]  /*94b0*/  CS2R R26, SRZ ;  /* 0x00000000001a7805 */ /* 0x004fe2000001ff00 */
        /* <DEDUP_REMOVED lines=11> */
[----:B------:R-:W-:Y:S01]  /*9570*/  MOV R14, R89 ;  /* 0x00000059000e7202 */ /* 0x000fe20000000f00 */
[----:B------:R-:W-:Y:S01]  /*9580*/  CS2R R56, SRZ ;  /* 0x0000000000387805 */ /* 0x000fe2000001ff00 */
[----:B------:R-:W-:Y:S01]  /*9590*/  PRMT R58, R17, 0x5410, R20 ;  /* 0x00005410113a7816 */ /* 0x000fe20000000014 */
[----:B------:R-:W-:Y:S01]  /*95a0*/  IMAD.MOV.U32 R20, RZ, RZ, R98 ;  /* 0x000000ffff147224 */ /* 0x000fe200078e0062 */
[----:B------:R-:W-:Y:S01]  /*95b0*/  PRMT R61, R14, 0x5410, R16 ;  /* 0x000054100e3d7816 */ /* 0x000fe20000000010 */
[----:B------:R-:W-:Y:S01]  /*95c0*/  IMAD.MOV.U32 R17, RZ, RZ, R99 ;  /* 0x000000ffff117224 */ /* 0x000fe200078e0063 */
[----:B------:R-:W-:Y:S01]  /*95d0*/  MOV R16, R82 ;  /* 0x0000005200107202 */ /* 0x000fe20000000f00 */
[----:B------:R-:W-:Y:S01]  /*95e0*/  IMAD.MOV.U32 R14, RZ, RZ, R83 ;  /* 0x000000ffff0e7224 */ /* 0x000fe200078e0053 */
[----:B-1----:R-:W-:Y:S01]  /*95f0*/  CS2R R24, SRZ ;  /* 0x0000000000187805 */ /* 0x002fe2000001ff00 */
[----:B---3--:R-:W-:Y:S01]  /*9600*/  CS2R R30, SRZ ;  /* 0x00000000001e7805 */ /* 0x008fe2000001ff00 */
[----:B------:R-:W-:Y:S01]  /*9610*/  PRMT R67, R17, 0x5410, R20 ;  /* 0x0000541011437816 */ /* 0x000fe20000000014 */
[----:B------:R-:W-:Y:S01]  /*9620*/  CS2R R40, SRZ ;  /* 0x0000000000287805 */ /* 0x000fe2000001ff00 */
[----:B------:R-:W-:Y:S01]  /*9630*/  PRMT R73, R14, 0x5410, R16 ;  /* 0x000054100e497816 */ /* 0x000fe20000000010 */
[----:B------:R-:W-:Y:S01]  /*9640*/  CS2R R46, SRZ ;  /* 0x00000000002e7805 */ /* 0x000fe2000001ff00 */
[----:B------:R-:W-:Y:S01]  /*9650*/  CS2R R16, SRZ ;  /* 0x0000000000107805 */ /* 0x000fe2000001ff00 */
[----:B------:R-:W-:Y:S01]  /*9660*/  CS2R R54, SRZ ;  /* 0x0000000000367805 */ /* 0x000fe2000001ff00 */
        /* <DEDUP_REMOVED lines=8> */
[--C-:B------:R-:W-:Y:S01]  /*96f0*/  @!P0 IMAD.X R19, R37, 0x1, R7.reuse, P2 ;  /* 0x0000000125138824 */ /* 0x100fe200010e0607 */
[----:B------:R-:W-:Y:S02]  /*9700*/  @!P0 IADD3 R16, P2, R28, R17, RZ ;  /* 0x000000111c108210 */ /* 0x000fe40007f5e0ff */
[----:B------:R-:W-:Y:S02]  /*9710*/  @!P1 SHF.L.U64.HI R4, R33, 0x1, R4 ;  /* 0x0000000121049819 */ /* 0x000fe40000010204 */
[----:B------:R1:W5:Y:S01]  /*9720*/  @!P0 LD.E.64 R48, [R18.64] ;  /* 0x0000000812308980 */ /* 0x000362000c101b00 */
[----:B------:R-:W-:Y:S02]  /*9730*/  @!P0 IMAD.X R17, R29, 0x1, R7, P2 ;  /* 0x000000011d118824 */ /* 0x000fe400010e0607 */
[----:B------:R-:W-:-:S03]  /*9740*/  @!P1 IMAD.SHL.U32 R7, R33, 0x2, RZ ;  /* 0x0000000221079824 */ /* 0x000fc600078e00ff */
[----:B------:R2:W5:Y:S01]  /*9750*/  @!P0 LD.E.64 R46, [R16.64] ;  /* 0x00000008102e8980 */ /* 0x000562000c101b00 */
[----:B------:R-:W-:Y:S02]  /*9760*/  ISETP.GE.AND P0, PT, R137, c[0x0][0x27c], PT ;  /* 0x00009f0089007a0c */ /* 0x000fe40003f06270 */
[----:B------:R-:W-:-:S05]  /*9770*/  @!P1 IADD3 R26, P2, R36, R7, RZ ;  /* 0x00000007241a9210 */ /* 0x000fca0007f5e0ff */
[----:B------:R-:W-:Y:S01]  /*9780*/  @!P1 IMAD.X R27, R37, 0x1, R4, P2 ;  /* 0x00000001251b9824 */ /* 0x000fe200010e0604 */
[----:B------:R-:W-:Y:S01]  /*9790*/  @!P1 IADD3 R24, P2, R28, R7, RZ ;  /* 0x000000071c189210 */ /* 0x000fe20007f5e0ff */
[----:B------:R-:W-:Y:S01]  /*97a0*/  CS2R R42, SRZ ;  /* 0x00000000002a7805 */ /* 0x000fe2000001ff00 */
[----:B------:R-:W-:-:S03]  /*97b0*/  CS2R R40, SRZ ;  /* 0x0000000000287805 */ /* 0x000fc6000001ff00 */
[----:B------:R-:W-:Y:S02]  /*97c0*/  @!P1 IMAD.X R25, R29, 0x1, R4, P2 ;  /* 0x000000011d199824 */ /* 0x000fe400010e0604 */
[C---:B------:R-:W-:Y:S01]  /*97d0*/  @!P0 IMAD.SHL.U32 R4, R137.reuse, 0x2, RZ ;  /* 0x0000000289048824 */ /* 0x040fe200078e00ff */
[----:B------:R3:W5:Y:S01]  /*97e0*/  @!P1 LD.E.64 R42, [R26.64] ;  /* 0x000000081a2a9980 */ /* 0x000762000c101b00 */
[----:B------:R-:W-:Y:S02]  /*97f0*/  ISETP.GE.AND P2, PT, R22, c[0x0][0x27c], PT ;  /* 0x00009f0016007a0c */ /* 0x000fe40003f46270 */
[----:B------:R-:W-:Y:S01]  /*9800*/  @!P0 SHF.L.U64.HI R6, R137, 0x1, R6 ;  /* 0x0000000189068819 */ /* 0x000fe20000010206 */
[----:B------:R4:W5:Y:S01]  /*9810*/  @!P1 LD.E.64 R40, [R24.64] ;  /* 0x0000000818289980 */ /* 0x000962000c101b00 */
[----:B--2---:R-:W-:-:S05]  /*9820*/  @!P0 IADD3 R16, P1, R36, R4, RZ ;  /* 0x0000000424108210 */ /* 0x004fca0007f3e0ff */
[--C-:B------:R-:W-:Y:S01]  /*9830*/  @!P0 IMAD.X R17, R37, 0x1, R6.reuse, P1 ;  /* 0x0000000125118824 */ /* 0x100fe200008e0606 */
[----:B-1----:R-:W-:Y:S01]  /*9840*/  @!P0 IADD3 R18, P1, R28, R4, RZ ;  /* 0x000000041c128210 */ /* 0x002fe20007f3e0ff */
[----:B------:R-:W-:Y:S01]  /*9850*/  CS2R R34, SRZ ;  /* 0x0000000000227805 */ /* 0x000fe2000001ff00 */
[----:B------:R-:W-:Y:S01]  /*9860*/  CS2R R30, SRZ ;  /* 0x00000000001e7805 */ /* 0x000fe2000001ff00 */
[C---:B------:R-:W-:Y:S02]  /*9870*/  @!P2 IMAD.SHL.U32 R4, R22.reuse, 0x2, RZ ;  /* 0x000000021604a824 */ /* 0x040fe400078e00ff */
[----:B------:R-:W-:Y:S01]  /*9880*/  @!P0 IMAD.X R19, R29, 0x1, R6, P1 ;  /* 0x000000011d138824 */ /* 0x000fe200008e0606 */
[----:B------:R-:W-:Y:S01]  /*9890*/  @!P2 SHF.L.U64.HI R15, R22, 0x1, R15 ;  /* 0x00000001160fa819 */ /* 0x000fe2000001020f */
[----:B------:R1:W5:Y:S04]  /*98a0*/  @!P0 LD.E.64 R34, [R16.64] ;  /* 0x0000000810228980 */ /* 0x000368000c101b00 */
[----:B------:R2:W5:Y:S01]  /*98b0*/  @!P0 LD.E.64 R30, [R18.64] ;  /* 0x00000008121e8980 */ /* 0x000562000c101b00 */
[----:B------:R-:W-:-:S02]  /*98c0*/  @!P2 IADD3 R6, P0, R28, R4, RZ ;  /* 0x000000041c06a210 */ /* 0x000fc40007f1e0ff */
[----:B------:R-:W-:-:S03]  /*98d0*/  ISETP.GE.AND P1, PT, R142, c[0x0][0x27c], PT ;  /* 0x00009f008e007a0c */ /* 0x000fc60003f26270 */
[----:B------:R-:W-:Y:S01]  /*98e0*/  @!P2 IMAD.X R7, R29, 0x1, R15, P0 ;  /* 0x000000011d07a824 */ /* 0x000fe200000e060f */
[----:B------:R-:W-:Y:S01]  /*98f0*/  ISETP.GE.AND P0, PT, R136, c[0x0][0x27c], PT ;  /* 0x00009f0088007a0c */ /* 0x000fe20003f06270 */
[----:B------:R-:W-:Y:S01]  /*9900*/  CS2R R56, SRZ ;  /* 0x0000000000387805 */ /* 0x000fe2000001ff00 */
[----:B------:R-:W-:Y:S01]  /*9910*/  CS2R R54, SRZ ;  /* 0x0000000000367805 */ /* 0x000fe2000001ff00 */
[----:B------:R-:W-:-:S06]  /*9920*/  @!P2 IADD3 R84, P3, R36, R4, RZ ;  /* 0x000000042454a210 */ /* 0x000fcc0007f7e0ff */
[----:B------:R-:W-:-:S04]  /*9930*/  @!P1 IMAD.WIDE R86, R142, 0x2, R28 ;  /* 0x000000028e569825 */ /* 0x000fc800078e021c */
[----:B------:R-:W-:Y:S01]  /*9940*/  @!P0 IMAD.SHL.U32 R4, R136, 0x2, RZ ;  /* 0x0000000288048824 */ /* 0x000fe200078e00ff */
[----:B------:R2:W5:Y:S01]  /*9950*/  @!P1 LD.E.64 R54, [R86.64] ;  /* 0x0000000856369980 */ /* 0x000562000c101b00 */
[----:B-1----:R-:W-:Y:S01]  /*9960*/  @!P1 IMAD.WIDE R16, R142, 0x2, R36 ;  /* 0x000000028e109825 */ /* 0x002fe200078e0224 */
[----:B------:R-:W-:-:S04]  /*9970*/  @!P0 SHF.L.U64.HI R21, R136, 0x1, R21 ;  /* 0x0000000188158819 */ /* 0x000fc80000010215 */
[----:B------:R1:W5:Y:S01]  /*9980*/  @!P1 LD.E.64 R56, [R16.64] ;  /* 0x0000000810389980 */ /* 0x000362000c101b00 */
[----:B------:R-:W-:Y:S01]  /*9990*/  @!P0 IADD3 R14, P1, R36, R4, RZ ;  /* 0x00000004240e8210 */ /* 0x000fe20007f3e0ff */
[----:B------:R-:W-:-:S04]  /*99a0*/  @!P2 IMAD.X R85, R37, 0x1, R15, P3 ;  /* 0x000000012555a824 */ /* 0x000fc800018e060f */
[--C-:B------:R-:W-:Y:S01]  /*99b0*/  @!P0 IMAD.X R15, R37, 0x1, R21.reuse, P1 ;  /* 0x00000001250f8824 */ /* 0x100fe200008e0615 */
[----:B------:R-:W-:Y:S01]  /*99c0*/  @!P0 IADD3 R20, P1, R28, R4, RZ ;  /* 0x000000041c148210 */ /* 0x000fe20007f3e0ff */
[----:B---3--:R-:W-:Y:S01]  /*99d0*/  CS2R R26, SRZ ;  /* 0x00000000001a7805 */ /* 0x008fe2000001ff00 */
[----:B----4-:R-:W-:Y:S01]  /*99e0*/  CS2R R24, SRZ ;  /* 0x0000000000187805 */ /* 0x010fe2000001ff00 */
[----:B--2---:R-:W-:Y:S02]  /*99f0*/  CS2R R18, SRZ ;  /* 0x0000000000127805 */ /* 0x004fe4000001ff00 */
[----:B------:R-:W-:Y:S02]  /*9a00*/  @!P0 IMAD.X R21, R29, 0x1, R21, P1 ;  /* 0x000000011d158824 */ /* 0x000fe400008e0615 */
[----:B------:R2:W5:Y:S04]  /*9a10*/  @!P2 LD.E.64 R26, [R84.64] ;  /* 0x00000008541aa980 */ /* 0x000568000c101b00 */
[----:B------:R2:W5:Y:S04]  /*9a20*/  @!P2 LD.E.64 R24, [R6.64] ;  /* 0x000000080618a980 */ /* 0x000568000c101b00 */
[----:B------:R2:W5:Y:S01]  /*9a30*/  @!P0 LD.E.64 R18, [R14.64] ;  /* 0x000000080e128980 */ /* 0x000562000c101b00 */
[----:B-1----:R-:W-:-:S06]  /*9a40*/  CS2R R16, SRZ ;  /* 0x0000000000107805 */ /* 0x002fcc000001ff00 */
[----:B------:R2:W5:Y:S02]  /*9a50*/  @!P0 LD.E.64 R16, [R20.64] ;  /* 0x0000000814108980 */ /* 0x000564000c101b00 */
.L_x_1883:
[----:B----4-:R-:W-:Y:S05]  /*9a60*/  BSYNC B0 ;  /* 0x0000000000007941 */ /* 0x010fea0003800000 */
.L_x_1882:
[----:B--2--5:R-:W-:Y:S01]  /*9a70*/  IMAD.MOV.U32 R7, RZ, RZ, R18 ;  /* 0x000000ffff077224 */ /* 0x024fe200078e0012 */
[----:B------:R-:W-:Y:S01]  /*9a80*/  LOP3.LUT R15, R77, 0x18, R144, 0xf8, !PT ;  /* 0x000000184d0f7812 */ /* 0x000fe200078ef890 */
[----:B------:R-:W-:Y:S01]  /*9a90*/  IMAD.MOV.U32 R6, RZ, RZ, R19 ;  /* 0x000000ffff067224 */ /* 0x000fe200078e0013 */
[----:B------:R-:W-:Y:S01]  /*9aa0*/  LOP3.LUT P0, RZ, R219, 0x4, RZ, 0xc0, !PT ;  /* 0x00000004dbff7812 */ /* 0x000fe2000780c0ff */
[----:B------:R-:W-:Y:S01]  /*9ab0*/  IMAD.MOV.U32 R4, RZ, RZ, R26 ;  /* 0x000000ffff047224 */ /* 0x000fe200078e001a */
[----:B------:R-:W-:Y:S01]  /*9ac0*/  LOP3.LUT R15, R12, R15, R13, 0xf6, !PT ;  /* 0x0000000f0c0f7212 */ /* 0x000fe200078ef60d */
[----:B------:R-:W-:Y:S01]  /*9ad0*/  IMAD.MOV.U32 R12, RZ, RZ, R27 ;  /* 0x000000ffff0c7224 */ /* 0x000fe200078e001b */
[----:B------:R-:W-:Y:S01]  /*9ae0*/  PRMT R14, R6, 0x5410, R7 ;  /* 0x00005410060e7816 */ /* 0x000fe20000000007 */
[----:B------:R-:W-:Y:S01]  /*9af0*/  IMAD.MOV.U32 R7, RZ, RZ, R34 ;  /* 0x000000ffff077224 */ /* 0x000fe200078e0022 */
[----:B------:R-:W-:Y:S01]  /*9b00*/  PRMT R21, R21, 0x5410, R4 ;  /* 0x0000541015157816 */ /* 0x000fe20000000004 */
[----:B------:R-:W-:Y:S01]  /*9b10*/  IMAD.MOV.U32 R6, RZ, RZ, R35 ;  /* 0x000000ffff067224 */ /* 0x000fe200078e0023 */
[----:B------:R-:W-:-:S04]  /*9b20*/  DEPBAR.LE SB0, 0x3 ;  /* 0x000080c00000791a */ /* 0x000fc80000000000 */
        /* <DEDUP_REMOVED lines=8> */
[----:B------:R-:W-:Y:S01]  /*9bb0*/  IMAD.IADD R51, R5, 0x1, -R228 ;  /* 0x0000000105337824 */ /* 0x000fe200078e0ae4 */
[----:B------:R-:W-:Y:S01]  /*9bc0*/  PRMT R36, R6, 0x5410, R7 ;  /* 0x0000541006247816 */ /* 0x000fe20000000007 */
[----:B------:R-:W-:Y:S01]  /*9bd0*/  IMAD.MOV.U32 R7, RZ, RZ, R16 ;  /* 0x000000ffff077224 */ /* 0x000fe200078e0010 */
[----:B------:R-:W-:Y:S01]  /*9be0*/  PRMT R39, R39, 0x5410, R4 ;  /* 0x0000541027277816 */ /* 0x000fe20000000004 */
[----:B------:R-:W-:Y:S01]  /*9bf0*/  IMAD.MOV.U32 R6, RZ, RZ, R17 ;  /* 0x000000ffff067224 */ /* 0x000fe200078e0011 */
[----:B------:R-:W-:Y:S01]  /*9c00*/  IMNMX R51, R51, 0x80, PT ;  /* 0x0000008033337817 */ /* 0x000fe20003800200 */
[----:B------:R-:W-:-:S02]  /*9c10*/  IMAD.MOV.U32 R4, RZ, RZ, R24 ;  /* 0x000000ffff047224 */ /* 0x000fc400078e0018 */
[----:B------:R-:W-:Y:S01]  /*9c20*/  IMAD.MOV.U32 R12, RZ, RZ, R43 ;  /* 0x000000ffff0c7224 */ /* 0x000fe200078e002b */
[----:B------:R-:W-:Y:S01]  /*9c30*/  PRMT R13, R6, 0x5410, R7 ;  /* 0x00005410060d7816 */ /* 0x000fe20000000007 */
[----:B------:R-:W-:Y:S01]  /*9c40*/  IMAD.MOV.U32 R7, RZ, RZ, R30 ;  /* 0x000000ffff077224 */ /* 0x000fe200078e001e */
[----:B------:R-:W-:Y:S01]  /*9c50*/  PRMT R20, R20, 0x5410, R4 ;  /* 0x0000541014147816 */ /* 0x000fe20000000004 */
[----:B------:R-:W-:Y:S01]  /*9c60*/  IMAD.MOV.U32 R6, RZ, RZ, R31 ;  /* 0x000000ffff067224 */ /* 0x000fe200078e001f */
[----:B------:R-:W-:Y:S01]  /*9c70*/  BAR.SYNC.DEFER_BLOCKING 0x0 ;  /* 0x0000000000007b1d */ /* 0x000fe20000010000 */
[----:B------:R-:W-:Y:S01]  /*9c80*/  IMAD.MOV.U32 R4, RZ, RZ, R40 ;  /* 0x000000ffff047224 */ /* 0x000fe200078e0028 */
[----:B------:R-:W-:Y:S01]  /*9c90*/  ISETP.GE.AND P1, PT, R221, R51, PT ;  /* 0x00000033dd00720c */ /* 0x000fe20003f26270 */
[----:B------:R-:W-:Y:S01]  /*9ca0*/  IMAD.SHL.U32 R15, R15, 0x2, RZ ;  /* 0x000000020f0f7824 */ /* 0x000fe200078e00ff */
        /* <DEDUP_REMOVED lines=12> */
[----:B------:R-:W-:Y:S01]  /*9d70*/  IADD3 R4, R15, 0x18100, RZ ;  /* 0x000181000f047810 */ /* 0x000fe20007ffe0ff */
[----:B------:R-:W-:Y:S01]  /*9d80*/  IMAD.MOV.U32 R5, RZ, RZ, R55 ;  /* 0x000000ffff057224 */ /* 0x000fe200078e0037 */
[----:B------:R-:W-:-:S02]  /*9d90*/  PRMT R20, R12, 0x7610, R20 ;  /* 0x000076100c147816 */ /* 0x000fc40000000014 */
[----:B------:R-:W-:Y:S02]  /*9da0*/  IADD3 R12, R15, 0x18140, RZ ;  /* 0x000181400f0c7810 */ /* 0x000fe40007ffe0ff */
[----:B------:R-:W-:Y:S02]  /*9db0*/  PRMT R37, R7, 0x7610, R37 ;  /* 0x0000761007257816 */ /* 0x000fe40000000025 */
[----:B------:R-:W-:Y:S02]  /*9dc0*/  PRMT R44, R5, 0x5410, R6 ;  /* 0x00005410052c7816 */ /* 0x000fe40000000006 */
[----:B------:R-:W-:Y:S01]  /*9dd0*/  @P0 IADD3 R12, R4, -0x40, RZ ;  /* 0xffffffc0040c0810 */ /* 0x000fe20007ffe0ff */
[----:B------:R-:W-:Y:S05]  /*9de0*/  @P1 BRA `(.L_x_1885) ;  /* 0x0000112000001947 */ /* 0x000fea0003800000 */
[----:B------:R-:W-:Y:S01]  /*9df0*/  ISETP.GE.AND P0, PT, R142, c[0x0][0x27c], PT ;  /* 0x00009f008e007a0c */ /* 0x000fe20003f06270 */
[----:B------:R-:W-:-:S12]  /*9e00*/  BSSY B0, `(.L_x_1886) ;  /* 0x000002c000007945 */ /* 0x000fd80003800000 */
[----:B------:R-:W-:Y:S05]  /*9e10*/  @P0 BRA `(.L_x_1887) ;  /* 0x000002a000000947 */ /* 0x000fea0003800000 */
[----:B------:R-:W1:Y:S01]  /*9e20*/  LDS.128 R4, [R15+0x18100] ;  /* 0x018100000f047984 */ /* 0x000e620000000c00 */
[--C-:B------:R-:W-:Y:S01]  /*9e30*/  SHF.R.U64 R77, R80, 0x10, R81.reuse ;  /* 0x00000010504d7819 */ /* 0x100fe20000001251 */
[--C-:B------:R-:W-:Y:S01]  /*9e40*/  HADD2.F32 R87, -RZ, R73.reuse.H1_H1 ;  /* 0x30000049ff577230 */ /* 0x100fe20000004100 */
[----:B------:R-:W-:Y:S01]  /*9e50*/  SHF.R.U32.HI R80, RZ, 0x10, R81 ;  /* 0x00000010ff507819 */ /* 0x000fe20000011651 */
[----:B------:R-:W-:Y:S01]  /*9e60*/  HADD2.F32 R93, -RZ, R76.H1_H1 ;  /* 0x3000004cff5d7230 */ /* 0x000fe20000004100 */
[--C-:B------:R-:W-:Y:S01]  /*9e70*/  SHF.R.U64 R81, R82, 0x10, R83.reuse ;  /* 0x0000001052517819 */ /* 0x100fe20000001253 */
[----:B------:R-:W-:Y:S01]  /*9e80*/  HADD2.F32 R73, -RZ, R73.H0_H0 ;  /* 0x20000049ff497230 */ /* 0x000fe20000004100 */
[----:B------:R-:W-:Y:S01]  /*9e90*/  SHF.R.U32.HI R82, RZ, 0x10, R83 ;  /* 0x00000010ff527819 */ /* 0x000fe20000011653 */
[----:B------:R-:W-:Y:S02]  /*9ea0*/  HADD2.F32 R92, -RZ, R80.H0_H0 ;  /* 0x20000050ff5c7230 */ /* 0x000fe40000004100 */
[----:B------:R-:W-:-:S02]  /*9eb0*/  HADD2.F32 R81, -RZ, R81.H0_H0 ;  /* 0x20000051ff517230 */ /* 0x000fc40000004100 */
[----:B------:R-:W-:Y:S02]  /*9ec0*/  HADD2.F32 R82, -RZ, R82.H0_H0 ;  /* 0x20000052ff527230 */ /* 0x000fe40000004100 */
[----:B------:R-:W-:Y:S02]  /*9ed0*/  HADD2.F32 R77, -RZ, R77.H0_H0 ;  /* 0x2000004dff4d7230 */ /* 0x000fe40000004100 */
[--C-:B-1----:R-:W-:Y:S02]  /*9ee0*/  HADD2.F32 R83, -RZ, R7.reuse.H0_H0 ;  /* 0x20000007ff537230 */ /* 0x102fe40000004100 */
[----:B------:R-:W-:Y:S02]  /*9ef0*/  HADD2.F32 R7, -RZ, R7.H1_H1 ;  /* 0x30000007ff077230 */ /* 0x000fe40000004100 */
[--C-:B------:R-:W-:Y:S02]  /*9f00*/  HADD2.F32 R85, -RZ, R4.reuse.H1_H1 ;  /* 0x30000004ff557230 */ /* 0x100fe40000004100 */
[----:B------:R-:W-:Y:S01]  /*9f10*/  HADD2.F32 R84, -RZ, R4.H0_H0 ;  /* 0x20000004ff547230 */ /* 0x000fe20000004100 */
[-C--:B------:R-:W-:Y:S01]  /*9f20*/  FMUL.FTZ R80, R7, R82.reuse ;  /* 0x0000005207507220 */ /* 0x080fe20000410000 */
[--C-:B------:R-:W-:Y:S01]  /*9f30*/  HADD2.F32 R4, -RZ, R6.reuse.H0_H0 ;  /* 0x20000006ff047230 */ /* 0x100fe20000004100 */
[----:B------:R-:W-:Y:S01]  /*9f40*/  FMUL.FTZ R82, R83, R82 ;  /* 0x0000005253527220 */ /* 0x000fe20000410000 */
[----:B------:R-:W-:Y:S01]  /*9f50*/  HADD2.F32 R6, -RZ, R6.H1_H1 ;  /* 0x30000006ff067230 */ /* 0x000fe20000004100 */
[-C--:B------:R-:W-:Y:S01]  /*9f60*/  FMUL.FTZ R94, R85, R87.reuse ;  /* 0x00000057555e7220 */ /* 0x080fe20000410000 */
[--C-:B------:R-:W-:Y:S01]  /*9f70*/  HADD2.F32 R86, -RZ, R5.reuse.H0_H0 ;  /* 0x20000005ff567230 */ /* 0x100fe20000004100 */
[-C--:B------:R-:W-:Y:S01]  /*9f80*/  FFMA.FTZ R80, R83, R92.reuse, -R80 ;  /* 0x0000005c53507223 */ /* 0x080fe20000010850 */
[----:B------:R-:W-:Y:S01]  /*9f90*/  HADD2.F32 R5, -RZ, R5.H1_H1 ;  /* 0x30000005ff057230 */ /* 0x000fe20000004100 */
[----:B------:R-:W-:Y:S01]  /*9fa0*/  FMUL.FTZ R96, R84, R87 ;  /* 0x0000005754607220 */ /* 0x000fe20000410000 */
[----:B------:R-:W-:Y:S01]  /*9fb0*/  HADD2.F32 R83, -RZ, R76.H0_H0 ;  /* 0x2000004cff537230 */ /* 0x000fe20000004100 */
[----:B------:R-:W-:-:S02]  /*9fc0*/  FFMA.FTZ R7, R7, R92, R82 ;  /* 0x0000005c07077223 */ /* 0x000fc40000010052 */
[----:B------:R-:W-:Y:S02]  /*9fd0*/  FFMA.FTZ R94, R84, R93, -R94 ;  /* 0x0000005d545e7223 */ /* 0x000fe4000001085e */
[-C--:B------:R-:W-:Y:S01]  /*9fe0*/  FMUL.FTZ R76, R6, R73.reuse ;  /* 0x00000049064c7220 */ /* 0x080fe20000410000 */
[----:B------:R-:W-:Y:S01]  /*9ff0*/  F2FP.PACK_AB R7, R7, R80 ;  /* 0x000000500707723e */ /* 0x000fe200000000ff */
[----:B------:R-:W-:Y:S02]  /*a000*/  FMUL.FTZ R73, R4, R73 ;  /* 0x0000004904497220 */ /* 0x000fe40000410000 */
[-C--:B------:R-:W-:Y:S02]  /*a010*/  FMUL.FTZ R82, R5, R81.reuse ;  /* 0x0000005105527220 */ /* 0x080fe40000410000 */
[----:B------:R-:W-:Y:S02]  /*a020*/  FMUL.FTZ R84, R86, R81 ;  /* 0x0000005156547220 */ /* 0x000fe40000410000 */
[----:B------:R-:W-:-:S02]  /*a030*/  FFMA.FTZ R85, R85, R93, R96 ;  /* 0x0000005d55557223 */ /* 0x000fc40000010060 */
[-C--:B------:R-:W-:Y:S02]  /*a040*/  FFMA.FTZ R76, R4, R83.reuse, -R76 ;  /* 0x00000053044c7223 */ /* 0x080fe4000001084c */
[----:B------:R-:W-:Y:S01]  /*a050*/  FFMA.FTZ R73, R6, R83, R73 ;  /* 0x0000005306497223 */ /* 0x000fe20000010049 */
[----:B------:R-:W-:Y:S01]  /*a060*/  F2FP.PACK_AB R4, R85, R94 ;  /* 0x0000005e5504723e */ /* 0x000fe200000000ff */
[-C--:B------:R-:W-:Y:S02]  /*a070*/  FFMA.FTZ R82, R86, R77.reuse, -R82 ;  /* 0x0000004d56527223 */ /* 0x080fe40000010852 */
[----:B------:R-:W-:Y:S01]  /*a080*/  FFMA.FTZ R5, R5, R77, R84 ;  /* 0x0000004d05057223 */ /* 0x000fe20000010054 */
[----:B------:R-:W-:-:S04]  /*a090*/  F2FP.PACK_AB R6, R73, R76 ;  /* 0x0000004c4906723e */ /* 0x000fc800000000ff */
[----:B------:R-:W-:-:S05]  /*a0a0*/  F2FP.PACK_AB R5, R5, R82 ;  /* 0x000000520505723e */ /* 0x000fca00000000ff */
[----:B------:R1:W-:Y:S02]  /*a0b0*/  STS.128 [R15+0x18100], R4 ;  /* 0x018100040f007388 */ /* 0x0003e40000000c00 */
.L_x_1887:
[----:B------:R-:W-:Y:S05]  /*a0c0*/  BSYNC B0 ;  /* 0x0000000000007941 */ /* 0x000fea0003800000 */
.L_x_1886:
[----:B------:R-:W-:Y:S01]  /*a0d0*/  ISETP.GE.AND P0, PT, R38, c[0x0][0x27c], PT ;  /* 0x00009f0026007a0c */ /* 0x000fe20003f06270 */
[----:B------:R-:W-:-:S12]  /*a0e0*/  BSSY B0, `(.L_x_1888) ;  /* 0x000002c000007945 */ /* 0x000fd80003800000 */
[----:B------:R-:W-:Y:S05]  /*a0f0*/  @P0 BRA `(.L_x_1889) ;  /* 0x000002a000000947 */ /* 0x000fea0003800000 */
[----:B-1----:R-:W1:Y:S01]  /*a100*/  LDS.128 R4, [R12] ;  /* 0x000000000c047984 */ /* 0x002e620000000c00 */
        /* <DEDUP_REMOVED lines=17> */
[-C--:B------:R-:W-:Y:S01]  /*a220*/  FMUL.FTZ R86, R81, R83.reuse ;  /* 0x0000005351567220 */ /* 0x080fe20000410000 */
[--C-:B------:R-:W-:Y:S01]  /*a230*/  HADD2.F32 R82, -RZ, R5.reuse.H0_H0 ;  /* 0x20000005ff527230 */ /* 0x100fe20000004100 */
[C---:B------:R-:W-:Y:S01]  /*a240*/  FMUL.FTZ R98, R77.reuse, R98 ;  /* 0x000000624d627220 */ /* 0x040fe20000410000 */
[----:B------:R-:W-:Y:S01]  /*a250*/  HADD2.F32 R6, -RZ, R6.H1_H1 ;  /* 0x30000006ff067230 */ /* 0x000fe20000004100 */
[----:B------:R-:W-:Y:S01]  /*a260*/  FFMA.FTZ R84, R77, R100, -R84 ;  /* 0x000000644d547223 */ /* 0x000fe20000010854 */
[----:B------:R-:W-:Y:S01]  /*a270*/  HADD2.F32 R5, -RZ, R5.H1_H1 ;  /* 0x30000005ff057230 */ /* 0x000fe20000004100 */
[C---:B------:R-:W-:Y:S01]  /*a280*/  FMUL.FTZ R92, R80.reuse, R83 ;  /* 0x00000053505c7220 */ /* 0x040fe20000410000 */
[----:B------:R-:W-:Y:S01]  /*a290*/  HADD2.F32 R77, -RZ, R72.H0_H0 ;  /* 0x20000048ff4d7230 */ /* 0x000fe20000004100 */
[----:B------:R-:W-:-:S02]  /*a2a0*/  FFMA.FTZ R86, R80, R85, -R86 ;  /* 0x0000005550567223 */ /* 0x000fc40000010856 */
[-C--:B------:R-:W-:Y:S02]  /*a2b0*/  FMUL.FTZ R72, R6, R67.reuse ;  /* 0x0000004306487220 */ /* 0x080fe40000410000 */
[-C--:B------:R-:W-:Y:S02]  /*a2c0*/  FMUL.FTZ R80, R5, R76.reuse ;  /* 0x0000004c05507220 */ /* 0x080fe40000410000 */
[----:B------:R-:W-:Y:S02]  /*a2d0*/  FMUL.FTZ R67, R4, R67 ;  /* 0x0000004304437220 */ /* 0x000fe40000410000 */
[----:B------:R-:W-:Y:S02]  /*a2e0*/  FMUL.FTZ R76, R82, R76 ;  /* 0x0000004c524c7220 */ /* 0x000fe40000410000 */
[----:B------:R-:W-:Y:S02]  /*a2f0*/  FFMA.FTZ R7, R7, R100, R98 ;  /* 0x0000006407077223 */ /* 0x000fe40000010062 */
[----:B------:R-:W-:-:S02]  /*a300*/  FFMA.FTZ R81, R81, R85, R92 ;  /* 0x0000005551517223 */ /* 0x000fc4000001005c */
[-C--:B------:R-:W-:Y:S01]  /*a310*/  FFMA.FTZ R72, R4, R77.reuse, -R72 ;  /* 0x0000004d04487223 */ /* 0x080fe20000010848 */
[----:B------:R-:W-:Y:S01]  /*a320*/  F2FP.PACK_AB R7, R7, R84 ;  /* 0x000000540707723e */ /* 0x000fe200000000ff */
[----:B------:R-:W-:Y:S01]  /*a330*/  FFMA.FTZ R67, R6, R77, R67 ;  /* 0x0000004d06437223 */ /* 0x000fe20000010043 */
[----:B------:R-:W-:Y:S01]  /*a340*/  F2FP.PACK_AB R4, R81, R86 ;  /* 0x000000565104723e */ /* 0x000fe200000000ff */
[-C--:B------:R-:W-:Y:S02]  /*a350*/  FFMA.FTZ R80, R82, R73.reuse, -R80 ;  /* 0x0000004952507223 */ /* 0x080fe40000010850 */
[----:B------:R-:W-:Y:S01]  /*a360*/  FFMA.FTZ R5, R5, R73, R76 ;  /* 0x0000004905057223 */ /* 0x000fe2000001004c */
[----:B------:R-:W-:-:S04]  /*a370*/  F2FP.PACK_AB R6, R67, R72 ;  /* 0x000000484306723e */ /* 0x000fc800000000ff */
[----:B------:R-:W-:-:S05]  /*a380*/  F2FP.PACK_AB R5, R5, R80 ;  /* 0x000000500505723e */ /* 0x000fca00000000ff */
[----:B------:R1:W-:Y:S02]  /*a390*/  STS.128 [R12], R4 ;  /* 0x000000040c007388 */ /* 0x0003e40000000c00 */
.L_x_1889:
[----:B------:R-:W-:Y:S05]  /*a3a0*/  BSYNC B0 ;  /* 0x0000000000007941 */ /* 0x000fea0003800000 */
.L_x_1888:
[----:B------:R-:W-:Y:S01]  /*a3b0*/  ISETP.GE.AND P0, PT, R33, c[0x0][0x27c], PT ;  /* 0x00009f0021007a0c */ /* 0x000fe20003f06270 */
[----:B------:R-:W-:-:S12]  /*a3c0*/  BSSY B0, `(.L_x_1890) ;  /* 0x000002c000007945 */ /* 0x000fd80003800000 */
[----:B------:R-:W-:Y:S05]  /*a3d0*/  @P0 BRA `(.L_x_1891) ;  /* 0x000002a000000947 */ /* 0x000fea0003800000 */
[----:B-1----:R-:W1:Y:S01]  /*a3e0*/  LDS.128 R4, [R15+0x1c100] ;  /* 0x01c100000f047984 */ /* 0x002e620000000c00 */
        /* <DEDUP_REMOVED lines=40> */
[----:B------:R1:W-:Y:S02]  /*a670*/  STS.128 [R15+0x1c100], R4 ;  /* 0x01c100040f007388 */ /* 0x0003e40000000c00 */
.L_x_1891:
[----:B------:R-:W-:Y:S05]  /*a680*/  BSYNC B0 ;  /* 0x0000000000007941 */ /* 0x000fea0003800000 */
.L_x_1890:
[----:B------:R-:W-:Y:S01]  /*a690*/  ISETP.GE.AND P0, PT, R137, c[0x0][0x27c], PT ;  /* 0x00009f0089007a0c */ /* 0x000fe20003f06270 */
[----:B------:R-:W-:-:S12]  /*a6a0*/  BSSY B0, `(.L_x_1892) ;  /* 0x000002c000007945 */ /* 0x000fd80003800000 */
[----:B------:R-:W-:Y:S05]  /*a6b0*/  @P0 BRA `(.L_x_1893) ;  /* 0x000002a000000947 */ /* 0x000fea0003800000 */
[----:B-1----:R-:W1:Y:S01]  /*a6c0*/  LDS.128 R4, [R12+0x4000] ;  /* 0x004000000c047984 */ /* 0x002e620000000c00 */
[--C-:B------:R-:W-:Y:S01]  /*a6d0*/  SHF.R.U64 R66, R74, 0x10, R75.reuse ;  /* 0x000000104a427819 */ /* 0x100fe2000000124b */
[----:B------:R-:W-:Y:S01]  /*a6e0*/  HADD2.F32 R76, -RZ, R58.H1_H1 ;  /* 0x3000003aff4c7230 */ /* 0x000fe20000004100 */
[----:B------:R-:W-:Y:S01]  /*a6f0*/  SHF.R.U32.HI R74, RZ, 0x10, R75 ;  /* 0x00000010ff4a7819 */ /* 0x000fe2000001164b */
[--C-:B------:R-:W-:Y:S01]  /*a700*/  HADD2.F32 R77, -RZ, R59.reuse.H1_H1 ;  /* 0x3000003bff4d7230 */ /* 0x100fe20000004100 */
[--C-:B------:R-:W-:Y:S01]  /*a710*/  SHF.R.U64 R61, R78, 0x10, R79.reuse ;  /* 0x000000104e3d7819 */ /* 0x100fe2000000124f */
[----:B------:R-:W-:Y:S01]  /*a720*/  HADD2.F32 R66, -RZ, R66.H0_H0 ;  /* 0x20000042ff427230 */ /* 0x000fe20000004100 */
[----:B------:R-:W-:Y:S01]  /*a730*/  SHF.R.U32.HI R78, RZ, 0x10, R79 ;  /* 0x00000010ff4e7819 */ /* 0x000fe2000001164f */
[----:B------:R-:W-:Y:S02]  /*a740*/  HADD2.F32 R74, -RZ, R74.H0_H0 ;  /* 0x2000004aff4a7230 */ /* 0x000fe40000004100 */
[----:B------:R-:W-:-:S02]  /*a750*/  HADD2.F32 R59, -RZ, R59.H0_H0 ;  /* 0x2000003bff3b7230 */ /* 0x000fc40000004100 */
        /* <DEDUP_REMOVED lines=8> */
[--C-:B------:R-:W-:Y:S01]  /*a7e0*/  HADD2.F32 R75, -RZ, R5.reuse.H0_H0 ;  /* 0x20000005ff4b7230 */ /* 0x100fe20000004100 */
[----:B------:R-:W-:Y:S01]  /*a7f0*/  FMUL.FTZ R79, R73, R76 ;  /* 0x0000004c494f7220 */ /* 0x000fe20000410000 */
[----:B------:R-:W-:Y:S01]  /*a800*/  HADD2.F32 R6, -RZ, R6.H1_H1 ;  /* 0x30000006ff067230 */ /* 0x000fe20000004100 */
[----:B------:R-:W-:Y:S01]  /*a810*/  FFMA.FTZ R78, R67, R80, -R78 ;  /* 0x00000050434e7223 */ /* 0x000fe2000001084e */
[----:B------:R-:W-:Y:S01]  /*a820*/  HADD2.F32 R5, -RZ, R5.H1_H1 ;  /* 0x30000005ff057230 */ /* 0x000fe20000004100 */
[C---:B------:R-:W-:Y:S01]  /*a830*/  FMUL.FTZ R76, R72.reuse, R76 ;  /* 0x0000004c484c7220 */ /* 0x040fe20000410000 */
[----:B------:R-:W-:Y:S01]  /*a840*/  HADD2.F32 R67, -RZ, R58.H0_H0 ;  /* 0x2000003aff437230 */ /* 0x000fe20000004100 */
[----:B------:R-:W-:Y:S01]  /*a850*/  FFMA.FTZ R79, R72, R77, -R79 ;  /* 0x0000004d484f7223 */ /* 0x000fe2000001084f */
[----:B------:R-:W-:Y:S01]  /*a860*/  HADD2.F32 R72, -RZ, R61.H0_H0 ;  /* 0x2000003dff487230 */ /* 0x000fe20000004100 */
[----:B------:R-:W-:-:S02]  /*a870*/  FMUL.FTZ R61, R5, R66 ;  /* 0x00000042053d7220 */ /* 0x000fc40000410000 */
[-C--:B------:R-:W-:Y:S02]  /*a880*/  FMUL.FTZ R58, R6, R67.reuse ;  /* 0x00000043063a7220 */ /* 0x080fe40000410000 */
[C---:B------:R-:W-:Y:S02]  /*a890*/  FMUL.FTZ R67, R4.reuse, R67 ;  /* 0x0000004304437220 */ /* 0x040fe40000410000 */
[----:B------:R-:W-:Y:S02]  /*a8a0*/  FMUL.FTZ R66, R75, R66 ;  /* 0x000000424b427220 */ /* 0x000fe40000410000 */
[----:B------:R-:W-:Y:S02]  /*a8b0*/  FFMA.FTZ R7, R7, R80, R74 ;  /* 0x0000005007077223 */ /* 0x000fe4000001004a */
[----:B------:R-:W-:Y:S02]  /*a8c0*/  FFMA.FTZ R76, R73, R77, R76 ;  /* 0x0000004d494c7223 */ /* 0x000fe4000001004c */
[-C--:B------:R-:W-:Y:S01]  /*a8d0*/  FFMA.FTZ R58, R4, R59.reuse, -R58 ;  /* 0x0000003b043a7223 */ /* 0x080fe2000001083a */
[----:B------:R-:W-:Y:S01]  /*a8e0*/  F2FP.PACK_AB R7, R7, R78 ;  /* 0x0000004e0707723e */ /* 0x000fe200000000ff */
[----:B------:R-:W-:Y:S01]  /*a8f0*/  FFMA.FTZ R67, R6, R59, R67 ;  /* 0x0000003b06437223 */ /* 0x000fe20000010043 */
[----:B------:R-:W-:Y:S01]  /*a900*/  F2FP.PACK_AB R4, R76, R79 ;  /* 0x0000004f4c04723e */ /* 0x000fe200000000ff */
[----:B------:R-:W-:-:S02]  /*a910*/  FFMA.FTZ R61, R75, R72, -R61 ;  /* 0x000000484b3d7223 */ /* 0x000fc4000001083d */
[----:B------:R-:W-:Y:S01]  /*a920*/  FFMA.FTZ R66, R5, R72, R66 ;  /* 0x0000004805427223 */ /* 0x000fe20000010042 */
[----:B------:R-:W-:-:S04]  /*a930*/  F2FP.PACK_AB R6, R67, R58 ;  /* 0x0000003a4306723e */ /* 0x000fc800000000ff */
[----:B------:R-:W-:-:S05]  /*a940*/  F2FP.PACK_AB R5, R66, R61 ;  /* 0x0000003d4205723e */ /* 0x000fca00000000ff */
[----:B------:R1:W-:Y:S02]  /*a950*/  STS.128 [R12+0x4000], R4 ;  /* 0x004000040c007388 */ /* 0x0003e40000000c00 */
.L_x_1893:
[----:B------:R-:W-:Y:S05]  /*a960*/  BSYNC B0 ;  /* 0x0000000000007941 */ /* 0x000fea0003800000 */
.L_x_1892:
[----:B------:R-:W-:Y:S01]  /*a970*/  ISETP.GE.AND P0, PT, R22, c[0x0][0x27c], PT ;  /* 0x00009f0016007a0c */ /* 0x000fe20003f06270 */
[----:B------:R-:W-:-:S12]  /*a980*/  BSSY B0, `(.L_x_1894) ;  /* 0x000002c000007945 */ /* 0x000fd80003800000 */
[----:B------:R-:W-:Y:S05]  /*a990*/  @P0 BRA `(.L_x_1895) ;  /* 0x000002a000000947 */ /* 0x000fea0003800000 */
[----:B-1----:R-:W1:Y:S01]  /*a9a0*/  LDS.128 R4, [R15+0x20100] ;  /* 0x020100000f047984 */ /* 0x002e620000000c00 */
[--C-:B------:R-:W-:Y:S01]  /*a9b0*/  SHF.R.U64 R59, R68, 0x10, R69.reuse ;  /* 0x00000010443b7819 */ /* 0x100fe20000001245 */
[--C-:B------:R-:W-:Y:S01]  /*a9c0*/  HADD2.F32 R73, -RZ, R53.reuse.H1_H1 ;  /* 0x30000035ff497230 */ /* 0x100fe20000004100 */
[----:B------:R-:W-:Y:S01]  /*a9d0*/  SHF.R.U32.HI R68, RZ, 0x10, R69 ;  /* 0x00000010ff447819 */ /* 0x000fe20000011645 */
[----:B------:R-:W-:Y:S01]  /*a9e0*/  HADD2.F32 R53, -RZ, R53.H0_H0 ;  /* 0x20000035ff357230 */ /* 0x000fe20000004100 */
[--C-:B------:R-:W-:Y:S02]  /*a9f0*/  SHF.R.U64 R58, R70, 0x10, R71.reuse ;  /* 0x00000010463a7819 */ /* 0x100fe40000001247 */
[----:B------:R-:W-:Y:S01]  /*aa00*/  SHF.R.U32.HI R70, RZ, 0x10, R71 ;  /* 0x00000010ff467819 */ /* 0x000fe20000011647 */
[----:B------:R-:W-:Y:S02]  /*aa10*/  HADD2.F32 R68, -RZ, R68.H0_H0 ;  /* 0x20000044ff447230 */ /* 0x000fe40000004100 */
[----:B------:R-:W-:-:S02]  /*aa20*/  HADD2.F32 R71, -RZ, R52.H1_H1 ;  /* 0x30000034ff477230 */ /* 0x000fc40000004100 */
[----:B------:R-:W-:Y:S02]  /*aa30*/  HADD2.F32 R72, -RZ, R70.H0_H0 ;  /* 0x20000046ff487230 */ /* 0x000fe40000004100 */
[--C-:B-1----:R-:W-:Y:S02]  /*aa40*/  HADD2.F32 R61, -RZ, R7.reuse.H0_H0 ;  /* 0x20000007ff3d7230 */ /* 0x102fe40000004100 */
[----:B------:R-:W-:Y:S02]  /*aa50*/  HADD2.F32 R7, -RZ, R7.H1_H1 ;  /* 0x30000007ff077230 */ /* 0x000fe40000004100 */
[--C-:B------:R-:W-:Y:S02]  /*aa60*/  HADD2.F32 R67, -RZ, R4.reuse.H1_H1 ;  /* 0x30000004ff437230 */ /* 0x100fe40000004100 */
[----:B------:R-:W-:Y:S01]  /*aa70*/  HADD2.F32 R66, -RZ, R4.H0_H0 ;  /* 0x20000004ff427230 */ /* 0x000fe20000004100 */
[-C--:B------:R-:W-:Y:S01]  /*aa80*/  FMUL.FTZ R70, R7, R68.reuse ;  /* 0x0000004407467220 */ /* 0x080fe20000410000 */
[----:B------:R-:W-:Y:S01]  /*aa90*/  HADD2.F32 R4, -RZ, R6.H0_H0 ;  /* 0x20000006ff047230 */ /* 0x000fe20000004100 */
[C---:B------:R-:W-:Y:S01]  /*aaa0*/  FMUL.FTZ R68, R61.reuse, R68 ;  /* 0x000000443d447220 */ /* 0x040fe20000410000 */
[--C-:B------:R-:W-:Y:S01]  /*aab0*/  HADD2.F32 R69, -RZ, R5.reuse.H0_H0 ;  /* 0x20000005ff457230 */ /* 0x100fe20000004100 */
[-C--:B------:R-:W-:Y:S01]  /*aac0*/  FFMA.FTZ R70, R61, R72.reuse, -R70 ;  /* 0x000000483d467223 */ /* 0x080fe20000010846 */
[----:B------:R-:W-:Y:S01]  /*aad0*/  HADD2.F32 R61, -RZ, R52.H0_H0 ;  /* 0x20000034ff3d7230 */ /* 0x000fe20000004100 */
[-C--:B------:R-:W-:Y:S01]  /*aae0*/  FMUL.FTZ R74, R67, R71.reuse ;  /* 0x00000047434a7220 */ /* 0x080fe20000410000 */
[----:B------:R-:W-:Y:S01]  /*aaf0*/  HADD2.F32 R6, -RZ, R6.H1_H1 ;  /* 0x30000006ff067230 */ /* 0x000fe20000004100 */
[C---:B------:R-:W-:Y:S01]  /*ab00*/  FMUL.FTZ R76, R66.reuse, R71 ;  /* 0x00000047424c7220 */ /* 0x040fe20000410000 */
[----:B------:R-:W-:Y:S01]  /*ab10*/  HADD2.F32 R5, -RZ, R5.H1_H1 ;  /* 0x30000005ff057230 */ /* 0x000fe20000004100 */
[----:B------:R-:W-:Y:S01]  /*ab20*/  FFMA.FTZ R74, R66, R73, -R74 ;  /* 0x00000049424a7223 */ /* 0x000fe2000001084a */
[----:B------:R-:W-:Y:S01]  /*ab30*/  HADD2.F32 R52, -RZ, R59.H0_H0 ;  /* 0x2000003bff347230 */ /* 0x000fe20000004100 */
[----:B------:R-:W-:Y:S01]  /*ab40*/  FFMA.FTZ R7, R7, R72, R68 ;  /* 0x0000004807077223 */ /* 0x000fe20000010044 */
[----:B------:R-:W-:Y:S01]  /*ab50*/  HADD2.F32 R66, -RZ, R58.H0_H0 ;  /* 0x2000003aff427230 */ /* 0x000fe20000004100 */
[----:B------:R-:W-:-:S02]  /*ab60*/  FMUL.FTZ R58, R6, R61 ;  /* 0x0000003d063a7220 */ /* 0x000fc40000410000 */
[----:B------:R-:W-:Y:S01]  /*ab70*/  FMUL.FTZ R59, R5, R52 ;  /* 0x00000034053b7220 */ /* 0x000fe20000410000 */
[----:B------:R-:W-:Y:S01]  /*ab80*/  F2FP.PACK_AB R7, R7, R70 ;  /* 0x000000460707723e */ /* 0x000fe200000000ff */
[C---:B------:R-:W-:Y:S02]  /*ab90*/  FMUL.FTZ R61, R4.reuse, R61 ;  /* 0x0000003d043d7220 */ /* 0x040fe40000410000 */
[----:B------:R-:W-:Y:S02]  /*aba0*/  FMUL.FTZ R52, R69, R52 ;  /* 0x0000003445347220 */ /* 0x000fe40000410000 */
[----:B------:R-:W-:Y:S02]  /*abb0*/  FFMA.FTZ R67, R67, R73, R76 ;  /* 0x0000004943437223 */ /* 0x000fe4000001004c */
[-C--:B------:R-:W-:Y:S02]  /*abc0*/  FFMA.FTZ R58, R4, R53.reuse, -R58 ;  /* 0x00000035043a7223 */ /* 0x080fe4000001083a */
[----:B------:R-:W-:Y:S01]  /*abd0*/  FFMA.FTZ R61, R6, R53, R61 ;  /* 0x00000035063d7223 */ /* 0x000fe2000001003d */
[----:B------:R-:W-:Y:S01]  /*abe0*/  F2FP.PACK_AB R4, R67, R74 ;  /* 0x0000004a4304723e */ /* 0x000fe200000000ff */
[----:B------:R-:W-:-:S02]  /*abf0*/  FFMA.FTZ R59, R69, R66, -R59 ;  /* 0x00000042453b7223 */ /* 0x000fc4000001083b */
[----:B------:R-:W-:Y:S01]  /*ac00*/  FFMA.FTZ R52, R5, R66, R52 ;  /* 0x0000004205347223 */ /* 0x000fe20000010034 */
[----:B------:R-:W-:-:S04]  /*ac10*/  F2FP.PACK_AB R6, R61, R58 ;  /* 0x0000003a3d06723e */ /* 0x000fc800000000ff */
[----:B------:R-:W-:-:S05]  /*ac20*/  F2FP.PACK_AB R5, R52, R59 ;  /* 0x0000003b3405723e */ /* 0x000fca00000000ff */
[----:B------:R1:W-:Y:S02]  /*ac30*/  STS.128 [R15+0x20100], R4 ;  /* 0x020100040f007388 */ /* 0x0003e40000000c00 */
.L_x_1895:
[----:B------:R-:W-:Y:S05]  /*ac40*/  BSYNC B0 ;  /* 0x0000000000007941 */ /* 0x000fea0003800000 */
.L_x_1894:
[----:B------:R-:W-:-:S13]  /*ac50*/  ISETP.GE.AND P0, PT, R136, c[0x0][0x27c], PT ;  /* 0x00009f0088007a0c */ /* 0x000fda0003f06270 */
[----:B------:R-:W-:Y:S05]  /*ac60*/  @P0 BRA `(.L_x_1885) ;  /* 0x000002a000000947 */ /* 0x000fea0003800000 */
[----:B-1----:R-:W1:Y:S01]  /*ac70*/  LDS.128 R4, [R12+0x8000] ;  /* 0x008000000c047984 */ /* 0x002e620000000c00 */
[--C-:B------:R-:W-:Y:S01]  /*ac80*/  SHF.R.U64 R53, R62, 0x10, R63.reuse ;  /* 0x000000103e357819 */ /* 0x100fe2000000123f */
[--C-:B------:R-:W-:Y:S01]  /*ac90*/  HADD2.F32 R66, -RZ, R45.reuse.H1_H1 ;  /* 0x3000002dff427230 */ /* 0x100fe20000004100 */
[----:B------:R-:W-:Y:S01]  /*aca0*/  SHF.R.U32.HI R62, RZ, 0x10, R63 ;  /* 0x00000010ff3e7819 */ /* 0x000fe2000001163f */
[----:B------:R-:W-:Y:S01]  /*acb0*/  HADD2.F32 R45, -RZ, R45.H0_H0 ;  /* 0x2000002dff2d7230 */ /* 0x000fe20000004100 */
[--C-:B------:R-:W-:Y:S01]  /*acc0*/  SHF.R.U64 R52, R64, 0x10, R65.reuse ;  /* 0x0000001040347819 */ /* 0x100fe20000001241 */
[----:B------:R-:W-:Y:S01]  /*acd0*/  HADD2.F32 R68, -RZ, R50.H1_H1 ;  /* 0x30000032ff447230 */ /* 0x000fe20000004100 */
[----:B------:R-:W-:Y:S01]  /*ace0*/  SHF.R.U32.HI R64, RZ, 0x10, R65 ;  /* 0x00000010ff407819 */ /* 0x000fe20000011641 */
[----:B------:R-:W-:Y:S02]  /*acf0*/  HADD2.F32 R62, -RZ, R62.H0_H0 ;  /* 0x2000003eff3e7230 */ /* 0x000fe40000004100 */
[----:B------:R-:W-:-:S02]  /*ad00*/  HADD2.F32 R52, -RZ, R52.H0_H0 ;  /* 0x20000034ff347230 */ /* 0x000fc40000004100 */
[----:B------:R-:W-:Y:S02]  /*ad10*/  HADD2.F32 R64, -RZ, R64.H0_H0 ;  /* 0x20000040ff407230 */ /* 0x000fe40000004100 */
[--C-:B-1----:R-:W-:Y:S02]  /*ad20*/  HADD2.F32 R58, -RZ, R7.reuse.H0_H0 ;  /* 0x20000007ff3a7230 */ /* 0x102fe40000004100 */
[----:B------:R-:W-:Y:S02]  /*ad30*/  HADD2.F32 R7, -RZ, R7.H1_H1 ;  /* 0x30000007ff077230 */ /* 0x000fe40000004100 */
[--C-:B------:R-:W-:Y:S02]  /*ad40*/  HADD2.F32 R59, -RZ, R4.reuse.H0_H0 ;  /* 0x20000004ff3b7230 */ /* 0x100fe40000004100 */
[----:B------:R-:W-:Y:S01]  /*ad50*/  HADD2.F32 R61, -RZ, R4.H1_H1 ;  /* 0x30000004ff3d7230 */ /* 0x000fe20000004100 */
[CC--:B------:R-:W-:Y:S01]  /*ad60*/  FMUL.FTZ R65, R7.reuse, R62.reuse ;  /* 0x0000003e07417220 */ /* 0x0c0fe20000410000 */
[--C-:B------:R-:W-:Y:S01]  /*ad70*/  HADD2.F32 R4, -RZ, R6.reuse.H0_H0 ;  /* 0x20000006ff047230 */ /* 0x100fe20000004100 */
[C---:B------:R-:W-:Y:S01]  /*ad80*/  FMUL.FTZ R62, R58.reuse, R62 ;  /* 0x0000003e3a3e7220 */ /* 0x040fe20000410000 */
[--C-:B------:R-:W-:Y:S01]  /*ad90*/  HADD2.F32 R63, -RZ, R5.reuse.H0_H0 ;  /* 0x20000005ff3f7230 */ /* 0x100fe20000004100 */
[-C--:B------:R-:W-:Y:S01]  /*ada0*/  FFMA.FTZ R65, R58, R64.reuse, -R65 ;  /* 0x000000403a417223 */ /* 0x080fe20000010841 */
[----:B------:R-:W-:Y:S01]  /*adb0*/  HADD2.F32 R6, -RZ, R6.H1_H1 ;  /* 0x30000006ff067230 */ /* 0x000fe20000004100 */
[----:B------:R-:W-:Y:S01]  /*adc0*/  FFMA.FTZ R62, R7, R64, R62 ;  /* 0x00000040073e7223 */ /* 0x000fe2000001003e */
[----:B------:R-:W-:Y:S01]  /*add0*/  HADD2.F32 R5, -RZ, R5.H1_H1 ;  /* 0x30000005ff057230 */ /* 0x000fe20000004100 */
[-C--:B------:R-:W-:Y:S01]  /*ade0*/  FMUL.FTZ R67, R61, R66.reuse ;  /* 0x000000423d437220 */ /* 0x080fe20000410000 */
[----:B------:R-:W-:Y:S01]  /*adf0*/  HADD2.F32 R58, -RZ, R53.H0_H0 ;  /* 0x20000035ff3a7230 */ /* 0x000fe20000004100 */
[----:B------:R-:W-:Y:S01]  /*ae00*/  FMUL.FTZ R66, R59, R66 ;  /* 0x000000423b427220 */ /* 0x000fe20000410000 */
[----:B------:R-:W-:Y:S01]  /*ae10*/  HADD2.F32 R7, -RZ, R50.H0_H0 ;  /* 0x20000032ff077230 */ /* 0x000fe20000004100 */
[----:B------:R-:W-:-:S02]  /*ae20*/  FMUL.FTZ R50, R6, R45 ;  /* 0x0000002d06327220 */ /* 0x000fc40000410000 */
[-C--:B------:R-:W-:Y:S02]  /*ae30*/  FMUL.FTZ R53, R5, R58.reuse ;  /* 0x0000003a05357220 */ /* 0x080fe40000410000 */
[C---:B------:R-:W-:Y:S02]  /*ae40*/  FMUL.FTZ R45, R4.reuse, R45 ;  /* 0x0000002d042d7220 */ /* 0x040fe40000410000 */
[----:B------:R-:W-:Y:S02]  /*ae50*/  FMUL.FTZ R58, R63, R58 ;  /* 0x0000003a3f3a7220 */ /* 0x000fe40000410000 */
[-C--:B------:R-:W-:Y:S02]  /*ae60*/  FFMA.FTZ R67, R59, R68.reuse, -R67 ;  /* 0x000000443b437223 */ /* 0x080fe40000010843 */
[----:B------:R-:W-:Y:S02]  /*ae70*/  FFMA.FTZ R66, R61, R68, R66 ;  /* 0x000000443d427223 */ /* 0x000fe40000010042 */
[----:B------:R-:W-:-:S02]  /*ae80*/  FFMA.FTZ R50, R4, R7, -R50 ;  /* 0x0000000704327223 */ /* 0x000fc40000010832 */
        /* <DEDUP_REMOVED lines=8> */
.L_x_1885:
[----:B------:R-:W-:Y:S05]  /*af10*/  BSYNC B1 ;  /* 0x0000000000017941 */ /* 0x000fea0003800000 */
.L_x_1884:
[----:B------:R-:W-:-:S13]  /*af20*/  ISETP.GE.AND P0, PT, R60, R51, PT ;  /* 0x000000333c00720c */ /* 0x000fda0003f06270 */
[----:B------:R-:W-:Y:S05]  /*af30*/  @P0 BRA `(.L_x_1896) ;  /* 0x0000465000000947 */ /* 0x000fea0003800000 */
        /* <DEDUP_REMOVED lines=8> */
[--C-:B------:R-:W-:Y:S01]  /*afc0*/  SHF.R.U64 R45, R56, 0x10, R57.reuse ;  /* 0x00000010382d7819 */ /* 0x100fe20000001239 */
[----:B------:R-:W-:Y:S01]  /*afd0*/  HADD2.F32 R50, -RZ, R50.H0_H0 ;  /* 0x20000032ff327230 */ /* 0x000fe20000004100 */
        /* <DEDUP_REMOVED lines=12> */
[-C--:B------:R-:W-:Y:S01]  /*b0a0*/  FMUL.FTZ R60, R53, R57.reuse ;  /* 0x00000039353c7220 */ /* 0x080fe20000410000 */
        /* <DEDUP_REMOVED lines=22> */
.L_x_1898:
[----:B------:R-:W-:Y:S05]  /*b210*/  BSYNC B0 ;  /* 0x0000000000007941 */ /* 0x000fea0003800000 */
.L_x_1897:
        /* <DEDUP_REMOVED lines=45> */
.L_x_1900:
[----:B------:R-:W-:Y:S05]  /*b4f0*/  BSYNC B0 ;  /* 0x0000000000007941 */ /* 0x000fea0003800000 */
.L_x_1899:
[----:B------:R-:W-:Y:S01]  /*b500*/  ISETP.GE.AND P0, PT, R33, c[0x0][0x27c], PT ;  /* 0x00009f0021007a0c */ /* 0x000fe20003f06270 */
[----:B------:R-:W-:-:S12]  /*b510*/  BSSY B0, `(.L_x_1901) ;  /* 0x000002c000007945 */ /* 0x000fd80003800000 */
[----:B------:R-:W-:Y:S05]  /*b520*/  @P0 BRA `(.L_x_1902) ;  /* 0x000002a000000947 */ /* 0x000fea0003800000 */
[----:B-1----:R-:W1:Y:S01]  /*b530*/  LDS.128 R4, [R15+0x1e100] ;  /* 0x01e100000f047984 */ /* 0x002e620000000c00 */
[--C-:B------:R-:W-:Y:S01]  /*b540*/  SHF.R.U64 R36, R40, 0x10, R41.reuse ;  /* 0x0000001028247819 */ /* 0x100fe20000001229 */
[----:B------:R-:W-:Y:S01]  /*b550*/  HADD2.F32 R45, -RZ, R32.H1_H1 ;  /* 0x30000020ff2d7230 */ /* 0x000fe20000004100 */
[----:B------:R-:W-:Y:S02]  /*b560*/  SHF.R.U32.HI R40, RZ, 0x10, R41 ;  /* 0x00000010ff287819 */ /* 0x000fe40000011629 */
[--C-:B------:R-:W-:Y:S01]  /*b570*/  SHF.R.U64 R33, R42, 0x10, R43.reuse ;  /* 0x000000102a217819 */ /* 0x100fe2000000122b */
[----:B------:R-:W-:Y:S01]  /*b580*/  HADD2.F32 R36, -RZ, R36.H0_H0 ;  /* 0x20000024ff247230 */ /* 0x000fe20000004100 */
[----:B------:R-:W-:Y:S01]  /*b590*/  SHF.R.U32.HI R42, RZ, 0x10, R43 ;  /* 0x00000010ff2a7819 */ /* 0x000fe2000001162b */
[----:B------:R-:W-:Y:S02]  /*b5a0*/  HADD2.F32 R40, -RZ, R40.H0_H0 ;  /* 0x20000028ff287230 */ /* 0x000fe40000004100 */
[----:B------:R-:W-:-:S02]  /*b5b0*/  HADD2.F32 R43, -RZ, R29.H1_H1 ;  /* 0x3000001dff2b7230 */ /* 0x000fc40000004100 */
        /* <DEDUP_REMOVED lines=33> */
.L_x_1902:
[----:B------:R-:W-:Y:S05]  /*b7d0*/  BSYNC B0 ;  /* 0x0000000000007941 */ /* 0x000fea0003800000 */
.L_x_1901:
        /* <DEDUP_REMOVED lines=27> */
[----:B------:R-:W-:Y:S01]  /*b990*/  FMUL.FTZ R39, R35, R38 ;  /* 0x0000002623277220 */ /* 0x000fe20000410000 */
[----:B------:R-:W-:Y:S01]  /*b9a0*/  HADD2.F32 R7, -RZ, R28.H0_H0 ;  /* 0x2000001cff077230 */ /* 0x000fe20000004100 */
[----:B------:R-:W-:-:S02]  /*b9b0*/  FMUL.FTZ R28, R6, R23 ;  /* 0x00000017061c7220 */ /* 0x000fc40000410000 */
[----:B------:R-:W-:Y:S02]  /*b9c0*/  FMUL.FTZ R31, R5, R30 ;  /* 0x0000001e051f7220 */ /* 0x000fe40000410000 */
[C---:B------:R-:W-:Y:S02]  /*b9d0*/  FMUL.FTZ R38, R33.reuse, R38 ;  /* 0x0000002621267220 */ /* 0x040fe40000410000 */
[----:B------:R-:W-:Y:S02]  /*b9e0*/  FMUL.FTZ R23, R4, R23 ;  /* 0x0000001704177220 */ /* 0x000fe40000410000 */
[----:B------:R-:W-:Y:S02]  /*b9f0*/  FMUL.FTZ R30, R36, R30 ;  /* 0x0000001e241e7220 */ /* 0x000fe40000410000 */
[-C--:B------:R-:W-:Y:S02]  /*ba00*/  FFMA.FTZ R39, R33, R40.reuse, -R39 ;  /* 0x0000002821277223 */ /* 0x080fe40000010827 */
[----:B------:R-:W-:-:S02]  /*ba10*/  FFMA.FTZ R38, R35, R40, R38 ;  /* 0x0000002823267223 */ /* 0x000fc40000010026 */
        /* <DEDUP_REMOVED lines=9> */
.L_x_1904:
[----:B------:R-:W-:Y:S05]  /*bab0*/  BSYNC B0 ;  /* 0x0000000000007941 */ /* 0x000fea0003800000 */
.L_x_1903:
        /* <DEDUP_REMOVED lines=11> */
[----:B------:R-:W-:-:S04]  /*bb70*/  HADD2.F32 R24, -RZ, R24.H0_H0 ;  /* 0x20000018ff187230 */ /* 0x000fc80000004100 */
[----:B------:R-:W-:Y:S02]  /*bb80*/  HADD2.F32 R32, -RZ, R26.H0_H0 ;  /* 0x2000001aff207230 */ /* 0x000fe40000004100 */
[--C-:B-1----:R-:W-:Y:S02]  /*bb90*/  HADD2.F32 R25, -RZ, R7.reuse.H0_H0 ;  /* 0x20000007ff197230 */ /* 0x102fe40000004100 */
[----:B------:R-:W-:Y:S02]  /*bba0*/  HADD2.F32 R7, -RZ, R7.H1_H1 ;  /* 0x30000007ff077230 */ /* 0x000fe40000004100 */
[--C-:B------:R-:W-:Y:S02]  /*bbb0*/  HADD2.F32 R27, -RZ, R4.reuse.H0_H0 ;  /* 0x20000004ff1b7230 */ /* 0x100fe40000004100 */
[----:B------:R-:W-:Y:S01]  /*bbc0*/  HADD2.F32 R28, -RZ, R4.H1_H1 ;  /* 0x30000004ff1c7230 */ /* 0x000fe20000004100 */
[-C--:B------:R-:W-:Y:S01]  /*bbd0*/  FMUL.FTZ R26, R7, R24.reuse ;  /* 0x00000018071a7220 */ /* 0x080fe20000410000 */
[----:B------:R-:W-:Y:S01]  /*bbe0*/  HADD2.F32 R4, -RZ, R6.H0_H0 ;  /* 0x20000006ff047230 */ /* 0x000fe20000004100 */
[C---:B------:R-:W-:Y:S01]  /*bbf0*/  FMUL.FTZ R24, R25.reuse, R24 ;  /* 0x0000001819187220 */ /* 0x040fe20000410000 */
[--C-:B------:R-:W-:Y:S01]  /*bc00*/  HADD2.F32 R29, -RZ, R5.reuse.H0_H0 ;  /* 0x20000005ff1d7230 */ /* 0x100fe20000004100 */
[-C--:B------:R-:W-:Y:S01]  /*bc10*/  FFMA.FTZ R26, R25, R32.reuse, -R26 ;  /* 0x00000020191a7223 */ /* 0x080fe2000001081a */
[----:B------:R-:W-:Y:S01]  /*bc20*/  HADD2.F32 R25, -RZ, R20.H0_H0 ;  /* 0x20000014ff197230 */ /* 0x000fe20000004100 */
[----:B------:R-:W-:Y:S01]  /*bc30*/  FFMA.FTZ R7, R7, R32, R24 ;  /* 0x0000002007077223 */ /* 0x000fe20000010018 */
[----:B------:R-:W-:Y:S01]  /*bc40*/  HADD2.F32 R6, -RZ, R6.H1_H1 ;  /* 0x30000006ff067230 */ /* 0x000fe20000004100 */
[-C--:B------:R-:W-:Y:S01]  /*bc50*/  FMUL.FTZ R34, R28, R30.reuse ;  /* 0x0000001e1c227220 */ /* 0x080fe20000410000 */
[----:B------:R-:W-:Y:S01]  /*bc60*/  HADD2.F32 R5, -RZ, R5.H1_H1 ;  /* 0x30000005ff057230 */ /* 0x000fe20000004100 */
[C---:B------:R-:W-:Y:S01]  /*bc70*/  FMUL.FTZ R30, R27.reuse, R30 ;  /* 0x0000001e1b1e7220 */ /* 0x040fe20000410000 */
[----:B------:R-:W-:Y:S01]  /*bc80*/  HADD2.F32 R20, -RZ, R23.H0_H0 ;  /* 0x20000017ff147230 */ /* 0x000fe20000004100 */
[----:B------:R-:W-:Y:S01]  /*bc90*/  FFMA.FTZ R34, R27, R31, -R34 ;  /* 0x0000001f1b227223 */ /* 0x000fe20000010822 */
[----:B------:R-:W-:Y:S01]  /*bca0*/  HADD2.F32 R24, -RZ, R22.H0_H0 ;  /* 0x20000016ff187230 */ /* 0x000fe20000004100 */
[----:B------:R-:W-:Y:S01]  /*bcb0*/  FMUL.FTZ R22, R6, R25 ;  /* 0x0000001906167220 */ /* 0x000fe20000410000 */
[----:B------:R-:W-:Y:S01]  /*bcc0*/  F2FP.PACK_AB R7, R7, R26 ;  /* 0x0000001a0707723e */ /* 0x000fe200000000ff */
[----:B------:R-:W-:-:S02]  /*bcd0*/  FMUL.FTZ R23, R5, R20 ;  /* 0x0000001405177220 */ /* 0x000fc40000410000 */
[----:B------:R-:W-:Y:S02]  /*bce0*/  FMUL.FTZ R25, R4, R25 ;  /* 0x0000001904197220 */ /* 0x000fe40000410000 */
        /* <DEDUP_REMOVED lines=10> */
.L_x_1906:
[----:B------:R-:W-:Y:S05]  /*bd90*/  BSYNC B0 ;  /* 0x0000000000007941 */ /* 0x000fea0003800000 */
.L_x_1905:
[----:B------:R-:W-:-:S13]  /*bda0*/  ISETP.GE.AND P0, PT, R136, c[0x0][0x27c], PT ;  /* 0x00009f0088007a0c */ /* 0x000fda0003f06270 */
        /* <DEDUP_REMOVED lines=42> */
[----:B------:R1:W-:Y:S01]  /*c050*/  STS.128 [R12+0xa000], R4 ;  /* 0x00a000040c007388 */ /* 0x0003e20000000c00 */
[----:B------:R-:W-:Y:S05]  /*c060*/  BRA `(.L_x_1896) ;  /* 0x0000352000007947 */ /* 0x000fea0003800000 */
.L_x_1879:
        /* <DEDUP_REMOVED lines=21> */
[----:B------:R-:W-:Y:S01]  /*c1c0*/  CS2R R56, SRZ ;  /* 0x0000000000387805 */ /* 0x000fe2000001ff00 */
        /* <DEDUP_REMOVED lines=8> */
[----:B------:R1:W2:Y:S01]  /*c250*/  SHFL.IDX PT, R24, R21, RZ, 0x1c1f ;  /* 0x001c1fff15187589 */ /* 0x0002a200000e0000 */
[C---:B------:R-:W-:Y:S01]  /*c260*/  LEA R18, P1, R16.reuse, c[0x0][0x288], 0x1 ;  /* 0x0000a20010127a11 */ /* 0x040fe200078208ff */
[----:B------:R-:W-:Y:S01]  /*c270*/  IMAD.IADD R20, R17, 0x1, R20 ;  /* 0x0000000111147824 */ /* 0x000fe200078e0214 */
[----:B------:R-:W-:Y:S01]  /*c280*/  SHF.R.S32.HI R7, RZ, 0x1f, R144 ;  /* 0x0000001fff077819 */ /* 0x000fe20000011490 */
[----:B------:R1:W3:Y:S01]  /*c290*/  SHFL.IDX PT, R25, R22, RZ, 0x1c1f ;  /* 0x001c1fff16197589 */ /* 0x0002e200000e0000 */
[----:B------:R-:W-:Y:S01]  /*c2a0*/  CS2R R44, SRZ ;  /* 0x00000000002c7805 */ /* 0x000fe2000001ff00 */
[----:B------:R-:W-:Y:S01]  /*c2b0*/  CS2R R54, SRZ ;  /* 0x0000000000367805 */ /* 0x000fe2000001ff00 */
[----:B------:R-:W-:Y:S01]  /*c2c0*/  LEA.HI.X R20, R16, c[0x0][0x28c], R20, 0x1, P1 ;  /* 0x0000a30010147a11 */ /* 0x000fe200008f0c14 */
        /* <DEDUP_REMOVED lines=20> */
[----:B----4-:R-:W-:Y:S01]  /*c410*/  @!P0 IADD3 R28, P3, R16, R29, RZ ;  /* 0x0000001d101c8210 */ /* 0x010fe20007f7e0ff */
[----:B---3--:R-:W-:Y:S01]  /*c420*/  @!P2 IMAD.WIDE R32, R6, 0x2, R24 ;  /* 0x000000020620a825 */ /* 0x008fe200078e0218 */
[----:B------:R-:W-:Y:S02]  /*c430*/  @!P0 IADD3.X R31, R25, R15, RZ, P1, !PT ;  /* 0x0000000f191f8210 */ /* 0x000fe40000ffe4ff */
[----:B------:R-:W-:Y:S01]  /*c440*/  ISETP.GE.AND P1, PT, R138, c[0x0][0x27c], PT ;  /* 0x00009f008a007a0c */ /* 0x000fe20003f26270 */
[----:B-1----:R-:W-:Y:S01]  /*c450*/  @!P0 IMAD.X R29, R17, 0x1, R15, P3 ;  /* 0x00000001111d8824 */ /* 0x002fe200018e060f */
        /* <DEDUP_REMOVED lines=16> */
.L_x_1908:
[----:B------:R-:W-:Y:S05]  /*c560*/  BSYNC B0 ;  /* 0x0000000000007941 */ /* 0x000fea0003800000 */
.L_x_1907:
[----:B------:R-:W-:Y:S01]  /*c570*/  IADD3 R4, R14, 0x40, RZ ;  /* 0x000000400e047810 */ /* 0x000fe20007ffe0ff */
[----:B-----5:R-:W-:Y:S01]  /*c580*/  IMAD.MOV.U32 R15, RZ, RZ, R50 ;  /* 0x000000ffff0f7224 */ /* 0x020fe200078e0032 */
[----:B------:R4:W3:Y:S01]  /*c590*/  SHFL.IDX PT, R63, R22, 0x1, 0x1c1f ;  /* 0x003c1f00163f7f89 */ /* 0x0008e200000e0000 */
[----:B------:R-:W-:Y:S01]  /*c5a0*/  IMAD.MOV.U32 R14, RZ, RZ, R51 ;  /* 0x000000ffff0e7224 */ /* 0x000fe200078e0033 */
[----:B------:R-:W-:Y:S01]  /*c5b0*/  ISETP.GE.AND P0, PT, R4, R5, PT ;  /* 0x000000050400720c */ /* 0x000fe20003f06270 */
[----:B------:R-:W-:Y:S01]  /*c5c0*/  IMAD.MOV.U32 R6, RZ, RZ, R48 ;  /* 0x000000ffff067224 */ /* 0x000fe200078e0030 */
[----:B------:R-:W2:Y:S01]  /*c5d0*/  SHFL.IDX PT, R62, R21, 0x1, 0x1c1f ;  /* 0x003c1f00153e7f89 */ /* 0x000ea200000e0000 */
[----:B------:R-:W-:Y:S01]  /*c5e0*/  IMAD.MOV.U32 R4, RZ, RZ, R49 ;  /* 0x000000ffff047224 */ /* 0x000fe200078e0031 */
[----:B------:R-:W-:Y:S01]  /*c5f0*/  PRMT R92, R14, 0x5410, R15 ;  /* 0x000054100e5c7816 */ /* 0x000fe2000000000f */
[----:B------:R-:W-:Y:S01]  /*c600*/  IMAD.MOV.U32 R14, RZ, RZ, R59 ;  /* 0x000000ffff0e7224 */ /* 0x000fe200078e003b */
[----:B------:R-:W-:Y:S01]  /*c610*/  MOV R15, R58 ;  /* 0x0000003a000f7202 */ /* 0x000fe20000000f00 */
[----:B-1----:R-:W-:Y:S01]  /*c620*/  IMAD.MOV.U32 R17, RZ, RZ, R70 ;  /* 0x000000ffff117224 */ /* 0x002fe200078e0046 */
[----:B------:R-:W-:Y:S01]  /*c630*/  PRMT R91, R4, 0x5410, R6 ;  /* 0x00005410045b7816 */ /* 0x000fe20000000006 */
[----:B------:R-:W-:Y:S01]  /*c640*/  IMAD.MOV.U32 R6, RZ, RZ, R56 ;  /* 0x000000ffff067224 */ /* 0x000fe200078e0038 */
[----:B------:R-:W-:Y:S01]  /*c650*/  PRMT R94, R14, 0x5410, R15 ;  /* 0x000054100e5e7816 */ /* 0x000fe2000000000f */
[----:B------:R-:W-:Y:S01]  /*c660*/  IMAD.MOV.U32 R4, RZ, RZ, R57 ;  /* 0x000000ffff047224 */ /* 0x000fe200078e0039 */
[----:B------:R-:W-:Y:S01]  /*c670*/  MOV R15, R74 ;  /* 0x0000004a000f7202 */ /* 0x000fe20000000f00 */
[----:B------:R-:W-:Y:S01]  /*c680*/  IMAD.MOV.U32 R14, RZ, RZ, R75 ;  /* 0x000000ffff0e7224 */ /* 0x000fe200078e004b */
[----:B------:R1:W1:Y:S01]  /*c690*/  SHFL.IDX PT, R19, R20, 0x1, 0x1c1f ;  /* 0x003c1f0014137f89 */ /* 0x00026200000e0000 */
[----:B----4-:R-:W-:Y:S01]  /*c6a0*/  IMAD.MOV.U32 R16, RZ, RZ, R71 ;  /* 0x000000ffff107224 */ /* 0x010fe200078e0047 */
[----:B------:R-:W-:Y:S01]  /*c6b0*/  PRMT R93, R4, 0x5410, R6 ;  /* 0x00005410045d7816 */ /* 0x000fe20000000006 */
[----:B------:R-:W-:Y:S01]  /*c6c0*/  IMAD.MOV.U32 R6, RZ, RZ, R72 ;  /* 0x000000ffff067224 */ /* 0x000fe200078e0048 */
[----:B------:R-:W-:Y:S01]  /*c6d0*/  PRMT R100, R14, 0x5410, R15 ;  /* 0x000054100e647816 */ /* 0x000fe2000000000f */
[----:B------:R-:W-:Y:S01]  /*c6e0*/  IMAD.MOV.U32 R4, RZ, RZ, R73 ;  /* 0x000000ffff047224 */ /* 0x000fe200078e0049 */
[----:B------:R-:W-:Y:S01]  /*c6f0*/  MOV R15, R46 ;  /* 0x0000002e000f7202 */ /* 0x000fe20000000f00 */
[----:B------:R-:W-:Y:S01]  /*c700*/  IMAD.MOV.U32 R14, RZ, RZ, R47 ;  /* 0x000000ffff0e7224 */ /* 0x000fe200078e002f */
[----:B------:R-:W4:Y:S01]  /*c710*/  SHFL.IDX PT, R18, R18, 0x1, 0x1c1f ;  /* 0x003c1f0012127f89 */ /* 0x000f2200000e0000 */
[----:B------:R-:W-:Y:S01]  /*c720*/  BSSY B0, `(.L_x_1909) ;  /* 0x000003d000007945 */ /* 0x000fe20003800000 */
[----:B------:R-:W-:Y:S01]  /*c730*/  PRMT R99, R4, 0x5410, R6 ;  /* 0x0000541004637816 */ /* 0x000fe20000000006 */
[----:B------:R-:W-:Y:S01]  /*c740*/  IMAD.MOV.U32 R6, RZ, RZ, R44 ;  /* 0x000000ffff067224 */ /* 0x000fe200078e002c */
[----:B------:R-:W-:Y:S01]  /*c750*/  PRMT R90, R14, 0x5410, R15 ;  /* 0x000054100e5a7816 */ /* 0x000fe2000000000f */
[----:B------:R-:W-:Y:S01]  /*c760*/  IMAD.MOV.U32 R4, RZ, RZ, R45 ;  /* 0x000000ffff047224 */ /* 0x000fe200078e002d */
[----:B------:R-:W-:Y:S01]  /*c770*/  MOV R15, R54 ;  /* 0x00000036000f7202 */ /* 0x000fe20000000f00 */
[----:B------:R-:W-:Y:S01]  /*c780*/  IMAD.MOV.U32 R14, RZ, RZ, R55 ;  /* 0x000000ffff0e7224 */ /* 0x000fe200078e0037 */
[----:B------:R-:W-:Y:S01]  /*c790*/  PRMT R98, R16, 0x5410, R17 ;  /* 0x0000541010627816 */ /* 0x000fe20000000011 */
[----:B--23--:R-:W-:Y:S01]  /*c7a0*/  CS2R R24, SRZ ;  /* 0x0000000000187805 */ /* 0x00cfe2000001ff00 */
[----:B------:R-:W-:Y:S01]  /*c7b0*/  PRMT R89, R4, 0x5410, R6 ;  /* 0x0000541004597816 */ /* 0x000fe20000000006 */
[----:B------:R-:W-:Y:S01]  /*c7c0*/  IMAD.MOV.U32 R6, RZ, RZ, R52 ;  /* 0x000000ffff067224 */ /* 0x000fe200078e0034 */
[----:B------:R-:W-:Y:S01]  /*c7d0*/  MOV R4, R53 ;  /* 0x0000003500047202 */ /* 0x000fe20000000f00 */
[----:B------:R-:W-:Y:S01]  /*c7e0*/  CS2R R34, SRZ ;  /* 0x0000000000227805 */ /* 0x000fe2000001ff00 */
[----:B------:R-:W-:Y:S01]  /*c7f0*/  PRMT R15, R14, 0x5410, R15 ;  /* 0x000054100e0f7816 */ /* 0x000fe2000000000f */
[----:B------:R-:W-:Y:S01]  /*c800*/  CS2R R32, SRZ ;  /* 0x0000000000207805 */ /* 0x000fe2000001ff00 */
[----:B------:R-:W-:Y:S01]  /*c810*/  PRMT R14, R4, 0x5410, R6 ;  /* 0x00005410040e7816 */ /* 0x000fe20000000006 */
[----:B------:R-:W-:Y:S01]  /*c820*/  IMAD.MOV.U32 R4, RZ, RZ, R69 ;  /* 0x000000ffff047224 */ /* 0x000fe200078e0045 */
[----:B------:R-:W-:Y:S01]  /*c830*/  MOV R6, R68 ;  /* 0x0000004400067202 */ /* 0x000fe20000000f00 */
[----:B------:R-:W-:Y:S01]  /*c840*/  CS2R R42, SRZ ;  /* 0x00000000002a7805 */ /* 0x000fe2000001ff00 */
[----:B------:R-:W-:Y:S01]  /*c850*/  CS2R R40, SRZ ;  /* 0x0000000000287805 */ /* 0x000fe2000001ff00 */
[----:B------:R-:W-:Y:S01]  /*c860*/  CS2R R22, SRZ ;  /* 0x0000000000167805 */ /* 0x000fe2000001ff00 */
[----:B------:R-:W-:Y:S01]  /*c870*/  PRMT R97, R4, 0x5410, R6 ;  /* 0x0000541004617816 */ /* 0x000fe20000000006 */
[----:B-1----:R-:W-:Y:S01]  /*c880*/  CS2R R20, SRZ ;  /* 0x0000000000147805 */ /* 0x002fe2000001ff00 */
[----:B------:R-:W-:Y:S01]  /*c890*/  CS2R R30, SRZ ;  /* 0x00000000001e7805 */ /* 0x000fe2000001ff00 */
[----:B------:R-:W-:Y:S01]  /*c8a0*/  CS2R R28, SRZ ;  /* 0x00000000001c7805 */ /* 0x000fe2000001ff00 */
[----:B------:R-:W-:Y:S01]  /*c8b0*/  CS2R R38, SRZ ;  /* 0x0000000000267805 */ /* 0x000fe2000001ff00 */
[----:B------:R-:W-:Y:S01]  /*c8c0*/  CS2R R36, SRZ ;  /* 0x0000000000247805 */ /* 0x000fe2000001ff00 */
[----:B------:R-:W-:Y:S05]  /*c8d0*/  @P0 BRA `(.L_x_1910) ;  /* 0x0000021000000947 */ /* 0x000fea0003800000 */
[----:B----4-:R-:W-:Y:S01]  /*c8e0*/  ISETP.GE.AND P0, PT, R144, c[0x0][0x27c], PT ;  /* 0x00009f0090007a0c */ /* 0x010fe20003f06270 */
        /* <DEDUP_REMOVED lines=10> */
[-C--:B------:R-:W-:Y:S02]  /*c990*/  @!P0 IADD3 R16, P1, R62, R4.reuse, RZ ;  /* 0x000000043e108210 */ /* 0x080fe40007f3e0ff */
[----:B------:R-:W-:Y:S01]  /*c9a0*/  @!P0 IADD3 R78, P3, R18, R4, RZ ;  /* 0x00000004124e8210 */ /* 0x000fe20007f7e0ff */
[----:B------:R-:W-:Y:S01]  /*c9b0*/  @!P2 IMAD.WIDE R86, R6, 0x2, R62 ;  /* 0x000000020656a825 */ /* 0x000fe200078e023e */
[----:B------:R-:W-:Y:S02]  /*c9c0*/  @!P0 IADD3.X R17, R63, R7, RZ, P1, !PT ;  /* 0x000000073f118210 */ /* 0x000fe40000ffe4ff */
[----:B------:R-:W-:Y:S01]  /*c9d0*/  ISETP.GE.AND P1, PT, R138, c[0x0][0x27c], PT ;  /* 0x00009f008a007a0c */ /* 0x000fe20003f26270 */
[----:B------:R-:W-:Y:S01]  /*c9e0*/  @!P0 IMAD.X R79, R19, 0x1, R7, P3 ;  /* 0x00000001134f8824 */ /* 0x000fe200018e0607 */
        /* <DEDUP_REMOVED lines=16> */
.L_x_1910:
[----:B----4-:R-:W-:Y:S05]  /*caf0*/  BSYNC B0 ;  /* 0x0000000000007941 */ /* 0x010fea0003800000 */
.L_x_1909:
        /* <DEDUP_REMOVED lines=8> */
[----:B------:R-:W-:Y:S01]  /*cb80*/  MOV R16, R35 ;  /* 0x0000002300107202 */ /* 0x000fe20000000f00 */
[----:B------:R-:W-:Y:S01]  /*cb90*/  IMAD.IADD R88, R5, 0x1, -R228 ;  /* 0x0000000105587824 */ /* 0x000fe200078e0ae4 */
[----:B------:R-:W-:Y:S01]  /*cba0*/  PRMT R63, R6, 0x5410, R7 ;  /* 0x00005410063f7816 */ /* 0x000fe20000000007 */
[----:B------:R-:W-:Y:S01]  /*cbb0*/  IMAD.MOV.U32 R7, RZ, RZ, R32 ;  /* 0x000000ffff077224 */ /* 0x000fe200078e0020 */
        /* <DEDUP_REMOVED lines=12> */
[----:B------:R-:W-:Y:S01]  /*cc80*/  BAR.SYNC.DEFER_BLOCKING 0x0 ;  /* 0x0000000000007b1d */ /* 0x000fe20000010000 */
[----:B------:R-:W-:-:S02]  /*cc90*/  ISETP.GE.AND P0, PT, R221, R88, PT ;  /* 0x00000058dd00720c */ /* 0x000fc40003f06270 */
[----:B------:R-:W-:Y:S01]  /*cca0*/  PRMT R86, R6, 0x5410, R7 ;  /* 0x0000541006567816 */ /* 0x000fe20000000007 */
[----:B------:R-:W-:Y:S01]  /*ccb0*/  IMAD.MOV.U32 R6, RZ, RZ, R21 ;  /* 0x000000ffff067224 */ /* 0x000fe200078e0015 */
[----:B------:R-:W-:Y:S01]  /*ccc0*/  PRMT R62, R62, 0x5410, R4 ;  /* 0x000054103e3e7816 */ /* 0x000fe20000000004 */
[----:B------:R-:W-:Y:S01]  /*ccd0*/  IMAD.MOV.U32 R4, RZ, RZ, R30 ;  /* 0x000000ffff047224 */ /* 0x000fe200078e001e */
[----:B------:R-:W-:Y:S02]  /*cce0*/  MOV R7, R20 ;  /* 0x0000001400077202 */ /* 0x000fe40000000f00 */
        /* <DEDUP_REMOVED lines=11> */
[----:B------:R-:W-:Y:S02]  /*cda0*/  MOV R6, R39 ;  /* 0x0000002700067202 */ /* 0x000fe40000000f00 */
[----:B------:R-:W-:Y:S02]  /*cdb0*/  PRMT R62, R16, 0x7610, R62 ;  /* 0x00007610103e7816 */ /* 0x000fe4000000003e */
[----:B------:R-:W-:Y:S02]  /*cdc0*/  PRMT R85, R6, 0x5410, R7 ;  /* 0x0000541006557816 */ /* 0x000fe40000000007 */
[----:B------:R-:W-:Y:S01]  /*cdd0*/  PRMT R83, R4, 0x5410, R5 ;  /* 0x0000541004537816 */ /* 0x000fe20000000005 */
[----:B------:R-:W-:Y:S05]  /*cde0*/  @P0 BRA `(.L_x_1912) ;  /* 0x0000138000000947 */ /* 0x000fea0003800000 */
[----:B------:R-:W-:Y:S01]  /*cdf0*/  ISETP.GE.AND P0, PT, R144, c[0x0][0x27c], PT ;  /* 0x00009f0090007a0c */ /* 0x000fe20003f06270 */
[----:B------:R-:W-:-:S12]  /*ce00*/  BSSY B0, `(.L_x_1913) ;  /* 0x0000064000007945 */ /* 0x000fd80003800000 */
[----:B------:R-:W-:Y:S05]  /*ce10*/  @P0 BRA `(.L_x_1914) ;  /* 0x0000062000000947 */ /* 0x000fea0003800000 */
[----:B------:R-:W-:Y:S01]  /*ce20*/  MOV R5, c[0x0][0x27c] ;  /* 0x00009f0000057a02 */ /* 0x000fe20000000f00 */
[--C-:B------:R-:W-:Y:S01]  /*ce30*/  HADD2.F32 R106, -RZ, R97.reuse.H0_H0 ;  /* 0x20000061ff6a7230 */ /* 0x100fe20000004100 */
[----:B------:R-:W-:Y:S01]  /*ce40*/  LOP3.LUT R96, R77, 0x38, R144, 0xf8, !PT ;  /* 0x000000384d607812 */ /* 0x000fe200078ef890 */
[----:B------:R-:W-:Y:S01]  /*ce50*/  HADD2.F32 R97, -RZ, R97.H1_H1 ;  /* 0x30000061ff617230 */ /* 0x000fe20000004100 */
[----:B------:R-:W-:Y:S01]  /*ce60*/  LEA.HI R5, R5, R218, RZ, 0x1d ;  /* 0x000000da05057211 */ /* 0x000fe200078fe8ff */
[--C-:B------:R-:W-:Y:S01]  /*ce70*/  HADD2.F32 R112, -RZ, R99.reuse.H0_H0 ;  /* 0x20000063ff707230 */ /* 0x100fe20000004100 */
[----:B------:R-:W-:Y:S01]  /*ce80*/  LOP3.LUT R96, R12, R96, R13, 0xf6, !PT ;  /* 0x000000600c607212 */ /* 0x000fe200078ef60d */
[----:B------:R-:W-:Y:S01]  /*ce90*/  HADD2.F32 R99, -RZ, R99.H1_H1 ;  /* 0x30000063ff637230 */ /* 0x000fe20000004100 */
[----:B------:R-:W-:Y:S02]  /*cea0*/  SHF.R.S32.HI R4, RZ, 0x1f, R5 ;  /* 0x0000001fff047819 */ /* 0x000fe40000011405 */
[----:B------:R-:W-:-:S02]  /*ceb0*/  SHF.L.U32 R6, R5, 0x3, RZ ;  /* 0x0000000305067819 */ /* 0x000fc400000006ff */
[----:B------:R-:W-:Y:S02]  /*cec0*/  LEA.HI R4, R4, R5, RZ, 0x3 ;  /* 0x0000000504047211 */ /* 0x000fe400078f18ff */
[----:B------:R-:W-:Y:S02]  /*ced0*/  LOP3.LUT R6, R77, 0x38, R6, 0xf8, !PT ;  /* 0x000000384d067812 */ /* 0x000fe400078ef806 */
[----:B------:R-:W-:Y:S02]  /*cee0*/  SHF.L.U32 R4, R4, 0xa, RZ ;  /* 0x0000000a04047819 */ /* 0x000fe400000006ff */
[----:B------:R-:W-:Y:S02]  /*cef0*/  LOP3.LUT R5, R6, R13, RZ, 0x3c, !PT ;  /* 0x0000000d06057212 */ /* 0x000fe400078e3cff */
[----:B------:R-:W-:Y:S02]  /*cf00*/  LOP3.LUT R4, R4, 0x7fffe000, RZ, 0xc0, !PT ;  /* 0x7fffe00004047812 */ /* 0x000fe400078ec0ff */
[----:B------:R-:W-:-:S02]  /*cf10*/  SHF.L.U32 R96, R96, 0x1, RZ ;  /* 0x0000000160607819 */ /* 0x000fc400000006ff */
[----:B------:R-:W-:Y:S02]  /*cf20*/  IADD3 R4, R5, R4, R12 ;  /* 0x0000000405047210 */ /* 0x000fe40007ffe00c */
[--C-:B------:R-:W-:Y:S01]  /*cf30*/  SHF.R.U32.HI R101, RZ, 0x10, R69.reuse ;  /* 0x00000010ff657819 */ /* 0x100fe20000011645 */
[----:B------:R-:W1:Y:S01]  /*cf40*/  LDS.128 R16, [R96+0x18100] ;  /* 0x0181000060107984 */ /* 0x000e620000000c00 */
[----:B------:R-:W-:Y:S02]  /*cf50*/  SHF.L.U32 R95, R4, 0x1, RZ ;  /* 0x00000001045f7819 */ /* 0x000fe400000006ff */
[----:B------:R-:W-:Y:S01]  /*cf60*/  SHF.R.U64 R68, R68, 0x10, R69 ;  /* 0x0000001044447819 */ /* 0x000fe20000001245 */
[----:B------:R-:W-:Y:S01]  /*cf70*/  HADD2.F32 R114, -RZ, R101.H0_H0 ;  /* 0x20000065ff727230 */ /* 0x000fe20000004100 */
[----:B------:R-:W-:Y:S01]  /*cf80*/  SHF.R.U64 R69, R74, 0x10, R75 ;  /* 0x000000104a457819 */ /* 0x000fe2000000124b */
[----:B------:R-:W2:Y:S01]  /*cf90*/  LDS.128 R4, [R95+0x18100] ;  /* 0x018100005f047984 */ /* 0x000ea20000000c00 */
[----:B------:R-:W-:Y:S01]  /*cfa0*/  SHF.R.U64 R72, R72, 0x10, R73 ;  /* 0x0000001048487819 */ /* 0x000fe20000001249 */
[----:B------:R-:W-:Y:S01]  /*cfb0*/  HADD2.F32 R68, -RZ, R68.H0_H0 ;  /* 0x20000044ff447230 */ /* 0x000fe20000004100 */
[----:B------:R-:W-:Y:S01]  /*cfc0*/  SHF.R.U32.HI R74, RZ, 0x10, R75 ;  /* 0x00000010ff4a7819 */ /* 0x000fe2000001164b */
[----:B------:R-:W-:Y:S01]  /*cfd0*/  HADD2.F32 R101, -RZ, R98.H0_H0 ;  /* 0x20000062ff657230 */ /* 0x000fe20000004100 */
[----:B------:R-:W-:Y:S01]  /*cfe0*/  SHF.R.U32.HI R73, RZ, 0x10, R73 ;  /* 0x00000010ff497819 */ /* 0x000fe20000011649 */
[----:B------:R-:W-:Y:S01]  /*cff0*/  HADD2.F32 R72, -RZ, R72.H0_H0 ;  /* 0x20000048ff487230 */ /* 0x000fe20000004100 */
[--C-:B------:R-:W-:Y:S01]  /*d000*/  SHF.R.U64 R70, R70, 0x10, R71.reuse ;  /* 0x0000001046467819 */ /* 0x100fe20000001247 */
[----:B------:R-:W-:Y:S01]  /*d010*/  HADD2.F32 R74, -RZ, R74.H0_H0 ;  /* 0x2000004aff4a7230 */ /* 0x000fe20000004100 */
[----:B------:R-:W-:Y:S01]  /*d020*/  SHF.R.U32.HI R71, RZ, 0x10, R71 ;  /* 0x00000010ff477819 */ /* 0x000fe20000011647 */
[----:B------:R-:W-:-:S02]  /*d030*/  HADD2.F32 R118, -RZ, R73.H0_H0 ;  /* 0x20000049ff767230 */ /* 0x000fc40000004100 */
[----:B------:R-:W-:Y:S02]  /*d040*/  HADD2.F32 R73, -RZ, R98.H1_H1 ;  /* 0x30000062ff497230 */ /* 0x000fe40000004100 */
[----:B------:R-:W-:Y:S02]  /*d050*/  HADD2.F32 R70, -RZ, R70.H0_H0 ;  /* 0x20000046ff467230 */ /* 0x000fe40000004100 */
[--C-:B-1----:R-:W-:Y:S02]  /*d060*/  HADD2.F32 R75, -RZ, R17.reuse.H0_H0 ;  /* 0x20000011ff4b7230 */ /* 0x102fe40000004100 */
[----:B------:R-:W-:Y:S02]  /*d070*/  HADD2.F32 R102, -RZ, R16.H0_H0 ;  /* 0x20000010ff667230 */ /* 0x000fe40000004100 */
[----:B------:R-:W-:Y:S01]  /*d080*/  HADD2.F32 R17, -RZ, R17.H1_H1 ;  /* 0x30000011ff117230 */ /* 0x000fe20000004100 */
[----:B------:R-:W-:Y:S01]  /*d090*/  FMUL.FTZ R110, R75, R106 ;  /* 0x0000006a4b6e7220 */ /* 0x000fe20000410000 */
[--C-:B--2---:R-:W-:Y:S01]  /*d0a0*/  HADD2.F32 R105, -RZ, R5.reuse.H0_H0 ;  /* 0x20000005ff697230 */ /* 0x104fe20000004100 */
[-C--:B------:R-:W-:Y:S01]  /*d0b0*/  FMUL.FTZ R120, R102, R97.reuse ;  /* 0x0000006166787220 */ /* 0x080fe20000410000 */
[----:B------:R-:W-:Y:S01]  /*d0c0*/  HADD2.F32 R5, -RZ, R5.H1_H1 ;  /* 0x30000005ff057230 */ /* 0x000fe20000004100 */
[----:B------:R-:W-:Y:S01]  /*d0d0*/  FMUL.FTZ R116, R17, R114 ;  /* 0x0000007211747220 */ /* 0x000fe20000410000 */
[----:B------:R-:W-:Y:S01]  /*d0e0*/  HADD2.F32 R107, -RZ, R4.H0_H0 ;  /* 0x20000004ff6b7230 */ /* 0x000fe20000004100 */
[C---:B------:R-:W-:Y:S01]  /*d0f0*/  FMUL.FTZ R106, R105.reuse, R106 ;  /* 0x0000006a696a7220 */ /* 0x040fe20000410000 */
[----:B------:R-:W-:Y:S01]  /*d100*/  HADD2.F32 R103, -RZ, R16.H1_H1 ;  /* 0x30000010ff677230 */ /* 0x000fe20000004100 */
[----:B------:R-:W-:Y:S01]  /*d110*/  FFMA.FTZ R110, R105, R112, R110 ;  /* 0x00000070696e7223 */ /* 0x000fe2000001006e */
[--C-:B------:R-:W-:Y:S01]  /*d120*/  HADD2.F32 R16, -RZ, R18.reuse.H0_H0 ;  /* 0x20000012ff107230 */ /* 0x100fe20000004100 */
[----:B------:R-:W-:Y:S01]  /*d130*/  FMUL.FTZ R114, R5, R114 ;  /* 0x0000007205727220 */ /* 0x000fe20000410000 */
[----:B------:R-:W-:Y:S01]  /*d140*/  HADD2.F32 R104, -RZ, R18.H1_H1 ;  /* 0x30000012ff687230 */ /* 0x000fe20000004100 */
[C---:B------:R-:W-:Y:S01]  /*d150*/  FMUL.FTZ R97, R107.reuse, R97 ;  /* 0x000000616b617220 */ /* 0x040fe20000410000 */
[----:B------:R-:W-:Y:S01]  /*d160*/  HADD2.F32 R108, -RZ, R4.H1_H1 ;  /* 0x30000004ff6c7230 */ /* 0x000fe20000004100 */
[----:B------:R-:W-:Y:S01]  /*d170*/  FFMA.FTZ R120, R107, R99, R120 ;  /* 0x000000636b787223 */ /* 0x000fe20000010078 */
[--C-:B------:R-:W-:Y:S01]  /*d180*/  HADD2.F32 R18, -RZ, R19.reuse.H0_H0 ;  /* 0x20000013ff127230 */ /* 0x100fe20000004100 */
[----:B------:R-:W-:Y:S01]  /*d190*/  FFMA.FTZ R5, R5, R118, R116 ;  /* 0x0000007605057223 */ /* 0x000fe20000010074 */
[----:B------:R-:W-:Y:S01]  /*d1a0*/  HADD2.F32 R4, -RZ, R6.H0_H0 ;  /* 0x20000006ff047230 */ /* 0x000fe20000004100 */
[-C--:B------:R-:W-:Y:S01]  /*d1b0*/  FMUL.FTZ R111, R103, R68.reuse ;  /* 0x00000044676f7220 */ /* 0x080fe20000410000 */
[--C-:B------:R-:W-:Y:S01]  /*d1c0*/  HADD2.F32 R105, -RZ, R100.reuse.H1_H1 ;  /* 0x30000064ff697230 */ /* 0x100fe20000004100 */
[----:B------:R-:W-:Y:S01]  /*d1d0*/  FMUL.FTZ R98, R18, R101 ;  /* 0x0000006512627220 */ /* 0x000fe20000410000 */
[----:B------:R-:W-:Y:S01]  /*d1e0*/  HADD2.F32 R107, -RZ, R100.H0_H0 ;  /* 0x20000064ff6b7230 */ /* 0x000fe20000004100 */
[-C--:B------:R-:W-:Y:S01]  /*d1f0*/  FMUL.FTZ R100, R16, R73.reuse ;  /* 0x0000004910647220 */ /* 0x080fe20000410000 */
[----:B------:R-:W-:Y:S01]  /*d200*/  HADD2.F32 R19, -RZ, R19.H1_H1 ;  /* 0x30000013ff137230 */ /* 0x000fe20000004100 */
[C---:B------:R-:W-:Y:S01]  /*d210*/  FMUL.FTZ R73, R4.reuse, R73 ;  /* 0x0000004904497220 */ /* 0x040fe20000410000 */
[----:B------:R-:W-:Y:S01]  /*d220*/  HADD2.F32 R116, -RZ, R71.H0_H0 ;  /* 0x20000047ff747230 */ /* 0x000fe20000004100 */
[-C--:B------:R-:W-:Y:S01]  /*d230*/  FFMA.FTZ R71, R4, R105.reuse, R100 ;  /* 0x0000006904477223 */ /* 0x080fe20000010064 */
[----:B------:R-:W-:Y:S01]  /*d240*/  HADD2.F32 R109, -RZ, R6.H1_H1 ;  /* 0x30000006ff6d7230 */ /* 0x000fe20000004100 */
[----:B------:R-:W-:Y:S01]  /*d250*/  FMUL.FTZ R68, R108, R68 ;  /* 0x000000446c447220 */ /* 0x000fe20000410000 */
[--C-:B------:R-:W-:Y:S01]  /*d260*/  HADD2.F32 R6, -RZ, R7.reuse.H0_H0 ;  /* 0x20000007ff067230 */ /* 0x100fe20000004100 */
[----:B------:R-:W-:Y:S01]  /*d270*/  FMUL.FTZ R4, R19, R116 ;  /* 0x0000007413047220 */ /* 0x000fe20000410000 */
[----:B------:R-:W-:Y:S01]  /*d280*/  HADD2.F32 R7, -RZ, R7.H1_H1 ;  /* 0x30000007ff077230 */ /* 0x000fe20000004100 */
[----:B------:R-:W-:Y:S01]  /*d290*/  FFMA.FTZ R73, R16, R105, -R73 ;  /* 0x0000006910497223 */ /* 0x000fe20000010849 */
[----:B------:R-:W-:Y:S01]  /*d2a0*/  F2FP.PACK_AB R5, R5, R110 ;  /* 0x0000006e0505723e */ /* 0x000fe200000000ff */
[----:B------:R-:W-:-:S02]  /*d2b0*/  FMUL.FTZ R101, R6, R101 ;  /* 0x0000006506657220 */ /* 0x000fc40000410000 */
[C---:B------:R-:W-:Y:S02]  /*d2c0*/  FMUL.FTZ R116, R7.reuse, R116 ;  /* 0x0000007407747220 */ /* 0x040fe40000410000 */
[----:B------:R-:W-:Y:S01]  /*d2d0*/  FFMA.FTZ R7, R7, R74, R4 ;  /* 0x0000004a07077223 */ /* 0x000fe20000010004 */
[----:B------:R-:W-:Y:S01]  /*d2e0*/  HADD2.F32 R4, -RZ, R69.H0_H0 ;  /* 0x20000045ff047230 */ /* 0x000fe20000004100 */
[----:B------:R-:W-:Y:S02]  /*d2f0*/  FFMA.FTZ R69, R108, R72, R111 ;  /* 0x000000486c457223 */ /* 0x000fe4000001006f */
[-C--:B------:R-:W-:Y:S02]  /*d300*/  FFMA.FTZ R98, R6, R107.reuse, R98 ;  /* 0x0000006b06627223 */ /* 0x080fe40000010062 */
[-C--:B------:R-:W-:Y:S02]  /*d310*/  FMUL.FTZ R111, R109, R70.reuse ;  /* 0x000000466d6f7220 */ /* 0x080fe40000410000 */
[----:B------:R-:W-:Y:S01]  /*d320*/  FMUL.FTZ R6, R104, R70 ;  /* 0x0000004668067220 */ /* 0x000fe20000410000 */
[----:B------:R-:W-:Y:S01]  /*d330*/  F2FP.PACK_AB R7, R7, R98 ;  /* 0x000000620707723e */ /* 0x000fe200000000ff */
[----:B------:R-:W-:-:S02]  /*d340*/  FFMA.FTZ R101, R18, R107, -R101 ;  /* 0x0000006b12657223 */ /* 0x000fc40000010865 */
[----:B------:R-:W-:Y:S02]  /*d350*/  FFMA.FTZ R106, R75, R112, -R106 ;  /* 0x000000704b6a7223 */ /* 0x000fe4000001086a */
[----:B------:R-:W-:Y:S02]  /*d360*/  FFMA.FTZ R17, R17, R118, -R114 ;  /* 0x0000007611117223 */ /* 0x000fe40000010872 */
[----:B------:R-:W-:Y:S02]  /*d370*/  FFMA.FTZ R97, R102, R99, -R97 ;  /* 0x0000006366617223 */ /* 0x000fe40000010861 */
[----:B------:R-:W-:Y:S01]  /*d380*/  FFMA.FTZ R116, R19, R74, -R116 ;  /* 0x0000004a13747223 */ /* 0x000fe20000010874 */
[----:B------:R-:W-:Y:S01]  /*d390*/  F2FP.PACK_AB R17, R17, R106 ;  /* 0x0000006a1111723e */ /* 0x000fe200000000ff */
[----:B------:R-:W-:Y:S02]  /*d3a0*/  FFMA.FTZ R16, R103, R72, -R68 ;  /* 0x0000004867107223 */ /* 0x000fe40000010844 */
[-C--:B------:R-:W-:Y:S01]  /*d3b0*/  FFMA.FTZ R18, R104, R4.reuse, -R111 ;  /* 0x0000000468127223 */ /* 0x080fe2000001086f */
[----:B------:R-:W-:Y:S01]  /*d3c0*/  F2FP.PACK_AB R19, R116, R101 ;  /* 0x000000657413723e */ /* 0x000fe200000000ff */
[----:B------:R-:W-:Y:S01]  /*d3d0*/  FFMA.FTZ R6, R109, R4, R6 ;  /* 0x000000046d067223 */ /* 0x000fe20000010006 */
[----:B------:R-:W-:-:S02]  /*d3e0*/  F2FP.PACK_AB R16, R16, R97 ;  /* 0x000000611010723e */ /* 0x000fc400000000ff */
[----:B------:R-:W-:Y:S02]  /*d3f0*/  F2FP.PACK_AB R18, R18, R73 ;  /* 0x000000491212723e */ /* 0x000fe400000000ff */
[----:B------:R-:W-:Y:S02]  /*d400*/  F2FP.PACK_AB R4, R69, R120 ;  /* 0x000000784504723e */ /* 0x000fe400000000ff */
[----:B------:R-:W-:Y:S01]  /*d410*/  F2FP.PACK_AB R6, R6, R71 ;  /* 0x000000470606723e */ /* 0x000fe200000000ff */
[----:B------:R1:W-:Y:S04]  /*d420*/  STS.128 [R96+0x18100], R16 ;  /* 0x0181001060007388 */ /* 0x0003e80000000c00 */
[----:B------:R1:W-:Y:S02]  /*d430*/  STS.128 [R95+0x18100], R4 ;  /* 0x018100045f007388 */ /* 0x0003e40000000c00 */
.L_x_1914:
[----:B------:R-:W-:Y:S05]  /*d440*/  BSYNC B0 ;  /* 0x0000000000007941 */ /* 0x000fea0003800000 */
.L_x_1913:
[----:B------:R-:W-:Y:S01]  /*d450*/  ISETP.GE.AND P0, PT, R139, c[0x0][0x27c], PT ;  /* 0x00009f008b007a0c */ /* 0x000fe20003f06270 */
[----:B------:R-:W-:-:S12]  /*d460*/  BSSY B0, `(.L_x_1915) ;  /* 0x0000068000007945 */ /* 0x000fd80003800000 */
[----:B------:R-:W-:Y:S05]  /*d470*/  @P0 BRA `(.L_x_1916) ;  /* 0x0000066000000947 */ /* 0x000fea0003800000 */
[----:B-1----:R-:W-:Y:S01]  /*d480*/  MOV R4, c[0x0][0x27c] ;  /* 0x00009f0000047a02 */ /* 0x002fe20000000f00 */
[--C-:B------:R-:W-:Y:S01]  /*d490*/  HADD2.F32 R74, -RZ, R14.reuse.H0_H0 ;  /* 0x2000000eff4a7230 */ /* 0x100fe20000004100 */
[----:B------:R-:W-:Y:S01]  /*d4a0*/  LEA.HI R68, R84, R139, RZ, 0x6 ;  /* 0x0000008b54447211 */ /* 0x000fe200078f30ff */
[----:B------:R-:W-:Y:S01]  /*d4b0*/  HADD2.F32 R14, -RZ, R14.H1_H1 ;  /* 0x3000000eff0e7230 */ /* 0x000fe20000004100 */
[----:B------:R-:W-:Y:S01]  /*d4c0*/  LEA.HI R7, R4, R81, RZ, 0x1d ;  /* 0x0000005104077211 */ /* 0x000fe200078fe8ff */
[--C-:B------:R-:W-:Y:S01]  /*d4d0*/  HADD2.F32 R100, -RZ, R93.reuse.H0_H0 ;  /* 0x2000005dff647230 */ /* 0x100fe20000004100 */
[----:B------:R-:W-:Y:S01]  /*d4e0*/  LOP3.LUT R6, R77, 0x38, R82, 0xf8, !PT ;  /* 0x000000384d067812 */ /* 0x000fe200078ef852 */
[----:B------:R-:W-:Y:S01]  /*d4f0*/  HADD2.F32 R108, -RZ, R93.H1_H1 ;  /* 0x3000005dff6c7230 */ /* 0x000fe20000004100 */
[----:B------:R-:W-:Y:S01]  /*d500*/  SHF.R.S32.HI R4, RZ, 0x1f, R7 ;  /* 0x0000001fff047819 */ /* 0x000fe20000011407 */
[----:B------:R-:W-:Y:S01]  /*d510*/  HADD2.F32 R93, -RZ, R94.H1_H1 ;  /* 0x3000005eff5d7230 */ /* 0x000fe20000004100 */
[----:B------:R-:W-:-:S02]  /*d520*/  SHF.L.U32 R68, R68, 0x7, RZ ;  /* 0x0000000744447819 */ /* 0x000fc400000006ff */
[----:B------:R-:W-:Y:S02]  /*d530*/  LOP3.LUT R5, R6, R13, RZ, 0x3c, !PT ;  /* 0x0000000d06057212 */ /* 0x000fe400078e3cff */
[----:B------:R-:W-:Y:S02]  /*d540*/  SHF.L.U32 R6, R7, 0x3, RZ ;  /* 0x0000000307067819 */ /* 0x000fe400000006ff */
[----:B------:R-:W-:Y:S02]  /*d550*/  LEA.HI R4, R4, R7, RZ, 0x3 ;  /* 0x0000000704047211 */ /* 0x000fe400078f18ff */
[----:B------:R-:W-:Y:S02]  /*d560*/  LOP3.LUT R68, R68, 0xffffe000, RZ, 0xc0, !PT ;  /* 0xffffe00044447812 */ /* 0x000fe400078ec0ff */
[----:B------:R-:W-:Y:S02]  /*d570*/  LOP3.LUT R6, R77, 0x38, R6, 0xf8, !PT ;  /* 0x000000384d067812 */ /* 0x000fe400078ef806 */
[----:B------:R-:W-:-:S02]  /*d580*/  SHF.L.U32 R4, R4, 0xa, RZ ;  /* 0x0000000a04047819 */ /* 0x000fc400000006ff */
[--C-:B------:R-:W-:Y:S02]  /*d590*/  IADD3 R68, R5, R68, R12.reuse ;  /* 0x0000004405447210 */ /* 0x100fe40007ffe00c */
[----:B------:R-:W-:Y:S02]  /*d5a0*/  LOP3.LUT R5, R6, R13, RZ, 0x3c, !PT ;  /* 0x0000000d06057212 */ /* 0x000fe400078e3cff */
[----:B------:R-:W-:Y:S02]  /*d5b0*/  LOP3.LUT R4, R4, 0x7fffe000, RZ, 0xc0, !PT ;  /* 0x7fffe00004047812 */ /* 0x000fe400078ec0ff */
[----:B------:R-:W-:Y:S02]  /*d5c0*/  LEA R68, R68, 0x18100, 0x1 ;  /* 0x0001810044447811 */ /* 0x000fe400078e08ff */
[----:B------:R-:W-:Y:S02]  /*d5d0*/  IADD3 R4, R5, R4, R12 ;  /* 0x0000000405047210 */ /* 0x000fe40007ffe00c */
[----:B------:R-:W-:Y:S01]  /*d5e0*/  SHF.R.U64 R52, R52, 0x10, R53 ;  /* 0x0000001034347819 */ /* 0x000fe20000001235 */
[----:B------:R-:W1:Y:S01]  /*d5f0*/  LDS.128 R16, [R68] ;  /* 0x0000000044107984 */ /* 0x000e620000000c00 */
[----:B------:R-:W-:-:S02]  /*d600*/  SHF.L.U32 R69, R4, 0x1, RZ ;  /* 0x0000000104457819 */ /* 0x000fc400000006ff */
[----:B------:R-:W-:Y:S01]  /*d610*/  SHF.R.U32.HI R70, RZ, 0x10, R53 ;  /* 0x00000010ff467819 */ /* 0x000fe20000011635 */
[----:B------:R-:W-:Y:S01]  /*d620*/  HADD2.F32 R99, -RZ, R52.H0_H0 ;  /* 0x20000034ff637230 */ /* 0x000fe20000004100 */
[----:B------:R-:W-:Y:S01]  /*d630*/  SHF.R.U64 R53, R58, 0x10, R59 ;  /* 0x000000103a357819 */ /* 0x000fe2000000123b */
[----:B------:R-:W2:Y:S01]  /*d640*/  LDS.128 R4, [R69+0x18100] ;  /* 0x0181000045047984 */ /* 0x000ea20000000c00 */
[----:B------:R-:W-:Y:S01]  /*d650*/  SHF.R.U64 R56, R56, 0x10, R57 ;  /* 0x0000001038387819 */ /* 0x000fe20000001239 */
[----:B------:R-:W-:Y:S01]  /*d660*/  HADD2.F32 R70, -RZ, R70.H0_H0 ;  /* 0x20000046ff467230 */ /* 0x000fe20000004100 */
[----:B------:R-:W-:Y:S01]  /*d670*/  SHF.R.U32.HI R58, RZ, 0x10, R59 ;  /* 0x00000010ff3a7819 */ /* 0x000fe2000001163b */
[----:B------:R-:W-:Y:S01]  /*d680*/  HADD2.F32 R52, -RZ, R53.H0_H0 ;  /* 0x20000035ff347230 */ /* 0x000fe20000004100 */
[----:B------:R-:W-:Y:S02]  /*d690*/  SHF.R.U32.HI R57, RZ, 0x10, R57 ;  /* 0x00000010ff397819 */ /* 0x000fe40000011639 */
[--C-:B------:R-:W-:Y:S01]  /*d6a0*/  SHF.R.U64 R54, R54, 0x10, R55.reuse ;  /* 0x0000001036367819 */ /* 0x100fe20000001237 */
[----:B------:R-:W-:Y:S01]  /*d6b0*/  HADD2.F32 R58, -RZ, R58.H0_H0 ;  /* 0x2000003aff3a7230 */ /* 0x000fe20000004100 */
[----:B------:R-:W-:Y:S01]  /*d6c0*/  SHF.R.U32.HI R55, RZ, 0x10, R55 ;  /* 0x00000010ff377819 */ /* 0x000fe20000011637 */
[----:B------:R-:W-:-:S02]  /*d6d0*/  HADD2.F32 R104, -RZ, R57.H0_H0 ;  /* 0x20000039ff687230 */ /* 0x000fc40000004100 */
[----:B------:R-:W-:Y:S02]  /*d6e0*/  HADD2.F32 R57, -RZ, R15.H1_H1 ;  /* 0x3000000fff397230 */ /* 0x000fe40000004100 */
[----:B------:R-:W-:Y:S02]  /*d6f0*/  HADD2.F32 R54, -RZ, R54.H0_H0 ;  /* 0x20000036ff367230 */ /* 0x000fe40000004100 */
[----:B-1----:R-:W-:Y:S02]  /*d700*/  HADD2.F32 R59, -RZ, R17.H0_H0 ;  /* 0x20000011ff3b7230 */ /* 0x002fe40000004100 */
[--C-:B------:R-:W-:Y:S02]  /*d710*/  HADD2.F32 R71, -RZ, R16.reuse.H0_H0 ;  /* 0x20000010ff477230 */ /* 0x100fe40000004100 */
[----:B------:R-:W-:Y:S01]  /*d720*/  HADD2.F32 R72, -RZ, R16.H1_H1 ;  /* 0x30000010ff487230 */ /* 0x000fe20000004100 */
[----:B------:R-:W-:Y:S01]  /*d730*/  FMUL.FTZ R98, R59, R74 ;  /* 0x0000004a3b627220 */ /* 0x000fe20000410000 */
[----:B--2---:R-:W-:Y:S01]  /*d740*/  HADD2.F32 R75, -RZ, R5.H0_H0 ;  /* 0x20000005ff4b7230 */ /* 0x004fe20000004100 */
[----:B------:R-:W-:Y:S01]  /*d750*/  FMUL.FTZ R106, R71, R14 ;  /* 0x0000000e476a7220 */ /* 0x000fe20000410000 */
[----:B------:R-:W-:-:S02]  /*d760*/  HADD2.F32 R95, -RZ, R4.H0_H0 ;  /* 0x20000004ff5f7230 */ /* 0x000fc40000004100 */
[--C-:B------:R-:W-:Y:S01]  /*d770*/  HADD2.F32 R16, -RZ, R18.reuse.H0_H0 ;  /* 0x20000012ff107230 */ /* 0x100fe20000004100 */
[C---:B------:R-:W-:Y:S01]  /*d780*/  FMUL.FTZ R74, R75.reuse, R74 ;  /* 0x0000004a4b4a7220 */ /* 0x040fe20000410000 */
[----:B------:R-:W-:Y:S01]  /*d790*/  HADD2.F32 R73, -RZ, R18.H1_H1 ;  /* 0x30000012ff497230 */ /* 0x000fe20000004100 */
[----:B------:R-:W-:Y:S01]  /*d7a0*/  FFMA.FTZ R98, R75, R100, R98 ;  /* 0x000000644b627223 */ /* 0x000fe20000010062 */
[----:B------:R-:W-:Y:S01]  /*d7b0*/  HADD2.F32 R96, -RZ, R4.H1_H1 ;  /* 0x30000004ff607230 */ /* 0x000fe20000004100 */
[C---:B------:R-:W-:Y:S01]  /*d7c0*/  FMUL.FTZ R14, R95.reuse, R14 ;  /* 0x0000000e5f0e7220 */ /* 0x040fe20000410000 */
[----:B------:R-:W-:Y:S01]  /*d7d0*/  HADD2.F32 R18, -RZ, R19.H0_H0 ;  /* 0x20000013ff127230 */ /* 0x000fe20000004100 */
[----:B------:R-:W-:Y:S01]  /*d7e0*/  FFMA.FTZ R106, R95, R108, R106 ;  /* 0x0000006c5f6a7223 */ /* 0x000fe2000001006a */
[----:B------:R-:W-:Y:S01]  /*d7f0*/  HADD2.F32 R4, -RZ, R6.H0_H0 ;  /* 0x20000006ff047230 */ /* 0x000fe20000004100 */
[----:B------:R-:W-:Y:S01]  /*d800*/  FFMA.FTZ R74, R59, R100, -R74 ;  /* 0x000000643b4a7223 */ /* 0x000fe2000001084a */
[----:B------:R-:W-:Y:S01]  /*d810*/  HADD2.F32 R75, -RZ, R15.H0_H0 ;  /* 0x2000000fff4b7230 */ /* 0x000fe20000004100 */
[-C--:B------:R-:W-:Y:S01]  /*d820*/  FMUL.FTZ R15, R16, R57.reuse ;  /* 0x00000039100f7220 */ /* 0x080fe20000410000 */
[----:B------:R-:W-:Y:S01]  /*d830*/  HADD2.F32 R95, -RZ, R94.H0_H0 ;  /* 0x2000005eff5f7230 */ /* 0x000fe20000004100 */
[C---:B------:R-:W-:Y:S01]  /*d840*/  FMUL.FTZ R57, R4.reuse, R57 ;  /* 0x0000003904397220 */ /* 0x040fe20000410000 */
[----:B------:R-:W-:Y:S01]  /*d850*/  HADD2.F32 R19, -RZ, R19.H1_H1 ;  /* 0x30000013ff137230 */ /* 0x000fe20000004100 */
[----:B------:R-:W-:Y:S01]  /*d860*/  FFMA.FTZ R15, R4, R93, R15 ;  /* 0x0000005d040f7223 */ /* 0x000fe2000001000f */
[----:B------:R-:W-:Y:S01]  /*d870*/  HADD2.F32 R94, -RZ, R55.H0_H0 ;  /* 0x20000037ff5e7230 */ /* 0x000fe20000004100 */
[----:B------:R-:W-:Y:S01]  /*d880*/  FMUL.FTZ R55, R18, R75 ;  /* 0x0000004b12377220 */ /* 0x000fe20000410000 */
[----:B------:R-:W-:Y:S01]  /*d890*/  HADD2.F32 R97, -RZ, R6.H1_H1 ;  /* 0x30000006ff617230 */ /* 0x000fe20000004100 */
[----:B------:R-:W-:Y:S01]  /*d8a0*/  FFMA.FTZ R14, R71, R108, -R14 ;  /* 0x0000006c470e7223 */ /* 0x000fe2000001080e */
[--C-:B------:R-:W-:Y:S01]  /*d8b0*/  HADD2.F32 R6, -RZ, R7.reuse.H0_H0 ;  /* 0x20000007ff067230 */ /* 0x100fe20000004100 */
[-C--:B------:R-:W-:Y:S01]  /*d8c0*/  FMUL.FTZ R4, R19, R94.reuse ;  /* 0x0000005e13047220 */ /* 0x080fe20000410000 */
[----:B------:R-:W-:Y:S01]  /*d8d0*/  HADD2.F32 R7, -RZ, R7.H1_H1 ;  /* 0x30000007ff077230 */ /* 0x000fe20000004100 */
[----:B------:R-:W-:Y:S01]  /*d8e0*/  FFMA.FTZ R57, R16, R93, -R57 ;  /* 0x0000005d10397223 */ /* 0x000fe20000010839 */
[----:B------:R-:W-:Y:S01]  /*d8f0*/  HADD2.F32 R17, -RZ, R17.H1_H1 ;  /* 0x30000011ff117230 */ /* 0x000fe20000004100 */
[----:B------:R-:W-:Y:S01]  /*d900*/  FMUL.FTZ R75, R6, R75 ;  /* 0x0000004b064b7220 */ /* 0x000fe20000410000 */
[----:B------:R-:W-:Y:S01]  /*d910*/  HADD2.F32 R5, -RZ, R5.H1_H1 ;  /* 0x30000005ff057230 */ /* 0x000fe20000004100 */
[----:B------:R-:W-:-:S02]  /*d920*/  FMUL.FTZ R94, R7, R94 ;  /* 0x0000005e075e7220 */ /* 0x000fc40000410000 */
[----:B------:R-:W-:Y:S01]  /*d930*/  FFMA.FTZ R4, R7, R58, R4 ;  /* 0x0000003a07047223 */ /* 0x000fe20000010004 */
[----:B------:R-:W-:Y:S01]  /*d940*/  HADD2.F32 R7, -RZ, R56.H0_H0 ;  /* 0x20000038ff077230 */ /* 0x000fe20000004100 */
[----:B------:R-:W-:Y:S02]  /*d950*/  FFMA.FTZ R55, R6, R95, R55 ;  /* 0x0000005f06377223 */ /* 0x000fe40000010037 */
[----:B------:R-:W-:Y:S02]  /*d960*/  FMUL.FTZ R102, R17, R70 ;  /* 0x0000004611667220 */ /* 0x000fe40000410000 */
[----:B------:R-:W-:Y:S02]  /*d970*/  FMUL.FTZ R56, R72, R99 ;  /* 0x0000006348387220 */ /* 0x000fe40000410000 */
[----:B------:R-:W-:Y:S02]  /*d980*/  FMUL.FTZ R6, R73, R54 ;  /* 0x0000003649067220 */ /* 0x000fe40000410000 */
[----:B------:R-:W-:-:S02]  /*d990*/  FMUL.FTZ R70, R5, R70 ;  /* 0x0000004605467220 */ /* 0x000fc40000410000 */
[----:B------:R-:W-:Y:S02]  /*d9a0*/  FMUL.FTZ R99, R96, R99 ;  /* 0x0000006360637220 */ /* 0x000fe40000410000 */
[----:B------:R-:W-:Y:S02]  /*d9b0*/  FMUL.FTZ R54, R97, R54 ;  /* 0x0000003661367220 */ /* 0x000fe40000410000 */
[----:B------:R-:W-:Y:S02]  /*d9c0*/  FFMA.FTZ R75, R18, R95, -R75 ;  /* 0x0000005f124b7223 */ /* 0x000fe4000001084b */
[----:B------:R-:W-:Y:S02]  /*d9d0*/  FFMA.FTZ R17, R17, R104, -R70 ;  /* 0x0000006811117223 */ /* 0x000fe40000010846 */
        /* <DEDUP_REMOVED lines=8> */
[----:B------:R-:W-:Y:S01]  /*da60*/  F2FP.PACK_AB R7, R4, R55 ;  /* 0x000000370407723e */ /* 0x000fe200000000ff */
[----:B------:R-:W-:Y:S01]  /*da70*/  FFMA.FTZ R6, R97, R52, R6 ;  /* 0x0000003461067223 */ /* 0x000fe20000010006 */
[----:B------:R-:W-:-:S02]  /*da80*/  F2FP.PACK_AB R18, R18, R57 ;  /* 0x000000391212723e */ /* 0x000fc400000000ff */
[----:B------:R-:W-:Y:S02]  /*da90*/  F2FP.PACK_AB R5, R5, R98 ;  /* 0x000000620505723e */ /* 0x000fe400000000ff */
[----:B------:R-:W-:Y:S01]  /*daa0*/  F2FP.PACK_AB R4, R53, R106 ;  /* 0x0000006a3504723e */ /* 0x000fe200000000ff */
[----:B------:R1:W-:Y:S01]  /*dab0*/  STS.128 [R68], R16 ;  /* 0x0000001044007388 */ /* 0x0003e20000000c00 */
[----:B------:R-:W-:-:S05]  /*dac0*/  F2FP.PACK_AB R6, R6, R15 ;  /* 0x0000000f0606723e */ /* 0x000fca00000000ff */
[----:B------:R1:W-:Y:S02]  /*dad0*/  STS.128 [R69+0x18100], R4 ;  /* 0x0181000445007388 */ /* 0x0003e40000000c00 */
.L_x_1916:
[----:B------:R-:W-:Y:S05]  /*dae0*/  BSYNC B0 ;  /* 0x0000000000007941 */ /* 0x000fea0003800000 */
.L_x_1915:
[----:B------:R-:W-:-:S13]  /*daf0*/  ISETP.GE.AND P0, PT, R138, c[0x0][0x27c], PT ;  /* 0x00009f008a007a0c */ /* 0x000fda0003f06270 */
[----:B------:R-:W-:Y:S05]  /*db00*/  @P0 BRA `(.L_x_1912) ;  /* 0x0000066000000947 */ /* 0x000fea0003800000 */
[----:B-1----:R-:W-:Y:S01]  /*db10*/  MOV R6, c[0x0][0x27c] ;  /* 0x00009f0000067a02 */ /* 0x002fe20000000f00 */
[----:B------:R-:W-:Y:S01]  /*db20*/  HADD2.F32 R54, -RZ, R89.H0_H0 ;  /* 0x20000059ff367230 */ /* 0x000fe20000004100 */
[----:B------:R-:W-:Y:S01]  /*db30*/  LOP3.LUT R14, R77, 0x38, R66, 0xf8, !PT ;  /* 0x000000384d0e7812 */ /* 0x000fe200078ef842 */
[----:B------:R-:W-:Y:S01]  /*db40*/  HADD2.F32 R70, -RZ, R91.H0_H0 ;  /* 0x2000005bff467230 */ /* 0x000fe20000004100 */
[----:B------:R-:W-:Y:S01]  /*db50*/  LEA.HI R7, R6, R65, RZ, 0x1d ;  /* 0x0000004106077211 */ /* 0x000fe200078fe8ff */
[----:B------:R-:W-:Y:S01]  /*db60*/  HADD2.F32 R72, -RZ, R90.H0_H0 ;  /* 0x2000005aff487230 */ /* 0x000fe20000004100 */
[----:B------:R-:W-:Y:S01]  /*db70*/  LEA.HI R4, R67, R138, RZ, 0x6 ;  /* 0x0000008a43047211 */ /* 0x000fe200078f30ff */
[----:B------:R-:W-:Y:S01]  /*db80*/  HADD2.F32 R94, -RZ, R92.H0_H0 ;  /* 0x2000005cff5e7230 */ /* 0x000fe20000004100 */
[----:B------:R-:W-:Y:S01]  /*db90*/  SHF.R.S32.HI R6, RZ, 0x1f, R7 ;  /* 0x0000001fff067819 */ /* 0x000fe20000011407 */
[----:B------:R-:W-:Y:S01]  /*dba0*/  HADD2.F32 R89, -RZ, R89.H1_H1 ;  /* 0x30000059ff597230 */ /* 0x000fe20000004100 */
[----:B------:R-:W-:Y:S01]  /*dbb0*/  LOP3.LUT R5, R14, R13, RZ, 0x3c, !PT ;  /* 0x0000000d0e057212 */ /* 0x000fe200078e3cff */
[----:B------:R-:W-:Y:S01]  /*dbc0*/  HADD2.F32 R91, -RZ, R91.H1_H1 ;  /* 0x3000005bff5b7230 */ /* 0x000fe20000004100 */
[----:B------:R-:W-:-:S02]  /*dbd0*/  SHF.L.U32 R14, R7, 0x3, RZ ;  /* 0x00000003070e7819 */ /* 0x000fc400000006ff */
[----:B------:R-:W-:Y:S02]  /*dbe0*/  SHF.L.U32 R4, R4, 0x7, RZ ;  /* 0x0000000704047819 */ /* 0x000fe400000006ff */
[----:B------:R-:W-:Y:S02]  /*dbf0*/  LEA.HI R6, R6, R7, RZ, 0x3 ;  /* 0x0000000706067211 */ /* 0x000fe400078f18ff */
[----:B------:R-:W-:Y:S02]  /*dc00*/  LOP3.LUT R14, R77, 0x38, R14, 0xf8, !PT ;  /* 0x000000384d0e7812 */ /* 0x000fe400078ef80e */
[----:B------:R-:W-:Y:S02]  /*dc10*/  LOP3.LUT R4, R4, 0xffffe000, RZ, 0xc0, !PT ;  /* 0xffffe00004047812 */ /* 0x000fe400078ec0ff */
[----:B------:R-:W-:Y:S02]  /*dc20*/  SHF.L.U32 R6, R6, 0xa, RZ ;  /* 0x0000000a06067819 */ /* 0x000fe400000006ff */
[----:B------:R-:W-:-:S02]  /*dc30*/  LOP3.LUT R13, R14, R13, RZ, 0x3c, !PT ;  /* 0x0000000d0e0d7212 */ /* 0x000fc400078e3cff */
[--C-:B------:R-:W-:Y:S02]  /*dc40*/  IADD3 R4, R5, R4, R12.reuse ;  /* 0x0000000405047210 */ /* 0x100fe40007ffe00c */
[----:B------:R-:W-:Y:S02]  /*dc50*/  LOP3.LUT R14, R6, 0x7fffe000, RZ, 0xc0, !PT ;  /* 0x7fffe000060e7812 */ /* 0x000fe400078ec0ff */
[----:B------:R-:W-:Y:S02]  /*dc60*/  LEA R16, R4, 0x18100, 0x1 ;  /* 0x0001810004107811 */ /* 0x000fe400078e08ff */
[----:B------:R-:W-:Y:S02]  /*dc70*/  IADD3 R13, R13, R14, R12 ;  /* 0x0000000e0d0d7210 */ /* 0x000fe40007ffe00c */
[----:B------:R-:W-:Y:S01]  /*dc80*/  SHF.R.U64 R18, R48, 0x10, R49 ;  /* 0x0000001030127819 */ /* 0x000fe20000001231 */
[----:B------:R-:W1:Y:S01]  /*dc90*/  LDS.128 R4, [R16] ;  /* 0x0000000010047984 */ /* 0x000e620000000c00 */
[----:B------:R-:W-:-:S02]  /*dca0*/  SHF.L.U32 R17, R13, 0x1, RZ ;  /* 0x000000010d117819 */ /* 0x000fc400000006ff */
[----:B------:R-:W-:Y:S02]  /*dcb0*/  SHF.R.U32.HI R48, RZ, 0x10, R49 ;  /* 0x00000010ff307819 */ /* 0x000fe40000011631 */
[--C-:B------:R-:W-:Y:S01]  /*dcc0*/  SHF.R.U64 R19, R44, 0x10, R45.reuse ;  /* 0x000000102c137819 */ /* 0x100fe2000000122d */
[----:B------:R-:W2:Y:S01]  /*dcd0*/  LDS.128 R12, [R17+0x18100] ;  /* 0x01810000110c7984 */ /* 0x000ea20000000c00 */
[----:B------:R-:W-:Y:S01]  /*dce0*/  SHF.R.U32.HI R45, RZ, 0x10, R45 ;  /* 0x00000010ff2d7819 */ /* 0x000fe2000001162d */
[----:B------:R-:W-:Y:S01]  /*dcf0*/  HADD2.F32 R48, -RZ, R48.H0_H0 ;  /* 0x20000030ff307230 */ /* 0x000fe20000004100 */
[--C-:B------:R-:W-:Y:S02]  /*dd00*/  SHF.R.U64 R44, R50, 0x10, R51.reuse ;  /* 0x00000010322c7819 */ /* 0x100fe40000001233 */
[----:B------:R-:W-:Y:S01]  /*dd10*/  SHF.R.U32.HI R50, RZ, 0x10, R51 ;  /* 0x00000010ff327819 */ /* 0x000fe20000011633 */
[----:B------:R-:W-:Y:S01]  /*dd20*/  HADD2.F32 R45, -RZ, R45.H0_H0 ;  /* 0x2000002dff2d7230 */ /* 0x000fe20000004100 */
[--C-:B------:R-:W-:Y:S01]  /*dd30*/  SHF.R.U64 R46, R46, 0x10, R47.reuse ;  /* 0x000000102e2e7819 */ /* 0x100fe2000000122f */
[----:B------:R-:W-:Y:S01]  /*dd40*/  HADD2.F32 R69, -RZ, R44.H0_H0 ;  /* 0x2000002cff457230 */ /* 0x000fe20000004100 */
[----:B------:R-:W-:Y:S01]  /*dd50*/  SHF.R.U32.HI R47, RZ, 0x10, R47 ;  /* 0x00000010ff2f7819 */ /* 0x000fe2000001162f */
[----:B------:R-:W-:-:S02]  /*dd60*/  HADD2.F32 R96, -RZ, R50.H0_H0 ;  /* 0x20000032ff607230 */ /* 0x000fc40000004100 */
[----:B------:R-:W-:Y:S02]  /*dd70*/  HADD2.F32 R59, -RZ, R46.H0_H0 ;  /* 0x2000002eff3b7230 */ /* 0x000fe40000004100 */
[--C-:B-1----:R-:W-:Y:S02]  /*dd80*/  HADD2.F32 R49, -RZ, R5.reuse.H0_H0 ;  /* 0x20000005ff317230 */ /* 0x102fe40000004100 */
[----:B------:R-:W-:Y:S02]  /*dd90*/  HADD2.F32 R51, -RZ, R5.H1_H1 ;  /* 0x30000005ff337230 */ /* 0x000fe40000004100 */
[----:B------:R-:W-:Y:S01]  /*dda0*/  HADD2.F32 R5, -RZ, R7.H0_H0 ;  /* 0x20000007ff057230 */ /* 0x000fe20000004100 */
[----:B------:R-:W-:Y:S01]  /*ddb0*/  FMUL.FTZ R68, R49, R54 ;  /* 0x0000003631447220 */ /* 0x000fe20000410000 */
[--C-:B--2---:R-:W-:Y:S02]  /*ddc0*/  HADD2.F32 R55, -RZ, R13.reuse.H0_H0 ;  /* 0x2000000dff377230 */ /* 0x104fe40000004100 */
[----:B------:R-:W-:Y:S01]  /*ddd0*/  HADD2.F32 R56, -RZ, R13.H1_H1 ;  /* 0x3000000dff387230 */ /* 0x000fe20000004100 */
[----:B------:R-:W-:Y:S01]  /*dde0*/  FMUL.FTZ R74, R5, R72 ;  /* 0x00000048054a7220 */ /* 0x000fe20000410000 */
[----:B------:R-:W-:Y:S01]  /*ddf0*/  HADD2.F32 R13, -RZ, R15.H0_H0 ;  /* 0x2000000fff0d7230 */ /* 0x000fe20000004100 */
[C---:B------:R-:W-:Y:S01]  /*de00*/  FMUL.FTZ R54, R55.reuse, R54 ;  /* 0x0000003637367220 */ /* 0x040fe20000410000 */
[----:B------:R-:W-:Y:S01]  /*de10*/  HADD2.F32 R7, -RZ, R7.H1_H1 ;  /* 0x30000007ff077230 */ /* 0x000fe20000004100 */
[----:B------:R-:W-:Y:S01]  /*de20*/  FFMA.FTZ R68, R55, R70, R68 ;  /* 0x0000004637447223 */ /* 0x000fe20000010044 */
[--C-:B------:R-:W-:Y:S01]  /*de30*/  HADD2.F32 R52, -RZ, R4.reuse.H0_H0 ;  /* 0x20000004ff347230 */ /* 0x100fe20000004100 */
[-C--:B------:R-:W-:Y:S01]  /*de40*/  FMUL.FTZ R55, R51, R45.reuse ;  /* 0x0000002d33377220 */ /* 0x080fe20000410000 */
[----:B------:R-:W-:Y:S01]  /*de50*/  HADD2.F32 R15, -RZ, R15.H1_H1 ;  /* 0x3000000fff0f7230 */ /* 0x000fe20000004100 */
[C---:B------:R-:W-:Y:S01]  /*de60*/  FMUL.FTZ R45, R56.reuse, R45 ;  /* 0x0000002d382d7220 */ /* 0x040fe20000410000 */
[----:B------:R-:W-:Y:S01]  /*de70*/  HADD2.F32 R53, -RZ, R4.H1_H1 ;  /* 0x30000004ff357230 */ /* 0x000fe20000004100 */
[----:B------:R-:W-:Y:S01]  /*de80*/  FFMA.FTZ R55, R56, R48, R55 ;  /* 0x0000003038377223 */ /* 0x000fe20000010037 */
[----:B------:R-:W-:Y:S01]  /*de90*/  HADD2.F32 R56, -RZ, R47.H0_H0 ;  /* 0x2000002fff387230 */ /* 0x000fe20000004100 */
[C---:B------:R-:W-:Y:S01]  /*dea0*/  FMUL.FTZ R72, R13.reuse, R72 ;  /* 0x000000480d487220 */ /* 0x040fe20000410000 */
[----:B------:R-:W-:Y:S01]  /*deb0*/  HADD2.F32 R4, -RZ, R6.H0_H0 ;  /* 0x20000006ff047230 */ /* 0x000fe20000004100 */
[----:B------:R-:W-:Y:S01]  /*dec0*/  FFMA.FTZ R74, R13, R94, R74 ;  /* 0x0000005e0d4a7223 */ /* 0x000fe2000001004a */
[----:B------:R-:W-:Y:S01]  /*ded0*/  HADD2.F32 R57, -RZ, R12.H0_H0 ;  /* 0x2000000cff397230 */ /* 0x000fe20000004100 */
[-C--:B------:R-:W-:Y:S01]  /*dee0*/  FMUL.FTZ R50, R7, R56.reuse ;  /* 0x0000003807327220 */ /* 0x080fe20000410000 */
[----:B------:R-:W-:Y:S01]  /*def0*/  HADD2.F32 R13, -RZ, R90.H1_H1 ;  /* 0x3000005aff0d7230 */ /* 0x000fe20000004100 */
[-C--:B------:R-:W-:Y:S01]  /*df00*/  FMUL.FTZ R90, R52, R89.reuse ;  /* 0x00000059345a7220 */ /* 0x080fe20000410000 */
[----:B------:R-:W-:Y:S01]  /*df10*/  HADD2.F32 R58, -RZ, R12.H1_H1 ;  /* 0x3000000cff3a7230 */ /* 0x000fe20000004100 */
[C---:B------:R-:W-:Y:S01]  /*df20*/  FMUL.FTZ R56, R15.reuse, R56 ;  /* 0x000000380f387220 */ /* 0x040fe20000410000 */
[----:B------:R-:W-:Y:S01]  /*df30*/  HADD2.F32 R12, -RZ, R14.H0_H0 ;  /* 0x2000000eff0c7230 */ /* 0x000fe20000004100 */
[----:B------:R-:W-:Y:S01]  /*df40*/  FFMA.FTZ R15, R15, R96, R50 ;  /* 0x000000600f0f7223 */ /* 0x000fe20000010032 */
[----:B------:R-:W-:Y:S01]  /*df50*/  HADD2.F32 R47, -RZ, R92.H1_H1 ;  /* 0x3000005cff2f7230 */ /* 0x000fe20000004100 */
[C---:B------:R-:W-:Y:S01]  /*df60*/  FMUL.FTZ R89, R57.reuse, R89 ;  /* 0x0000005939597220 */ /* 0x040fe20000410000 */
[----:B------:R-:W-:Y:S01]  /*df70*/  HADD2.F32 R6, -RZ, R6.H1_H1 ;  /* 0x30000006ff067230 */ /* 0x000fe20000004100 */
[----:B------:R-:W-:Y:S01]  /*df80*/  FFMA.FTZ R90, R57, R91, R90 ;  /* 0x0000005b395a7223 */ /* 0x000fe2000001005a */
[----:B------:R-:W-:Y:S01]  /*df90*/  HADD2.F32 R57, -RZ, R19.H0_H0 ;  /* 0x20000013ff397230 */ /* 0x000fe20000004100 */
[-C--:B------:R-:W-:Y:S01]  /*dfa0*/  FMUL.FTZ R50, R4, R13.reuse ;  /* 0x0000000d04327220 */ /* 0x080fe20000410000 */
[----:B------:R-:W-:Y:S01]  /*dfb0*/  HADD2.F32 R14, -RZ, R14.H1_H1 ;  /* 0x3000000eff0e7230 */ /* 0x000fe20000004100 */
[----:B------:R-:W-:-:S02]  /*dfc0*/  FMUL.FTZ R13, R12, R13 ;  /* 0x0000000d0c0d7220 */ /* 0x000fc40000410000 */
[----:B------:R-:W-:Y:S01]  /*dfd0*/  FFMA.FTZ R19, R12, R47, R50 ;  /* 0x0000002f0c137223 */ /* 0x000fe20000010032 */
[----:B------:R-:W-:Y:S01]  /*dfe0*/  HADD2.F32 R12, -RZ, R18.H0_H0 ;  /* 0x20000012ff0c7230 */ /* 0x000fe20000004100 */
[----:B------:R-:W-:Y:S02]  /*dff0*/  FMUL.FTZ R71, R53, R57 ;  /* 0x0000003935477220 */ /* 0x000fe40000410000 */
[----:B------:R-:W-:Y:S02]  /*e000*/  FMUL.FTZ R18, R6, R59 ;  /* 0x0000003b06127220 */ /* 0x000fe40000410000 */
[----:B------:R-:W-:Y:S02]  /*e010*/  FMUL.FTZ R44, R58, R57 ;  /* 0x000000393a2c7220 */ /* 0x000fe40000410000 */
[----:B------:R-:W-:Y:S02]  /*e020*/  FMUL.FTZ R59, R14, R59 ;  /* 0x0000003b0e3b7220 */ /* 0x000fe40000410000 */
[----:B------:R-:W-:-:S02]  /*e030*/  FFMA.FTZ R57, R58, R12, R71 ;  /* 0x0000000c3a397223 */ /* 0x000fc40000010047 */
[----:B------:R-:W-:Y:S02]  /*e040*/  FFMA.FTZ R18, R14, R69, R18 ;  /* 0x000000450e127223 */ /* 0x000fe40000010012 */
[----:B------:R-:W-:Y:S02]  /*e050*/  FFMA.FTZ R54, R49, R70, -R54 ;  /* 0x0000004631367223 */ /* 0x000fe40000010836 */
        /* <DEDUP_REMOVED lines=17> */
.L_x_1912:
[----:B------:R-:W-:Y:S05]  /*e170*/  BSYNC B1 ;  /* 0x0000000000017941 */ /* 0x000fea0003800000 */
.L_x_1911:
[----:B------:R-:W-:-:S13]  /*e180*/  ISETP.GE.AND P0, PT, R60, R88, PT ;  /* 0x000000583c00720c */ /* 0x000fda0003f06270 */
[----:B------:R-:W-:Y:S05]  /*e190*/  @P0 BRA `(.L_x_1896) ;  /* 0x000013f000000947 */ /* 0x000fea0003800000 */
[----:B------:R-:W-:Y:S01]  /*e1a0*/  ISETP.GE.AND P0, PT, R144, c[0x0][0x27c], PT ;  /* 0x00009f0090007a0c */ /* 0x000fe20003f06270 */
[----:B-1----:R-:W-:Y:S01]  /*e1b0*/  IMAD.SHL.U32 R19, R60, 0x40, RZ ;  /* 0x000000403c137824 */ /* 0x002fe200078e00ff */
        /* <DEDUP_REMOVED lines=9> */
[--C-:B------:R-:W-:Y:S01]  /*e250*/  HADD2.F32 R50, -RZ, R83.reuse.H0_H0 ;  /* 0x20000053ff327230 */ /* 0x100fe20000004100 */
[----:B------:R-:W-:Y:S01]  /*e260*/  LOP3.LUT R18, R19, 0x38, R144, 0xf8, !PT ;  /* 0x0000003813127812 */ /* 0x000fe200078ef890 */
[----:B------:R-:W-:Y:S01]  /*e270*/  HADD2.F32 R56, -RZ, R86.H0_H0 ;  /* 0x20000056ff387230 */ /* 0x000fe20000004100 */
[----:B------:R-:W-:Y:S01]  /*e280*/  LEA.HI R6, R5, R218, RZ, 0x1d ;  /* 0x000000da05067211 */ /* 0x000fe200078fe8ff */
[----:B------:R-:W-:Y:S01]  /*e290*/  HADD2.F32 R83, -RZ, R83.H1_H1 ;  /* 0x30000053ff537230 */ /* 0x000fe20000004100 */
[----:B------:R-:W-:Y:S02]  /*e2a0*/  LOP3.LUT R18, R16, R18, R17, 0xf6, !PT ;  /* 0x0000001210127212 */ /* 0x000fe400078ef611 */
[----:B------:R-:W-:Y:S02]  /*e2b0*/  SHF.R.S32.HI R5, RZ, 0x1f, R6 ;  /* 0x0000001fff057819 */ /* 0x000fe40000011406 */
[----:B------:R-:W-:-:S02]  /*e2c0*/  SHF.L.U32 R4, R6, 0x3, RZ ;  /* 0x0000000306047819 */ /* 0x000fc400000006ff */
[----:B------:R-:W-:Y:S02]  /*e2d0*/  LEA.HI R5, R5, R6, RZ, 0x3 ;  /* 0x0000000605057211 */ /* 0x000fe400078f18ff */
[----:B------:R-:W-:Y:S02]  /*e2e0*/  LOP3.LUT R4, R19, 0x38, R4, 0xf8, !PT ;  /* 0x0000003813047812 */ /* 0x000fe400078ef804 */
[----:B------:R-:W-:Y:S02]  /*e2f0*/  SHF.L.U32 R5, R5, 0xa, RZ ;  /* 0x0000000a05057819 */ /* 0x000fe400000006ff */
[----:B------:R-:W-:Y:S02]  /*e300*/  LOP3.LUT R4, R4, R17, RZ, 0x3c, !PT ;  /* 0x0000001104047212 */ /* 0x000fe400078e3cff */
[----:B------:R-:W-:Y:S02]  /*e310*/  LOP3.LUT R5, R5, 0x7fffe000, RZ, 0xc0, !PT ;  /* 0x7fffe00005057812 */ /* 0x000fe400078ec0ff */
[----:B------:R-:W-:-:S02]  /*e320*/  LEA R18, R18, 0x18100, 0x1 ;  /* 0x0001810012127811 */ /* 0x000fc400078e08ff */
[----:B------:R-:W-:Y:S02]  /*e330*/  IADD3 R4, R4, R5, R16 ;  /* 0x0000000504047210 */ /* 0x000fe40007ffe010 */
[--C-:B------:R-:W-:Y:S01]  /*e340*/  SHF.R.U32.HI R45, RZ, 0x10, R37.reuse ;  /* 0x00000010ff2d7819 */ /* 0x100fe20000011625 */
[----:B------:R-:W1:Y:S01]  /*e350*/  LDS.128 R12, [R18] ;  /* 0x00000000120c7984 */ /* 0x000e620000000c00 */
[----:B------:R-:W-:Y:S02]  /*e360*/  SHF.L.U32 R44, R4, 0x1, RZ ;  /* 0x00000001042c7819 */ /* 0x000fe400000006ff */
[----:B------:R-:W-:Y:S01]  /*e370*/  SHF.R.U64 R36, R36, 0x10, R37 ;  /* 0x0000001024247819 */ /* 0x000fe20000001225 */
[----:B------:R-:W-:Y:S01]  /*e380*/  HADD2.F32 R58, -RZ, R45.H0_H0 ;  /* 0x2000002dff3a7230 */ /* 0x000fe20000004100 */
[----:B------:R-:W-:Y:S01]  /*e390*/  SHF.R.U64 R37, R42, 0x10, R43 ;  /* 0x000000102a257819 */ /* 0x000fe2000000122b */
[----:B------:R-:W2:Y:S01]  /*e3a0*/  LDS.128 R4, [R44+0x18100] ;  /* 0x018100002c047984 */ /* 0x000ea20000000c00 */
[----:B------:R-:W-:Y:S01]  /*e3b0*/  SHF.R.U64 R40, R40, 0x10, R41 ;  /* 0x0000001028287819 */ /* 0x000fe20000001229 */
[--C-:B------:R-:W-:Y:S01]  /*e3c0*/  HADD2.F32 R45, -RZ, R85.reuse.H1_H1 ;  /* 0x30000055ff2d7230 */ /* 0x100fe20000004100 */
        /* <DEDUP_REMOVED lines=10> */
[----:B------:R-:W-:Y:S02]  /*e470*/  HADD2.F32 R40, -RZ, R40.H0_H0 ;  /* 0x20000028ff287230 */ /* 0x000fe40000004100 */
[--C-:B-1----:R-:W-:Y:S02]  /*e480*/  HADD2.F32 R43, -RZ, R13.reuse.H0_H0 ;  /* 0x2000000dff2b7230 */ /* 0x102fe40000004100 */
[----:B------:R-:W-:Y:S02]  /*e490*/  HADD2.F32 R13, -RZ, R13.H1_H1 ;  /* 0x3000000dff0d7230 */ /* 0x000fe40000004100 */
[--C-:B------:R-:W-:Y:S01]  /*e4a0*/  HADD2.F32 R46, -RZ, R12.reuse.H0_H0 ;  /* 0x2000000cff2e7230 */ /* 0x100fe20000004100 */
[----:B------:R-:W-:Y:S01]  /*e4b0*/  FMUL.FTZ R54, R43, R50 ;  /* 0x000000322b367220 */ /* 0x000fe20000410000 */
[--C-:B--2---:R-:W-:Y:S01]  /*e4c0*/  HADD2.F32 R49, -RZ, R5.reuse.H0_H0 ;  /* 0x20000005ff317230 */ /* 0x104fe20000004100 */
[----:B------:R-:W-:Y:S01]  /*e4d0*/  FMUL.FTZ R60, R13, R58 ;  /* 0x0000003a0d3c7220 */ /* 0x000fe20000410000 */
[----:B------:R-:W-:Y:S01]  /*e4e0*/  HADD2.F32 R5, -RZ, R5.H1_H1 ;  /* 0x30000005ff057230 */ /* 0x000fe20000004100 */
[----:B------:R-:W-:Y:S01]  /*e4f0*/  FMUL.FTZ R70, R46, R83 ;  /* 0x000000532e467220 */ /* 0x000fe20000410000 */
[----:B------:R-:W-:Y:S01]  /*e500*/  HADD2.F32 R47, -RZ, R12.H1_H1 ;  /* 0x3000000cff2f7230 */ /* 0x000fe20000004100 */
[C---:B------:R-:W-:Y:S01]  /*e510*/  FMUL.FTZ R50, R49.reuse, R50 ;  /* 0x0000003231327220 */ /* 0x040fe20000410000 */
[--C-:B------:R-:W-:Y:S01]  /*e520*/  HADD2.F32 R12, -RZ, R14.reuse.H0_H0 ;  /* 0x2000000eff0c7230 */ /* 0x100fe20000004100 */
[----:B------:R-:W-:Y:S01]  /*e530*/  FFMA.FTZ R54, R49, R56, R54 ;  /* 0x0000003831367223 */ /* 0x000fe20000010036 */
[----:B------:R-:W-:Y:S01]  /*e540*/  HADD2.F32 R48, -RZ, R14.H1_H1 ;  /* 0x3000000eff307230 */ /* 0x000fe20000004100 */
[C---:B------:R-:W-:Y:S01]  /*e550*/  FMUL.FTZ R58, R5.reuse, R58 ;  /* 0x0000003a053a7220 */ /* 0x040fe20000410000 */
[--C-:B------:R-:W-:Y:S01]  /*e560*/  HADD2.F32 R51, -RZ, R4.reuse.H0_H0 ;  /* 0x20000004ff337230 */ /* 0x100fe20000004100 */
[----:B------:R-:W-:Y:S01]  /*e570*/  FFMA.FTZ R5, R5, R68, R60 ;  /* 0x0000004405057223 */ /* 0x000fe2000001003c */
[----:B------:R-:W-:Y:S01]  /*e580*/  HADD2.F32 R52, -RZ, R4.H1_H1 ;  /* 0x30000004ff347230 */ /* 0x000fe20000004100 */
[----:B------:R-:W-:Y:S01]  /*e590*/  FMUL.FTZ R55, R12, R45 ;  /* 0x0000002d0c377220 */ /* 0x000fe20000410000 */
[----:B------:R-:W-:Y:S01]  /*e5a0*/  HADD2.F32 R14, -RZ, R15.H0_H0 ;  /* 0x2000000fff0e7230 */ /* 0x000fe20000004100 */
[C---:B------:R-:W-:Y:S01]  /*e5b0*/  FMUL.FTZ R83, R51.reuse, R83 ;  /* 0x0000005333537220 */ /* 0x040fe20000410000 */
[--C-:B------:R-:W-:Y:S01]  /*e5c0*/  HADD2.F32 R4, -RZ, R6.reuse.H0_H0 ;  /* 0x20000006ff047230 */ /* 0x100fe20000004100 */
[----:B------:R-:W-:Y:S01]  /*e5d0*/  FFMA.FTZ R70, R51, R41, R70 ;  /* 0x0000002933467223 */ /* 0x000fe20000010046 */
[----:B------:R-:W-:Y:S01]  /*e5e0*/  HADD2.F32 R49, -RZ, R87.H1_H1 ;  /* 0x30000057ff317230 */ /* 0x000fe20000004100 */
[----:B------:R-:W-:Y:S01]  /*e5f0*/  FMUL.FTZ R51, R14, R85 ;  /* 0x000000550e337220 */ /* 0x000fe20000410000 */
[----:B------:R-:W-:Y:S01]  /*e600*/  HADD2.F32 R15, -RZ, R15.H1_H1 ;  /* 0x3000000fff0f7230 */ /* 0x000fe20000004100 */
[C---:B------:R-:W-:Y:S01]  /*e610*/  FMUL.FTZ R45, R4.reuse, R45 ;  /* 0x0000002d042d7220 */ /* 0x040fe20000410000 */
[----:B------:R-:W-:Y:S01]  /*e620*/  HADD2.F32 R60, -RZ, R39.H0_H0 ;  /* 0x20000027ff3c7230 */ /* 0x000fe20000004100 */
[----:B------:R-:W-:Y:S01]  /*e630*/  FFMA.FTZ R39, R4, R49, R55 ;  /* 0x0000003104277223 */ /* 0x000fe20000010037 */
[----:B------:R-:W-:Y:S01]  /*e640*/  HADD2.F32 R53, -RZ, R6.H1_H1 ;  /* 0x30000006ff357230 */ /* 0x000fe20000004100 */
[----:B------:R-:W-:Y:S01]  /*e650*/  FMUL.FTZ R55, R47, R36 ;  /* 0x000000242f377220 */ /* 0x000fe20000410000 */
[--C-:B------:R-:W-:Y:S01]  /*e660*/  HADD2.F32 R6, -RZ, R7.reuse.H0_H0 ;  /* 0x20000007ff067230 */ /* 0x100fe20000004100 */
[----:B------:R-:W-:Y:S01]  /*e670*/  FMUL.FTZ R4, R15, R60 ;  /* 0x0000003c0f047220 */ /* 0x000fe20000410000 */
[----:B------:R-:W-:Y:S01]  /*e680*/  HADD2.F32 R7, -RZ, R7.H1_H1 ;  /* 0x30000007ff077230 */ /* 0x000fe20000004100 */
[----:B------:R-:W-:Y:S01]  /*e690*/  FMUL.FTZ R36, R52, R36 ;  /* 0x0000002434247220 */ /* 0x000fe20000410000 */
[----:B------:R-:W-:Y:S01]  /*e6a0*/  HADD2.F32 R87, -RZ, R87.H0_H0 ;  /* 0x20000057ff577230 */ /* 0x000fe20000004100 */
[----:B------:R-:W-:Y:S01]  /*e6b0*/  FMUL.FTZ R85, R6, R85 ;  /* 0x0000005506557220 */ /* 0x000fe20000410000 */
[----:B------:R-:W-:Y:S01]  /*e6c0*/  F2FP.PACK_AB R5, R5, R54 ;  /* 0x000000360505723e */ /* 0x000fe200000000ff */
[----:B------:R-:W-:-:S02]  /*e6d0*/  FMUL.FTZ R60, R7, R60 ;  /* 0x0000003c073c7220 */ /* 0x000fc40000410000 */
[----:B------:R-:W-:Y:S02]  /*e6e0*/  FFMA.FTZ R51, R6, R87, R51 ;  /* 0x0000005706337223 */ /* 0x000fe40000010033 */
[----:B------:R-:W-:Y:S01]  /*e6f0*/  FFMA.FTZ R4, R7, R42, R4 ;  /* 0x0000002a07047223 */ /* 0x000fe20000010004 */
[----:B------:R-:W-:Y:S01]  /*e700*/  HADD2.F32 R7, -RZ, R37.H0_H0 ;  /* 0x20000025ff077230 */ /* 0x000fe20000004100 */
[-C--:B------:R-:W-:Y:S02]  /*e710*/  FMUL.FTZ R6, R48, R38.reuse ;  /* 0x0000002630067220 */ /* 0x080fe40000410000 */
[----:B------:R-:W-:Y:S02]  /*e720*/  FMUL.FTZ R38, R53, R38 ;  /* 0x0000002635267220 */ /* 0x000fe40000410000 */
[----:B------:R-:W-:Y:S02]  /*e730*/  FFMA.FTZ R45, R12, R49, -R45 ;  /* 0x000000310c2d7223 */ /* 0x000fe4000001082d */
[----:B------:R-:W-:-:S02]  /*e740*/  FFMA.FTZ R85, R14, R87, -R85 ;  /* 0x000000570e557223 */ /* 0x000fc40000010855 */
[----:B------:R-:W-:Y:S02]  /*e750*/  FFMA.FTZ R50, R43, R56, -R50 ;  /* 0x000000382b327223 */ /* 0x000fe40000010832 */
[----:B------:R-:W-:Y:S02]  /*e760*/  FFMA.FTZ R13, R13, R68, -R58 ;  /* 0x000000440d0d7223 */ /* 0x000fe4000001083a */
[----:B------:R-:W-:Y:S02]  /*e770*/  FFMA.FTZ R83, R46, R41, -R83 ;  /* 0x000000292e537223 */ /* 0x000fe40000010853 */
[----:B------:R-:W-:Y:S01]  /*e780*/  FFMA.FTZ R60, R15, R42, -R60 ;  /* 0x0000002a0f3c7223 */ /* 0x000fe2000001083c */
[----:B------:R-:W-:Y:S01]  /*e790*/  F2FP.PACK_AB R13, R13, R50 ;  /* 0x000000320d0d723e */ /* 0x000fe200000000ff */
[-C--:B------:R-:W-:Y:S02]  /*e7a0*/  FFMA.FTZ R12, R47, R40.reuse, -R36 ;  /* 0x000000282f0c7223 */ /* 0x080fe40000010824 */
[----:B------:R-:W-:Y:S01]  /*e7b0*/  FFMA.FTZ R14, R48, R7, -R38 ;  /* 0x00000007300e7223 */ /* 0x000fe20000010826 */
[----:B------:R-:W-:Y:S01]  /*e7c0*/  F2FP.PACK_AB R15, R60, R85 ;  /* 0x000000553c0f723e */ /* 0x000fe200000000ff */
[----:B------:R-:W-:Y:S01]  /*e7d0*/  FFMA.FTZ R37, R52, R40, R55 ;  /* 0x0000002834257223 */ /* 0x000fe20000010037 */
[----:B------:R-:W-:Y:S01]  /*e7e0*/  F2FP.PACK_AB R12, R12, R83 ;  /* 0x000000530c0c723e */ /* 0x000fe200000000ff */
[----:B------:R-:W-:Y:S01]  /*e7f0*/  FFMA.FTZ R6, R53, R7, R6 ;  /* 0x0000000735067223 */ /* 0x000fe20000010006 */
[----:B------:R-:W-:-:S02]  /*e800*/  F2FP.PACK_AB R7, R4, R51 ;  /* 0x000000330407723e */ /* 0x000fc400000000ff */
[----:B------:R-:W-:Y:S02]  /*e810*/  F2FP.PACK_AB R14, R14, R45 ;  /* 0x0000002d0e0e723e */ /* 0x000fe400000000ff */
[----:B------:R-:W-:Y:S02]  /*e820*/  F2FP.PACK_AB R4, R37, R70 ;  /* 0x000000462504723e */ /* 0x000fe400000000ff */
[----:B------:R-:W-:Y:S01]  /*e830*/  F2FP.PACK_AB R6, R6, R39 ;  /* 0x000000270606723e */ /* 0x000fe200000000ff */
[----:B------:R1:W-:Y:S04]  /*e840*/  STS.128 [R18], R12 ;  /* 0x0000000c12007388 */ /* 0x0003e80000000c00 */
[----:B------:R1:W-:Y:S02]  /*e850*/  STS.128 [R44+0x18100], R4 ;  /* 0x018100042c007388 */ /* 0x0003e40000000c00 */
.L_x_1918:
[----:B------:R-:W-:Y:S05]  /*e860*/  BSYNC B0 ;  /* 0x0000000000007941 */ /* 0x000fea0003800000 */
.L_x_1917:
[----:B------:R-:W-:Y:S01]  /*e870*/  ISETP.GE.AND P0, PT, R139, c[0x0][0x27c], PT ;  /* 0x00009f008b007a0c */ /* 0x000fe20003f06270 */
[----:B------:R-:W-:-:S12]  /*e880*/  BSSY B0, `(.L_x_1919) ;  /* 0x0000068000007945 */ /* 0x000fd80003800000 */
[----:B------:R-:W-:Y:S05]  /*e890*/  @P0 BRA `(.L_x_1920) ;  /* 0x0000066000000947 */ /* 0x000fea0003800000 */
[----:B-1----:R-:W-:Y:S01]  /*e8a0*/  MOV R4, c[0x0][0x27c] ;  /* 0x00009f0000047a02 */ /* 0x002fe20000000f00 */
[--C-:B------:R-:W-:Y:S01]  /*e8b0*/  HADD2.F32 R42, -RZ, R76.reuse.H0_H0 ;  /* 0x2000004cff2a7230 */ /* 0x100fe20000004100 */
[----:B------:R-:W-:Y:S01]  /*e8c0*/  LEA.HI R84, R84, R139, RZ, 0x6 ;  /* 0x0000008b54547211 */ /* 0x000fe200078f30ff */
[--C-:B------:R-:W-:Y:S01]  /*e8d0*/  HADD2.F32 R48, -RZ, R79.reuse.H0_H0 ;  /* 0x2000004fff307230 */ /* 0x100fe20000004100 */
[----:B------:R-:W-:Y:S01]  /*e8e0*/  LEA.HI R81, R4, R81, RZ, 0x1d ;  /* 0x0000005104517211 */ /* 0x000fe200078fe8ff */
[----:B------:R-:W-:Y:S01]  /*e8f0*/  HADD2.F32 R76, -RZ, R76.H1_H1 ;  /* 0x3000004cff4c7230 */ /* 0x000fe20000004100 */
[----:B------:R-:W-:Y:S01]  /*e900*/  LOP3.LUT R82, R19, 0x38, R82, 0xf8, !PT ;  /* 0x0000003813527812 */ /* 0x000fe200078ef852 */
[----:B------:R-:W-:Y:S01]  /*e910*/  HADD2.F32 R79, -RZ, R79.H1_H1 ;  /* 0x3000004fff4f7230 */ /* 0x000fe20000004100 */
        /* <DEDUP_REMOVED lines=12> */
[----:B------:R-:W1:Y:S01]  /*e9e0*/  LDS.128 R12, [R18] ;  /* 0x00000000120c7984 */ /* 0x000e620000000c00 */
[----:B------:R-:W-:Y:S02]  /*e9f0*/  SHF.R.U32.HI R37, RZ, 0x10, R29 ;  /* 0x00000010ff257819 */ /* 0x000fe4000001161d */
[----:B------:R-:W-:-:S02]  /*ea00*/  IADD3 R4, R4, R5, R16 ;  /* 0x0000000504047210 */ /* 0x000fc40007ffe010 */
[----:B------:R-:W-:Y:S01]  /*ea10*/  SHF.R.U64 R28, R28, 0x10, R29 ;  /* 0x000000101c1c7819 */ /* 0x000fe2000000121d */
[----:B------:R-:W-:Y:S01]  /*ea20*/  HADD2.F32 R50, -RZ, R37.H0_H0 ;  /* 0x20000025ff327230 */ /* 0x000fe20000004100 */
[----:B------:R-:W-:Y:S01]  /*ea30*/  SHF.L.U32 R36, R4, 0x1, RZ ;  /* 0x0000000104247819 */ /* 0x000fe200000006ff */
[----:B------:R-:W-:Y:S01]  /*ea40*/  HADD2.F32 R37, -RZ, R78.H0_H0 ;  /* 0x2000004eff257230 */ /* 0x000fe20000004100 */
[----:B------:R-:W-:Y:S01]  /*ea50*/  SHF.R.U64 R29, R34, 0x10, R35 ;  /* 0x00000010221d7819 */ /* 0x000fe20000001223 */
[----:B------:R-:W-:Y:S01]  /*ea60*/  HADD2.F32 R28, -RZ, R28.H0_H0 ;  /* 0x2000001cff1c7230 */ /* 0x000fe20000004100 */
[----:B------:R-:W-:Y:S01]  /*ea70*/  SHF.R.U64 R32, R32, 0x10, R33 ;  /* 0x0000001020207819 */ /* 0x000fe20000001221 */
[----:B------:R-:W2:Y:S01]  /*ea80*/  LDS.128 R4, [R36+0x18100] ;  /* 0x0181000024047984 */ /* 0x000ea20000000c00 */
[----:B------:R-:W-:Y:S02]  /*ea90*/  SHF.R.U32.HI R34, RZ, 0x10, R35 ;  /* 0x00000010ff227819 */ /* 0x000fe40000011623 */
        /* <DEDUP_REMOVED lines=9> */
[----:B------:R-:W-:Y:S02]  /*eb30*/  HADD2.F32 R13, -RZ, R13.H1_H1 ;  /* 0x3000000dff0d7230 */ /* 0x000fe40000004100 */
[--C-:B------:R-:W-:Y:S01]  /*eb40*/  HADD2.F32 R38, -RZ, R12.reuse.H0_H0 ;  /* 0x2000000cff267230 */ /* 0x100fe20000004100 */
[----:B------:R-:W-:Y:S01]  /*eb50*/  FMUL.FTZ R46, R35, R42 ;  /* 0x0000002a232e7220 */ /* 0x000fe20000410000 */
[----:B------:R-:W-:Y:S01]  /*eb60*/  HADD2.F32 R39, -RZ, R12.H1_H1 ;  /* 0x3000000cff277230 */ /* 0x000fe20000004100 */
[----:B------:R-:W-:Y:S01]  /*eb70*/  FMUL.FTZ R52, R13, R50 ;  /* 0x000000320d347220 */ /* 0x000fe20000410000 */
[--C-:B------:R-:W-:Y:S01]  /*eb80*/  HADD2.F32 R12, -RZ, R14.reuse.H0_H0 ;  /* 0x2000000eff0c7230 */ /* 0x100fe20000004100 */
[----:B------:R-:W-:Y:S01]  /*eb90*/  FMUL.FTZ R56, R38, R76 ;  /* 0x0000004c26387220 */ /* 0x000fe20000410000 */
[----:B------:R-:W-:-:S02]  /*eba0*/  HADD2.F32 R40, -RZ, R14.H1_H1 ;  /* 0x3000000eff287230 */ /* 0x000fc40000004100 */
[--C-:B--2---:R-:W-:Y:S01]  /*ebb0*/  HADD2.F32 R41, -RZ, R5.reuse.H0_H0 ;  /* 0x20000005ff297230 */ /* 0x104fe20000004100 */
[----:B------:R-:W-:Y:S01]  /*ebc0*/  FMUL.FTZ R49, R12, R33 ;  /* 0x000000210c317220 */ /* 0x000fe20000410000 */
[----:B------:R-:W-:Y:S02]  /*ebd0*/  HADD2.F32 R5, -RZ, R5.H1_H1 ;  /* 0x30000005ff057230 */ /* 0x000fe40000004100 */
[--C-:B------:R-:W-:Y:S01]  /*ebe0*/  HADD2.F32 R43, -RZ, R4.reuse.H0_H0 ;  /* 0x20000004ff2b7230 */ /* 0x100fe20000004100 */
[C---:B------:R-:W-:Y:S01]  /*ebf0*/  FMUL.FTZ R42, R41.reuse, R42 ;  /* 0x0000002a292a7220 */ /* 0x040fe20000410000 */
[----:B------:R-:W-:Y:S01]  /*ec00*/  HADD2.F32 R44, -RZ, R4.H1_H1 ;  /* 0x30000004ff2c7230 */ /* 0x000fe20000004100 */
[----:B------:R-:W-:Y:S01]  /*ec10*/  FFMA.FTZ R46, R41, R48, R46 ;  /* 0x00000030292e7223 */ /* 0x000fe2000001002e */
[--C-:B------:R-:W-:Y:S01]  /*ec20*/  HADD2.F32 R14, -RZ, R15.reuse.H0_H0 ;  /* 0x2000000fff0e7230 */ /* 0x100fe20000004100 */
        /* <DEDUP_REMOVED lines=8> */
[C---:B------:R-:W-:Y:S01]  /*ecb0*/  FMUL.FTZ R33, R4.reuse, R33 ;  /* 0x0000002104217220 */ /* 0x040fe20000410000 */
[----:B------:R-:W-:Y:S01]  /*ecc0*/  HADD2.F32 R45, -RZ, R6.H1_H1 ;  /* 0x30000006ff2d7230 */ /* 0x000fe20000004100 */
[----:B------:R-:W-:Y:S01]  /*ecd0*/  FFMA.FTZ R31, R4, R41, R49 ;  /* 0x00000029041f7223 */ /* 0x000fe20000010031 */
[--C-:B------:R-:W-:Y:S01]  /*ece0*/  HADD2.F32 R6, -RZ, R7.reuse.H0_H0 ;  /* 0x20000007ff067230 */ /* 0x100fe20000004100 */
[-C--:B------:R-:W-:Y:S01]  /*ecf0*/  FMUL.FTZ R47, R14, R37.reuse ;  /* 0x000000250e2f7220 */ /* 0x080fe20000410000 */
        /* <DEDUP_REMOVED lines=9> */
[----:B------:R-:W-:Y:S02]  /*ed90*/  FMUL.FTZ R49, R39, R28 ;  /* 0x0000001c27317220 */ /* 0x000fe40000410000 */
[----:B------:R-:W-:Y:S02]  /*eda0*/  FMUL.FTZ R6, R40, R30 ;  /* 0x0000001e28067220 */ /* 0x000fe40000410000 */
[----:B------:R-:W-:Y:S02]  /*edb0*/  FMUL.FTZ R28, R44, R28 ;  /* 0x0000001c2c1c7220 */ /* 0x000fe40000410000 */
[----:B------:R-:W-:-:S02]  /*edc0*/  FMUL.FTZ R30, R45, R30 ;  /* 0x0000001e2d1e7220 */ /* 0x000fc40000410000 */
[----:B------:R-:W-:Y:S02]  /*edd0*/  FFMA.FTZ R37, R14, R43, -R37 ;  /* 0x0000002b0e257223 */ /* 0x000fe40000010825 */
[----:B------:R-:W-:Y:S02]  /*ede0*/  FFMA.FTZ R42, R35, R48, -R42 ;  /* 0x00000030232a7223 */ /* 0x000fe4000001082a */
[----:B------:R-:W-:Y:S02]  /*edf0*/  FFMA.FTZ R13, R13, R54, -R50 ;  /* 0x000000360d0d7223 */ /* 0x000fe40000010832 */
[----:B------:R-:W-:Y:S02]  /*ee00*/  FFMA.FTZ R76, R38, R79, -R76 ;  /* 0x0000004f264c7223 */ /* 0x000fe4000001084c */
[----:B------:R-:W-:Y:S01]  /*ee10*/  FFMA.FTZ R33, R12, R41, -R33 ;  /* 0x000000290c217223 */ /* 0x000fe20000010821 */
[----:B------:R-:W-:Y:S01]  /*ee20*/  F2FP.PACK_AB R13, R13, R42 ;  /* 0x0000002a0d0d723e */ /* 0x000fe200000000ff */
[----:B------:R-:W-:-:S02]  /*ee30*/  FFMA.FTZ R52, R15, R34, -R52 ;  /* 0x000000220f347223 */ /* 0x000fc40000010834 */
[-C--:B------:R-:W-:Y:S02]  /*ee40*/  FFMA.FTZ R39, R39, R32.reuse, -R28 ;  /* 0x0000002027277223 */ /* 0x080fe4000001081c */
[----:B------:R-:W-:Y:S01]  /*ee50*/  FFMA.FTZ R14, R40, R7, -R30 ;  /* 0x00000007280e7223 */ /* 0x000fe2000001081e */
[----:B------:R-:W-:Y:S01]  /*ee60*/  F2FP.PACK_AB R15, R52, R37 ;  /* 0x00000025340f723e */ /* 0x000fe200000000ff */
[----:B------:R-:W-:Y:S01]  /*ee70*/  FFMA.FTZ R29, R44, R32, R49 ;  /* 0x000000202c1d7223 */ /* 0x000fe20000010031 */
[----:B------:R-:W-:Y:S01]  /*ee80*/  F2FP.PACK_AB R12, R39, R76 ;  /* 0x0000004c270c723e */ /* 0x000fe200000000ff */
[----:B------:R-:W-:Y:S01]  /*ee90*/  FFMA.FTZ R6, R45, R7, R6 ;  /* 0x000000072d067223 */ /* 0x000fe20000010006 */
[----:B------:R-:W-:Y:S02]  /*eea0*/  F2FP.PACK_AB R7, R4, R47 ;  /* 0x0000002f0407723e */ /* 0x000fe400000000ff */
[----:B------:R-:W-:Y:S02]  /*eeb0*/  F2FP.PACK_AB R14, R14, R33 ;  /* 0x000000210e0e723e */ /* 0x000fe400000000ff */
[----:B------:R-:W-:-:S02]  /*eec0*/  F2FP.PACK_AB R4, R29, R56 ;  /* 0x000000381d04723e */ /* 0x000fc400000000ff */
[----:B------:R-:W-:Y:S01]  /*eed0*/  F2FP.PACK_AB R6, R6, R31 ;  /* 0x0000001f0606723e */ /* 0x000fe200000000ff */
[----:B------:R1:W-:Y:S04]  /*eee0*/  STS.128 [R18], R12 ;  /* 0x0000000c12007388 */ /* 0x0003e80000000c00 */
[----:B------:R1:W-:Y:S02]  /*eef0*/  STS.128 [R36+0x18100], R4 ;  /* 0x0181000424007388 */ /* 0x0003e40000000c00 */
.L_x_1920:
[----:B------:R-:W-:Y:S05]  /*ef00*/  BSYNC B0 ;  /* 0x0000000000007941 */ /* 0x000fea0003800000 */
.L_x_1919:
[----:B------:R-:W-:-:S13]  /*ef10*/  ISETP.GE.AND P0, PT, R138, c[0x0][0x27c], PT ;  /* 0x00009f008a007a0c */ /* 0x000fda0003f06270 */
[----:B------:R-:W-:Y:S05]  /*ef20*/  @P0 BRA `(.L_x_1896) ;  /* 0x0000066000000947 */ /* 0x000fea0003800000 */
[----:B-1----:R-:W-:Y:S01]  /*ef30*/  MOV R4, c[0x0][0x27c] ;  /* 0x00009f0000047a02 */ /* 0x002fe20000000f00 */
[----:B------:R-:W-:Y:S01]  /*ef40*/  HADD2.F32 R30, -RZ, R61.H0_H0 ;  /* 0x2000003dff1e7230 */ /* 0x000fe20000004100 */
[----:B------:R-:W-:Y:S01]  /*ef50*/  LEA.HI R67, R67, R138, RZ, 0x6 ;  /* 0x0000008a43437211 */ /* 0x000fe200078f30ff */
[----:B------:R-:W-:Y:S01]  /*ef60*/  HADD2.F32 R38, -RZ, R63.H0_H0 ;  /* 0x2000003fff267230 */ /* 0x000fe20000004100 */
[----:B------:R-:W-:Y:S01]  /*ef70*/  LEA.HI R65, R4, R65, RZ, 0x1d ;  /* 0x0000004104417211 */ /* 0x000fe200078fe8ff */
[----:B------:R-:W-:Y:S01]  /*ef80*/  HADD2.F32 R61, -RZ, R61.H1_H1 ;  /* 0x3000003dff3d7230 */ /* 0x000fe20000004100 */
[----:B------:R-:W-:Y:S01]  /*ef90*/  LOP3.LUT R66, R19, 0x38, R66, 0xf8, !PT ;  /* 0x0000003813427812 */ /* 0x000fe200078ef842 */
[----:B------:R-:W-:Y:S01]  /*efa0*/  HADD2.F32 R63, -RZ, R63.H1_H1 ;  /* 0x3000003fff3f7230 */ /* 0x000fe20000004100 */
[----:B------:R-:W-:Y:S01]  /*efb0*/  SHF.L.U32 R67, R67, 0x7, RZ ;  /* 0x0000000743437819 */ /* 0x000fe200000006ff */
[--C-:B------:R-:W-:Y:S01]  /*efc0*/  HADD2.F32 R35, -RZ, R64.reuse.H1_H1 ;  /* 0x30000040ff237230 */ /* 0x100fe20000004100 */
[----:B------:R-:W-:Y:S01]  /*efd0*/  SHF.R.S32.HI R4, RZ, 0x1f, R65 ;  /* 0x0000001fff047819 */ /* 0x000fe20000011441 */
[----:B------:R-:W-:Y:S01]  /*efe0*/  HADD2.F32 R39, -RZ, R64.H0_H0 ;  /* 0x20000040ff277230 */ /* 0x000fe20000004100 */
[----:B------:R-:W-:-:S02]  /*eff0*/  LOP3.LUT R5, R66, R17, RZ, 0x3c, !PT ;  /* 0x0000001142057212 */ /* 0x000fc400078e3cff */
[----:B------:R-:W-:Y:S02]  /*f000*/  LOP3.LUT R67, R67, 0xffffe000, RZ, 0xc0, !PT ;  /* 0xffffe00043437812 */ /* 0x000fe400078ec0ff */
[----:B------:R-:W-:Y:S02]  /*f010*/  SHF.L.U32 R6, R65, 0x3, RZ ;  /* 0x0000000341067819 */ /* 0x000fe400000006ff */
[----:B------:R-:W-:Y:S02]  /*f020*/  LEA.HI R4, R4, R65, RZ, 0x3 ;  /* 0x0000004104047211 */ /* 0x000fe400078f18ff */
[----:B------:R-:W-:Y:S02]  /*f030*/  IADD3 R5, R5, R67, R16 ;  /* 0x0000004305057210 */ /* 0x000fe40007ffe010 */
[----:B------:R-:W-:Y:S02]  /*f040*/  LOP3.LUT R6, R19, 0x38, R6, 0xf8, !PT ;  /* 0x0000003813067812 */ /* 0x000fe400078ef806 */
[----:B------:R-:W-:-:S02]  /*f050*/  SHF.L.U32 R4, R4, 0xa, RZ ;  /* 0x0000000a04047819 */ /* 0x000fc400000006ff */
[----:B------:R-:W-:Y:S02]  /*f060*/  LEA R18, R5, 0x18100, 0x1 ;  /* 0x0001810005127811 */ /* 0x000fe400078e08ff */
[----:B------:R-:W-:Y:S02]  /*f070*/  LOP3.LUT R17, R6, R17, RZ, 0x3c, !PT ;  /* 0x0000001106117212 */ /* 0x000fe400078e3cff */
[----:B------:R-:W-:Y:S01]  /*f080*/  LOP3.LUT R5, R4, 0x7fffe000, RZ, 0xc0, !PT ;  /* 0x7fffe00004057812 */ /* 0x000fe200078ec0ff */
[----:B------:R-:W1:Y:S01]  /*f090*/  LDS.128 R12, [R18] ;  /* 0x00000000120c7984 */ /* 0x000e620000000c00 */
[--C-:B------:R-:W-:Y:S02]  /*f0a0*/  SHF.R.U64 R19, R20, 0x10, R21.reuse ;  /* 0x0000001014137819 */ /* 0x100fe40000001215 */
[----:B------:R-:W-:Y:S02]  /*f0b0*/  IADD3 R16, R17, R5, R16 ;  /* 0x0000000511107210 */ /* 0x000fe40007ffe010 */
[----:B------:R-:W-:Y:S01]  /*f0c0*/  SHF.R.U32.HI R21, RZ, 0x10, R21 ;  /* 0x00000010ff157819 */ /* 0x000fe20000011615 */
[----:B------:R-:W-:Y:S01]  /*f0d0*/  HADD2.F32 R19, -RZ, R19.H0_H0 ;  /* 0x20000013ff137230 */ /* 0x000fe20000004100 */
[----:B------:R-:W-:-:S02]  /*f0e0*/  SHF.L.U32 R16, R16, 0x1, RZ ;  /* 0x0000000110107819 */ /* 0x000fc400000006ff */
[--C-:B------:R-:W-:Y:S01]  /*f0f0*/  SHF.R.U64 R17, R24, 0x10, R25.reuse ;  /* 0x0000001018117819 */ /* 0x100fe20000001219 */
[----:B------:R-:W-:Y:S01]  /*f100*/  HADD2.F32 R40, -RZ, R21.H0_H0 ;  /* 0x20000015ff287230 */ /* 0x000fe20000004100 */
[----:B------:R-:W-:Y:S01]  /*f110*/  SHF.R.U32.HI R24, RZ, 0x10, R25 ;  /* 0x00000010ff187819 */ /* 0x000fe20000011619 */
[----:B------:R-:W2:Y:S01]  /*f120*/  LDS.128 R4, [R16+0x18100] ;  /* 0x0181000010047984 */ /* 0x000ea20000000c00 */
[--C-:B------:R-:W-:Y:S01]  /*f130*/  SHF.R.U64 R20, R26, 0x10, R27.reuse ;  /* 0x000000101a147819 */ /* 0x100fe2000000121b */
[----:B------:R-:W-:Y:S01]  /*f140*/  HADD2.F32 R17, -RZ, R17.H0_H0 ;  /* 0x20000011ff117230 */ /* 0x000fe20000004100 */
[----:B------:R-:W-:Y:S01]  /*f150*/  SHF.R.U32.HI R26, RZ, 0x10, R27 ;  /* 0x00000010ff1a7819 */ /* 0x000fe2000001161b */
[----:B------:R-:W-:Y:S01]  /*f160*/  HADD2.F32 R24, -RZ, R24.H0_H0 ;  /* 0x20000018ff187230 */ /* 0x000fe20000004100 */
[--C-:B------:R-:W-:Y:S01]  /*f170*/  SHF.R.U64 R22, R22, 0x10, R23.reuse ;  /* 0x0000001016167819 */ /* 0x100fe20000001217 */
[----:B------:R-:W-:Y:S01]  /*f180*/  HADD2.F32 R20, -RZ, R20.H0_H0 ;  /* 0x20000014ff147230 */ /* 0x000fe20000004100 */
[----:B------:R-:W-:Y:S01]  /*f190*/  SHF.R.U32.HI R23, RZ, 0x10, R23 ;  /* 0x00000010ff177819 */ /* 0x000fe20000011617 */
[----:B------:R-:W-:-:S02]  /*f1a0*/  HADD2.F32 R26, -RZ, R26.H0_H0 ;  /* 0x2000001aff1a7230 */ /* 0x000fc40000004100 */
[----:B------:R-:W-:Y:S02]  /*f1b0*/  HADD2.F32 R22, -RZ, R22.H0_H0 ;  /* 0x20000016ff167230 */ /* 0x000fe40000004100 */
[----:B------:R-:W-:Y:S02]  /*f1c0*/  HADD2.F32 R44, -RZ, R23.H0_H0 ;  /* 0x20000017ff2c7230 */ /* 0x000fe40000004100 */
[--C-:B-1----:R-:W-:Y:S02]  /*f1d0*/  HADD2.F32 R25, -RZ, R13.reuse.H0_H0 ;  /* 0x2000000dff197230 */ /* 0x102fe40000004100 */
[----:B------:R-:W-:Y:S02]  /*f1e0*/  HADD2.F32 R13, -RZ, R13.H1_H1 ;  /* 0x3000000dff0d7230 */ /* 0x000fe40000004100 */
[--C-:B------:R-:W-:Y:S01]  /*f1f0*/  HADD2.F32 R27, -RZ, R12.reuse.H0_H0 ;  /* 0x2000000cff1b7230 */ /* 0x100fe20000004100 */
[----:B------:R-:W-:Y:S01]  /*f200*/  FMUL.FTZ R36, R25, R30 ;  /* 0x0000001e19247220 */ /* 0x000fe20000410000 */
[----:B------:R-:W-:Y:S01]  /*f210*/  HADD2.F32 R28, -RZ, R12.H1_H1 ;  /* 0x3000000cff1c7230 */ /* 0x000fe20000004100 */
[----:B------:R-:W-:Y:S01]  /*f220*/  FMUL.FTZ R21, R13, R40 ;  /* 0x000000280d157220 */ /* 0x000fe20000410000 */
[----:B------:R-:W-:-:S02]  /*f230*/  HADD2.F32 R12, -RZ, R14.H0_H0 ;  /* 0x2000000eff0c7230 */ /* 0x000fc40000004100 */
[----:B------:R-:W-:Y:S01]  /*f240*/  HADD2.F32 R29, -RZ, R14.H1_H1 ;  /* 0x3000000eff1d7230 */ /* 0x000fe20000004100 */
[----:B------:R-:W-:Y:S01]  /*f250*/  FMUL.FTZ R46, R28, R19 ;  /* 0x000000131c2e7220 */ /* 0x000fe20000410000 */
[--C-:B--2---:R-:W-:Y:S02]  /*f260*/  HADD2.F32 R31, -RZ, R5.reuse.H0_H0 ;  /* 0x20000005ff1f7230 */ /* 0x104fe40000004100 */
[----:B------:R-:W-:Y:S02]  /*f270*/  HADD2.F32 R5, -RZ, R5.H1_H1 ;  /* 0x30000005ff057230 */ /* 0x000fe40000004100 */
[--C-:B------:R-:W-:Y:S01]  /*f280*/  HADD2.F32 R32, -RZ, R4.reuse.H0_H0 ;  /* 0x20000004ff207230 */ /* 0x100fe20000004100 */
[----:B------:R-:W-:Y:S01]  /*f290*/  FMUL.FTZ R30, R31, R30 ;  /* 0x0000001e1f1e7220 */ /* 0x000fe20000410000 */
[----:B------:R-:W-:Y:S01]  /*f2a0*/  HADD2.F32 R33, -RZ, R4.H1_H1 ;  /* 0x30000004ff217230 */ /* 0x000fe20000004100 */
[C---:B------:R-:W-:Y:S01]  /*f2b0*/  FMUL.FTZ R40, R5.reuse, R40 ;  /* 0x0000002805287220 */ /* 0x040fe20000410000 */
[--C-:B------:R-:W-:Y:S01]  /*f2c0*/  HADD2.F32 R14, -RZ, R15.reuse.H0_H0 ;  /* 0x2000000fff0e7230 */ /* 0x100fe20000004100 */
[----:B------:R-:W-:Y:S01]  /*f2d0*/  FFMA.FTZ R5, R5, R24, R21 ;  /* 0x0000001805057223 */ /* 0x000fe20000010015 */
[----:B------:R-:W-:Y:S01]  /*f2e0*/  HADD2.F32 R21, -RZ, R62.H1_H1 ;  /* 0x3000003eff157230 */ /* 0x000fe20000004100 */
[----:B------:R-:W-:Y:S01]  /*f2f0*/  FFMA.FTZ R36, R31, R38, R36 ;  /* 0x000000261f247223 */ /* 0x000fe20000010024 */
[--C-:B------:R-:W-:Y:S01]  /*f300*/  HADD2.F32 R4, -RZ, R6.reuse.H0_H0 ;  /* 0x20000006ff047230 */ /* 0x100fe20000004100 */
        /* <DEDUP_REMOVED lines=9> */
[----:B------:R-:W-:Y:S01]  /*f3a0*/  HADD2.F32 R31, -RZ, R62.H0_H0 ;  /* 0x2000003eff1f7230 */ /* 0x000fe20000004100 */
[----:B------:R-:W-:Y:S01]  /*f3b0*/  FFMA.FTZ R37, R4, R35, R37 ;  /* 0x0000002304257223 */ /* 0x000fe20000010025 */
[----:B------:R-:W-:Y:S01]  /*f3c0*/  F2FP.PACK_AB R5, R5, R36 ;  /* 0x000000240505723e */ /* 0x000fe200000000ff */
[----:B------:R-:W-:-:S02]  /*f3d0*/  FMUL.FTZ R4, R15, R44 ;  /* 0x0000002c0f047220 */ /* 0x000fc40000410000 */
[-C--:B------:R-:W-:Y:S02]  /*f3e0*/  FMUL.FTZ R23, R14, R31.reuse ;  /* 0x0000001f0e177220 */ /* 0x080fe40000410000 */
[C---:B------:R-:W-:Y:S02]  /*f3f0*/  FMUL.FTZ R44, R7.reuse, R44 ;  /* 0x0000002c072c7220 */ /* 0x040fe40000410000 */
[----:B------:R-:W-:Y:S02]  /*f400*/  FFMA.FTZ R4, R7, R26, R4 ;  /* 0x0000001a07047223 */ /* 0x000fe40000010004 */
[----:B------:R-:W-:Y:S02]  /*f410*/  FMUL.FTZ R31, R6, R31 ;  /* 0x0000001f061f7220 */ /* 0x000fe40000410000 */
[-C--:B------:R-:W-:Y:S02]  /*f420*/  FMUL.FTZ R7, R29, R22.reuse ;  /* 0x000000161d077220 */ /* 0x080fe40000410000 */
[----:B------:R-:W-:-:S02]  /*f430*/  FMUL.FTZ R22, R34, R22 ;  /* 0x0000001622167220 */ /* 0x000fc40000410000 */
[----:B------:R-:W-:Y:S02]  /*f440*/  FMUL.FTZ R19, R33, R19 ;  /* 0x0000001321137220 */ /* 0x000fe40000410000 */
[-C--:B------:R-:W-:Y:S02]  /*f450*/  FFMA.FTZ R31, R14, R39.reuse, -R31 ;  /* 0x000000270e1f7223 */ /* 0x080fe4000001081f */
[----:B------:R-:W-:Y:S02]  /*f460*/  FFMA.FTZ R23, R6, R39, R23 ;  /* 0x0000002706177223 */ /* 0x000fe40000010017 */
[----:B------:R-:W-:Y:S02]  /*f470*/  FFMA.FTZ R30, R25, R38, -R30 ;  /* 0x00000026191e7223 */ /* 0x000fe4000001081e */
[----:B------:R-:W-:Y:S02]  /*f480*/  FFMA.FTZ R13, R13, R24, -R40 ;  /* 0x000000180d0d7223 */ /* 0x000fe40000010828 */
[----:B------:R-:W-:-:S02]  /*f490*/  FFMA.FTZ R42, R27, R63, -R42 ;  /* 0x0000003f1b2a7223 */ /* 0x000fc4000001082a */
[----:B------:R-:W-:Y:S01]  /*f4a0*/  FFMA.FTZ R21, R12, R35, -R21 ;  /* 0x000000230c157223 */ /* 0x000fe20000010815 */
[----:B------:R-:W-:Y:S01]  /*f4b0*/  F2FP.PACK_AB R13, R13, R30 ;  /* 0x0000001e0d0d723e */ /* 0x000fe200000000ff */
[----:B------:R-:W-:Y:S02]  /*f4c0*/  FFMA.FTZ R44, R15, R26, -R44 ;  /* 0x0000001a0f2c7223 */ /* 0x000fe4000001082c */
        /* <DEDUP_REMOVED lines=12> */
.L_x_1896:
[----:B------:R-:W-:Y:S05]  /*f590*/  BSYNC B2 ;  /* 0x0000000000027941 */ /* 0x000fea0003800000 */
.L_x_1878:
[----:B------:R-:W-:-:S04]  /*f5a0*/  DEPBAR.LE SB0, 0x2 ;  /* 0x000080800000791a */ /* 0x000fc80000000000 */
[----:B------:R-:W-:Y:S01]  /*f5b0*/  BAR.SYNC.DEFER_BLOCKING 0x0 ;  /* 0x0000000000007b1d */ /* 0x000fe20000010000 */
[----:B------:R-:W-:-:S04]  /*f5c0*/  LOP3.LUT P0, RZ, R9, 0x2, RZ, 0xc0, !PT ;  /* 0x0000000209ff7812 */ /* 0x000fc8000780c0ff */
[----:B------:R-:W-:Y:S01]  /*f5d0*/  SEL R202, R2, 0xffffffe0, !P0 ;  /* 0xffffffe002ca7807 */ /* 0x000fe20004000000 */
[----:B------:R-:W-:Y:S04]  /*f5e0*/  BSSY B0, `(.L_x_1921) ;  /* 0x0000024000007945 */ /* 0x000fe80003800000 */
[----:B------:R-:W-:Y:S01]  /*f5f0*/  IMAD.IADD R2, R198, 0x1, R202 ;  /* 0x00000001c6027824 */ /* 0x000fe200078e02ca */
        /* <DEDUP_REMOVED lines=34> */
.L_x_1922:
[----:B------:R-:W-:Y:S05]  /*f820*/  BSYNC B0 ;  /* 0x0000000000007941 */ /* 0x000fea0003800000 */
.L_x_1921:
[----:B------:R-:W-:Y:S01]  /*f830*/  LOP3.LUT P0, RZ, R9, 0x4, RZ, 0xc0, !PT ;  /* 0x0000000409ff7812 */ /* 0x000fe2000780c0ff */
[----:B--234-:R-:W-:Y:S01]  /*f840*/  HMMA.16816.F32 R20, R36, R16, RZ ;  /* 0x000000102414723c */ /* 0x01cfe200000018ff */
[----:B------:R-:W-:Y:S01]  /*f850*/  LDSM.16.M88.4 R4, [R196] ;  /* 0x00000000c404783b */ /* 0x000fe20000000200 */
[----:B------:R-:W-:Y:S01]  /*f860*/  ISETP.GE.AND P4, PT, R209, 0x1, PT ;  /* 0x00000001d100780c */ /* 0x000fe20003f86270 */
[----:B------:R-:W-:Y:S01]  /*f870*/  ULDC UR4, c[0x0][0x324] ;  /* 0x0000c90000047ab9 */ /* 0x000fe20000000800 */
[----:B------:R-:W-:Y:S01]  /*f880*/  SEL R203, R0, 0xffffffc0, !P0 ;  /* 0xffffffc000cb7807 */ /* 0x000fe20004000000 */
[----:B-----5:R-:W-:Y:S01]  /*f890*/  LDSM.16.M88.4 R76, [R2+0x2000] ;  /* 0x00200000024c783b */ /* 0x020fe20000000200 */
[----:B------:R-:W-:-:S02]  /*f8a0*/  ULOP3.LUT UR4, URZ, UR4, URZ, 0x33, !UPT ;  /* 0x000000043f047292 */ /* 0x000fc4000f8e333f */
[----:B------:R-:W-:Y:S01]  /*f8b0*/  HMMA.16816.F32 R16, R36, R18, RZ ;  /* 0x000000122410723c */ /* 0x000fe200000018ff */
[----:B------:R-:W-:Y:S01]  /*f8c0*/  IADD3 R9, R198, R203, RZ ;  /* 0x000000cbc6097210 */ /* 0x000fe20007ffe0ff */
[----:B------:R-:W-:Y:S01]  /*f8d0*/  LDSM.16.M88.4 R80, [R147+0x4000] ;  /* 0x004000009350783b */ /* 0x000fe20000000200 */
[----:B------:R-:W-:-:S03]  /*f8e0*/  IADD3 R0, R203, R198, R202 ;  /* 0x000000c6cb007210 */ /* 0x000fc60007ffe0ca */
[----:B------:R-:W2:Y:S02]  /*f8f0*/  LDSM.16.M88.4 R24, [R9] ;  /* 0x000000000918783b */ /* 0x000ea40000000200 */
[C---:B------:R-:W-:Y:S02]  /*f900*/  HMMA.16816.F32 R32, R36.reuse, R44, RZ ;  /* 0x0000002c2420723c */ /* 0x040fe400000018ff */
[----:B------:R-:W3:Y:S04]  /*f910*/  LDSM.16.M88.4 R28, [R9+0x800] ;  /* 0x00080000091c783b */ /* 0x000ee80000000200 */
[----:B------:R-:W-:Y:S02]  /*f920*/  LDSM.16.M88.4 R88, [R0+0x2800] ;  /* 0x002800000058783b */ /* 0x000fe40000000200 */
[C---:B------:R-:W-:Y:S02]  /*f930*/  HMMA.16816.F32 R44, R36.reuse, R46, RZ ;  /* 0x0000002e242c723c */ /* 0x040fe400000018ff */
[----:B------:R-:W-:Y:S04]  /*f940*/  LDSM.16.M88.4 R84, [R198+0x4800] ;  /* 0x00480000c654783b */ /* 0x000fe80000000200 */
[----:B------:R-:W0:Y:S02]  /*f950*/  LDGDEPBAR ;  /* 0x00000000000079af */ /* 0x000e240000000000 */
[C---:B-1----:R-:W-:Y:S08]  /*f960*/  HMMA.16816.F32 R68, R36.reuse, R64, RZ ;  /* 0x000000402444723c */ /* 0x042ff000000018ff */
[----:B------:R-:W-:Y:S08]  /*f970*/  HMMA.16816.F32 R64, R36, R66, RZ ;  /* 0x000000422440723c */ /* 0x000ff000000018ff */
[C---:B------:R-:W-:Y:S08]  /*f980*/  HMMA.16816.F32 R20, R56.reuse, R12, R20 ;  /* 0x0000000c3814723c */ /* 0x040ff00000001814 */
[----:B------:R-:W-:Y:S01]  /*f990*/  HMMA.16816.F32 R16, R56, R14, R16 ;  /* 0x0000000e3810723c */ /* 0x000fe20000001810 */
[----:B------:R-:W1:Y:S07]  /*f9a0*/  LDSM.16.M88.4 R12, [R9+0x1000] ;  /* 0x00100000090c783b */ /* 0x000e6e0000000200 */
[C---:B------:R-:W-:Y:S08]  /*f9b0*/  HMMA.16816.F32 R60, R36.reuse, R72, RZ ;  /* 0x00000048243c723c */ /* 0x040ff000000018ff */
[----:B------:R-:W-:Y:S01]  /*f9c0*/  HMMA.16816.F32 R36, R36, R74, RZ ;  /* 0x0000004a2424723c */ /* 0x000fe200000018ff */
[----:B------:R-:W-:Y:S07]  /*f9d0*/  LDSM.16.M88.4 R72, [R0] ;  /* 0x000000000048783b */ /* 0x000fee0000000200 */
[C---:B------:R-:W-:Y:S08]  /*f9e0*/  HMMA.16816.F32 R32, R56.reuse, R48, R32 ;  /* 0x000000303820723c */ /* 0x040ff00000001820 */
[C---:B------:R-:W-:Y:S01]  /*f9f0*/  HMMA.16816.F32 R44, R56.reuse, R50, R44 ;  /* 0x00000032382c723c */ /* 0x040fe2000000182c */
[----:B------:R-:W4:Y:S07]  /*fa00*/  LDSM.16.M88.4 R48, [R9+0x1800] ;  /* 0x001800000930783b */ /* 0x000f2e0000000200 */
[C---:B------:R-:W-:Y:S08]  /*fa10*/  HMMA.16816.F32 R68, R56.reuse, R52, R68 ;  /* 0x000000343844723c */ /* 0x040ff00000001844 */
[----:B------:R-:W-:Y:S01]  /*fa20*/  HMMA.16816.F32 R64, R56, R54, R64 ;  /* 0x000000363840723c */ /* 0x000fe20000001840 */
[----:B------:R-:W-:Y:S07]  /*fa30*/  LDSM.16.M88.4 R52, [R0+0x800] ;  /* 0x000800000034783b */ /* 0x000fee0000000200 */
[C---:B--2---:R-:W-:Y:S08]  /*fa40*/  HMMA.16816.F32 R20, R4.reuse, R24, R20 ;  /* 0x000000180414723c */ /* 0x044ff00000001814 */
[----:B------:R-:W-:Y:S01]  /*fa50*/  HMMA.16816.F32 R16, R4, R26, R16 ;  /* 0x0000001a0410723c */ /* 0x000fe20000001810 */
[----:B------:R-:W2:Y:S07]  /*fa60*/  LDSM.16.M88.4 R24, [R147] ;  /* 0x000000009318783b */ /* 0x000eae0000000200 */
[C---:B------:R-:W-:Y:S08]  /*fa70*/  HMMA.16816.F32 R60, R56.reuse, R40, R60 ;  /* 0x00000028383c723c */ /* 0x040ff0000000183c */
[----:B------:R-:W-:Y:S01]  /*fa80*/  HMMA.16816.F32 R56, R56, R42, R36 ;  /* 0x0000002a3838723c */ /* 0x000fe20000001824 */
[----:B------:R-:W2:Y:S04]  /*fa90*/  LDSM.16.M88.4 R40, [R0+0x1000] ;  /* 0x001000000028783b */ /* 0x000ea80000000200 */
[----:B------:R-:W-:Y:S03]  /*faa0*/  LDSM.16.M88.4 R36, [R200+0x4000] ;  /* 0x00400000c824783b */ /* 0x000fe60000000200 */
[C---:B---3--:R-:W-:Y:S08]  /*fab0*/  HMMA.16816.F32 R32, R4.reuse, R28, R32 ;  /* 0x0000001c0420723c */ /* 0x048ff00000001820 */
[C---:B------:R-:W-:Y:S01]  /*fac0*/  HMMA.16816.F32 R44, R4.reuse, R30, R44 ;  /* 0x0000001e042c723c */ /* 0x040fe2000000182c */
[----:B------:R-:W-:Y:S07]  /*fad0*/  LDSM.16.M88.4 R28, [R0+0x1800] ;  /* 0x00180000001c783b */ /* 0x000fee0000000200 */
[C---:B-1----:R-:W-:Y:S08]  /*fae0*/  HMMA.16816.F32 R68, R4.reuse, R12, R68 ;  /* 0x0000000c0444723c */ /* 0x042ff00000001844 */
[C---:B------:R-:W-:Y:S01]  /*faf0*/  HMMA.16816.F32 R64, R4.reuse, R14, R64 ;  /* 0x0000000e0440723c */ /* 0x040fe20000001840 */
[----:B------:R-:W1:Y:S07]  /*fb00*/  LDSM.16.M88.4 R12, [R198+0x2000] ;  /* 0x00200000c60c783b */ /* 0x000e6e0000000200 */
[C---:B----4-:R-:W-:Y:S08]  /*fb10*/  HMMA.16816.F32 R60, R4.reuse, R48, R60 ;  /* 0x00000030043c723c */ /* 0x050ff0000000183c */
[----:B------:R-:W-:Y:S01]  /*fb20*/  HMMA.16816.F32 R56, R4, R50, R56 ;  /* 0x000000320438723c */ /* 0x000fe20000001838 */
[----:B------:R-:W3:Y:S04]  /*fb30*/  LDSM.16.M88.4 R4, [R198+0x2800] ;  /* 0x00280000c604783b */ /* 0x000ee80000000200 */
[----:B------:R-:W-:Y:S03]  /*fb40*/  LDSM.16.M88.4 R48, [R198+0x3000] ;  /* 0x00300000c630783b */ /* 0x000fe60000000200 */
[C---:B--2---:R-:W-:Y:S08]  /*fb50*/  HMMA.16816.F32 R20, R24.reuse, R72, R20 ;  /* 0x000000481814723c */ /* 0x044ff00000001814 */
[C---:B------:R-:W-:Y:S01]  /*fb60*/  HMMA.16816.F32 R16, R24.reuse, R74, R16 ;  /* 0x0000004a1810723c */ /* 0x040fe20000001810 */
[----:B------:R-:W-:Y:S07]  /*fb70*/  LDSM.16.M88.4 R72, [R0+0x2000] ;  /* 0x002000000048783b */ /* 0x000fee0000000200 */
[C---:B------:R-:W-:Y:S08]  /*fb80*/  HMMA.16816.F32 R32, R24.reuse, R52, R32 ;  /* 0x000000341820723c */ /* 0x040ff00000001820 */
[C---:B------:R-:W-:Y:S01]  /*fb90*/  HMMA.16816.F32 R44, R24.reuse, R54, R44 ;  /* 0x00000036182c723c */ /* 0x040fe2000000182c */
[----:B------:R-:W-:Y:S07]  /*fba0*/  LDSM.16.M88.4 R52, [R198+0x3800] ;  /* 0x00380000c634783b */ /* 0x000fee0000000200 */
[C---:B------:R-:W-:Y:S08]  /*fbb0*/  HMMA.16816.F32 R68, R24.reuse, R40, R68 ;  /* 0x000000281844723c */ /* 0x040ff00000001844 */
[----:B------:R-:W-:Y:S01]  /*fbc0*/  HMMA.16816.F32 R64, R24, R42, R64 ;  /* 0x0000002a1840723c */ /* 0x000fe20000001840 */
[----:B------:R-:W2:Y:S07]  /*fbd0*/  LDSM.16.M88.4 R40, [R197+0x4000] ;  /* 0x00400000c528783b */ /* 0x000eae0000000200 */
[C---:B-1----:R-:W-:Y:S08]  /*fbe0*/  HMMA.16816.F32 R20, R36.reuse, R12, R20 ;  /* 0x0000000c2414723c */ /* 0x042ff00000001814 */
[C---:B------:R-:W-:Y:S01]  /*fbf0*/  HMMA.16816.F32 R16, R36.reuse, R14, R16 ;  /* 0x0000000e2410723c */ /* 0x040fe20000001810 */
[----:B------:R-:W-:Y:S07]  /*fc00*/  LDSM.16.M88.4 R12, [R9+0x2000] ;  /* 0x00200000090c783b */ /* 0x000fee0000000200 */
[C---:B---3--:R-:W-:Y:S08]  /*fc10*/  HMMA.16816.F32 R32, R36.reuse, R4, R32 ;  /* 0x000000042420723c */ /* 0x048ff00000001820 */
[----:B------:R-:W-:Y:S01]  /*fc20*/  HMMA.16816.F32 R44, R36, R6, R44 ;  /* 0x00000006242c723c */ /* 0x000fe2000000182c */
[----:B------:R-:W1:Y:S07]  /*fc30*/  LDSM.16.M88.4 R4, [R196+0x4000] ;  /* 0x00400000c404783b */ /* 0x000e6e0000000200 */
[C---:B------:R-:W-:Y:S08]  /*fc40*/  HMMA.16816.F32 R60, R24.reuse, R28, R60 ;  /* 0x0000001c183c723c */ /* 0x040ff0000000183c */
[----:B------:R-:W-:Y:S01]  /*fc50*/  HMMA.16816.F32 R56, R24, R30, R56 ;  /* 0x0000001e1838723c */ /* 0x000fe20000001838 */
[----:B------:R-:W3:Y:S04]  /*fc60*/  LDSM.16.M88.4 R28, [R2+0x2800] ;  /* 0x00280000021c783b */ /* 0x000ee80000000200 */
[----:B------:R-:W4:Y:S03]  /*fc70*/  LDSM.16.M88.4 R24, [R2+0x3000] ;  /* 0x003000000218783b */ /* 0x000f260000000200 */
[C---:B--2---:R-:W-:Y:S08]  /*fc80*/  HMMA.16816.F32 R20, R40.reuse, R76, R20 ;  /* 0x0000004c2814723c */ /* 0x044ff00000001814 */
[----:B------:R-:W-:Y:S01]  /*fc90*/  HMMA.16816.F32 R16, R40, R78, R16 ;  /* 0x0000004e2810723c */ /* 0x000fe20000001810 */
[----:B------:R-:W-:Y:S07]  /*fca0*/  LDSM.16.M88.4 R76, [R0+0x3000] ;  /* 0x00300000004c783b */ /* 0x000fee0000000200 */
[C---:B------:R-:W-:Y:S08]  /*fcb0*/  HMMA.16816.F32 R68, R36.reuse, R48, R68 ;  /* 0x000000302444723c */ /* 0x040ff00000001844 */
[----:B------:R-:W-:Y:S01]  /*fcc0*/  HMMA.16816.F32 R64, R36, R50, R64 ;  /* 0x000000322440723c */ /* 0x000fe20000001840 */
[----:B------:R-:W2:Y:S07]  /*fcd0*/  LDSM.16.M88.4 R48, [R2+0x3800] ;  /* 0x003800000230783b */ /* 0x000eae0000000200 */
[----:B-1----:R-:W-:Y:S08]  /*fce0*/  HMMA.16816.F32 R20, R4, R12, R20 ;  /* 0x0000000c0414723c */ /* 0x002ff00000001814 */
[C---:B---3--:R-:W-:Y:S08]  /*fcf0*/  HMMA.16816.F32 R32, R40.reuse, R28, R32 ;  /* 0x0000001c2820723c */ /* 0x048ff00000001820 */
[----:B------:R-:W-:Y:S01]  /*fd00*/  HMMA.16816.F32 R44, R40, R30, R44 ;  /* 0x0000001e282c723c */ /* 0x000fe2000000182c */
[----:B------:R-:W1:Y:S07]  /*fd10*/  LDSM.16.M88.4 R28, [R9+0x2800] ;  /* 0x00280000091c783b */ /* 0x000e6e0000000200 */
[----:B------:R-:W-:Y:S01]  /*fd20*/  HMMA.16816.F32 R16, R4, R14, R16 ;  /* 0x0000000e0410723c */ /* 0x000fe20000001810 */
[----:B------:R-:W-:Y:S07]  /*fd30*/  LDSM.16.M88.4 R12, [R9+0x3800] ;  /* 0x00380000090c783b */ /* 0x000fee0000000200 */
[C---:B------:R-:W-:Y:S08]  /*fd40*/  HMMA.16816.F32 R60, R36.reuse, R52, R60 ;  /* 0x00000034243c723c */ /* 0x040ff0000000183c */
[----:B------:R-:W-:Y:S01]  /*fd50*/  HMMA.16816.F32 R56, R36, R54, R56 ;  /* 0x000000362438723c */ /* 0x000fe20000001838 */
[----:B------:R-:W-:Y:S04]  /*fd60*/  LDSM.16.M88.4 R52, [R200+0x8000] ;  /* 0x00800000c834783b */ /* 0x000fe80000000200 */
[----:B------:R-:W3:Y:S03]  /*fd70*/  LDSM.16.M88.4 R36, [R198+0x4000] ;  /* 0x00400000c624783b */ /* 0x000ee60000000200 */
[C---:B----4-:R-:W-:Y:S08]  /*fd80*/  HMMA.16816.F32 R68, R40.reuse, R24, R68 ;  /* 0x000000182844723c */ /* 0x050ff00000001844 */
[----:B------:R-:W-:Y:S01]  /*fd90*/  HMMA.16816.F32 R64, R40, R26, R64 ;  /* 0x0000001a2840723c */ /* 0x000fe20000001840 */
[----:B------:R-:W4:Y:S07]  /*fda0*/  LDSM.16.M88.4 R24, [R9+0x3000] ;  /* 0x003000000918783b */ /* 0x000f2e0000000200 */
[C---:B------:R-:W-:Y:S08]  /*fdb0*/  HMMA.16816.F32 R20, R80.reuse, R72, R20 ;  /* 0x000000485014723c */ /* 0x040ff00000001814 */
[----:B------:R-:W-:Y:S01]  /*fdc0*/  HMMA.16816.F32 R16, R80, R74, R16 ;  /* 0x0000004a5010723c */ /* 0x000fe20000001810 */
[----:B------:R-:W-:Y:S07]  /*fdd0*/  LDSM.16.M88.4 R72, [R0+0x3800] ;  /* 0x003800000048783b */ /* 0x000fee0000000200 */
[C---:B--2---:R-:W-:Y:S08]  /*fde0*/  HMMA.16816.F32 R60, R40.reuse, R48, R60 ;  /* 0x00000030283c723c */ /* 0x044ff0000000183c */
[----:B------:R-:W-:Y:S01]  /*fdf0*/  HMMA.16816.F32 R56, R40, R50, R56 ;  /* 0x000000322838723c */ /* 0x000fe20000001838 */
[----:B------:R-:W-:Y:S04]  /*fe00*/  LDSM.16.M88.4 R40, [R197+0x8000] ;  /* 0x00800000c528783b */ /* 0x000fe80000000200 */
[----:B------:R-:W2:Y:S03]  /*fe10*/  LDSM.16.M88.4 R48, [R2+0x4000] ;  /* 0x004000000230783b */ /* 0x000ea60000000200 */
[----:B-1----:R-:W-:Y:S08]  /*fe20*/  HMMA.16816.F32 R32, R4, R28, R32 ;  /* 0x0000001c0420723c */ /* 0x002ff00000001820 */
[C---:B---3--:R-:W-:Y:S08]  /*fe30*/  HMMA.16816.F32 R20, R52.reuse, R36, R20 ;  /* 0x000000243414723c */ /* 0x048ff00000001814 */
[----:B------:R-:W-:Y:S01]  /*fe40*/  HMMA.16816.F32 R16, R52, R38, R16 ;  /* 0x000000263410723c */ /* 0x000fe20000001810 */
[----:B------:R-:W-:Y:S07]  /*fe50*/  LDSM.16.M88.4 R36, [R2+0x4800] ;  /* 0x004800000224783b */ /* 0x000fee0000000200 */
[C---:B------:R-:W-:Y:S01]  /*fe60*/  HMMA.16816.F32 R44, R4.reuse, R30, R44 ;  /* 0x0000001e042c723c */ /* 0x040fe2000000182c */
[----:B------:R-:W-:Y:S07]  /*fe70*/  LDSM.16.M88.4 R28, [R196+0x8000] ;  /* 0x00800000c41c783b */ /* 0x000fee0000000200 */
[C---:B----4-:R-:W-:Y:S08]  /*fe80*/  HMMA.16816.F32 R68, R4.reuse, R24, R68 ;  /* 0x000000180444723c */ /* 0x050ff00000001844 */
[----:B------:R-:W-:Y:S01]  /*fe90*/  HMMA.16816.F32 R64, R4, R26, R64 ;  /* 0x0000001a0440723c */ /* 0x000fe20000001840 */
[----:B------:R-:W1:Y:S07]  /*fea0*/  LDSM.16.M88.4 R24, [R9+0x4000] ;  /* 0x004000000918783b */ /* 0x000e6e0000000200 */
[----:B------:R-:W-:Y:S08]  /*feb0*/  HMMA.16816.F32 R32, R80, R88, R32 ;  /* 0x000000585020723c */ /* 0x000ff00000001820 */
[C---:B--2---:R-:W-:Y:S08]  /*fec0*/  HMMA.16816.F32 R20, R40.reuse, R48, R20 ;  /* 0x000000302814723c */ /* 0x044ff00000001814 */
[----:B------:R-:W-:Y:S01]  /*fed0*/  HMMA.16816.F32 R16, R40, R50, R16 ;  /* 0x000000322810723c */ /* 0x000fe20000001810 */
[----:B------:R-:W2:Y:S07]  /*fee0*/  LDSM.16.M88.4 R48, [R198+0x5000] ;  /* 0x00500000c630783b */ /* 0x000eae0000000200 */
[C---:B------:R-:W-:Y:S08]  /*fef0*/  HMMA.16816.F32 R60, R4.reuse, R12, R60 ;  /* 0x0000000c043c723c */ /* 0x040ff0000000183c */
[----:B------:R-:W-:Y:S01]  /*ff00*/  HMMA.16816.F32 R56, R4, R14, R56 ;  /* 0x0000000e0438723c */ /* 0x000fe20000001838 */
[----:B------:R-:W-:Y:S04]  /*ff10*/  LDSM.16.M88.4 R12, [R147+0x8000] ;  /* 0x00800000930c783b */ /* 0x000fe80000000200 */
[----:B------:R-:W3:Y:S03]  /*ff20*/  LDSM.16.M88.4 R4, [R0+0x4000] ;  /* 0x004000000004783b */ /* 0x000ee60000000200 */
[----:B------:R-:W-:Y:S08]  /*ff30*/  HMMA.16816.F32 R44, R80, R90, R44 ;  /* 0x0000005a502c723c */ /* 0x000ff0000000182c */
[----:B------:R-:W-:Y:S08]  /*ff40*/  HMMA.16816.F32 R32, R52, R84, R32 ;  /* 0x000000543420723c */ /* 0x000ff00000001820 */
[----:B------:R-:W-:Y:S01]  /*ff50*/  HMMA.16816.F32 R88, R80, R76, R68 ;  /* 0x0000004c5058723c */ /* 0x000fe20000001844 */
[----:B------:R-:W4:Y:S07]  /*ff60*/  LDSM.16.M88.4 R68, [R9+0x4800] ;  /* 0x004800000944783b */ /* 0x000f2e0000000200 */
[C---:B-1----:R-:W-:Y:S08]  /*ff70*/  HMMA.16816.F32 R20, R28.reuse, R24, R20 ;  /* 0x000000181c14723c */ /* 0x042ff00000001814 */
[----:B------:R-:W-:Y:S01]  /*ff80*/  HMMA.16816.F32 R16, R28, R26, R16 ;  /* 0x0000001a1c10723c */ /* 0x000fe20000001810 */
[----:B------:R-:W1:Y:S07]  /*ff90*/  LDSM.16.M88.4 R24, [R2+0x5000] ;  /* 0x005000000218783b */ /* 0x000e6e0000000200 */
[----:B------:R-:W-:Y:S01]  /*ffa0*/  HMMA.16816.F32 R64, R80, R78, R64 ;  /* 0x0000004e5040723c */ /* 0x000fe20000001840 */
[----:B------:R-:W1:Y:S07]  /*ffb0*/  LDSM.16.M88.4 R76, [R198+0x5800] ;  /* 0x00580000c64c783b */ /* 0x000e6e0000000200 */
[----:B------:R-:W-:Y:S08]  /*ffc0*/  HMMA.16816.F32 R32, R40, R36, R32 ;  /* 0x000000242820723c */ /* 0x000ff00000001820 */
[----:B--2---:R-:W-:Y:S08]  /*ffd0*/  HMMA.16816.F32 R88, R52, R48, R88 ;  /* 0x000000303458723c */ /* 0x004ff00000001858 */
[----:B---3--:R-:W-:Y:S08]  /*ffe0*/  HMMA.16816.F32 R20, R12, R4, R20 ;  /* 0x000000040c14723c */ /* 0x008ff00000001814 */
[C---:B------:R-:W-:Y:S08]  /*fff0*/  HMMA.16816.F32 R60, R80.reuse, R72, R60 ;  /* 0x00000048503c723c */ /* 0x040ff0000000183c */
[----:B------:R-:W-:Y:S01]  /*10000*/  HMMA.16816.F32 R72, R80, R74, R56 ;  /* 0x0000004a5048723c */ /* 0x000fe20000001838 */
[----:B------:R-:W2:Y:S07]  /*10010*/  LDSM.16.M88.4 R56, [R0+0x4800] ;  /* 0x004800000038783b */ /* 0x000eae0000000200 */
[----:B------:R-:W-:Y:S01]  /*10020*/  HMMA.16816.F32 R16, R12, R6, R16 ;  /* 0x000000060c10723c */ /* 0x000fe20000001810 */
[----:B------:R-:W-:Y:S01]  /*10030*/  FMUL.FTZ R48, R20, c[0x0][0x320] ;  /* 0x0000c80014307a20 */ /* 0x000fe20000410000 */
[----:B------:R-:W-:Y:S01]  /*10040*/  LDSM.16.M88.4 R4, [R9+0x5000] ;  /* 0x005000000904783b */ /* 0x000fe20000000200 */
[----:B------:R-:W-:-:S04]  /*10050*/  FMUL.FTZ R49, R21, c[0x0][0x320] ;  /* 0x0000c80015317a20 */ /* 0x000fc80000410000 */
[----:B------:R-:W3:Y:S01]  /*10060*/  MUFU.TANH R48, R48 ;  /* 0x0000003000307308 */ /* 0x000ee20000002400 */
[----:B----4-:R-:W-:Y:S07]  /*10070*/  HMMA.16816.F32 R32, R28, R68, R32 ;  /* 0x000000441c20723c */ /* 0x010fee0000001820 */
[----:B------:R-:W4:Y:S01]  /*10080*/  MUFU.TANH R49, R49 ;  /* 0x0000003100317308 */ /* 0x000f220000002400 */
[----:B------:R-:W-:Y:S08]  /*10090*/  HMMA.16816.F32 R64, R52, R50, R64 ;  /* 0x000000323440723c */ /* 0x000ff00000001840 */
[----:B-1----:R-:W-:Y:S01]  /*100a0*/  HMMA.16816.F32 R88, R40, R24, R88 ;  /* 0x000000182858723c */ /* 0x002fe20000001858 */
[----:B------:R-:W-:-:S02]  /*100b0*/  FMUL.FTZ R16, R16, c[0x0][0x320] ;  /* 0x0000c80010107a20 */ /* 0x000fc40000410000 */
[----:B------:R-:W-:Y:S02]  /*100c0*/  FMUL.FTZ R51, R17, c[0x0][0x320] ;  /* 0x0000c80011337a20 */ /* 0x000fe40000410000 */
[----:B------:R1:W1:Y:S02]  /*100d0*/  MUFU.TANH R50, R16 ;  /* 0x0000001000327308 */ /* 0x0002640000002400 */
[----:B------:R-:W-:Y:S01]  /*100e0*/  FMUL.FTZ R24, R22, c[0x0][0x320] ;  /* 0x0000c80016187a20 */ /* 0x000fe20000410000 */
[C---:B------:R-:W-:Y:S01]  /*100f0*/  HMMA.16816.F32 R60, R52.reuse, R76, R60 ;  /* 0x0000004c343c723c */ /* 0x040fe2000000183c */
[----:B------:R-:W-:Y:S02]  /*10100*/  FMUL.FTZ R25, R23, c[0x0][0x320] ;  /* 0x0000c80017197a20 */ /* 0x000fe40000410000 */
[----:B------:R1:W3:Y:S02]  /*10110*/  LDSM.16.M88.4 R20, [R2+0x5800] ;  /* 0x005800000214783b */ /* 0x0002e40000000200 */
[----:B------:R-:W1:Y:S03]  /*10120*/  MUFU.TANH R24, R24 ;  /* 0x0000001800187308 */ /* 0x000e660000002400 */
[C---:B------:R-:W-:Y:S05]  /*10130*/  HMMA.16816.F32 R44, R52.reuse, R86, R44 ;  /* 0x00000056342c723c */ /* 0x040fea000000182c */
[----:B------:R-:W1:Y:S03]  /*10140*/  MUFU.TANH R25, R25 ;  /* 0x0000001900197308 */ /* 0x000e660000002400 */
[----:B------:R-:W-:Y:S05]  /*10150*/  HMMA.16816.F32 R72, R52, R78, R72 ;  /* 0x0000004e3448723c */ /* 0x000fea0000001848 */
[----:B------:R-:W3:Y:S03]  /*10160*/  MUFU.TANH R51, R51 ;  /* 0x0000003300337308 */ /* 0x000ee60000002400 */
[----:B--2---:R-:W-:Y:S07]  /*10170*/  HMMA.16816.F32 R32, R12, R56, R32 ;  /* 0x000000380c20723c */ /* 0x004fee0000001820 */
[----:B------:R-:W-:Y:S01]  /*10180*/  FMUL.FTZ R56, R18, c[0x0][0x320] ;  /* 0x0000c80012387a20 */ /* 0x000fe20000410000 */
[C---:B------:R-:W-:Y:S03]  /*10190*/  HMMA.16816.F32 R64, R40.reuse, R26, R64 ;  /* 0x0000001a2840723c */ /* 0x040fe60000001840 */
[----:B-1----:R1:W2:Y:S04]  /*101a0*/  MUFU.TANH R2, R56 ;  /* 0x0000003800027308 */ /* 0x0022a80000002400 */
[----:B------:R-:W-:Y:S01]  /*101b0*/  FMUL.FTZ R26, R19, c[0x0][0x320] ;  /* 0x0000c800131a7a20 */ /* 0x000fe20000410000 */
[C---:B------:R-:W-:Y:S01]  /*101c0*/  HMMA.16816.F32 R44, R40.reuse, R38, R44 ;  /* 0x00000026282c723c */ /* 0x040fe2000000182c */
[----:B------:R-:W1:Y:S04]  /*101d0*/  LDSM.16.M88.4 R16, [R9+0x5800] ;  /* 0x005800000910783b */ /* 0x000e680000000200 */
[----:B------:R-:W1:Y:S01]  /*101e0*/  LDSM.16.M88.4 R36, [R0+0x5000] ;  /* 0x005000000024783b */ /* 0x000e620000000200 */
[----:B------:R-:W1:Y:S02]  /*101f0*/  MUFU.TANH R26, R26 ;  /* 0x0000001a001a7308 */ /* 0x000e640000002400 */
[----:B---3--:R-:W-:Y:S01]  /*10200*/  HMMA.16816.F32 R60, R40, R20, R60 ;  /* 0x00000014283c723c */ /* 0x008fe2000000183c */
[----:B------:R-:W-:-:S02]  /*10210*/  FMUL.FTZ R27, R32, c[0x0][0x320] ;  /* 0x0000c800201b7a20 */ /* 0x000fc40000410000 */
[----:B------:R-:W-:-:S04]  /*10220*/  FMUL.FTZ R32, R33, c[0x0][0x320] ;  /* 0x0000c80021207a20 */ /* 0x000fc80000410000 */
[----:B------:R-:W-:Y:S01]  /*10230*/  FMUL.FTZ R20, R34, c[0x0][0x320] ;  /* 0x0000c80022147a20 */ /* 0x000fe20000410000 */
[----:B------:R-:W-:Y:S01]  /*10240*/  HMMA.16816.F32 R72, R40, R22, R72 ;  /* 0x000000162848723c */ /* 0x000fe20000001848 */
[----:B------:R-:W-:Y:S01]  /*10250*/  FMUL.FTZ R21, R35, c[0x0][0x320] ;  /* 0x0000c80023157a20 */ /* 0x000fe20000410000 */
[----:B------:R-:W3:Y:S06]  /*10260*/  MUFU.TANH R27, R27 ;  /* 0x0000001b001b7308 */ /* 0x000eec0000002400 */
[C---:B------:R-:W-:Y:S02]  /*10270*/  HMMA.16816.F32 R88, R28.reuse, R4, R88 ;  /* 0x000000041c58723c */ /* 0x040fe40000001858 */
[----:B------:R-:W1:Y:S06]  /*10280*/  MUFU.TANH R32, R32 ;  /* 0x0000002000207308 */ /* 0x000e6c0000002400 */
[C---:B------:R-:W-:Y:S01]  /*10290*/  HMMA.16816.F32 R64, R28.reuse, R6, R64 ;  /* 0x000000061c40723c */ /* 0x040fe20000001840 */
[----:B------:R-:W2:Y:S01]  /*102a0*/  LDSM.16.M88.4 R4, [R0+0x5800] ;  /* 0x005800000004783b */ /* 0x000ea20000000200 */
[----:B------:R-:W2:Y:S06]  /*102b0*/  MUFU.TANH R20, R20 ;  /* 0x0000001400147308 */ /* 0x000eac0000002400 */
[C---:B------:R-:W-:Y:S02]  /*102c0*/  HMMA.16816.F32 R44, R28.reuse, R70, R44 ;  /* 0x000000461c2c723c */ /* 0x040fe4000000182c */
[----:B------:R-:W2:Y:S06]  /*102d0*/  MUFU.TANH R21, R21 ;  /* 0x0000001500157308 */ /* 0x000eac0000002400 */
[C---:B-1----:R-:W-:Y:S08]  /*102e0*/  HMMA.16816.F32 R60, R28.reuse, R16, R60 ;  /* 0x000000101c3c723c */ /* 0x042ff0000000183c */
[----:B------:R-:W-:Y:S07]  /*102f0*/  HMMA.16816.F32 R72, R28, R18, R72 ;  /* 0x000000121c48723c */ /* 0x000fee0000001848 */
[----:B------:R-:W-:Y:S01]  /*10300*/  IADD3 R19, R230, 0x1, -R3 ;  /* 0x00000001e6137810 */ /* 0x000fe20007ffe803 */
[----:B------:R-:W-:Y:S03]  /*10310*/  HMMA.16816.F32 R44, R12, R58, R44 ;  /* 0x0000003a0c2c723c */ /* 0x000fe6000000182c */
[----:B------:R-:W-:-:S04]  /*10320*/  IADD3 R19, -R227, R19, -R222 ;  /* 0x00000013e3137210 */ /* 0x000fc80007ffe9de */
[C---:B------:R-:W-:Y:S01]  /*10330*/  IADD3 R23, R19.reuse, c[0x0][0x328], RZ ;  /* 0x0000ca0013177a10 */ /* 0x040fe20007ffe0ff */
[----:B------:R-:W-:Y:S01]  /*10340*/  HMMA.16816.F32 R88, R12, R36, R88 ;  /* 0x000000240c58723c */ /* 0x000fe20000001858 */
[----:B------:R-:W-:-:S07]  /*10350*/  IADD3 R19, R19, UR4, RZ ;  /* 0x0000000413137c10 */ /* 0x000fce000fffe0ff */
[C---:B--2---:R-:W-:Y:S07]  /*10360*/  HMMA.16816.F32 R60, R12.reuse, R4, R60 ;  /* 0x000000040c3c723c */ /* 0x044fee000000183c */
[----:B------:R-:W-:Y:S01]  /*10370*/  IADD3 R4, R217, R228, RZ ;  /* 0x000000e4d9047210 */ /* 0x000fe20007ffe0ff */
[----:B------:R-:W-:Y:S01]  /*10380*/  HMMA.16816.F32 R64, R12, R38, R64 ;  /* 0x000000260c40723c */ /* 0x000fe20000001840 */
[----:B------:R-:W-:Y:S02]  /*10390*/  FMUL.FTZ R33, R44, c[0x0][0x320] ;  /* 0x0000c8002c217a20 */ /* 0x000fe40000410000 */
[----:B------:R-:W-:-:S02]  /*103a0*/  FMUL.FTZ R34, R45, c[0x0][0x320] ;  /* 0x0000c8002d227a20 */ /* 0x000fc40000410000 */
[----:B------:R-:W-:Y:S02]  /*103b0*/  @P5 IMAD.HI.U32 R0, R4, c[0x0][0x2c8], RZ ;  /* 0x0000b20004005a27 */ /* 0x000fe400078e00ff */
[----:B------:R-:W1:Y:S01]  /*103c0*/  MUFU.TANH R33, R33 ;  /* 0x0000002100217308 */ /* 0x000e620000002400 */
[----:B------:R-:W-:Y:S01]  /*103d0*/  HMMA.16816.F32 R72, R12, R6, R72 ;  /* 0x000000060c48723c */ /* 0x000fe20000001848 */
[----:B------:R-:W-:Y:S01]  /*103e0*/  FMUL.FTZ R22, R46, c[0x0][0x320] ;  /* 0x0000c8002e167a20 */ /* 0x000fe20000410000 */
[----:B------:R-:W-:Y:S01]  /*103f0*/  @P5 SHF.R.U32.HI R4, RZ, c[0x0][0x2cc], R0 ;  /* 0x0000b300ff045a19 */ /* 0x000fe20000011600 */
[----:B------:R-:W-:Y:S01]  /*10400*/  FMUL.FTZ R17, R47, c[0x0][0x320] ;  /* 0x0000c8002f117a20 */ /* 0x000fe20000410000 */
[----:B------:R-:W-:Y:S01]  /*10410*/  IADD3 R0, -R222, R230, -R3 ;  /* 0x000000e6de007210 */ /* 0x000fe20007ffe903 */
[----:B------:R-:W-:Y:S02]  /*10420*/  FMUL.FTZ R88, R88, c[0x0][0x320] ;  /* 0x0000c80058587a20 */ /* 0x000fe40000410000 */
[----:B------:R-:W2:Y:S01]  /*10430*/  SHFL.IDX PT, R14, R4, RZ, 0x1c1f ;  /* 0x001c1fff040e7589 */ /* 0x000ea200000e0000 */
[----:B------:R-:W-:Y:S01]  /*10440*/  FMUL.FTZ R89, R89, c[0x0][0x320] ;  /* 0x0000c80059597a20 */ /* 0x000fe20000410000 */
[----:B------:R-:W1:Y:S01]  /*10450*/  MUFU.TANH R34, R34 ;  /* 0x0000002200227308 */ /* 0x000e620000002400 */
[----:B------:R-:W-:-:S02]  /*10460*/  FMUL.FTZ R90, R90, c[0x0][0x320] ;  /* 0x0000c8005a5a7a20 */ /* 0x000fc40000410000 */
[----:B------:R-:W-:Y:S02]  /*10470*/  FMUL.FTZ R91, R91, c[0x0][0x320] ;  /* 0x0000c8005b5b7a20 */ /* 0x000fe40000410000 */
[----:B------:R-:W-:Y:S02]  /*10480*/  FMUL.FTZ R60, R60, c[0x0][0x320] ;  /* 0x0000c8003c3c7a20 */ /* 0x000fe40000410000 */
[----:B------:R-:W-:Y:S01]  /*10490*/  FMUL.FTZ R64, R64, c[0x0][0x320] ;  /* 0x0000c80040407a20 */ /* 0x000fe20000410000 */
[----:B------:R-:W1:Y:S01]  /*104a0*/  MUFU.TANH R22, R22 ;  /* 0x0000001600167308 */ /* 0x000e620000002400 */
[----:B------:R-:W-:Y:S02]  /*104b0*/  FMUL.FTZ R65, R65, c[0x0][0x320] ;  /* 0x0000c80041417a20 */ /* 0x000fe40000410000 */
[----:B------:R-:W-:Y:S02]  /*104c0*/  FMUL.FTZ R66, R66, c[0x0][0x320] ;  /* 0x0000c80042427a20 */ /* 0x000fe40000410000 */
[----:B------:R-:W-:-:S02]  /*104d0*/  FMUL.FTZ R67, R67, c[0x0][0x320] ;  /* 0x0000c80043437a20 */ /* 0x000fc40000410000 */
[----:B------:R-:W-:Y:S01]  /*104e0*/  FMUL.FTZ R61, R61, c[0x0][0x320] ;  /* 0x0000c8003d3d7a20 */ /* 0x000fe20000410000 */
[----:B------:R-:W1:Y:S01]  /*104f0*/  MUFU.TANH R17, R17 ;  /* 0x0000001100117308 */ /* 0x000e620000002400 */
[----:B------:R-:W-:Y:S02]  /*10500*/  FMUL.FTZ R62, R62, c[0x0][0x320] ;  /* 0x0000c8003e3e7a20 */ /* 0x000fe40000410000 */
[----:B------:R-:W-:Y:S02]  /*10510*/  FMUL.FTZ R63, R63, c[0x0][0x320] ;  /* 0x0000c8003f3f7a20 */ /* 0x000fe40000410000 */
[----:B------:R-:W-:Y:S01]  /*10520*/  FMUL.FTZ R72, R72, c[0x0][0x320] ;  /* 0x0000c80048487a20 */ /* 0x000fe20000410000 */
[-C--:B--2---:R-:W-:Y:S01]  /*10530*/  IADD3 R5, R23, R14.reuse, RZ ;  /* 0x0000000e17057210 */ /* 0x084fe20007ffe0ff */
[----:B------:R-:W-:Y:S01]  /*10540*/  FMUL.FTZ R73, R73, c[0x0][0x320] ;  /* 0x0000c80049497a20 */ /* 0x000fe20000410000 */
[----:B------:R2:W1:Y:S01]  /*10550*/  MUFU.TANH R171, R88 ;  /* 0x0000005800ab7308 */ /* 0x0004620000002400 */
[----:B------:R-:W-:Y:S01]  /*10560*/  FMUL.FTZ R74, R74, c[0x0][0x320] ;  /* 0x0000c8004a4a7a20 */ /* 0x000fe20000410000 */
[----:B------:R-:W-:Y:S01]  /*10570*/  IADD3 R6, R19, R14, RZ ;  /* 0x0000000e13067210 */ /* 0x000fe20007ffe0ff */
[----:B------:R-:W-:Y:S01]  /*10580*/  FMUL.FTZ R75, R75, c[0x0][0x320] ;  /* 0x0000c8004b4b7a20 */ /* 0x000fe20000410000 */
[----:B------:R-:W-:-:S04]  /*10590*/  IMNMX R12, R0, R5, PT ;  /* 0x00000005000c7217 */ /* 0x000fc80003800200 */
        /* <DEDUP_REMOVED lines=15> */
[----:B------:R-:W-:Y:S05]  /*10690*/  @!P4 BRA `(.L_x_1923) ;  /* 0x000001500000c947 */ /* 0x000fea0003800000 */
[----:B---34-:R-:W-:Y:S01]  /*106a0*/  IADD3 R14, -R227, R230, R14 ;  /* 0x000000e6e30e7210 */ /* 0x018fe20007ffe10e */
        /* <DEDUP_REMOVED lines=10> */
.L_x_1925:
[----:B------:R-:W-:-:S04]  /*10750*/  MOV R5, c[0x0][0x32c] ;  /* 0x0000cb0000057a02 */ /* 0x000fc80000000f00 */
[----:B------:R-:W-:-:S13]  /*10760*/  ISETP.NE.AND P0, PT, R5, 0x1, PT ;  /* 0x000000010500780c */ /* 0x000fda0003f05270 */
[----:B------:R-:W-:-:S05]  /*10770*/  @P0 IMAD.HI.U32 R5, R14, c[0x0][0x330], RZ ;  /* 0x0000cc000e050a27 */ /* 0x000fca00078e00ff */
[----:B------:R-:W-:Y:S02]  /*10780*/  @P0 SHF.R.U32.HI R14, RZ, c[0x0][0x334], R5 ;  /* 0x0000cd00ff0e0a19 */ /* 0x000fe40000011605 */
.L_x_1926:
[----:B------:R-:W-:Y:S05]  /*10790*/  BSYNC B0 ;  /* 0x0000000000007941 */ /* 0x000fea0003800000 */
.L_x_1924:
[----:B------:R-:W-:-:S04]  /*107a0*/  IMAD R7, R14, c[0x0][0x32c], -R3 ;  /* 0x0000cb000e077a24 */ /* 0x000fc800078e0a03 */
[----:B------:R-:W-:-:S05]  /*107b0*/  IMAD.IADD R7, R7, 0x1, -R222 ;  /* 0x0000000107077824 */ /* 0x000fca00078e0ade */
[----:B------:R-:W-:Y:S02]  /*107c0*/  IADD3 R5, R7, c[0x0][0x32c], RZ ;  /* 0x0000cb0007057a10 */ /* 0x000fe40007ffe0ff */
[----:B------:R-:W-:Y:S02]  /*107d0*/  IMNMX R6, R6, R7, !PT ;  /* 0x0000000706067217 */ /* 0x000fe40007800200 */
[----:B------:R-:W-:Y:S02]  /*107e0*/  IMNMX R12, R12, R5, PT ;  /* 0x000000050c0c7217 */ /* 0x000fe40003800200 */
.L_x_1923:
[----:B---34-:R-:W-:Y:S01]  /*107f0*/  ISETP.GT.AND P1, PT, R8, RZ, PT ;  /* 0x000000ff0800720c */ /* 0x018fe20003f24270 */
[----:B------:R-:W3:Y:S03]  /*10800*/  SHFL.IDX PT, R4, R4, 0x1, 0x1c1f ;  /* 0x003c1f0004047f89 */ /* 0x000ee600000e0000 */
[C---:B------:R-:W-:Y:S02]  /*10810*/  ISETP.GT.AND P0, PT, R6.reuse, RZ, P1 ;  /* 0x000000ff0600720c */ /* 0x040fe40000f04270 */
[----:B------:R-:W-:-:S02]  /*10820*/  ISETP.GT.AND P3, PT, R6, 0x1, P1 ;  /* 0x000000010600780c */ /* 0x000fc40000f64270 */
[----:B------:R-:W-:Y:S02]  /*10830*/  ISETP.LT.OR P0, PT, R12, 0x1, P0 ;  /* 0x000000010c00780c */ /* 0x000fe40000701670 */
[----:B------:R-:W-:Y:S02]  /*10840*/  ISETP.GT.AND P2, PT, R6, 0x8, P1 ;  /* 0x000000080600780c */ /* 0x000fe40000f44270 */
[----:B------:R-:W-:Y:S02]  /*10850*/  FSEL R48, R48, -INF , !P0 ;  /* 0xff80000030307808 */ /* 0x000fe40004000000 */
[----:B------:R-:W-:Y:S02]  /*10860*/  ISETP.GT.AND P0, PT, R6, 0x9, P1 ;  /* 0x000000090600780c */ /* 0x000fe40000f04270 */
[C---:B------:R-:W-:Y:S02]  /*10870*/  ISETP.LT.OR P3, PT, R12.reuse, 0x2, P3 ;  /* 0x000000020c00780c */ /* 0x040fe40001f61670 */
[----:B------:R-:W-:-:S02]  /*10880*/  ISETP.LT.OR P2, PT, R12, 0x9, P2 ;  /* 0x000000090c00780c */ /* 0x000fc40001741670 */
[----:B------:R-:W-:Y:S02]  /*10890*/  ISETP.LT.OR P0, PT, R12, 0xa, P0 ;  /* 0x0000000a0c00780c */ /* 0x000fe40000701670 */
[----:B------:R-:W-:Y:S02]  /*108a0*/  FSEL R49, R49, -INF , !P3 ;  /* 0xff80000031317808 */ /* 0x000fe40005800000 */
[----:B------:R-:W-:Y:S01]  /*108b0*/  FSEL R15, R50, -INF , !P2 ;  /* 0xff800000320f7808 */ /* 0x000fe20005000000 */
[--C-:B---3--:R-:W-:Y:S01]  /*108c0*/  IMAD.IADD R23, R23, 0x1, R4.reuse ;  /* 0x0000000117177824 */ /* 0x108fe200078e0204 */
[----:B------:R-:W-:Y:S01]  /*108d0*/  FSEL R51, R51, -INF , !P0 ;  /* 0xff80000033337808 */ /* 0x000fe20004000000 */
[----:B------:R-:W-:Y:S01]  /*108e0*/  IMAD.IADD R19, R19, 0x1, R4 ;  /* 0x0000000113137824 */ /* 0x000fe200078e0204 */
        /* <DEDUP_REMOVED lines=8> */
[----:B-1----:R-:W-:Y:S02]  /*10970*/  FSEL R7, R33, -INF , !P0 ;  /* 0xff80000021077808 */ /* 0x002fe40004000000 */
        /* <DEDUP_REMOVED lines=24> */
[----:B------:R-:W-:Y:S02]  /*10b00*/  IMNMX R0, R0, R23, PT ;  /* 0x0000001700007217 */ /* 0x000fe40003800200 */
        /* <DEDUP_REMOVED lines=15> */
.L_x_1929:
[----:B------:R-:W-:-:S04]  /*10c00*/  MOV R4, c[0x0][0x32c] ;  /* 0x0000cb0000047a02 */ /* 0x000fc80000000f00 */
[----:B------:R-:W-:-:S13]  /*10c10*/  ISETP.NE.AND P0, PT, R4, 0x1, PT ;  /* 0x000000010400780c */ /* 0x000fda0003f05270 */
[----:B------:R-:W-:-:S05]  /*10c20*/  @P0 IMAD.HI.U32 R4, R6, c[0x0][0x330], RZ ;  /* 0x0000cc0006040a27 */ /* 0x000fca00078e00ff */
[----:B------:R-:W-:Y:S02]  /*10c30*/  @P0 SHF.R.U32.HI R6, RZ, c[0x0][0x334], R4 ;  /* 0x0000cd00ff060a19 */ /* 0x000fe40000011604 */
.L_x_1930:
[----:B------:R-:W-:Y:S05]  /*10c40*/  BSYNC B0 ;  /* 0x0000000000007941 */ /* 0x000fea0003800000 */
.L_x_1928:
[----:B------:R-:W-:-:S04]  /*10c50*/  IMAD R3, R6, c[0x0][0x32c], -R3 ;  /* 0x0000cb0006037a24 */ /* 0x000fc800078e0a03 */
[----:B------:R-:W-:-:S05]  /*10c60*/  IMAD.IADD R4, R3, 0x1, -R222 ;  /* 0x0000000103047824 */ /* 0x000fca00078e0ade */
[----:B------:R-:W-:Y:S02]  /*10c70*/  IADD3 R3, R4, c[0x0][0x32c], RZ ;  /* 0x0000cb0004037a10 */ /* 0x000fe40007ffe0ff */
[----:B------:R-:W-:Y:S02]  /*10c80*/  IMNMX R19, R19, R4, !PT ;  /* 0x0000000413137217 */ /* 0x000fe40007800200 */
[----:B------:R-:W-:Y:S02]  /*10c90*/  IMNMX R0, R0, R3, PT ;  /* 0x0000000300007217 */ /* 0x000fe40003800200 */
.L_x_1927:
[----:B------:R-:W-:Y:S01]  /*10ca0*/  ISETP.GT.AND P0, PT, R19, RZ, P1 ;  /* 0x000000ff1300720c */ /* 0x000fe20000f04270 */
[----:B------:R-:W-:-:S04]  /*10cb0*/  DEPBAR.LE SB0, 0x2 ;  /* 0x000080800000791a */ /* 0x000fc80000000000 */
[----:B------:R-:W-:Y:S01]  /*10cc0*/  ISETP.GT.AND P3, PT, R19, 0x1, P1 ;  /* 0x000000011300780c */ /* 0x000fe20000f64270 */
[----:B------:R-:W-:Y:S01]  /*10cd0*/  BAR.SYNC.DEFER_BLOCKING 0x0 ;  /* 0x0000000000007b1d */ /* 0x000fe20000010000 */
[----:B------:R-:W-:Y:S01]  /*10ce0*/  FMNMX.FTZ R4, R48, R49, !PT ;  /* 0x0000003130047209 */ /* 0x000fe20007810000 */
[C---:B------:R-:W-:Y:S01]  /*10cf0*/  IMAD.IADD R177, R199.reuse, 0x1, R146 ;  /* 0x00000001c7b17824 */ /* 0x040fe200078e0292 */
[C---:B------:R-:W-:Y:S01]  /*10d00*/  ISETP.LT.OR P2, PT, R0.reuse, 0x1, P0 ;  /* 0x000000010000780c */ /* 0x040fe20000741670 */
[----:B------:R-:W-:Y:S01]  /*10d10*/  IMAD.IADD R169, R199, 0x1, R141 ;  /* 0x00000001c7a97824 */ /* 0x000fe200078e028d */
[----:B------:R-:W-:Y:S01]  /*10d20*/  ISETP.GT.AND P0, PT, R19, 0x8, P1 ;  /* 0x000000081300780c */ /* 0x000fe20000f04270 */
[----:B------:R-:W-:Y:S01]  /*10d30*/  BSSY B0, `(.L_x_1931) ;  /* 0x0000171000007945 */ /* 0x000fe20003800000 */
[----:B------:R-:W-:Y:S02]  /*10d40*/  ISETP.LT.OR P3, PT, R0, 0x2, P3 ;  /* 0x000000020000780c */ /* 0x000fe40001f61670 */
[----:B------:R-:W-:-:S02]  /*10d50*/  FMNMX.FTZ R4, R15, R4, !PT ;  /* 0x000000040f047209 */ /* 0x000fc40007810000 */
[----:B------:R-:W-:Y:S02]  /*10d60*/  FSEL R24, R24, -INF , !P2 ;  /* 0xff80000018187808 */ /* 0x000fe40005000000 */
[----:B------:R-:W-:Y:S02]  /*10d70*/  ISETP.GT.AND P2, PT, R19, 0x9, P1 ;  /* 0x000000091300780c */ /* 0x000fe40000f44270 */
[----:B------:R-:W-:Y:S02]  /*10d80*/  ISETP.LT.OR P0, PT, R0, 0x9, P0 ;  /* 0x000000090000780c */ /* 0x000fe40000701670 */
[----:B------:R-:W-:Y:S02]  /*10d90*/  FSEL R6, R25, -INF , !P3 ;  /* 0xff80000019067808 */ /* 0x000fe40005800000 */
[----:B------:R-:W-:Y:S02]  /*10da0*/  FMNMX.FTZ R12, R51, R4, !PT ;  /* 0x00000004330c7209 */ /* 0x000fe40007810000 */
[----:B------:R-:W-:-:S02]  /*10db0*/  ISETP.GT.AND P3, PT, R19, 0x10, P1 ;  /* 0x000000101300780c */ /* 0x000fc40000f64270 */
[----:B------:R-:W-:Y:S01]  /*10dc0*/  ISETP.LT.OR P2, PT, R0, 0xa, P2 ;  /* 0x0000000a0000780c */ /* 0x000fe20001741670 */
[----:B------:R-:W-:Y:S01]  /*10dd0*/  LDSM.16.MT88.4 R44, [R146+0x2000] ;  /* 0x00200000922c783b */ /* 0x000fe20000004200 */
[----:B------:R-:W-:Y:S02]  /*10de0*/  FSEL R4, R2, -INF , !P0 ;  /* 0xff80000002047808 */ /* 0x000fe40004000000 */
[----:B------:R-:W-:Y:S01]  /*10df0*/  FMNMX.FTZ R3, R24, R6, !PT ;  /* 0x0000000618037209 */ /* 0x000fe20007810000 */
[----:B--2---:R-:W-:Y:S01]  /*10e00*/  LDSM.16.MT88.4 R60, [R141+0x2000] ;  /* 0x002000008d3c783b */ /* 0x004fe20000004200 */
[----:B------:R-:W-:Y:S02]  /*10e10*/  ISETP.GT.AND P0, PT, R19, 0x11, P1 ;  /* 0x000000111300780c */ /* 0x000fe40000f04270 */
[----:B------:R-:W-:Y:S01]  /*10e20*/  ISETP.LT.OR P3, PT, R0, 0x11, P3 ;  /* 0x000000110000780c */ /* 0x000fe20001f61670 */
[----:B------:R-:W-:Y:S01]  /*10e30*/  LDSM.16.MT88.4 R128, [R146] ;  /* 0x000000009280783b */ /* 0x000fe20000004200 */
[----:B------:R-:W-:-:S02]  /*10e40*/  FSEL R26, R26, -INF , !P2 ;  /* 0xff8000001a1a7808 */ /* 0x000fc40005000000 */
[----:B------:R-:W-:Y:S01]  /*10e50*/  FMNMX.FTZ R3, R4, R3, !PT ;  /* 0x0000000304037209 */ /* 0x000fe20007810000 */
[----:B------:R-:W-:Y:S01]  /*10e60*/  LDSM.16.MT88.4 R120, [R177] ;  /* 0x00000000b178783b */ /* 0x000fe20000004200 */
[----:B------:R-:W-:Y:S02]  /*10e70*/  FMNMX.FTZ R2, R13, R12, !PT ;  /* 0x0000000c0d027209 */ /* 0x000fe40007810000 */
[----:B------:R-:W-:Y:S01]  /*10e80*/  ISETP.GT.AND P4, PT, R19, 0x18, P1 ;  /* 0x000000181300780c */ /* 0x000fe20000f84270 */
[----:B------:R-:W-:Y:S01]  /*10e90*/  LDSM.16.MT88.4 R112, [R141] ;  /* 0x000000008d70783b */ /* 0x000fe20000004200 */
[----:B------:R-:W-:Y:S02]  /*10ea0*/  ISETP.LT.OR P2, PT, R0, 0x12, P0 ;  /* 0x000000120000780c */ /* 0x000fe40000741670 */
[----:B------:R-:W-:Y:S01]  /*10eb0*/  FSEL R18, R20, -INF , !P3 ;  /* 0xff80000014127808 */ /* 0x000fe20005800000 */
[----:B------:R-:W-:Y:S01]  /*10ec0*/  LDSM.16.MT88.4 R104, [R223] ;  /* 0x00000000df68783b */ /* 0x000fe20000004200 */
[----:B------:R-:W-:-:S02]  /*10ed0*/  FMNMX.FTZ R3, R26, R3, !PT ;  /* 0x000000031a037209 */ /* 0x000fc40007810000 */
[----:B------:R-:W-:Y:S01]  /*10ee0*/  FMNMX.FTZ R2, R9, R2, !PT ;  /* 0x0000000209027209 */ /* 0x000fe20007810000 */
[----:B------:R-:W-:Y:S01]  /*10ef0*/  LDSM.16.MT88.4 R52, [R177+0x2000] ;  /* 0x00200000b134783b */ /* 0x000fe20000004200 */
[----:B------:R-:W-:Y:S02]  /*10f00*/  ISETP.GT.AND P0, PT, R19, 0x19, P1 ;  /* 0x000000191300780c */ /* 0x000fe40000f04270 */
[----:B------:R-:W-:Y:S01]  /*10f10*/  FSEL R16, R21, -INF , !P2 ;  /* 0xff80000015107808 */ /* 0x000fe20005000000 */
[----:B------:R-:W-:Y:S01]  /*10f20*/  LDSM.16.MT88.4 R68, [R169+0x2000] ;  /* 0x00200000a944783b */ /* 0x000fe20000004200 */
[----:B------:R-:W-:Y:S02]  /*10f30*/  ISETP.LT.OR P3, PT, R0, 0x19, P4 ;  /* 0x000000190000780c */ /* 0x000fe40002761670 */
[----:B------:R-:W-:Y:S01]  /*10f40*/  FMNMX.FTZ R3, R18, R3, !PT ;  /* 0x0000000312037209 */ /* 0x000fe20007810000 */
[----:B------:R-:W-:Y:S01]  /*10f50*/  LDSM.16.MT88.4 R76, [R146+0x4000] ;  /* 0x00400000924c783b */ /* 0x000fe20000004200 */
[----:B------:R-:W-:-:S02]  /*10f60*/  FMNMX.FTZ R2, R7, R2, !PT ;  /* 0x0000000207027209 */ /* 0x000fc40007810000 */
[----:B------:R-:W-:Y:S01]  /*10f70*/  ISETP.LT.OR P2, PT, R0, 0x1a, P0 ;  /* 0x0000001a0000780c */ /* 0x000fe20000741670 */
[----:B------:R-:W-:Y:S01]  /*10f80*/  LDSM.16.MT88.4 R84, [R177+0x4000] ;  /* 0x00400000b154783b */ /* 0x000fe20000004200 */
[----:B------:R-:W-:Y:S02]  /*10f90*/  ISETP.GT.AND P5, PT, R19, 0x20, P1 ;  /* 0x000000201300780c */ /* 0x000fe40000fa4270 */
[----:B------:R-:W-:Y:S01]  /*10fa0*/  FSEL R14, R22, -INF , !P3 ;  /* 0xff800000160e7808 */ /* 0x000fe20005800000 */
[----:B------:R-:W-:Y:S01]  /*10fb0*/  LDSM.16.MT88.4 R92, [R141+0x4000] ;  /* 0x004000008d5c783b */ /* 0x000fe20000004200 */
[----:B------:R-:W-:Y:S02]  /*10fc0*/  FMNMX.FTZ R3, R16, R3, !PT ;  /* 0x0000000310037209 */ /* 0x000fe40007810000 */
[----:B------:R-:W-:Y:S01]  /*10fd0*/  FMNMX.FTZ R2, R5, R2, !PT ;  /* 0x0000000205027209 */ /* 0x000fe20007810000 */
[----:B------:R-:W-:Y:S01]  /*10fe0*/  LDSM.16.MT88.4 R20, [R141+0x2800] ;  /* 0x002800008d14783b */ /* 0x000fe20000004200 */
[----:B------:R-:W-:-:S02]  /*10ff0*/  FSEL R12, R17, -INF , !P2 ;  /* 0xff800000110c7808 */ /* 0x000fc40005000000 */
[----:B------:R-:W-:Y:S01]  /*11000*/  ISETP.GT.AND P0, PT, R19, 0x21, P1 ;  /* 0x000000211300780c */ /* 0x000fe20000f04270 */
[----:B------:R-:W-:Y:S01]  /*11010*/  LDSM.16.MT88.4 R148, [R177+0x800] ;  /* 0x00080000b194783b */ /* 0x000fe20000004200 */
[----:B------:R-:W-:Y:S02]  /*11020*/  ISETP.LT.OR P2, PT, R0, 0x21, P5 ;  /* 0x000000210000780c */ /* 0x000fe40002f41670 */
[----:B------:R-:W-:Y:S01]  /*11030*/  FMNMX.FTZ R3, R14, R3, !PT ;  /* 0x000000030e037209 */ /* 0x000fe20007810000 */
[----:B------:R-:W-:Y:S01]  /*11040*/  LDSM.16.MT88.4 R36, [R141+0x800] ;  /* 0x000800008d24783b */ /* 0x000fe20000004200 */
[----:B------:R-:W-:Y:S02]  /*11050*/  FMNMX.FTZ R2, R171, R2, !PT ;  /* 0x00000002ab027209 */ /* 0x000fe40007810000 */
[----:B------:R-:W-:Y:S01]  /*11060*/  ISETP.GT.AND P4, PT, R19, 0x28, P1 ;  /* 0x000000281300780c */ /* 0x000fe20000f84270 */
[----:B------:R-:W-:Y:S01]  /*11070*/  LDSM.16.MT88.4 R32, [R169+0x800] ;  /* 0x00080000a920783b */ /* 0x000fe20000004200 */
[----:B------:R-:W-:-:S02]  /*11080*/  ISETP.LT.OR P0, PT, R0, 0x22, P0 ;  /* 0x000000220000780c */ /* 0x000fc40000701670 */
[----:B------:R-:W-:Y:S01]  /*11090*/  FSEL R178, R178, -INF , !P2 ;  /* 0xff800000b2b27808 */ /* 0x000fe20005000000 */
[----:B------:R-:W-:Y:S01]  /*110a0*/  LDSM.16.MT88.4 R28, [R177+0x2800] ;  /* 0x00280000b11c783b */ /* 0x000fe20000004200 */
[----:B------:R-:W-:Y:S02]  /*110b0*/  FMNMX.FTZ R3, R12, R3, !PT ;  /* 0x000000030c037209 */ /* 0x000fe40007810000 */
[----:B------:R-:W-:Y:S02]  /*110c0*/  FMNMX.FTZ R2, R181, R2, !PT ;  /* 0x00000002b5027209 */ /* 0x000fe40007810000 */
[----:B------:R-:W-:Y:S02]  /*110d0*/  ISETP.GT.AND P3, PT, R19, 0x29, P1 ;  /* 0x000000291300780c */ /* 0x000fe40000f64270 */
[----:B------:R-:W-:Y:S02]  /*110e0*/  FSEL R188, R188, -INF , !P0 ;  /* 0xff800000bcbc7808 */ /* 0x000fe40004000000 */
[----:B------:R-:W-:-:S02]  /*110f0*/  ISETP.LT.OR P2, PT, R0, 0x29, P4 ;  /* 0x000000290000780c */ /* 0x000fc40002741670 */
        /* <DEDUP_REMOVED lines=13> */
[----:B------:R-:W-:Y:S02]  /*111d0*/  ISETP.LT.OR P3, PT, R0, 0x32, P3 ;  /* 0x000000320000780c */ /* 0x000fe40001f61670 */
[----:B------:R-:W-:Y:S02]  /*111e0*/  FSEL R180, R180, -INF , !P0 ;  /* 0xff800000b4b47808 */ /* 0x000fe40004000000 */
[----:B------:R-:W-:Y:S02]  /*111f0*/  FMNMX.FTZ R17, R184, R17, !PT ;  /* 0x00000011b8117209 */ /* 0x000fe40007810000 */
[----:B------:R-:W-:Y:S02]  /*11200*/  FMNMX.FTZ R2, R183, R2, !PT ;  /* 0x00000002b7027209 */ /* 0x000fe40007810000 */
[----:B------:R-:W-:-:S02]  /*11210*/  ISETP.GT.AND P0, PT, R19, 0x39, P1 ;  /* 0x000000391300780c */ /* 0x000fc40000f04270 */
[----:B------:R-:W-:Y:S02]  /*11220*/  ISETP.LT.OR P1, PT, R0, 0x39, P2 ;  /* 0x000000390000780c */ /* 0x000fe40001721670 */
[----:B------:R-:W-:Y:S02]  /*11230*/  FSEL R154, R154, -INF , !P3 ;  /* 0xff8000009a9a7808 */ /* 0x000fe40005800000 */
[----:B------:R-:W-:Y:S02]  /*11240*/  FMNMX.FTZ R17, R180, R17, !PT ;  /* 0x00000011b4117209 */ /* 0x000fe40007810000 */
[----:B------:R-:W-:Y:S02]  /*11250*/  FMNMX.FTZ R2, R155, R2, !PT ;  /* 0x000000029b027209 */ /* 0x000fe40007810000 */
[----:B------:R-:W-:Y:S02]  /*11260*/  ISETP.LT.OR P0, PT, R0, 0x3a, P0 ;  /* 0x0000003a0000780c */ /* 0x000fe40000701670 */
[----:B------:R-:W-:-:S02]  /*11270*/  FSEL R152, R152, -INF , !P1 ;  /* 0xff80000098987808 */ /* 0x000fc40004800000 */
[----:B------:R-:W-:Y:S02]  /*11280*/  FMNMX.FTZ R17, R154, R17, !PT ;  /* 0x000000119a117209 */ /* 0x000fe40007810000 */
[----:B------:R-:W-:Y:S02]  /*11290*/  FMNMX.FTZ R2, R153, R2, !PT ;  /* 0x0000000299027209 */ /* 0x000fe40007810000 */
[----:B------:R-:W-:Y:S02]  /*112a0*/  FSEL R176, R176, -INF , !P0 ;  /* 0xff800000b0b07808 */ /* 0x000fe40004000000 */
[----:B------:R-:W-:Y:S01]  /*112b0*/  FMNMX.FTZ R17, R152, R17, !PT ;  /* 0x0000001198117209 */ /* 0x000fe20007810000 */
[----:B------:R-:W1:Y:S03]  /*112c0*/  SHFL.BFLY PT, R3, R2, 0x2, 0x1f ;  /* 0x0c401f0002037f89 */ /* 0x000e6600000e0000 */
        /* <DEDUP_REMOVED lines=8> */
[----:B------:R-:W-:Y:S01]  /*11350*/  FMUL.FTZ R182, R2, c[0x0][0x2d0] ;  /* 0x0000b40002b67a20 */ /* 0x000fe20000410000 */
[----:B--2---:R-:W-:-:S04]  /*11360*/  FMNMX.FTZ R0, R3, R0, !PT ;  /* 0x0000000003007209 */ /* 0x004fc80007810000 */
[----:B------:R-:W-:Y:S02]  /*11370*/  FSEL R182, R182, RZ, P0 ;  /* 0x000000ffb6b67208 */ /* 0x000fe40000000000 */
[C---:B------:R-:W-:Y:S01]  /*11380*/  FSETP.NEU.FTZ.AND P0, PT, R0.reuse, -INF , PT ;  /* 0xff8000000000780b */ /* 0x040fe20003f1d000 */
[----:B------:R-:W-:Y:S02]  /*11390*/  FMUL.FTZ R175, R0, c[0x0][0x2d0] ;  /* 0x0000b40000af7a20 */ /* 0x000fe40000410000 */
[--C-:B------:R-:W-:Y:S02]  /*113a0*/  FFMA.FTZ R170, R48, c[0x0][0x2d0], -R182.reuse ;  /* 0x0000b40030aa7a23 */ /* 0x100fe400000108b6 */
[--C-:B------:R-:W-:Y:S01]  /*113b0*/  FFMA.FTZ R167, R49, c[0x0][0x2d0], -R182.reuse ;  /* 0x0000b40031a77a23 */ /* 0x100fe200000108b6 */
[----:B------:R-:W-:Y:S01]  /*113c0*/  FSEL R175, R175, RZ, P0 ;  /* 0x000000ffafaf7208 */ /* 0x000fe20000000000 */
[--C-:B------:R-:W-:Y:S02]  /*113d0*/  FFMA.FTZ R168, R15, c[0x0][0x2d0], -R182.reuse ;  /* 0x0000b4000fa87a23 */ /* 0x100fe400000108b6 */
[----:B------:R-:W-:Y:S01]  /*113e0*/  FFMA.FTZ R163, R51, c[0x0][0x2d0], -R182 ;  /* 0x0000b40033a37a23 */ /* 0x000fe200000108b6 */
[----:B------:R-:W-:Y:S01]  /*113f0*/  MUFU.EX2 R170, R170 ;  /* 0x000000aa00aa7308 */ /* 0x000fe20000000800 */
[----:B------:R-:W-:-:S02]  /*11400*/  FFMA.FTZ R166, R24, c[0x0][0x2d0], -R175 ;  /* 0x0000b40018a67a23 */ /* 0x000fc400000108af */
[--C-:B------:R-:W-:Y:S02]  /*11410*/  FFMA.FTZ R165, R6, c[0x0][0x2d0], -R175.reuse ;  /* 0x0000b40006a57a23 */ /* 0x100fe400000108af */
[--C-:B------:R-:W-:Y:S02]  /*11420*/  FFMA.FTZ R164, R4, c[0x0][0x2d0], -R175.reuse ;  /* 0x0000b40004a47a23 */ /* 0x100fe400000108af */
[--C-:B------:R-:W-:Y:S01]  /*11430*/  FFMA.FTZ R161, R26, c[0x0][0x2d0], -R175.reuse ;  /* 0x0000b4001aa17a23 */ /* 0x100fe200000108af */
[----:B------:R-:W1:Y:S01]  /*11440*/  MUFU.EX2 R167, R167 ;  /* 0x000000a700a77308 */ /* 0x000e620000000800 */
[--C-:B------:R-:W-:Y:S01]  /*11450*/  FFMA.FTZ R158, R7, c[0x0][0x2d0], -R182.reuse ;  /* 0x0000b400079e7a23 */ /* 0x100fe200000108b6 */
[----:B------:R-:W-:Y:S01]  /*11460*/  LDSM.16.MT88.4 R24, [R146+0x800] ;  /* 0x000800009218783b */ /* 0x000fe20000004200 */
[--C-:B------:R-:W-:Y:S02]  /*11470*/  FFMA.FTZ R3, R5, c[0x0][0x2d0], -R182.reuse ;  /* 0x0000b40005037a23 */ /* 0x100fe400000108b6 */
[--C-:B------:R-:W-:Y:S01]  /*11480*/  FFMA.FTZ R157, R9, c[0x0][0x2d0], -R182.reuse ;  /* 0x0000b400099d7a23 */ /* 0x100fe200000108b6 */
[----:B------:R-:W2:Y:S01]  /*11490*/  LDSM.16.MT88.4 R4, [R223+0x4000] ;  /* 0x00400000df04783b */ /* 0x000ea20000004200 */
[----:B------:R-:W-:Y:S01]  /*114a0*/  FFMA.FTZ R162, R13, c[0x0][0x2d0], -R182 ;  /* 0x0000b4000da27a23 */ /* 0x000fe200000108b6 */
[----:B------:R-:W-:Y:S01]  /*114b0*/  MUFU.EX2 R168, R168 ;  /* 0x000000a800a87308 */ /* 0x000fe20000000800 */
[----:B------:R-:W-:-:S02]  /*114c0*/  FFMA.FTZ R160, R14, c[0x0][0x2d0], -R175 ;  /* 0x0000b4000ea07a23 */ /* 0x000fc400000108af */
[--C-:B------:R-:W-:Y:S02]  /*114d0*/  FFMA.FTZ R9, R12, c[0x0][0x2d0], -R175.reuse ;  /* 0x0000b4000c097a23 */ /* 0x100fe400000108af */
[----:B------:R-:W3:Y:S01]  /*114e0*/  LDSM.16.MT88.4 R12, [R146+0x2800] ;  /* 0x00280000920c783b */ /* 0x000ee20000004200 */
[--C-:B------:R-:W-:Y:S02]  /*114f0*/  FFMA.FTZ R159, R18, c[0x0][0x2d0], -R175.reuse ;  /* 0x0000b400129f7a23 */ /* 0x100fe400000108af */
[----:B------:R-:W4:Y:S01]  /*11500*/  MUFU.EX2 R163, R163 ;  /* 0x000000a300a37308 */ /* 0x000f220000000800 */
[----:B-1----:R-:W-:Y:S01]  /*11510*/  F2FP.PACK_AB R100, R167, R170 ;  /* 0x000000aaa764723e */ /* 0x002fe200000000ff */
[----:B------:R-:W-:Y:S02]  /*11520*/  FFMA.FTZ R156, R16, c[0x0][0x2d0], -R175 ;  /* 0x0000b400109c7a23 */ /* 0x000fe400000108af */
[----:B------:R-:W1:Y:S01]  /*11530*/  LDSM.16.MT88.4 R16, [R169+0x2800] ;  /* 0x00280000a910783b */ /* 0x000e620000004200 */
[----:B------:R-:W-:-:S02]  /*11540*/  FFMA.FTZ R174, R181, c[0x0][0x2d0], -R182 ;  /* 0x0000b400b5ae7a23 */ /* 0x000fc400000108b6 */
[--C-:B------:R-:W-:Y:S01]  /*11550*/  FFMA.FTZ R172, R179, c[0x0][0x2d0], -R182.reuse ;  /* 0x0000b400b3ac7a23 */ /* 0x100fe200000108b6 */
[----:B------:R-:W-:Y:S01]  /*11560*/  MUFU.EX2 R166, R166 ;  /* 0x000000a600a67308 */ /* 0x000fe20000000800 */
[--C-:B------:R-:W-:Y:S02]  /*11570*/  FFMA.FTZ R171, R171, c[0x0][0x2d0], -R182.reuse ;  /* 0x0000b400abab7a23 */ /* 0x100fe400000108b6 */
[----:B------:R-:W-:Y:S02]  /*11580*/  FFMA.FTZ R173, R173, c[0x0][0x2d0], -R182 ;  /* 0x0000b400adad7a23 */ /* 0x000fe400000108b6 */
[--C-:B------:R-:W-:Y:S02]  /*11590*/  FFMA.FTZ R178, R178, c[0x0][0x2d0], -R175.reuse ;  /* 0x0000b400b2b27a23 */ /* 0x100fe400000108af */
[--C-:B------:R-:W-:Y:S01]  /*115a0*/  FFMA.FTZ R179, R188, c[0x0][0x2d0], -R175.reuse ;  /* 0x0000b400bcb37a23 */ /* 0x100fe200000108af */
[----:B------:R-:W5:Y:S01]  /*115b0*/  MUFU.EX2 R165, R165 ;  /* 0x000000a500a57308 */ /* 0x000f620000000800 */
[----:B----4-:R-:W-:Y:S01]  /*115c0*/  F2FP.PACK_AB R102, R163, R168 ;  /* 0x000000a8a366723e */ /* 0x010fe200000000ff */
[----:B------:R-:W-:-:S02]  /*115d0*/  FFMA.FTZ R181, R186, c[0x0][0x2d0], -R175 ;  /* 0x0000b400bab57a23 */ /* 0x000fc400000108af */
[--C-:B------:R-:W-:Y:S02]  /*115e0*/  FFMA.FTZ R184, R184, c[0x0][0x2d0], -R175.reuse ;  /* 0x0000b400b8b87a23 */ /* 0x100fe400000108af */
[--C-:B------:R-:W-:Y:S02]  /*115f0*/  FFMA.FTZ R186, R183, c[0x0][0x2d0], -R182.reuse ;  /* 0x0000b400b7ba7a23 */ /* 0x100fe400000108b6 */
[----:B------:R-:W-:Y:S01]  /*11600*/  MUFU.EX2 R164, R164 ;  /* 0x000000a400a47308 */ /* 0x000fe20000000800 */
[--C-:B------:R-:W-:Y:S02]  /*11610*/  FFMA.FTZ R185, R185, c[0x0][0x2d0], -R182.reuse ;  /* 0x0000b400b9b97a23 */ /* 0x100fe400000108b6 */
[----:B------:R-:W-:Y:S02]  /*11620*/  FFMA.FTZ R183, R155, c[0x0][0x2d0], -R182 ;  /* 0x0000b4009bb77a23 */ /* 0x000fe400000108b6 */
[--C-:B------:R-:W-:Y:S02]  /*11630*/  FFMA.FTZ R180, R180, c[0x0][0x2d0], -R175.reuse ;  /* 0x0000b400b4b47a23 */ /* 0x100fe400000108af */
[--C-:B------:R-:W-:Y:S01]  /*11640*/  FFMA.FTZ R187, R154, c[0x0][0x2d0], -R175.reuse ;  /* 0x0000b4009abb7a23 */ /* 0x100fe200000108af */
[----:B------:R-:W4:Y:S01]  /*11650*/  MUFU.EX2 R161, R161 ;  /* 0x000000a100a17308 */ /* 0x000f220000000800 */
[----:B-----5:R-:W-:Y:S01]  /*11660*/  F2FP.PACK_AB R101, R165, R166 ;  /* 0x000000a6a565723e */ /* 0x020fe200000000ff */
        /* <DEDUP_REMOVED lines=8> */
[----:B----4-:R-:W-:-:S02]  /*116f0*/  F2FP.PACK_AB R103, R161, R164 ;  /* 0x000000a4a167723e */ /* 0x010fc400000000ff */
[----:B------:R-:W4:Y:S01]  /*11700*/  MUFU.EX2 R157, R157 ;  /* 0x0000009d009d7308 */ /* 0x000f220000000800 */
        /* <DEDUP_REMOVED lines=48> */
[----:B----4-:R-:W-:Y:S01]  /*11a10*/  F2FP.PACK_AB R4, R157, R162 ;  /* 0x000000a29d04723e */ /* 0x010fe200000000ff */
        /* <DEDUP_REMOVED lines=51> */
[C---:B------:R-:W-:Y:S01]  /*11d50*/  F2FP.PACK_AB R5, R179.reuse, R178 ;  /* 0x000000b2b305723e */ /* 0x040fe200000000ff */
        /* <DEDUP_REMOVED lines=88> */
[----:B------:R-:W-:-:S03]  /*122e0*/  ISETP.GE.AND P1, PT, R232, c[0x0][0x1d4], PT ;  /* 0x00007500e8007a0c */ /* 0x000fc60003f26270 */
[----:B------:R-:W-:Y:S01]  /*122f0*/  IMAD R3, R3, c[0x0][0x1e0], RZ ;  /* 0x0000780003037a24 */ /* 0x000fe200078e02ff */
[----:B------:R-:W-:-:S03]  /*12300*/  LEA R5, P0, R6, R240, 0x6 ;  /* 0x000000f006057211 */ /* 0x000fc600078030ff */
[----:B------:R-:W-:Y:S01]  /*12310*/  IMAD R4, R4, c[0x0][0x1e4], R3 ;  /* 0x0000790004047a24 */ /* 0x000fe200078e0203 */
[----:B------:R-:W-:-:S03]  /*12320*/  LEA R12, P2, R5, c[0x0][0x1c8], 0x1 ;  /* 0x00007200050c7a11 */ /* 0x000fc600078408ff */
[----:B------:R-:W-:-:S05]  /*12330*/  IMAD.IADD R3, R7, 0x1, R4 ;  /* 0x0000000107037824 */ /* 0x000fca00078e0204 */
        /* <DEDUP_REMOVED lines=16> */
.L_x_1932:
[----:B------:R-:W-:Y:S05]  /*12440*/  BSYNC B0 ;  /* 0x0000000000007941 */ /* 0x000fea0003800000 */
.L_x_1931:
[----:B------:R-:W-:Y:S01]  /*12450*/  ISETP.NE.AND P0, PT, R224, 0x1, PT ;  /* 0x00000001e000780c */ /* 0x000fe20003f05270 */
[----:B-1----:R-:W-:Y:S01]  /*12460*/  IMAD.MOV.U32 R6, RZ, RZ, R228 ;  /* 0x000000ffff067224 */ /* 0x002fe200078e00e4 */
[----:B------:R-:W0:Y:S01]  /*12470*/  LDGDEPBAR ;  /* 0x00000000000079af */ /* 0x000e220000000000 */
[----:B------:R-:W-:Y:S01]  /*12480*/  IMAD.IADD R3, R230, 0x1, -R227 ;  /* 0x00000001e6037824 */ /* 0x000fe200078e0ae3 */
[----:B------:R-:W-:-:S09]  /*12490*/  IADD3 R244, R8, -0x2, RZ ;  /* 0xfffffffe08f47810 */ /* 0x000fd20007ffe0ff */
[----:B------:R-:W-:-:S05]  /*124a0*/  @P0 IMAD.HI.U32 R4, R228, c[0x0][0x2c8], RZ ;  /* 0x0000b200e4040a27 */ /* 0x000fca00078e00ff */
[----:B------:R-:W-:Y:S02]  /*124b0*/  @P0 SHF.R.U32.HI R6, RZ, c[0x0][0x2cc], R4 ;  /* 0x0000b300ff060a19 */ /* 0x000fe40000011604 */
[----:B------:R-:W-:-:S03]  /*124c0*/  ISETP.GE.AND P0, PT, R209, 0x1, PT ;  /* 0x00000001d100780c */ /* 0x000fc60003f06270 */
[----:B------:R-:W-:-:S05]  /*124d0*/  IMAD.IADD R3, R3, 0x1, R6 ;  /* 0x0000000103037824 */ /* 0x000fca00078e0206 */
[----:B------:R-:W-:-:S05]  /*124e0*/  IADD3 R5, R3, c[0x0][0x328], RZ ;  /* 0x0000ca0003057a10 */ /* 0x000fca0007ffe0ff */
        /* <DEDUP_REMOVED lines=12> */
.L_x_1935:
[----:B------:R-:W-:-:S13]  /*125b0*/  ISETP.NE.AND P0, PT, R4, 0x1, PT ;  /* 0x000000010400780c */ /* 0x000fda0003f05270 */
[----:B------:R-:W-:-:S05]  /*125c0*/  @P0 IMAD.HI.U32 R3, R7, c[0x0][0x330], RZ ;  /* 0x0000cc0007030a27 */ /* 0x000fca00078e00ff */
[----:B------:R-:W-:Y:S02]  /*125d0*/  @P0 SHF.R.U32.HI R7, RZ, c[0x0][0x334], R3 ;  /* 0x0000cd00ff070a19 */ /* 0x000fe40000011603 */
.L_x_1936:
[----:B------:R-:W-:Y:S05]  /*125e0*/  BSYNC B0 ;  /* 0x0000000000007941 */ /* 0x000fea0003800000 */
.L_x_1934:
[----:B------:R-:W-:-:S05]  /*125f0*/  IMAD R4, R7, R4, c[0x0][0x32c] ;  /* 0x0000cb0007047624 */ /* 0x000fca00078e0204 */
[----:B------:R-:W-:-:S04]  /*12600*/  IMNMX R5, R5, R4, PT ;  /* 0x0000000405057217 */ /* 0x000fc80003800200 */
.L_x_1933:
        /* <DEDUP_REMOVED lines=12> */
.L_x_1946:
[----:B------:R-:W-:Y:S04]  /*126d0*/  DEPBAR.LE SB0, 0x2 ;  /* 0x000080800000791a */ /* 0x000fe80000000000 */
[----:B------:R-:W-:Y:S01]  /*126e0*/  WARPSYNC 0xffffffff ;  /* 0xffffffff00007948 */ /* 0x000fe20003800000 */
[----:B------:R-:W-:Y:S01]  /*126f0*/  BAR.SYNC.DEFER_BLOCKING 0x0 ;  /* 0x0000000000007b1d */ /* 0x000fe20000010000 */
[----:B------:R-:W-:Y:S01]  /*12700*/  IMAD R9, R201, 0x6000, RZ ;  /* 0x00006000c9097824 */ /* 0x000fe200078e02ff */
[----:B------:R-:W-:Y:S02]  /*12710*/  ISETP.GE.AND P0, PT, R235, R244, PT ;  /* 0x000000f4eb00720c */ /* 0x000fe40003f06270 */
[----:B------:R-:W-:Y:S02]  /*12720*/  ISETP.NE.AND P4, PT, R224, 0x1, PT ;  /* 0x00000001e000780c */ /* 0x000fe40003f85270 */
[----:B------:R-:W-:Y:S02]  /*12730*/  IADD3 R205, R198, R9, RZ ;  /* 0x00000009c6cd7210 */ /* 0x000fe40007ffe0ff */
[----:B------:R-:W-:Y:S02]  /*12740*/  IADD3 R245, R217, R228, RZ ;  /* 0x000000e4d9f57210 */ /* 0x000fe40007ffe0ff */
[CC--:B------:R-:W-:Y:S02]  /*12750*/  IADD3 R204, R202.reuse, R205.reuse, RZ ;  /* 0x000000cdcacc7210 */ /* 0x0c0fe40007ffe0ff */
[----:B------:R-:W-:Y:S03]  /*12760*/  IADD3 R206, R202, R205, R203 ;  /* 0x000000cdcace7210 */ /* 0x000fe60007ffe0cb */
[----:B------:R-:W-:Y:S02]  /*12770*/  @!P0 IADD3 R0, R244, -0x1, RZ ;  /* 0xfffffffff4008810 */ /* 0x000fe40007ffe0ff */
[----:B------:R-:W-:Y:S02]  /*12780*/  @!P0 MOV R33, c[0x0][0x20c] ;  /* 0x0000830000218a02 */ /* 0x000fe40000000f00 */
[----:B------:R-:W-:Y:S01]  /*12790*/  @!P0 SHF.R.S32.HI R2, RZ, 0x1f, R0 ;  /* 0x0000001fff028819 */ /* 0x000fe20000011400 */
[----:B------:R-:W-:Y:S01]  /*127a0*/  @!P0 IMAD.WIDE.U32 R28, R0, c[0x0][0x208], RZ ;  /* 0x00008200001c8a25 */ /* 0x000fe200078e00ff */
[----:B------:R-:W-:Y:S03]  /*127b0*/  LDSM.16.M88.4 R148, [R200] ;  /* 0x00000000c894783b */ /* 0x000fe60000000200 */
[----:B------:R-:W-:Y:S01]  /*127c0*/  @!P0 IMAD R2, R2, c[0x0][0x208], RZ ;  /* 0x0000820002028a24 */ /* 0x000fe200078e02ff */
[----:B------:R-:W-:Y:S01]  /*127d0*/  @!P0 SHF.L.U32 R37, R28, 0x6, RZ ;  /* 0x000000061c258819 */ /* 0x000fe200000006ff */
[----:B------:R-:W-:Y:S02]  /*127e0*/  ULDC UR4, c[0x0][0x324] ;  /* 0x0000c90000047ab9 */ /* 0x000fe40000000800 */
[----:B------:R-:W-:Y:S01]  /*127f0*/  @!P0 IMAD R2, R0, c[0x0][0x20c], R2 ;  /* 0x0000830000028a24 */ /* 0x000fe200078e0202 */
[----:B------:R-:W-:Y:S01]  /*12800*/  @!P0 IADD3 R35, P3, R37, R236, RZ ;  /* 0x000000ec25238210 */ /* 0x000fe20007f7e0ff */
[----:B------:R-:W1:Y:S01]  /*12810*/  LDSM.16.M88.4 R152, [R205] ;  /* 0x00000000cd98783b */ /* 0x000e620000000200 */
[----:B------:R-:W-:Y:S02]  /*12820*/  ULOP3.LUT UR4, URZ, UR4, URZ, 0x33, !UPT ;  /* 0x000000043f047292 */ /* 0x000fe4000f8e333f */
[----:B------:R-:W-:Y:S02]  /*12830*/  @!P0 LEA R176, P2, R35, c[0x0][0x1f8], 0x1 ;  /* 0x00007e0023b08a11 */ /* 0x000fe400078408ff */
[----:B------:R-:W-:Y:S02]  /*12840*/  @!P0 IADD3 R0, R29, R2, RZ ;  /* 0x000000021d008210 */ /* 0x000fe40007ffe0ff */
[----:B------:R-:W2:Y:S01]  /*12850*/  LDSM.16.M88.4 R156, [R205+0x800] ;  /* 0x00080000cd9c783b */ /* 0x000ea20000000200 */
[----:B------:R-:W-:Y:S02]  /*12860*/  @!P0 MOV R2, c[0x0][0x208] ;  /* 0x0000820000028a02 */ /* 0x000fe40000000f00 */
[----:B------:R-:W-:Y:S02]  /*12870*/  @!P0 SHF.L.U64.HI R0, R28, 0x6, R0 ;  /* 0x000000061c008819 */ /* 0x000fe40000010200 */
[----:B------:R-:W-:Y:S02]  /*12880*/  @!P0 LEA R37, P1, R2, R37, 0x5 ;  /* 0x0000002502258211 */ /* 0x000fe400078228ff */
[----:B------:R-:W3:Y:S01]  /*12890*/  LDSM.16.M88.4 R160, [R205+0x1000] ;  /* 0x00100000cda0783b */ /* 0x000ee20000000200 */
[-C--:B------:R-:W-:Y:S02]  /*128a0*/  @!P0 IADD3.X R32, R0, R231.reuse, RZ, P3, !PT ;  /* 0x000000e700208210 */ /* 0x080fe40001ffe4ff */
[----:B------:R-:W-:Y:S02]  /*128b0*/  @!P0 LEA.HI.X R2, R2, R0, R33, 0x5, P1 ;  /* 0x0000000002028211 */ /* 0x000fe400008f2c21 */
[----:B------:R-:W-:Y:S02]  /*128c0*/  @!P0 LEA.HI.X R177, R35, c[0x0][0x1fc], R32, 0x1, P2 ;  /* 0x00007f0023b18a11 */ /* 0x000fe400010f0c20 */
[----:B------:R-:W4:Y:S01]  /*128d0*/  LDSM.16.M88.4 R164, [R205+0x1800] ;  /* 0x00180000cda4783b */ /* 0x000f220000000200 */
[----:B------:R-:W-:Y:S02]  /*128e0*/  @!P0 ISETP.GE.AND P2, PT, R232, c[0x0][0x1d4], PT ;  /* 0x00007500e8008a0c */ /* 0x000fe40003f46270 */
[----:B------:R-:W-:Y:S02]  /*128f0*/  @!P0 ISETP.GE.AND P1, PT, R216, c[0x0][0x1d4], PT ;  /* 0x00007500d8008a0c */ /* 0x000fe40003f26270 */
[----:B------:R-:W-:Y:S02]  /*12900*/  @!P0 IADD3 R0, P3, R37, R236, RZ ;  /* 0x000000ec25008210 */ /* 0x000fe40007f7e0ff */
[----:B------:R-:W-:Y:S02]  /*12910*/  LDSM.16.M88.4 R168, [R204+0x800] ;  /* 0x00080000cca8783b */ /* 0x000fe40000000200 */
[----:B------:R-:W-:Y:S01]  /*12920*/  @!P0 IADD3.X R37, R2, R231, RZ, P3, !PT ;  /* 0x000000e702258210 */ /* 0x000fe20001ffe4ff */
[----:B------:R-:W-:Y:S01]  /*12930*/  @!P0 IMAD R2, R238, 0x6000, R10 ;  /* 0x00006000ee028824 */ /* 0x000fe200078e020a */
[C---:B------:R-:W-:Y:S04]  /*12940*/  @!P0 LEA R178, P3, R0.reuse, c[0x0][0x1f8], 0x1 ;  /* 0x00007e0000b28a11 */ /* 0x040fe800078608ff */
[----:B------:R-:W-:Y:S02]  /*12950*/  @!P0 LEA.HI.X R179, R0, c[0x0][0x1fc], R37, 0x1, P3 ;  /* 0x00007f0000b38a11 */ /* 0x000fe400018f0c25 */
[C---:B------:R-:W-:Y:S01]  /*12960*/  IADD3 R0, R203.reuse, R205, RZ ;  /* 0x000000cdcb007210 */ /* 0x040fe20007ffe0ff */
[C---:B-1----:R-:W-:Y:S08]  /*12970*/  HMMA.16816.F32 R4, R148.reuse, R152, RZ ;  /* 0x000000989404723c */ /* 0x042ff000000018ff */
[C---:B------:R-:W-:Y:S01]  /*12980*/  HMMA.16816.F32 R12, R148.reuse, R154, RZ ;  /* 0x0000009a940c723c */ /* 0x040fe200000018ff */
[----:B------:R-:W-:Y:S07]  /*12990*/  LDSM.16.M88.4 R152, [R197] ;  /* 0x00000000c598783b */ /* 0x000fee0000000200 */
[C---:B--2---:R-:W-:Y:S08]  /*129a0*/  HMMA.16816.F32 R16, R148.reuse, R156, RZ ;  /* 0x0000009c9410723c */ /* 0x044ff000000018ff */
[C---:B------:R-:W-:Y:S01]  /*129b0*/  HMMA.16816.F32 R20, R148.reuse, R158, RZ ;  /* 0x0000009e9414723c */ /* 0x040fe200000018ff */
[----:B------:R-:W1:Y:S07]  /*129c0*/  LDSM.16.M88.4 R156, [R204] ;  /* 0x00000000cc9c783b */ /* 0x000e6e0000000200 */
[C---:B---3--:R-:W-:Y:S08]  /*129d0*/  HMMA.16816.F32 R24, R148.reuse, R160, RZ ;  /* 0x000000a09418723c */ /* 0x048ff000000018ff */
[C---:B------:R-:W-:Y:S01]  /*129e0*/  HMMA.16816.F32 R28, R148.reuse, R162, RZ ;  /* 0x000000a2941c723c */ /* 0x040fe200000018ff */
[----:B------:R-:W2:Y:S07]  /*129f0*/  LDSM.16.M88.4 R160, [R204+0x1000] ;  /* 0x00100000cca0783b */ /* 0x000eae0000000200 */
[C---:B----4-:R-:W-:Y:S08]  /*12a00*/  HMMA.16816.F32 R32, R148.reuse, R164, RZ ;  /* 0x000000a49420723c */ /* 0x050ff000000018ff */
[----:B------:R-:W-:Y:S01]  /*12a10*/  HMMA.16816.F32 R36, R148, R166, RZ ;  /* 0x000000a69424723c */ /* 0x000fe200000018ff */
[----:B------:R-:W3:Y:S07]  /*12a20*/  LDSM.16.M88.4 R148, [R204+0x1800] ;  /* 0x00180000cc94783b */ /* 0x000eee0000000200 */
[----:B------:R-:W-:Y:S01]  /*12a30*/  @!PT LDS RZ, [RZ] ;  /* 0x00000000fffff984 */ /* 0x000fe20000000800 */
[----:B------:R-:W-:Y:S01]  /*12a40*/  @!PT LDS RZ, [RZ] ;  /* 0x00000000fffff984 */ /* 0x000fe20000000800 */
[----:B------:R-:W-:Y:S01]  /*12a50*/  @!PT LDS RZ, [RZ] ;  /* 0x00000000fffff984 */ /* 0x000fe20000000800 */
[----:B------:R4:W-:Y:S01]  /*12a60*/  @!P0 LDGSTS.E.BYPASS.LTC128B.128 [R2], [R176.64], !P2 ;  /* 0x00000000b0028fae */ /* 0x0009e2000d101d48 */
[C---:B-1----:R-:W-:Y:S06]  /*12a70*/  HMMA.16816.F32 R4, R152.reuse, R156, R4 ;  /* 0x0000009c9804723c */ /* 0x042fec0000001804 */
[----:B------:R4:W-:Y:S02]  /*12a80*/  @!P0 LDGSTS.E.BYPASS.LTC128B.128 [R2+0x2000], [R176.64+0x80], !P1 ;  /* 0x02000080b0028fae */ /* 0x0009e4000c901d48 */
[C---:B------:R-:W-:Y:S05]  /*12a90*/  HMMA.16816.F32 R12, R152.reuse, R158, R12 ;  /* 0x0000009e980c723c */ /* 0x040fea000000180c */
[----:B------:R4:W-:Y:S03]  /*12aa0*/  @!P0 LDGSTS.E.BYPASS.LTC128B.128 [R2+0x4000], [R176.64+0x100], !P6 ;  /* 0x04000100b0028fae */ /* 0x0009e6000f101d48 */
[C---:B------:R-:W-:Y:S04]  /*12ab0*/  HMMA.16816.F32 R16, R152.reuse, R168, R16 ;  /* 0x000000a89810723c */ /* 0x040fe80000001810 */
[----:B------:R4:W-:Y:S04]  /*12ac0*/  @!P0 LDGSTS.E.BYPASS.LTC128B.128 [R2+0x1000], [R178.64], !P2 ;  /* 0x01000000b2028fae */ /* 0x0009e8000d101d48 */
[C---:B------:R-:W-:Y:S03]  /*12ad0*/  HMMA.16816.F32 R20, R152.reuse, R170, R20 ;  /* 0x000000aa9814723c */ /* 0x040fe60000001814 */
[----:B------:R4:W-:Y:S05]  /*12ae0*/  @!P0 LDGSTS.E.BYPASS.LTC128B.128 [R2+0x3000], [R178.64+0x80], !P1 ;  /* 0x03000080b2028fae */ /* 0x0009ea000c901d48 */
[C---:B--2---:R-:W-:Y:S02]  /*12af0*/  HMMA.16816.F32 R24, R152.reuse, R160, R24 ;  /* 0x000000a09818723c */ /* 0x044fe40000001818 */
[----:B------:R4:W-:Y:S01]  /*12b00*/  @!P0 LDGSTS.E.BYPASS.LTC128B.128 [R2+0x5000], [R178.64+0x100], !P6 ;  /* 0x05000100b2028fae */ /* 0x0009e2000f101d48 */
[C---:B------:R-:W-:Y:S02]  /*12b10*/  ISETP.GE.AND P0, PT, R238.reuse, 0x1, PT ;  /* 0x00000001ee00780c */ /* 0x040fe40003f06270 */
[----:B------:R-:W-:Y:S03]  /*12b20*/  IADD3 R238, R238, 0x1, RZ ;  /* 0x00000001eeee7810 */ /* 0x000fe60007ffe0ff */
[C---:B------:R-:W-:Y:S01]  /*12b30*/  HMMA.16816.F32 R28, R152.reuse, R162, R28 ;  /* 0x000000a2981c723c */ /* 0x040fe2000000181c */
[----:B------:R-:W-:Y:S03]  /*12b40*/  LDSM.16.M88.4 R164, [R196] ;  /* 0x00000000c4a4783b */ /* 0x000fe60000000200 */
[----:B------:R-:W-:Y:S04]  /*12b50*/  SEL R238, R238, RZ, !P0 ;  /* 0x000000ffeeee7207 */ /* 0x000fe80004000000 */
[C---:B---3--:R-:W-:Y:S01]  /*12b60*/  HMMA.16816.F32 R32, R152.reuse, R148, R32 ;  /* 0x000000949820723c */ /* 0x048fe20000001820 */
[----:B------:R-:W1:Y:S07]  /*12b70*/  LDSM.16.M88.4 R172, [R0] ;  /* 0x0000000000ac783b */ /* 0x000e6e0000000200 */
[----:B------:R-:W-:Y:S01]  /*12b80*/  HMMA.16816.F32 R36, R152, R150, R36 ;  /* 0x000000969824723c */ /* 0x000fe20000001824 */
[----:B------:R-:W2:Y:S03]  /*12b90*/  LDSM.16.M88.4 R156, [R0+0x800] ;  /* 0x00080000009c783b */ /* 0x000ea60000000200 */
[----:B----4-:R-:W-:Y:S04]  /*12ba0*/  IADD3 R2, R203, R204, RZ ;  /* 0x000000cccb027210 */ /* 0x010fe80007ffe0ff */
[----:B------:R-:W3:Y:S07]  /*12bb0*/  LDSM.16.M88.4 R168, [R0+0x1000] ;  /* 0x0010000000a8783b */ /* 0x000eee0000000200 */
[----:B------:R-:W4:Y:S07]  /*12bc0*/  LDSM.16.M88.4 R160, [R0+0x1800] ;  /* 0x0018000000a0783b */ /* 0x000f2e0000000200 */
[----:B------:R-:W-:Y:S07]  /*12bd0*/  LDSM.16.M88.4 R176, [R147] ;  /* 0x0000000093b0783b */ /* 0x000fee0000000200 */
[----:B------:R-:W5:Y:S01]  /*12be0*/  LDSM.16.M88.4 R180, [R2] ;  /* 0x0000000002b4783b */ /* 0x000f620000000200 */
[C---:B-1----:R-:W-:Y:S06]  /*12bf0*/  HMMA.16816.F32 R4, R164.reuse, R172, R4 ;  /* 0x000000aca404723c */ /* 0x042fec0000001804 */
[----:B------:R-:W1:Y:S02]  /*12c00*/  LDSM.16.M88.4 R148, [R2+0x800] ;  /* 0x000800000294783b */ /* 0x000e640000000200 */
[C---:B------:R-:W-:Y:S05]  /*12c10*/  HMMA.16816.F32 R12, R164.reuse, R174, R12 ;  /* 0x000000aea40c723c */ /* 0x040fea000000180c */
[----:B------:R-:W1:Y:S03]  /*12c20*/  LDSM.16.M88.4 R152, [R2+0x1000] ;  /* 0x001000000298783b */ /* 0x000e660000000200 */
[C---:B--2---:R-:W-:Y:S04]  /*12c30*/  HMMA.16816.F32 R16, R164.reuse, R156, R16 ;  /* 0x0000009ca410723c */ /* 0x044fe80000001810 */
[----:B------:R-:W-:Y:S04]  /*12c40*/  LDSM.16.M88.4 R172, [R205+0x3800] ;  /* 0x00380000cdac783b */ /* 0x000fe80000000200 */
[C---:B------:R-:W-:Y:S03]  /*12c50*/  HMMA.16816.F32 R20, R164.reuse, R158, R20 ;  /* 0x0000009ea414723c */ /* 0x040fe60000001814 */
[----:B------:R-:W2:Y:S05]  /*12c60*/  LDSM.16.M88.4 R156, [R2+0x1800] ;  /* 0x00180000029c783b */ /* 0x000eaa0000000200 */
[C---:B---3--:R-:W-:Y:S02]  /*12c70*/  HMMA.16816.F32 R24, R164.reuse, R168, R24 ;  /* 0x000000a8a418723c */ /* 0x048fe40000001818 */
[----:B------:R-:W-:Y:S06]  /*12c80*/  LDSM.16.M88.4 R184, [R204+0x2800] ;  /* 0x00280000ccb8783b */ /* 0x000fec0000000200 */
[C---:B------:R-:W-:Y:S01]  /*12c90*/  HMMA.16816.F32 R28, R164.reuse, R170, R28 ;  /* 0x000000aaa41c723c */ /* 0x040fe2000000181c */
[----:B------:R-:W-:Y:S07]  /*12ca0*/  LDSM.16.M88.4 R168, [R205+0x2800] ;  /* 0x00280000cda8783b */ /* 0x000fee0000000200 */
[C---:B----4-:R-:W-:Y:S01]  /*12cb0*/  HMMA.16816.F32 R32, R164.reuse, R160, R32 ;  /* 0x000000a0a420723c */ /* 0x050fe20000001820 */
[----:B------:R-:W-:Y:S07]  /*12cc0*/  LDSM.16.M88.4 R188, [R0+0x2000] ;  /* 0x0020000000bc783b */ /* 0x000fee0000000200 */
[----:B------:R-:W-:Y:S01]  /*12cd0*/  HMMA.16816.F32 R36, R164, R162, R36 ;  /* 0x000000a2a424723c */ /* 0x000fe20000001824 */
[----:B------:R-:W-:Y:S07]  /*12ce0*/  LDSM.16.M88.4 R160, [R200+0x4000] ;  /* 0x00400000c8a0783b */ /* 0x000fee0000000200 */
[C---:B-----5:R-:W-:Y:S01]  /*12cf0*/  HMMA.16816.F32 R4, R176.reuse, R180, R4 ;  /* 0x000000b4b004723c */ /* 0x060fe20000001804 */
[----:B------:R-:W3:Y:S07]  /*12d00*/  LDSM.16.M88.4 R164, [R205+0x2000] ;  /* 0x00200000cda4783b */ /* 0x000eee0000000200 */
[C---:B------:R-:W-:Y:S01]  /*12d10*/  HMMA.16816.F32 R12, R176.reuse, R182, R12 ;  /* 0x000000b6b00c723c */ /* 0x040fe2000000180c */
[----:B------:R-:W-:Y:S07]  /*12d20*/  LDSM.16.M88.4 R180, [R204+0x2000] ;  /* 0x00200000ccb4783b */ /* 0x000fee0000000200 */
[C---:B-1----:R-:W-:Y:S01]  /*12d30*/  HMMA.16816.F32 R16, R176.reuse, R148, R16 ;  /* 0x00000094b010723c */ /* 0x042fe20000001810 */
[----:B------:R-:W-:Y:S07]  /*12d40*/  LDSM.16.M88.4 R192, [R205+0x4000] ;  /* 0x00400000cdc0783b */ /* 0x000fee0000000200 */
[C---:B------:R-:W-:Y:S01]  /*12d50*/  HMMA.16816.F32 R20, R176.reuse, R150, R20 ;  /* 0x00000096b014723c */ /* 0x040fe20000001814 */
[----:B------:R-:W1:Y:S07]  /*12d60*/  LDSM.16.M88.4 R148, [R205+0x3000] ;  /* 0x00300000cd94783b */ /* 0x000e6e0000000200 */
[C---:B------:R-:W-:Y:S01]  /*12d70*/  HMMA.16816.F32 R24, R176.reuse, R152, R24 ;  /* 0x00000098b018723c */ /* 0x040fe20000001818 */
[----:B------:R-:W0:Y:S07]  /*12d80*/  LDGDEPBAR ;  /* 0x00000000000079af */ /* 0x000e2e0000000000 */
[C---:B------:R-:W-:Y:S01]  /*12d90*/  HMMA.16816.F32 R28, R176.reuse, R154, R28 ;  /* 0x0000009ab01c723c */ /* 0x040fe2000000181c */
[----:B------:R-:W4:Y:S07]  /*12da0*/  LDSM.16.M88.4 R152, [R197+0x4000] ;  /* 0x00400000c598783b */ /* 0x000f2e0000000200 */
[C---:B--2---:R-:W-:Y:S08]  /*12db0*/  HMMA.16816.F32 R32, R176.reuse, R156, R32 ;  /* 0x0000009cb020723c */ /* 0x044ff00000001820 */
[----:B------:R-:W-:Y:S01]  /*12dc0*/  HMMA.16816.F32 R36, R176, R158, R36 ;  /* 0x0000009eb024723c */ /* 0x000fe20000001824 */
[----:B------:R-:W2:Y:S07]  /*12dd0*/  LDSM.16.M88.4 R156, [R204+0x3000] ;  /* 0x00300000cc9c783b */ /* 0x000eae0000000200 */
[C---:B---3--:R-:W-:Y:S01]  /*12de0*/  HMMA.16816.F32 R4, R160.reuse, R164, R4 ;  /* 0x000000a4a004723c */ /* 0x048fe20000001804 */
[----:B------:R-:W-:Y:S07]  /*12df0*/  LDSM.16.M88.4 R176, [R196+0x4000] ;  /* 0x00400000c4b0783b */ /* 0x000fee0000000200 */
        /* <DEDUP_REMOVED lines=10> */
[----:B------:R-:W5:Y:S07]  /*12ea0*/  LDSM.16.M88.4 R160, [R0+0x3000] ;  /* 0x0030000000a0783b */ /* 0x000f6e0000000200 */
[C---:B----4-:R-:W-:Y:S01]  /*12eb0*/  HMMA.16816.F32 R4, R152.reuse, R180, R4 ;  /* 0x000000b49804723c */ /* 0x050fe20000001804 */
[----:B------:R-:W-:Y:S07]  /*12ec0*/  LDSM.16.M88.4 R172, [R147+0x4000] ;  /* 0x0040000093ac783b */ /* 0x000fee0000000200 */
[C---:B------:R-:W-:Y:S01]  /*12ed0*/  HMMA.16816.F32 R12, R152.reuse, R182, R12 ;  /* 0x000000b6980c723c */ /* 0x040fe2000000180c */
[----:B------:R-:W4:Y:S07]  /*12ee0*/  LDSM.16.M88.4 R180, [R2+0x2000] ;  /* 0x0020000002b4783b */ /* 0x000f2e0000000200 */
[C---:B------:R-:W-:Y:S08]  /*12ef0*/  HMMA.16816.F32 R16, R152.reuse, R184, R16 ;  /* 0x000000b89810723c */ /* 0x040ff00000001810 */
[C---:B------:R-:W-:Y:S01]  /*12f00*/  HMMA.16816.F32 R20, R152.reuse, R186, R20 ;  /* 0x000000ba9814723c */ /* 0x040fe20000001814 */
[----:B------:R-:W-:Y:S07]  /*12f10*/  LDSM.16.M88.4 R184, [R200+0x8000] ;  /* 0x00800000c8b8783b */ /* 0x000fee0000000200 */
[C---:B--2---:R-:W-:Y:S08]  /*12f20*/  HMMA.16816.F32 R24, R152.reuse, R156, R24 ;  /* 0x0000009c9818723c */ /* 0x044ff00000001818 */
        /* <DEDUP_REMOVED lines=8> */
[----:B------:R-:W-:Y:S07]  /*12fb0*/  LDSM.16.M88.4 R188, [R204+0x4000] ;  /* 0x00400000ccbc783b */ /* 0x000fee0000000200 */
[C---:B-1----:R-:W-:Y:S08]  /*12fc0*/  HMMA.16816.F32 R16, R176.reuse, R148, R16 ;  /* 0x00000094b010723c */ /* 0x042ff00000001810 */
[C---:B------:R-:W-:Y:S01]  /*12fd0*/  HMMA.16816.F32 R20, R176.reuse, R150, R20 ;  /* 0x00000096b014723c */ /* 0x040fe20000001814 */
[----:B------:R-:W1:Y:S07]  /*12fe0*/  LDSM.16.M88.4 R148, [R205+0x4800] ;  /* 0x00480000cd94783b */ /* 0x000e6e0000000200 */
[C---:B-----5:R-:W-:Y:S08]  /*12ff0*/  HMMA.16816.F32 R24, R176.reuse, R160, R24 ;  /* 0x000000a0b018723c */ /* 0x060ff00000001818 */
[C---:B------:R-:W-:Y:S01]  /*13000*/  HMMA.16816.F32 R28, R176.reuse, R162, R28 ;  /* 0x000000a2b01c723c */ /* 0x040fe2000000181c */
[----:B------:R-:W5:Y:S07]  /*13010*/  LDSM.16.M88.4 R160, [R205+0x5000] ;  /* 0x00500000cda0783b */ /* 0x000f6e0000000200 */
        /* <DEDUP_REMOVED lines=15> */
[----:B------:R-:W3:Y:S07]  /*13110*/  LDSM.16.M88.4 R164, [R204+0x5800] ;  /* 0x00580000cca4783b */ /* 0x000eee0000000200 */
[C---:B------:R-:W-:Y:S01]  /*13120*/  HMMA.16816.F32 R4, R184.reuse, R192, R4 ;  /* 0x000000c0b804723c */ /* 0x040fe20000001804 */
[----:B------:R-:W2:Y:S07]  /*13130*/  LDSM.16.M88.4 R172, [R196+0x8000] ;  /* 0x00800000c4ac783b */ /* 0x000eae0000000200 */
        /* <DEDUP_REMOVED lines=11> */
[----:B------:R-:W1:Y:S01]  /*131f0*/  LDSM.16.M88.4 R184, [R147+0x8000] ;  /* 0x0080000093b8783b */ /* 0x000e620000000200 */
[C---:B----4-:R-:W-:Y:S08]  /*13200*/  HMMA.16816.F32 R4, R176.reuse, R188, R4 ;  /* 0x000000bcb004723c */ /* 0x050ff00000001804 */
[C---:B------:R-:W-:Y:S08]  /*13210*/  HMMA.16816.F32 R12, R176.reuse, R190, R12 ;  /* 0x000000beb00c723c */ /* 0x040ff0000000180c */
[C---:B--2---:R-:W-:Y:S08]  /*13220*/  HMMA.16816.F32 R16, R176.reuse, R152, R16 ;  /* 0x00000098b010723c */ /* 0x044ff00000001810 */
[C---:B------:R-:W-:Y:S01]  /*13230*/  HMMA.16816.F32 R20, R176.reuse, R154, R20 ;  /* 0x0000009ab014723c */ /* 0x040fe20000001814 */
[----:B------:R-:W-:Y:S07]  /*13240*/  LDSM.16.M88.4 R152, [R206+0x5000] ;  /* 0x00500000ce98783b */ /* 0x000fee0000000200 */
[C---:B------:R-:W-:Y:S08]  /*13250*/  HMMA.16816.F32 R24, R176.reuse, R156, R24 ;  /* 0x0000009cb018723c */ /* 0x040ff00000001818 */
[C---:B------:R-:W-:Y:S08]  /*13260*/  HMMA.16816.F32 R28, R176.reuse, R158, R28 ;  /* 0x0000009eb01c723c */ /* 0x040ff0000000181c */
[C---:B---3--:R-:W-:Y:S08]  /*13270*/  HMMA.16816.F32 R32, R176.reuse, R164, R32 ;  /* 0x000000a4b020723c */ /* 0x048ff00000001820 */
[----:B------:R-:W-:Y:S08]  /*13280*/  HMMA.16816.F32 R36, R176, R166, R36 ;  /* 0x000000a6b024723c */ /* 0x000ff00000001824 */
[C---:B------:R-:W-:Y:S08]  /*13290*/  HMMA.16816.F32 R4, R172.reuse, R180, R4 ;  /* 0x000000b4ac04723c */ /* 0x040ff00000001804 */
[C---:B------:R-:W-:Y:S08]  /*132a0*/  HMMA.16816.F32 R12, R172.reuse, R182, R12 ;  /* 0x000000b6ac0c723c */ /* 0x040ff0000000180c */
[C---:B-1----:R-:W-:Y:S08]  /*132b0*/  HMMA.16816.F32 R16, R172.reuse, R148, R16 ;  /* 0x00000094ac10723c */ /* 0x042ff00000001810 */
[C---:B------:R-:W-:Y:S01]  /*132c0*/  HMMA.16816.F32 R20, R172.reuse, R150, R20 ;  /* 0x00000096ac14723c */ /* 0x040fe20000001814 */
[----:B------:R-:W1:Y:S07]  /*132d0*/  LDSM.16.M88.4 R148, [R206+0x4800] ;  /* 0x00480000ce94783b */ /* 0x000e6e0000000200 */
[C---:B-----5:R-:W-:Y:S08]  /*132e0*/  HMMA.16816.F32 R24, R172.reuse, R160, R24 ;  /* 0x000000a0ac18723c */ /* 0x060ff00000001818 */
[C---:B------:R-:W-:Y:S08]  /*132f0*/  HMMA.16816.F32 R28, R172.reuse, R162, R28 ;  /* 0x000000a2ac1c723c */ /* 0x040ff0000000181c */
[C---:B------:R-:W-:Y:S08]  /*13300*/  HMMA.16816.F32 R32, R172.reuse, R168, R32 ;  /* 0x000000a8ac20723c */ /* 0x040ff00000001820 */
[----:B------:R-:W-:Y:S08]  /*13310*/  HMMA.16816.F32 R36, R172, R170, R36 ;  /* 0x000000aaac24723c */ /* 0x000ff00000001824 */
[C---:B------:R-:W-:Y:S08]  /*13320*/  HMMA.16816.F32 R4, R184.reuse, R192, R4 ;  /* 0x000000c0b804723c */ /* 0x040ff00000001804 */
[C---:B------:R-:W-:Y:S08]  /*13330*/  HMMA.16816.F32 R12, R184.reuse, R194, R12 ;  /* 0x000000c2b80c723c */ /* 0x040ff0000000180c */
[C---:B-1----:R-:W-:Y:S08]  /*13340*/  HMMA.16816.F32 R16, R184.reuse, R148, R16 ;  /* 0x00000094b810723c */ /* 0x042ff00000001810 */
[C---:B------:R-:W-:Y:S01]  /*13350*/  HMMA.16816.F32 R20, R184.reuse, R150, R20 ;  /* 0x00000096b814723c */ /* 0x040fe20000001814 */
[----:B------:R-:W1:Y:S03]  /*13360*/  LDSM.16.M88.4 R148, [R206+0x5800] ;  /* 0x00580000ce94783b */ /* 0x000e660000000200 */
[----:B------:R-:W-:Y:S02]  /*13370*/  FMUL.FTZ R173, R4, c[0x0][0x320] ;  /* 0x0000c80004ad7a20 */ /* 0x000fe40000410000 */
[----:B------:R-:W-:Y:S02]  /*13380*/  FMUL.FTZ R175, R5, c[0x0][0x320] ;  /* 0x0000c80005af7a20 */ /* 0x000fe40000410000 */
[C---:B------:R-:W-:Y:S02]  /*13390*/  HMMA.16816.F32 R24, R184.reuse, R152, R24 ;  /* 0x00000098b818723c */ /* 0x040fe40000001818 */
[----:B------:R-:W2:Y:S02]  /*133a0*/  MUFU.TANH R173, R173 ;  /* 0x000000ad00ad7308 */ /* 0x000ea40000002400 */
[----:B------:R-:W-:Y:S02]  /*133b0*/  FMUL.FTZ R0, R6, c[0x0][0x320] ;  /* 0x0000c80006007a20 */ /* 0x000fe40000410000 */
[----:B------:R-:W-:Y:S02]  /*133c0*/  FMUL.FTZ R2, R7, c[0x0][0x320] ;  /* 0x0000c80007027a20 */ /* 0x000fe40000410000 */
[C---:B------:R-:W-:Y:S04]  /*133d0*/  HMMA.16816.F32 R28, R184.reuse, R154, R28 ;  /* 0x0000009ab81c723c */ /* 0x040fe8000000181c */
[----:B------:R-:W3:Y:S01]  /*133e0*/  MUFU.TANH R175, R175 ;  /* 0x000000af00af7308 */ /* 0x000ee20000002400 */
[----:B------:R-:W-:Y:S02]  /*133f0*/  FMUL.FTZ R176, R12, c[0x0][0x320] ;  /* 0x0000c8000cb07a20 */ /* 0x000fe40000410000 */
[----:B------:R-:W-:Y:S02]  /*13400*/  FMUL.FTZ R177, R13, c[0x0][0x320] ;  /* 0x0000c8000db17a20 */ /* 0x000fe40000410000 */
[----:B------:R-:W-:Y:S03]  /*13410*/  FMUL.FTZ R172, R14, c[0x0][0x320] ;  /* 0x0000c8000eac7a20 */ /* 0x000fe60000410000 */
[----:B------:R-:W-:Y:S02]  /*13420*/  FMUL.FTZ R174, R15, c[0x0][0x320] ;  /* 0x0000c8000fae7a20 */ /* 0x000fe40000410000 */
[----:B------:R-:W4:Y:S01]  /*13430*/  MUFU.TANH R0, R0 ;  /* 0x0000000000007308 */ /* 0x000f220000002400 */
[----:B------:R-:W-:Y:S02]  /*13440*/  FMUL.FTZ R183, R16, c[0x0][0x320] ;  /* 0x0000c80010b77a20 */ /* 0x000fe40000410000 */
[----:B------:R-:W-:Y:S02]  /*13450*/  FMUL.FTZ R179, R17, c[0x0][0x320] ;  /* 0x0000c80011b37a20 */ /* 0x000fe40000410000 */
[----:B------:R-:W-:Y:S02]  /*13460*/  FMUL.FTZ R192, R18, c[0x0][0x320] ;  /* 0x0000c80012c07a20 */ /* 0x000fe40000410000 */
[----:B------:R-:W-:Y:S02]  /*13470*/  FMUL.FTZ R188, R19, c[0x0][0x320] ;  /* 0x0000c80013bc7a20 */ /* 0x000fe40000410000 */
[----:B------:R-:W-:Y:S01]  /*13480*/  FMUL.FTZ R180, R20, c[0x0][0x320] ;  /* 0x0000c80014b47a20 */ /* 0x000fe20000410000 */
[----:B------:R-:W2:Y:S01]  /*13490*/  MUFU.TANH R2, R2 ;  /* 0x0000000200027308 */ /* 0x000ea20000002400 */
[C---:B-1----:R-:W-:Y:S03]  /*134a0*/  HMMA.16816.F32 R32, R184.reuse, R148, R32 ;  /* 0x00000094b820723c */ /* 0x042fe60000001820 */
[----:B------:R-:W-:Y:S02]  /*134b0*/  FMUL.FTZ R189, R21, c[0x0][0x320] ;  /* 0x0000c80015bd7a20 */ /* 0x000fe40000410000 */
[----:B------:R-:W-:Y:S02]  /*134c0*/  FMUL.FTZ R190, R22, c[0x0][0x320] ;  /* 0x0000c80016be7a20 */ /* 0x000fe40000410000 */
[----:B------:R-:W-:Y:S01]  /*134d0*/  FMUL.FTZ R178, R23, c[0x0][0x320] ;  /* 0x0000c80017b27a20 */ /* 0x000fe20000410000 */
[----:B------:R-:W-:Y:S01]  /*134e0*/  HMMA.16816.F32 R36, R184, R150, R36 ;  /* 0x00000096b824723c */ /* 0x000fe20000001824 */
[----:B------:R-:W1:Y:S03]  /*134f0*/  MUFU.TANH R176, R176 ;  /* 0x000000b000b07308 */ /* 0x000e660000002400 */
        /* <DEDUP_REMOVED lines=8> */
[----:B------:R-:W-:Y:S01]  /*13580*/  @P4 IMAD.HI.U32 R32, R245, c[0x0][0x2c8], RZ ;  /* 0x0000b200f5204a27 */ /* 0x000fe200078e00ff */
[----:B------:R5:W1:Y:S03]  /*13590*/  MUFU.TANH R184, R33 ;  /* 0x0000002100b87308 */ /* 0x000a660000002400 */
[----:B------:R-:W-:Y:S01]  /*135a0*/  FMUL.FTZ R39, R39, c[0x0][0x320] ;  /* 0x0000c80027277a20 */ /* 0x000fe20000410000 */
[----:B------:R-:W-:Y:S01]  /*135b0*/  @P4 SHF.R.U32.HI R245, RZ, c[0x0][0x2cc], R32 ;  /* 0x0000b300fff54a19 */ /* 0x000fe20000011620 */
[----:B------:R-:W-:Y:S01]  /*135c0*/  FMUL.FTZ R195, R29, c[0x0][0x320] ;  /* 0x0000c8001dc37a20 */ /* 0x000fe20000410000 */
[----:B------:R-:W-:Y:S01]  /*135d0*/  ISETP.GE.AND P4, PT, R209, 0x1, PT ;  /* 0x00000001d100780c */ /* 0x000fe20003f86270 */
[----:B------:R-:W-:Y:S02]  /*135e0*/  FMUL.FTZ R29, R30, c[0x0][0x320] ;  /* 0x0000c8001e1d7a20 */ /* 0x000fe40000410000 */
[----:B------:R-:W1:Y:S01]  /*135f0*/  SHFL.IDX PT, R185, R245, RZ, 0x1c1f ;  /* 0x001c1ffff5b97589 */ /* 0x000e6200000e0000 */
[----:B------:R1:W1:Y:S01]  /*13600*/  MUFU.TANH R32, R39 ;  /* 0x0000002700207308 */ /* 0x0002620000002400 */
[----:B------:R-:W-:Y:S02]  /*13610*/  FMUL.FTZ R28, R31, c[0x0][0x320] ;  /* 0x0000c8001f1c7a20 */ /* 0x000fe40000410000 */
[----:B------:R-:W-:Y:S02]  /*13620*/  FMUL.FTZ R31, R34, c[0x0][0x320] ;  /* 0x0000c800221f7a20 */ /* 0x000fe40000410000 */
[----:B------:R-:W-:Y:S02]  /*13630*/  FMUL.FTZ R30, R35, c[0x0][0x320] ;  /* 0x0000c800231e7a20 */ /* 0x000fe40000410000 */
[----:B------:R-:W-:Y:S02]  /*13640*/  FMUL.FTZ R35, R36, c[0x0][0x320] ;  /* 0x0000c80024237a20 */ /* 0x000fe40000410000 */
[----:B------:R-:W-:Y:S01]  /*13650*/  FMUL.FTZ R34, R37, c[0x0][0x320] ;  /* 0x0000c80025227a20 */ /* 0x000fe20000410000 */
[----:B------:R-:W2:Y:S01]  /*13660*/  MUFU.TANH R172, R172 ;  /* 0x000000ac00ac7308 */ /* 0x000ea20000002400 */
[----:B------:R-:W-:Y:S01]  /*13670*/  SHF.L.U32 R37, R244, 0x6, RZ ;  /* 0x00000006f4257819 */ /* 0x000fe200000006ff */
[----:B-----5:R-:W-:Y:S03]  /*13680*/  FMUL.FTZ R33, R38, c[0x0][0x320] ;  /* 0x0000c80026217a20 */ /* 0x020fe60000410000 */
[----:B------:R-:W-:Y:S04]  /*13690*/  IADD3 R36, -R222, 0x1, -R37 ;  /* 0x00000001de247810 */ /* 0x000fe80007ffe925 */
[----:B------:R-:W-:Y:S01]  /*136a0*/  IADD3 R36, -R227, R36, R230 ;  /* 0x00000024e3247210 */ /* 0x000fe20007ffe1e6 */
[----:B------:R-:W2:Y:S03]  /*136b0*/  MUFU.TANH R174, R174 ;  /* 0x000000ae00ae7308 */ /* 0x000ea60000002400 */
[C---:B------:R-:W-:Y:S02]  /*136c0*/  IADD3 R38, R36.reuse, c[0x0][0x328], RZ ;  /* 0x0000ca0024267a10 */ /* 0x040fe40007ffe0ff */
[----:B------:R-:W-:Y:S02]  /*136d0*/  IADD3 R36, R36, UR4, RZ ;  /* 0x0000000424247c10 */ /* 0x000fe4000fffe0ff */
[-C--:B-1----:R-:W-:Y:S02]  /*136e0*/  IADD3 R206, R38, R185.reuse, RZ ;  /* 0x000000b926ce7210 */ /* 0x082fe40007ffe0ff */
[----:B------:R-:W-:Y:S01]  /*136f0*/  IADD3 R39, R36, R185, RZ ;  /* 0x000000b924277210 */ /* 0x000fe20007ffe0ff */
        /* <DEDUP_REMOVED lines=22> */
[----:B------:R-:W-:-:S05]  /*13860*/  @!P4 BRA `(.L_x_1938) ;  /* 0x000001500000c947 */ /* 0x000fca0003800000 */
[----:B--234-:R-:W-:Y:S01]  /*13870*/  IADD3 R6, -R227, R230, R185 ;  /* 0x000000e6e3067210 */ /* 0x01cfe20007ffe1b9 */
[----:B------:R-:W-:Y:S03]  /*13880*/  BSSY B0, `(.L_x_1939) ;  /* 0x000000e000007945 */ /* 0x000fe60003800000 */
[----:B------:R-:W-:-:S13]  /*13890*/  ISETP.GT.AND P0, PT, R6, -0x1, PT ;  /* 0xffffffff0600780c */ /* 0x000fda0003f04270 */
[----:B------:R-:W-:-:S05]  /*138a0*/  @P0 BRA `(.L_x_1940) ;  /* 0x0000007000000947 */ /* 0x000fca0003800000 */
[----:B------:R-:W-:Y:S01]  /*138b0*/  LOP3.LUT R6, RZ, R6, RZ, 0x33, !PT ;  /* 0x00000006ff067212 */ /* 0x000fe200078e33ff */
[----:B------:R-:W-:Y:S05]  /*138c0*/  IMAD.MOV.U32 R4, RZ, RZ, c[0x0][0x32c] ;  /* 0x0000cb00ff047624 */ /* 0x000fea00078e00ff */
[----:B------:R-:W-:-:S13]  /*138d0*/  ISETP.NE.AND P0, PT, R4, 0x1, PT ;  /* 0x000000010400780c */ /* 0x000fda0003f05270 */
[----:B------:R-:W-:Y:S05]  /*138e0*/  @P0 IMAD.HI.U32 R4, R6, c[0x0][0x330], RZ ;  /* 0x0000cc0006040a27 */ /* 0x000fea00078e00ff */
[----:B------:R-:W-:Y:S04]  /*138f0*/  @P0 SHF.R.U32.HI R6, RZ, c[0x0][0x334], R4 ;  /* 0x0000cd00ff060a19 */ /* 0x000fe80000011604 */
[----:B------:R-:W-:Y:S01]  /*13900*/  LOP3.LUT R6, RZ, R6, RZ, 0x33, !PT ;  /* 0x00000006ff067212 */ /* 0x000fe200078e33ff */
[----:B------:R-:W-:-:S05]  /*13910*/  BRA `(.L_x_1941) ;  /* 0x0000004000007947 */ /* 0x000fca0003800000 */
.L_x_1940:
[----:B------:R-:W-:Y:S04]  /*13920*/  MOV R4, c[0x0][0x32c] ;  /* 0x0000cb0000047a02 */ /* 0x000fe80000000f00 */
[----:B------:R-:W-:-:S13]  /*13930*/  ISETP.NE.AND P0, PT, R4, 0x1, PT ;  /* 0x000000010400780c */ /* 0x000fda0003f05270 */
[----:B------:R-:W-:Y:S05]  /*13940*/  @P0 IMAD.HI.U32 R4, R6, c[0x0][0x330], RZ ;  /* 0x0000cc0006040a27 */ /* 0x000fea00078e00ff */
[----:B------:R-:W-:Y:S02]  /*13950*/  @P0 SHF.R.U32.HI R6, RZ, c[0x0][0x334], R4 ;  /* 0x0000cd00ff060a19 */ /* 0x000fe40000011604 */
.L_x_1941:
[----:B------:R-:W-:Y:S05]  /*13960*/  BSYNC B0 ;  /* 0x0000000000007941 */ /* 0x000fea0003800000 */
.L_x_1939:
[----:B------:R-:W-:Y:S04]  /*13970*/  IMAD R5, R6, c[0x0][0x32c], -R37 ;  /* 0x0000cb0006057a24 */ /* 0x000fe800078e0a25 */
[----:B------:R-:W-:Y:S05]  /*13980*/  IMAD.IADD R4, R5, 0x1, -R222 ;  /* 0x0000000105047824 */ /* 0x000fea00078e0ade */
[----:B------:R-:W-:Y:S02]  /*13990*/  IADD3 R5, R4, c[0x0][0x32c], RZ ;  /* 0x0000cb0004057a10 */ /* 0x000fe40007ffe0ff */
[----:B------:R-:W-:Y:S02]  /*139a0*/  IMNMX R39, R39, R4, !PT ;  /* 0x0000000427277217 */ /* 0x000fe40007800200 */
[----:B------:R-:W-:Y:S02]  /*139b0*/  IMNMX R206, R206, R5, PT ;  /* 0x00000005cece7217 */ /* 0x000fe40003800200 */
.L_x_1938:
[----:B--234-:R-:W-:Y:S01]  /*139c0*/  ISETP.GT.AND P1, PT, R244, -0x1, PT ;  /* 0xfffffffff400780c */ /* 0x01cfe20003f24270 */
[----:B------:R-:W2:Y:S03]  /*139d0*/  SHFL.IDX PT, R13, R245, 0x1, 0x1c1f ;  /* 0x003c1f00f50d7f89 */ /* 0x000ea600000e0000 */
[C---:B------:R-:W-:Y:S02]  /*139e0*/  ISETP.GT.AND P0, PT, R39.reuse, RZ, P1 ;  /* 0x000000ff2700720c */ /* 0x040fe40000f04270 */
[C---:B------:R-:W-:Y:S02]  /*139f0*/  ISETP.GT.AND P3, PT, R39.reuse, 0x1, P1 ;  /* 0x000000012700780c */ /* 0x040fe40000f64270 */
[C---:B------:R-:W-:Y:S02]  /*13a00*/  ISETP.LT.OR P0, PT, R206.reuse, 0x1, P0 ;  /* 0x00000001ce00780c */ /* 0x040fe40000701670 */
[----:B------:R-:W-:Y:S02]  /*13a10*/  ISETP.GT.AND P2, PT, R39, 0x8, P1 ;  /* 0x000000082700780c */ /* 0x000fe40000f44270 */
[----:B------:R-:W-:Y:S02]  /*13a20*/  FSEL R173, R173, -INF , !P0 ;  /* 0xff800000adad7808 */ /* 0x000fe40004000000 */
[----:B------:R-:W-:Y:S02]  /*13a30*/  ISETP.GT.AND P0, PT, R39, 0x9, P1 ;  /* 0x000000092700780c */ /* 0x000fe40000f04270 */
[C---:B------:R-:W-:Y:S02]  /*13a40*/  ISETP.LT.OR P3, PT, R206.reuse, 0x2, P3 ;  /* 0x00000002ce00780c */ /* 0x040fe40001f61670 */
[C---:B------:R-:W-:Y:S02]  /*13a50*/  ISETP.LT.OR P2, PT, R206.reuse, 0x9, P2 ;  /* 0x00000009ce00780c */ /* 0x040fe40001741670 */
[----:B------:R-:W-:Y:S02]  /*13a60*/  ISETP.LT.OR P0, PT, R206, 0xa, P0 ;  /* 0x0000000ace00780c */ /* 0x000fe40000701670 */
[----:B------:R-:W-:Y:S02]  /*13a70*/  FSEL R175, R175, -INF , !P3 ;  /* 0xff800000afaf7808 */ /* 0x000fe40005800000 */
[C---:B------:R-:W-:Y:S01]  /*13a80*/  ISETP.GT.AND P3, PT, R39.reuse, 0x10, P1 ;  /* 0x000000102700780c */ /* 0x040fe20000f64270 */
[--C-:B--2---:R-:W-:Y:S01]  /*13a90*/  IMAD.IADD R4, R38, 0x1, R13.reuse ;  /* 0x0000000126047824 */ /* 0x104fe200078e020d */
[----:B------:R-:W-:Y:S01]  /*13aa0*/  FSEL R5, R176, -INF , !P2 ;  /* 0xff800000b0057808 */ /* 0x000fe20005000000 */
[----:B------:R-:W-:Y:S01]  /*13ab0*/  IMAD.IADD R7, R36, 0x1, R13 ;  /* 0x0000000124077824 */ /* 0x000fe200078e020d */
[----:B------:R-:W-:Y:S02]  /*13ac0*/  ISETP.GT.AND P2, PT, R39, 0x11, P1 ;  /* 0x000000112700780c */ /* 0x000fe40000f44270 */
[----:B------:R-:W-:Y:S02]  /*13ad0*/  FSEL R177, R177, -INF , !P0 ;  /* 0xff800000b1b17808 */ /* 0x000fe40004000000 */
[----:B------:R-:W-:Y:S02]  /*13ae0*/  ISETP.GT.AND P0, PT, R39, 0x18, P1 ;  /* 0x000000182700780c */ /* 0x000fe40000f04270 */
[C---:B------:R-:W-:Y:S02]  /*13af0*/  ISETP.LT.OR P3, PT, R206.reuse, 0x11, P3 ;  /* 0x00000011ce00780c */ /* 0x040fe40001f61670 */
[C---:B------:R-:W-:Y:S02]  /*13b00*/  ISETP.LT.OR P2, PT, R206.reuse, 0x12, P2 ;  /* 0x00000012ce00780c */ /* 0x040fe40001741670 */
[----:B------:R-:W-:Y:S02]  /*13b10*/  ISETP.LT.OR P0, PT, R206, 0x19, P0 ;  /* 0x00000019ce00780c */ /* 0x000fe40000701670 */
[----:B-1----:R-:W-:Y:S02]  /*13b20*/  FSEL R183, R183, -INF , !P3 ;  /* 0xff800000b7b77808 */ /* 0x002fe40005800000 */
[----:B------:R-:W-:Y:S02]  /*13b30*/  ISETP.GT.AND P3, PT, R39, 0x19, P1 ;  /* 0x000000192700780c */ /* 0x000fe40000f64270 */
[----:B------:R-:W-:Y:S02]  /*13b40*/  FSEL R187, R179, -INF , !P2 ;  /* 0xff800000b3bb7808 */ /* 0x000fe40005000000 */
[C---:B------:R-:W-:Y:S02]  /*13b50*/  ISETP.GT.AND P2, PT, R39.reuse, 0x20, P1 ;  /* 0x000000202700780c */ /* 0x040fe40000f44270 */
[----:B------:R-:W-:Y:S02]  /*13b60*/  FSEL R185, R180, -INF , !P0 ;  /* 0xff800000b4b97808 */ /* 0x000fe40004000000 */
[----:B------:R-:W-:Y:S02]  /*13b70*/  ISETP.GT.AND P0, PT, R39, 0x21, P1 ;  /* 0x000000212700780c */ /* 0x000fe40000f04270 */
[C---:B------:R-:W-:Y:S02]  /*13b80*/  ISETP.LT.OR P3, PT, R206.reuse, 0x1a, P3 ;  /* 0x0000001ace00780c */ /* 0x040fe40001f61670 */
[C---:B------:R-:W-:Y:S02]  /*13b90*/  ISETP.LT.OR P2, PT, R206.reuse, 0x21, P2 ;  /* 0x00000021ce00780c */ /* 0x040fe40001741670 */
[C---:B------:R-:W-:Y:S02]  /*13ba0*/  ISETP.LT.OR P0, PT, R206.reuse, 0x22, P0 ;  /* 0x00000022ce00780c */ /* 0x040fe40000701670 */
[----:B------:R-:W-:Y:S02]  /*13bb0*/  FSEL R171, R189, -INF , !P3 ;  /* 0xff800000bdab7808 */ /* 0x000fe40005800000 */
[----:B------:R-:W-:Y:S02]  /*13bc0*/  ISETP.GT.AND P3, PT, R39, 0x28, P1 ;  /* 0x000000282700780c */ /* 0x000fe40000f64270 */
        /* <DEDUP_REMOVED lines=17> */
[----:B------:R-:W-:Y:S02]  /*13ce0*/  FSEL R157, R35, -INF , !P2 ;  /* 0xff800000239d7808 */ /* 0x000fe40005000000 */
[----:B------:R-:W-:Y:S01]  /*13cf0*/  FSEL R155, R34, -INF , !P0 ;  /* 0xff800000229b7808 */ /* 0x000fe20004000000 */
[----:B------:R-:W-:-:S05]  /*13d00*/  @!P4 BRA `(.L_x_1942) ;  /* 0x000001500000c947 */ /* 0x000fca0003800000 */
[----:B------:R-:W-:Y:S01]  /*13d10*/  IADD3 R12, -R227, R230, R13 ;  /* 0x000000e6e30c7210 */ /* 0x000fe20007ffe10d */
        /* <DEDUP_REMOVED lines=10> */
.L_x_1944:
[----:B------:R-:W-:Y:S04]  /*13dc0*/  MOV R6, c[0x0][0x32c] ;  /* 0x0000cb0000067a02 */ /* 0x000fe80000000f00 */
[----:B------:R-:W-:-:S13]  /*13dd0*/  ISETP.NE.AND P0, PT, R6, 0x1, PT ;  /* 0x000000010600780c */ /* 0x000fda0003f05270 */
[----:B------:R-:W-:Y:S05]  /*13de0*/  @P0 IMAD.HI.U32 R6, R12, c[0x0][0x330], RZ ;  /* 0x0000cc000c060a27 */ /* 0x000fea00078e00ff */
[----:B------:R-:W-:Y:S02]  /*13df0*/  @P0 SHF.R.U32.HI R12, RZ, c[0x0][0x334], R6 ;  /* 0x0000cd00ff0c0a19 */ /* 0x000fe40000011606 */
.L_x_1945:
[----:B------:R-:W-:Y:S05]  /*13e00*/  BSYNC B0 ;  /* 0x0000000000007941 */ /* 0x000fea0003800000 */
.L_x_1943:
[----:B------:R-:W-:Y:S04]  /*13e10*/  IMAD R37, R12, c[0x0][0x32c], -R37 ;  /* 0x0000cb000c257a24 */ /* 0x000fe800078e0a25 */
[----:B------:R-:W-:Y:S05]  /*13e20*/  IMAD.IADD R6, R37, 0x1, -R222 ;  /* 0x0000000125067824 */ /* 0x000fea00078e0ade */
[----:B------:R-:W-:Y:S02]  /*13e30*/  IADD3 R13, R6, c[0x0][0x32c], RZ ;  /* 0x0000cb00060d7a10 */ /* 0x000fe40007ffe0ff */
[----:B------:R-:W-:Y:S02]  /*13e40*/  IMNMX R7, R7, R6, !PT ;  /* 0x0000000607077217 */ /* 0x000fe40007800200 */
[----:B------:R-:W-:Y:S02]  /*13e50*/  IMNMX R4, R4, R13, PT ;  /* 0x0000000d04047217 */ /* 0x000fe40003800200 */
.L_x_1942:
[----:B------:R-:W-:Y:S01]  /*13e60*/  FMNMX.FTZ R6, R173, R8, !PT ;  /* 0x00000008ad067209 */ /* 0x000fe20007810000 */
[----:B------:R-:W-:Y:S04]  /*13e70*/  DEPBAR.LE SB0, 0x2 ;  /* 0x000080800000791a */ /* 0x000fe80000000000 */
[----:B------:R-:W-:Y:S01]  /*13e80*/  FMNMX.FTZ R6, R175, R6, !PT ;  /* 0x00000006af067209 */ /* 0x000fe20007810000 */
[----:B------:R-:W-:Y:S01]  /*13e90*/  BAR.SYNC.DEFER_BLOCKING 0x0 ;  /* 0x0000000000007b1d */ /* 0x000fe20000010000 */
[----:B------:R-:W-:Y:S02]  /*13ea0*/  ISETP.GT.AND P0, PT, R7, RZ, P1 ;  /* 0x000000ff0700720c */ /* 0x000fe40000f04270 */
[----:B------:R-:W-:Y:S02]  /*13eb0*/  FMNMX.FTZ R6, R5, R6, !PT ;  /* 0x0000000605067209 */ /* 0x000fe40007810000 */
[----:B------:R-:W-:Y:S02]  /*13ec0*/  ISETP.GT.AND P2, PT, R7, 0x1, P1 ;  /* 0x000000010700780c */ /* 0x000fe40000f44270 */
[----:B------:R-:W-:Y:S02]  /*13ed0*/  FMNMX.FTZ R6, R177, R6, !PT ;  /* 0x00000006b1067209 */ /* 0x000fe40007810000 */
        /* <DEDUP_REMOVED lines=8> */
[----:B------:R-:W-:Y:S02]  /*13f60*/  FSEL R12, R2, -INF , !P2 ;  /* 0xff800000020c7808 */ /* 0x000fe40005000000 */
[----:B------:R-:W-:Y:S02]  /*13f70*/  FMNMX.FTZ R13, R14, R3, !PT ;  /* 0x000000030e0d7209 */ /* 0x000fe40007810000 */
        /* <DEDUP_REMOVED lines=18> */
[----:B------:R-:W-:Y:S02]  /*140a0*/  FMNMX.FTZ R15, R192, R15, !PT ;  /* 0x0000000fc00f7209 */ /* 0x000fe40007810000 */
[----:B------:R-:W-:Y:S02]  /*140b0*/  FSEL R188, R188, -INF , !P2 ;  /* 0xff800000bcbc7808 */ /* 0x000fe40005000000 */
[C---:B------:R-:W-:Y:S02]  /*140c0*/  ISETP.LT.OR P2, PT, R4.reuse, 0x19, P5 ;  /* 0x000000190400780c */ /* 0x040fe40002f41670 */
        /* <DEDUP_REMOVED lines=22> */
[----:B------:R-:W-:Y:S01]  /*14230*/  FMNMX.FTZ R15, R166, R15, !PT ;  /* 0x0000000fa60f7209 */ /* 0x000fe20007810000 */
[----:B------:R-:W1:Y:S01]  /*14240*/  SHFL.BFLY PT, R0, R13, 0x2, 0x1f ;  /* 0x0c401f000d007f89 */ /* 0x000e6200000e0000 */
[C---:B------:R-:W-:Y:S02]  /*14250*/  ISETP.GT.AND P0, PT, R7.reuse, 0x30, P1 ;  /* 0x000000300700780c */ /* 0x040fe40000f04270 */
[----:B------:R-:W-:Y:S02]  /*14260*/  ISETP.LT.OR P4, PT, R4, 0x2a, P3 ;  /* 0x0000002a0400780c */ /* 0x000fe40001f81670 */
[----:B------:R-:W-:Y:S02]  /*14270*/  FMNMX.FTZ R15, R164, R15, !PT ;  /* 0x0000000fa40f7209 */ /* 0x000fe40007810000 */
[----:B------:R-:W-:Y:S02]  /*14280*/  FSEL R162, R28, -INF , !P4 ;  /* 0xff8000001ca27808 */ /* 0x000fe40006000000 */
[----:B------:R-:W-:Y:S02]  /*14290*/  ISETP.GT.AND P3, PT, R7, 0x31, P1 ;  /* 0x000000310700780c */ /* 0x000fe40000f64270 */
[----:B------:R-:W-:Y:S02]  /*142a0*/  ISETP.LT.OR P0, PT, R4, 0x31, P0 ;  /* 0x000000310400780c */ /* 0x000fe40000701670 */
[----:B------:R-:W-:Y:S02]  /*142b0*/  FMNMX.FTZ R15, R162, R15, !PT ;  /* 0x0000000fa20f7209 */ /* 0x000fe40007810000 */
[----:B------:R-:W-:Y:S02]  /*142c0*/  FSEL R158, R31, -INF , !P0 ;  /* 0xff8000001f9e7808 */ /* 0x000fe40004000000 */
        /* <DEDUP_REMOVED lines=10> */
[----:B------:R-:W-:Y:S02]  /*14370*/  FSEL R152, R32, -INF , !P0 ;  /* 0xff80000020987808 */ /* 0x000fe40004000000 */
[----:B-1----:R-:W-:Y:S02]  /*14380*/  FMNMX.FTZ R4, R13, R0, !PT ;  /* 0x000000000d047209 */ /* 0x002fe40007810000 */
[----:B------:R-:W-:Y:S02]  /*14390*/  FMNMX.FTZ R7, R152, R17, !PT ;  /* 0x0000001198077209 */ /* 0x000fe40007810000 */
[----:B------:R-:W-:Y:S01]  /*143a0*/  IADD3 R174, R146, R9, RZ ;  /* 0x0000000992ae7210 */ /* 0x000fe20007ffe0ff */
[----:B------:R-:W1:Y:S08]  /*143b0*/  SHFL.BFLY PT, R15, R4, 0x1, 0x1f ;  /* 0x0c201f00040f7f89 */ /* 0x000e7000000e0000 */
[----:B------:R-:W2:Y:S08]  /*143c0*/  SHFL.BFLY PT, R0, R7, 0x2, 0x1f ;  /* 0x0c401f0007007f89 */ /* 0x000eb000000e0000 */
[----:B------:R-:W-:Y:S01]  /*143d0*/  LDSM.16.MT88.4 R16, [R174] ;  /* 0x00000000ae10783b */ /* 0x000fe20000004200 */
[----:B-1----:R-:W-:Y:S04]  /*143e0*/  FMNMX.FTZ R2, R4, R15, !PT ;  /* 0x0000000f04027209 */ /* 0x002fe80007810000 */
[C---:B------:R-:W-:Y:S01]  /*143f0*/  FSETP.NEU.FTZ.AND P0, PT, R2.reuse, -INF , PT ;  /* 0xff8000000200780b */ /* 0x040fe20003f1d000 */
[C---:B------:R-:W-:Y:S01]  /*14400*/  FMUL.FTZ R160, R2.reuse, c[0x0][0x2d0] ;  /* 0x0000b40002a07a20 */ /* 0x040fe20000410000 */
[----:B--2---:R-:W-:Y:S02]  /*14410*/  FMNMX.FTZ R13, R7, R0, !PT ;  /* 0x00000000070d7209 */ /* 0x004fe40007810000 */
[----:B------:R-:W-:Y:S02]  /*14420*/  FSEL R7, R2, RZ, P0 ;  /* 0x000000ff02077208 */ /* 0x000fe40000000000 */
[----:B------:R-:W-:Y:S01]  /*14430*/  FSEL R160, R160, RZ, P0 ;  /* 0x000000ffa0a07208 */ /* 0x000fe20000000000 */
[----:B------:R-:W1:Y:S02]  /*14440*/  SHFL.BFLY PT, R0, R13, 0x1, 0x1f ;  /* 0x0c201f000d007f89 */ /* 0x000e6400000e0000 */
[----:B------:R-:W-:Y:S02]  /*14450*/  FADD.FTZ R4, -R7, R8 ;  /* 0x0000000807047221 */ /* 0x000fe40000010100 */
[--C-:B------:R-:W-:Y:S02]  /*14460*/  FFMA.FTZ R176, R175, c[0x0][0x2d0], -R160.reuse ;  /* 0x0000b400afb07a23 */ /* 0x100fe400000108a0 */
[--C-:B------:R-:W-:Y:S02]  /*14470*/  FFMA.FTZ R175, R5, c[0x0][0x2d0], -R160.reuse ;  /* 0x0000b40005af7a23 */ /* 0x100fe400000108a0 */
[----:B------:R-:W-:Y:S02]  /*14480*/  FMUL.FTZ R5, R4, c[0x0][0x2d0] ;  /* 0x0000b40004057a20 */ /* 0x000fe40000410000 */
[--C-:B------:R-:W-:Y:S01]  /*14490*/  FFMA.FTZ R181, R173, c[0x0][0x2d0], -R160.reuse ;  /* 0x0000b400adb57a23 */ /* 0x100fe200000108a0 */
[----:B------:R-:W-:Y:S01]  /*144a0*/  MUFU.EX2 R176, R176 ;  /* 0x000000b000b07308 */ /* 0x000fe20000000800 */
[--C-:B------:R-:W-:Y:S01]  /*144b0*/  FFMA.FTZ R178, R177, c[0x0][0x2d0], -R160.reuse ;  /* 0x0000b400b1b27a23 */ /* 0x100fe200000108a0 */
[----:B------:R-:W-:Y:S01]  /*144c0*/  IADD3 R173, R199, R174, RZ ;  /* 0x000000aec7ad7210 */ /* 0x000fe20007ffe0ff */
[--C-:B------:R-:W-:Y:S02]  /*144d0*/  FFMA.FTZ R186, R171, c[0x0][0x2d0], -R160.reuse ;  /* 0x0000b400abba7a23 */ /* 0x100fe400000108a0 */
[--C-:B------:R-:W-:Y:S02]  /*144e0*/  FFMA.FTZ R191, R169, c[0x0][0x2d0], -R160.reuse ;  /* 0x0000b400a9bf7a23 */ /* 0x100fe400000108a0 */
[----:B------:R-:W2:Y:S01]  /*144f0*/  LDSM.16.MT88.4 R24, [R173] ;  /* 0x00000000ad18783b */ /* 0x000ea20000004200 */
[--C-:B------:R-:W-:Y:S02]  /*14500*/  FFMA.FTZ R193, R165, c[0x0][0x2d0], -R160.reuse ;  /* 0x0000b400a5c17a23 */ /* 0x100fe400000108a0 */
[----:B------:R-:W3:Y:S01]  /*14510*/  MUFU.EX2 R181, R181 ;  /* 0x000000b500b57308 */ /* 0x000ee20000000800 */
[--C-:B------:R-:W-:Y:S01]  /*14520*/  FFMA.FTZ R194, R163, c[0x0][0x2d0], -R160.reuse ;  /* 0x0000b400a3c27a23 */ /* 0x100fe200000108a0 */
[----:B-1----:R-:W-:Y:S01]  /*14530*/  FMNMX.FTZ R0, R13, R0, !PT ;  /* 0x000000000d007209 */ /* 0x002fe20007810000 */
[--C-:B------:R-:W-:Y:S02]  /*14540*/  FFMA.FTZ R245, R161, c[0x0][0x2d0], -R160.reuse ;  /* 0x0000b400a1f57a23 */ /* 0x100fe400000108a0 */
[--C-:B------:R-:W-:Y:S01]  /*14550*/  FFMA.FTZ R246, R159, c[0x0][0x2d0], -R160.reuse ;  /* 0x0000b4009ff67a23 */ /* 0x100fe200000108a0 */
[C---:B------:R-:W-:Y:S01]  /*14560*/  FSETP.NEU.FTZ.AND P0, PT, R0.reuse, -INF , PT ;  /* 0xff8000000000780b */ /* 0x040fe20003f1d000 */
[C---:B------:R-:W-:Y:S03]  /*14570*/  FMUL.FTZ R153, R0.reuse, c[0x0][0x2d0] ;  /* 0x0000b40000997a20 */ /* 0x040fe60000410000 */
[----:B------:R-:W-:Y:S01]  /*14580*/  MUFU.EX2 R175, R175 ;  /* 0x000000af00af7308 */ /* 0x000fe20000000800 */
[----:B------:R-:W-:Y:S01]  /*14590*/  FSEL R4, R0, RZ, P0 ;  /* 0x000000ff00047208 */ /* 0x000fe20000000000 */
[--C-:B------:R-:W-:Y:S01]  /*145a0*/  FFMA.FTZ R247, R157, c[0x0][0x2d0], -R160.reuse ;  /* 0x0000b4009df77a23 */ /* 0x100fe200000108a0 */
[----:B------:R-:W-:Y:S01]  /*145b0*/  FSEL R153, R153, RZ, P0 ;  /* 0x000000ff99997208 */ /* 0x000fe20000000000 */
[--C-:B------:R-:W-:Y:S02]  /*145c0*/  FFMA.FTZ R183, R183, c[0x0][0x2d0], -R160.reuse ;  /* 0x0000b400b7b77a23 */ /* 0x100fe400000108a0 */
[----:B------:R-:W-:Y:S02]  /*145d0*/  FADD.FTZ R4, -R4, R3 ;  /* 0x0000000304047221 */ /* 0x000fe40000010100 */
[--C-:B------:R-:W-:Y:S02]  /*145e0*/  FFMA.FTZ R180, R14, c[0x0][0x2d0], -R153.reuse ;  /* 0x0000b4000eb47a23 */ /* 0x100fe40000010899 */
[--C-:B------:R-:W-:Y:S01]  /*145f0*/  FFMA.FTZ R179, R12, c[0x0][0x2d0], -R153.reuse ;  /* 0x0000b4000cb37a23 */ /* 0x100fe20000010899 */
[----:B------:R-:W1:Y:S01]  /*14600*/  MUFU.EX2 R178, R178 ;  /* 0x000000b200b27308 */ /* 0x000e620000000800 */
[--C-:B------:R-:W-:Y:S01]  /*14610*/  FFMA.FTZ R177, R172, c[0x0][0x2d0], -R153.reuse ;  /* 0x0000b400acb17a23 */ /* 0x100fe20000010899 */
[----:B------:R-:W-:Y:S01]  /*14620*/  IADD3 R172, R141, R9, RZ ;  /* 0x000000098dac7210 */ /* 0x000fe20007ffe0ff */
[--C-:B------:R-:W-:Y:S01]  /*14630*/  FFMA.FTZ R182, R6, c[0x0][0x2d0], -R153.reuse ;  /* 0x0000b40006b67a23 */ /* 0x100fe20000010899 */
[----:B---3--:R-:W-:Y:S01]  /*14640*/  F2FP.PACK_AB R148, R176, R181 ;  /* 0x000000b5b094723e */ /* 0x008fe200000000ff */
[----:B------:R-:W-:Y:S01]  /*14650*/  FMUL.FTZ R3, R4, c[0x0][0x2d0] ;  /* 0x0000b40004037a20 */ /* 0x000fe20000410000 */
[----:B------:R-:W-:Y:S01]  /*14660*/  IADD3 R9, R199, R172, RZ ;  /* 0x000000acc7097210 */ /* 0x000fe20007ffe0ff */
[----:B------:R-:W3:Y:S01]  /*14670*/  LDSM.16.MT88.4 R32, [R172] ;  /* 0x00000000ac20783b */ /* 0x000ee20000004200 */
[--C-:B------:R-:W-:Y:S02]  /*14680*/  FFMA.FTZ R195, R168, c[0x0][0x2d0], -R153.reuse ;  /* 0x0000b400a8c37a23 */ /* 0x100fe40000010899 */
[----:B------:R-:W4:Y:S01]  /*14690*/  MUFU.EX2 R8, R5 ;  /* 0x0000000500087308 */ /* 0x000f220000000800 */
[--C-:B------:R-:W-:Y:S02]  /*146a0*/  FFMA.FTZ R204, R166, c[0x0][0x2d0], -R153.reuse ;  /* 0x0000b400a6cc7a23 */ /* 0x100fe40000010899 */
[--C-:B------:R-:W-:Y:S02]  /*146b0*/  FFMA.FTZ R205, R164, c[0x0][0x2d0], -R153.reuse ;  /* 0x0000b400a4cd7a23 */ /* 0x100fe40000010899 */
[--C-:B------:R-:W-:Y:S02]  /*146c0*/  FFMA.FTZ R206, R162, c[0x0][0x2d0], -R153.reuse ;  /* 0x0000b400a2ce7a23 */ /* 0x100fe40000010899 */
[--C-:B------:R-:W-:Y:S02]  /*146d0*/  FFMA.FTZ R249, R158, c[0x0][0x2d0], -R153.reuse ;  /* 0x0000b4009ef97a23 */ /* 0x100fe40000010899 */
[--C-:B------:R-:W-:Y:S01]  /*146e0*/  FFMA.FTZ R250, R156, c[0x0][0x2d0], -R153.reuse ;  /* 0x0000b4009cfa7a23 */ /* 0x100fe20000010899 */
[----:B------:R-:W-:Y:S01]  /*146f0*/  MUFU.EX2 R180, R180 ;  /* 0x000000b400b47308 */ /* 0x000fe20000000800 */
[----:B------:R-:W-:Y:S01]  /*14700*/  LDSM.16.MT88.4 R156, [R9+0x1800] ;  /* 0x00180000099c783b */ /* 0x000fe20000004200 */
[--C-:B------:R-:W-:Y:S01]  /*14710*/  FFMA.FTZ R251, R154, c[0x0][0x2d0], -R153.reuse ;  /* 0x0000b4009afb7a23 */ /* 0x100fe20000010899 */
[----:B-1----:R-:W-:Y:S01]  /*14720*/  F2FP.PACK_AB R150, R178, R175 ;  /* 0x000000afb296723e */ /* 0x002fe200000000ff */
[--C-:B------:R-:W-:Y:S02]  /*14730*/  FFMA.FTZ R184, R187, c[0x0][0x2d0], -R160.reuse ;  /* 0x0000b400bbb87a23 */ /* 0x100fe400000108a0 */
[--C-:B------:R-:W-:Y:S02]  /*14740*/  FFMA.FTZ R185, R185, c[0x0][0x2d0], -R160.reuse ;  /* 0x0000b400b9b97a23 */ /* 0x100fe400000108a0 */
[--C-:B------:R-:W-:Y:S02]  /*14750*/  FFMA.FTZ R187, R192, c[0x0][0x2d0], -R153.reuse ;  /* 0x0000b400c0bb7a23 */ /* 0x100fe40000010899 */
[----:B------:R-:W1:Y:S01]  /*14760*/  MUFU.EX2 R179, R179 ;  /* 0x000000b300b37308 */ /* 0x000e620000000800 */
[--C-:B------:R-:W-:Y:S02]  /*14770*/  FFMA.FTZ R192, R167, c[0x0][0x2d0], -R160.reuse ;  /* 0x0000b400a7c07a23 */ /* 0x100fe400000108a0 */
[----:B------:R-:W-:Y:S01]  /*14780*/  LDSM.16.MT88.4 R164, [R173+0x3800] ;  /* 0x00380000ada4783b */ /* 0x000fe20000004200 */
[C---:B----4-:R-:W-:Y:S02]  /*14790*/  FMUL.FTZ R4, R8.reuse, R132 ;  /* 0x0000008408047220 */ /* 0x050fe40000410000 */
[C---:B------:R-:W-:Y:S02]  /*147a0*/  FMUL.FTZ R5, R8.reuse, R133 ;  /* 0x0000008508057220 */ /* 0x040fe40000410000 */
[C---:B------:R-:W-:Y:S02]  /*147b0*/  FMUL.FTZ R12, R8.reuse, R128 ;  /* 0x00000080080c7220 */ /* 0x040fe40000410000 */
        /* <DEDUP_REMOVED lines=8> */
[C---:B------:R-:W-:Y:S01]  /*14840*/  FMUL.FTZ R37, R8.reuse, R105 ;  /* 0x0000006908257220 */ /* 0x040fe20000410000 */
[----:B-1----:R-:W-:Y:S01]  /*14850*/  F2FP.PACK_AB R149, R179, R180 ;  /* 0x000000b4b395723e */ /* 0x002fe200000000ff */
[C---:B------:R-:W-:Y:S02]  /*14860*/  FMUL.FTZ R40, R8.reuse, R40 ;  /* 0x0000002808287220 */ /* 0x040fe40000410000 */
[C---:B------:R-:W-:Y:S02]  /*14870*/  FMUL.FTZ R41, R8.reuse, R41 ;  /* 0x0000002908297220 */ /* 0x040fe40000410000 */
[----:B------:R-:W-:Y:S01]  /*14880*/  FFMA.FTZ R160, R155, c[0x0][0x2d0], -R160 ;  /* 0x0000b4009ba07a23 */ /* 0x000fe200000108a0 */
[----:B------:R-:W1:Y:S01]  /*14890*/  MUFU.EX2 R3, R3 ;  /* 0x0000000300037308 */ /* 0x000e620000000800 */
        /* <DEDUP_REMOVED lines=15> */
[C---:B-1----:R-:W-:Y:S02]  /*14990*/  FMUL.FTZ R6, R3.reuse, R134 ;  /* 0x0000008603067220 */ /* 0x042fe40000410000 */
[C---:B------:R-:W-:Y:S02]  /*149a0*/  FMUL.FTZ R7, R3.reuse, R135 ;  /* 0x0000008703077220 */ /* 0x040fe40000410000 */
[----:B------:R-:W-:Y:S01]  /*149b0*/  LDSM.16.MT88.4 R132, [R173+0x2800] ;  /* 0x00280000ad84783b */ /* 0x000fe20000004200 */
[C---:B------:R-:W-:Y:S01]  /*149c0*/  FMUL.FTZ R14, R3.reuse, R130 ;  /* 0x00000082030e7220 */ /* 0x040fe20000410000 */
[----:B------:R-:W1:Y:S01]  /*149d0*/  MUFU.EX2 R184, R184 ;  /* 0x000000b800b87308 */ /* 0x000e620000000800 */
[C---:B------:R-:W-:Y:S02]  /*149e0*/  FMUL.FTZ R15, R3.reuse, R131 ;  /* 0x00000083030f7220 */ /* 0x040fe40000410000 */
[C---:B------:R-:W-:Y:S03]  /*149f0*/  HMMA.16816.F32 R4, R148.reuse, R16, R4 ;  /* 0x000000109404723c */ /* 0x040fe60000001804 */
[----:B------:R-:W-:Y:S02]  /*14a00*/  LDSM.16.MT88.4 R128, [R174+0x2800] ;  /* 0x00280000ae80783b */ /* 0x000fe40000004200 */
[C---:B------:R-:W-:Y:S02]  /*14a10*/  FMUL.FTZ R22, R3.reuse, R122 ;  /* 0x0000007a03167220 */ /* 0x040fe40000410000 */
[C---:B------:R-:W-:Y:S01]  /*14a20*/  FMUL.FTZ R16, R8.reuse, R124 ;  /* 0x0000007c08107220 */ /* 0x040fe20000410000 */
[C---:B------:R-:W-:Y:S01]  /*14a30*/  HMMA.16816.F32 R12, R148.reuse, R18, R12 ;  /* 0x00000012940c723c */ /* 0x040fe2000000180c */
[----:B------:R-:W-:Y:S02]  /*14a40*/  MUFU.EX2 R185, R185 ;  /* 0x000000b900b97308 */ /* 0x000fe40000000800 */
[----:B-----5:R-:W-:Y:S01]  /*14a50*/  LDSM.16.MT88.4 R160, [R174+0x3800] ;  /* 0x00380000aea0783b */ /* 0x020fe20000004200 */
[C---:B------:R-:W-:Y:S02]  /*14a60*/  FMUL.FTZ R17, R8.reuse, R125 ;  /* 0x0000007d08117220 */ /* 0x040fe40000410000 */
[C---:B------:R-:W-:Y:S02]  /*14a70*/  FMUL.FTZ R23, R3.reuse, R123 ;  /* 0x0000007b03177220 */ /* 0x040fe40000410000 */
[C---:B------:R-:W-:Y:S03]  /*14a80*/  FMUL.FTZ R18, R3.reuse, R126 ;  /* 0x0000007e03127220 */ /* 0x040fe60000410000 */
[----:B------:R-:W-:Y:S01]  /*14a90*/  LDSM.16.MT88.4 R120, [R173+0x800] ;  /* 0x00080000ad78783b */ /* 0x000fe20000004200 */
[C---:B------:R-:W-:Y:S01]  /*14aa0*/  FMUL.FTZ R19, R3.reuse, R127 ;  /* 0x0000007f03137220 */ /* 0x040fe20000410000 */
[----:B------:R-:W4:Y:S01]  /*14ab0*/  MUFU.EX2 R186, R186 ;  /* 0x000000ba00ba7308 */ /* 0x000f220000000800 */
[C---:B------:R-:W-:Y:S02]  /*14ac0*/  FMUL.FTZ R30, R3.reuse, R114 ;  /* 0x00000072031e7220 */ /* 0x040fe40000410000 */
[C---:B------:R-:W-:Y:S02]  /*14ad0*/  FMUL.FTZ R31, R3.reuse, R115 ;  /* 0x00000073031f7220 */ /* 0x040fe40000410000 */
[C---:B------:R-:W-:Y:S01]  /*14ae0*/  FMUL.FTZ R38, R3.reuse, R106 ;  /* 0x0000006a03267220 */ /* 0x040fe20000410000 */
[C---:B--2---:R-:W-:Y:S01]  /*14af0*/  HMMA.16816.F32 R16, R148.reuse, R24, R16 ;  /* 0x000000189410723c */ /* 0x044fe20000001810 */
[----:B------:R-:W2:Y:S02]  /*14b00*/  LDSM.16.MT88.4 R124, [R9] ;  /* 0x00000000097c783b */ /* 0x000ea40000004200 */
        /* <DEDUP_REMOVED lines=14> */
[----:B------:R-:W5:Y:S01]  /*14bf0*/  LDSM.16.MT88.4 R116, [R174+0x2000] ;  /* 0x00200000ae74783b */ /* 0x000f620000004200 */
[C---:B------:R-:W-:Y:S01]  /*14c00*/  FMUL.FTZ R50, R3.reuse, R50 ;  /* 0x0000003203327220 */ /* 0x040fe20000410000 */
[C---:B---3--:R-:W-:Y:S01]  /*14c10*/  HMMA.16816.F32 R24, R148.reuse, R32, R24 ;  /* 0x000000209418723c */ /* 0x048fe20000001818 */
[----:B------:R-:W-:Y:S02]  /*14c20*/  MUFU.EX2 R192, R192 ;  /* 0x000000c000c07308 */ /* 0x000fe40000000800 */
[C---:B------:R-:W-:Y:S02]  /*14c30*/  FMUL.FTZ R51, R3.reuse, R51 ;  /* 0x0000003303337220 */ /* 0x040fe40000410000 */
        /* <DEDUP_REMOVED lines=9> */
[----:B------:R-:W3:Y:S01]  /*14cd0*/  LDSM.16.MT88.4 R108, [R173+0x2000] ;  /* 0x00200000ad6c783b */ /* 0x000ee20000004200 */
        /* <DEDUP_REMOVED lines=12> */
[C---:B-----5:R-:W-:Y:S04]  /*14da0*/  HMMA.16816.F32 R40, R148.reuse, R116, R40 ;  /* 0x000000749428723c */ /* 0x060fe80000001828 */
        /* <DEDUP_REMOVED lines=8> */
[C---:B---3--:R-:W-:Y:S03]  /*14e30*/  HMMA.16816.F32 R48, R148.reuse, R108, R48 ;  /* 0x0000006c9430723c */ /* 0x048fe60000001830 */
[----:B------:R-:W-:Y:S01]  /*14e40*/  MUFU.EX2 R206, R206 ;  /* 0x000000ce00ce7308 */ /* 0x000fe20000000800 */
[C---:B------:R-:W-:Y:S02]  /*14e50*/  FMUL.FTZ R74, R3.reuse, R74 ;  /* 0x0000004a034a7220 */ /* 0x040fe40000410000 */
[C---:B------:R-:W-:Y:S02]  /*14e60*/  FMUL.FTZ R75, R3.reuse, R75 ;  /* 0x0000004b034b7220 */ /* 0x040fe40000410000 */
[C---:B------:R-:W-:Y:S01]  /*14e70*/  FMUL.FTZ R76, R8.reuse, R76 ;  /* 0x0000004c084c7220 */ /* 0x040fe20000410000 */
[C---:B------:R-:W-:Y:S01]  /*14e80*/  HMMA.16816.F32 R52, R148.reuse, R110, R52 ;  /* 0x0000006e9434723c */ /* 0x040fe20000001834 */
[----:B------:R-:W2:Y:S03]  /*14e90*/  LDSM.16.MT88.4 R108, [R174+0x4000] ;  /* 0x00400000ae6c783b */ /* 0x000ea60000004200 */
        /* <DEDUP_REMOVED lines=8> */
[----:B------:R-:W3:Y:S03]  /*14f20*/  LDSM.16.MT88.4 R104, [R173+0x4000] ;  /* 0x00400000ad68783b */ /* 0x000ee60000004200 */
[C---:B------:R-:W-:Y:S02]  /*14f30*/  FMUL.FTZ R81, R8.reuse, R81 ;  /* 0x0000005108517220 */ /* 0x040fe40000410000 */
[C---:B------:R-:W-:Y:S02]  /*14f40*/  FMUL.FTZ R82, R3.reuse, R82 ;  /* 0x0000005203527220 */ /* 0x040fe40000410000 */
[----:B------:R-:W-:Y:S01]  /*14f50*/  MUFU.EX2 R247, R247 ;  /* 0x000000f700f77308 */ /* 0x000fe20000000800 */
[C---:B------:R-:W-:Y:S03]  /*14f60*/  HMMA.16816.F32 R64, R148.reuse, R112, R64 ;  /* 0x000000709440723c */ /* 0x040fe60000001840 */
[C---:B------:R-:W-:Y:S02]  /*14f70*/  FMUL.FTZ R83, R3.reuse, R83 ;  /* 0x0000005303537220 */ /* 0x040fe40000410000 */
[C---:B------:R-:W-:Y:S03]  /*14f80*/  FMUL.FTZ R84, R8.reuse, R84 ;  /* 0x0000005408547220 */ /* 0x040fe60000410000 */
[C---:B------:R-:W-:Y:S01]  /*14f90*/  HMMA.16816.F32 R68, R148.reuse, R114, R68 ;  /* 0x000000729444723c */ /* 0x040fe20000001844 */
[----:B------:R-:W5:Y:S01]  /*14fa0*/  LDSM.16.MT88.4 R112, [R172+0x4000] ;  /* 0x00400000ac70783b */ /* 0x000f620000004200 */
[----:B------:R-:W-:Y:S02]  /*14fb0*/  MUFU.EX2 R249, R249 ;  /* 0x000000f900f97308 */ /* 0x000fe40000000800 */
[C---:B------:R-:W-:Y:S02]  /*14fc0*/  FMUL.FTZ R85, R8.reuse, R85 ;  /* 0x0000005508557220 */ /* 0x040fe40000410000 */
[C---:B------:R-:W-:Y:S02]  /*14fd0*/  FMUL.FTZ R86, R3.reuse, R86 ;  /* 0x0000005603567220 */ /* 0x040fe40000410000 */
[C---:B------:R-:W-:Y:S01]  /*14fe0*/  FMUL.FTZ R87, R3.reuse, R87 ;  /* 0x0000005703577220 */ /* 0x040fe20000410000 */
[C---:B--2---:R-:W-:Y:S03]  /*14ff0*/  HMMA.16816.F32 R72, R148.reuse, R108, R72 ;  /* 0x0000006c9448723c */ /* 0x044fe60000001848 */
[C---:B------:R-:W-:Y:S01]  /*15000*/  FMUL.FTZ R88, R8.reuse, R88 ;  /* 0x0000005808587220 */ /* 0x040fe20000410000 */
[----:B------:R-:W-:Y:S01]  /*15010*/  MUFU.EX2 R250, R250 ;  /* 0x000000fa00fa7308 */ /* 0x000fe20000000800 */
[----:B------:R-:W-:Y:S02]  /*15020*/  FMUL.FTZ R89, R8, R89 ;  /* 0x0000005908597220 */ /* 0x000fe40000410000 */
[C---:B------:R-:W-:Y:S01]  /*15030*/  FMUL.FTZ R90, R3.reuse, R90 ;  /* 0x0000005a035a7220 */ /* 0x040fe20000410000 */
[C---:B------:R-:W-:Y:S01]  /*15040*/  HMMA.16816.F32 R76, R148.reuse, R110, R76 ;  /* 0x0000006e944c723c */ /* 0x040fe2000000184c */
[----:B------:R-:W2:Y:S03]  /*15050*/  LDSM.16.MT88.4 R108, [R9+0x4000] ;  /* 0x00400000096c783b */ /* 0x000ea60000004200 */
[C---:B------:R-:W-:Y:S02]  /*15060*/  FMUL.FTZ R91, R3.reuse, R91 ;  /* 0x0000005b035b7220 */ /* 0x040fe40000410000 */
[--C-:B------:R-:W-:Y:S01]  /*15070*/  FFMA.FTZ R188, R188, c[0x0][0x2d0], -R153.reuse ;  /* 0x0000b400bcbc7a23 */ /* 0x100fe20000010899 */
[----:B------:R-:W-:Y:S01]  /*15080*/  MUFU.EX2 R251, R251 ;  /* 0x000000fb00fb7308 */ /* 0x000fe20000000800 */
[C---:B---3--:R-:W-:Y:S04]  /*15090*/  HMMA.16816.F32 R80, R148.reuse, R104, R80 ;  /* 0x000000689450723c */ /* 0x048fe80000001850 */
[--C-:B------:R-:W-:Y:S02]  /*150a0*/  FFMA.FTZ R189, R190, c[0x0][0x2d0], -R153.reuse ;  /* 0x0000b400bebd7a23 */ /* 0x100fe40000010899 */
[--C-:B------:R-:W-:Y:S01]  /*150b0*/  FFMA.FTZ R190, R170, c[0x0][0x2d0], -R153.reuse ;  /* 0x0000b400aabe7a23 */ /* 0x100fe20000010899 */
[----:B-1----:R-:W-:Y:S01]  /*150c0*/  F2FP.PACK_AB R104, R184, R183 ;  /* 0x000000b7b868723e */ /* 0x002fe200000000ff */
[C---:B------:R-:W-:Y:S01]  /*150d0*/  HMMA.16816.F32 R84, R148.reuse, R106, R84 ;  /* 0x0000006a9454723c */ /* 0x040fe20000001854 */
[----:B------:R-:W-:Y:S01]  /*150e0*/  LDSM.16.MT88.4 R168, [R172+0x3800] ;  /* 0x00380000aca8783b */ /* 0x000fe20000004200 */
[----:B------:R-:W1:Y:S02]  /*150f0*/  MUFU.EX2 R188, R188 ;  /* 0x000000bc00bc7308 */ /* 0x000e640000000800 */
[----:B------:R-:W-:Y:S02]  /*15100*/  FFMA.FTZ R153, R152, c[0x0][0x2d0], -R153 ;  /* 0x0000b40098997a23 */ /* 0x000fe40000010899 */
[----:B------:R-:W-:Y:S01]  /*15110*/  FMUL.FTZ R92, R8, R92 ;  /* 0x0000005c085c7220 */ /* 0x000fe20000410000 */
[----:B----4-:R-:W-:Y:S01]  /*15120*/  F2FP.PACK_AB R106, R186, R185 ;  /* 0x000000b9ba6a723e */ /* 0x010fe200000000ff */
[C---:B-----5:R-:W-:Y:S04]  /*15130*/  HMMA.16816.F32 R88, R148.reuse, R112, R88 ;  /* 0x000000709458723c */ /* 0x060fe80000001858 */
[C---:B------:R-:W-:Y:S01]  /*15140*/  FMUL.FTZ R93, R8.reuse, R93 ;  /* 0x0000005d085d7220 */ /* 0x040fe20000410000 */
[----:B------:R-:W-:Y:S01]  /*15150*/  MUFU.EX2 R189, R189 ;  /* 0x000000bd00bd7308 */ /* 0x000fe20000000800 */
[C---:B------:R-:W-:Y:S02]  /*15160*/  FMUL.FTZ R94, R3.reuse, R94 ;  /* 0x0000005e035e7220 */ /* 0x040fe40000410000 */
[C---:B------:R-:W-:Y:S04]  /*15170*/  FMUL.FTZ R95, R3.reuse, R95 ;  /* 0x0000005f035f7220 */ /* 0x040fe80000410000 */
[C---:B------:R-:W-:Y:S02]  /*15180*/  FMUL.FTZ R96, R8.reuse, R96 ;  /* 0x0000006008607220 */ /* 0x040fe40000410000 */
[----:B------:R-:W-:Y:S01]  /*15190*/  FMUL.FTZ R97, R8, R97 ;  /* 0x0000006108617220 */ /* 0x000fe20000410000 */
[C---:B------:R-:W-:Y:S01]  /*151a0*/  HMMA.16816.F32 R92, R148.reuse, R114, R92 ;  /* 0x00000072945c723c */ /* 0x040fe2000000185c */
[----:B------:R-:W3:Y:S01]  /*151b0*/  MUFU.EX2 R190, R190 ;  /* 0x000000be00be7308 */ /* 0x000ee20000000800 */
[----:B------:R-:W4:Y:S01]  /*151c0*/  LDSM.16.MT88.4 R112, [R172+0x800] ;  /* 0x00080000ac70783b */ /* 0x000f220000004200 */
[C---:B------:R-:W-:Y:S01]  /*151d0*/  FMUL.FTZ R98, R3.reuse, R98 ;  /* 0x0000006203627220 */ /* 0x040fe20000410000 */
[----:B-1----:R-:W-:Y:S01]  /*151e0*/  F2FP.PACK_AB R105, R188, R187 ;  /* 0x000000bbbc69723e */ /* 0x002fe200000000ff */
[C---:B------:R-:W-:Y:S02]  /*151f0*/  FMUL.FTZ R99, R3.reuse, R99 ;  /* 0x0000006303637220 */ /* 0x040fe40000410000 */
[C---:B------:R-:W-:Y:S02]  /*15200*/  FMUL.FTZ R100, R8.reuse, R100 ;  /* 0x0000006408647220 */ /* 0x040fe40000410000 */
[C---:B------:R-:W-:Y:S02]  /*15210*/  FMUL.FTZ R101, R8.reuse, R101 ;  /* 0x0000006508657220 */ /* 0x040fe40000410000 */
[----:B------:R1:W5:Y:S01]  /*15220*/  MUFU.EX2 R252, R153 ;  /* 0x0000009900fc7308 */ /* 0x0003620000000800 */
[C---:B--2---:R-:W-:Y:S03]  /*15230*/  HMMA.16816.F32 R96, R148.reuse, R108, R96 ;  /* 0x0000006c9460723c */ /* 0x044fe60000001860 */
[C---:B------:R-:W-:Y:S02]  /*15240*/  FMUL.FTZ R102, R3.reuse, R102 ;  /* 0x0000006603667220 */ /* 0x040fe40000410000 */
[C---:B------:R-:W-:Y:S02]  /*15250*/  FMUL.FTZ R103, R3.reuse, R103 ;  /* 0x0000006703677220 */ /* 0x040fe40000410000 */
[----:B------:R-:W-:Y:S02]  /*15260*/  FFMA.FTZ R180, R3, R242, R180 ;  /* 0x000000f203b47223 */ /* 0x000fe400000100b4 */
[----:B------:R-:W-:Y:S03]  /*15270*/  FFMA.FTZ R181, R8, R239, R181 ;  /* 0x000000ef08b57223 */ /* 0x000fe600000100b5 */
[----:B------:R-:W-:Y:S01]  /*15280*/  HMMA.16816.F32 R100, R148, R110, R100 ;  /* 0x0000006e9464723c */ /* 0x000fe20000001864 */
[----:B------:R-:W2:Y:S02]  /*15290*/  LDSM.16.MT88.4 R108, [R172+0x2800] ;  /* 0x00280000ac6c783b */ /* 0x000ea40000004200 */
[----:B---3--:R-:W-:Y:S01]  /*152a0*/  F2FP.PACK_AB R107, R190, R189 ;  /* 0x000000bdbe6b723e */ /* 0x008fe200000000ff */
[----:B------:R-:W-:Y:S01]  /*152b0*/  FADD.FTZ R176, R176, R181 ;  /* 0x000000b5b0b07221 */ /* 0x000fe20000010000 */
[----:B------:R-:W-:Y:S01]  /*152c0*/  MOV R8, R2 ;  /* 0x0000000200087202 */ /* 0x000fe20000000f00 */
[----:B------:R-:W-:Y:S02]  /*152d0*/  FADD.FTZ R180, R179, R180 ;  /* 0x000000b4b3b47221 */ /* 0x000fe40000010000 */
[----:B------:R-:W-:Y:S01]  /*152e0*/  FADD.FTZ R175, R175, R176 ;  /* 0x000000b0afaf7221 */ /* 0x000fe20000010000 */
[----:B------:R-:W-:Y:S01]  /*152f0*/  LDSM.16.MT88.4 R148, [R173+0x3000] ;  /* 0x00300000ad94783b */ /* 0x000fe20000004200 */
[C---:B------:R-:W-:Y:S05]  /*15300*/  HMMA.16816.F32 R4, R104.reuse, R116, R4 ;  /* 0x000000746804723c */ /* 0x040fea0000001804 */
[----:B------:R-:W-:Y:S02]  /*15310*/  FADD.FTZ R177, R177, R180 ;  /* 0x000000b4b1b17221 */ /* 0x000fe40000010000 */
[----:B-1----:R-:W-:Y:S01]  /*15320*/  LDSM.16.MT88.4 R152, [R172+0x1800] ;  /* 0x00180000ac98783b */ /* 0x002fe20000004200 */
[C---:B------:R-:W-:Y:S04]  /*15330*/  HMMA.16816.F32 R12, R104.reuse, R118, R12 ;  /* 0x00000076680c723c */ /* 0x040fe8000000180c */
[----:B------:R-:W-:Y:S02]  /*15340*/  FADD.FTZ R178, R178, R175 ;  /* 0x000000afb2b27221 */ /* 0x000fe40000010000 */
[----:B------:R-:W-:Y:S01]  /*15350*/  FADD.FTZ R182, R182, R177 ;  /* 0x000000b1b6b67221 */ /* 0x000fe20000010000 */
[----:B------:R-:W1:Y:S01]  /*15360*/  LDSM.16.MT88.4 R116, [R9+0x2800] ;  /* 0x002800000974783b */ /* 0x000e620000004200 */
[C---:B------:R-:W-:Y:S04]  /*15370*/  HMMA.16816.F32 R16, R104.reuse, R120, R16 ;  /* 0x000000786810723c */ /* 0x040fe80000001810 */
[----:B------:R-:W-:Y:S02]  /*15380*/  FADD.FTZ R183, R183, R178 ;  /* 0x000000b2b7b77221 */ /* 0x000fe40000010000 */
[----:B------:R-:W-:Y:S02]  /*15390*/  FADD.FTZ R187, R187, R182 ;  /* 0x000000b6bbbb7221 */ /* 0x000fe40000010000 */
[C---:B------:R-:W-:Y:S01]  /*153a0*/  HMMA.16816.F32 R20, R104.reuse, R122, R20 ;  /* 0x0000007a6814723c */ /* 0x040fe20000001814 */
[----:B------:R-:W-:Y:S03]  /*153b0*/  LDSM.16.MT88.4 R120, [R173+0x4800] ;  /* 0x00480000ad78783b */ /* 0x000fe60000004200 */
[----:B------:R-:W-:Y:S02]  /*153c0*/  FADD.FTZ R184, R184, R183 ;  /* 0x000000b7b8b87221 */ /* 0x000fe40000010000 */
[----:B------:R-:W-:Y:S02]  /*153d0*/  FADD.FTZ R188, R188, R187 ;  /* 0x000000bbbcbc7221 */ /* 0x000fe40000010000 */
[C---:B----4-:R-:W-:Y:S04]  /*153e0*/  HMMA.16816.F32 R24, R104.reuse, R112, R24 ;  /* 0x000000706818723c */ /* 0x050fe80000001818 */
[----:B------:R-:W-:Y:S02]  /*153f0*/  FADD.FTZ R185, R185, R184 ;  /* 0x000000b8b9b97221 */ /* 0x000fe40000010000 */
[----:B------:R-:W-:Y:S02]  /*15400*/  FADD.FTZ R189, R189, R188 ;  /* 0x000000bcbdbd7221 */ /* 0x000fe40000010000 */
[C---:B------:R-:W-:Y:S01]  /*15410*/  HMMA.16816.F32 R28, R104.reuse, R114, R28 ;  /* 0x00000072681c723c */ /* 0x040fe2000000181c */
[----:B------:R-:W3:Y:S03]  /*15420*/  LDSM.16.MT88.4 R112, [R174+0x4800] ;  /* 0x00480000ae70783b */ /* 0x000ee60000004200 */
        /* <DEDUP_REMOVED lines=25> */
[----:B------:R-:W2:Y:S07]  /*155c0*/  LDSM.16.MT88.4 R108, [R172+0x3000] ;  /* 0x00300000ac6c783b */ /* 0x000eae0000004200 */
[C---:B-1----:R-:W-:Y:S08]  /*155d0*/  HMMA.16816.F32 R96, R104.reuse, R116, R96 ;  /* 0x000000746860723c */ /* 0x042ff00000001860 */
[----:B------:R-:W-:Y:S01]  /*155e0*/  HMMA.16816.F32 R100, R104, R118, R100 ;  /* 0x000000766864723c */ /* 0x000fe20000001864 */
[----:B------:R-:W-:Y:S06]  /*155f0*/  LDSM.16.MT88.4 R116, [R174+0x5000] ;  /* 0x00500000ae74783b */ /* 0x000fec0000004200 */
        /* <DEDUP_REMOVED lines=9> */
[C---:B---3--:R-:W-:Y:S03]  /*15690*/  HMMA.16816.F32 R4, R104.reuse, R112, R4 ;  /* 0x000000706804723c */ /* 0x048fe60000001804 */
        /* <DEDUP_REMOVED lines=9> */
[----:B------:R-:W-:Y:S07]  /*15730*/  LDSM.16.MT88.4 R128, [R174+0x1800] ;  /* 0x00180000ae80783b */ /* 0x000fee0000004200 */
[C---:B----4-:R-:W-:Y:S08]  /*15740*/  HMMA.16816.F32 R32, R104.reuse, R120, R32 ;  /* 0x000000786820723c */ /* 0x050ff00000001820 */
        /* <DEDUP_REMOVED lines=34> */
[----:B------:R-:W1:Y:S07]  /*15970*/  LDSM.16.MT88.4 R4, [R9+0x3800] ;  /* 0x003800000904783b */ /* 0x000e6e0000004200 */
[C---:B------:R-:W-:Y:S01]  /*15980*/  HMMA.16816.F32 R128, R148.reuse, R130, R12 ;  /* 0x000000829480723c */ /* 0x040fe2000000180c */
[----:B------:R-:W2:Y:S07]  /*15990*/  LDSM.16.MT88.4 R12, [R174+0x5800] ;  /* 0x00580000ae0c783b */ /* 0x000eae0000004200 */
[C---:B---3--:R-:W-:Y:S01]  /*159a0*/  HMMA.16816.F32 R124, R148.reuse, R120, R16 ;  /* 0x00000078947c723c */ /* 0x048fe20000001810 */
[----:B------:R-:W3:Y:S07]  /*159b0*/  LDSM.16.MT88.4 R16, [R173+0x5800] ;  /* 0x00580000ad10783b */ /* 0x000eee0000004200 */
[C---:B------:R-:W-:Y:S07]  /*159c0*/  HMMA.16816.F32 R120, R148.reuse, R122, R20 ;  /* 0x0000007a9478723c */ /* 0x040fee0000001814 */
[----:B------:R-:W-:Y:S01]  /*159d0*/  IADD3 R20, R244, -0x2, RZ ;  /* 0xfffffffef4147810 */ /* 0x000fe20007ffe0ff */
[C---:B------:R-:W-:Y:S03]  /*159e0*/  HMMA.16816.F32 R116, R148.reuse, R152, R24 ;  /* 0x000000989474723c */ /* 0x040fe60000001818 */
[C---:B------:R-:W-:Y:S05]  /*159f0*/  ISETP.GE.AND P0, PT, R20.reuse, R235, PT ;  /* 0x000000eb1400720c */ /* 0x040fea0003f06270 */
[C---:B------:R-:W-:Y:S08]  /*15a00*/  HMMA.16816.F32 R112, R148.reuse, R154, R28 ;  /* 0x0000009a9470723c */ /* 0x040ff0000000181c */
[C---:B------:R-:W-:Y:S04]  /*15a10*/  HMMA.16816.F32 R108, R148.reuse, R156, R32 ;  /* 0x0000009c946c723c */ /* 0x040fe80000001820 */
[----:B------:R-:W-:Y:S04]  /*15a20*/  @P0 SHF.R.S32.HI R3, RZ, 0x1f, R20 ;  /* 0x0000001fff030819 */ /* 0x000fe80000011414 */
[C---:B------:R-:W-:Y:S04]  /*15a30*/  HMMA.16816.F32 R104, R148.reuse, R158, R36 ;  /* 0x0000009e9468723c */ /* 0x040fe80000001824 */
[----:B------:R-:W-:Y:S04]  /*15a40*/  @P0 IMAD R3, R3, c[0x0][0x1e0], RZ ;  /* 0x0000780003030a24 */ /* 0x000fe800078e02ff */
[C---:B------:R-:W-:Y:S04]  /*15a50*/  HMMA.16816.F32 R40, R148.reuse, R160, R40 ;  /* 0x000000a09428723c */ /* 0x040fe80000001828 */
[C---:B------:R-:W-:Y:S02]  /*15a60*/  @P0 IMAD R3, R20.reuse, c[0x0][0x1e4], R3 ;  /* 0x0000790014030a24 */ /* 0x040fe400078e0203 */
[----:B------:R-:W-:Y:S02]  /*15a70*/  @P0 IMAD.WIDE.U32 R20, R20, c[0x0][0x1e0], RZ ;  /* 0x0000780014140a25 */ /* 0x000fe400078e00ff */
        /* <DEDUP_REMOVED lines=8> */
[C---:B--2---:R-:W-:Y:S08]  /*15b00*/  HMMA.16816.F32 R72, R148.reuse, R12, R72 ;  /* 0x0000000c9448723c */ /* 0x044ff00000001848 */
[C---:B------:R-:W-:Y:S01]  /*15b10*/  HMMA.16816.F32 R76, R148.reuse, R14, R76 ;  /* 0x0000000e944c723c */ /* 0x040fe2000000184c */
[----:B------:R-:W2:Y:S07]  /*15b20*/  LDSM.16.MT88.4 R12, [R9+0x5800] ;  /* 0x00580000090c783b */ /* 0x000eae0000004200 */
[C---:B---3--:R-:W-:Y:S07]  /*15b30*/  HMMA.16816.F32 R80, R148.reuse, R16, R80 ;  /* 0x000000109450723c */ /* 0x048fee0000001850 */
[----:B------:R-:W-:Y:S01]  /*15b40*/  @P0 IADD3 R17, R21, R3, RZ ;  /* 0x0000000315110210 */ /* 0x000fe20007ffe0ff */
[C---:B------:R-:W-:Y:S01]  /*15b50*/  HMMA.16816.F32 R84, R148.reuse, R18, R84 ;  /* 0x000000129454723c */ /* 0x040fe20000001854 */
[----:B------:R-:W-:Y:S03]  /*15b60*/  @P0 MOV R16, c[0x0][0x1e0] ;  /* 0x0000780000100a02 */ /* 0x000fe60000000f00 */
[C---:B------:R-:W-:Y:S02]  /*15b70*/  @P0 SHF.L.U32 R3, R20.reuse, 0x6, RZ ;  /* 0x0000000614030819 */ /* 0x040fe400000006ff */
[----:B------:R-:W-:Y:S02]  /*15b80*/  @P0 SHF.L.U64.HI R17, R20, 0x6, R17 ;  /* 0x0000000614110819 */ /* 0x000fe40000010211 */
[----:B------:R-:W-:Y:S01]  /*15b90*/  @P0 IADD3 R20, P3, R3, R240, RZ ;  /* 0x000000f003140210 */ /* 0x000fe20007f7e0ff */
[C---:B-1----:R-:W-:Y:S03]  /*15ba0*/  HMMA.16816.F32 R88, R148.reuse, R4, R88 ;  /* 0x000000049458723c */ /* 0x042fe60000001858 */
[----:B------:R-:W-:Y:S02]  /*15bb0*/  @P0 LEA R18, P2, R20, c[0x0][0x1c8], 0x1 ;  /* 0x0000720014120a11 */ /* 0x000fe400078408ff */
[----:B------:R-:W-:Y:S02]  /*15bc0*/  @P0 MOV R19, c[0x0][0x1e4] ;  /* 0x0000790000130a02 */ /* 0x000fe40000000f00 */
[C---:B------:R-:W-:Y:S01]  /*15bd0*/  @P0 LEA R21, P1, R16.reuse, R3, 0x5 ;  /* 0x0000000310150211 */ /* 0x040fe200078228ff */
[C---:B------:R-:W-:Y:S04]  /*15be0*/  HMMA.16816.F32 R92, R148.reuse, R6, R92 ;  /* 0x00000006945c723c */ /* 0x040fe8000000185c */
[----:B------:R-:W-:Y:S02]  /*15bf0*/  @P0 IADD3.X R3, R17, R234, RZ, P3, !PT ;  /* 0x000000ea11030210 */ /* 0x000fe40001ffe4ff */
[----:B------:R-:W-:Y:S02]  /*15c00*/  @P0 LEA.HI.X R17, R16, R17, R19, 0x5, P1 ;  /* 0x0000001110110211 */ /* 0x000fe400008f2c13 */
[----:B------:R-:W-:Y:S01]  /*15c10*/  @P0 LEA.HI.X R19, R20, c[0x0][0x1cc], R3, 0x1, P2 ;  /* 0x0000730014130a11 */ /* 0x000fe200010f0c03 */
[----:B------:R-:W-:Y:S01]  /*15c20*/  @P0 IMAD R3, R238, 0x6000, R11 ;  /* 0x00006000ee030824 */ /* 0x000fe200078e020b */
[----:B------:R-:W-:Y:S01]  /*15c30*/  @P0 ISETP.GE.AND P2, PT, R232, c[0x0][0x1d4], PT ;  /* 0x00007500e8000a0c */ /* 0x000fe20003f46270 */
[C---:B--2---:R-:W-:Y:S03]  /*15c40*/  HMMA.16816.F32 R96, R148.reuse, R12, R96 ;  /* 0x0000000c9460723c */ /* 0x044fe60000001860 */
[----:B------:R-:W-:Y:S02]  /*15c50*/  @P0 ISETP.GE.AND P1, PT, R216, c[0x0][0x1d4], PT ;  /* 0x00007500d8000a0c */ /* 0x000fe40003f26270 */
[----:B------:R-:W-:Y:S03]  /*15c60*/  @P0 IADD3 R21, P3, R21, R240, RZ ;  /* 0x000000f015150210 */ /* 0x000fe60007f7e0ff */
[----:B------:R-:W-:Y:S04]  /*15c70*/  HMMA.16816.F32 R100, R148, R14, R100 ;  /* 0x0000000e9464723c */ /* 0x000fe80000001864 */
[----:B------:R-:W-:Y:S01]  /*15c80*/  @!PT LDS RZ, [RZ] ;  /* 0x00000000fffff984 */ /* 0x000fe20000000800 */
[----:B------:R-:W-:Y:S01]  /*15c90*/  @!PT LDS RZ, [RZ] ;  /* 0x00000000fffff984 */ /* 0x000fe20000000800 */
[----:B------:R-:W-:Y:S01]  /*15ca0*/  @!PT LDS RZ, [RZ] ;  /* 0x00000000fffff984 */ /* 0x000fe20000000800 */
[----:B------:R1:W-:Y:S01]  /*15cb0*/  @P0 LDGSTS.E.BYPASS.LTC128B.128 [R3], [R18.64], !P2 ;  /* 0x0000000012030fae */ /* 0x0003e2000d101d48 */
[----:B------:R-:W-:Y:S02]  /*15cc0*/  @P0 IADD3.X R16, R17, R234, RZ, P3, !PT ;  /* 0x000000ea11100210 */ /* 0x000fe40001ffe4ff */
[C---:B------:R-:W-:Y:S05]  /*15cd0*/  @P0 LEA R4, P3, R21.reuse, c[0x0][0x1c8], 0x1 ;  /* 0x0000720015040a11 */ /* 0x040fea00078608ff */
[----:B------:R1:W-:Y:S01]  /*15ce0*/  @P0 LDGSTS.E.BYPASS.LTC128B.128 [R3+0x2000], [R18.64+0x80], !P1 ;  /* 0x0200008012030fae */ /* 0x0003e2000c901d48 */
[----:B------:R-:W-:Y:S07]  /*15cf0*/  @P0 LEA.HI.X R5, R21, c[0x0][0x1cc], R16, 0x1, P3 ;  /* 0x0000730015050a11 */ /* 0x000fee00018f0c10 */
[----:B------:R1:W-:Y:S08]  /*15d00*/  @P0 LDGSTS.E.BYPASS.LTC128B.128 [R3+0x4000], [R18.64+0x100], !P6 ;  /* 0x0400010012030fae */ /* 0x0003f0000f101d48 */
[----:B------:R1:W-:Y:S08]  /*15d10*/  @P0 LDGSTS.E.BYPASS.LTC128B.128 [R3+0x1000], [R4.64], !P2 ;  /* 0x0100000004030fae */ /* 0x0003f0000d101d48 */
[----:B------:R1:W-:Y:S01]  /*15d20*/  @P0 LDGSTS.E.BYPASS.LTC128B.128 [R3+0x3000], [R4.64+0x80], !P1 ;  /* 0x0300008004030fae */ /* 0x0003e2000c901d48 */
[C---:B------:R-:W-:Y:S02]  /*15d30*/  ISETP.GE.AND P1, PT, R201.reuse, 0x1, PT ;  /* 0x00000001c900780c */ /* 0x040fe40003f26270 */
[----:B------:R-:W-:Y:S04]  /*15d40*/  IADD3 R201, R201, 0x1, RZ ;  /* 0x00000001c9c97810 */ /* 0x000fe80007ffe0ff */
[----:B------:R-:W-:Y:S01]  /*15d50*/  SEL R201, R201, RZ, !P1 ;  /* 0x000000ffc9c97207 */ /* 0x000fe20004800000 */
[----:B------:R1:W-:Y:S01]  /*15d60*/  @P0 LDGSTS.E.BYPASS.LTC128B.128 [R3+0x5000], [R4.64+0x100], !P6 ;  /* 0x0500010004030fae */ /* 0x0003e2000f101d48 */
[C---:B------:R-:W-:Y:S02]  /*15d70*/  ISETP.GT.AND P0, PT, R244.reuse, R243, PT ;  /* 0x000000f3f400720c */ /* 0x040fe40003f04270 */
[----:B------:R-:W-:Y:S05]  /*15d80*/  IADD3 R244, R244, -0x1, RZ ;  /* 0xfffffffff4f47810 */ /* 0x000fea0007ffe0ff */
[----:B------:R-:W0:Y:S01]  /*15d90*/  LDGDEPBAR ;  /* 0x00000000000079af */ /* 0x000e220000000000 */
[----:B-1----:R-:W-:Y:S05]  /*15da0*/  MOV R3, R0 ;  /* 0x0000000000037202 */ /* 0x002fea0000000f00 */
[----:B------:R-:W-:-:S05]  /*15db0*/  @P0 BRA `(.L_x_1946) ;  /* 0xffffc91000000947 */ /* 0x000fca000383ffff */
.L_x_1937:
[----:B------:R-:W-:Y:S02]  /*15dc0*/  ISETP.NE.AND P1, PT, R224, 0x1, PT ;  /* 0x00000001e000780c */ /* 0x000fe40003f25270 */
[----:B------:R-:W-:-:S02]  /*15dd0*/  IADD3 R6, R228, 0x7f, RZ ;  /* 0x0000007fe4067810 */ /* 0x000fc40007ffe0ff */
[----:B------:R-:W-:Y:S02]  /*15de0*/  ISETP.GE.AND P0, PT, R209, 0x1, PT ;  /* 0x00000001d100780c */ /* 0x000fe40003f06270 */
[----:B------:R-:W-:-:S07]  /*15df0*/  IADD3 R3, R230, 0x1, -R227 ;  /* 0x00000001e6037810 */ /* 0x000fce0007ffe8e3 */
        /* <DEDUP_REMOVED lines=15> */
.L_x_1949:
[----:B------:R-:W-:-:S04]  /*15ef0*/  MOV R3, c[0x0][0x32c] ;  /* 0x0000cb0000037a02 */ /* 0x000fc80000000f00 */
[----:B------:R-:W-:-:S13]  /*15f00*/  ISETP.NE.AND P0, PT, R3, 0x1, PT ;  /* 0x000000010300780c */ /* 0x000fda0003f05270 */
[----:B------:R-:W-:-:S05]  /*15f10*/  @P0 IMAD.HI.U32 R3, R5, c[0x0][0x330], RZ ;  /* 0x0000cc0005030a27 */ /* 0x000fca00078e00ff */
[----:B------:R-:W-:Y:S02]  /*15f20*/  @P0 SHF.R.U32.HI R5, RZ, c[0x0][0x334], R3 ;  /* 0x0000cd00ff050a19 */ /* 0x000fe40000011603 */
.L_x_1950:
[----:B------:R-:W-:Y:S05]  /*15f30*/  BSYNC B0 ;  /* 0x0000000000007941 */ /* 0x000fea0003800000 */
.L_x_1948:
[----:B------:R-:W-:-:S05]  /*15f40*/  IMAD R5, R5, c[0x0][0x32c], RZ ;  /* 0x0000cb0005057a24 */ /* 0x000fca00078e02ff */
[----:B------:R-:W-:-:S04]  /*15f50*/  IMNMX R4, R4, R5, !PT ;  /* 0x0000000504047217 */ /* 0x000fc80007800200 */
.L_x_1947:
        /* <DEDUP_REMOVED lines=10> */
.L_x_1952:
        /* <DEDUP_REMOVED lines=8> */
[----:B------:R-:W-:Y:S03]  /*16080*/  IADD3 R206, R202, R204, R203 ;  /* 0x000000cccace7210 */ /* 0x000fe60007ffe0cb */
[----:B------:R-:W-:Y:S01]  /*16090*/  @!P0 SHF.R.S32.HI R0, RZ, 0x1f, R244 ;  /* 0x0000001fff008819 */ /* 0x000fe200000114f4 */
[----:B------:R-:W-:Y:S01]  /*160a0*/  @!P0 IMAD.WIDE.U32 R24, R244, c[0x0][0x208], RZ ;  /* 0x00008200f4188a25 */ /* 0x000fe200078e00ff */
[----:B------:R-:W-:Y:S03]  /*160b0*/  @!P0 MOV R33, c[0x0][0x20c] ;  /* 0x0000830000218a02 */ /* 0x000fe60000000f00 */
[----:B------:R-:W-:Y:S01]  /*160c0*/  @!P0 IMAD R0, R0, c[0x0][0x208], RZ ;  /* 0x0000820000008a24 */ /* 0x000fe200078e02ff */
[----:B------:R-:W-:Y:S01]  /*160d0*/  @!P0 SHF.L.U32 R169, R24, 0x6, RZ ;  /* 0x0000000618a98819 */ /* 0x000fe200000006ff */
[----:B------:R-:W-:Y:S02]  /*160e0*/  LDSM.16.M88.4 R36, [R200] ;  /* 0x00000000c824783b */ /* 0x000fe40000000200 */
[----:B------:R-:W-:Y:S01]  /*160f0*/  @!P0 IMAD R0, R244, c[0x0][0x20c], R0 ;  /* 0x00008300f4008a24 */ /* 0x000fe200078e0200 */
[----:B------:R-:W-:Y:S04]  /*16100*/  @!P0 IADD3 R32, P3, R169, R236, RZ ;  /* 0x000000eca9208210 */ /* 0x000fe80007f7e0ff */
[----:B------:R-:W-:Y:S01]  /*16110*/  @!P0 IADD3 R0, R25, R0, RZ ;  /* 0x0000000019008210 */ /* 0x000fe20007ffe0ff */
[----:B------:R-:W1:Y:S01]  /*16120*/  LDSM.16.M88.4 R12, [R204] ;  /* 0x00000000cc0c783b */ /* 0x000e620000000200 */
[----:B------:R-:W-:Y:S02]  /*16130*/  @!P0 LEA R176, P2, R32, c[0x0][0x1f8], 0x1 ;  /* 0x00007e0020b08a11 */ /* 0x000fe400078408ff */
[----:B------:R-:W-:Y:S02]  /*16140*/  @!P0 SHF.L.U64.HI R2, R24, 0x6, R0 ;  /* 0x0000000618028819 */ /* 0x000fe40000010200 */
[----:B------:R-:W-:Y:S03]  /*16150*/  @!P0 MOV R0, c[0x0][0x208] ;  /* 0x0000820000008a02 */ /* 0x000fe60000000f00 */
[----:B------:R-:W2:Y:S01]  /*16160*/  LDSM.16.M88.4 R20, [R204+0x800] ;  /* 0x00080000cc14783b */ /* 0x000ea20000000200 */
[C---:B------:R-:W-:Y:S04]  /*16170*/  @!P0 LEA R169, P1, R0.reuse, R169, 0x5 ;  /* 0x000000a900a98211 */ /* 0x040fe800078228ff */
[----:B------:R-:W-:Y:S02]  /*16180*/  @!P0 LEA.HI.X R0, R0, R2, R33, 0x5, P1 ;  /* 0x0000000200008211 */ /* 0x000fe400008f2c21 */
[----:B------:R-:W-:Y:S01]  /*16190*/  @!P0 ISETP.GE.AND P1, PT, R216, c[0x0][0x1d4], PT ;  /* 0x00007500d8008a0c */ /* 0x000fe20003f26270 */
        /* <DEDUP_REMOVED lines=11> */
[-C--:B------:R-:W-:Y:S01]  /*16250*/  @!P0 IADD3.X R29, R2, R231.reuse, RZ, P3, !PT ;  /* 0x000000e7021d8210 */ /* 0x080fe20001ffe4ff */
[----:B------:R-:W-:Y:S01]  /*16260*/  @!P0 IMAD R2, R238, 0x6000, R10 ;  /* 0x00006000ee028824 */ /* 0x000fe200078e020a */
[----:B------:R-:W-:Y:S03]  /*16270*/  @!P0 IADD3 R169, P3, R169, R236, RZ ;  /* 0x000000eca9a98210 */ /* 0x000fe60007f7e0ff */
[----:B------:R-:W-:Y:S02]  /*16280*/  @!P0 LEA.HI.X R177, R32, c[0x0][0x1fc], R29, 0x1, P2 ;  /* 0x00007f0020b18a11 */ /* 0x000fe400010f0c1d */
[C---:B------:R-:W-:Y:S01]  /*16290*/  HMMA.16816.F32 R28, R36.reuse, R30, RZ ;  /* 0x0000001e241c723c */ /* 0x040fe200000018ff */
[----:B------:R-:W-:Y:S02]  /*162a0*/  @!P0 IADD3.X R0, R0, R231, RZ, P3, !PT ;  /* 0x000000e700008210 */ /* 0x000fe40001ffe4ff */
[C---:B------:R-:W-:Y:S02]  /*162b0*/  @!P0 LEA R178, P3, R169.reuse, c[0x0][0x1f8], 0x1 ;  /* 0x00007e00a9b28a11 */ /* 0x040fe400078608ff */
[----:B------:R-:W-:Y:S02]  /*162c0*/  @!P0 ISETP.GE.AND P2, PT, R232, c[0x0][0x1d4], PT ;  /* 0x00007500e8008a0c */ /* 0x000fe40003f46270 */
[----:B------:R-:W-:Y:S01]  /*162d0*/  @!P0 LEA.HI.X R179, R169, c[0x0][0x1fc], R0, 0x1, P3 ;  /* 0x00007f00a9b38a11 */ /* 0x000fe200018f0c00 */
[C---:B----4-:R-:W-:Y:S01]  /*162e0*/  HMMA.16816.F32 R32, R36.reuse, R148, RZ ;  /* 0x000000942420723c */ /* 0x050fe200000018ff */
[----:B------:R-:W3:Y:S03]  /*162f0*/  LDSM.16.M88.4 R168, [R8+0x1800] ;  /* 0x0018000008a8783b */ /* 0x000ee60000000200 */
[C---:B------:R-:W-:Y:S04]  /*16300*/  IADD3 R0, R203.reuse, R204, RZ ;  /* 0x000000cccb007210 */ /* 0x040fe80007ffe0ff */
[----:B------:R-:W-:Y:S02]  /*16310*/  HMMA.16816.F32 R36, R36, R150, RZ ;  /* 0x000000962424723c */ /* 0x000fe400000018ff */
[----:B------:R-:W-:Y:S01]  /*16320*/  @!PT LDS RZ, [RZ] ;  /* 0x00000000fffff984 */ /* 0x000fe20000000800 */
[----:B------:R-:W-:Y:S01]  /*16330*/  @!PT LDS RZ, [RZ] ;  /* 0x00000000fffff984 */ /* 0x000fe20000000800 */
[----:B------:R-:W-:Y:S01]  /*16340*/  @!PT LDS RZ, [RZ] ;  /* 0x00000000fffff984 */ /* 0x000fe20000000800 */
[----:B------:R4:W-:Y:S06]  /*16350*/  @!P0 LDGSTS.E.BYPASS.LTC128B.128 [R2], [R176.64], !P2 ;  /* 0x00000000b0028fae */ /* 0x0009ec000d101d48 */
[C---:B-1----:R-:W-:Y:S02]  /*16360*/  HMMA.16816.F32 R4, R152.reuse, R156, R4 ;  /* 0x0000009c9804723c */ /* 0x042fe40000001804 */
[----:B------:R4:W-:Y:S06]  /*16370*/  @!P0 LDGSTS.E.BYPASS.LTC128B.128 [R2+0x2000], [R176.64+0x80], !P1 ;  /* 0x02000080b0028fae */ /* 0x0009ec000c901d48 */
[C---:B------:R-:W-:Y:S02]  /*16380*/  HMMA.16816.F32 R12, R152.reuse, R158, R12 ;  /* 0x0000009e980c723c */ /* 0x040fe4000000180c */
[----:B------:R4:W-:Y:S06]  /*16390*/  @!P0 LDGSTS.E.BYPASS.LTC128B.128 [R2+0x4000], [R176.64+0x100], !P6 ;  /* 0x04000100b0028fae */ /* 0x0009ec000f101d48 */
[C---:B-----5:R-:W-:Y:S02]  /*163a0*/  HMMA.16816.F32 R16, R152.reuse, R160, R16 ;  /* 0x000000a09810723c */ /* 0x060fe40000001810 */
[----:B------:R4:W-:Y:S06]  /*163b0*/  @!P0 LDGSTS.E.BYPASS.LTC128B.128 [R2+0x1000], [R178.64], !P2 ;  /* 0x01000000b2028fae */ /* 0x0009ec000d101d48 */
[C---:B------:R-:W-:Y:S02]  /*163c0*/  HMMA.16816.F32 R20, R152.reuse, R162, R20 ;  /* 0x000000a29814723c */ /* 0x040fe40000001814 */
[----:B------:R4:W-:Y:S06]  /*163d0*/  @!P0 LDGSTS.E.BYPASS.LTC128B.128 [R2+0x3000], [R178.64+0x80], !P1 ;  /* 0x03000080b2028fae */ /* 0x0009ec000c901d48 */
[C---:B--2---:R-:W-:Y:S02]  /*163e0*/  HMMA.16816.F32 R24, R152.reuse, R164, R24 ;  /* 0x000000a49818723c */ /* 0x044fe40000001818 */
[----:B------:R4:W-:Y:S06]  /*163f0*/  @!P0 LDGSTS.E.BYPASS.LTC128B.128 [R2+0x5000], [R178.64+0x100], !P6 ;  /* 0x05000100b2028fae */ /* 0x0009ec000f101d48 */
[C---:B------:R-:W-:Y:S02]  /*16400*/  HMMA.16816.F32 R28, R152.reuse, R166, R28 ;  /* 0x000000a6981c723c */ /* 0x040fe4000000181c */
[----:B------:R-:W-:Y:S06]  /*16410*/  LDSM.16.M88.4 R148, [R196] ;  /* 0x00000000c494783b */ /* 0x000fec0000000200 */
[C---:B---3--:R-:W-:Y:S02]  /*16420*/  HMMA.16816.F32 R32, R152.reuse, R168, R32 ;  /* 0x000000a89820723c */ /* 0x048fe40000001820 */
[----:B------:R-:W1:Y:S06]  /*16430*/  LDSM.16.M88.4 R172, [R0] ;  /* 0x0000000000ac783b */ /* 0x000e6c0000000200 */
[----:B------:R-:W-:Y:S02]  /*16440*/  HMMA.16816.F32 R36, R152, R170, R36 ;  /* 0x000000aa9824723c */ /* 0x000fe40000001824 */
[----:B------:R-:W2:Y:S02]  /*16450*/  LDSM.16.M88.4 R156, [R0+0x800] ;  /* 0x00080000009c783b */ /* 0x000ea40000000200 */
[----:B----4-:R-:W-:Y:S06]  /*16460*/  IADD3 R2, R203, R8, RZ ;  /* 0x00000008cb027210 */ /* 0x010fec0007ffe0ff */
[----:B------:R-:W3:Y:S08]  /*16470*/  LDSM.16.M88.4 R160, [R0+0x1000] ;  /* 0x0010000000a0783b */ /* 0x000ef00000000200 */
[----:B------:R-:W0:Y:S08]  /*16480*/  LDGDEPBAR ;  /* 0x00000000000079af */ /* 0x000e300000000000 */
[----:B------:R-:W4:Y:S01]  /*16490*/  LDSM.16.M88.4 R164, [R0+0x1800] ;  /* 0x0018000000a4783b */ /* 0x000f220000000200 */
[C---:B-1----:R-:W-:Y:S07]  /*164a0*/  HMMA.16816.F32 R4, R148.reuse, R172, R4 ;  /* 0x000000ac9404723c */ /* 0x042fee0000001804 */
[----:B------:R-:W-:Y:S01]  /*164b0*/  LDSM.16.M88.4 R176, [R147] ;  /* 0x0000000093b0783b */ /* 0x000fe20000000200 */
[C---:B------:R-:W-:Y:S07]  /*164c0*/  HMMA.16816.F32 R12, R148.reuse, R174, R12 ;  /* 0x000000ae940c723c */ /* 0x040fee000000180c */
[----:B------:R-:W1:Y:S01]  /*164d0*/  LDSM.16.M88.4 R180, [R2] ;  /* 0x0000000002b4783b */ /* 0x000e620000000200 */
[C---:B--2---:R-:W-:Y:S07]  /*164e0*/  HMMA.16816.F32 R16, R148.reuse, R156, R16 ;  /* 0x0000009c9410723c */ /* 0x044fee0000001810 */
[----:B------:R-:W2:Y:S01]  /*164f0*/  LDSM.16.M88.4 R152, [R2+0x800] ;  /* 0x000800000298783b */ /* 0x000ea20000000200 */
[C---:B------:R-:W-:Y:S07]  /*16500*/  HMMA.16816.F32 R20, R148.reuse, R158, R20 ;  /* 0x0000009e9414723c */ /* 0x040fee0000001814 */
[----:B------:R-:W5:Y:S01]  /*16510*/  LDSM.16.M88.4 R168, [R2+0x1000] ;  /* 0x0010000002a8783b */ /* 0x000f620000000200 */
[C---:B---3--:R-:W-:Y:S07]  /*16520*/  HMMA.16816.F32 R24, R148.reuse, R160, R24 ;  /* 0x000000a09418723c */ /* 0x048fee0000001818 */
[----:B------:R-:W3:Y:S01]  /*16530*/  LDSM.16.M88.4 R156, [R2+0x1800] ;  /* 0x00180000029c783b */ /* 0x000ee20000000200 */
[C---:B------:R-:W-:Y:S07]  /*16540*/  HMMA.16816.F32 R28, R148.reuse, R162, R28 ;  /* 0x000000a2941c723c */ /* 0x040fee000000181c */
[----:B------:R-:W-:Y:S01]  /*16550*/  LDSM.16.M88.4 R160, [R204+0x2000] ;  /* 0x00200000cca0783b */ /* 0x000fe20000000200 */
[C---:B----4-:R-:W-:Y:S07]  /*16560*/  HMMA.16816.F32 R32, R148.reuse, R164, R32 ;  /* 0x000000a49420723c */ /* 0x050fee0000001820 */
[----:B------:R-:W-:Y:S01]  /*16570*/  LDSM.16.M88.4 R172, [R204+0x3800] ;  /* 0x00380000ccac783b */ /* 0x000fe20000000200 */
[----:B------:R-:W-:Y:S07]  /*16580*/  HMMA.16816.F32 R36, R148, R166, R36 ;  /* 0x000000a69424723c */ /* 0x000fee0000001824 */
[----:B------:R-:W4:Y:S01]  /*16590*/  LDSM.16.M88.4 R148, [R200+0x4000] ;  /* 0x00400000c894783b */ /* 0x000f220000000200 */
[C---:B-1----:R-:W-:Y:S07]  /*165a0*/  HMMA.16816.F32 R4, R176.reuse, R180, R4 ;  /* 0x000000b4b004723c */ /* 0x042fee0000001804 */
[----:B------:R-:W1:Y:S01]  /*165b0*/  LDSM.16.M88.4 R164, [R204+0x2800] ;  /* 0x00280000cca4783b */ /* 0x000e620000000200 */
[C---:B------:R-:W-:Y:S07]  /*165c0*/  HMMA.16816.F32 R12, R176.reuse, R182, R12 ;  /* 0x000000b6b00c723c */ /* 0x040fee000000180c */
[----:B------:R-:W-:Y:S01]  /*165d0*/  LDSM.16.M88.4 R180, [R8+0x2000] ;  /* 0x0020000008b4783b */ /* 0x000fe20000000200 */
[C---:B--2---:R-:W-:Y:S07]  /*165e0*/  HMMA.16816.F32 R16, R176.reuse, R152, R16 ;  /* 0x00000098b010723c */ /* 0x044fee0000001810 */
[----:B------:R-:W-:Y:S01]  /*165f0*/  LDSM.16.M88.4 R184, [R8+0x2800] ;  /* 0x0028000008b8783b */ /* 0x000fe20000000200 */
[C---:B------:R-:W-:Y:S07]  /*16600*/  HMMA.16816.F32 R20, R176.reuse, R154, R20 ;  /* 0x0000009ab014723c */ /* 0x040fee0000001814 */
[----:B------:R-:W2:Y:S01]  /*16610*/  LDSM.16.M88.4 R152, [R204+0x3000] ;  /* 0x00300000cc98783b */ /* 0x000ea20000000200 */
[C---:B-----5:R-:W-:Y:S07]  /*16620*/  HMMA.16816.F32 R24, R176.reuse, R168, R24 ;  /* 0x000000a8b018723c */ /* 0x060fee0000001818 */
[----:B------:R-:W-:Y:S01]  /*16630*/  LDSM.16.M88.4 R188, [R0+0x2000] ;  /* 0x0020000000bc783b */ /* 0x000fe20000000200 */
[C---:B------:R-:W-:Y:S07]  /*16640*/  HMMA.16816.F32 R28, R176.reuse, R170, R28 ;  /* 0x000000aab01c723c */ /* 0x040fee000000181c */
[----:B------:R-:W5:Y:S01]  /*16650*/  LDSM.16.M88.4 R168, [R197+0x4000] ;  /* 0x00400000c5a8783b */ /* 0x000f620000000200 */
[C---:B---3--:R-:W-:Y:S07]  /*16660*/  HMMA.16816.F32 R32, R176.reuse, R156, R32 ;  /* 0x0000009cb020723c */ /* 0x048fee0000001820 */
[----:B------:R-:W-:Y:S01]  /*16670*/  LDSM.16.M88.4 R192, [R204+0x4000] ;  /* 0x00400000ccc0783b */ /* 0x000fe20000000200 */
[----:B------:R-:W-:Y:S07]  /*16680*/  HMMA.16816.F32 R36, R176, R158, R36 ;  /* 0x0000009eb024723c */ /* 0x000fee0000001824 */
[----:B------:R-:W3:Y:S01]  /*16690*/  LDSM.16.M88.4 R156, [R8+0x3000] ;  /* 0x00300000089c783b */ /* 0x000ee20000000200 */
[C---:B----4-:R-:W-:Y:S07]  /*166a0*/  HMMA.16816.F32 R4, R148.reuse, R160, R4 ;  /* 0x000000a09404723c */ /* 0x050fee0000001804 */
[----:B------:R-:W-:Y:S01]  /*166b0*/  LDSM.16.M88.4 R176, [R196+0x4000] ;  /* 0x00400000c4b0783b */ /* 0x000fe20000000200 */
[C---:B------:R-:W-:Y:S07]  /*166c0*/  HMMA.16816.F32 R12, R148.reuse, R162, R12 ;  /* 0x000000a2940c723c */ /* 0x040fee000000180c */
[----:B------:R-:W4:Y:S01]  /*166d0*/  LDSM.16.M88.4 R160, [R8+0x3800] ;  /* 0x0038000008a0783b */ /* 0x000f220000000200 */
        /* <DEDUP_REMOVED lines=9> */
[C---:B-----5:R-:W-:Y:S01]  /*16770*/  HMMA.16816.F32 R4, R168.reuse, R180, R4 ;  /* 0x000000b4a804723c */ /* 0x060fe20000001804 */
[----:B------:R-:W-:Y:S07]  /*16780*/  LDSM.16.M88.4 R172, [R147+0x4000] ;  /* 0x0040000093ac783b */ /* 0x000fee0000000200 */
[C---:B------:R-:W-:Y:S01]  /*16790*/  HMMA.16816.F32 R12, R168.reuse, R182, R12 ;  /* 0x000000b6a80c723c */ /* 0x040fe2000000180c */
[----:B------:R-:W2:Y:S07]  /*167a0*/  LDSM.16.M88.4 R180, [R2+0x2000] ;  /* 0x0020000002b4783b */ /* 0x000eae0000000200 */
        /* <DEDUP_REMOVED lines=97> */
[----:B------:R-:W-:Y:S01]  /*16dc0*/  HMMA.16816.F32 R28, R184, R6, R28 ;  /* 0x00000006b81c723c */ /* 0x000fe2000000181c */
[----:B------:R-:W2:Y:S01]  /*16dd0*/  MUFU.TANH R170, R170 ;  /* 0x000000aa00aa7308 */ /* 0x000ea20000002400 */
[----:B------:R-:W-:-:S14]  /*16de0*/  BAR.SYNC.DEFER_BLOCKING 0x0 ;  /* 0x0000000000007b1d */ /* 0x000fdc0000010000 */
        /* <DEDUP_REMOVED lines=27> */
[----:B------:R-:W-:Y:S01]  /*16fa0*/  FMUL.FTZ R38, R38, c[0x0][0x320] ;  /* 0x0000c80026267a20 */ /* 0x000fe20000410000 */
[----:B------:R-:W-:Y:S01]  /*16fb0*/  FMNMX.FTZ R5, R192, R5, !PT ;  /* 0x00000005c0057209 */ /* 0x000fe20007810000 */
[----:B------:R-:W-:Y:S01]  /*16fc0*/  FMUL.FTZ R39, R39, c[0x0][0x320] ;  /* 0x0000c80027277a20 */ /* 0x000fe20000410000 */
[----:B------:R-:W-:Y:S02]  /*16fd0*/  FMNMX.FTZ R0, R173, R0, !PT ;  /* 0x00000000ad007209 */ /* 0x000fe40007810000 */
[----:B------:R-:W3:Y:S01]  /*16fe0*/  MUFU.TANH R151, R20 ;  /* 0x0000001400977308 */ /* 0x000ee20000002400 */
[----:B------:R-:W-:Y:S02]  /*16ff0*/  FMNMX.FTZ R5, R150, R5, !PT ;  /* 0x0000000596057209 */ /* 0x000fe40007810000 */
[----:B--2---:R-:W-:Y:S07]  /*17000*/  FMNMX.FTZ R0, R179, R0, !PT ;  /* 0x00000000b3007209 */ /* 0x004fee0007810000 */
        /* <DEDUP_REMOVED lines=50> */
[----:B------:R-:W-:Y:S02]  /*17330*/  FMUL.FTZ R5, R4, c[0x0][0x2d0] ;  /* 0x0000b40004057a20 */ /* 0x000fe40000410000 */
[--C-:B------:R-:W-:Y:S02]  /*17340*/  FFMA.FTZ R178, R169, c[0x0][0x2d0], -R160.reuse ;  /* 0x0000b400a9b27a23 */ /* 0x100fe400000108a0 */
[--C-:B------:R-:W-:Y:S01]  /*17350*/  FFMA.FTZ R176, R171, c[0x0][0x2d0], -R160.reuse ;  /* 0x0000b400abb07a23 */ /* 0x100fe200000108a0 */
[----:B------:R-:W1:Y:S01]  /*17360*/  MUFU.EX2 R8, R5 ;  /* 0x0000000500087308 */ /* 0x000e620000000800 */
[--C-:B------:R-:W-:Y:S02]  /*17370*/  FFMA.FTZ R175, R173, c[0x0][0x2d0], -R160.reuse ;  /* 0x0000b400adaf7a23 */ /* 0x100fe400000108a0 */
[--C-:B------:R-:W-:Y:S01]  /*17380*/  FFMA.FTZ R182, R149, c[0x0][0x2d0], -R160.reuse ;  /* 0x0000b40095b67a23 */ /* 0x100fe200000108a0 */
[----:B--2---:R-:W-:Y:S01]  /*17390*/  FMNMX.FTZ R0, R7, R0, !PT ;  /* 0x0000000007007209 */ /* 0x004fe20007810000 */
[--C-:B------:R-:W-:Y:S02]  /*173a0*/  FFMA.FTZ R195, R161, c[0x0][0x2d0], -R160.reuse ;  /* 0x0000b400a1c37a23 */ /* 0x100fe400000108a0 */
[--C-:B------:R-:W-:Y:S02]  /*173b0*/  FFMA.FTZ R204, R159, c[0x0][0x2d0], -R160.reuse ;  /* 0x0000b4009fcc7a23 */ /* 0x100fe400000108a0 */
[C---:B------:R-:W-:Y:S01]  /*173c0*/  FMUL.FTZ R153, R0.reuse, c[0x0][0x2d0] ;  /* 0x0000b40000997a20 */ /* 0x040fe20000410000 */
[----:B------:R-:W-:Y:S01]  /*173d0*/  MUFU.EX2 R178, R178 ;  /* 0x000000b200b27308 */ /* 0x000fe20000000800 */
[----:B------:R-:W-:Y:S02]  /*173e0*/  FADD.FTZ R4, -R0, R3 ;  /* 0x0000000300047221 */ /* 0x000fe40000010100 */
[--C-:B------:R-:W-:Y:S01]  /*173f0*/  FFMA.FTZ R174, R170, c[0x0][0x2d0], -R153.reuse ;  /* 0x0000b400aaae7a23 */ /* 0x100fe20000010899 */
[-C--:B------:R-:W-:Y:S01]  /*17400*/  IADD3 R170, R146, R205.reuse, RZ ;  /* 0x000000cd92aa7210 */ /* 0x080fe20007ffe0ff */
[--C-:B------:R-:W-:Y:S01]  /*17410*/  FFMA.FTZ R173, R168, c[0x0][0x2d0], -R153.reuse ;  /* 0x0000b400a8ad7a23 */ /* 0x100fe20000010899 */
[----:B------:R-:W-:Y:S01]  /*17420*/  IADD3 R168, R141, R205, RZ ;  /* 0x000000cd8da87210 */ /* 0x000fe20007ffe0ff */
[--C-:B------:R-:W-:Y:S01]  /*17430*/  FFMA.FTZ R172, R172, c[0x0][0x2d0], -R153.reuse ;  /* 0x0000b400acac7a23 */ /* 0x100fe20000010899 */
[C---:B------:R-:W-:Y:S01]  /*17440*/  IADD3 R9, R199.reuse, R170, RZ ;  /* 0x000000aac7097210 */ /* 0x040fe20007ffe0ff */
[----:B------:R-:W2:Y:S01]  /*17450*/  LDSM.16.MT88.4 R16, [R170] ;  /* 0x00000000aa10783b */ /* 0x000ea20000004200 */
[--C-:B------:R-:W-:Y:S01]  /*17460*/  FFMA.FTZ R171, R180, c[0x0][0x2d0], -R153.reuse ;  /* 0x0000b400b4ab7a23 */ /* 0x100fe20000010899 */
[----:B------:R-:W3:Y:S01]  /*17470*/  MUFU.EX2 R177, R177 ;  /* 0x000000b100b17308 */ /* 0x000ee20000000800 */
[----:B------:R-:W-:Y:S01]  /*17480*/  FMUL.FTZ R3, R4, c[0x0][0x2d0] ;  /* 0x0000b40004037a20 */ /* 0x000fe20000410000 */
[----:B------:R-:W-:Y:S01]  /*17490*/  IADD3 R169, R199, R168, RZ ;  /* 0x000000a8c7a97210 */ /* 0x000fe20007ffe0ff */
[C---:B-1----:R-:W-:Y:S02]  /*174a0*/  FMUL.FTZ R4, R8.reuse, R132 ;  /* 0x0000008408047220 */ /* 0x042fe40000410000 */
[C---:B------:R-:W-:Y:S01]  /*174b0*/  FMUL.FTZ R5, R8.reuse, R133 ;  /* 0x0000008508057220 */ /* 0x040fe20000410000 */
[----:B------:R-:W1:Y:S01]  /*174c0*/  LDSM.16.MT88.4 R24, [R9] ;  /* 0x000000000918783b */ /* 0x000e620000004200 */
[C---:B------:R-:W-:Y:S02]  /*174d0*/  FMUL.FTZ R12, R8.reuse, R128 ;  /* 0x00000080080c7220 */ /* 0x040fe40000410000 */
[C---:B------:R-:W-:Y:S01]  /*174e0*/  FMUL.FTZ R13, R8.reuse, R129 ;  /* 0x00000081080d7220 */ /* 0x040fe20000410000 */
[----:B------:R-:W4:Y:S01]  /*174f0*/  MUFU.EX2 R3, R3 ;  /* 0x0000000300037308 */ /* 0x000f220000000800 */
[C---:B------:R-:W-:Y:S02]  /*17500*/  FMUL.FTZ R20, R8.reuse, R120 ;  /* 0x0000007808147220 */ /* 0x040fe40000410000 */
[C---:B------:R-:W-:Y:S01]  /*17510*/  FMUL.FTZ R21, R8.reuse, R121 ;  /* 0x0000007908157220 */ /* 0x040fe20000410000 */
[----:B------:R-:W5:Y:S01]  /*17520*/  LDSM.16.MT88.4 R32, [R168] ;  /* 0x00000000a820783b */ /* 0x000f620000004200 */
[C---:B------:R-:W-:Y:S02]  /*17530*/  FMUL.FTZ R28, R8.reuse, R112 ;  /* 0x00000070081c7220 */ /* 0x040fe40000410000 */
[C---:B------:R-:W-:Y:S02]  /*17540*/  FMUL.FTZ R29, R8.reuse, R113 ;  /* 0x00000071081d7220 */ /* 0x040fe40000410000 */
[C---:B------:R-:W-:Y:S01]  /*17550*/  FMUL.FTZ R36, R8.reuse, R104 ;  /* 0x0000006808247220 */ /* 0x040fe20000410000 */
[----:B------:R-:W-:Y:S01]  /*17560*/  MUFU.EX2 R176, R176 ;  /* 0x000000b000b07308 */ /* 0x000fe20000000800 */
[C---:B------:R-:W-:Y:S02]  /*17570*/  FMUL.FTZ R37, R8.reuse, R105 ;  /* 0x0000006908257220 */ /* 0x040fe40000410000 */
[C---:B------:R-:W-:Y:S01]  /*17580*/  FMUL.FTZ R40, R8.reuse, R40 ;  /* 0x0000002808287220 */ /* 0x040fe20000410000 */
[----:B---3--:R-:W-:Y:S01]  /*17590*/  F2FP.PACK_AB R132, R177, R178 ;  /* 0x000000b2b184723e */ /* 0x008fe200000000ff */
[----:B------:R-:W-:Y:S02]  /*175a0*/  FMUL.FTZ R41, R8, R41 ;  /* 0x0000002908297220 */ /* 0x000fe40000410000 */
[--C-:B------:R-:W-:Y:S02]  /*175b0*/  FFMA.FTZ R183, R150, c[0x0][0x2d0], -R153.reuse ;  /* 0x0000b40096b77a23 */ /* 0x100fe40000010899 */
[--C-:B------:R-:W-:Y:S01]  /*175c0*/  FFMA.FTZ R186, R148, c[0x0][0x2d0], -R153.reuse ;  /* 0x0000b40094ba7a23 */ /* 0x100fe20000010899 */
[----:B------:R-:W3:Y:S01]  /*175d0*/  MUFU.EX2 R175, R175 ;  /* 0x000000af00af7308 */ /* 0x000ee20000000800 */
[--C-:B------:R-:W-:Y:S02]  /*175e0*/  FFMA.FTZ R191, R164, c[0x0][0x2d0], -R153.reuse ;  /* 0x0000b400a4bf7a23 */ /* 0x100fe40000010899 */
[--C-:B------:R-:W-:Y:S02]  /*175f0*/  FFMA.FTZ R193, R166, c[0x0][0x2d0], -R153.reuse ;  /* 0x0000b400a6c17a23 */ /* 0x100fe40000010899 */
[C---:B----4-:R-:W-:Y:S02]  /*17600*/  FMUL.FTZ R6, R3.reuse, R134 ;  /* 0x0000008603067220 */ /* 0x050fe40000410000 */
        /* <DEDUP_REMOVED lines=9> */
[----:B------:R-:W4:Y:S01]  /*176a0*/  MUFU.EX2 R173, R173 ;  /* 0x000000ad00ad7308 */ /* 0x000f220000000800 */
[C---:B------:R-:W-:Y:S01]  /*176b0*/  FMUL.FTZ R38, R3.reuse, R106 ;  /* 0x0000006a03267220 */ /* 0x040fe20000410000 */
[----:B------:R-:W-:Y:S01]  /*176c0*/  LDSM.16.MT88.4 R112, [R169+0x2000] ;  /* 0x00200000a970783b */ /* 0x000fe20000004200 */
[----:B------:R-:W-:Y:S01]  /*176d0*/  FMUL.FTZ R39, R3, R107 ;  /* 0x0000006b03277220 */ /* 0x000fe20000410000 */
[----:B---3--:R-:W-:Y:S01]  /*176e0*/  F2FP.PACK_AB R134, R175, R176 ;  /* 0x000000b0af86723e */ /* 0x008fe200000000ff */
[C---:B------:R-:W-:Y:S02]  /*176f0*/  FMUL.FTZ R42, R3.reuse, R42 ;  /* 0x0000002a032a7220 */ /* 0x040fe40000410000 */
[----:B------:R-:W-:Y:S02]  /*17700*/  FMUL.FTZ R43, R3, R43 ;  /* 0x0000002b032b7220 */ /* 0x000fe40000410000 */
[--C-:B------:R-:W-:Y:S01]  /*17710*/  FFMA.FTZ R194, R162, c[0x0][0x2d0], -R153.reuse ;  /* 0x0000b400a2c27a23 */ /* 0x100fe20000010899 */
[----:B------:R-:W-:Y:S01]  /*17720*/  MUFU.EX2 R172, R172 ;  /* 0x000000ac00ac7308 */ /* 0x000fe20000000800 */
[----:B------:R-:W-:Y:S01]  /*17730*/  LDSM.16.MT88.4 R104, [R168+0x2000] ;  /* 0x00200000a868783b */ /* 0x000fe20000004200 */
[--C-:B------:R-:W-:Y:S02]  /*17740*/  FFMA.FTZ R206, R157, c[0x0][0x2d0], -R160.reuse ;  /* 0x0000b4009dce7a23 */ /* 0x100fe400000108a0 */
[--C-:B------:R-:W-:Y:S02]  /*17750*/  FFMA.FTZ R247, R158, c[0x0][0x2d0], -R153.reuse ;  /* 0x0000b4009ef77a23 */ /* 0x100fe40000010899 */
[--C-:B------:R-:W-:Y:S02]  /*17760*/  FFMA.FTZ R248, R156, c[0x0][0x2d0], -R153.reuse ;  /* 0x0000b4009cf87a23 */ /* 0x100fe40000010899 */
[--C-:B------:R-:W-:Y:S01]  /*17770*/  FFMA.FTZ R249, R154, c[0x0][0x2d0], -R153.reuse ;  /* 0x0000b4009af97a23 */ /* 0x100fe20000010899 */
[----:B------:R-:W-:Y:S01]  /*17780*/  LDSM.16.MT88.4 R120, [R9+0x800] ;  /* 0x000800000978783b */ /* 0x000fe20000004200 */
[----:B------:R-:W3:Y:S01]  /*17790*/  MUFU.EX2 R171, R171 ;  /* 0x000000ab00ab7308 */ /* 0x000ee20000000800 */
[C---:B------:R-:W-:Y:S02]  /*177a0*/  FMUL.FTZ R44, R8.reuse, R44 ;  /* 0x0000002c082c7220 */ /* 0x040fe40000410000 */
[C---:B------:R-:W-:Y:S01]  /*177b0*/  FMUL.FTZ R45, R8.reuse, R45 ;  /* 0x0000002d082d7220 */ /* 0x040fe20000410000 */
[----:B----4-:R-:W-:Y:S01]  /*177c0*/  F2FP.PACK_AB R133, R173, R174 ;  /* 0x000000aead85723e */ /* 0x010fe200000000ff */
[C---:B------:R-:W-:Y:S02]  /*177d0*/  FMUL.FTZ R46, R3.reuse, R46 ;  /* 0x0000002e032e7220 */ /* 0x040fe40000410000 */
[----:B------:R-:W-:Y:S01]  /*177e0*/  LDSM.16.MT88.4 R156, [R170+0x3800] ;  /* 0x00380000aa9c783b */ /* 0x000fe20000004200 */
        /* <DEDUP_REMOVED lines=8> */
[----:B------:R-:W-:Y:S01]  /*17870*/  MUFU.EX2 R182, R182 ;  /* 0x000000b600b67308 */ /* 0x000fe20000000800 */
[----:B------:R-:W-:Y:S01]  /*17880*/  FMUL.FTZ R54, R3, R54 ;  /* 0x0000003603367220 */ /* 0x000fe20000410000 */
[----:B---3--:R-:W-:Y:S01]  /*17890*/  F2FP.PACK_AB R135, R171, R172 ;  /* 0x000000acab87723e */ /* 0x008fe200000000ff */
[C---:B------:R-:W-:Y:S02]  /*178a0*/  FMUL.FTZ R55, R3.reuse, R55 ;  /* 0x0000003703377220 */ /* 0x040fe40000410000 */
[C---:B------:R-:W-:Y:S02]  /*178b0*/  FMUL.FTZ R56, R8.reuse, R56 ;  /* 0x0000003808387220 */ /* 0x040fe40000410000 */
[C---:B------:R-:W-:Y:S02]  /*178c0*/  FMUL.FTZ R57, R8.reuse, R57 ;  /* 0x0000003908397220 */ /* 0x040fe40000410000 */
[C---:B--2---:R-:W-:Y:S01]  /*178d0*/  HMMA.16816.F32 R4, R132.reuse, R16, R4 ;  /* 0x000000108404723c */ /* 0x044fe20000001804 */
        /* <DEDUP_REMOVED lines=10> */
[----:B------:R-:W2:Y:S01]  /*17980*/  LDSM.16.MT88.4 R124, [R169] ;  /* 0x00000000a97c783b */ /* 0x000ea20000004200 */
[C---:B------:R-:W-:Y:S02]  /*17990*/  FMUL.FTZ R60, R8.reuse, R60 ;  /* 0x0000003c083c7220 */ /* 0x040fe40000410000 */
[C---:B------:R-:W-:Y:S02]  /*179a0*/  FMUL.FTZ R61, R8.reuse, R61 ;  /* 0x0000003d083d7220 */ /* 0x040fe40000410000 */
[C---:B-1----:R-:W-:Y:S03]  /*179b0*/  HMMA.16816.F32 R16, R132.reuse, R24, R16 ;  /* 0x000000188410723c */ /* 0x042fe60000001810 */
[C---:B------:R-:W-:Y:S01]  /*179c0*/  FMUL.FTZ R62, R3.reuse, R62 ;  /* 0x0000003e033e7220 */ /* 0x040fe20000410000 */
[----:B------:R-:W-:Y:S01]  /*179d0*/  MUFU.EX2 R194, R194 ;  /* 0x000000c200c27308 */ /* 0x000fe20000000800 */
        /* <DEDUP_REMOVED lines=8> */
[----:B------:R-:W1:Y:S01]  /*17a60*/  LDSM.16.MT88.4 R116, [R170+0x2000] ;  /* 0x00200000aa74783b */ /* 0x000e620000004200 */
[C---:B------:R-:W-:Y:S02]  /*17a70*/  FMUL.FTZ R65, R8.reuse, R65 ;  /* 0x0000004108417220 */ /* 0x040fe40000410000 */
[C---:B------:R-:W-:Y:S01]  /*17a80*/  FMUL.FTZ R66, R3.reuse, R66 ;  /* 0x0000004203427220 */ /* 0x040fe20000410000 */
[----:B------:R-:W-:Y:S01]  /*17a90*/  MUFU.EX2 R204, R204 ;  /* 0x000000cc00cc7308 */ /* 0x000fe20000000800 */
[C---:B-----5:R-:W-:Y:S03]  /*17aa0*/  HMMA.16816.F32 R24, R132.reuse, R32, R24 ;  /* 0x000000208418723c */ /* 0x060fe60000001818 */
        /* <DEDUP_REMOVED lines=10> */
[----:B------:R-:W3:Y:S01]  /*17b50*/  LDSM.16.MT88.4 R108, [R9+0x2000] ;  /* 0x00200000096c783b */ /* 0x000ee20000004200 */
[C---:B------:R-:W-:Y:S02]  /*17b60*/  FMUL.FTZ R70, R3.reuse, R70 ;  /* 0x0000004603467220 */ /* 0x040fe40000410000 */
[C---:B------:R-:W-:Y:S02]  /*17b70*/  FMUL.FTZ R71, R3.reuse, R71 ;  /* 0x0000004703477220 */ /* 0x040fe40000410000 */
[C---:B--2---:R-:W-:Y:S02]  /*17b80*/  HMMA.16816.F32 R32, R132.reuse, R124, R32 ;  /* 0x0000007c8420723c */ /* 0x044fe40000001820 */
        /* <DEDUP_REMOVED lines=9> */
[C---:B-1----:R-:W-:Y:S04]  /*17c20*/  HMMA.16816.F32 R40, R132.reuse, R116, R40 ;  /* 0x000000748428723c */ /* 0x042fe80000001828 */
[C---:B------:R-:W-:Y:S02]  /*17c30*/  FMUL.FTZ R77, R8.reuse, R77 ;  /* 0x0000004d084d7220 */ /* 0x040fe40000410000 */
[C---:B------:R-:W-:Y:S02]  /*17c40*/  FMUL.FTZ R78, R3.reuse, R78 ;  /* 0x0000004e034e7220 */ /* 0x040fe40000410000 */
[C---:B------:R-:W-:Y:S01]  /*17c50*/  HMMA.16816.F32 R44, R132.reuse, R118, R44 ;  /* 0x00000076842c723c */ /* 0x040fe2000000182c */
[----:B------:R-:W-:Y:S03]  /*17c60*/  LDSM.16.MT88.4 R116, [R170+0x800] ;  /* 0x00080000aa74783b */ /* 0x000fe60000004200 */
[C---:B------:R-:W-:Y:S02]  /*17c70*/  FMUL.FTZ R79, R3.reuse, R79 ;  /* 0x0000004f034f7220 */ /* 0x040fe40000410000 */
[C---:B------:R-:W-:Y:S02]  /*17c80*/  FMUL.FTZ R80, R8.reuse, R80 ;  /* 0x0000005008507220 */ /* 0x040fe40000410000 */
[C---:B------:R-:W-:Y:S01]  /*17c90*/  FMUL.FTZ R81, R8.reuse, R81 ;  /* 0x0000005108517220 */ /* 0x040fe20000410000 */
[C---:B---3--:R-:W-:Y:S03]  /*17ca0*/  HMMA.16816.F32 R48, R132.reuse, R108, R48 ;  /* 0x0000006c8430723c */ /* 0x048fe60000001830 */
[C---:B------:R-:W-:Y:S02]  /*17cb0*/  FMUL.FTZ R82, R3.reuse, R82 ;  /* 0x0000005203527220 */ /* 0x040fe40000410000 */
[C---:B------:R-:W-:Y:S02]  /*17cc0*/  FMUL.FTZ R83, R3.reuse, R83 ;  /* 0x0000005303537220 */ /* 0x040fe40000410000 */
[C---:B------:R-:W-:Y:S01]  /*17cd0*/  FMUL.FTZ R84, R8.reuse, R84 ;  /* 0x0000005408547220 */ /* 0x040fe20000410000 */
[C---:B------:R-:W-:Y:S01]  /*17ce0*/  HMMA.16816.F32 R52, R132.reuse, R110, R52 ;  /* 0x0000006e8434723c */ /* 0x040fe20000001834 */
[----:B------:R-:W1:Y:S03]  /*17cf0*/  LDSM.16.MT88.4 R108, [R170+0x4000] ;  /* 0x00400000aa6c783b */ /* 0x000e660000004200 */
[C---:B------:R-:W-:Y:S02]  /*17d00*/  FMUL.FTZ R85, R8.reuse, R85 ;  /* 0x0000005508557220 */ /* 0x040fe40000410000 */
[C---:B------:R-:W-:Y:S02]  /*17d10*/  FMUL.FTZ R86, R3.reuse, R86 ;  /* 0x0000005603567220 */ /* 0x040fe40000410000 */
[C---:B------:R-:W-:Y:S04]  /*17d20*/  HMMA.16816.F32 R56, R132.reuse, R104, R56 ;  /* 0x000000688438723c */ /* 0x040fe80000001838 */
[C---:B------:R-:W-:Y:S02]  /*17d30*/  FMUL.FTZ R87, R3.reuse, R87 ;  /* 0x0000005703577220 */ /* 0x040fe40000410000 */
[C---:B------:R-:W-:Y:S02]  /*17d40*/  FMUL.FTZ R88, R8.reuse, R88 ;  /* 0x0000005808587220 */ /* 0x040fe40000410000 */
[C---:B------:R-:W-:Y:S01]  /*17d50*/  HMMA.16816.F32 R60, R132.reuse, R106, R60 ;  /* 0x0000006a843c723c */ /* 0x040fe2000000183c */
[----:B------:R-:W2:Y:S03]  /*17d60*/  LDSM.16.MT88.4 R104, [R9+0x4000] ;  /* 0x004000000968783b */ /* 0x000ea60000004200 */
[----:B------:R-:W-:Y:S02]  /*17d70*/  FMUL.FTZ R89, R8, R89 ;  /* 0x0000005908597220 */ /* 0x000fe40000410000 */
[C---:B------:R-:W-:Y:S02]  /*17d80*/  FMUL.FTZ R90, R3.reuse, R90 ;  /* 0x0000005a035a7220 */ /* 0x040fe40000410000 */
[C---:B------:R-:W-:Y:S04]  /*17d90*/  HMMA.16816.F32 R64, R132.reuse, R112, R64 ;  /* 0x000000708440723c */ /* 0x040fe80000001840 */
[----:B------:R-:W-:Y:S02]  /*17da0*/  FMUL.FTZ R91, R3, R91 ;  /* 0x0000005b035b7220 */ /* 0x000fe40000410000 */
[--C-:B------:R-:W-:Y:S02]  /*17db0*/  FFMA.FTZ R179, R179, c[0x0][0x2d0], -R160.reuse ;  /* 0x0000b400b3b37a23 */ /* 0x100fe400000108a0 */
[C---:B------:R-:W-:Y:S01]  /*17dc0*/  HMMA.16816.F32 R68, R132.reuse, R114, R68 ;  /* 0x000000728444723c */ /* 0x040fe20000001844 */
[----:B------:R-:W3:Y:S03]  /*17dd0*/  LDSM.16.MT88.4 R112, [R168+0x4000] ;  /* 0x00400000a870783b */ /* 0x000ee60000004200 */
[--C-:B------:R-:W-:Y:S01]  /*17de0*/  FFMA.FTZ R180, R181, c[0x0][0x2d0], -R160.reuse ;  /* 0x0000b400b5b47a23 */ /* 0x100fe200000108a0 */
[----:B------:R-:W-:Y:S01]  /*17df0*/  MUFU.EX2 R179, R179 ;  /* 0x000000b300b37308 */ /* 0x000fe20000000800 */
[--C-:B------:R-:W-:Y:S02]  /*17e00*/  FFMA.FTZ R181, R151, c[0x0][0x2d0], -R160.reuse ;  /* 0x0000b40097b57a23 */ /* 0x100fe400000108a0 */
[--C-:B------:R-:W-:Y:S01]  /*17e10*/  FFMA.FTZ R184, R192, c[0x0][0x2d0], -R153.reuse ;  /* 0x0000b400c0b87a23 */ /* 0x100fe20000010899 */
[C---:B-1----:R-:W-:Y:S01]  /*17e20*/  HMMA.16816.F32 R72, R132.reuse, R108, R72 ;  /* 0x0000006c8448723c */ /* 0x042fe20000001848 */
[----:B------:R-:W-:Y:S02]  /*17e30*/  LDSM.16.MT88.4 R148, [R9+0x2800] ;  /* 0x002800000994783b */ /* 0x000fe40000004200 */
[--C-:B------:R-:W-:Y:S02]  /*17e40*/  FFMA.FTZ R192, R165, c[0x0][0x2d0], -R160.reuse ;  /* 0x0000b400a5c07a23 */ /* 0x100fe400000108a0 */
[--C-:B------:R-:W-:Y:S01]  /*17e50*/  FFMA.FTZ R185, R190, c[0x0][0x2d0], -R153.reuse ;  /* 0x0000b400beb97a23 */ /* 0x100fe20000010899 */
[----:B------:R-:W1:Y:S01]  /*17e60*/  MUFU.EX2 R180, R180 ;  /* 0x000000b400b47308 */ /* 0x000e620000000800 */
[--C-:B------:R-:W-:Y:S01]  /*17e70*/  FFMA.FTZ R190, R163, c[0x0][0x2d0], -R160.reuse ;  /* 0x0000b400a3be7a23 */ /* 0x100fe200000108a0 */
[C---:B------:R-:W-:Y:S01]  /*17e80*/  HMMA.16816.F32 R76, R132.reuse, R110, R76 ;  /* 0x0000006e844c723c */ /* 0x040fe2000000184c */
[----:B------:R-:W4:Y:S03]  /*17e90*/  LDSM.16.MT88.4 R108, [R169+0x4000] ;  /* 0x00400000a96c783b */ /* 0x000f260000004200 */
[C---:B------:R-:W-:Y:S02]  /*17ea0*/  FMUL.FTZ R92, R8.reuse, R92 ;  /* 0x0000005c085c7220 */ /* 0x040fe40000410000 */
[C---:B------:R-:W-:Y:S02]  /*17eb0*/  FMUL.FTZ R93, R8.reuse, R93 ;  /* 0x0000005d085d7220 */ /* 0x040fe40000410000 */
[C---:B--2---:R-:W-:Y:S01]  /*17ec0*/  HMMA.16816.F32 R80, R132.reuse, R104, R80 ;  /* 0x000000688450723c */ /* 0x044fe20000001850 */
[----:B------:R-:W2:Y:S03]  /*17ed0*/  MUFU.EX2 R181, R181 ;  /* 0x000000b500b57308 */ /* 0x000ea60000000800 */
[C---:B------:R-:W-:Y:S02]  /*17ee0*/  FMUL.FTZ R94, R3.reuse, R94 ;  /* 0x0000005e035e7220 */ /* 0x040fe40000410000 */
[C---:B------:R-:W-:Y:S02]  /*17ef0*/  FMUL.FTZ R95, R3.reuse, R95 ;  /* 0x0000005f035f7220 */ /* 0x040fe40000410000 */
[C---:B------:R-:W-:Y:S03]  /*17f00*/  HMMA.16816.F32 R84, R132.reuse, R106, R84 ;  /* 0x0000006a8454723c */ /* 0x040fe60000001854 */
[----:B------:R-:W5:Y:S01]  /*17f10*/  MUFU.EX2 R184, R184 ;  /* 0x000000b800b87308 */ /* 0x000f620000000800 */
[C---:B------:R-:W-:Y:S02]  /*17f20*/  FMUL.FTZ R96, R8.reuse, R96 ;  /* 0x0000006008607220 */ /* 0x040fe40000410000 */
[----:B------:R-:W-:Y:S01]  /*17f30*/  FMUL.FTZ R97, R8, R97 ;  /* 0x0000006108617220 */ /* 0x000fe20000410000 */
[----:B-1----:R-:W-:Y:S01]  /*17f40*/  F2FP.PACK_AB R104, R180, R179 ;  /* 0x000000b3b468723e */ /* 0x002fe200000000ff */
[C---:B---3--:R-:W-:Y:S04]  /*17f50*/  HMMA.16816.F32 R88, R132.reuse, R112, R88 ;  /* 0x000000708458723c */ /* 0x048fe80000001858 */
[C---:B------:R-:W-:Y:S01]  /*17f60*/  FMUL.FTZ R98, R3.reuse, R98 ;  /* 0x0000006203627220 */ /* 0x040fe20000410000 */
[----:B------:R-:W1:Y:S01]  /*17f70*/  MUFU.EX2 R185, R185 ;  /* 0x000000b900b97308 */ /* 0x000e620000000800 */
[C---:B------:R-:W-:Y:S02]  /*17f80*/  FMUL.FTZ R99, R3.reuse, R99 ;  /* 0x0000006303637220 */ /* 0x040fe40000410000 */
[C---:B------:R-:W-:Y:S01]  /*17f90*/  HMMA.16816.F32 R92, R132.reuse, R114, R92 ;  /* 0x00000072845c723c */ /* 0x040fe2000000185c */
[----:B------:R-:W3:Y:S03]  /*17fa0*/  LDSM.16.MT88.4 R112, [R168+0x800] ;  /* 0x00080000a870783b */ /* 0x000ee60000004200 */
[----:B------:R-:W-:Y:S01]  /*17fb0*/  FMUL.FTZ R100, R8, R100 ;  /* 0x0000006408647220 */ /* 0x000fe20000410000 */
[----:B--2---:R-:W-:Y:S01]  /*17fc0*/  F2FP.PACK_AB R106, R182, R181 ;  /* 0x000000b5b66a723e */ /* 0x004fe200000000ff */
[----:B------:R-:W-:Y:S01]  /*17fd0*/  FMUL.FTZ R101, R8, R101 ;  /* 0x0000006508657220 */ /* 0x000fe20000410000 */
[----:B------:R-:W-:Y:S01]  /*17fe0*/  MUFU.EX2 R190, R190 ;  /* 0x000000be00be7308 */ /* 0x000fe20000000800 */
[C---:B------:R-:W-:Y:S01]  /*17ff0*/  FMUL.FTZ R102, R3.reuse, R102 ;  /* 0x0000006603667220 */ /* 0x040fe20000410000 */
[C---:B----4-:R-:W-:Y:S03]  /*18000*/  HMMA.16816.F32 R96, R132.reuse, R108, R96 ;  /* 0x0000006c8460723c */ /* 0x050fe60000001860 */
[----:B------:R-:W-:Y:S01]  /*18010*/  FMUL.FTZ R103, R3, R103 ;  /* 0x0000006703677220 */ /* 0x000fe20000410000 */
[----:B-----5:R-:W-:Y:S01]  /*18020*/  F2FP.PACK_AB R105, R183, R184 ;  /* 0x000000b8b769723e */ /* 0x020fe200000000ff */
[--C-:B------:R-:W-:Y:S02]  /*18030*/  FFMA.FTZ R187, R189, c[0x0][0x2d0], -R160.reuse ;  /* 0x0000b400bdbb7a23 */ /* 0x100fe400000108a0 */
[--C-:B------:R-:W-:Y:S01]  /*18040*/  FFMA.FTZ R189, R167, c[0x0][0x2d0], -R160.reuse ;  /* 0x0000b400a7bd7a23 */ /* 0x100fe200000108a0 */
[----:B------:R-:W-:Y:S01]  /*18050*/  MUFU.EX2 R192, R192 ;  /* 0x000000c000c07308 */ /* 0x000fe20000000800 */
[----:B------:R-:W-:Y:S01]  /*18060*/  LDSM.16.MT88.4 R164, [R168+0x3800] ;  /* 0x00380000a8a4783b */ /* 0x000fe20000004200 */
[----:B------:R-:W-:Y:S03]  /*18070*/  HMMA.16816.F32 R100, R132, R110, R100 ;  /* 0x0000006e8464723c */ /* 0x000fe60000001864 */
[----:B-1----:R-:W-:Y:S01]  /*18080*/  F2FP.PACK_AB R107, R186, R185 ;  /* 0x000000b9ba6b723e */ /* 0x002fe200000000ff */
[----:B------:R-:W-:Y:S02]  /*18090*/  FFMA.FTZ R160, R155, c[0x0][0x2d0], -R160 ;  /* 0x0000b4009ba07a23 */ /* 0x000fe400000108a0 */
[--C-:B------:R-:W-:Y:S01]  /*180a0*/  FFMA.FTZ R188, R188, c[0x0][0x2d0], -R153.reuse ;  /* 0x0000b400bcbc7a23 */ /* 0x100fe20000010899 */
[----:B------:R-:W1:Y:S01]  /*180b0*/  LDSM.16.MT88.4 R108, [R168+0x2800] ;  /* 0x00280000a86c783b */ /* 0x000e620000004200 */
[----:B------:R-:W-:Y:S01]  /*180c0*/  FFMA.FTZ R153, R152, c[0x0][0x2d0], -R153 ;  /* 0x0000b40098997a23 */ /* 0x000fe20000010899 */
[----:B------:R2:W-:Y:S01]  /*180d0*/  MUFU.EX2 R245, R160 ;  /* 0x000000a000f57308 */ /* 0x0005e20000000800 */
[C---:B------:R-:W-:Y:S05]  /*180e0*/  HMMA.16816.F32 R4, R104.reuse, R116, R4 ;  /* 0x000000746804723c */ /* 0x040fea0000001804 */
[----:B------:R-:W-:Y:S01]  /*180f0*/  LDSM.16.MT88.4 R132, [R170+0x3000] ;  /* 0x00300000aa84783b */ /* 0x000fe20000004200 */
[----:B------:R-:W-:Y:S02]  /*18100*/  FFMA.FTZ R178, R8, R239, R178 ;  /* 0x000000ef08b27223 */ /* 0x000fe400000100b2 */
[C---:B------:R-:W-:Y:S01]  /*18110*/  HMMA.16816.F32 R12, R104.reuse, R118, R12 ;  /* 0x00000076680c723c */ /* 0x040fe2000000180c */
[----:B------:R4:W-:Y:S03]  /*18120*/  MUFU.EX2 R250, R153 ;  /* 0x0000009900fa7308 */ /* 0x0009e60000000800 */
[----:B------:R-:W-:Y:S01]  /*18130*/  FFMA.FTZ R174, R3, R242, R174 ;  /* 0x000000f203ae7223 */ /* 0x000fe200000100ae */
[----:B------:R-:W5:Y:S01]  /*18140*/  LDSM.16.MT88.4 R116, [R169+0x2800] ;  /* 0x00280000a974783b */ /* 0x000f620000004200 */
[----:B------:R-:W-:Y:S02]  /*18150*/  FADD.FTZ R177, R177, R178 ;  /* 0x000000b2b1b17221 */ /* 0x000fe40000010000 */
[C---:B------:R-:W-:Y:S03]  /*18160*/  HMMA.16816.F32 R16, R104.reuse, R120, R16 ;  /* 0x000000786810723c */ /* 0x040fe60000001810 */
[----:B------:R-:W-:Y:S01]  /*18170*/  MUFU.EX2 R188, R188 ;  /* 0x000000bc00bc7308 */ /* 0x000fe20000000800 */
[----:B------:R-:W-:Y:S02]  /*18180*/  FADD.FTZ R173, R173, R174 ;  /* 0x000000aeadad7221 */ /* 0x000fe40000010000 */
[----:B------:R-:W-:Y:S01]  /*18190*/  FADD.FTZ R176, R176, R177 ;  /* 0x000000b1b0b07221 */ /* 0x000fe20000010000 */
[----:B--2---:R-:W-:Y:S01]  /*181a0*/  LDSM.16.MT88.4 R160, [R9+0x3800] ;  /* 0x0038000009a0783b */ /* 0x004fe20000004200 */
[C---:B------:R-:W-:Y:S04]  /*181b0*/  HMMA.16816.F32 R20, R104.reuse, R122, R20 ;  /* 0x0000007a6814723c */ /* 0x040fe80000001814 */
[----:B------:R-:W-:Y:S01]  /*181c0*/  FADD.FTZ R172, R172, R173 ;  /* 0x000000adacac7221 */ /* 0x000fe20000010000 */
[----:B------:R-:W2:Y:S01]  /*181d0*/  MUFU.EX2 R187, R187 ;  /* 0x000000bb00bb7308 */ /* 0x000ea20000000800 */
[----:B------:R-:W-:Y:S01]  /*181e0*/  FADD.FTZ R176, R175, R176 ;  /* 0x000000b0afb07221 */ /* 0x000fe20000010000 */
[----:B------:R-:W-:Y:S01]  /*181f0*/  LDSM.16.MT88.4 R120, [R9+0x4800] ;  /* 0x004800000978783b */ /* 0x000fe20000004200 */
[C---:B---3--:R-:W-:Y:S04]  /*18200*/  HMMA.16816.F32 R24, R104.reuse, R112, R24 ;  /* 0x000000706818723c */ /* 0x048fe80000001818 */
[----:B------:R-:W-:Y:S02]  /*18210*/  FADD.FTZ R171, R171, R172 ;  /* 0x000000acabab7221 */ /* 0x000fe40000010000 */
[----:B------:R-:W-:Y:S01]  /*18220*/  FADD.FTZ R179, R179, R176 ;  /* 0x000000b0b3b37221 */ /* 0x000fe20000010000 */
[----:B----4-:R-:W-:Y:S01]  /*18230*/  LDSM.16.MT88.4 R152, [R169+0x1800] ;  /* 0x00180000a998783b */ /* 0x010fe20000004200 */
[C---:B------:R-:W-:Y:S01]  /*18240*/  HMMA.16816.F32 R28, R104.reuse, R114, R28 ;  /* 0x00000072681c723c */ /* 0x040fe2000000181c */
[----:B------:R-:W3:Y:S03]  /*18250*/  MUFU.EX2 R189, R189 ;  /* 0x000000bd00bd7308 */ /* 0x000ee60000000800 */
[----:B------:R-:W-:Y:S02]  /*18260*/  FADD.FTZ R184, R184, R171 ;  /* 0x000000abb8b87221 */ /* 0x000fe40000010000 */
[----:B------:R-:W-:Y:S01]  /*18270*/  FADD.FTZ R180, R180, R179 ;  /* 0x000000b3b4b47221 */ /* 0x000fe20000010000 */
[----:B------:R-:W4:Y:S01]  /*18280*/  LDSM.16.MT88.4 R112, [R170+0x4800] ;  /* 0x00480000aa70783b */ /* 0x000f220000004200 */
[C---:B------:R-:W-:Y:S04]  /*18290*/  HMMA.16816.F32 R32, R104.reuse, R124, R32 ;  /* 0x0000007c6820723c */ /* 0x040fe80000001820 */
[----:B------:R-:W-:Y:S02]  /*182a0*/  FADD.FTZ R184, R183, R184 ;  /* 0x000000b8b7b87221 */ /* 0x000fe40000010000 */
[----:B------:R-:W-:Y:S02]  /*182b0*/  FADD.FTZ R181, R181, R180 ;  /* 0x000000b4b5b57221 */ /* 0x000fe40000010000 */
[C---:B------:R-:W-:Y:S01]  /*182c0*/  HMMA.16816.F32 R36, R104.reuse, R126, R36 ;  /* 0x0000007e6824723c */ /* 0x040fe20000001824 */
[----:B------:R-:W-:Y:S03]  /*182d0*/  LDSM.16.MT88.4 R124, [R9+0x1000] ;  /* 0x00100000097c783b */ /* 0x000fe60000004200 */
[----:B------:R-:W-:Y:S04]  /*182e0*/  FADD.FTZ R182, R182, R181 ;  /* 0x000000b5b6b67221 */ /* 0x000fe80000010000 */
[C---:B------:R-:W-:Y:S08]  /*182f0*/  HMMA.16816.F32 R40, R104.reuse, R128, R40 ;  /* 0x000000806828723c */ /* 0x040ff00000001828 */
[C---:B------:R-:W-:Y:S01]  /*18300*/  HMMA.16816.F32 R44, R104.reuse, R130, R44 ;  /* 0x00000082682c723c */ /* 0x040fe2000000182c */
[----:B------:R-:W-:Y:S07]  /*18310*/  LDSM.16.MT88.4 R128, [R169+0x1000] ;  /* 0x00100000a980783b */ /* 0x000fee0000004200 */
[C---:B------:R-:W-:Y:S08]  /*18320*/  HMMA.16816.F32 R48, R104.reuse, R148, R48 ;  /* 0x000000946830723c */ /* 0x040ff00000001830 */
[C---:B------:R-:W-:Y:S01]  /*18330*/  HMMA.16816.F32 R52, R104.reuse, R150, R52 ;  /* 0x000000966834723c */ /* 0x040fe20000001834 */
[----:B------:R-:W-:Y:S07]  /*18340*/  LDSM.16.MT88.4 R148, [R9+0x3000] ;  /* 0x003000000994783b */ /* 0x000fee0000004200 */
[C---:B-1----:R-:W-:Y:S08]  /*18350*/  HMMA.16816.F32 R56, R104.reuse, R108, R56 ;  /* 0x0000006c6838723c */ /* 0x042ff00000001838 */
[C---:B------:R-:W-:Y:S01]  /*18360*/  HMMA.16816.F32 R60, R104.reuse, R110, R60 ;  /* 0x0000006e683c723c */ /* 0x040fe2000000183c */
[----:B------:R-:W1:Y:S07]  /*18370*/  LDSM.16.MT88.4 R108, [R168+0x4800] ;  /* 0x00480000a86c783b */ /* 0x000e6e0000004200 */
[C---:B-----5:R-:W-:Y:S08]  /*18380*/  HMMA.16816.F32 R64, R104.reuse, R116, R64 ;  /* 0x000000746840723c */ /* 0x060ff00000001840 */
[C---:B------:R-:W-:Y:S01]  /*18390*/  HMMA.16816.F32 R68, R104.reuse, R118, R68 ;  /* 0x000000766844723c */ /* 0x040fe20000001844 */
[----:B------:R-:W5:Y:S07]  /*183a0*/  LDSM.16.MT88.4 R116, [R169+0x4800] ;  /* 0x00480000a974783b */ /* 0x000f6e0000004200 */
[C---:B----4-:R-:W-:Y:S08]  /*183b0*/  HMMA.16816.F32 R72, R104.reuse, R112, R72 ;  /* 0x000000706848723c */ /* 0x050ff00000001848 */
[C---:B------:R-:W-:Y:S01]  /*183c0*/  HMMA.16816.F32 R76, R104.reuse, R114, R76 ;  /* 0x00000072684c723c */ /* 0x040fe2000000184c */
[----:B------:R-:W4:Y:S07]  /*183d0*/  LDSM.16.MT88.4 R112, [R170+0x1000] ;  /* 0x00100000aa70783b */ /* 0x000f2e0000004200 */
[C---:B------:R-:W-:Y:S08]  /*183e0*/  HMMA.16816.F32 R80, R104.reuse, R120, R80 ;  /* 0x000000786850723c */ /* 0x040ff00000001850 */
[C---:B------:R-:W-:Y:S01]  /*183f0*/  HMMA.16816.F32 R84, R104.reuse, R122, R84 ;  /* 0x0000007a6854723c */ /* 0x040fe20000001854 */
[----:B------:R-:W3:Y:S07]  /*18400*/  LDSM.16.MT88.4 R120, [R168+0x1000] ;  /* 0x00100000a878783b */ /* 0x000eee0000004200 */
[C---:B-1----:R-:W-:Y:S08]  /*18410*/  HMMA.16816.F32 R88, R104.reuse, R108, R88 ;  /* 0x0000006c6858723c */ /* 0x042ff00000001858 */
[C---:B------:R-:W-:Y:S01]  /*18420*/  HMMA.16816.F32 R92, R104.reuse, R110, R92 ;  /* 0x0000006e685c723c */ /* 0x040fe2000000185c */
[----:B------:R-:W1:Y:S07]  /*18430*/  LDSM.16.MT88.4 R108, [R168+0x3000] ;  /* 0x00300000a86c783b */ /* 0x000e6e0000004200 */
[C---:B-----5:R-:W-:Y:S08]  /*18440*/  HMMA.16816.F32 R96, R104.reuse, R116, R96 ;  /* 0x000000746860723c */ /* 0x060ff00000001860 */
[----:B------:R-:W-:Y:S01]  /*18450*/  HMMA.16816.F32 R100, R104, R118, R100 ;  /* 0x000000766864723c */ /* 0x000fe20000001864 */
[----:B------:R-:W-:Y:S06]  /*18460*/  LDSM.16.MT88.4 R116, [R170+0x5000] ;  /* 0x00500000aa74783b */ /* 0x000fec0000004200 */
[----:B--2---:R-:W-:Y:S01]  /*18470*/  F2FP.PACK_AB R104, R190, R187 ;  /* 0x000000bbbe68723e */ /* 0x004fe200000000ff */
[----:B------:R-:W-:Y:S01]  /*18480*/  FADD.FTZ R187, R187, R182 ;  /* 0x000000b6bbbb7221 */ /* 0x000fe20000010000 */
[----:B---3--:R-:W-:Y:S03]  /*18490*/  F2FP.PACK_AB R106, R192, R189 ;  /* 0x000000bdc06a723e */ /* 0x008fe600000000ff */
[----:B------:R-:W-:Y:S01]  /*184a0*/  F2FP.PACK_AB R105, R191, R188 ;  /* 0x000000bcbf69723e */ /* 0x000fe200000000ff */
[----:B------:R-:W-:Y:S01]  /*184b0*/  FADD.FTZ R190, R190, R187 ;  /* 0x000000bbbebe7221 */ /* 0x000fe20000010000 */
[----:B------:R-:W-:Y:S03]  /*184c0*/  F2FP.PACK_AB R107, R194, R193 ;  /* 0x000000c1c26b723e */ /* 0x000fe600000000ff */
[----:B------:R-:W-:Y:S04]  /*184d0*/  FADD.FTZ R189, R189, R190 ;  /* 0x000000bebdbd7221 */ /* 0x000fe80000010000 */
[C---:B----4-:R-:W-:Y:S03]  /*184e0*/  HMMA.16816.F32 R4, R104.reuse, R112, R4 ;  /* 0x000000706804723c */ /* 0x050fe60000001804 */
[----:B------:R-:W-:Y:S05]  /*184f0*/  FADD.FTZ R192, R192, R189 ;  /* 0x000000bdc0c07221 */ /* 0x000fea0000010000 */
[C---:B------:R-:W-:Y:S01]  /*18500*/  HMMA.16816.F32 R12, R104.reuse, R114, R12 ;  /* 0x00000072680c723c */ /* 0x040fe2000000180c */
[----:B------:R-:W2:Y:S07]  /*18510*/  LDSM.16.MT88.4 R112, [R169+0x3000] ;  /* 0x00300000a970783b */ /* 0x000eae0000004200 */
[C---:B------:R-:W-:Y:S08]  /*18520*/  HMMA.16816.F32 R16, R104.reuse, R124, R16 ;  /* 0x0000007c6810723c */ /* 0x040ff00000001810 */
[C---:B------:R-:W-:Y:S08]  /*18530*/  HMMA.16816.F32 R20, R104.reuse, R126, R20 ;  /* 0x0000007e6814723c */ /* 0x040ff00000001814 */
[C---:B------:R-:W-:Y:S08]  /*18540*/  HMMA.16816.F32 R24, R104.reuse, R120, R24 ;  /* 0x000000786818723c */ /* 0x040ff00000001818 */
[C---:B------:R-:W-:Y:S01]  /*18550*/  HMMA.16816.F32 R28, R104.reuse, R122, R28 ;  /* 0x0000007a681c723c */ /* 0x040fe2000000181c */
[----:B------:R-:W3:Y:S07]  /*18560*/  LDSM.16.MT88.4 R120, [R9+0x5000] ;  /* 0x005000000978783b */ /* 0x000eee0000004200 */
[C---:B------:R-:W-:Y:S08]  /*18570*/  HMMA.16816.F32 R32, R104.reuse, R128, R32 ;  /* 0x000000806820723c */ /* 0x040ff00000001820 */
[C---:B------:R-:W-:Y:S01]  /*18580*/  HMMA.16816.F32 R36, R104.reuse, R130, R36 ;  /* 0x000000826824723c */ /* 0x040fe20000001824 */
[----:B------:R-:W-:Y:S07]  /*18590*/  LDSM.16.MT88.4 R128, [R170+0x1800] ;  /* 0x00180000aa80783b */ /* 0x000fee0000004200 */
[C---:B------:R-:W-:Y:S08]  /*185a0*/  HMMA.16816.F32 R40, R104.reuse, R132, R40 ;  /* 0x000000846828723c */ /* 0x040ff00000001828 */
[C---:B------:R-:W-:Y:S08]  /*185b0*/  HMMA.16816.F32 R44, R104.reuse, R134, R44 ;  /* 0x00000086682c723c */ /* 0x040ff0000000182c */
[C---:B------:R-:W-:Y:S07]  /*185c0*/  HMMA.16816.F32 R48, R104.reuse, R148, R48 ;  /* 0x000000946830723c */ /* 0x040fee0000001830 */
[----:B------:R-:W-:Y:S01]  /*185d0*/  F2FP.PACK_AB R148, R204, R195 ;  /* 0x000000c3cc94723e */ /* 0x000fe200000000ff */
[C---:B------:R-:W-:Y:S04]  /*185e0*/  HMMA.16816.F32 R52, R104.reuse, R150, R52 ;  /* 0x000000966834723c */ /* 0x040fe80000001834 */
[----:B------:R-:W-:Y:S01]  /*185f0*/  F2FP.PACK_AB R149, R248, R247 ;  /* 0x000000f7f895723e */ /* 0x000fe200000000ff */
[----:B------:R-:W-:Y:S02]  /*18600*/  FADD.FTZ R195, R195, R192 ;  /* 0x000000c0c3c37221 */ /* 0x000fe40000010000 */
[C---:B------:R-:W-:Y:S01]  /*18610*/  F2FP.PACK_AB R150, R245.reuse, R206 ;  /* 0x000000cef596723e */ /* 0x040fe200000000ff */
[C---:B-1----:R-:W-:Y:S04]  /*18620*/  HMMA.16816.F32 R56, R104.reuse, R108, R56 ;  /* 0x0000006c6838723c */ /* 0x042fe80000001838 */
[----:B------:R-:W-:Y:S01]  /*18630*/  F2FP.PACK_AB R151, R250, R249 ;  /* 0x000000f9fa97723e */ /* 0x000fe200000000ff */
[----:B------:R-:W-:Y:S03]  /*18640*/  FADD.FTZ R195, R204, R195 ;  /* 0x000000c3ccc37221 */ /* 0x000fe60000010000 */
[C---:B------:R-:W-:Y:S01]  /*18650*/  HMMA.16816.F32 R60, R104.reuse, R110, R60 ;  /* 0x0000006e683c723c */ /* 0x040fe2000000183c */
[----:B------:R-:W1:Y:S03]  /*18660*/  LDSM.16.MT88.4 R108, [R168+0x5000] ;  /* 0x00500000a86c783b */ /* 0x000e660000004200 */
[----:B------:R-:W-:Y:S04]  /*18670*/  FADD.FTZ R206, R206, R195 ;  /* 0x000000c3cece7221 */ /* 0x000fe80000010000 */
[C---:B--2---:R-:W-:Y:S04]  /*18680*/  HMMA.16816.F32 R64, R104.reuse, R112, R64 ;  /* 0x000000706840723c */ /* 0x044fe80000001840 */
[----:B------:R-:W-:Y:S04]  /*18690*/  FADD.FTZ R239, R245, R206 ;  /* 0x000000cef5ef7221 */ /* 0x000fe80000010000 */
[C---:B------:R-:W-:Y:S01]  /*186a0*/  HMMA.16816.F32 R68, R104.reuse, R114, R68 ;  /* 0x000000726844723c */ /* 0x040fe20000001844 */
[----:B------:R-:W2:Y:S07]  /*186b0*/  LDSM.16.MT88.4 R112, [R169+0x5000] ;  /* 0x00500000a970783b */ /* 0x000eae0000004200 */
[C---:B------:R-:W-:Y:S08]  /*186c0*/  HMMA.16816.F32 R72, R104.reuse, R116, R72 ;  /* 0x000000746848723c */ /* 0x040ff00000001848 */
[C---:B------:R-:W-:Y:S08]  /*186d0*/  HMMA.16816.F32 R76, R104.reuse, R118, R76 ;  /* 0x00000076684c723c */ /* 0x040ff0000000184c */
[C---:B---3--:R-:W-:Y:S08]  /*186e0*/  HMMA.16816.F32 R80, R104.reuse, R120, R80 ;  /* 0x000000786850723c */ /* 0x048ff00000001850 */
[C---:B------:R-:W-:Y:S01]  /*186f0*/  HMMA.16816.F32 R84, R104.reuse, R122, R84 ;  /* 0x0000007a6854723c */ /* 0x040fe20000001854 */
[----:B------:R-:W3:Y:S07]  /*18700*/  LDSM.16.MT88.4 R120, [R9+0x1800] ;  /* 0x001800000978783b */ /* 0x000eee0000004200 */
[C---:B-1----:R-:W-:Y:S08]  /*18710*/  HMMA.16816.F32 R88, R104.reuse, R108, R88 ;  /* 0x0000006c6858723c */ /* 0x042ff00000001858 */
[C---:B------:R-:W-:Y:S01]  /*18720*/  HMMA.16816.F32 R92, R104.reuse, R110, R92 ;  /* 0x0000006e685c723c */ /* 0x040fe2000000185c */
[----:B------:R-:W1:Y:S07]  /*18730*/  LDSM.16.MT88.4 R108, [R168+0x1800] ;  /* 0x00180000a86c783b */ /* 0x000e6e0000004200 */
[C---:B--2---:R-:W-:Y:S08]  /*18740*/  HMMA.16816.F32 R96, R104.reuse, R112, R96 ;  /* 0x000000706860723c */ /* 0x044ff00000001860 */
[----:B------:R-:W-:Y:S08]  /*18750*/  HMMA.16816.F32 R100, R104, R114, R100 ;  /* 0x000000726864723c */ /* 0x000ff00000001864 */
[C---:B------:R-:W-:Y:S01]  /*18760*/  HMMA.16816.F32 R132, R148.reuse, R128, R4 ;  /* 0x000000809484723c */ /* 0x040fe20000001804 */
[----:B------:R-:W2:Y:S07]  /*18770*/  LDSM.16.MT88.4 R4, [R169+0x3800] ;  /* 0x00380000a904783b */ /* 0x000eae0000004200 */
[C---:B------:R-:W-:Y:S01]  /*18780*/  HMMA.16816.F32 R128, R148.reuse, R130, R12 ;  /* 0x000000829480723c */ /* 0x040fe2000000180c */
[----:B------:R-:W4:Y:S07]  /*18790*/  LDSM.16.MT88.4 R12, [R170+0x5800] ;  /* 0x00580000aa0c783b */ /* 0x000f2e0000004200 */
[C---:B---3--:R-:W-:Y:S01]  /*187a0*/  HMMA.16816.F32 R124, R148.reuse, R120, R16 ;  /* 0x00000078947c723c */ /* 0x048fe20000001810 */
[----:B------:R3:W5:Y:S07]  /*187b0*/  LDSM.16.MT88.4 R16, [R9+0x5800] ;  /* 0x005800000910783b */ /* 0x00076e0000004200 */
[C---:B------:R-:W-:Y:S07]  /*187c0*/  HMMA.16816.F32 R120, R148.reuse, R122, R20 ;  /* 0x0000007a9478723c */ /* 0x040fee0000001814 */
[----:B------:R-:W-:Y:S01]  /*187d0*/  IADD3 R20, R246, -0x2, RZ ;  /* 0xfffffffef6147810 */ /* 0x000fe20007ffe0ff */
[C---:B-1----:R-:W-:Y:S03]  /*187e0*/  HMMA.16816.F32 R116, R148.reuse, R108, R24 ;  /* 0x0000006c9474723c */ /* 0x042fe60000001818 */
[----:B------:R-:W-:Y:S05]  /*187f0*/  ISETP.GE.AND P0, PT, R20, R235, PT ;  /* 0x000000eb1400720c */ /* 0x000fea0003f06270 */
[C---:B------:R-:W-:Y:S08]  /*18800*/  HMMA.16816.F32 R112, R148.reuse, R110, R28 ;  /* 0x0000006e9470723c */ /* 0x040ff0000000181c */
[C---:B------:R-:W-:Y:S04]  /*18810*/  HMMA.16816.F32 R108, R148.reuse, R152, R32 ;  /* 0x00000098946c723c */ /* 0x040fe80000001820 */
[----:B------:R-:W-:Y:S04]  /*18820*/  @P0 SHF.R.S32.HI R8, RZ, 0x1f, R20 ;  /* 0x0000001fff080819 */ /* 0x000fe80000011414 */
[C---:B------:R-:W-:Y:S04]  /*18830*/  HMMA.16816.F32 R104, R148.reuse, R154, R36 ;  /* 0x0000009a9468723c */ /* 0x040fe80000001824 */
[----:B------:R-:W-:Y:S01]  /*18840*/  @P0 IMAD R3, R8, c[0x0][0x1e0], RZ ;  /* 0x0000780008030a24 */ /* 0x000fe200078e02ff */
[----:B------:R-:W-:Y:S03]  /*18850*/  @P0 MOV R8, c[0x0][0x1e0] ;  /* 0x0000780000080a02 */ /* 0x000fe60000000f00 */
[C---:B------:R-:W-:Y:S04]  /*18860*/  HMMA.16816.F32 R40, R148.reuse, R156, R40 ;  /* 0x0000009c9428723c */ /* 0x040fe80000001828 */
[C---:B------:R-:W-:Y:S02]  /*18870*/  @P0 IMAD R3, R20.reuse, c[0x0][0x1e4], R3 ;  /* 0x0000790014030a24 */ /* 0x040fe400078e0203 */
[----:B------:R-:W-:Y:S02]  /*18880*/  @P0 IMAD.WIDE.U32 R20, R20, c[0x0][0x1e0], RZ ;  /* 0x0000780014140a25 */ /* 0x000fe400078e00ff */
[C---:B------:R-:W-:Y:S04]  /*18890*/  HMMA.16816.F32 R44, R148.reuse, R158, R44 ;  /* 0x0000009e942c723c */ /* 0x040fe8000000182c */
[C---:B---3--:R-:W-:Y:S02]  /*188a0*/  @P0 SHF.L.U32 R9, R20.reuse, 0x6, RZ ;  /* 0x0000000614090819 */ /* 0x048fe400000006ff */
[----:B------:R-:W-:Y:S02]  /*188b0*/  @P0 IADD3 R3, R21, R3, RZ ;  /* 0x0000000315030210 */ /* 0x000fe40007ffe0ff */
[C---:B------:R-:W-:Y:S04]  /*188c0*/  HMMA.16816.F32 R48, R148.reuse, R160, R48 ;  /* 0x000000a09430723c */ /* 0x040fe80000001830 */
[----:B------:R-:W-:Y:S04]  /*188d0*/  @P0 SHF.L.U64.HI R3, R20, 0x6, R3 ;  /* 0x0000000614030819 */ /* 0x000fe80000010203 */
[C---:B------:R-:W-:Y:S08]  /*188e0*/  HMMA.16816.F32 R52, R148.reuse, R162, R52 ;  /* 0x000000a29434723c */ /* 0x040ff00000001834 */
[C---:B------:R-:W-:Y:S08]  /*188f0*/  HMMA.16816.F32 R56, R148.reuse, R164, R56 ;  /* 0x000000a49438723c */ /* 0x040ff00000001838 */
[C---:B------:R-:W-:Y:S08]  /*18900*/  HMMA.16816.F32 R60, R148.reuse, R166, R60 ;  /* 0x000000a6943c723c */ /* 0x040ff0000000183c */
[C---:B--2---:R-:W-:Y:S08]  /*18910*/  HMMA.16816.F32 R64, R148.reuse, R4, R64 ;  /* 0x000000049440723c */ /* 0x044ff00000001840 */
[C---:B------:R-:W-:Y:S01]  /*18920*/  HMMA.16816.F32 R68, R148.reuse, R6, R68 ;  /* 0x000000069444723c */ /* 0x040fe20000001844 */
[----:B------:R-:W1:Y:S07]  /*18930*/  LDSM.16.MT88.4 R4, [R168+0x5800] ;  /* 0x00580000a804783b */ /* 0x000e6e0000004200 */
[C---:B----4-:R-:W-:Y:S08]  /*18940*/  HMMA.16816.F32 R72, R148.reuse, R12, R72 ;  /* 0x0000000c9448723c */ /* 0x050ff00000001848 */
[C---:B------:R-:W-:Y:S01]  /*18950*/  HMMA.16816.F32 R76, R148.reuse, R14, R76 ;  /* 0x0000000e944c723c */ /* 0x040fe2000000184c */
[----:B------:R-:W2:Y:S07]  /*18960*/  LDSM.16.MT88.4 R12, [R169+0x5800] ;  /* 0x00580000a90c783b */ /* 0x000eae0000004200 */
[C---:B-----5:R-:W-:Y:S07]  /*18970*/  HMMA.16816.F32 R80, R148.reuse, R16, R80 ;  /* 0x000000109450723c */ /* 0x060fee0000001850 */
[----:B------:R-:W-:Y:S01]  /*18980*/  @P0 IADD3 R16, P3, R9, R240, RZ ;  /* 0x000000f009100210 */ /* 0x000fe20007f7e0ff */
[C---:B------:R-:W-:Y:S01]  /*18990*/  HMMA.16816.F32 R84, R148.reuse, R18, R84 ;  /* 0x000000129454723c */ /* 0x040fe20000001854 */
[----:B------:R-:W-:Y:S03]  /*189a0*/  @P0 MOV R17, c[0x0][0x1e4] ;  /* 0x0000790000110a02 */ /* 0x000fe60000000f00 */
[----:B------:R-:W-:Y:S02]  /*189b0*/  @P0 LEA R9, P1, R8, R9, 0x5 ;  /* 0x0000000908090211 */ /* 0x000fe400078228ff */
[----:B------:R-:W-:Y:S02]  /*189c0*/  @P0 LEA R20, P2, R16, c[0x0][0x1c8], 0x1 ;  /* 0x0000720010140a11 */ /* 0x000fe400078408ff */
[----:B------:R-:W-:Y:S01]  /*189d0*/  @P0 IADD3.X R21, R3, R234, RZ, P3, !PT ;  /* 0x000000ea03150210 */ /* 0x000fe20001ffe4ff */
[C---:B-1----:R-:W-:Y:S03]  /*189e0*/  HMMA.16816.F32 R88, R148.reuse, R4, R88 ;  /* 0x000000049458723c */ /* 0x042fe60000001858 */
[----:B------:R-:W-:Y:S01]  /*189f0*/  @P0 LEA.HI.X R17, R8, R3, R17, 0x5, P1 ;  /* 0x0000000308110211 */ /* 0x000fe200008f2c11 */
[----:B------:R-:W-:Y:S01]  /*18a00*/  FADD.FTZ R3, R185, R184 ;  /* 0x000000b8b9037221 */ /* 0x000fe20000010000 */
[C---:B------:R-:W-:Y:S02]  /*18a10*/  ISETP.GE.AND P1, PT, R238.reuse, 0x1, PT ;  /* 0x00000001ee00780c */ /* 0x040fe40003f26270 */
[----:B------:R-:W-:Y:S01]  /*18a20*/  IADD3 R238, R238, 0x1, RZ ;  /* 0x00000001eeee7810 */ /* 0x000fe20007ffe0ff */
[----:B------:R-:W-:Y:S01]  /*18a30*/  FADD.FTZ R3, R186, R3 ;  /* 0x00000003ba037221 */ /* 0x000fe20000010000 */
[----:B------:R-:W-:Y:S01]  /*18a40*/  @P0 LEA.HI.X R21, R16, c[0x0][0x1cc], R21, 0x1, P2 ;  /* 0x0000730010150a11 */ /* 0x000fe200010f0c15 */
[C---:B------:R-:W-:Y:S03]  /*18a50*/  HMMA.16816.F32 R92, R148.reuse, R6, R92 ;  /* 0x00000006945c723c */ /* 0x040fe6000000185c */
[----:B------:R-:W-:Y:S01]  /*18a60*/  @P0 ISETP.GE.AND P2, PT, R232, c[0x0][0x1d4], PT ;  /* 0x00007500e8000a0c */ /* 0x000fe20003f46270 */
[----:B------:R-:W-:Y:S01]  /*18a70*/  FADD.FTZ R188, R188, R3 ;  /* 0x00000003bcbc7221 */ /* 0x000fe20000010000 */
[----:B------:R-:W-:Y:S02]  /*18a80*/  SEL R238, R238, RZ, !P1 ;  /* 0x000000ffeeee7207 */ /* 0x000fe40004800000 */
[----:B------:R-:W-:Y:S01]  /*18a90*/  @P0 ISETP.GE.AND P1, PT, R216, c[0x0][0x1d4], PT ;  /* 0x00007500d8000a0c */ /* 0x000fe20003f26270 */
[C---:B--2---:R-:W-:Y:S04]  /*18aa0*/  HMMA.16816.F32 R96, R148.reuse, R12, R96 ;  /* 0x0000000c9460723c */ /* 0x044fe80000001860 */
[----:B------:R-:W-:Y:S01]  /*18ab0*/  @P0 IMAD R3, R238, 0x6000, R11 ;  /* 0x00006000ee030824 */ /* 0x000fe200078e020b */
[----:B------:R-:W-:Y:S02]  /*18ac0*/  @P0 IADD3 R9, P3, R9, R240, RZ ;  /* 0x000000f009090210 */ /* 0x000fe40007f7e0ff */
[----:B------:R-:W-:Y:S01]  /*18ad0*/  IADD3 R6, R201, 0x1, RZ ;  /* 0x00000001c9067810 */ /* 0x000fe20007ffe0ff */
[----:B------:R-:W-:Y:S01]  /*18ae0*/  HMMA.16816.F32 R100, R148, R14, R100 ;  /* 0x0000000e9464723c */ /* 0x000fe20000001864 */
[----:B------:R-:W-:Y:S01]  /*18af0*/  @!PT LDS RZ, [RZ] ;  /* 0x00000000fffff984 */ /* 0x000fe20000000800 */
[----:B------:R-:W-:Y:S01]  /*18b00*/  @!PT LDS RZ, [RZ] ;  /* 0x00000000fffff984 */ /* 0x000fe20000000800 */
[----:B------:R-:W-:Y:S01]  /*18b10*/  @!PT LDS RZ, [RZ] ;  /* 0x00000000fffff984 */ /* 0x000fe20000000800 */
[----:B------:R1:W-:Y:S03]  /*18b20*/  @P0 LDGSTS.E.BYPASS.LTC128B.128 [R3], [R20.64], !P2 ;  /* 0x0000000014030fae */ /* 0x0003e6000d101d48 */
[----:B------:R-:W-:Y:S02]  /*18b30*/  @P0 IADD3.X R8, R17, R234, RZ, P3, !PT ;  /* 0x000000ea11080210 */ /* 0x000fe40001ffe4ff */
[C---:B------:R-:W-:Y:S03]  /*18b40*/  @P0 LEA R4, P3, R9.reuse, c[0x0][0x1c8], 0x1 ;  /* 0x0000720009040a11 */ /* 0x040fe600078608ff */
[----:B------:R1:W-:Y:S03]  /*18b50*/  @P0 LDGSTS.E.BYPASS.LTC128B.128 [R3+0x2000], [R20.64+0x80], !P1 ;  /* 0x0200008014030fae */ /* 0x0003e6000c901d48 */
[----:B------:R-:W-:Y:S01]  /*18b60*/  @P0 LEA.HI.X R5, R9, c[0x0][0x1cc], R8, 0x1, P3 ;  /* 0x0000730009050a11 */ /* 0x000fe200018f0c08 */
[----:B------:R-:W-:Y:S01]  /*18b70*/  FADD.FTZ R8, R191, R188 ;  /* 0x000000bcbf087221 */ /* 0x000fe20000010000 */
[----:B------:R-:W-:Y:S03]  /*18b80*/  MOV R9, R2 ;  /* 0x0000000200097202 */ /* 0x000fe60000000f00 */
[----:B------:R1:W-:Y:S01]  /*18b90*/  @P0 LDGSTS.E.BYPASS.LTC128B.128 [R3+0x4000], [R20.64+0x100], !P6 ;  /* 0x0400010014030fae */ /* 0x0003e2000f101d48 */
[----:B------:R-:W-:Y:S04]  /*18ba0*/  FADD.FTZ R193, R193, R8 ;  /* 0x00000008c1c17221 */ /* 0x000fe80000010000 */
[----:B------:R-:W-:Y:S03]  /*18bb0*/  FADD.FTZ R194, R194, R193 ;  /* 0x000000c1c2c27221 */ /* 0x000fe60000010000 */
[----:B------:R1:W-:Y:S01]  /*18bc0*/  @P0 LDGSTS.E.BYPASS.LTC128B.128 [R3+0x1000], [R4.64], !P2 ;  /* 0x0100000004030fae */ /* 0x0003e2000d101d48 */
[----:B------:R-:W-:Y:S04]  /*18bd0*/  FADD.FTZ R247, R247, R194 ;  /* 0x000000c2f7f77221 */ /* 0x000fe80000010000 */
[----:B------:R-:W-:Y:S03]  /*18be0*/  FADD.FTZ R248, R248, R247 ;  /* 0x000000f7f8f87221 */ /* 0x000fe60000010000 */
[----:B------:R1:W-:Y:S01]  /*18bf0*/  @P0 LDGSTS.E.BYPASS.LTC128B.128 [R3+0x3000], [R4.64+0x80], !P1 ;  /* 0x0300008004030fae */ /* 0x0003e2000c901d48 */
[----:B------:R-:W-:Y:S01]  /*18c00*/  FADD.FTZ R249, R249, R248 ;  /* 0x000000f8f9f97221 */ /* 0x000fe20000010000 */
[----:B------:R-:W-:Y:S03]  /*18c10*/  ISETP.GE.AND P1, PT, R201, 0x1, PT ;  /* 0x00000001c900780c */ /* 0x000fe60003f26270 */
[----:B------:R-:W-:Y:S01]  /*18c20*/  FADD.FTZ R242, R250, R249 ;  /* 0x000000f9faf27221 */ /* 0x000fe20000010000 */
[----:B------:R-:W-:Y:S02]  /*18c30*/  SEL R201, R6, RZ, !P1 ;  /* 0x000000ff06c97207 */ /* 0x000fe40004800000 */
[----:B------:R1:W-:Y:S01]  /*18c40*/  @P0 LDGSTS.E.BYPASS.LTC128B.128 [R3+0x5000], [R4.64+0x100], !P6 ;  /* 0x0500010004030fae */ /* 0x0003e2000f101d48 */
[----:B------:R-:W-:Y:S02]  /*18c50*/  ISETP.GT.AND P0, PT, R246, R243, PT ;  /* 0x000000f3f600720c */ /* 0x000fe40003f04270 */
[----:B------:R-:W-:Y:S05]  /*18c60*/  MOV R246, R244 ;  /* 0x000000f400f67202 */ /* 0x000fea0000000f00 */
[----:B------:R-:W0:Y:S01]  /*18c70*/  LDGDEPBAR ;  /* 0x00000000000079af */ /* 0x000e220000000000 */
[----:B-1----:R-:W-:Y:S05]  /*18c80*/  MOV R3, R0 ;  /* 0x0000000000037202 */ /* 0x002fea0000000f00 */
[----:B------:R-:W-:-:S05]  /*18c90*/  @P0 BRA `(.L_x_1952) ;  /* 0xffffd36000000947 */ /* 0x000fca000383ffff */
.L_x_1951:
[----:B------:R-:W-:-:S13]  /*18ca0*/  ISETP.GE.AND P0, PT, R244, R235, PT ;  /* 0x000000ebf400720c */ /* 0x000fda0003f06270 */
[----:B------:R-:W-:Y:S05]  /*18cb0*/  @!P0 BRA `(.L_x_1953) ;  /* 0x0000371000008947 */ /* 0x000fea0003800000 */
[----:B------:R-:W-:Y:S02]  /*18cc0*/  MOV R3, R0 ;  /* 0x0000000000037202 */ /* 0x000fe40000000f00 */
[----:B------:R-:W-:Y:S02]  /*18cd0*/  MOV R8, R2 ;  /* 0x0000000200087202 */ /* 0x000fe40000000f00 */
.L_x_1962:
[----:B------:R-:W-:Y:S04]  /*18ce0*/  DEPBAR.LE SB0, 0x2 ;  /* 0x000080800000791a */ /* 0x000fe80000000000 */
[----:B------:R-:W-:Y:S01]  /*18cf0*/  WARPSYNC 0xffffffff ;  /* 0xffffffff00007948 */ /* 0x000fe20003800000 */
[----:B------:R-:W-:Y:S01]  /*18d00*/  BAR.SYNC.DEFER_BLOCKING 0x0 ;  /* 0x0000000000007b1d */ /* 0x000fe20000010000 */
[----:B------:R-:W-:Y:S01]  /*18d10*/  IMAD R9, R201, 0x6000, RZ ;  /* 0x00006000c9097824 */ /* 0x000fe200078e02ff */
[----:B------:R-:W-:Y:S02]  /*18d20*/  ISETP.GE.AND P0, PT, R235, R244, PT ;  /* 0x000000f4eb00720c */ /* 0x000fe40003f06270 */
[----:B------:R-:W-:Y:S02]  /*18d30*/  ISETP.NE.AND P4, PT, R224, 0x1, PT ;  /* 0x00000001e000780c */ /* 0x000fe40003f85270 */
[----:B------:R-:W-:Y:S04]  /*18d40*/  IADD3 R205, R198, R9, RZ ;  /* 0x00000009c6cd7210 */ /* 0x000fe80007ffe0ff */
        /* <DEDUP_REMOVED lines=13> */
[----:B------:R-:W-:Y:S01]  /*18e20*/  @!P0 LEA R165, P1, R33, R165, 0x5 ;  /* 0x000000a521a58211 */ /* 0x000fe200078228ff */
[----:B------:R-:W-:Y:S01]  /*18e30*/  ULOP3.LUT UR4, URZ, UR4, URZ, 0x33, !UPT ;  /* 0x000000043f047292 */ /* 0x000fe2000f8e333f */
[----:B------:R-:W-:Y:S02]  /*18e40*/  @!P0 LEA R176, P2, R35, c[0x0][0x1f8], 0x1 ;  /* 0x00007e0023b08a11 */ /* 0x000fe400078408ff */
[----:B------:R-:W-:Y:S02]  /*18e50*/  @!P0 IADD3 R0, R25, R2, RZ ;  /* 0x0000000219008210 */ /* 0x000fe40007ffe0ff */
[----:B------:R-:W2:Y:S01]  /*18e60*/  LDSM.16.M88.4 R20, [R205+0x800] ;  /* 0x00080000cd14783b */ /* 0x000ea20000000200 */
[----:B------:R-:W-:Y:S02]  /*18e70*/  @!P0 MOV R2, c[0x0][0x20c] ;  /* 0x0000830000028a02 */ /* 0x000fe40000000f00 */
[----:B------:R-:W-:Y:S04]  /*18e80*/  @!P0 SHF.L.U64.HI R0, R24, 0x6, R0 ;  /* 0x0000000618008819 */ /* 0x000fe80000010200 */
[----:B------:R-:W3:Y:S01]  /*18e90*/  LDSM.16.M88.4 R28, [R205+0x1000] ;  /* 0x00100000cd1c783b */ /* 0x000ee20000000200 */
[-C--:B------:R-:W-:Y:S02]  /*18ea0*/  @!P0 IADD3.X R32, R0, R231.reuse, RZ, P3, !PT ;  /* 0x000000e700208210 */ /* 0x080fe40001ffe4ff */
[----:B------:R-:W-:Y:S02]  /*18eb0*/  @!P0 LEA.HI.X R2, R33, R0, R2, 0x5, P1 ;  /* 0x0000000021028211 */ /* 0x000fe400008f2c02 */
[----:B------:R-:W-:Y:S02]  /*18ec0*/  @!P0 IADD3 R0, P3, R165, R236, RZ ;  /* 0x000000eca5008210 */ /* 0x000fe40007f7e0ff */
[----:B------:R-:W4:Y:S01]  /*18ed0*/  LDSM.16.M88.4 R148, [R205+0x1800] ;  /* 0x00180000cd94783b */ /* 0x000f220000000200 */
[----:B------:R-:W-:Y:S02]  /*18ee0*/  @!P0 LEA.HI.X R177, R35, c[0x0][0x1fc], R32, 0x1, P2 ;  /* 0x00007f0023b18a11 */ /* 0x000fe400010f0c20 */
[----:B------:R-:W-:Y:S02]  /*18ef0*/  @!P0 ISETP.GE.AND P2, PT, R232, c[0x0][0x1d4], PT ;  /* 0x00007500e8008a0c */ /* 0x000fe40003f46270 */
[----:B------:R-:W-:Y:S02]  /*18f00*/  @!P0 ISETP.GE.AND P1, PT, R216, c[0x0][0x1d4], PT ;  /* 0x00007500d8008a0c */ /* 0x000fe40003f26270 */
[----:B------:R-:W-:Y:S07]  /*18f10*/  LDSM.16.M88.4 R152, [R197] ;  /* 0x00000000c598783b */ /* 0x000fee0000000200 */
        /* <DEDUP_REMOVED lines=12> */
[----:B------:R-:W-:Y:S03]  /*18fe0*/  @!P0 LEA R178, P3, R0, c[0x0][0x1f8], 0x1 ;  /* 0x00007e0000b28a11 */ /* 0x000fe600078608ff */
[----:B------:R-:W-:Y:S01]  /*18ff0*/  @!P0 IMAD R2, R238, 0x6000, R10 ;  /* 0x00006000ee028824 */ /* 0x000fe200078e020a */
[----:B------:R-:W-:Y:S02]  /*19000*/  @!P0 LEA.HI.X R179, R0, c[0x0][0x1fc], R149, 0x1, P3 ;  /* 0x00007f0000b38a11 */ /* 0x000fe400018f0c95 */
[----:B------:R-:W2:Y:S01]  /*19010*/  LDSM.16.M88.4 R148, [R204+0x1800] ;  /* 0x00180000cc94783b */ /* 0x000ea20000000200 */
[C---:B-----5:R-:W-:Y:S05]  /*19020*/  HMMA.16816.F32 R4, R152.reuse, R156, R4 ;  /* 0x0000009c9804723c */ /* 0x060fea0000001804 */
[C---:B------:R-:W-:Y:S01]  /*19030*/  IADD3 R0, R203.reuse, R205, RZ ;  /* 0x000000cdcb007210 */ /* 0x040fe20007ffe0ff */
        /* <DEDUP_REMOVED lines=11> */
[----:B------:R3:W-:Y:S06]  /*190f0*/  @!P0 LDGSTS.E.BYPASS.LTC128B.128 [R2+0x3000], [R178.64+0x80], !P1 ;  /* 0x03000080b2028fae */ /* 0x0007ec000c901d48 */
[C---:B------:R-:W-:Y:S01]  /*19100*/  HMMA.16816.F32 R28, R152.reuse, R166, R28 ;  /* 0x000000a6981c723c */ /* 0x040fe2000000181c */
[----:B------:R3:W-:Y:S02]  /*19110*/  @!P0 LDGSTS.E.BYPASS.LTC128B.128 [R2+0x5000], [R178.64+0x100], !P6 ;  /* 0x05000100b2028fae */ /* 0x0007e4000f101d48 */
[C---:B------:R-:W-:Y:S02]  /*19120*/  ISETP.GE.AND P0, PT, R238.reuse, 0x1, PT ;  /* 0x00000001ee00780c */ /* 0x040fe40003f06270 */
[----:B------:R-:W-:Y:S03]  /*19130*/  IADD3 R238, R238, 0x1, RZ ;  /* 0x00000001eeee7810 */ /* 0x000fe60007ffe0ff */
[C---:B--2---:R-:W-:Y:S01]  /*19140*/  HMMA.16816.F32 R32, R152.reuse, R148, R32 ;  /* 0x000000949820723c */ /* 0x044fe20000001820 */
[----:B------:R-:W-:Y:S03]  /*19150*/  LDSM.16.M88.4 R168, [R196] ;  /* 0x00000000c4a8783b */ /* 0x000fe60000000200 */
[----:B------:R-:W-:Y:S04]  /*19160*/  SEL R238, R238, RZ, !P0 ;  /* 0x000000ffeeee7207 */ /* 0x000fe80004000000 */
[----:B------:R-:W-:Y:S01]  /*19170*/  HMMA.16816.F32 R36, R152, R150, R36 ;  /* 0x000000969824723c */ /* 0x000fe20000001824 */
[----:B------:R-:W1:Y:S07]  /*19180*/  LDSM.16.M88.4 R172, [R0] ;  /* 0x0000000000ac783b */ /* 0x000e6e0000000200 */
[----:B------:R-:W2:Y:S01]  /*19190*/  LDSM.16.M88.4 R156, [R0+0x800] ;  /* 0x00080000009c783b */ /* 0x000ea20000000200 */
[----:B---3--:R-:W-:Y:S06]  /*191a0*/  IADD3 R2, R203, R204, RZ ;  /* 0x000000cccb027210 */ /* 0x008fec0007ffe0ff */
        /* <DEDUP_REMOVED lines=19> */
[----:B------:R-:W3:Y:S07]  /*192e0*/  LDSM.16.M88.4 R164, [R205+0x2000] ;  /* 0x00200000cda4783b */ /* 0x000eee0000000200 */
[C---:B-----5:R-:W-:Y:S01]  /*192f0*/  HMMA.16816.F32 R4, R176.reuse, R180, R4 ;  /* 0x000000b4b004723c */ /* 0x060fe20000001804 */
[----:B------:R-:W4:Y:S07]  /*19300*/  LDSM.16.M88.4 R168, [R205+0x2800] ;  /* 0x00280000cda8783b */ /* 0x000f2e0000000200 */
        /* <DEDUP_REMOVED lines=9> */
[----:B------:R-:W5:Y:S07]  /*193a0*/  LDSM.16.M88.4 R152, [R197+0x4000] ;  /* 0x00400000c598783b */ /* 0x000f6e0000000200 */
[C---:B--2---:R-:W-:Y:S08]  /*193b0*/  HMMA.16816.F32 R32, R176.reuse, R156, R32 ;  /* 0x0000009cb020723c */ /* 0x044ff00000001820 */
[----:B------:R-:W-:Y:S01]  /*193c0*/  HMMA.16816.F32 R36, R176, R158, R36 ;  /* 0x0000009eb024723c */ /* 0x000fe20000001824 */
[----:B------:R-:W2:Y:S07]  /*193d0*/  LDSM.16.M88.4 R156, [R204+0x3000] ;  /* 0x00300000cc9c783b */ /* 0x000eae0000000200 */
[C---:B---3--:R-:W-:Y:S01]  /*193e0*/  HMMA.16816.F32 R4, R160.reuse, R164, R4 ;  /* 0x000000a4a004723c */ /* 0x048fe20000001804 */
[----:B------:R-:W-:Y:S07]  /*193f0*/  LDSM.16.M88.4 R176, [R196+0x4000] ;  /* 0x00400000c4b0783b */ /* 0x000fee0000000200 */
[C---:B------:R-:W-:Y:S01]  /*19400*/  HMMA.16816.F32 R12, R160.reuse, R166, R12 ;  /* 0x000000a6a00c723c */ /* 0x040fe2000000180c */
[----:B------:R-:W3:Y:S07]  /*19410*/  LDSM.16.M88.4 R164, [R204+0x3800] ;  /* 0x00380000cca4783b */ /* 0x000eee0000000200 */
[C---:B----4-:R-:W-:Y:S08]  /*19420*/  HMMA.16816.F32 R16, R160.reuse, R168, R16 ;  /* 0x000000a8a010723c */ /* 0x050ff00000001810 */
[C---:B------:R-:W-:Y:S01]  /*19430*/  HMMA.16816.F32 R20, R160.reuse, R170, R20 ;  /* 0x000000aaa014723c */ /* 0x040fe20000001814 */
[----:B------:R-:W-:Y:S07]  /*19440*/  LDSM.16.M88.4 R168, [R0+0x3800] ;  /* 0x0038000000a8783b */ /* 0x000fee0000000200 */
[C---:B-1----:R-:W-:Y:S08]  /*19450*/  HMMA.16816.F32 R24, R160.reuse, R148, R24 ;  /* 0x00000094a018723c */ /* 0x042ff00000001818 */
[C---:B------:R-:W-:Y:S01]  /*19460*/  HMMA.16816.F32 R28, R160.reuse, R150, R28 ;  /* 0x00000096a01c723c */ /* 0x040fe2000000181c */
[----:B------:R-:W1:Y:S07]  /*19470*/  LDSM.16.M88.4 R148, [R0+0x2800] ;  /* 0x002800000094783b */ /* 0x000e6e0000000200 */
        /* <DEDUP_REMOVED lines=96> */
[----:B------:R5:W1:Y:S01]  /*19a80*/  MUFU.TANH R149, R15 ;  /* 0x0000000f00957308 */ /* 0x000a620000002400 */
[----:B------:R-:W-:Y:S09]  /*19a90*/  FMUL.FTZ R23, R23, c[0x0][0x320] ;  /* 0x0000c80017177a20 */ /* 0x000ff20000410000 */
[----:B------:R1:W1:Y:S10]  /*19aa0*/  MUFU.TANH R171, R21 ;  /* 0x0000001500ab7308 */ /* 0x0002740000002400 */
[----:B------:R2:W2:Y:S01]  /*19ab0*/  MUFU.TANH R190, R22 ;  /* 0x0000001600be7308 */ /* 0x0004a20000002400 */
[C---:B---3--:R-:W-:Y:S01]  /*19ac0*/  HMMA.16816.F32 R24, R184.reuse, R4, R24 ;  /* 0x00000004b818723c */ /* 0x048fe20000001818 */
[----:B-----5:R-:W3:Y:S08]  /*19ad0*/  LDSM.16.M88.4 R12, [R206+0x5800] ;  /* 0x00580000ce0c783b */ /* 0x020ef00000000200 */
[----:B------:R5:W3:Y:S01]  /*19ae0*/  MUFU.TANH R188, R19 ;  /* 0x0000001300bc7308 */ /* 0x000ae20000002400 */
[C---:B------:R-:W-:Y:S03]  /*19af0*/  HMMA.16816.F32 R28, R184.reuse, R6, R28 ;  /* 0x00000006b81c723c */ /* 0x040fe6000000181c */
[----:B-1----:R-:W-:Y:S06]  /*19b00*/  IADD3 R21, R217, R228, RZ ;  /* 0x000000e4d9157210 */ /* 0x002fec0007ffe0ff */
[----:B------:R1:W1:Y:S03]  /*19b10*/  MUFU.TANH R192, R18 ;  /* 0x0000001200c07308 */ /* 0x0002660000002400 */
[----:B------:R-:W-:Y:S04]  /*19b20*/  @P4 IMAD.HI.U32 R4, R21, c[0x0][0x2c8], RZ ;  /* 0x0000b20015044a27 */ /* 0x000fe800078e00ff */
[----:B------:R-:W-:Y:S01]  /*19b30*/  FMUL.FTZ R169, R24, c[0x0][0x320] ;  /* 0x0000c80018a97a20 */ /* 0x000fe20000410000 */
[----:B------:R-:W-:Y:S01]  /*19b40*/  @P4 SHF.R.U32.HI R21, RZ, c[0x0][0x2cc], R4 ;  /* 0x0000b300ff154a19 */ /* 0x000fe20000011604 */
[----:B------:R-:W-:Y:S01]  /*19b50*/  FMUL.FTZ R25, R25, c[0x0][0x320] ;  /* 0x0000c80019197a20 */ /* 0x000fe20000410000 */
[----:B------:R-:W1:Y:S01]  /*19b60*/  MUFU.TANH R153, R153 ;  /* 0x0000009900997308 */ /* 0x000e620000002400 */
[----:B------:R-:W-:Y:S01]  /*19b70*/  FMUL.FTZ R26, R26, c[0x0][0x320] ;  /* 0x0000c8001a1a7a20 */ /* 0x000fe20000410000 */
[----:B------:R-:W-:Y:S01]  /*19b80*/  ISETP.GE.AND P4, PT, R209, 0x1, PT ;  /* 0x00000001d100780c */ /* 0x000fe20003f86270 */
[----:B--2---:R-:W2:Y:S01]  /*19b90*/  SHFL.IDX PT, R22, R21, RZ, 0x1c1f ;  /* 0x001c1fff15167589 */ /* 0x004ea200000e0000 */
[----:B------:R-:W-:Y:S01]  /*19ba0*/  FMUL.FTZ R27, R27, c[0x0][0x320] ;  /* 0x0000c8001b1b7a20 */ /* 0x000fe20000410000 */
[----:B-----5:R-:W-:Y:S01]  /*19bb0*/  SHF.L.U32 R19, R244, 0x6, RZ ;  /* 0x00000006f4137819 */ /* 0x020fe200000006ff */
[----:B------:R-:W-:Y:S02]  /*19bc0*/  FMUL.FTZ R165, R28, c[0x0][0x320] ;  /* 0x0000c8001ca57a20 */ /* 0x000fe40000410000 */
[----:B------:R-:W-:Y:S02]  /*19bd0*/  FMUL.FTZ R29, R29, c[0x0][0x320] ;  /* 0x0000c8001d1d7a20 */ /* 0x000fe40000410000 */
[----:B------:R-:W1:Y:S01]  /*19be0*/  MUFU.TANH R0, R0 ;  /* 0x0000000000007308 */ /* 0x000e620000002400 */
[----:B------:R-:W-:Y:S02]  /*19bf0*/  FMUL.FTZ R30, R30, c[0x0][0x320] ;  /* 0x0000c8001e1e7a20 */ /* 0x000fe40000410000 */
[----:B------:R-:W-:Y:S01]  /*19c00*/  FMUL.FTZ R31, R31, c[0x0][0x320] ;  /* 0x0000c8001f1f7a20 */ /* 0x000fe20000410000 */
[C---:B---3--:R-:W-:Y:S06]  /*19c10*/  HMMA.16816.F32 R32, R184.reuse, R12, R32 ;  /* 0x0000000cb820723c */ /* 0x048fec0000001820 */
[----:B------:R-:W3:Y:S02]  /*19c20*/  MUFU.TANH R2, R2 ;  /* 0x0000000200027308 */ /* 0x000ee40000002400 */
[----:B------:R-:W-:Y:S07]  /*19c30*/  HMMA.16816.F32 R36, R184, R14, R36 ;  /* 0x0000000eb824723c */ /* 0x000fee0000001824 */
[----:B------:R-:W-:Y:S01]  /*19c40*/  IADD3 R14, -R222, 0x1, -R19 ;  /* 0x00000001de0e7810 */ /* 0x000fe20007ffe913 */
[----:B------:R-:W3:Y:S04]  /*19c50*/  MUFU.TANH R154, R154 ;  /* 0x0000009a009a7308 */ /* 0x000ee80000002400 */
[----:B------:R-:W-:Y:S04]  /*19c60*/  IADD3 R14, -R227, R14, R230 ;  /* 0x0000000ee30e7210 */ /* 0x000fe80007ffe1e6 */
[----:B------:R-:W-:Y:S01]  /*19c70*/  FMUL.FTZ R161, R32, c[0x0][0x320] ;  /* 0x0000c80020a17a20 */ /* 0x000fe20000410000 */
[C---:B------:R-:W-:Y:S01]  /*19c80*/  IADD3 R15, R14.reuse, c[0x0][0x328], RZ ;  /* 0x0000ca000e0f7a10 */ /* 0x040fe20007ffe0ff */
[----:B------:R-:W3:Y:S01]  /*19c90*/  MUFU.TANH R183, R183 ;  /* 0x000000b700b77308 */ /* 0x000ee20000002400 */
[----:B------:R-:W-:Y:S01]  /*19ca0*/  FMUL.FTZ R33, R33, c[0x0][0x320] ;  /* 0x0000c80021217a20 */ /* 0x000fe20000410000 */
[----:B------:R-:W-:Y:S01]  /*19cb0*/  IADD3 R14, R14, UR4, RZ ;  /* 0x000000040e0e7c10 */ /* 0x000fe2000fffe0ff */
[----:B------:R-:W-:Y:S01]  /*19cc0*/  FMUL.FTZ R34, R34, c[0x0][0x320] ;  /* 0x0000c80022227a20 */ /* 0x000fe20000410000 */
[-C--:B--2---:R-:W-:Y:S01]  /*19cd0*/  IADD3 R20, R15, R22.reuse, RZ ;  /* 0x000000160f147210 */ /* 0x084fe20007ffe0ff */
[----:B------:R-:W-:Y:S01]  /*19ce0*/  FMUL.FTZ R35, R35, c[0x0][0x320] ;  /* 0x0000c80023237a20 */ /* 0x000fe20000410000 */
[----:B-1----:R-:W-:Y:S01]  /*19cf0*/  IADD3 R18, R14, R22, RZ ;  /* 0x000000160e127210 */ /* 0x002fe20007ffe0ff */
[----:B------:R-:W-:Y:S02]  /*19d00*/  FMUL.FTZ R157, R36, c[0x0][0x320] ;  /* 0x0000c800249d7a20 */ /* 0x000fe40000410000 */
[----:B------:R-:W-:Y:S01]  /*19d10*/  FMUL.FTZ R6, R37, c[0x0][0x320] ;  /* 0x0000c80025067a20 */ /* 0x000fe20000410000 */
[----:B------:R-:W1:Y:S01]  /*19d20*/  MUFU.TANH R16, R16 ;  /* 0x0000001000107308 */ /* 0x000e620000002400 */
[----:B------:R-:W-:Y:S02]  /*19d30*/  FMUL.FTZ R12, R38, c[0x0][0x320] ;  /* 0x0000c800260c7a20 */ /* 0x000fe40000410000 */
[----:B------:R-:W-:Y:S07]  /*19d40*/  FMUL.FTZ R39, R39, c[0x0][0x320] ;  /* 0x0000c80027277a20 */ /* 0x000fee0000410000 */
[----:B------:R-:W2:Y:S10]  /*19d50*/  MUFU.TANH R17, R17 ;  /* 0x0000001100117308 */ /* 0x000eb40000002400 */
        /* <DEDUP_REMOVED lines=16> */
[----:B------:R1:W1:Y:S01]  /*19e60*/  MUFU.TANH R4, R39 ;  /* 0x0000002700047308 */ /* 0x0002620000002400 */
        /* <DEDUP_REMOVED lines=12> */
.L_x_1956:
[----:B------:R-:W-:Y:S04]  /*19f30*/  MOV R5, c[0x0][0x32c] ;  /* 0x0000cb0000057a02 */ /* 0x000fe80000000f00 */
[----:B------:R-:W-:-:S13]  /*19f40*/  ISETP.NE.AND P0, PT, R5, 0x1, PT ;  /* 0x000000010500780c */ /* 0x000fda0003f05270 */
[----:B------:R-:W-:Y:S05]  /*19f50*/  @P0 IMAD.HI.U32 R5, R22, c[0x0][0x330], RZ ;  /* 0x0000cc0016050a27 */ /* 0x000fea00078e00ff */
[----:B------:R-:W-:Y:S02]  /*19f60*/  @P0 SHF.R.U32.HI R22, RZ, c[0x0][0x334], R5 ;  /* 0x0000cd00ff160a19 */ /* 0x000fe40000011605 */
.L_x_1957:
[----:B------:R-:W-:Y:S05]  /*19f70*/  BSYNC B0 ;  /* 0x0000000000007941 */ /* 0x000fea0003800000 */
.L_x_1955:
[----:B------:R-:W-:Y:S04]  /*19f80*/  IMAD R7, R22, c[0x0][0x32c], -R19 ;  /* 0x0000cb0016077a24 */ /* 0x000fe800078e0a13 */
[----:B------:R-:W-:Y:S05]  /*19f90*/  IMAD.IADD R7, R7, 0x1, -R222 ;  /* 0x0000000107077824 */ /* 0x000fea00078e0ade */
[----:B------:R-:W-:Y:S02]  /*19fa0*/  IADD3 R5, R7, c[0x0][0x32c], RZ ;  /* 0x0000cb0007057a10 */ /* 0x000fe40007ffe0ff */
[----:B------:R-:W-:Y:S02]  /*19fb0*/  IMNMX R18, R18, R7, !PT ;  /* 0x0000000712127217 */ /* 0x000fe40007800200 */
[----:B------:R-:W-:Y:S02]  /*19fc0*/  IMNMX R20, R20, R5, PT ;  /* 0x0000000514147217 */ /* 0x000fe40003800200 */
.L_x_1954:
[----:B--234-:R-:W-:Y:S04]  /*19fd0*/  ISETP.GT.AND P1, PT, R244, -0x1, PT ;  /* 0xfffffffff400780c */ /* 0x01cfe80003f24270 */
        /* <DEDUP_REMOVED lines=18> */
[----:B-1----:R-:W-:Y:S02]  /*1a100*/  FSEL R187, R16, -INF , !P2 ;  /* 0xff80000010bb7808 */ /* 0x002fe40005000000 */
[----:B------:R-:W-:Y:S01]  /*1a110*/  FSEL R183, R183, -INF , !P3 ;  /* 0xff800000b7b77808 */ /* 0x000fe20005800000 */
[----:B------:R-:W1:Y:S01]  /*1a120*/  SHFL.IDX PT, R16, R21, 0x1, 0x1c1f ;  /* 0x003c1f0015107f89 */ /* 0x000e6200000e0000 */
[C---:B------:R-:W-:Y:S02]  /*1a130*/  ISETP.GT.AND P3, PT, R18.reuse, 0x19, P1 ;  /* 0x000000191200780c */ /* 0x040fe40000f64270 */
        /* <DEDUP_REMOVED lines=10> */
[----:B------:R-:W-:Y:S01]  /*1a1e0*/  FSEL R167, R167, -INF , !P0 ;  /* 0xff800000a7a77808 */ /* 0x000fe20004000000 */
[--C-:B-1----:R-:W-:Y:S01]  /*1a1f0*/  IMAD.IADD R15, R15, 0x1, R16.reuse ;  /* 0x000000010f0f7824 */ /* 0x102fe200078e0210 */
        /* <DEDUP_REMOVED lines=29> */
.L_x_1960:
[----:B------:R-:W-:Y:S04]  /*1a3d0*/  MOV R6, c[0x0][0x32c] ;  /* 0x0000cb0000067a02 */ /* 0x000fe80000000f00 */
[----:B------:R-:W-:-:S13]  /*1a3e0*/  ISETP.NE.AND P0, PT, R6, 0x1, PT ;  /* 0x000000010600780c */ /* 0x000fda0003f05270 */
[----:B------:R-:W-:Y:S05]  /*1a3f0*/  @P0 IMAD.HI.U32 R6, R16, c[0x0][0x330], RZ ;  /* 0x0000cc0010060a27 */ /* 0x000fea00078e00ff */
[----:B------:R-:W-:Y:S02]  /*1a400*/  @P0 SHF.R.U32.HI R16, RZ, c[0x0][0x334], R6 ;  /* 0x0000cd00ff100a19 */ /* 0x000fe40000011606 */
.L_x_1961:
[----:B------:R-:W-:Y:S05]  /*1a410*/  BSYNC B0 ;  /* 0x0000000000007941 */ /* 0x000fea0003800000 */
.L_x_1959:
[----:B------:R-:W-:Y:S04]  /*1a420*/  IMAD R19, R16, c[0x0][0x32c], -R19 ;  /* 0x0000cb0010137a24 */ /* 0x000fe800078e0a13 */
[----:B------:R-:W-:Y:S05]  /*1a430*/  IMAD.IADD R14, R19, 0x1, -R222 ;  /* 0x00000001130e7824 */ /* 0x000fea00078e0ade */
[----:B------:R-:W-:Y:S02]  /*1a440*/  IADD3 R6, R14, c[0x0][0x32c], RZ ;  /* 0x0000cb000e067a10 */ /* 0x000fe40007ffe0ff */
[----:B------:R-:W-:Y:S02]  /*1a450*/  IMNMX R17, R17, R14, !PT ;  /* 0x0000000e11117217 */ /* 0x000fe40007800200 */
[----:B------:R-:W-:Y:S02]  /*1a460*/  IMNMX R15, R15, R6, PT ;  /* 0x000000060f0f7217 */ /* 0x000fe40003800200 */
.L_x_1958:
        /* <DEDUP_REMOVED lines=15> */
[----:B------:R-:W-:Y:S02]  /*1a560*/  FMNMX.FTZ R19, R16, R3, !PT ;  /* 0x0000000310137209 */ /* 0x000fe40007810000 */
[----:B------:R-:W-:Y:S02]  /*1a570*/  ISETP.GT.AND P0, PT, R17, 0x9, P1 ;  /* 0x000000091100780c */ /* 0x000fe40000f04270 */
[----:B------:R-:W-:Y:S02]  /*1a580*/  ISETP.LT.OR P3, PT, R15, 0x9, P3 ;  /* 0x000000090f00780c */ /* 0x000fe40001f61670 */
[----:B------:R-:W-:Y:S02]  /*1a590*/  FSEL R14, R2, -INF , !P2 ;  /* 0xff800000020e7808 */ /* 0x000fe40005000000 */
[----:B------:R-:W-:Y:S02]  /*1a5a0*/  FMNMX.FTZ R0, R171, R6, !PT ;  /* 0x00000006ab007209 */ /* 0x000fe40007810000 */
[----:B------:R-:W-:Y:S02]  /*1a5b0*/  ISETP.GT.AND P4, PT, R17, 0x10, P1 ;  /* 0x000000101100780c */ /* 0x000fe40000f84270 */
[----:B------:R-:W-:Y:S02]  /*1a5c0*/  ISETP.LT.OR P2, PT, R15, 0xa, P0 ;  /* 0x0000000a0f00780c */ /* 0x000fe40000741670 */
[----:B------:R-:W-:Y:S02]  /*1a5d0*/  FSEL R148, R148, -INF , !P3 ;  /* 0xff80000094947808 */ /* 0x000fe40005800000 */
[----:B------:R-:W-:Y:S02]  /*1a5e0*/  FMNMX.FTZ R19, R14, R19, !PT ;  /* 0x000000130e137209 */ /* 0x000fe40007810000 */
        /* <DEDUP_REMOVED lines=8> */
[----:B------:R-:W-:Y:S02]  /*1a670*/  FSEL R192, R192, -INF , !P3 ;  /* 0xff800000c0c07808 */ /* 0x000fe40005800000 */
[----:B------:R-:W-:Y:S02]  /*1a680*/  FMNMX.FTZ R21, R6, R19, !PT ;  /* 0x0000001306157209 */ /* 0x000fe40007810000 */
[----:B------:R-:W-:Y:S02]  /*1a690*/  FMNMX.FTZ R0, R165, R0, !PT ;  /* 0x00000000a5007209 */ /* 0x000fe40007810000 */
[----:B------:R-:W-:Y:S02]  /*1a6a0*/  ISETP.GT.AND P0, PT, R17, 0x19, P1 ;  /* 0x000000191100780c */ /* 0x000fe40000f04270 */
[----:B------:R-:W-:Y:S02]  /*1a6b0*/  FMNMX.FTZ R21, R192, R21, !PT ;  /* 0x00000015c0157209 */ /* 0x000fe40007810000 */
        /* <DEDUP_REMOVED lines=26> */
[----:B------:R-:W-:Y:S02]  /*1a860*/  ISETP.GT.AND P0, PT, R17, 0x30, P1 ;  /* 0x000000301100780c */ /* 0x000fe40000f04270 */
[----:B------:R-:W-:Y:S02]  /*1a870*/  ISETP.LT.OR P4, PT, R15, 0x2a, P3 ;  /* 0x0000002a0f00780c */ /* 0x000fe40001f81670 */
[----:B------:R-:W-:Y:S02]  /*1a880*/  FMNMX.FTZ R21, R164, R21, !PT ;  /* 0x00000015a4157209 */ /* 0x000fe40007810000 */
[----:B------:R-:W-:Y:S02]  /*1a890*/  FSEL R162, R162, -INF , !P4 ;  /* 0xff800000a2a27808 */ /* 0x000fe40006000000 */
        /* <DEDUP_REMOVED lines=16> */
[----:B------:R-:W-:Y:S02]  /*1a9a0*/  FMNMX.FTZ R17, R152, R21, !PT ;  /* 0x0000001598117209 */ /* 0x000fe40007810000 */
[-C--:B------:R-:W-:Y:S01]  /*1a9b0*/  IADD3 R174, R146, R9.reuse, RZ ;  /* 0x0000000992ae7210 */ /* 0x080fe20007ffe0ff */
[----:B------:R-:W1:Y:S01]  /*1a9c0*/  SHFL.BFLY PT, R2, R19, 0x1, 0x1f ;  /* 0x0c201f0013027f89 */ /* 0x000e6200000e0000 */
[----:B------:R-:W-:Y:S02]  /*1a9d0*/  IADD3 R172, R141, R9, RZ ;  /* 0x000000098dac7210 */ /* 0x000fe40007ffe0ff */
[C---:B------:R-:W-:Y:S02]  /*1a9e0*/  IADD3 R173, R199.reuse, R174, RZ ;  /* 0x000000aec7ad7210 */ /* 0x040fe40007ffe0ff */
[----:B------:R-:W-:Y:S03]  /*1a9f0*/  IADD3 R9, R199, R172, RZ ;  /* 0x000000acc7097210 */ /* 0x000fe60007ffe0ff */
[----:B------:R-:W2:Y:S08]  /*1aa00*/  SHFL.BFLY PT, R0, R17, 0x2, 0x1f ;  /* 0x0c401f0011007f89 */ /* 0x000eb000000e0000 */
[----:B------:R-:W-:Y:S01]  /*1aa10*/  LDSM.16.MT88.4 R24, [R173] ;  /* 0x00000000ad18783b */ /* 0x000fe20000004200 */
[----:B-1----:R-:W-:Y:S07]  /*1aa20*/  FMNMX.FTZ R2, R19, R2, !PT ;  /* 0x0000000213027209 */ /* 0x002fee0007810000 */
[----:B------:R-:W-:Y:S01]  /*1aa30*/  LDSM.16.MT88.4 R32, [R172] ;  /* 0x00000000ac20783b */ /* 0x000fe20000004200 */
        /* <DEDUP_REMOVED lines=28> */
[----:B------:R-:W-:Y:S01]  /*1ac00*/  FSEL R153, R153, RZ, P0 ;  /* 0x000000ff99997208 */ /* 0x000fe20000000000 */
[--C-:B------:R-:W-:Y:S02]  /*1ac10*/  FFMA.FTZ R185, R185, c[0x0][0x2d0], -R160.reuse ;  /* 0x0000b400b9b97a23 */ /* 0x100fe400000108a0 */
[----:B------:R-:W-:Y:S02]  /*1ac20*/  FADD.FTZ R4, -R4, R3 ;  /* 0x0000000304047221 */ /* 0x000fe40000010100 */
[--C-:B------:R-:W-:Y:S01]  /*1ac30*/  FFMA.FTZ R180, R16, c[0x0][0x2d0], -R153.reuse ;  /* 0x0000b40010b47a23 */ /* 0x100fe20000010899 */
[----:B------:R-:W2:Y:S01]  /*1ac40*/  MUFU.EX2 R178, R178 ;  /* 0x000000b200b27308 */ /* 0x000ea20000000800 */
[----:B------:R-:W3:Y:S01]  /*1ac50*/  LDSM.16.MT88.4 R16, [R174] ;  /* 0x00000000ae10783b */ /* 0x000ee20000004200 */
[--C-:B------:R-:W-:Y:S02]  /*1ac60*/  FFMA.FTZ R179, R14, c[0x0][0x2d0], -R153.reuse ;  /* 0x0000b4000eb37a23 */ /* 0x100fe40000010899 */
[--C-:B------:R-:W-:Y:S02]  /*1ac70*/  FFMA.FTZ R177, R148, c[0x0][0x2d0], -R153.reuse ;  /* 0x0000b40094b17a23 */ /* 0x100fe40000010899 */
[--C-:B------:R-:W-:Y:S02]  /*1ac80*/  FFMA.FTZ R182, R6, c[0x0][0x2d0], -R153.reuse ;  /* 0x0000b40006b67a23 */ /* 0x100fe40000010899 */
[----:B------:R-:W-:Y:S02]  /*1ac90*/  FMUL.FTZ R3, R4, c[0x0][0x2d0] ;  /* 0x0000b40004037a20 */ /* 0x000fe40000410000 */
[----:B------:R-:W4:Y:S01]  /*1aca0*/  MUFU.EX2 R8, R5 ;  /* 0x0000000500087308 */ /* 0x000f220000000800 */
[--C-:B------:R-:W-:Y:S02]  /*1acb0*/  FFMA.FTZ R195, R168, c[0x0][0x2d0], -R153.reuse ;  /* 0x0000b400a8c37a23 */ /* 0x100fe40000010899 */
[--C-:B------:R-:W-:Y:S01]  /*1acc0*/  FFMA.FTZ R204, R166, c[0x0][0x2d0], -R153.reuse ;  /* 0x0000b400a6cc7a23 */ /* 0x100fe20000010899 */
[----:B-1----:R-:W-:Y:S01]  /*1acd0*/  F2FP.PACK_AB R148, R176, R181 ;  /* 0x000000b5b094723e */ /* 0x002fe200000000ff */
[--C-:B------:R-:W-:Y:S02]  /*1ace0*/  FFMA.FTZ R205, R164, c[0x0][0x2d0], -R153.reuse ;  /* 0x0000b400a4cd7a23 */ /* 0x100fe40000010899 */
[--C-:B------:R-:W-:Y:S02]  /*1acf0*/  FFMA.FTZ R206, R162, c[0x0][0x2d0], -R153.reuse ;  /* 0x0000b400a2ce7a23 */ /* 0x100fe40000010899 */
[--C-:B------:R-:W-:Y:S01]  /*1ad00*/  FFMA.FTZ R247, R158, c[0x0][0x2d0], -R153.reuse ;  /* 0x0000b4009ef77a23 */ /* 0x100fe20000010899 */
[----:B------:R-:W-:Y:S01]  /*1ad10*/  MUFU.EX2 R180, R180 ;  /* 0x000000b400b47308 */ /* 0x000fe20000000800 */
[--C-:B------:R-:W-:Y:S02]  /*1ad20*/  FFMA.FTZ R250, R156, c[0x0][0x2d0], -R153.reuse ;  /* 0x0000b4009cfa7a23 */ /* 0x100fe40000010899 */
[----:B------:R-:W-:Y:S01]  /*1ad30*/  LDSM.16.MT88.4 R156, [R9+0x1800] ;  /* 0x00180000099c783b */ /* 0x000fe20000004200 */
[----:B--2---:R-:W-:Y:S01]  /*1ad40*/  F2FP.PACK_AB R150, R178, R175 ;  /* 0x000000afb296723e */ /* 0x004fe200000000ff */
[--C-:B------:R-:W-:Y:S02]  /*1ad50*/  FFMA.FTZ R249, R154, c[0x0][0x2d0], -R153.reuse ;  /* 0x0000b4009af97a23 */ /* 0x100fe40000010899 */
[--C-:B------:R-:W-:Y:S02]  /*1ad60*/  FFMA.FTZ R187, R192, c[0x0][0x2d0], -R153.reuse ;  /* 0x0000b400c0bb7a23 */ /* 0x100fe40000010899 */
[--C-:B------:R-:W-:Y:S01]  /*1ad70*/  FFMA.FTZ R192, R167, c[0x0][0x2d0], -R160.reuse ;  /* 0x0000b400a7c07a23 */ /* 0x100fe200000108a0 */
[----:B------:R-:W1:Y:S01]  /*1ad80*/  MUFU.EX2 R179, R179 ;  /* 0x000000b300b37308 */ /* 0x000e620000000800 */
[----:B------:R-:W-:Y:S01]  /*1ad90*/  LDSM.16.MT88.4 R164, [R173+0x3800] ;  /* 0x00380000ada4783b */ /* 0x000fe20000004200 */
[----:B------:R-:W-:Y:S02]  /*1ada0*/  FFMA.FTZ R160, R155, c[0x0][0x2d0], -R160 ;  /* 0x0000b4009ba07a23 */ /* 0x000fe400000108a0 */
        /* <DEDUP_REMOVED lines=11> */
[C---:B------:R-:W-:Y:S01]  /*1ae60*/  FMUL.FTZ R37, R8.reuse, R105 ;  /* 0x0000006908257220 */ /* 0x040fe20000410000 */
[----:B-1----:R-:W-:Y:S01]  /*1ae70*/  F2FP.PACK_AB R149, R179, R180 ;  /* 0x000000b4b395723e */ /* 0x002fe200000000ff */
[C---:B------:R-:W-:Y:S02]  /*1ae80*/  FMUL.FTZ R40, R8.reuse, R40 ;  /* 0x0000002808287220 */ /* 0x040fe40000410000 */
[C---:B------:R-:W-:Y:S02]  /*1ae90*/  FMUL.FTZ R41, R8.reuse, R41 ;  /* 0x0000002908297220 */ /* 0x040fe40000410000 */
[C---:B------:R-:W-:Y:S01]  /*1aea0*/  FMUL.FTZ R44, R8.reuse, R44 ;  /* 0x0000002c082c7220 */ /* 0x040fe20000410000 */
        /* <DEDUP_REMOVED lines=9> */
[----:B--2---:R-:W-:Y:S01]  /*1af40*/  F2FP.PACK_AB R151, R182, R177 ;  /* 0x000000b1b697723e */ /* 0x004fe200000000ff */
        /* <DEDUP_REMOVED lines=12> */
[C---:B---3--:R-:W-:Y:S03]  /*1b010*/  HMMA.16816.F32 R4, R148.reuse, R16, R4 ;  /* 0x000000109404723c */ /* 0x048fe60000001804 */
[----:B------:R-:W-:Y:S02]  /*1b020*/  LDSM.16.MT88.4 R128, [R174+0x2800] ;  /* 0x00280000ae80783b */ /* 0x000fe40000004200 */
[C---:B------:R-:W-:Y:S02]  /*1b030*/  FMUL.FTZ R22, R3.reuse, R122 ;  /* 0x0000007a03167220 */ /* 0x040fe40000410000 */
[C---:B------:R-:W-:Y:S01]  /*1b040*/  FMUL.FTZ R16, R8.reuse, R124 ;  /* 0x0000007c08107220 */ /* 0x040fe20000410000 */
[C---:B------:R-:W-:Y:S01]  /*1b050*/  HMMA.16816.F32 R12, R148.reuse, R18, R12 ;  /* 0x00000012940c723c */ /* 0x040fe2000000180c */
[----:B------:R-:W-:Y:S02]  /*1b060*/  MUFU.EX2 R185, R185 ;  /* 0x000000b900b97308 */ /* 0x000fe40000000800 */
[----:B----4-:R-:W-:Y:S01]  /*1b070*/  LDSM.16.MT88.4 R160, [R174+0x3800] ;  /* 0x00380000aea0783b */ /* 0x010fe20000004200 */
[C---:B------:R-:W-:Y:S02]  /*1b080*/  FMUL.FTZ R17, R8.reuse, R125 ;  /* 0x0000007d08117220 */ /* 0x040fe40000410000 */
[C---:B------:R-:W-:Y:S02]  /*1b090*/  FMUL.FTZ R23, R3.reuse, R123 ;  /* 0x0000007b03177220 */ /* 0x040fe40000410000 */
[C---:B------:R-:W-:Y:S03]  /*1b0a0*/  FMUL.FTZ R18, R3.reuse, R126 ;  /* 0x0000007e03127220 */ /* 0x040fe60000410000 */
[----:B------:R-:W-:Y:S01]  /*1b0b0*/  LDSM.16.MT88.4 R120, [R173+0x800] ;  /* 0x00080000ad78783b */ /* 0x000fe20000004200 */
[C---:B------:R-:W-:Y:S01]  /*1b0c0*/  FMUL.FTZ R19, R3.reuse, R127 ;  /* 0x0000007f03137220 */ /* 0x040fe20000410000 */
[----:B------:R-:W2:Y:S01]  /*1b0d0*/  MUFU.EX2 R186, R186 ;  /* 0x000000ba00ba7308 */ /* 0x000ea20000000800 */
[C---:B------:R-:W-:Y:S02]  /*1b0e0*/  FMUL.FTZ R30, R3.reuse, R114 ;  /* 0x00000072031e7220 */ /* 0x040fe40000410000 */
[C---:B------:R-:W-:Y:S02]  /*1b0f0*/  FMUL.FTZ R31, R3.reuse, R115 ;  /* 0x00000073031f7220 */ /* 0x040fe40000410000 */
[C---:B------:R-:W-:Y:S01]  /*1b100*/  FMUL.FTZ R38, R3.reuse, R106 ;  /* 0x0000006a03267220 */ /* 0x040fe20000410000 */
[C---:B------:R-:W-:Y:S01]  /*1b110*/  HMMA.16816.F32 R16, R148.reuse, R24, R16 ;  /* 0x000000189410723c */ /* 0x040fe20000001810 */
[----:B------:R-:W3:Y:S02]  /*1b120*/  LDSM.16.MT88.4 R124, [R9] ;  /* 0x00000000097c783b */ /* 0x000ee40000004200 */
        /* <DEDUP_REMOVED lines=14> */
[----:B------:R-:W4:Y:S01]  /*1b210*/  LDSM.16.MT88.4 R116, [R174+0x2000] ;  /* 0x00200000ae74783b */ /* 0x000f220000004200 */
[C---:B------:R-:W-:Y:S01]  /*1b220*/  FMUL.FTZ R50, R3.reuse, R50 ;  /* 0x0000003203327220 */ /* 0x040fe20000410000 */
[C---:B------:R-:W-:Y:S01]  /*1b230*/  HMMA.16816.F32 R24, R148.reuse, R32, R24 ;  /* 0x000000209418723c */ /* 0x040fe20000001818 */
        /* <DEDUP_REMOVED lines=11> */
[----:B------:R-:W5:Y:S01]  /*1b2f0*/  LDSM.16.MT88.4 R108, [R173+0x2000] ;  /* 0x00200000ad6c783b */ /* 0x000f620000004200 */
[C---:B------:R-:W-:Y:S02]  /*1b300*/  FMUL.FTZ R58, R3.reuse, R58 ;  /* 0x0000003a033a7220 */ /* 0x040fe40000410000 */
[C---:B------:R-:W-:Y:S02]  /*1b310*/  FMUL.FTZ R59, R3.reuse, R59 ;  /* 0x0000003b033b7220 */ /* 0x040fe40000410000 */
[C---:B---3--:R-:W-:Y:S03]  /*1b320*/  HMMA.16816.F32 R32, R148.reuse, R124, R32 ;  /* 0x0000007c9420723c */ /* 0x048fe60000001820 */
        /* <DEDUP_REMOVED lines=18> */
[C---:B-----5:R-:W-:Y:S03]  /*1b450*/  HMMA.16816.F32 R48, R148.reuse, R108, R48 ;  /* 0x0000006c9430723c */ /* 0x060fe60000001830 */
[----:B------:R-:W-:Y:S01]  /*1b460*/  MUFU.EX2 R206, R206 ;  /* 0x000000ce00ce7308 */ /* 0x000fe20000000800 */
        /* <DEDUP_REMOVED lines=13> */
[----:B------:R-:W4:Y:S03]  /*1b540*/  LDSM.16.MT88.4 R104, [R173+0x4000] ;  /* 0x00400000ad68783b */ /* 0x000f260000004200 */
        /* <DEDUP_REMOVED lines=12> */
[C---:B---3--:R-:W-:Y:S03]  /*1b610*/  HMMA.16816.F32 R72, R148.reuse, R108, R72 ;  /* 0x0000006c9448723c */ /* 0x048fe60000001848 */
[----:B------:R-:W-:Y:S01]  /*1b620*/  FMUL.FTZ R89, R8, R89 ;  /* 0x0000005908597220 */ /* 0x000fe20000410000 */
[----:B------:R-:W-:Y:S01]  /*1b630*/  MUFU.EX2 R250, R250 ;  /* 0x000000fa00fa7308 */ /* 0x000fe20000000800 */
[C---:B------:R-:W-:Y:S02]  /*1b640*/  FMUL.FTZ R90, R3.reuse, R90 ;  /* 0x0000005a035a7220 */ /* 0x040fe40000410000 */
[C---:B------:R-:W-:Y:S01]  /*1b650*/  FMUL.FTZ R91, R3.reuse, R91 ;  /* 0x0000005b035b7220 */ /* 0x040fe20000410000 */
[C---:B------:R-:W-:Y:S01]  /*1b660*/  HMMA.16816.F32 R76, R148.reuse, R110, R76 ;  /* 0x0000006e944c723c */ /* 0x040fe2000000184c */
[----:B------:R-:W3:Y:S03]  /*1b670*/  LDSM.16.MT88.4 R108, [R9+0x4000] ;  /* 0x00400000096c783b */ /* 0x000ee60000004200 */
[--C-:B------:R-:W-:Y:S02]  /*1b680*/  FFMA.FTZ R188, R188, c[0x0][0x2d0], -R153.reuse ;  /* 0x0000b400bcbc7a23 */ /* 0x100fe40000010899 */
[--C-:B------:R-:W-:Y:S01]  /*1b690*/  FFMA.FTZ R189, R190, c[0x0][0x2d0], -R153.reuse ;  /* 0x0000b400bebd7a23 */ /* 0x100fe20000010899 */
[----:B------:R-:W-:Y:S01]  /*1b6a0*/  MUFU.EX2 R249, R249 ;  /* 0x000000f900f97308 */ /* 0x000fe20000000800 */
[C---:B----4-:R-:W-:Y:S04]  /*1b6b0*/  HMMA.16816.F32 R80, R148.reuse, R104, R80 ;  /* 0x000000689450723c */ /* 0x050fe80000001850 */
[--C-:B------:R-:W-:Y:S02]  /*1b6c0*/  FFMA.FTZ R190, R170, c[0x0][0x2d0], -R153.reuse ;  /* 0x0000b400aabe7a23 */ /* 0x100fe40000010899 */
[----:B------:R-:W-:Y:S01]  /*1b6d0*/  LDSM.16.MT88.4 R168, [R172+0x3800] ;  /* 0x00380000aca8783b */ /* 0x000fe20000004200 */
[----:B------:R-:W-:Y:S01]  /*1b6e0*/  FFMA.FTZ R153, R152, c[0x0][0x2d0], -R153 ;  /* 0x0000b40098997a23 */ /* 0x000fe20000010899 */
[C---:B------:R-:W-:Y:S01]  /*1b6f0*/  HMMA.16816.F32 R84, R148.reuse, R106, R84 ;  /* 0x0000006a9454723c */ /* 0x040fe20000001854 */
[----:B------:R-:W4:Y:S03]  /*1b700*/  MUFU.EX2 R188, R188 ;  /* 0x000000bc00bc7308 */ /* 0x000f260000000800 */
[----:B------:R-:W-:Y:S01]  /*1b710*/  FMUL.FTZ R92, R8, R92 ;  /* 0x0000005c085c7220 */ /* 0x000fe20000410000 */
[----:B-1----:R-:W-:Y:S01]  /*1b720*/  F2FP.PACK_AB R104, R184, R183 ;  /* 0x000000b7b868723e */ /* 0x002fe200000000ff */
[----:B------:R-:W-:Y:S01]  /*1b730*/  FMUL.FTZ R93, R8, R93 ;  /* 0x0000005d085d7220 */ /* 0x000fe20000410000 */
[----:B--2---:R-:W-:Y:S01]  /*1b740*/  F2FP.PACK_AB R106, R186, R185 ;  /* 0x000000b9ba6a723e */ /* 0x004fe200000000ff */
[C---:B-----5:R-:W-:Y:S03]  /*1b750*/  HMMA.16816.F32 R88, R148.reuse, R112, R88 ;  /* 0x000000709458723c */ /* 0x060fe60000001858 */
[----:B------:R-:W-:Y:S01]  /*1b760*/  MUFU.EX2 R189, R189 ;  /* 0x000000bd00bd7308 */ /* 0x000fe20000000800 */
[C---:B------:R-:W-:Y:S02]  /*1b770*/  FMUL.FTZ R94, R3.reuse, R94 ;  /* 0x0000005e035e7220 */ /* 0x040fe40000410000 */
[C---:B------:R-:W-:Y:S02]  /*1b780*/  FMUL.FTZ R95, R3.reuse, R95 ;  /* 0x0000005f035f7220 */ /* 0x040fe40000410000 */
[C---:B------:R-:W-:Y:S04]  /*1b790*/  FMUL.FTZ R96, R8.reuse, R96 ;  /* 0x0000006008607220 */ /* 0x040fe80000410000 */
[----:B------:R-:W-:Y:S01]  /*1b7a0*/  FMUL.FTZ R97, R8, R97 ;  /* 0x0000006108617220 */ /* 0x000fe20000410000 */
[C---:B------:R-:W-:Y:S01]  /*1b7b0*/  HMMA.16816.F32 R92, R148.reuse, R114, R92 ;  /* 0x00000072945c723c */ /* 0x040fe2000000185c */
[----:B------:R-:W1:Y:S01]  /*1b7c0*/  MUFU.EX2 R190, R190 ;  /* 0x000000be00be7308 */ /* 0x000e620000000800 */
[----:B------:R-:W2:Y:S01]  /*1b7d0*/  LDSM.16.MT88.4 R112, [R172+0x800] ;  /* 0x00080000ac70783b */ /* 0x000ea20000004200 */
[C---:B------:R-:W-:Y:S01]  /*1b7e0*/  FMUL.FTZ R98, R3.reuse, R98 ;  /* 0x0000006203627220 */ /* 0x040fe20000410000 */
[----:B----4-:R-:W-:Y:S01]  /*1b7f0*/  F2FP.PACK_AB R105, R188, R187 ;  /* 0x000000bbbc69723e */ /* 0x010fe200000000ff */
[C---:B------:R-:W-:Y:S02]  /*1b800*/  FMUL.FTZ R99, R3.reuse, R99 ;  /* 0x0000006303637220 */ /* 0x040fe40000410000 */
[C---:B------:R-:W-:Y:S02]  /*1b810*/  FMUL.FTZ R100, R8.reuse, R100 ;  /* 0x0000006408647220 */ /* 0x040fe40000410000 */
[C---:B------:R-:W-:Y:S02]  /*1b820*/  FMUL.FTZ R101, R8.reuse, R101 ;  /* 0x0000006508657220 */ /* 0x040fe40000410000 */
[----:B------:R4:W5:Y:S01]  /*1b830*/  MUFU.EX2 R252, R153 ;  /* 0x0000009900fc7308 */ /* 0x0009620000000800 */
[C---:B---3--:R-:W-:Y:S03]  /*1b840*/  HMMA.16816.F32 R96, R148.reuse, R108, R96 ;  /* 0x0000006c9460723c */ /* 0x048fe60000001860 */
[C---:B------:R-:W-:Y:S02]  /*1b850*/  FMUL.FTZ R102, R3.reuse, R102 ;  /* 0x0000006603667220 */ /* 0x040fe40000410000 */
[C---:B------:R-:W-:Y:S02]  /*1b860*/  FMUL.FTZ R103, R3.reuse, R103 ;  /* 0x0000006703677220 */ /* 0x040fe40000410000 */
[----:B------:R-:W-:Y:S02]  /*1b870*/  FFMA.FTZ R180, R3, R242, R180 ;  /* 0x000000f203b47223 */ /* 0x000fe400000100b4 */
[----:B------:R-:W-:Y:S03]  /*1b880*/  FFMA.FTZ R181, R8, R239, R181 ;  /* 0x000000ef08b57223 */ /* 0x000fe600000100b5 */
[----:B------:R-:W-:Y:S01]  /*1b890*/  HMMA.16816.F32 R100, R148, R110, R100 ;  /* 0x0000006e9464723c */ /* 0x000fe20000001864 */
[----:B------:R-:W3:Y:S02]  /*1b8a0*/  LDSM.16.MT88.4 R108, [R172+0x2800] ;  /* 0x00280000ac6c783b */ /* 0x000ee40000004200 */
[----:B-1----:R-:W-:Y:S01]  /*1b8b0*/  F2FP.PACK_AB R107, R190, R189 ;  /* 0x000000bdbe6b723e */ /* 0x002fe200000000ff */
[----:B------:R-:W-:Y:S01]  /*1b8c0*/  FADD.FTZ R176, R176, R181 ;  /* 0x000000b5b0b07221 */ /* 0x000fe20000010000 */
[----:B------:R-:W-:Y:S01]  /*1b8d0*/  MOV R8, R2 ;  /* 0x0000000200087202 */ /* 0x000fe20000000f00 */
[----:B------:R-:W-:Y:S02]  /*1b8e0*/  FADD.FTZ R180, R179, R180 ;  /* 0x000000b4b3b47221 */ /* 0x000fe40000010000 */
[----:B------:R-:W-:Y:S01]  /*1b8f0*/  FADD.FTZ R175, R175, R176 ;  /* 0x000000b0afaf7221 */ /* 0x000fe20000010000 */
[----:B------:R-:W-:Y:S01]  /*1b900*/  LDSM.16.MT88.4 R148, [R173+0x3000] ;  /* 0x00300000ad94783b */ /* 0x000fe20000004200 */
[C---:B------:R-:W-:Y:S05]  /*1b910*/  HMMA.16816.F32 R4, R104.reuse, R116, R4 ;  /* 0x000000746804723c */ /* 0x040fea0000001804 */
[----:B------:R-:W-:Y:S02]  /*1b920*/  FADD.FTZ R177, R177, R180 ;  /* 0x000000b4b1b17221 */ /* 0x000fe40000010000 */
[----:B----4-:R-:W-:Y:S01]  /*1b930*/  LDSM.16.MT88.4 R152, [R172+0x1800] ;  /* 0x00180000ac98783b */ /* 0x010fe20000004200 */
        /* <DEDUP_REMOVED lines=67> */
[----:B------:R-:W2:Y:S07]  /*1bd70*/  LDSM.16.MT88.4 R120, [R173+0x5000] ;  /* 0x00500000ad78783b */ /* 0x000eae0000004200 */
        /* <DEDUP_REMOVED lines=9> */
[----:B-----5:R-:W-:Y:S01]  /*1be10*/  F2FP.PACK_AB R151, R252, R249 ;  /* 0x000000f9fc97723e */ /* 0x020fe200000000ff */
[----:B------:R-:W-:Y:S02]  /*1be20*/  FADD.FTZ R247, R247, R206 ;  /* 0x000000cef7f77221 */ /* 0x000fe40000010000 */
[----:B------:R-:W-:Y:S01]  /*1be30*/  FADD.FTZ R246, R246, R243 ;  /* 0x000000f3f6f67221 */ /* 0x000fe20000010000 */
[C---:B------:R-:W-:Y:S01]  /*1be40*/  HMMA.16816.F32 R60, R104.reuse, R110, R60 ;  /* 0x0000006e683c723c */ /* 0x040fe2000000183c */
[----:B------:R-:W3:Y:S03]  /*1be50*/  LDSM.16.MT88.4 R108, [R172+0x5000] ;  /* 0x00500000ac6c783b */ /* 0x000ee60000004200 */
        /* <DEDUP_REMOVED lines=10> */
[C---:B--2---:R-:W-:Y:S08]  /*1bf00*/  HMMA.16816.F32 R80, R104.reuse, R120, R80 ;  /* 0x000000786850723c */ /* 0x044ff00000001850 */
[C---:B------:R-:W-:Y:S01]  /*1bf10*/  HMMA.16816.F32 R84, R104.reuse, R122, R84 ;  /* 0x0000007a6854723c */ /* 0x040fe20000001854 */
[----:B------:R-:W2:Y:S07]  /*1bf20*/  LDSM.16.MT88.4 R120, [R173+0x1800] ;  /* 0x00180000ad78783b */ /* 0x000eae0000004200 */
[C---:B---3--:R-:W-:Y:S08]  /*1bf30*/  HMMA.16816.F32 R88, R104.reuse, R108, R88 ;  /* 0x0000006c6858723c */ /* 0x048ff00000001858 */
[C---:B------:R-:W-:Y:S08]  /*1bf40*/  HMMA.16816.F32 R92, R104.reuse, R110, R92 ;  /* 0x0000006e685c723c */ /* 0x040ff0000000185c */
[C---:B-1----:R-:W-:Y:S08]  /*1bf50*/  HMMA.16816.F32 R96, R104.reuse, R112, R96 ;  /* 0x000000706860723c */ /* 0x042ff00000001860 */
[----:B------:R-:W-:Y:S08]  /*1bf60*/  HMMA.16816.F32 R100, R104, R114, R100 ;  /* 0x000000726864723c */ /* 0x000ff00000001864 */
[C---:B------:R-:W-:Y:S01]  /*1bf70*/  HMMA.16816.F32 R132, R148.reuse, R128, R4 ;  /* 0x000000809484723c */ /* 0x040fe20000001804 */
[----:B------:R-:W1:Y:S07]  /*1bf80*/  LDSM.16.MT88.4 R4, [R9+0x3800] ;  /* 0x003800000904783b */ /* 0x000e6e0000004200 */
[C---:B------:R-:W-:Y:S01]  /*1bf90*/  HMMA.16816.F32 R128, R148.reuse, R130, R12 ;  /* 0x000000829480723c */ /* 0x040fe2000000180c */
[----:B------:R-:W3:Y:S07]  /*1bfa0*/  LDSM.16.MT88.4 R12, [R174+0x5800] ;  /* 0x00580000ae0c783b */ /* 0x000eee0000004200 */
[C---:B--2---:R-:W-:Y:S01]  /*1bfb0*/  HMMA.16816.F32 R124, R148.reuse, R120, R16 ;  /* 0x00000078947c723c */ /* 0x044fe20000001810 */
[----:B------:R-:W2:Y:S07]  /*1bfc0*/  LDSM.16.MT88.4 R16, [R173+0x5800] ;  /* 0x00580000ad10783b */ /* 0x000eae0000004200 */
        /* <DEDUP_REMOVED lines=23> */
[C---:B--2---:R-:W-:Y:S07]  /*1c140*/  HMMA.16816.F32 R80, R148.reuse, R16, R80 ;  /* 0x000000109450723c */ /* 0x044fee0000001850 */
        /* <DEDUP_REMOVED lines=16> */
[C---:B---3--:R-:W-:Y:S03]  /*1c250*/  HMMA.16816.F32 R96, R148.reuse, R12, R96 ;  /* 0x0000000c9460723c */ /* 0x048fe60000001860 */
        /* <DEDUP_REMOVED lines=18> */
[----:B------:R-:W-:Y:S02]  /*1c380*/  ISETP.GE.AND P0, PT, R235, R244, PT ;  /* 0x000000f4eb00720c */ /* 0x000fe40003f06270 */
[----:B------:R-:W-:Y:S05]  /*1c390*/  IADD3 R244, R244, -0x1, RZ ;  /* 0xfffffffff4f47810 */ /* 0x000fea0007ffe0ff */
[----:B------:R-:W0:Y:S01]  /*1c3a0*/  LDGDEPBAR ;  /* 0x00000000000079af */ /* 0x000e220000000000 */
[----:B-1----:R-:W-:Y:S05]  /*1c3b0*/  MOV R3, R0 ;  /* 0x0000000000037202 */ /* 0x002fea0000000f00 */
[----:B------:R-:W-:-:S05]  /*1c3c0*/  @!P0 BRA `(.L_x_1962) ;  /* 0xffffc91000008947 */ /* 0x000fca000383ffff */
.L_x_1953:
[----:B------:R-:W-:Y:S02]  /*1c3d0*/  MOV R5, 0x1f ;  /* 0x0000001f00057802 */ /* 0x000fe40000000f00 */
[----:B------:R-:W-:Y:S01]  /*1c3e0*/  MOV R4, 0xffffffff ;  /* 0xffffffff00047802 */ /* 0x000fe20000000f00 */
[----:B------:R-:W-:Y:S05]  /*1c3f0*/  BRA.DIV ~URZ, `(.L_x_1963) ;  /* 0x000052a27f007947 */ /* 0x000fea000b800000 */
[----:B------:R1:W2:Y:S02]  /*1c400*/  SHFL.BFLY PT, R7, R239, 0x2, 0x1f ;  /* 0x0c401f00ef077f89 */ /* 0x0002a400000e0000 */
.L_x_2036:
[----:B--2---:R-:W-:Y:S01]  /*1c410*/  FADD.FTZ R8, R7, R239 ;  /* 0x000000ef07087221 */ /* 0x004fe20000010000 */
[----:B------:R-:W-:Y:S05]  /*1c420*/  BRA.DIV ~URZ, `(.L_x_1964) ;  /* 0x000052c27f007947 */ /* 0x000fea000b800000 */
[----:B------:R-:W2:Y:S04]  /*1c430*/  SHFL.BFLY PT, R5, R242, 0x2, 0x1f ;  /* 0x0c401f00f2057f89 */ /* 0x000ea800000e0000 */
[----:B------:R-:W3:Y:S01]  /*1c440*/  SHFL.BFLY PT, R3, R8, 0x1, 0x1f ;  /* 0x0c201f0008037f89 */ /* 0x000ee200000e0000 */
[----:B--2---:R-:W-:-:S02]  /*1c450*/  FADD.FTZ R12, R5, R242 ;  /* 0x000000f2050c7221 */ /* 0x004fc40000010000 */
[----:B---3--:R-:W-:-:S03]  /*1c460*/  FADD.FTZ R3, R8, R3 ;  /* 0x0000000308037221 */ /* 0x008fc60000010000 */
[----:B------:R2:W3:Y:S04]  /*1c470*/  SHFL.BFLY PT, R7, R12, 0x1, 0x1f ;  /* 0x0c201f000c077f89 */ /* 0x0004e800000e0000 */
.L_x_2037:
[----:B--23--:R-:W-:Y:S01]  /*1c480*/  FADD.FTZ R12, R7, R12 ;  /* 0x0000000c070c7221 */ /* 0x00cfe20000010000 */
[----:B------:R-:W-:Y:S02]  /*1c490*/  FSETP.NE.FTZ.AND P1, PT, R3, RZ, PT ;  /* 0x000000ff0300720b */ /* 0x000fe40003f35000 */
[----:B------:R-:W-:Y:S02]  /*1c4a0*/  MOV R8, RZ ;  /* 0x000000ff00087202 */ /* 0x000fe40000000f00 */
[----:B------:R-:W-:Y:S02]  /*1c4b0*/  FSETP.NE.FTZ.AND P0, PT, R12, RZ, PT ;  /* 0x000000ff0c00720b */ /* 0x000fe40003f15000 */
[----:B------:R-:W-:Y:S02]  /*1c4c0*/  MOV R6, RZ ;  /* 0x000000ff00067202 */ /* 0x000fe40000000f00 */
[----:B------:R-:W-:Y:S02]  /*1c4d0*/  MOV R9, 0xff800000 ;  /* 0xff80000000097802 */ /* 0x000fe40000000f00 */
[----:B------:R-:W-:-:S02]  /*1c4e0*/  MOV R14, 0xff800000 ;  /* 0xff800000000e7802 */ /* 0x000fc40000000f00 */
[----:B------:R-:W-:Y:S01]  /*1c4f0*/  MOV R15, 0x1 ;  /* 0x00000001000f7802 */ /* 0x000fe20000000f00 */
[----:B------:R-:W2:Y:S01]  /*1c500*/  @P1 MUFU.LG2 R4, R3 ;  /* 0x0000000300041308 */ /* 0x000ea20000000c00 */
[----:B------:R-:W-:-:S03]  /*1c510*/  @P1 MOV R5, 0x3f317218 ;  /* 0x3f31721800051802 */ /* 0x000fc60000000f00 */
[----:B------:R-:W-:Y:S02]  /*1c520*/  @P0 MOV R13, 0x3f317218 ;  /* 0x3f317218000d0802 */ /* 0x000fe40000000f00 */
[----:B------:R-:W-:Y:S02]  /*1c530*/  @P1 FMUL.FTZ R5, R5, c[0x0][0x2d0] ;  /* 0x0000b40005051a20 */ /* 0x000fe40000410000 */
[----:B------:R-:W3:Y:S01]  /*1c540*/  @P0 MUFU.RCP R8, R12 ;  /* 0x0000000c00080308 */ /* 0x000ee20000001000 */
[----:B------:R-:W-:-:S07]  /*1c550*/  @P0 FMUL.FTZ R13, R13, c[0x0][0x2d0] ;  /* 0x0000b4000d0d0a20 */ /* 0x000fce0000410000 */
[----:B------:R-:W4:Y:S01]  /*1c560*/  @P0 MUFU.LG2 R12, R12 ;  /* 0x0000000c000c0308 */ /* 0x000f220000000c00 */
[----:B--2---:R-:W-:-:S04]  /*1c570*/  @P1 FMUL.FTZ R7, R4, 0.69314718246459960938 ;  /* 0x3f31721804071820 */ /* 0x004fc80000410000 */
[----:B------:R-:W-:-:S03]  /*1c580*/  @P1 FFMA.FTZ R9, R5, R2, R7 ;  /* 0x0000000205091223 */ /* 0x000fc60000010007 */
[----:B------:R-:W2:Y:S01]  /*1c590*/  @P1 MUFU.RCP R6, R3 ;  /* 0x0000000300061308 */ /* 0x000ea20000001000 */
[C---:B---3--:R-:W-:Y:S02]  /*1c5a0*/  FMUL.FTZ R134, R8.reuse, R134 ;  /* 0x0000008608867220 */ /* 0x048fe40000410000 */
[C---:B------:R-:W-:Y:S02]  /*1c5b0*/  FMUL.FTZ R135, R8.reuse, R135 ;  /* 0x0000008708877220 */ /* 0x040fe40000410000 */
[C---:B------:R-:W-:Y:S02]  /*1c5c0*/  FMUL.FTZ R130, R8.reuse, R130 ;  /* 0x0000008208827220 */ /* 0x040fe40000410000 */
[----:B------:R-:W-:Y:S02]  /*1c5d0*/  FMUL.FTZ R131, R8, R131 ;  /* 0x0000008308837220 */ /* 0x000fe40000410000 */
[----:B----4-:R-:W-:Y:S02]  /*1c5e0*/  @P0 FMUL.FTZ R12, R12, 0.69314718246459960938 ;  /* 0x3f3172180c0c0820 */ /* 0x010fe40000410000 */
[----:B------:R-:W-:-:S02]  /*1c5f0*/  FMUL.FTZ R126, R8, R126 ;  /* 0x0000007e087e7220 */ /* 0x000fc40000410000 */
[C---:B------:R-:W-:Y:S02]  /*1c600*/  FMUL.FTZ R127, R8.reuse, R127 ;  /* 0x0000007f087f7220 */ /* 0x040fe40000410000 */
[----:B------:R-:W-:Y:S02]  /*1c610*/  FMUL.FTZ R122, R8, R122 ;  /* 0x0000007a087a7220 */ /* 0x000fe40000410000 */
[C---:B--2---:R-:W-:Y:S02]  /*1c620*/  FMUL.FTZ R132, R6.reuse, R132 ;  /* 0x0000008406847220 */ /* 0x044fe40000410000 */
        /* <DEDUP_REMOVED lines=89> */
.L_x_1862:
[----:B------:R-:W-:Y:S01]  /*1cbc0*/  LOP3.LUT P0, RZ, R215, 0xff, RZ, 0xc0, !PT ;  /* 0x000000ffd7ff7812 */ /* 0x000fe2000780c0ff */
[----:B------:R-:W-:-:S12]  /*1cbd0*/  BSSY B0, `(.L_x_1965) ;  /* 0x000000f000007945 */ /* 0x000fd80003800000 */
[----:B------:R-:W-:Y:S05]  /*1cbe0*/  @P0 BRA `(.L_x_1966) ;  /* 0x000000d000000947 */ /* 0x000fea0003800000 */
[----:B------:R-:W2:Y:S01]  /*1cbf0*/  S2R R0, SR_LANEID ;  /* 0x0000000000007919 */ /* 0x000ea20000000000 */
[----:B------:R-:W-:Y:S01]  /*1cc00*/  VOTEU.ANY UR4, UPT, PT ;  /* 0x0000000000047886 */ /* 0x000fe200038e0100 */
[----:B------:R-:W-:Y:S01]  /*1cc10*/  IMAD.MOV.U32 R16, RZ, RZ, c[0x0][0x560] ;  /* 0x00015800ff107624 */ /* 0x000fe200078e00ff */
[----:B------:R-:W2:Y:S01]  /*1cc20*/  FLO.U32 R13, UR4 ;  /* 0x00000004000d7d00 */ /* 0x000ea200080e0000 */
[----:B------:R-:W-:-:S07]  /*1cc30*/  IMAD.MOV.U32 R17, RZ, RZ, c[0x0][0x564] ;  /* 0x00015900ff117624 */ /* 0x000fce00078e00ff */
[----:B------:R-:W3:Y:S01]  /*1cc40*/  POPC R8, UR4 ;  /* 0x0000000400087d09 */ /* 0x000ee20008000000 */
[----:B--2---:R-:W-:-:S13]  /*1cc50*/  ISETP.EQ.U32.AND P0, PT, R13, R0, PT ;  /* 0x000000000d00720c */ /* 0x004fda0003f02070 */
[----:B---3--:R-:W2:Y:S04]  /*1cc60*/  @P0 ATOMG.E.ADD.STRONG.GPU PT, R8, [R16.64], R8 ;  /* 0x00000008100809a8 */ /* 0x008ea800081ee1c8 */
[----:B------:R-:W3:Y:S02]  /*1cc70*/  S2R R0, SR_LTMASK ;  /* 0x0000000000007919 */ /* 0x000ee40000003900 */
[----:B---3--:R-:W-:-:S04]  /*1cc80*/  LOP3.LUT R0, R0, UR4, RZ, 0xc0, !PT ;  /* 0x0000000400007c12 */ /* 0x008fc8000f8ec0ff */
[----:B------:R-:W3:Y:S01]  /*1cc90*/  POPC R208, R0 ;  /* 0x0000000000d07309 */ /* 0x000ee20000000000 */
[----:B--2---:R-:W3:Y:S02]  /*1cca0*/  SHFL.IDX PT, R13, R8, R13, 0x1f ;  /* 0x00001f0d080d7589 */ /* 0x004ee400000e0000 */
[----:B---3--:R-:W-:-:S05]  /*1ccb0*/  IADD3 R208, R13, c[0x0][0xc], R208 ;  /* 0x000003000dd07a10 */ /* 0x008fca0007ffe0d0 */
.L_x_1966:
[----:B------:R-:W-:Y:S05]  /*1ccc0*/  BSYNC B0 ;  /* 0x0000000000007941 */ /* 0x000fea0003800000 */
.L_x_1965:
[----:B------:R-:W-:Y:S01]  /*1ccd0*/  PRMT R15, R15, 0x9910, RZ ;  /* 0x000099100f0f7816 */ /* 0x000fe200000000ff */
[----:B------:R-:W-:Y:S01]  /*1cce0*/  BSSY B1, `(.L_x_1967) ;  /* 0x0000342000017945 */ /* 0x000fe20003800000 */
[----:B------:R-:W-:Y:S01]  /*1ccf0*/  IMAD.MOV.U32 R8, RZ, RZ, R208 ;  /* 0x000000ffff087224 */ /* 0x000fe200078e00d0 */
[----:B------:R-:W-:Y:S02]  /*1cd00*/  IADD3 R12, R232, 0x80, RZ ;  /* 0x00000080e80c7810 */ /* 0x000fe40007ffe0ff */
[----:B------:R-:W-:-:S13]  /*1cd10*/  ISETP.NE.AND P0, PT, R15, RZ, PT ;  /* 0x000000ff0f00720c */ /* 0x000fda0003f05270 */
[----:B------:R-:W-:Y:S05]  /*1cd20*/  @!P0 BRA `(.L_x_1968) ;  /* 0x000027a000008947 */ /* 0x000fea0003800000 */
[----:B------:R-:W-:Y:S01]  /*1cd30*/  SHF.R.S32.HI R0, RZ, 0x1f, R215 ;  /* 0x0000001fff007819 */ /* 0x000fe200000114d7 */
[----:B------:R-:W-:Y:S01]  /*1cd40*/  IMAD.SHL.U32 R16, R219, 0x40, RZ ;  /* 0x00000040db107824 */ /* 0x000fe200078e00ff */
[----:B------:R-:W-:Y:S01]  /*1cd50*/  WARPSYNC 0xffffffff ;  /* 0xffffffff00007948 */ /* 0x000fe20003800000 */
[----:B------:R-:W-:Y:S01]  /*1cd60*/  BAR.SYNC.DEFER_BLOCKING 0x1, 0x100 ;  /* 0x0044000000007b1d */ /* 0x000fe20000010000 */
[----:B------:R-:W-:Y:S01]  /*1cd70*/  LEA.HI R19, R0, R215, RZ, 0x5 ;  /* 0x000000d700137211 */ /* 0x000fe200078f28ff */
[----:B------:R-:W-:Y:S01]  /*1cd80*/  IMAD.MOV.U32 R20, RZ, RZ, 0x20 ;  /* 0x00000020ff147424 */ /* 0x000fe200078e00ff */
[----:B------:R-:W-:Y:S01]  /*1cd90*/  LOP3.LUT R16, R16, 0x1c0, RZ, 0xc0, !PT ;  /* 0x000001c010107812 */ /* 0x000fe200078ec0ff */
[----:B------:R-:W-:Y:S01]  /*1cda0*/  IMAD.MOV.U32 R27, RZ, RZ, 0x40 ;  /* 0x00000040ff1b7424 */ /* 0x000fe200078e00ff */
[----:B------:R-:W-:Y:S02]  /*1cdb0*/  SHF.R.S32.HI R13, RZ, 0x5, R19 ;  /* 0x00000005ff0d7819 */ /* 0x000fe40000011413 */
[----:B------:R-:W-:-:S02]  /*1cdc0*/  SHF.R.U32.HI R15, RZ, 0x3, R16 ;  /* 0x00000003ff0f7819 */ /* 0x000fc40000011610 */
[----:B------:R-:W-:Y:S01]  /*1cdd0*/  LOP3.LUT R18, R219, 0x1, RZ, 0xc0, !PT ;  /* 0x00000001db127812 */ /* 0x000fe200078ec0ff */
[----:B------:R-:W-:Y:S01]  /*1cde0*/  IMAD.SHL.U32 R17, R13, 0x400, RZ ;  /* 0x000004000d117824 */ /* 0x000fe200078e00ff */
[----:B------:R-:W-:Y:S02]  /*1cdf0*/  LOP3.LUT R15, R15, R16, RZ, 0xfc, !PT ;  /* 0x000000100f0f7212 */ /* 0x000fe400078efcff */
[----:B------:R-:W-:Y:S01]  /*1ce00*/  ISETP.NE.U32.AND P0, PT, R18, 0x1, PT ;  /* 0x000000011200780c */ /* 0x000fe20003f05070 */
[----:B------:R-:W-:Y:S01]  /*1ce10*/  IMAD R16, R218, 0x2, R17 ;  /* 0x00000002da107824 */ /* 0x000fe200078e0211 */
[----:B------:R-:W-:Y:S02]  /*1ce20*/  F2FP.PACK_AB R24, R133, R132 ;  /* 0x000000848518723e */ /* 0x000fe400000000ff */
[----:B------:R-:W-:Y:S01]  /*1ce30*/  R2P PR, R219, 0x6 ;  /* 0x00000006db007804 */ /* 0x000fe20000000000 */
[----:B------:R-:W-:Y:S01]  /*1ce40*/  IMAD.IADD R15, R16, 0x1, R15 ;  /* 0x00000001100f7824 */ /* 0x000fe200078e020f */
[----:B------:R-:W-:-:S02]  /*1ce50*/  F2FP.PACK_AB R16, R135, R134 ;  /* 0x000000868710723e */ /* 0x000fc400000000ff */
[----:B------:R-:W-:Y:S01]  /*1ce60*/  F2FP.PACK_AB R21, R129, R128 ;  /* 0x000000808115723e */ /* 0x000fe200000000ff */
[----:B------:R-:W-:Y:S01]  /*1ce70*/  IMAD.SHL.U32 R25, R15, 0x2, RZ ;  /* 0x000000020f197824 */ /* 0x000fe200078e00ff */
[----:B------:R-:W-:Y:S02]  /*1ce80*/  SEL R20, R20, 0xffffffe0, !P1 ;  /* 0xffffffe014147807 */ /* 0x000fe40004800000 */
[----:B------:R-:W-:Y:S02]  /*1ce90*/  SEL R27, R27, 0xffffffc0, !P2 ;  /* 0xffffffc01b1b7807 */ /* 0x000fe40005000000 */
[C---:B------:R-:W-:Y:S01]  /*1cea0*/  IADD3 R15, R25.reuse, 0x80, RZ ;  /* 0x00000080190f7810 */ /* 0x040fe20007ffe0ff */
[C---:B------:R-:W-:Y:S01]  /*1ceb0*/  IMAD.IADD R18, R25.reuse, 0x1, R20 ;  /* 0x0000000119127824 */ /* 0x040fe200078e0214 */
[----:B------:R-:W-:Y:S01]  /*1cec0*/  IADD3 R22, R25, 0x70, RZ ;  /* 0x0000007019167810 */ /* 0x000fe20007ffe0ff */
[----:B------:R2:W-:Y:S01]  /*1ced0*/  STS [R25+0x80], R24 ;  /* 0x0000801819007388 */ /* 0x0005e20000000800 */
[----:B------:R-:W-:-:S02]  /*1cee0*/  @P0 IADD3 R22, R15, 0x10, RZ ;  /* 0x000000100f160810 */ /* 0x000fc40007ffe0ff */
[----:B------:R-:W-:Y:S01]  /*1cef0*/  F2FP.PACK_AB R15, R131, R130 ;  /* 0x00000082830f723e */ /* 0x000fe200000000ff */
[----:B------:R3:W-:Y:S01]  /*1cf00*/  STS [R25+0x480], R16 ;  /* 0x0004801019007388 */ /* 0x0007e20000000800 */
[----:B------:R-:W-:Y:S01]  /*1cf10*/  F2FP.PACK_AB R31, R125, R124 ;  /* 0x0000007c7d1f723e */ /* 0x000fe200000000ff */
[----:B------:R-:W-:Y:S01]  /*1cf20*/  IMAD.IADD R20, R20, 0x1, R22 ;  /* 0x0000000114147824 */ /* 0x000fe200078e0216 */
[----:B------:R-:W-:Y:S01]  /*1cf30*/  F2FP.PACK_AB R29, R127, R126 ;  /* 0x0000007e7f1d723e */ /* 0x000fe200000000ff */
[----:B------:R4:W-:Y:S01]  /*1cf40*/  STS [R22+0x400], R15 ;  /* 0x0004000f16007388 */ /* 0x0009e20000000800 */
[----:B------:R-:W-:Y:S02]  /*1cf50*/  F2FP.PACK_AB R17, R121, R120 ;  /* 0x000000787911723e */ /* 0x000fe400000000ff */
[----:B------:R-:W-:Y:S01]  /*1cf60*/  F2FP.PACK_AB R23, R123, R122 ;  /* 0x0000007a7b17723e */ /* 0x000fe200000000ff */
[----:B------:R1:W-:Y:S01]  /*1cf70*/  STS [R22], R21 ;  /* 0x0000001516007388 */ /* 0x0003e20000000800 */
[----:B------:R-:W-:-:S02]  /*1cf80*/  F2FP.PACK_AB R34, R117, R116 ;  /* 0x000000747522723e */ /* 0x000fc400000000ff */
[----:B------:R-:W-:Y:S01]  /*1cf90*/  F2FP.PACK_AB R28, R119, R118 ;  /* 0x00000076771c723e */ /* 0x000fe200000000ff */
[----:B------:R1:W-:Y:S01]  /*1cfa0*/  STS [R18+0x80], R31 ;  /* 0x0000801f12007388 */ /* 0x0003e20000000800 */
[----:B------:R-:W-:Y:S02]  /*1cfb0*/  F2FP.PACK_AB R30, R113, R112 ;  /* 0x00000070711e723e */ /* 0x000fe400000000ff */
[----:B------:R-:W-:Y:S01]  /*1cfc0*/  F2FP.PACK_AB R32, R115, R114 ;  /* 0x000000727320723e */ /* 0x000fe200000000ff */
[----:B------:R1:W-:Y:S01]  /*1cfd0*/  STS [R18+0x480], R29 ;  /* 0x0004801d12007388 */ /* 0x0003e20000000800 */
[----:B------:R-:W-:Y:S02]  /*1cfe0*/  F2FP.PACK_AB R26, R109, R108 ;  /* 0x0000006c6d1a723e */ /* 0x000fe400000000ff */
[----:B------:R-:W-:Y:S01]  /*1cff0*/  F2FP.PACK_AB R33, R49, R48 ;  /* 0x000000303121723e */ /* 0x000fe200000000ff */
[----:B------:R1:W-:Y:S01]  /*1d000*/  STS [R20], R17 ;  /* 0x0000001114007388 */ /* 0x0003e20000000800 */
[----:B--2---:R-:W-:-:S02]  /*1d010*/  F2FP.PACK_AB R24, R111, R110 ;  /* 0x0000006e6f18723e */ /* 0x004fc400000000ff */
[----:B------:R-:W-:Y:S01]  /*1d020*/  F2FP.PACK_AB R35, R51, R50 ;  /* 0x000000323323723e */ /* 0x000fe200000000ff */
[----:B------:R2:W-:Y:S01]  /*1d030*/  STS [R20+0x400], R23 ;  /* 0x0004001714007388 */ /* 0x0005e20000000800 */
[--C-:B---3--:R-:W-:Y:S01]  /*1d040*/  IMAD.IADD R16, R20, 0x1, R27.reuse ;  /* 0x0000000114107824 */ /* 0x108fe200078e021b */
[----:B------:R-:W-:Y:S02]  /*1d050*/  ISETP.NE.U32.AND P0, PT, RZ, c[0x0][0x508], PT ;  /* 0x00014200ff007a0c */ /* 0x000fe40003f05070 */
[----:B------:R-:W-:Y:S01]  /*1d060*/  ISETP.NE.U32.AND P2, PT, RZ, c[0x0][0x500], PT ;  /* 0x00014000ff007a0c */ /* 0x000fe20003f45070 */
[----:B----4-:R-:W-:Y:S01]  /*1d070*/  IMAD.IADD R15, R25, 0x1, R27 ;  /* 0x00000001190f7824 */ /* 0x010fe200078e021b */
[----:B------:R-:W-:Y:S02]  /*1d080*/  ISETP.NE.AND.EX P1, PT, RZ, c[0x0][0x50c], PT, P0 ;  /* 0x00014300ff007a0c */ /* 0x000fe40003f25300 */
[----:B------:R-:W-:Y:S01]  /*1d090*/  ISETP.NE.AND.EX P2, PT, RZ, c[0x0][0x504], PT, P2 ;  /* 0x00014100ff007a0c */ /* 0x000fe20003f45320 */
[----:B-1----:R-:W-:Y:S01]  /*1d0a0*/  IMAD.IADD R21, R27, 0x1, R22 ;  /* 0x000000011b157824 */ /* 0x002fe200078e0216 */
[----:B------:R1:W-:Y:S01]  /*1d0b0*/  STS [R15+0x80], R34 ;  /* 0x000080220f007388 */ /* 0x0003e20000000800 */
[----:B------:R-:W-:-:S03]  /*1d0c0*/  F2FP.PACK_AB R31, R47, R46 ;  /* 0x0000002e2f1f723e */ /* 0x000fc600000000ff */
[----:B------:R3:W-:Y:S01]  /*1d0d0*/  STS [R15+0x480], R28 ;  /* 0x0004801c0f007388 */ /* 0x0007e20000000800 */
[----:B------:R-:W-:-:S03]  /*1d0e0*/  F2FP.PACK_AB R29, R45, R44 ;  /* 0x0000002c2d1d723e */ /* 0x000fc600000000ff */
[----:B------:R4:W-:Y:S01]  /*1d0f0*/  STS [R21], R30 ;  /* 0x0000001e15007388 */ /* 0x0009e20000000800 */
[----:B------:R-:W-:Y:S01]  /*1d100*/  IMAD.IADD R17, R27, 0x1, R18 ;  /* 0x000000011b117824 */ /* 0x000fe200078e0212 */
[----:B------:R-:W-:Y:S02]  /*1d110*/  F2FP.PACK_AB R27, R107, R106 ;  /* 0x0000006a6b1b723e */ /* 0x000fe400000000ff */
[----:B------:R4:W-:Y:S01]  /*1d120*/  STS [R21+0x400], R32 ;  /* 0x0004002015007388 */ /* 0x0009e20000000800 */
[----:B--2---:R-:W-:-:S03]  /*1d130*/  F2FP.PACK_AB R23, R105, R104 ;  /* 0x000000686917723e */ /* 0x004fc600000000ff */
[----:B------:R2:W-:Y:S04]  /*1d140*/  STS [R17+0x80], R26 ;  /* 0x0000801a11007388 */ /* 0x0005e80000000800 */
[----:B------:R2:W-:Y:S04]  /*1d150*/  STS [R17+0x480], R24 ;  /* 0x0004801811007388 */ /* 0x0005e80000000800 */
[----:B------:R2:W-:Y:S01]  /*1d160*/  STS [R16], R23 ;  /* 0x0000001710007388 */ /* 0x0005e20000000800 */
[----:B-1----:R-:W-:Y:S02]  /*1d170*/  F2FP.PACK_AB R34, R67, R66 ;  /* 0x000000424322723e */ /* 0x002fe400000000ff */
[----:B---3--:R-:W-:Y:S01]  /*1d180*/  F2FP.PACK_AB R28, R41, R40 ;  /* 0x00000028291c723e */ /* 0x008fe200000000ff */
[----:B------:R1:W-:Y:S01]  /*1d190*/  STS [R16+0x400], R27 ;  /* 0x0004001b10007388 */ /* 0x0003e20000000800 */
[----:B----4-:R-:W-:-:S03]  /*1d1a0*/  F2FP.PACK_AB R30, R43, R42 ;  /* 0x0000002a2b1e723e */ /* 0x010fc600000000ff */
[----:B------:R3:W-:Y:S04]  /*1d1b0*/  STS [R25+0x4080], R28 ;  /* 0x0040801c19007388 */ /* 0x0007e80000000800 */
[----:B------:R4:W-:Y:S01]  /*1d1c0*/  STS [R25+0x4480], R30 ;  /* 0x0044801e19007388 */ /* 0x0009e20000000800 */
[----:B------:R-:W-:-:S03]  /*1d1d0*/  F2FP.PACK_AB R32, R65, R64 ;  /* 0x000000404120723e */ /* 0x000fc600000000ff */
[----:B------:R4:W-:Y:S01]  /*1d1e0*/  STS [R22+0x4000], R29 ;  /* 0x0040001d16007388 */ /* 0x0009e20000000800 */
[----:B--2---:R-:W-:-:S03]  /*1d1f0*/  F2FP.PACK_AB R26, R59, R58 ;  /* 0x0000003a3b1a723e */ /* 0x004fc600000000ff */
[----:B------:R2:W-:Y:S01]  /*1d200*/  STS [R22+0x4400], R31 ;  /* 0x0044001f16007388 */ /* 0x0005e20000000800 */
[----:B------:R-:W-:Y:S02]  /*1d210*/  F2FP.PACK_AB R24, R57, R56 ;  /* 0x000000383918723e */ /* 0x000fe400000000ff */
[----:B------:R-:W-:Y:S01]  /*1d220*/  F2FP.PACK_AB R23, R53, R52 ;  /* 0x000000343517723e */ /* 0x000fe200000000ff */
[----:B------:R2:W-:Y:S01]  /*1d230*/  STS [R18+0x4080], R33 ;  /* 0x0040802112007388 */ /* 0x0005e20000000800 */
[----:B-1----:R-:W-:-:S03]  /*1d240*/  F2FP.PACK_AB R27, R55, R54 ;  /* 0x00000036371b723e */ /* 0x002fc600000000ff */
[----:B------:R1:W-:Y:S01]  /*1d250*/  STS [R18+0x4480], R35 ;  /* 0x0044802312007388 */ /* 0x0003e20000000800 */
[----:B---3--:R-:W-:-:S03]  /*1d260*/  F2FP.PACK_AB R28, R61, R60 ;  /* 0x0000003c3d1c723e */ /* 0x008fc600000000ff */
[----:B------:R3:W-:Y:S01]  /*1d270*/  STS [R20+0x4000], R23 ;  /* 0x0040001714007388 */ /* 0x0007e20000000800 */
[----:B----4-:R-:W-:-:S03]  /*1d280*/  F2FP.PACK_AB R30, R63, R62 ;  /* 0x0000003e3f1e723e */ /* 0x010fc600000000ff */
[----:B------:R4:W-:Y:S01]  /*1d290*/  STS [R20+0x4400], R27 ;  /* 0x0044001b14007388 */ /* 0x0009e20000000800 */
[----:B------:R-:W-:-:S03]  /*1d2a0*/  F2FP.PACK_AB R29, R3, R2 ;  /* 0x00000002031d723e */ /* 0x000fc600000000ff */
[----:B------:R4:W-:Y:S01]  /*1d2b0*/  STS [R15+0x4080], R24 ;  /* 0x004080180f007388 */ /* 0x0009e20000000800 */
[----:B--2---:R-:W-:-:S03]  /*1d2c0*/  F2FP.PACK_AB R31, R7, R6 ;  /* 0x00000006071f723e */ /* 0x004fc600000000ff */
[----:B------:R2:W-:Y:S04]  /*1d2d0*/  STS [R15+0x4480], R26 ;  /* 0x0044801a0f007388 */ /* 0x0005e80000000800 */
[----:B------:R2:W-:Y:S01]  /*1d2e0*/  STS [R21+0x4000], R28 ;  /* 0x0040001c15007388 */ /* 0x0005e20000000800 */
[----:B------:R-:W-:-:S03]  /*1d2f0*/  F2FP.PACK_AB R33, R81, R80 ;  /* 0x000000505121723e */ /* 0x000fc600000000ff */
[----:B------:R2:W-:Y:S01]  /*1d300*/  STS [R21+0x4400], R30 ;  /* 0x0044001e15007388 */ /* 0x0005e20000000800 */
[----:B-1----:R-:W-:-:S03]  /*1d310*/  F2FP.PACK_AB R35, R83, R82 ;  /* 0x000000525323723e */ /* 0x002fc600000000ff */
[----:B------:R-:W-:Y:S01]  /*1d320*/  STS [R17+0x4080], R32 ;  /* 0x0040802011007388 */ /* 0x000fe20000000800 */
[----:B---3--:R-:W-:-:S03]  /*1d330*/  F2FP.PACK_AB R23, R69, R68 ;  /* 0x000000444517723e */ /* 0x008fc600000000ff */
[----:B------:R-:W-:Y:S01]  /*1d340*/  STS [R17+0x4480], R34 ;  /* 0x0044802211007388 */ /* 0x000fe20000000800 */
[----:B----4-:R-:W-:-:S03]  /*1d350*/  F2FP.PACK_AB R27, R71, R70 ;  /* 0x00000046471b723e */ /* 0x010fc600000000ff */
[----:B------:R1:W-:Y:S01]  /*1d360*/  STS [R16+0x4000], R23 ;  /* 0x0040001710007388 */ /* 0x0003e20000000800 */
[----:B------:R-:W-:-:S03]  /*1d370*/  F2FP.PACK_AB R24, R73, R72 ;  /* 0x000000484918723e */ /* 0x000fc600000000ff */
[----:B------:R3:W-:Y:S01]  /*1d380*/  STS [R16+0x4400], R27 ;  /* 0x0044001b10007388 */ /* 0x0007e20000000800 */
[----:B--2---:R-:W-:-:S03]  /*1d390*/  F2FP.PACK_AB R26, R75, R74 ;  /* 0x0000004a4b1a723e */ /* 0x004fc600000000ff */
[----:B------:R2:W-:Y:S01]  /*1d3a0*/  STS [R25+0x8080], R24 ;  /* 0x0080801819007388 */ /* 0x0005e20000000800 */
[----:B------:R-:W-:-:S03]  /*1d3b0*/  F2FP.PACK_AB R28, R5, R4 ;  /* 0x00000004051c723e */ /* 0x000fc600000000ff */
[----:B------:R4:W-:Y:S01]  /*1d3c0*/  STS [R25+0x8480], R26 ;  /* 0x0084801a19007388 */ /* 0x0009e20000000800 */
[----:B------:R-:W-:-:S03]  /*1d3d0*/  F2FP.PACK_AB R30, R93, R92 ;  /* 0x0000005c5d1e723e */ /* 0x000fc600000000ff */
[----:B------:R-:W-:Y:S04]  /*1d3e0*/  STS [R22+0x8000], R29 ;  /* 0x0080001d16007388 */ /* 0x000fe80000000800 */
[----:B------:R4:W-:Y:S04]  /*1d3f0*/  STS [R22+0x8400], R31 ;  /* 0x0084001f16007388 */ /* 0x0009e80000000800 */
[----:B------:R-:W-:Y:S01]  /*1d400*/  STS [R18+0x8080], R33 ;  /* 0x0080802112007388 */ /* 0x000fe20000000800 */
[----:B-1----:R-:W-:-:S03]  /*1d410*/  F2FP.PACK_AB R23, R85, R84 ;  /* 0x000000545517723e */ /* 0x002fc600000000ff */
[----:B------:R1:W-:Y:S01]  /*1d420*/  STS [R18+0x8480], R35 ;  /* 0x0084802312007388 */ /* 0x0003e20000000800 */
[----:B---3--:R-:W-:-:S03]  /*1d430*/  F2FP.PACK_AB R27, R87, R86 ;  /* 0x00000056571b723e */ /* 0x008fc600000000ff */
[----:B------:R3:W-:Y:S01]  /*1d440*/  STS [R20+0x8000], R23 ;  /* 0x0080001714007388 */ /* 0x0007e20000000800 */
[----:B--2---:R-:W-:-:S03]  /*1d450*/  F2FP.PACK_AB R24, R91, R90 ;  /* 0x0000005a5b18723e */ /* 0x004fc600000000ff */
[----:B------:R2:W-:Y:S01]  /*1d460*/  STS [R20+0x8400], R27 ;  /* 0x0084001b14007388 */ /* 0x0005e20000000800 */
[----:B----4-:R-:W-:Y:S02]  /*1d470*/  F2FP.PACK_AB R26, R95, R94 ;  /* 0x0000005e5f1a723e */ /* 0x010fe400000000ff */
[----:B------:R-:W-:Y:S01]  /*1d480*/  F2FP.PACK_AB R25, R101, R100 ;  /* 0x000000646519723e */ /* 0x000fe200000000ff */
[----:B------:R-:W-:Y:S04]  /*1d490*/  STS [R15+0x8080], R28 ;  /* 0x0080801c0f007388 */ /* 0x000fe80000000800 */
[----:B------:R4:W-:Y:S01]  /*1d4a0*/  STS [R15+0x8480], R24 ;  /* 0x008480180f007388 */ /* 0x0009e20000000800 */
[----:B------:R-:W-:-:S03]  /*1d4b0*/  F2FP.PACK_AB R22, R97, R96 ;  /* 0x000000606116723e */ /* 0x000fc600000000ff */
[----:B------:R4:W-:Y:S04]  /*1d4c0*/  STS [R21+0x8000], R30 ;  /* 0x0080001e15007388 */ /* 0x0009e80000000800 */
[----:B------:R4:W-:Y:S01]  /*1d4d0*/  STS [R21+0x8400], R26 ;  /* 0x0084001a15007388 */ /* 0x0009e20000000800 */
[----:B-1----:R-:W-:-:S03]  /*1d4e0*/  F2FP.PACK_AB R18, R99, R98 ;  /* 0x000000626312723e */ /* 0x002fc600000000ff */
[----:B------:R1:W-:Y:S01]  /*1d4f0*/  STS [R17+0x8080], R22 ;  /* 0x0080801611007388 */ /* 0x0003e20000000800 */
[----:B---3--:R-:W-:-:S03]  /*1d500*/  F2FP.PACK_AB R23, R103, R102 ;  /* 0x000000666717723e */ /* 0x008fc600000000ff */
[----:B------:R1:W-:Y:S01]  /*1d510*/  STS [R17+0x8480], R18 ;  /* 0x0084801211007388 */ /* 0x0003e20000000800 */
[----:B--2---:R-:W-:-:S03]  /*1d520*/  IMAD.MOV.U32 R20, RZ, RZ, c[0x0][0x388] ;  /* 0x0000e200ff147624 */ /* 0x004fc600078e00ff */
[----:B------:R1:W-:Y:S04]  /*1d530*/  STS [R16+0x8000], R25 ;  /* 0x0080001910007388 */ /* 0x0003e80000000800 */
[----:B------:R1:W-:Y:S01]  /*1d540*/  STS [R16+0x8400], R23 ;  /* 0x0084001710007388 */ /* 0x0003e20000000800 */
[----:B----4-:R-:W-:Y:S02]  /*1d550*/  IMAD.MOV.U32 R24, RZ, RZ, 0x4 ;  /* 0x00000004ff187424 */ /* 0x010fe400078e00ff */
[----:B------:R-:W-:Y:S02]  /*1d560*/  IMAD.MOV.U32 R15, RZ, RZ, RZ ;  /* 0x000000ffff0f7224 */ /* 0x000fe400078e00ff */
[CC--:B------:R-:W-:Y:S01]  /*1d570*/  @P1 IMAD.WIDE R28, R211.reuse, R24.reuse, c[0x0][0x508] ;  /* 0x00014200d31c1625 */ /* 0x0c0fe200078e0218 */
[----:B------:R-:W-:Y:S03]  /*1d580*/  BAR.SYNC.DEFER_BLOCKING 0x1, 0x100 ;  /* 0x0044000000007b1d */ /* 0x000fe60000010000 */
[----:B------:R-:W-:-:S03]  /*1d590*/  IMAD.WIDE R30, R211, R24, c[0x0][0x500] ;  /* 0x00014000d31e7625 */ /* 0x000fc600078e0218 */
[----:B------:R1:W5:Y:S04]  /*1d5a0*/  @P1 LDG.E R20, [R28.64] ;  /* 0x000000081c141981 */ /* 0x000368000c1e1900 */
        /* <DEDUP_REMOVED lines=8> */
.L_x_1969:
[----:B-1----:R-:W-:Y:S01]  /*1d630*/  IMAD.MOV.U32 R23, RZ, RZ, 0x368 ;  /* 0x00000368ff177424 */ /* 0x002fe200078e00ff */
[----:B------:R-:W-:Y:S01]  /*1d640*/  ISETP.GT.AND P2, PT, R210, 0x1, PT ;  /* 0x00000001d200780c */ /* 0x000fe20003f44270 */
[----:B------:R-:W-:Y:S01]  /*1d650*/  IMAD.MOV.U32 R16, RZ, RZ, c[0x0][0x4e8] ;  /* 0x00013a00ff107624 */ /* 0x000fe200078e00ff */
[----:B------:R-:W-:-:S02]  /*1d660*/  ISETP.NE.U32.AND P0, PT, RZ, c[0x0][0x500], PT ;  /* 0x00014000ff007a0c */ /* 0x000fc40003f05070 */
[----:B------:R-:W-:Y:S02]  /*1d670*/  SEL R23, R23, 0x328, P2 ;  /* 0x0000032817177807 */ /* 0x000fe40001000000 */
[----:B------:R-:W-:Y:S02]  /*1d680*/  ISETP.NE.AND.EX P0, PT, RZ, c[0x0][0x504], PT, P0 ;  /* 0x00014100ff007a0c */ /* 0x000fe40003f05300 */
[----:B------:R-:W1:Y:S01]  /*1d690*/  LDC.64 R24, c[0x0][R23+0x170] ;  /* 0x00005c0017187b82 */ /* 0x000e620000000a00 */
[----:B------:R-:W-:Y:S01]  /*1d6a0*/  ISETP.NE.AND P3, PT, R16, 0x1, PT ;  /* 0x000000011000780c */ /* 0x000fe20003f65270 */
[----:B------:R-:W-:Y:S01]  /*1d6b0*/  IMAD.IADD R16, R217, 0x1, R228 ;  /* 0x00000001d9107824 */ /* 0x000fe200078e02e4 */
[----:B------:R-:W-:Y:S02]  /*1d6c0*/  SHF.R.S32.HI R17, RZ, 0x1f, R211 ;  /* 0x0000001fff117819 */ /* 0x000fe400000114d3 */
[----:B------:R-:W-:Y:S01]  /*1d6d0*/  SEL R18, R211, RZ, !P0 ;  /* 0x000000ffd3127207 */ /* 0x000fe20004000000 */
[----:B------:R-:W-:Y:S01]  /*1d6e0*/  IMAD.MOV.U32 R26, RZ, RZ, R16 ;  /* 0x000000ffff1a7224 */ /* 0x000fe200078e0010 */
[----:B------:R-:W-:Y:S01]  /*1d6f0*/  SEL R17, R17, RZ, !P0 ;  /* 0x000000ff11117207 */ /* 0x000fe20004000000 */
[----:B------:R-:W2:Y:S01]  /*1d700*/  LDC.64 R34, c[0x0][R23+0x168] ;  /* 0x00005a0017227b82 */ /* 0x000ea20000000a00 */
[----:B------:R-:W-:-:S07]  /*1d710*/  SEL R27, R229, RZ, P2 ;  /* 0x000000ffe51b7207 */ /* 0x000fce0001000000 */
[----:B------:R-:W3:Y:S08]  /*1d720*/  LDC.64 R30, c[0x0][R23+0x178] ;  /* 0x00005e00171e7b82 */ /* 0x000ef00000000a00 */
[----:B------:R4:W3:Y:S01]  /*1d730*/  LDC.64 R28, c[0x0][R23+0x160] ;  /* 0x00005800171c7b82 */ /* 0x0008e20000000a00 */
[----:B-1----:R-:W-:-:S04]  /*1d740*/  IMAD R22, R25, R18, RZ ;  /* 0x0000001219167224 */ /* 0x002fc800078e02ff */
[C---:B------:R-:W-:Y:S02]  /*1d750*/  IMAD R22, R24.reuse, R17, R22 ;  /* 0x0000001118167224 */ /* 0x040fe400078e0216 */
[----:B------:R-:W-:-:S04]  /*1d760*/  IMAD.WIDE.U32 R24, R24, R18, RZ ;  /* 0x0000001218187225 */ /* 0x000fc800078e00ff */
[----:B--2---:R-:W-:-:S04]  /*1d770*/  IMAD.WIDE.U32 R32, R34, R225, RZ ;  /* 0x000000e122207225 */ /* 0x004fc800078e00ff */
[----:B------:R-:W-:-:S04]  /*1d780*/  @P3 IMAD.HI.U32 R17, R16, c[0x0][0x4ec], RZ ;  /* 0x00013b0010113a27 */ /* 0x000fc800078e00ff */
[----:B------:R-:W-:Y:S01]  /*1d790*/  IMAD R21, R35, R225, RZ ;  /* 0x000000e123157224 */ /* 0x000fe200078e02ff */
[----:B------:R-:W-:Y:S01]  /*1d7a0*/  @P3 SHF.R.U32.HI R26, RZ, c[0x0][0x4f0], R17 ;  /* 0x00013c00ff1a3a19 */ /* 0x000fe20000011611 */
[----:B------:R-:W-:Y:S01]  /*1d7b0*/  IMAD.IADD R22, R25, 0x1, R22 ;  /* 0x0000000119167824 */ /* 0x000fe200078e0216 */
[----:B-----5:R-:W-:Y:S01]  /*1d7c0*/  IADD3 R25, P1, P0, R24, R32, R15 ;  /* 0x0000002018197210 */ /* 0x020fe2000783e00f */
[----:B------:R-:W-:Y:S01]  /*1d7d0*/  IMAD.IADD R21, R33, 0x1, R21 ;  /* 0x0000000121157824 */ /* 0x000fe200078e0215 */
[----:B------:R-:W-:Y:S01]  /*1d7e0*/  SHF.R.S32.HI R17, RZ, 0x1f, R15 ;  /* 0x0000001fff117819 */ /* 0x000fe2000001140f */
[-C--:B---3--:R-:W-:Y:S02]  /*1d7f0*/  IMAD R24, R31, R27.reuse, RZ ;  /* 0x0000001b1f187224 */ /* 0x088fe400078e02ff */
[----:B------:R-:W-:Y:S01]  /*1d800*/  IMAD.WIDE.U32 R30, R30, R27, RZ ;  /* 0x0000001b1e1e7225 */ /* 0x000fe200078e00ff */
[----:B------:R-:W-:Y:S02]  /*1d810*/  IADD3.X R21, R22, R21, R17, P1, P0 ;  /* 0x0000001516157210 */ /* 0x000fe40000fe0411 */
[----:B------:R-:W-:Y:S01]  /*1d820*/  SHF.R.S32.HI R22, RZ, 0x1f, R26 ;  /* 0x0000001fff167819 */ /* 0x000fe2000001141a */
[----:B------:R-:W-:Y:S01]  /*1d830*/  IMAD.IADD R24, R31, 0x1, R24 ;  /* 0x000000011f187824 */ /* 0x000fe200078e0218 */
[----:B------:R-:W-:Y:S01]  /*1d840*/  IADD3 R30, P1, P0, R26, R25, R30 ;  /* 0x000000191a1e7210 */ /* 0x000fe2000783e01e */
[----:B----4-:R-:W-:-:S03]  /*1d850*/  IMAD.MOV R23, RZ, RZ, -R26 ;  /* 0x000000ffff177224 */ /* 0x010fc600078e0a1a */
[----:B------:R-:W-:Y:S01]  /*1d860*/  IADD3.X R31, R22, R21, R24, P1, P0 ;  /* 0x00000015161f7210 */ /* 0x000fe20000fe0418 */
[----:B------:R-:W-:Y:S01]  /*1d870*/  IMAD R23, R23, c[0x0][0x4e8], R16 ;  /* 0x00013a0017177a24 */ /* 0x000fe200078e0210 */
[----:B------:R-:W-:Y:S01]  /*1d880*/  LOP3.LUT R22, R19, 0xffffffe0, RZ, 0xc0, !PT ;  /* 0xffffffe013167812 */ /* 0x000fe200078ec0ff */
[----:B------:R-:W-:Y:S01]  /*1d890*/  IMAD.MOV.U32 R21, RZ, RZ, c[0x0][0x4ac] ;  /* 0x00012b00ff157624 */ /* 0x000fe200078e00ff */
[----:B------:R-:W-:Y:S01]  /*1d8a0*/  SHF.R.S32.HI R24, RZ, 0x1f, R19 ;  /* 0x0000001fff187819 */ /* 0x000fe20000011413 */
[-C--:B------:R-:W-:Y:S01]  /*1d8b0*/  IMAD R25, R29, R23.reuse, RZ ;  /* 0x000000171d197224 */ /* 0x080fe200078e02ff */
[----:B------:R-:W-:Y:S01]  /*1d8c0*/  SHF.R.S32.HI R26, RZ, 0x1f, R23 ;  /* 0x0000001fff1a7819 */ /* 0x000fe20000011417 */
[----:B------:R-:W-:Y:S01]  /*1d8d0*/  IMAD.WIDE.U32 R30, R28, R23, R30 ;  /* 0x000000171c1e7225 */ /* 0x000fe200078e001e */
[----:B------:R-:W-:Y:S02]  /*1d8e0*/  LEA.HI R24, R24, R13, RZ, 0x3 ;  /* 0x0000000d18187211 */ /* 0x000fe400078f18ff */
[----:B------:R-:W-:Y:S01]  /*1d8f0*/  SEL R21, R21, c[0x0][0x454], P2 ;  /* 0x0001150015157a07 */ /* 0x000fe20001000000 */
[----:B------:R-:W-:Y:S01]  /*1d900*/  IMAD.MOV.U32 R23, RZ, RZ, c[0x0][0x4a8] ;  /* 0x00012a00ff177624 */ /* 0x000fe200078e00ff */
[----:B------:R-:W-:Y:S01]  /*1d910*/  LOP3.LUT R24, R24, 0xffffff8, RZ, 0xc0, !PT ;  /* 0x0ffffff818187812 */ /* 0x000fe200078ec0ff */
[----:B------:R-:W-:-:S02]  /*1d920*/  IMAD.IADD R22, R215, 0x1, -R22 ;  /* 0x00000001d7167824 */ /* 0x000fc400078e0a16 */
[----:B------:R-:W-:Y:S01]  /*1d930*/  IMAD R25, R28, R26, R25 ;  /* 0x0000001a1c197224 */ /* 0x000fe200078e0219 */
[----:B------:R-:W-:Y:S01]  /*1d940*/  SEL R23, R23, c[0x0][0x450], P2 ;  /* 0x0001140017177a07 */ /* 0x000fe20001000000 */
[----:B------:R-:W-:Y:S01]  /*1d950*/  IMAD.IADD R24, R13, 0x1, -R24 ;  /* 0x000000010d187824 */ /* 0x000fe200078e0a18 */
[----:B------:R-:W-:Y:S01]  /*1d960*/  SHF.R.S32.HI R19, RZ, 0x1f, R22 ;  /* 0x0000001fff137819 */ /* 0x000fe20000011416 */
[----:B------:R-:W-:Y:S01]  /*1d970*/  IMAD.IADD R25, R31, 0x1, R25 ;  /* 0x000000011f197824 */ /* 0x000fe200078e0219 */
[----:B------:R-:W-:Y:S01]  /*1d980*/  LEA R23, P0, R30, R23, 0x2 ;  /* 0x000000171e177211 */ /* 0x000fe200078010ff */
[----:B------:R-:W-:Y:S01]  /*1d990*/  IMAD R13, R20, c[0x0][0x4e8], RZ ;  /* 0x00013a00140d7a24 */ /* 0x000fe200078e02ff */
[----:B------:R-:W-:Y:S02]  /*1d9a0*/  LEA.HI R19, R19, R22, RZ, 0x2 ;  /* 0x0000001613137211 */ /* 0x000fe400078f10ff */
[----:B------:R-:W-:Y:S01]  /*1d9b0*/  LEA.HI.X R21, R30, R21, R25, 0x2, P0 ;  /* 0x000000151e157211 */ /* 0x000fe200000f1419 */
[----:B------:R-:W-:Y:S01]  /*1d9c0*/  SHFL.IDX PT, R26, R23, RZ, 0x1c1f ;  /* 0x001c1fff171a7589 */ /* 0x000fe200000e0000 */
[----:B------:R-:W-:-:S02]  /*1d9d0*/  SHF.R.S32.HI R19, RZ, 0x2, R19 ;  /* 0x00000002ff137819 */ /* 0x000fc40000011413 */
[----:B------:R-:W-:Y:S01]  /*1d9e0*/  LOP3.LUT P0, RZ, R22, 0x3, RZ, 0xc0, !PT ;  /* 0x0000000316ff7812 */ /* 0x000fe2000780c0ff */
[----:B------:R-:W1:Y:S02]  /*1d9f0*/  SHFL.IDX PT, R27, R21, RZ, 0x1c1f ;  /* 0x001c1fff151b7589 */ /* 0x000e6400000e0000 */
[----:B------:R-:W-:Y:S02]  /*1da00*/  IMAD R19, R24, 0x10, R19 ;  /* 0x0000001018137824 */ /* 0x000fe400078e0213 */
[----:B------:R-:W-:Y:S02]  /*1da10*/  SHFL.IDX PT, R28, R23, 0x1, 0x1c1f ;  /* 0x003c1f00171c7f89 */ /* 0x000fe400000e0000 */
[----:B------:R-:W-:Y:S02]  /*1da20*/  IMAD.IADD R24, R19, 0x1, R228 ;  /* 0x0000000113187824 */ /* 0x000fe400078e02e4 */
[----:B------:R-:W2:Y:S03]  /*1da30*/  SHFL.IDX PT, R29, R21, 0x1, 0x1c1f ;  /* 0x003c1f00151d7f89 */ /* 0x000ea600000e0000 */
[----:B------:R-:W-:-:S02]  /*1da40*/  IADD3 R20, R24, 0x8, RZ ;  /* 0x0000000818147810 */ /* 0x000fc40007ffe0ff */
[-C--:B------:R-:W-:Y:S02]  /*1da50*/  ISETP.GE.OR P1, PT, R24, R13.reuse, P0 ;  /* 0x0000000d1800720c */ /* 0x080fe40000726670 */
[----:B------:R-:W-:-:S11]  /*1da60*/  ISETP.GE.OR P0, PT, R20, R13, P0 ;  /* 0x0000000d1400720c */ /* 0x000fd60000706670 */
[----:B-1----:R1:W-:Y:S01]  /*1da70*/  @!P1 ST.E [R26.64], R9 ;  /* 0x000000091a009985 */ /* 0x0023e2000c101908 */
[----:B------:R-:W-:-:S03]  /*1da80*/  ISETP.GE.AND P1, PT, R20, R13, PT ;  /* 0x0000000d1400720c */ /* 0x000fc60003f26270 */
[----:B--2---:R2:W-:Y:S01]  /*1da90*/  @!P0 ST.E [R28.64], R14 ;  /* 0x0000000e1c008985 */ /* 0x0045e2000c101908 */
[----:B------:R-:W-:Y:S02]  /*1daa0*/  ISETP.GE.AND P0, PT, R24, R13, PT ;  /* 0x0000000d1800720c */ /* 0x000fe40003f06270 */
[----:B-1----:R-:W-:Y:S01]  /*1dab0*/  P2R R9, PR, RZ, 0x2 ;  /* 0x00000002ff097803 */ /* 0x002fe20000000000 */
[----:B------:R-:W-:Y:S05]  /*1dac0*/  @P2 BRA `(.L_x_1970) ;  /* 0x0000084000002947 */ /* 0x000fea0003800000 */
[-C--:B------:R-:W-:Y:S01]  /*1dad0*/  LEA.HI R3, R0, R215.reuse, RZ, 0x3 ;  /* 0x000000d700037211 */ /* 0x080fe200078f18ff */
[----:B------:R-:W-:Y:S01]  /*1dae0*/  IMAD R2, R17, c[0x0][0x3a0], RZ ;  /* 0x0000e80011027a24 */ /* 0x000fe200078e02ff */
[----:B------:R1:W3:Y:S01]  /*1daf0*/  LDS.128 R60, [R140+0x80] ;  /* 0x000080008c3c7984 */ /* 0x0002e20000000c00 */
[----:B------:R-:W-:Y:S01]  /*1db00*/  IMAD.WIDE.U32 R4, R15, c[0x0][0x3a0], RZ ;  /* 0x0000e8000f047a25 */ /* 0x000fe200078e00ff */
[----:B------:R-:W-:Y:S02]  /*1db10*/  LOP3.LUT R0, R3, 0xfffffff8, RZ, 0xc0, !PT ;  /* 0xfffffff803007812 */ /* 0x000fe400078ec0ff */
[----:B------:R-:W-:Y:S01]  /*1db20*/  SHF.R.S32.HI R3, RZ, 0x3, R3 ;  /* 0x00000003ff037819 */ /* 0x000fe20000011403 */
[----:B------:R-:W-:Y:S01]  /*1db30*/  IMAD R15, R15, c[0x0][0x3a4], R2 ;  /* 0x0000e9000f0f7a24 */ /* 0x000fe200078e0202 */
[----:B------:R-:W-:Y:S01]  /*1db40*/  IADD3 R0, -R0, R215, RZ ;  /* 0x000000d700007210 */ /* 0x000fe20007ffe1ff */
[----:B------:R1:W4:Y:S01]  /*1db50*/  LDS.128 R56, [R140+0x1080] ;  /* 0x001080008c387984 */ /* 0x0003220000000c00 */
[----:B------:R-:W-:-:S02]  /*1db60*/  MOV R6, R4 ;  /* 0x0000000400067202 */ /* 0x000fc40000000f00 */
[----:B------:R-:W-:Y:S01]  /*1db70*/  IADD3 R7, R5, R15, RZ ;  /* 0x0000000f05077210 */ /* 0x000fe20007ffe0ff */
[----:B------:R1:W2:Y:S01]  /*1db80*/  LDS.128 R52, [R140+0x2080] ;  /* 0x002080008c347984 */ /* 0x0002a20000000c00 */
[----:B------:R-:W-:Y:S02]  /*1db90*/  LEA R5, R0, R3, 0x5 ;  /* 0x0000000300057211 */ /* 0x000fe400078e28ff */
[----:B------:R-:W-:Y:S01]  /*1dba0*/  SHF.R.S32.HI R2, RZ, 0x1f, R18 ;  /* 0x0000001fff027819 */ /* 0x000fe20000011412 */
[C---:B------:R-:W-:Y:S01]  /*1dbb0*/  IMAD.WIDE.U32 R6, R225.reuse, c[0x0][0x3e8], R6 ;  /* 0x0000fa00e1067a25 */ /* 0x040fe200078e0006 */
[----:B------:R1:W1:Y:S03]  /*1dbc0*/  LDS.128 R48, [R140+0x3080] ;  /* 0x003080008c307984 */ /* 0x0002660000000c00 */
[----:B------:R-:W-:Y:S01]  /*1dbd0*/  IMAD.IADD R0, R228, 0x1, R5 ;  /* 0x00000001e4007824 */ /* 0x000fe200078e0205 */
[----:B------:R1:W1:Y:S01]  /*1dbe0*/  LDS.128 R44, [R140+0x4080] ;  /* 0x004080008c2c7984 */ /* 0x0002620000000c00 */
[----:B------:R-:W-:Y:S01]  /*1dbf0*/  IMAD R7, R225, c[0x0][0x3ec], R7 ;  /* 0x0000fb00e1077a24 */ /* 0x000fe200078e0207 */
[----:B------:R-:W-:Y:S01]  /*1dc00*/  IADD3 R228, R3, R228, RZ ;  /* 0x000000e403e47210 */ /* 0x000fe20007ffe0ff */
[----:B------:R-:W-:Y:S01]  /*1dc10*/  IMAD R5, R2, c[0x0][0x3f0], RZ ;  /* 0x0000fc0002057a24 */ /* 0x000fe200078e02ff */
[----:B------:R-:W-:Y:S01]  /*1dc20*/  MOV R9, R0 ;  /* 0x0000000000097202 */ /* 0x000fe20000000f00 */
[----:B------:R-:W-:Y:S01]  /*1dc30*/  @P3 IMAD.HI.U32 R4, R0, c[0x0][0x4ec], RZ ;  /* 0x00013b0000043a27 */ /* 0x000fe200078e00ff */
[----:B------:R1:W1:Y:S03]  /*1dc40*/  LDS.128 R40, [R140+0x5080] ;  /* 0x005080008c287984 */ /* 0x0002660000000c00 */
[C---:B------:R-:W-:Y:S01]  /*1dc50*/  IMAD R2, R18.reuse, c[0x0][0x3f4], R5 ;  /* 0x0000fd0012027a24 */ /* 0x040fe200078e0205 */
[----:B------:R-:W-:Y:S01]  /*1dc60*/  @P3 SHF.R.U32.HI R9, RZ, c[0x0][0x4f0], R4 ;  /* 0x00013c00ff093a19 */ /* 0x000fe20000011604 */
[----:B------:R-:W-:Y:S01]  /*1dc70*/  IMAD.WIDE.U32 R16, R18, c[0x0][0x3f0], R6 ;  /* 0x0000fc0012107a25 */ /* 0x000fe200078e0006 */
[----:B------:R1:W1:Y:S02]  /*1dc80*/  LDS.128 R36, [R140+0x6080] ;  /* 0x006080008c247984 */ /* 0x0002640000000c00 */
[----:B--2---:R-:W-:Y:S01]  /*1dc90*/  SHF.R.S32.HI R14, RZ, 0x1f, R9 ;  /* 0x0000001fff0e7819 */ /* 0x004fe20000011409 */
[----:B------:R-:W-:Y:S01]  /*1dca0*/  IMAD.IADD R17, R17, 0x1, R2 ;  /* 0x0000000111117824 */ /* 0x000fe200078e0202 */
[----:B------:R2:W1:Y:S01]  /*1dcb0*/  LDS.128 R32, [R140+0x7080] ;  /* 0x007080008c207984 */ /* 0x0004620000000c00 */
[----:B------:R-:W-:-:S02]  /*1dcc0*/  IADD3 R15, -R9, RZ, RZ ;  /* 0x000000ff090f7210 */ /* 0x000fc40007ffe1ff */
[----:B------:R-:W-:Y:S01]  /*1dcd0*/  IMAD R14, R14, c[0x0][0x3e0], RZ ;  /* 0x0000f8000e0e7a24 */ /* 0x000fe200078e02ff */
[----:B------:R2:W1:Y:S01]  /*1dce0*/  LDS.128 R28, [R140+0x8080] ;  /* 0x008080008c1c7984 */ /* 0x0004620000000c00 */
[----:B------:R-:W-:-:S03]  /*1dcf0*/  IMAD.WIDE.U32 R16, R9, c[0x0][0x3e0], R16 ;  /* 0x0000f80009107a25 */ /* 0x000fc600078e0010 */
[----:B------:R2:W1:Y:S01]  /*1dd00*/  LDS.128 R24, [R140+0x9080] ;  /* 0x009080008c187984 */ /* 0x0004620000000c00 */
[----:B------:R-:W-:Y:S02]  /*1dd10*/  IMAD R15, R15, c[0x0][0x4e8], R0 ;  /* 0x00013a000f0f7a24 */ /* 0x000fe400078e0200 */
[----:B------:R-:W-:Y:S01]  /*1dd20*/  IMAD R14, R9, c[0x0][0x3e4], R14 ;  /* 0x0000f900090e7a24 */ /* 0x000fe200078e020e */
[----:B------:R2:W1:Y:S02]  /*1dd30*/  LDS.128 R20, [R140+0xa080] ;  /* 0x00a080008c147984 */ /* 0x0004640000000c00 */
[----:B------:R-:W-:Y:S02]  /*1dd40*/  SHF.R.S32.HI R0, RZ, 0x1f, R15 ;  /* 0x0000001fff007819 */ /* 0x000fe4000001140f */
[----:B------:R2:W1:Y:S01]  /*1dd50*/  LDS.128 R4, [R140+0xb080] ;  /* 0x00b080008c047984 */ /* 0x0004620000000c00 */
[----:B------:R-:W-:Y:S02]  /*1dd60*/  IADD3 R17, R17, R14, RZ ;  /* 0x0000000e11117210 */ /* 0x000fe40007ffe0ff */
[----:B------:R-:W-:-:S03]  /*1dd70*/  IMAD R0, R0, c[0x0][0x3d8], RZ ;  /* 0x0000f60000007a24 */ /* 0x000fc600078e02ff */
[----:B------:R-:W-:-:S04]  /*1dd80*/  IMAD.WIDE.U32 R16, R15, c[0x0][0x3d8], R16 ;  /* 0x0000f6000f107a25 */ /* 0x000fc800078e0010 */
[----:B------:R-:W-:Y:S01]  /*1dd90*/  IMAD R64, R15, c[0x0][0x3dc], R0 ;  /* 0x0000f7000f407a24 */ /* 0x000fe200078e0200 */
[----:B------:R-:W-:-:S04]  /*1dda0*/  LEA R2, P0, R16, c[0x0][0x380], 0x1 ;  /* 0x0000e00010027a11 */ /* 0x000fc800078008ff */
[----:B------:R-:W-:-:S04]  /*1ddb0*/  IADD3 R64, R17, R64, RZ ;  /* 0x0000004011407210 */ /* 0x000fc80007ffe0ff */
[----:B------:R-:W-:Y:S01]  /*1ddc0*/  LEA.HI.X R64, R16, c[0x0][0x384], R64, 0x1, P0 ;  /* 0x0000e10010407a11 */ /* 0x000fe200000f0c40 */
[----:B------:R-:W-:Y:S05]  /*1ddd0*/  BRA.DIV ~URZ, `(.L_x_1971) ;  /* 0x000039f27f007947 */ /* 0x000fea000b800000 */
[----:B---34-:R3:W4:Y:S02]  /*1dde0*/  SHFL.IDX PT, R66, R64, RZ, 0x181f ;  /* 0x00181fff40427589 */ /* 0x01872400000e0000 */
.L_x_2038:
[----:B------:R-:W-:Y:S05]  /*1ddf0*/  BRA.DIV ~URZ, `(.L_x_1972) ;  /* 0x00003a427f007947 */ /* 0x000fea000b800000 */
[----:B------:R2:W3:Y:S02]  /*1de00*/  SHFL.IDX PT, R15, R2, RZ, 0x181f ;  /* 0x00181fff020f7589 */ /* 0x0004e400000e0000 */
.L_x_2039:
        /* <DEDUP_REMOVED lines=11> */
[----:B------:R-:W-:Y:S02]  /*1dec0*/  @!P0 LEA R18, P3, R12, R15, 0x1 ;  /* 0x0000000f0c128211 */ /* 0x000fe400078608ff */
[-C--:B----4-:R-:W-:Y:S02]  /*1ded0*/  @!P2 LEA.HI.X R17, R232, R66.reuse, R9, 0x1, P5 ;  /* 0x00000042e811a211 */ /* 0x090fe400028f0c09 */
[-C--:B------:R-:W-:Y:S02]  /*1dee0*/  @!P1 LEA.HI.X R15, R216, R66.reuse, R3, 0x1, P4 ;  /* 0x00000042d80f9211 */ /* 0x080fe400020f0c03 */
[----:B------:R-:W-:Y:S01]  /*1def0*/  @!P0 LEA.HI.X R19, R12, R66, R65, 0x1, P3 ;  /* 0x000000420c138211 */ /* 0x000fe200018f0c41 */
[----:B------:R3:W-:Y:S04]  /*1df00*/  @!P2 ST.E.128 [R16.64], R60 ;  /* 0x0000003c1000a985 */ /* 0x0007e8000c101d08 */
[----:B-1----:R3:W-:Y:S04]  /*1df10*/  @!P1 ST.E.128 [R14.64], R44 ;  /* 0x0000002c0e009985 */ /* 0x0027e8000c101d08 */
[----:B------:R3:W-:Y:S02]  /*1df20*/  @!P0 ST.E.128 [R18.64], R28 ;  /* 0x0000001c12008985 */ /* 0x0007e4000c101d08 */
.L_x_1974:
[----:B------:R-:W-:Y:S05]  /*1df30*/  BSYNC B0 ;  /* 0x0000000000007941 */ /* 0x000fea0003800000 */
.L_x_1973:
[----:B------:R-:W-:Y:S05]  /*1df40*/  BRA.DIV ~URZ, `(.L_x_1975) ;  /* 0x000039527f007947 */ /* 0x000fea000b800000 */
[----:B-1-3--:R1:W3:Y:S04]  /*1df50*/  SHFL.IDX PT, R28, R64, 0x1, 0x181f ;  /* 0x00381f00401c7f89 */ /* 0x00a2e800000e0000 */
[----:B------:R1:W2:Y:S02]  /*1df60*/  SHFL.IDX PT, R15, R2, 0x1, 0x181f ;  /* 0x00381f00020f7f89 */ /* 0x0002a400000e0000 */
.L_x_2040:
        /* <DEDUP_REMOVED lines=9> */
[----:B------:R-:W-:Y:S02]  /*1e000*/  @!P0 LEA R18, P3, R12, R15, 0x1 ;  /* 0x0000000f0c128211 */ /* 0x000fe400078608ff */
[-C--:B---3--:R-:W-:Y:S02]  /*1e010*/  @!P2 LEA.HI.X R17, R232, R28.reuse, R9, 0x1, P5 ;  /* 0x0000001ce811a211 */ /* 0x088fe400028f0c09 */
[-C--:B------:R-:W-:Y:S02]  /*1e020*/  @!P1 LEA.HI.X R15, R216, R28.reuse, R3, 0x1, P4 ;  /* 0x0000001cd80f9211 */ /* 0x080fe400020f0c03 */
[----:B------:R-:W-:Y:S01]  /*1e030*/  @!P0 LEA.HI.X R19, R12, R28, R65, 0x1, P3 ;  /* 0x0000001c0c138211 */ /* 0x000fe200018f0c41 */
[----:B------:R2:W-:Y:S04]  /*1e040*/  @!P2 ST.E.128 [R16.64], R56 ;  /* 0x000000381000a985 */ /* 0x0005e8000c101d08 */
[----:B------:R2:W-:Y:S04]  /*1e050*/  @!P1 ST.E.128 [R14.64], R40 ;  /* 0x000000280e009985 */ /* 0x0005e8000c101d08 */
[----:B------:R2:W-:Y:S02]  /*1e060*/  @!P0 ST.E.128 [R18.64], R24 ;  /* 0x0000001812008985 */ /* 0x0005e4000c101d08 */
.L_x_1977:
[----:B------:R-:W-:Y:S05]  /*1e070*/  BSYNC B0 ;  /* 0x0000000000007941 */ /* 0x000fea0003800000 */
.L_x_1976:
[----:B------:R-:W-:Y:S05]  /*1e080*/  BRA.DIV ~URZ, `(.L_x_1978) ;  /* 0x000038d27f007947 */ /* 0x000fea000b800000 */
[----:B--2---:R2:W1:Y:S02]  /*1e090*/  SHFL.IDX PT, R24, R64, 0x2, 0x181f ;  /* 0x00581f0040187f89 */ /* 0x00446400000e0000 */
.L_x_2041:
[----:B------:R-:W-:Y:S05]  /*1e0a0*/  BRA.DIV ~URZ, `(.L_x_1979) ;  /* 0x000039227f007947 */ /* 0x000fea000b800000 */
[----:B------:R2:W4:Y:S02]  /*1e0b0*/  SHFL.IDX PT, R15, R2, 0x2, 0x181f ;  /* 0x00581f00020f7f89 */ /* 0x00052400000e0000 */
.L_x_2042:
        /* <DEDUP_REMOVED lines=16> */
.L_x_1981:
[----:B------:R-:W-:Y:S05]  /*1e1c0*/  BSYNC B0 ;  /* 0x0000000000007941 */ /* 0x000fea0003800000 */
.L_x_1980:
[----:B------:R-:W-:Y:S05]  /*1e1d0*/  BRA.DIV ~URZ, `(.L_x_1982) ;  /* 0x000038527f007947 */ /* 0x000fea000b800000 */
[----:B-12---:R-:W1:Y:S04]  /*1e1e0*/  SHFL.IDX PT, R64, R64, 0x3, 0x181f ;  /* 0x00781f0040407f89 */ /* 0x006e6800000e0000 */
[----:B----4-:R2:W4:Y:S02]  /*1e1f0*/  SHFL.IDX PT, R15, R2, 0x3, 0x181f ;  /* 0x00781f00020f7f89 */ /* 0x01052400000e0000 */
.L_x_2043:
[----:B------:R-:W-:-:S04]  /*1e200*/  IADD3 R228, R228, 0x60, RZ ;  /* 0x00000060e4e47810 */ /* 0x000fc80007ffe0ff */
[----:B------:R-:W-:-:S13]  /*1e210*/  ISETP.GE.AND P0, PT, R228, R13, PT ;  /* 0x0000000de400720c */ /* 0x000fda0003f06270 */
[----:B------:R-:W-:Y:S05]  /*1e220*/  @P0 BRA `(.L_x_1983) ;  /* 0x00001ed000000947 */ /* 0x000fea0003800000 */
[----:B------:R-:W-:Y:S02]  /*1e230*/  ISETP.GE.AND P1, PT, R232, c[0x0][0x3c8], PT ;  /* 0x0000f200e8007a0c */ /* 0x000fe40003f26270 */
[----:B------:R-:W-:-:S11]  /*1e240*/  ISETP.GE.AND P0, PT, R216, c[0x0][0x3c8], PT ;  /* 0x0000f200d8007a0c */ /* 0x000fd60003f06270 */
[-C--:B----4-:R-:W-:Y:S02]  /*1e250*/  @!P1 LEA R16, P3, R232, R15.reuse, 0x1 ;  /* 0x0000000fe8109211 */ /* 0x090fe400078608ff */
[----:B--2---:R-:W-:Y:S02]  /*1e260*/  @!P0 LEA R2, P2, R216, R15, 0x1 ;  /* 0x0000000fd8028211 */ /* 0x004fe400078408ff */
[-C--:B-1----:R-:W-:Y:S02]  /*1e270*/  @!P1 LEA.HI.X R17, R232, R64.reuse, R9, 0x1, P3 ;  /* 0x00000040e8119211 */ /* 0x082fe400018f0c09 */
[----:B------:R-:W-:-:S03]  /*1e280*/  @!P0 LEA.HI.X R3, R216, R64, R3, 0x1, P2 ;  /* 0x00000040d8038211 */ /* 0x000fc600010f0c03 */
        /* <DEDUP_REMOVED lines=8> */
.L_x_1970:
[----:B------:R-:W-:Y:S02]  /*1e310*/  IMAD R0, R17, c[0x0][0x408], RZ ;  /* 0x0001020011007a24 */ /* 0x000fe400078e02ff */
[----:B------:R-:W-:-:S04]  /*1e320*/  IMAD.WIDE.U32 R12, R15, c[0x0][0x408], RZ ;  /* 0x000102000f0c7a25 */ /* 0x000fc800078e00ff */
[----:B------:R-:W-:-:S05]  /*1e330*/  IMAD R0, R15, c[0x0][0x40c], R0 ;  /* 0x000103000f007a24 */ /* 0x000fca00078e0200 */
[----:B------:R-:W-:Y:S02]  /*1e340*/  IADD3 R13, R13, R0, RZ ;  /* 0x000000000d0d7210 */ /* 0x000fe40007ffe0ff */
[----:B------:R-:W-:-:S03]  /*1e350*/  SHF.R.S32.HI R0, RZ, 0x1f, R18 ;  /* 0x0000001fff007819 */ /* 0x000fc60000011412 */
[----:B--2---:R-:W-:Y:S01]  /*1e360*/  IMAD.WIDE.U32 R14, R225, c[0x0][0x438], R12 ;  /* 0x00010e00e10e7a25 */ /* 0x004fe200078e000c */
[----:B------:R-:W-:-:S03]  /*1e370*/  MOV R12, R16 ;  /* 0x00000010000c7202 */ /* 0x000fc60000000f00 */
[----:B------:R-:W-:Y:S02]  /*1e380*/  IMAD R13, R0, c[0x0][0x440], RZ ;  /* 0x00011000000d7a24 */ /* 0x000fe400078e02ff */
[----:B------:R-:W-:Y:S02]  /*1e390*/  IMAD R15, R225, c[0x0][0x43c], R15 ;  /* 0x00010f00e10f7a24 */ /* 0x000fe400078e020f */
[----:B------:R-:W-:-:S04]  /*1e3a0*/  @P3 IMAD.HI.U32 R0, R16, c[0x0][0x4ec], RZ ;  /* 0x00013b0010003a27 */ /* 0x000fc800078e00ff */
[C---:B------:R-:W-:Y:S01]  /*1e3b0*/  IMAD R13, R18.reuse, c[0x0][0x444], R13 ;  /* 0x00011100120d7a24 */ /* 0x040fe200078e020d */
[----:B------:R-:W-:Y:S01]  /*1e3c0*/  @P3 SHF.R.U32.HI R12, RZ, c[0x0][0x4f0], R0 ;  /* 0x00013c00ff0c3a19 */ /* 0x000fe20000011600 */
[----:B------:R-:W-:-:S05]  /*1e3d0*/  IMAD.WIDE.U32 R14, R18, c[0x0][0x440], R14 ;  /* 0x00011000120e7a25 */ /* 0x000fca00078e000e */
[----:B------:R-:W-:Y:S02]  /*1e3e0*/  IADD3 R19, R15, R13, RZ ;  /* 0x0000000d0f137210 */ /* 0x000fe40007ffe0ff */
[----:B------:R-:W-:Y:S02]  /*1e3f0*/  MOV R18, R14 ;  /* 0x0000000e00127202 */ /* 0x000fe40000000f00 */
[----:B------:R-:W-:Y:S02]  /*1e400*/  SHF.R.S32.HI R15, RZ, 0x1f, R12 ;  /* 0x0000001fff0f7819 */ /* 0x000fe4000001140c */
[----:B------:R-:W-:Y:S01]  /*1e410*/  IADD3 R13, -R12, RZ, RZ ;  /* 0x000000ff0c0d7210 */ /* 0x000fe20007ffe1ff */
[----:B------:R-:W-:-:S04]  /*1e420*/  IMAD.WIDE.U32 R18, R229, c[0x0][0x448], R18 ;  /* 0x00011200e5127a25 */ /* 0x000fc800078e0012 */
        /* <DEDUP_REMOVED lines=15> */
.L_x_2044:
[----:B------:R-:W-:Y:S05]  /*1e520*/  BRA.DIV ~URZ, `(.L_x_1985) ;  /* 0x000036327f007947 */ /* 0x000fea000b800000 */
[----:B------:R3:W4:Y:S02]  /*1e530*/  SHFL.IDX PT, R0, R168, RZ, 0x1c1f ;  /* 0x001c1fffa8007589 */ /* 0x00072400000e0000 */
.L_x_2045:
        /* <DEDUP_REMOVED lines=54> */
[CC--:B----4-:R-:W-:Y:S02]  /*1e8a0*/  @!P1 LEA R16, P5, R222.reuse, R0.reuse, 0x2 ;  /* 0x00000000de109211 */ /* 0x0d0fe400078a10ff */
[C---:B------:R-:W-:Y:S02]  /*1e8b0*/  @!P0 LEA R14, P2, R155.reuse, R0, 0x2 ;  /* 0x000000009b0e8211 */ /* 0x040fe400078410ff */
[-C--:B--2---:R-:W-:Y:S02]  /*1e8c0*/  @!P1 LEA.HI.X R17, R222, R169.reuse, R157, 0x2, P5 ;  /* 0x000000a9de119211 */ /* 0x084fe400028f149d */
[----:B------:R-:W-:Y:S02]  /*1e8d0*/  @!P0 LEA.HI.X R15, R155, R169, R154, 0x2, P2 ;  /* 0x000000a99b0f8211 */ /* 0x000fe400010f149a */
[----:B------:R-:W-:Y:S01]  /*1e8e0*/  ISETP.GE.AND P2, PT, R39, c[0x0][0x3c8], PT ;  /* 0x0000f20027007a0c */ /* 0x000fe20003f46270 */
[----:B------:R2:W-:Y:S01]  /*1e8f0*/  @!P1 ST.E.64 [R16.64], R132 ;  /* 0x0000008410009985 */ /* 0x0005e2000c101b08 */
[----:B------:R-:W-:-:S02]  /*1e900*/  ISETP.GE.AND P1, PT, R37, c[0x0][0x3c8], PT ;  /* 0x0000f20025007a0c */ /* 0x000fc40003f26270 */
[-C--:B------:R-:W-:Y:S01]  /*1e910*/  @!P3 LEA R18, P5, R149, R0.reuse, 0x2 ;  /* 0x000000009512b211 */ /* 0x080fe200078a10ff */
[----:B------:R4:W-:Y:S01]  /*1e920*/  @!P0 ST.E.64 [R14.64], R128 ;  /* 0x000000800e008985 */ /* 0x0009e2000c101b08 */
[----:B------:R-:W-:Y:S02]  /*1e930*/  @!P4 LEA R170, P0, R79, R0, 0x2 ;  /* 0x000000004faac211 */ /* 0x000fe400078010ff */
[-C--:B------:R-:W-:Y:S02]  /*1e940*/  @!P3 LEA.HI.X R19, R149, R169.reuse, R148, 0x2, P5 ;  /* 0x000000a99513b211 */ /* 0x080fe400028f1494 */
[----:B------:R-:W-:-:S03]  /*1e950*/  @!P4 LEA.HI.X R171, R79, R169, R78, 0x2, P0 ;  /* 0x000000a94fabc211 */ /* 0x000fc600000f144e */
[----:B------:R-:W-:Y:S01]  /*1e960*/  @!P2 LEA R172, P5, R39, R0, 0x2 ;  /* 0x0000000027aca211 */ /* 0x000fe200078a10ff */
[----:B------:R5:W-:Y:S01]  /*1e970*/  @!P3 ST.E.64 [R18.64], R124 ;  /* 0x0000007c1200b985 */ /* 0x000be2000c101b08 */
[----:B------:R-:W-:Y:S02]  /*1e980*/  ISETP.GE.AND P3, PT, R29, c[0x0][0x3c8], PT ;  /* 0x0000f2001d007a0c */ /* 0x000fe40003f66270 */
[----:B------:R-:W-:Y:S01]  /*1e990*/  @!P2 LEA.HI.X R173, R39, R169, R38, 0x2, P5 ;  /* 0x000000a927ada211 */ /* 0x000fe200028f1426 */
[----:B------:R1:W-:Y:S01]  /*1e9a0*/  @!P4 ST.E.64 [R170.64], R120 ;  /* 0x00000078aa00c985 */ /* 0x0003e2000c101b08 */
[----:B------:R-:W-:-:S03]  /*1e9b0*/  ISETP.GE.AND P4, PT, R25, c[0x0][0x3c8], PT ;  /* 0x0000f20019007a0c */ /* 0x000fc60003f86270 */
[----:B------:R3:W-:Y:S01]  /*1e9c0*/  @!P2 ST.E.64 [R172.64], R116 ;  /* 0x00000074ac00a985 */ /* 0x0007e2000c101b08 */
[----:B------:R-:W-:Y:S02]  /*1e9d0*/  ISETP.GE.AND P2, PT, R23, c[0x0][0x3c8], PT ;  /* 0x0000f20017007a0c */ /* 0x000fe40003f46270 */
[----:B--2---:R-:W-:-:S04]  /*1e9e0*/  @!P1 LEA R16, P0, R37, R0, 0x2 ;  /* 0x0000000025109211 */ /* 0x004fc800078010ff */
[----:B------:R-:W-:Y:S02]  /*1e9f0*/  @!P1 LEA.HI.X R17, R37, R169, R36, 0x2, P0 ;  /* 0x000000a925119211 */ /* 0x000fe400000f1424 */
[----:B----4-:R-:W-:-:S03]  /*1ea00*/  @!P3 LEA R14, P5, R29, R0, 0x2 ;  /* 0x000000001d0eb211 */ /* 0x010fc600078a10ff */
[----:B------:R2:W-:Y:S01]  /*1ea10*/  @!P1 ST.E.64 [R16.64], R112 ;  /* 0x0000007010009985 */ /* 0x0005e2000c101b08 */
[----:B------:R-:W-:Y:S02]  /*1ea20*/  ISETP.GE.AND P1, PT, R21, c[0x0][0x3c8], PT ;  /* 0x0000f20015007a0c */ /* 0x000fe40003f26270 */
[-C--:B------:R-:W-:Y:S02]  /*1ea30*/  @!P3 LEA.HI.X R15, R29, R169.reuse, R28, 0x2, P5 ;  /* 0x000000a91d0fb211 */ /* 0x080fe400028f141c */
[-C--:B-----5:R-:W-:Y:S02]  /*1ea40*/  @!P4 LEA R18, P0, R25, R0.reuse, 0x2 ;  /* 0x000000001912c211 */ /* 0x0a0fe400078010ff */
[----:B-1----:R-:W-:Y:S01]  /*1ea50*/  @!P2 LEA R120, P5, R23, R0, 0x2 ;  /* 0x000000001778a211 */ /* 0x002fe200078a10ff */
[----:B------:R1:W-:Y:S01]  /*1ea60*/  @!P3 ST.E.64 [R14.64], R108 ;  /* 0x0000006c0e00b985 */ /* 0x0003e2000c101b08 */
[----:B------:R-:W-:Y:S02]  /*1ea70*/  @!P4 LEA.HI.X R19, R25, R169, R24, 0x2, P0 ;  /* 0x000000a91913c211 */ /* 0x000fe400000f1418 */
[----:B------:R-:W-:-:S03]  /*1ea80*/  ISETP.GE.AND P3, PT, R13, c[0x0][0x3c8], PT ;  /* 0x0000f2000d007a0c */ /* 0x000fc60003f66270 */
[----:B---3--:R-:W-:Y:S01]  /*1ea90*/  @!P1 LEA R116, P0, R21, R0, 0x2 ;  /* 0x0000000015749211 */ /* 0x008fe200078010ff */
[----:B------:R3:W-:Y:S01]  /*1eaa0*/  @!P4 ST.E.64 [R18.64], R104 ;  /* 0x000000681200c985 */ /* 0x0007e2000c101b08 */
[-C--:B------:R-:W-:Y:S02]  /*1eab0*/  @!P2 LEA.HI.X R121, R23, R169.reuse, R22, 0x2, P5 ;  /* 0x000000a91779a211 */ /* 0x080fe400028f1416 */
        /* <DEDUP_REMOVED lines=8> */
[----:B-1----:R-:W-:-:S03]  /*1eb40*/  @!P4 LEA R14, P0, R161, R0, 0x2 ;  /* 0x00000000a10ec211 */ /* 0x002fc600078010ff */
[----:B------:R1:W-:Y:S01]  /*1eb50*/  @!P3 ST.E.64 [R16.64], R48 ;  /* 0x000000301000b985 */ /* 0x0003e2000c101b08 */
[----:B------:R-:W-:Y:S02]  /*1eb60*/  ISETP.GE.AND P3, PT, R163, c[0x0][0x3c8], PT ;  /* 0x0000f200a3007a0c */ /* 0x000fe40003f66270 */
[----:B------:R-:W-:Y:S02]  /*1eb70*/  @!P4 LEA.HI.X R15, R161, R169, R158, 0x2, P0 ;  /* 0x000000a9a10fc211 */ /* 0x000fe400000f149e */
[----:B---3--:R-:W-:-:S03]  /*1eb80*/  @!P2 LEA R18, P5, R167, R0, 0x2 ;  /* 0x00000000a712a211 */ /* 0x008fc600078a10ff */
[----:B------:R2:W-:Y:S01]  /*1eb90*/  @!P4 ST.E.64 [R14.64], R52 ;  /* 0x000000340e00c985 */ /* 0x0005e2000c101b08 */
[-C--:B------:R-:W-:Y:S02]  /*1eba0*/  @!P2 LEA.HI.X R19, R167, R169.reuse, R164, 0x2, P5 ;  /* 0x000000a9a713a211 */ /* 0x080fe400028f14a4 */
[-C--:B----4-:R-:W-:Y:S02]  /*1ebb0*/  @!P1 LEA R40, P0, R165, R0.reuse, 0x2 ;  /* 0x00000000a5289211 */ /* 0x090fe400078010ff */
[----:B------:R-:W-:Y:S01]  /*1ebc0*/  ISETP.GE.AND P4, PT, R159, c[0x0][0x3c8], PT ;  /* 0x0000f2009f007a0c */ /* 0x000fe20003f86270 */
[----:B------:R3:W-:Y:S01]  /*1ebd0*/  @!P2 ST.E.64 [R18.64], R56 ;  /* 0x000000381200a985 */ /* 0x0007e2000c101b08 */
[----:B------:R-:W-:Y:S02]  /*1ebe0*/  @!P1 LEA.HI.X R41, R165, R169, R162, 0x2, P0 ;  /* 0x000000a9a5299211 */ /* 0x000fe400000f14a2 */
[----:B------:R-:W-:Y:S02]  /*1ebf0*/  ISETP.GE.AND P2, PT, R153, c[0x0][0x3c8], PT ;  /* 0x0000f20099007a0c */ /* 0x000fe40003f46270 */
[----:B-----5:R-:W-:Y:S01]  /*1ec00*/  @!P3 LEA R44, P5, R163, R0, 0x2 ;  /* 0x00000000a32cb211 */ /* 0x020fe200078a10ff */
[----:B------:R4:W-:Y:S01]  /*1ec10*/  @!P1 ST.E.64 [R40.64], R60 ;  /* 0x0000003c28009985 */ /* 0x0009e2000c101b08 */
[----:B------:R-:W-:-:S02]  /*1ec20*/  ISETP.GE.AND P1, PT, R151, c[0x0][0x3c8], PT ;  /* 0x0000f20097007a0c */ /* 0x000fc40003f26270 */
[----:B------:R-:W-:Y:S02]  /*1ec30*/  @!P3 LEA.HI.X R45, R163, R169, R160, 0x2, P5 ;  /* 0x000000a9a32db211 */ /* 0x000fe400028f14a0 */
[----:B------:R-:W-:-:S03]  /*1ec40*/  ISETP.GE.AND P5, PT, R77, c[0x0][0x3c8], PT ;  /* 0x0000f2004d007a0c */ /* 0x000fc60003fa6270 */
[----:B------:R-:W-:Y:S01]  /*1ec50*/  @!P3 ST.E.64 [R44.64], R64 ;  /* 0x000000402c00b985 */ /* 0x000fe2000c101b08 */
[----:B-1----:R-:W-:-:S04]  /*1ec60*/  @!P4 LEA R16, P0, R159, R0, 0x2 ;  /* 0x000000009f10c211 */ /* 0x002fc800078010ff */
[-C--:B------:R-:W-:Y:S02]  /*1ec70*/  @!P4 LEA.HI.X R17, R159, R169.reuse, R156, 0x2, P0 ;  /* 0x000000a99f11c211 */ /* 0x080fe400000f149c */
[-C--:B------:R-:W-:Y:S02]  /*1ec80*/  @!P1 LEA R48, P3, R151, R0.reuse, 0x2 ;  /* 0x0000000097309211 */ /* 0x080fe400078610ff */
[-C--:B--2---:R-:W-:Y:S01]  /*1ec90*/  @!P2 LEA R14, P0, R153, R0.reuse, 0x2 ;  /* 0x00000000990ea211 */ /* 0x084fe200078010ff */
[----:B------:R1:W-:Y:S01]  /*1eca0*/  @!P4 ST.E.64 [R16.64], R68 ;  /* 0x000000441000c985 */ /* 0x0003e2000c101b08 */
[-C--:B------:R-:W-:Y:S02]  /*1ecb0*/  @!P1 LEA.HI.X R49, R151, R169.reuse, R150, 0x2, P3 ;  /* 0x000000a997319211 */ /* 0x080fe400018f1496 */
[----:B------:R-:W-:Y:S02]  /*1ecc0*/  @!P2 LEA.HI.X R15, R153, R169, R152, 0x2, P0 ;  /* 0x000000a9990fa211 */ /* 0x000fe400000f1498 */
[----:B---3--:R-:W-:-:S02]  /*1ecd0*/  @!P6 LEA R18, P0, R89, R0, 0x2 ;  /* 0x000000005912e211 */ /* 0x008fc400078010ff */
[----:B------:R-:W-:Y:S01]  /*1ece0*/  ISETP.GE.AND P4, PT, R35, c[0x0][0x3c8], PT ;  /* 0x0000f20023007a0c */ /* 0x000fe20003f86270 */
[----:B------:R2:W-:Y:S01]  /*1ecf0*/  @!P2 ST.E.64 [R14.64], R72 ;  /* 0x000000480e00a985 */ /* 0x0005e2000c101b08 */
[----:B------:R-:W-:Y:S02]  /*1ed00*/  ISETP.GE.AND P2, PT, R33, c[0x0][0x3c8], PT ;  /* 0x0000f20021007a0c */ /* 0x000fe40003f46270 */
[----:B------:R-:W-:Y:S01]  /*1ed10*/  @!P6 LEA.HI.X R19, R89, R169, R88, 0x2, P0 ;  /* 0x000000a95913e211 */ /* 0x000fe200000f1458 */
[----:B------:R3:W-:Y:S01]  /*1ed20*/  @!P1 ST.E.64 [R48.64], R2 ;  /* 0x0000000230009985 */ /* 0x0007e2000c101b08 */
[----:B------:R-:W-:Y:S02]  /*1ed30*/  ISETP.GE.AND P1, PT, R31, c[0x0][0x3c8], PT ;  /* 0x0000f2001f007a0c */ /* 0x000fe40003f26270 */
[----:B------:R-:W-:Y:S01]  /*1ed40*/  ISETP.GE.AND P0, PT, R27, c[0x0][0x3c8], PT ;  /* 0x0000f2001b007a0c */ /* 0x000fe20003f06270 */
[----:B------:R3:W-:Y:S04]  /*1ed50*/  @!P6 ST.E.64 [R18.64], R80 ;  /* 0x000000501200e985 */ /* 0x0007e8000c101b08 */
        /* <DEDUP_REMOVED lines=15> */
.L_x_1987:
[----:B------:R-:W-:Y:S05]  /*1ee50*/  BSYNC B0 ;  /* 0x0000000000007941 */ /* 0x000fea0003800000 */
.L_x_1986:
[----:B------:R-:W-:Y:S05]  /*1ee60*/  BRA.DIV ~URZ, `(.L_x_1988) ;  /* 0x00002d627f007947 */ /* 0x000fea000b800000 */
[----:B-1----:R-:W1:Y:S04]  /*1ee70*/  SHFL.IDX PT, R166, R166, 0x1, 0x1c1f ;  /* 0x003c1f00a6a67f89 */ /* 0x002e6800000e0000 */
[----:B---3--:R-:W3:Y:S02]  /*1ee80*/  SHFL.IDX PT, R168, R168, 0x1, 0x1c1f ;  /* 0x003c1f00a8a87f89 */ /* 0x008ee400000e0000 */
.L_x_2046:
[----:B------:R-:W-:-:S13]  /*1ee90*/  ISETP.NE.AND P0, PT, R9, RZ, PT ;  /* 0x000000ff0900720c */ /* 0x000fda0003f05270 */
[----:B------:R-:W-:Y:S05]  /*1eea0*/  @P0 BRA `(.L_x_1983) ;  /* 0x0000125000000947 */ /* 0x000fea0003800000 */
[----:B------:R-:W-:Y:S02]  /*1eeb0*/  ISETP.GE.AND P3, PT, R155, c[0x0][0x3c8], PT ;  /* 0x0000f2009b007a0c */ /* 0x000fe40003f66270 */
[----:B------:R-:W-:Y:S02]  /*1eec0*/  ISETP.GE.AND P4, PT, R222, c[0x0][0x3c8], PT ;  /* 0x0000f200de007a0c */ /* 0x000fe40003f86270 */
[----:B------:R-:W-:Y:S02]  /*1eed0*/  ISETP.GE.AND P2, PT, R149, c[0x0][0x3c8], PT ;  /* 0x0000f20095007a0c */ /* 0x000fe40003f46270 */
[----:B------:R-:W-:Y:S02]  /*1eee0*/  ISETP.GE.AND P1, PT, R79, c[0x0][0x3c8], PT ;  /* 0x0000f2004f007a0c */ /* 0x000fe40003f26270 */
[----:B------:R-:W-:-:S05]  /*1eef0*/  ISETP.GE.AND P0, PT, R39, c[0x0][0x3c8], PT ;  /* 0x0000f20027007a0c */ /* 0x000fca0003f06270 */
[CC--:B---3--:R-:W-:Y:S02]  /*1ef00*/  @!P3 LEA R2, P5, R155.reuse, R168.reuse, 0x2 ;  /* 0x000000a89b02b211 */ /* 0x0c8fe400078a10ff */
[C---:B------:R-:W-:Y:S02]  /*1ef10*/  @!P4 LEA R14, P6, R222.reuse, R168, 0x2 ;  /* 0x000000a8de0ec211 */ /* 0x040fe400078c10ff */
[----:B-1----:R-:W-:Y:S02]  /*1ef20*/  @!P3 LEA.HI.X R3, R155, R166, R154, 0x2, P5 ;  /* 0x000000a69b03b211 */ /* 0x002fe400028f149a */
[----:B------:R-:W-:Y:S02]  /*1ef30*/  @!P2 LEA R4, P5, R149, R168, 0x2 ;  /* 0x000000a89504a211 */ /* 0x000fe400078a10ff */
[----:B------:R-:W-:Y:S02]  /*1ef40*/  @!P4 LEA.HI.X R15, R222, R166, R157, 0x2, P6 ;  /* 0x000000a6de0fc211 */ /* 0x000fe400030f149d */
[----:B------:R-:W-:-:S02]  /*1ef50*/  @!P1 LEA R18, P6, R79, R168, 0x2 ;  /* 0x000000a84f129211 */ /* 0x000fc400078c10ff */
[----:B------:R-:W-:Y:S01]  /*1ef60*/  @!P2 LEA.HI.X R5, R149, R166, R148, 0x2, P5 ;  /* 0x000000a69505a211 */ /* 0x000fe200028f1494 */
[----:B------:R1:W-:Y:S01]  /*1ef70*/  @!P4 ST.E.64 [R14.64], R134 ;  /* 0x000000860e00c985 */ /* 0x0003e2000c101b08 */
[----:B------:R-:W-:Y:S02]  /*1ef80*/  @!P0 LEA R16, P5, R39, R168, 0x2 ;  /* 0x000000a827108211 */ /* 0x000fe400078a10ff */
[-C--:B------:R-:W-:Y:S01]  /*1ef90*/  @!P1 LEA.HI.X R19, R79, R166.reuse, R78, 0x2, P6 ;  /* 0x000000a64f139211 */ /* 0x080fe200030f144e */
[----:B------:R3:W-:Y:S01]  /*1efa0*/  @!P3 ST.E.64 [R2.64], R130 ;  /* 0x000000820200b985 */ /* 0x0007e2000c101b08 */
[----:B------:R-:W-:Y:S02]  /*1efb0*/  ISETP.GE.AND P6, PT, R37, c[0x0][0x3c8], PT ;  /* 0x0000f20025007a0c */ /* 0x000fe40003fc6270 */
[----:B------:R-:W-:Y:S01]  /*1efc0*/  @!P0 LEA.HI.X R17, R39, R166, R38, 0x2, P5 ;  /* 0x000000a627118211 */ /* 0x000fe200028f1426 */
[----:B------:R5:W-:Y:S01]  /*1efd0*/  @!P2 ST.E.64 [R4.64], R126 ;  /* 0x0000007e0400a985 */ /* 0x000be2000c101b08 */
[----:B------:R-:W-:-:S02]  /*1efe0*/  ISETP.GE.AND P5, PT, R29, c[0x0][0x3c8], PT ;  /* 0x0000f2001d007a0c */ /* 0x000fc40003fa6270 */
[----:B------:R-:W-:Y:S01]  /*1eff0*/  ISETP.GE.AND P4, PT, R25, c[0x0][0x3c8], PT ;  /* 0x0000f20019007a0c */ /* 0x000fe20003f86270 */
[----:B------:R-:W-:Y:S01]  /*1f000*/  @!P1 ST.E.64 [R18.64], R122 ;  /* 0x0000007a12009985 */ /* 0x000fe2000c101b08 */
[----:B------:R-:W-:Y:S02]  /*1f010*/  ISETP.GE.AND P3, PT, R23, c[0x0][0x3c8], PT ;  /* 0x0000f20017007a0c */ /* 0x000fe40003f66270 */
[----:B------:R-:W-:Y:S01]  /*1f020*/  ISETP.GE.AND P2, PT, R21, c[0x0][0x3c8], PT ;  /* 0x0000f20015007a0c */ /* 0x000fe20003f46270 */
[----:B------:R4:W-:Y:S02]  /*1f030*/  @!P0 ST.E.64 [R16.64], R118 ;  /* 0x0000007610008985 */ /* 0x0009e4000c101b08 */
[----:B------:R-:W-:-:S04]  /*1f040*/  @!P6 LEA R40, P0, R37, R168, 0x2 ;  /* 0x000000a82528e211 */ /* 0x000fc800078010ff */
[----:B------:R-:W-:Y:S02]  /*1f050*/  @!P5 LEA R38, P1, R29, R168, 0x2 ;  /* 0x000000a81d26d211 */ /* 0x000fe400078210ff */
[-C--:B------:R-:W-:Y:S02]  /*1f060*/  @!P6 LEA.HI.X R41, R37, R166.reuse, R36, 0x2, P0 ;  /* 0x000000a62529e211 */ /* 0x080fe400000f1424 */
[----:B------:R-:W-:Y:S02]  /*1f070*/  @!P5 LEA.HI.X R39, R29, R166, R28, 0x2, P1 ;  /* 0x000000a61d27d211 */ /* 0x000fe400008f141c */
[----:B------:R-:W-:Y:S01]  /*1f080*/  ISETP.GE.AND P1, PT, R13, c[0x0][0x3c8], PT ;  /* 0x0000f2000d007a0c */ /* 0x000fe20003f26270 */
[----:B------:R-:W-:Y:S01]  /*1f090*/  @!P6 ST.E.64 [R40.64], R114 ;  /* 0x000000722800e985 */ /* 0x000fe2000c101b08 */
[----:B-1----:R-:W-:Y:S02]  /*1f0a0*/  @!P4 LEA R14, P0, R25, R168, 0x2 ;  /* 0x000000a8190ec211 */ /* 0x002fe400078010ff */
[----:B------:R-:W-:Y:S01]  /*1f0b0*/  ISETP.GE.AND P6, PT, R161, c[0x0][0x3c8], PT ;  /* 0x0000f200a1007a0c */ /* 0x000fe20003fc6270 */
[----:B------:R-:W-:Y:S01]  /*1f0c0*/  @!P5 ST.E.64 [R38.64], R110 ;  /* 0x0000006e2600d985 */ /* 0x000fe2000c101b08 */
[----:B------:R-:W-:-:S02]  /*1f0d0*/  @!P4 LEA.HI.X R15, R25, R166, R24, 0x2, P0 ;  /* 0x000000a6190fc211 */ /* 0x000fc400000f1418 */
[----:B---3--:R-:W-:Y:S02]  /*1f0e0*/  @!P3 LEA R2, P0, R23, R168, 0x2 ;  /* 0x000000a81702b211 */ /* 0x008fe400078010ff */
[----:B------:R-:W-:Y:S01]  /*1f0f0*/  ISETP.GE.AND P5, PT, R167, c[0x0][0x3c8], PT ;  /* 0x0000f200a7007a0c */ /* 0x000fe20003fa6270 */
[----:B------:R-:W-:Y:S01]  /*1f100*/  @!P4 ST.E.64 [R14.64], R106 ;  /* 0x0000006a0e00c985 */ /* 0x000fe2000c101b08 */
[----:B------:R-:W-:Y:S02]  /*1f110*/  @!P3 LEA.HI.X R3, R23, R166, R22, 0x2, P0 ;  /* 0x000000a61703b211 */ /* 0x000fe400000f1416 */
[----:B-----5:R-:W-:Y:S02]  /*1f120*/  @!P2 LEA R4, P0, R21, R168, 0x2 ;  /* 0x000000a81504a211 */ /* 0x020fe400078010ff */
[----:B------:R-:W-:Y:S01]  /*1f130*/  ISETP.GE.AND P4, PT, R165, c[0x0][0x3c8], PT ;  /* 0x0000f200a5007a0c */ /* 0x000fe20003f86270 */
[----:B------:R1:W-:Y:S01]  /*1f140*/  @!P3 ST.E.64 [R2.64], R42 ;  /* 0x0000002a0200b985 */ /* 0x0003e2000c101b08 */
[----:B------:R-:W-:-:S02]  /*1f150*/  @!P2 LEA.HI.X R5, R21, R166, R20, 0x2, P0 ;  /* 0x000000a61505a211 */ /* 0x000fc400000f1414 */
[----:B----4-:R-:W-:Y:S02]  /*1f160*/  @!P1 LEA R16, P0, R13, R168, 0x2 ;  /* 0x000000a80d109211 */ /* 0x010fe400078010ff */
[----:B------:R-:W-:Y:S01]  /*1f170*/  ISETP.GE.AND P3, PT, R163, c[0x0][0x3c8], PT ;  /* 0x0000f200a3007a0c */ /* 0x000fe20003f66270 */
[----:B------:R3:W-:Y:S01]  /*1f180*/  @!P2 ST.E.64 [R4.64], R46 ;  /* 0x0000002e0400a985 */ /* 0x0007e2000c101b08 */
[----:B------:R-:W-:Y:S02]  /*1f190*/  @!P1 LEA.HI.X R17, R13, R166, R12, 0x2, P0 ;  /* 0x000000a60d119211 */ /* 0x000fe400000f140c */
[-C--:B------:R-:W-:Y:S02]  /*1f1a0*/  @!P6 LEA R18, P0, R161, R168.reuse, 0x2 ;  /* 0x000000a8a112e211 */ /* 0x080fe400078010ff */
[----:B------:R-:W-:Y:S01]  /*1f1b0*/  ISETP.GE.AND P2, PT, R159, c[0x0][0x3c8], PT ;  /* 0x0000f2009f007a0c */ /* 0x000fe20003f46270 */
[----:B------:R4:W-:Y:S01]  /*1f1c0*/  @!P1 ST.E.64 [R16.64], R50 ;  /* 0x0000003210009985 */ /* 0x0009e2000c101b08 */
[----:B------:R-:W-:-:S02]  /*1f1d0*/  @!P5 LEA R12, P1, R167, R168, 0x2 ;  /* 0x000000a8a70cd211 */ /* 0x000fc400078210ff */
[----:B------:R-:W-:Y:S02]  /*1f1e0*/  @!P6 LEA.HI.X R19, R161, R166, R158, 0x2, P0 ;  /* 0x000000a6a113e211 */ /* 0x000fe400000f149e */
[----:B------:R-:W-:Y:S02]  /*1f1f0*/  @!P4 LEA R20, P0, R165, R168, 0x2 ;  /* 0x000000a8a514c211 */ /* 0x000fe400078010ff */
        /* <DEDUP_REMOVED lines=8> */
[----:B-1----:R-:W-:Y:S02]  /*1f280*/  @!P3 LEA R2, P0, R163, R168, 0x2 ;  /* 0x000000a8a302b211 */ /* 0x002fe400078010ff */
[----:B------:R-:W-:Y:S02]  /*1f290*/  ISETP.GE.AND P4, PT, R77, c[0x0][0x3c8], PT ;  /* 0x0000f2004d007a0c */ /* 0x000fe40003f86270 */
[----:B------:R-:W-:Y:S02]  /*1f2a0*/  @!P3 LEA.HI.X R3, R163, R166, R160, 0x2, P0 ;  /* 0x000000a6a303b211 */ /* 0x000fe400000f14a0 */
[----:B---3--:R-:W-:-:S03]  /*1f2b0*/  @!P2 LEA R4, P0, R159, R168, 0x2 ;  /* 0x000000a89f04a211 */ /* 0x008fc600078010ff */
[----:B------:R1:W-:Y:S01]  /*1f2c0*/  @!P3 ST.E.64 [R2.64], R66 ;  /* 0x000000420200b985 */ /* 0x0003e2000c101b08 */
[----:B------:R-:W-:Y:S02]  /*1f2d0*/  @!P2 LEA.HI.X R5, R159, R166, R156, 0x2, P0 ;  /* 0x000000a69f05a211 */ /* 0x000fe400000f149c */
[----:B------:R-:W-:Y:S02]  /*1f2e0*/  @!P1 LEA R14, P0, R153, R168, 0x2 ;  /* 0x000000a8990e9211 */ /* 0x000fe400078010ff */
[----:B------:R-:W-:Y:S01]  /*1f2f0*/  ISETP.GE.AND P3, PT, R35, c[0x0][0x3c8], PT ;  /* 0x0000f20023007a0c */ /* 0x000fe20003f66270 */
[----:B------:R3:W-:Y:S01]  /*1f300*/  @!P2 ST.E.64 [R4.64], R70 ;  /* 0x000000460400a985 */ /* 0x0007e2000c101b08 */
[----:B------:R-:W-:Y:S02]  /*1f310*/  @!P1 LEA.HI.X R15, R153, R166, R152, 0x2, P0 ;  /* 0x000000a6990f9211 */ /* 0x000fe400000f1498 */
[-C--:B------:R-:W-:Y:S02]  /*1f320*/  @!P6 LEA R22, P0, R151, R168.reuse, 0x2 ;  /* 0x000000a89716e211 */ /* 0x080fe400078010ff */
[----:B------:R-:W-:Y:S01]  /*1f330*/  ISETP.GE.AND P2, PT, R33, c[0x0][0x3c8], PT ;  /* 0x0000f20021007a0c */ /* 0x000fe20003f46270 */
[----:B------:R2:W-:Y:S01]  /*1f340*/  @!P1 ST.E.64 [R14.64], R74 ;  /* 0x0000004a0e009985 */ /* 0x0005e2000c101b08 */
[----:B----4-:R-:W-:-:S02]  /*1f350*/  @!P5 LEA R16, P1, R89, R168, 0x2 ;  /* 0x000000a85910d211 */ /* 0x010fc400078210ff */
[----:B------:R-:W-:Y:S02]  /*1f360*/  @!P6 LEA.HI.X R23, R151, R166, R150, 0x2, P0 ;  /* 0x000000a69717e211 */ /* 0x000fe400000f1496 */
[----:B-----5:R-:W-:Y:S02]  /*1f370*/  @!P4 LEA R12, P0, R77, R168, 0x2 ;  /* 0x000000a84d0cc211 */ /* 0x020fe400078010ff */
[-C--:B------:R-:W-:Y:S01]  /*1f380*/  @!P5 LEA.HI.X R17, R89, R166.reuse, R88, 0x2, P1 ;  /* 0x000000a65911d211 */ /* 0x080fe200008f1458 */
[----:B------:R4:W-:Y:S01]  /*1f390*/  @!P6 ST.E.64 [R22.64], R6 ;  /* 0x000000061600e985 */ /* 0x0009e2000c101b08 */
[----:B------:R-:W-:Y:S02]  /*1f3a0*/  ISETP.GE.AND P1, PT, R31, c[0x0][0x3c8], PT ;  /* 0x0000f2001f007a0c */ /* 0x000fe40003f26270 */
[----:B------:R-:W-:Y:S01]  /*1f3b0*/  @!P4 LEA.HI.X R13, R77, R166, R76, 0x2, P0 ;  /* 0x000000a64d0dc211 */ /* 0x000fe200000f144c */
[----:B------:R4:W-:Y:S04]  /*1f3c0*/  @!P5 ST.E.64 [R16.64], R82 ;  /* 0x000000521000d985 */ /* 0x0009e8000c101b08 */
[----:B------:R4:W-:Y:S01]  /*1f3d0*/  @!P4 ST.E.64 [R12.64], R86 ;  /* 0x000000560c00c985 */ /* 0x0009e2000c101b08 */
[----:B-1----:R-:W-:-:S04]  /*1f3e0*/  @!P3 LEA R2, P0, R35, R168, 0x2 ;  /* 0x000000a82302b211 */ /* 0x002fc800078010ff */
[----:B------:R-:W-:Y:S02]  /*1f3f0*/  @!P3 LEA.HI.X R3, R35, R166, R34, 0x2, P0 ;  /* 0x000000a62303b211 */ /* 0x000fe400000f1422 */
[----:B---3--:R-:W-:-:S03]  /*1f400*/  @!P2 LEA R4, P0, R33, R168, 0x2 ;  /* 0x000000a82104a211 */ /* 0x008fc600078010ff */
[----:B------:R4:W-:Y:S01]  /*1f410*/  @!P3 ST.E.64 [R2.64], R90 ;  /* 0x0000005a0200b985 */ /* 0x0009e2000c101b08 */
[----:B------:R-:W-:Y:S02]  /*1f420*/  @!P2 LEA.HI.X R5, R33, R166, R32, 0x2, P0 ;  /* 0x000000a62105a211 */ /* 0x000fe400000f1420 */
[----:B--2---:R-:W-:-:S03]  /*1f430*/  @!P1 LEA R14, P0, R31, R168, 0x2 ;  /* 0x000000a81f0e9211 */ /* 0x004fc600078010ff */
[----:B------:R4:W-:Y:S01]  /*1f440*/  @!P2 ST.E.64 [R4.64], R94 ;  /* 0x0000005e0400a985 */ /* 0x0009e2000c101b08 */
[----:B------:R-:W-:Y:S02]  /*1f450*/  @!P1 LEA.HI.X R15, R31, R166, R30, 0x2, P0 ;  /* 0x000000a61f0f9211 */ /* 0x000fe400000f141e */
[----:B------:R-:W-:-:S03]  /*1f460*/  ISETP.GE.AND P0, PT, R27, c[0x0][0x3c8], PT ;  /* 0x0000f2001b007a0c */ /* 0x000fc60003f06270 */
[----:B------:R4:W-:Y:S10]  /*1f470*/  @!P1 ST.E.64 [R14.64], R98 ;  /* 0x000000620e009985 */ /* 0x0009f4000c101b08 */
[----:B------:R-:W-:Y:S05]  /*1f480*/  @P0 BRA `(.L_x_1983) ;  /* 0x00000c7000000947 */ /* 0x000fea0003800000 */
[----:B------:R-:W-:-:S04]  /*1f490*/  LEA R168, P0, R27, R168, 0x2 ;  /* 0x000000a81ba87211 */ /* 0x000fc800078010ff */
[----:B------:R-:W-:-:S05]  /*1f4a0*/  LEA.HI.X R169, R27, R166, R26, 0x2, P0 ;  /* 0x000000a61ba97211 */ /* 0x000fca00000f141a */
[----:B------:R1:W-:Y:S01]  /*1f4b0*/  ST.E.64 [R168.64], R102 ;  /* 0x00000066a8007985 */ /* 0x0003e2000c101b08 */
[----:B------:R-:W-:Y:S05]  /*1f4c0*/  BRA `(.L_x_1983) ;  /* 0x00000c3000007947 */ /* 0x000fea0003800000 */
.L_x_1968:
        /* <DEDUP_REMOVED lines=15> */
[----:B-----5:R-:W3:Y:S04]  /*1f5c0*/  LDG.E R2, [R6.64] ;  /* 0x0000000806027981 */ /* 0x020ee8000c1e1900 */
[----:B------:R-:W3:Y:S02]  /*1f5d0*/  LDG.E R3, [R6.64+0x4] ;  /* 0x0000040806037981 */ /* 0x000ee4000c1e1900 */
[----:B---3--:R-:W-:Y:S02]  /*1f5e0*/  IADD3 R2, -R2, R3, RZ ;  /* 0x0000000302027210 */ /* 0x008fe40007ffe1ff */
.L_x_1989:
[----:B------:R-:W-:Y:S01]  /*1f5f0*/  ISETP.GT.AND P0, PT, R215, 0x7f, PT ;  /* 0x0000007fd700780c */ /* 0x000fe20003f04270 */
[----:B------:R-:W-:Y:S01]  /*1f600*/  BSSY B0, `(.L_x_1990) ;  /* 0x0000035000007945 */ /* 0x000fe20003800000 */
[----:B--2---:R-:W-:Y:S02]  /*1f610*/  SHF.R.S32.HI R4, RZ, 0x1f, R211 ;  /* 0x0000001fff047819 */ /* 0x004fe400000114d3 */
[----:B-----5:R-:W-:-:S02]  /*1f620*/  SHF.R.S32.HI R6, RZ, 0x1f, R0 ;  /* 0x0000001fff067819 */ /* 0x020fc40000011400 */
[----:B------:R-:W-:Y:S02]  /*1f630*/  SEL R5, R211, RZ, !P2 ;  /* 0x000000ffd3057207 */ /* 0x000fe40005000000 */
[----:B------:R-:W-:-:S05]  /*1f640*/  SEL R4, R4, RZ, !P2 ;  /* 0x000000ff04047207 */ /* 0x000fca0005000000 */
[----:B------:R-:W-:Y:S05]  /*1f650*/  @P0 BRA `(.L_x_1991) ;  /* 0x000002f000000947 */ /* 0x000fea0003800000 */
[----:B------:R-:W-:Y:S01]  /*1f660*/  IMAD R14, R2, c[0x0][0x4e8], RZ ;  /* 0x00013a00020e7a24 */ /* 0x000fe200078e02ff */
[----:B------:R-:W-:-:S04]  /*1f670*/  IADD3 R3, R228, R215, RZ ;  /* 0x000000d7e4037210 */ /* 0x000fc80007ffe0ff */
[----:B------:R-:W-:-:S13]  /*1f680*/  ISETP.GE.AND P0, PT, R3, R14, PT ;  /* 0x0000000e0300720c */ /* 0x000fda0003f06270 */
[----:B------:R-:W-:Y:S05]  /*1f690*/  @P0 BRA `(.L_x_1991) ;  /* 0x000002b000000947 */ /* 0x000fea0003800000 */
[----:B------:R-:W-:Y:S01]  /*1f6a0*/  IMAD.MOV.U32 R26, RZ, RZ, 0x368 ;  /* 0x00000368ff1a7424 */ /* 0x000fe200078e00ff */
[----:B------:R-:W-:Y:S01]  /*1f6b0*/  ISETP.GT.AND P2, PT, R210, 0x1, PT ;  /* 0x00000001d200780c */ /* 0x000fe20003f44270 */
[----:B------:R-:W-:-:S03]  /*1f6c0*/  IMAD.MOV.U32 R7, RZ, RZ, c[0x0][0x4e8] ;  /* 0x00013a00ff077624 */ /* 0x000fc600078e00ff */
[----:B------:R-:W-:Y:S02]  /*1f6d0*/  SEL R26, R26, 0x328, P2 ;  /* 0x000003281a1a7807 */ /* 0x000fe40001000000 */
[----:B------:R-:W-:Y:S02]  /*1f6e0*/  ISETP.NE.AND P0, PT, R7, 0x1, PT ;  /* 0x000000010700780c */ /* 0x000fe40003f05270 */
[----:B------:R-:W2:Y:S01]  /*1f6f0*/  LDC.64 R24, c[0x0][R26+0x170] ;  /* 0x00005c001a187b82 */ /* 0x000ea20000000a00 */
[----:B------:R-:W-:Y:S02]  /*1f700*/  MOV R7, R3 ;  /* 0x0000000300077202 */ /* 0x000fe40000000f00 */
[----:B------:R-:W-:-:S05]  /*1f710*/  SEL R229, R229, RZ, P2 ;  /* 0x000000ffe5e57207 */ /* 0x000fca0001000000 */
[----:B------:R-:W3:Y:S03]  /*1f720*/  LDC.64 R22, c[0x0][R26+0x168] ;  /* 0x00005a001a167b82 */ /* 0x000ee60000000a00 */
[----:B------:R-:W-:-:S05]  /*1f730*/  @P0 IMAD.HI.U32 R14, R3, c[0x0][0x4ec], RZ ;  /* 0x00013b00030e0a27 */ /* 0x000fca00078e00ff */
[----:B------:R-:W4:Y:S01]  /*1f740*/  LDC.64 R20, c[0x0][R26+0x178] ;  /* 0x00005e001a147b82 */ /* 0x000f220000000a00 */
[----:B------:R-:W-:-:S05]  /*1f750*/  @P0 SHF.R.U32.HI R7, RZ, c[0x0][0x4f0], R14 ;  /* 0x00013c00ff070a19 */ /* 0x000fca000001160e */
[----:B------:R-:W-:Y:S02]  /*1f760*/  IMAD.MOV R14, RZ, RZ, -R7 ;  /* 0x000000ffff0e7224 */ /* 0x000fe400078e0a07 */
[----:B------:R-:W5:Y:S02]  /*1f770*/  LDC.64 R18, c[0x0][R26+0x160] ;  /* 0x000058001a127b82 */ /* 0x000f640000000a00 */
[----:B------:R-:W-:Y:S02]  /*1f780*/  IMAD R3, R14, c[0x0][0x4e8], R3 ;  /* 0x00013a000e037a24 */ /* 0x000fe400078e0203 */
[-C--:B--2---:R-:W-:Y:S02]  /*1f790*/  IMAD R9, R25, R5.reuse, RZ ;  /* 0x0000000519097224 */ /* 0x084fe400078e02ff */
[----:B------:R-:W-:-:S04]  /*1f7a0*/  IMAD.WIDE.U32 R16, R24, R5, RZ ;  /* 0x0000000518107225 */ /* 0x000fc800078e00ff */
[----:B------:R-:W-:Y:S02]  /*1f7b0*/  IMAD R9, R24, R4, R9 ;  /* 0x0000000418097224 */ /* 0x000fe400078e0209 */
[-C--:B---3--:R-:W-:Y:S02]  /*1f7c0*/  IMAD R13, R23, R225.reuse, RZ ;  /* 0x000000e1170d7224 */ /* 0x088fe400078e02ff */
[----:B------:R-:W-:Y:S01]  /*1f7d0*/  IMAD.WIDE.U32 R22, R22, R225, RZ ;  /* 0x000000e116167225 */ /* 0x000fe200078e00ff */
[----:B------:R-:W-:-:S03]  /*1f7e0*/  IADD3 R9, R17, R9, RZ ;  /* 0x0000000911097210 */ /* 0x000fc60007ffe0ff */
[----:B------:R-:W-:Y:S01]  /*1f7f0*/  IMAD.IADD R13, R23, 0x1, R13 ;  /* 0x00000001170d7824 */ /* 0x000fe200078e020d */
[----:B------:R-:W-:Y:S01]  /*1f800*/  IADD3 R16, P1, P0, R16, R22, R0 ;  /* 0x0000001610107210 */ /* 0x000fe2000783e000 */
[-C--:B----4-:R-:W-:Y:S02]  /*1f810*/  IMAD R15, R21, R229.reuse, RZ ;  /* 0x000000e5150f7224 */ /* 0x090fe400078e02ff */
[----:B------:R-:W-:Y:S01]  /*1f820*/  IMAD.WIDE.U32 R20, R20, R229, RZ ;  /* 0x000000e514147225 */ /* 0x000fe200078e00ff */
[----:B------:R-:W-:Y:S02]  /*1f830*/  IADD3.X R9, R9, R13, R6, P1, P0 ;  /* 0x0000000d09097210 */ /* 0x000fe40000fe0406 */
[----:B------:R-:W-:Y:S02]  /*1f840*/  SHF.R.S32.HI R13, RZ, 0x1f, R7 ;  /* 0x0000001fff0d7819 */ /* 0x000fe40000011407 */
[----:B------:R-:W-:Y:S02]  /*1f850*/  IADD3 R14, R21, R15, RZ ;  /* 0x0000000f150e7210 */ /* 0x000fe40007ffe0ff */
[----:B------:R-:W-:Y:S01]  /*1f860*/  IADD3 R16, P1, P0, R7, R16, R20 ;  /* 0x0000001007107210 */ /* 0x000fe2000783e014 */
[----:B-----5:R-:W-:Y:S01]  /*1f870*/  IMAD R7, R19, R3, RZ ;  /* 0x0000000313077224 */ /* 0x020fe200078e02ff */
[----:B------:R-:W-:-:S02]  /*1f880*/  SHF.R.S32.HI R15, RZ, 0x1f, R3 ;  /* 0x0000001fff0f7819 */ /* 0x000fc40000011403 */
[----:B------:R-:W-:Y:S01]  /*1f890*/  IADD3.X R17, R13, R9, R14, P1, P0 ;  /* 0x000000090d117210 */ /* 0x000fe20000fe040e */
[----:B------:R-:W-:Y:S02]  /*1f8a0*/  IMAD.MOV.U32 R9, RZ, RZ, c[0x0][0x4a8] ;  /* 0x00012a00ff097624 */ /* 0x000fe400078e00ff */
[C---:B------:R-:W-:Y:S02]  /*1f8b0*/  IMAD R7, R18.reuse, R15, R7 ;  /* 0x0000000f12077224 */ /* 0x040fe400078e0207 */
[----:B------:R-:W-:Y:S01]  /*1f8c0*/  IMAD.WIDE.U32 R16, R18, R3, R16 ;  /* 0x0000000312107225 */ /* 0x000fe200078e0010 */
[----:B------:R-:W-:Y:S02]  /*1f8d0*/  MOV R3, c[0x0][0x4ac] ;  /* 0x00012b0000037a02 */ /* 0x000fe40000000f00 */
[----:B------:R-:W-:Y:S01]  /*1f8e0*/  SEL R9, R9, c[0x0][0x450], P2 ;  /* 0x0001140009097a07 */ /* 0x000fe20001000000 */
[----:B------:R-:W-:Y:S01]  /*1f8f0*/  IMAD.IADD R14, R17, 0x1, R7 ;  /* 0x00000001110e7824 */ /* 0x000fe200078e0207 */
[----:B------:R-:W-:-:S02]  /*1f900*/  SEL R3, R3, c[0x0][0x454], P2 ;  /* 0x0001150003037a07 */ /* 0x000fc40001000000 */
[----:B------:R-:W-:-:S04]  /*1f910*/  LEA R18, P0, R16, R9, 0x2 ;  /* 0x0000000910127211 */ /* 0x000fc800078010ff */
[----:B------:R-:W-:Y:S02]  /*1f920*/  LEA.HI.X R19, R16, R3, R14, 0x2, P0 ;  /* 0x0000000310137211 */ /* 0x000fe400000f140e */
[----:B------:R-:W-:-:S05]  /*1f930*/  MOV R3, 0xff800000 ;  /* 0xff80000000037802 */ /* 0x000fca0000000f00 */
[----:B------:R2:W-:Y:S02]  /*1f940*/  STG.E [R18.64], R3 ;  /* 0x0000000312007986 */ /* 0x0005e4000c101908 */
.L_x_1991:
[----:B------:R-:W-:Y:S05]  /*1f950*/  BSYNC B0 ;  /* 0x0000000000007941 */ /* 0x000fea0003800000 */
.L_x_1990:
[----:B------:R-:W-:-:S13]  /*1f960*/  ISETP.GT.AND P0, PT, R210, 0x1, PT ;  /* 0x00000001d200780c */ /* 0x000fda0003f04270 */
[----:B------:R-:W-:Y:S05]  /*1f970*/  @P0 BRA `(.L_x_1983) ;  /* 0x0000078000000947 */ /* 0x000fea0003800000 */
[----:B------:R-:W-:Y:S01]  /*1f980*/  IMAD R7, R6, c[0x0][0x3a0], RZ ;  /* 0x0000e80006077a24 */ /* 0x000fe200078e02ff */
[----:B------:R-:W-:Y:S01]  /*1f990*/  SHF.R.S32.HI R6, RZ, 0x1f, R215 ;  /* 0x0000001fff067819 */ /* 0x000fe200000114d7 */
[----:B------:R-:W-:-:S03]  /*1f9a0*/  IMAD.WIDE.U32 R14, R0, c[0x0][0x3a0], RZ ;  /* 0x0000e800000e7a25 */ /* 0x000fc600078e00ff */
[----:B--2---:R-:W-:Y:S01]  /*1f9b0*/  LEA.HI R3, R6, R215, RZ, 0x3 ;  /* 0x000000d706037211 */ /* 0x004fe200078f18ff */
[----:B------:R-:W-:Y:S01]  /*1f9c0*/  IMAD R7, R0, c[0x0][0x3a4], R7 ;  /* 0x0000e90000077a24 */ /* 0x000fe200078e0207 */
[----:B------:R-:W-:Y:S01]  /*1f9d0*/  MOV R6, c[0x0][0x4e8] ;  /* 0x00013a0000067a02 */ /* 0x000fe20000000f00 */
[----:B------:R-:W-:Y:S01]  /*1f9e0*/  IMAD R4, R4, c[0x0][0x3f0], RZ ;  /* 0x0000fc0004047a24 */ /* 0x000fe200078e02ff */
[----:B------:R-:W-:Y:S02]  /*1f9f0*/  LOP3.LUT R0, R3, 0xfffffff8, RZ, 0xc0, !PT ;  /* 0xfffffff803007812 */ /* 0x000fe400078ec0ff */
[----:B------:R-:W-:Y:S01]  /*1fa00*/  IADD3 R15, R15, R7, RZ ;  /* 0x000000070f0f7210 */ /* 0x000fe20007ffe0ff */
[----:B------:R-:W-:Y:S01]  /*1fa10*/  IMAD R4, R5, c[0x0][0x3f4], R4 ;  /* 0x0000fd0005047a24 */ /* 0x000fe200078e0204 */
[----:B------:R-:W-:Y:S02]  /*1fa20*/  ISETP.NE.AND P0, PT, R6, 0x1, PT ;  /* 0x000000010600780c */ /* 0x000fe40003f05270 */
[----:B------:R-:W-:Y:S01]  /*1fa30*/  SHF.R.S32.HI R7, RZ, 0x3, R3 ;  /* 0x00000003ff077819 */ /* 0x000fe20000011403 */
[----:B------:R-:W-:Y:S01]  /*1fa40*/  IMAD.WIDE.U32 R14, R225, c[0x0][0x3e8], R14 ;  /* 0x0000fa00e10e7a25 */ /* 0x000fe200078e000e */
[----:B------:R-:W-:-:S03]  /*1fa50*/  IADD3 R0, -R0, R215, RZ ;  /* 0x000000d700007210 */ /* 0x000fc60007ffe1ff */
[----:B------:R-:W-:Y:S01]  /*1fa60*/  IMAD R15, R225, c[0x0][0x3ec], R15 ;  /* 0x0000fb00e10f7a24 */ /* 0x000fe200078e020f */
[----:B------:R-:W-:-:S03]  /*1fa70*/  LEA R3, R0, R7, 0x5 ;  /* 0x0000000700037211 */ /* 0x000fc600078e28ff */
[----:B------:R-:W-:-:S04]  /*1fa80*/  IMAD.WIDE.U32 R14, R5, c[0x0][0x3f0], R14 ;  /* 0x0000fc00050e7a25 */ /* 0x000fc800078e000e */
[----:B------:R-:W-:Y:S01]  /*1fa90*/  IMAD.IADD R3, R228, 0x1, R3 ;  /* 0x00000001e4037824 */ /* 0x000fe200078e0203 */
[----:B------:R-:W-:Y:S02]  /*1faa0*/  IADD3 R15, R15, R4, RZ ;  /* 0x000000040f0f7210 */ /* 0x000fe40007ffe0ff */
[----:B------:R-:W-:Y:S01]  /*1fab0*/  IADD3 R228, R7, R228, RZ ;  /* 0x000000e407e47210 */ /* 0x000fe20007ffe0ff */
[----:B------:R-:W-:Y:S01]  /*1fac0*/  @P0 IMAD.HI.U32 R0, R3, c[0x0][0x4ec], RZ ;  /* 0x00013b0003000a27 */ /* 0x000fe200078e00ff */
[----:B------:R-:W-:-:S04]  /*1fad0*/  MOV R6, R3 ;  /* 0x0000000300067202 */ /* 0x000fc80000000f00 */
[----:B------:R-:W-:-:S04]  /*1fae0*/  @P0 SHF.R.U32.HI R6, RZ, c[0x0][0x4f0], R0 ;  /* 0x00013c00ff060a19 */ /* 0x000fc80000011600 */
[--C-:B------:R-:W-:Y:S01]  /*1faf0*/  SHF.R.S32.HI R0, RZ, 0x1f, R6.reuse ;  /* 0x0000001fff007819 */ /* 0x100fe20000011406 */
[----:B------:R-:W-:Y:S02]  /*1fb00*/  IMAD.MOV R4, RZ, RZ, -R6 ;  /* 0x000000ffff047224 */ /* 0x000fe400078e0a06 */
[----:B------:R-:W-:-:S04]  /*1fb10*/  IMAD.WIDE.U32 R14, R6, c[0x0][0x3e0], R14 ;  /* 0x0000f800060e7a25 */ /* 0x000fc800078e000e */
        /* <DEDUP_REMOVED lines=12> */
[----:B------:R2:W3:Y:S02]  /*1fbe0*/  SHFL.IDX PT, R5, R4, RZ, 0x181f ;  /* 0x00181fff04057589 */ /* 0x0004e400000e0000 */
.L_x_2047:
[----:B------:R-:W-:Y:S05]  /*1fbf0*/  BRA.DIV ~URZ, `(.L_x_1993) ;  /* 0x000021127f007947 */ /* 0x000fea000b800000 */
[----:B------:R4:W1:Y:S02]  /*1fc00*/  SHFL.IDX PT, R15, R3, RZ, 0x181f ;  /* 0x00181fff030f7589 */ /* 0x00086400000e0000 */
.L_x_2048:
        /* <DEDUP_REMOVED lines=19> */
.L_x_1995:
[----:B------:R-:W-:Y:S05]  /*1fd40*/  BSYNC B0 ;  /* 0x0000000000007941 */ /* 0x000fea0003800000 */
.L_x_1994:
[----:B------:R-:W-:Y:S05]  /*1fd50*/  BRA.DIV ~URZ, `(.L_x_1996) ;  /* 0x000020127f007947 */ /* 0x000fea000b800000 */
[----:B------:R2:W4:Y:S04]  /*1fd60*/  SHFL.IDX PT, R2, R4, 0x1, 0x181f ;  /* 0x00381f0004027f89 */ /* 0x00052800000e0000 */
[----:B-1----:R2:W1:Y:S02]  /*1fd70*/  SHFL.IDX PT, R15, R3, 0x1, 0x181f ;  /* 0x00381f00030f7f89 */ /* 0x00246400000e0000 */
.L_x_2049:
        /* <DEDUP_REMOVED lines=10> */
[-C--:B----4-:R-:W-:Y:S02]  /*1fe20*/  @!P2 LEA.HI.X R17, R232, R2.reuse, R7, 0x1, P5 ;  /* 0x00000002e811a211 */ /* 0x090fe400028f0c07 */
[-C--:B------:R-:W-:Y:S02]  /*1fe30*/  @!P1 LEA.HI.X R15, R216, R2.reuse, R13, 0x1, P4 ;  /* 0x00000002d80f9211 */ /* 0x080fe400020f0c0d */
[----:B------:R-:W-:Y:S01]  /*1fe40*/  @!P0 LEA.HI.X R19, R12, R2, R9, 0x1, P3 ;  /* 0x000000020c138211 */ /* 0x000fe200018f0c09 */
[----:B------:R1:W-:Y:S04]  /*1fe50*/  @!P2 ST.E.128 [R16.64], RZ ;  /* 0x000000ff1000a985 */ /* 0x0003e8000c101d08 */
[----:B------:R1:W-:Y:S04]  /*1fe60*/  @!P1 ST.E.128 [R14.64], RZ ;  /* 0x000000ff0e009985 */ /* 0x0003e8000c101d08 */
[----:B------:R1:W-:Y:S02]  /*1fe70*/  @!P0 ST.E.128 [R18.64], RZ ;  /* 0x000000ff12008985 */ /* 0x0003e4000c101d08 */
.L_x_1998:
[----:B------:R-:W-:Y:S05]  /*1fe80*/  BSYNC B0 ;  /* 0x0000000000007941 */ /* 0x000fea0003800000 */
.L_x_1997:
[----:B------:R-:W-:Y:S05]  /*1fe90*/  BRA.DIV ~URZ, `(.L_x_1999) ;  /* 0x00001f927f007947 */ /* 0x000fea000b800000 */
[----:B----4-:R4:W2:Y:S02]  /*1fea0*/  SHFL.IDX PT, R2, R4, 0x2, 0x181f ;  /* 0x00581f0004027f89 */ /* 0x0108a400000e0000 */
.L_x_2050:
[----:B------:R-:W-:Y:S05]  /*1feb0*/  BRA.DIV ~URZ, `(.L_x_2000) ;  /* 0x00001fe27f007947 */ /* 0x000fea000b800000 */
[----:B-1----:R1:W4:Y:S02]  /*1fec0*/  SHFL.IDX PT, R15, R3, 0x2, 0x181f ;  /* 0x00581f00030f7f89 */ /* 0x00232400000e0000 */
.L_x_2051:
        /* <DEDUP_REMOVED lines=16> */
.L_x_2002:
[----:B------:R-:W-:Y:S05]  /*1ffd0*/  BSYNC B0 ;  /* 0x0000000000007941 */ /* 0x000fea0003800000 */
.L_x_2001:
[----:B------:R-:W-:Y:S05]  /*1ffe0*/  BRA.DIV ~URZ, `(.L_x_2003) ;  /* 0x00001f127f007947 */ /* 0x000fea000b800000 */
[----:B--2-4-:R-:W2:Y:S04]  /*1fff0*/  SHFL.IDX PT, R4, R4, 0x3, 0x181f ;  /* 0x00781f0004047f89 */ /* 0x014ea800000e0000 */
[----:B------:R4:W1:Y:S02]  /*20000*/  SHFL.IDX PT, R15, R3, 0x3, 0x181f ;  /* 0x00781f00030f7f89 */ /* 0x00086400000e0000 */
.L_x_2052:
        /* <DEDUP_REMOVED lines=10> */
[-C--:B----4-:R-:W-:Y:S02]  /*200b0*/  @!P1 LEA.HI.X R3, R216, R4.reuse, R13, 0x1, P4 ;  /* 0x00000004d8039211 */ /* 0x090fe400020f0c0d */
[----:B------:R-:W-:Y:S01]  /*200c0*/  @!P0 LEA.HI.X R15, R12, R4, R9, 0x1, P3 ;  /* 0x000000040c0f8211 */ /* 0x000fe200018f0c09 */
[----:B------:R1:W-:Y:S04]  /*200d0*/  @!P2 ST.E.128 [R6.64], RZ ;  /* 0x000000ff0600a985 */ /* 0x0003e8000c101d08 */
[----:B------:R1:W-:Y:S04]  /*200e0*/  @!P1 ST.E.128 [R2.64], RZ ;  /* 0x000000ff02009985 */ /* 0x0003e8000c101d08 */
[----:B------:R1:W-:Y:S02]  /*200f0*/  @!P0 ST.E.128 [R14.64], RZ ;  /* 0x000000ff0e008985 */ /* 0x0003e4000c101d08 */
.L_x_1983:
[----:B------:R-:W-:Y:S05]  /*20100*/  BSYNC B1 ;  /* 0x0000000000017941 */ /* 0x000fea0003800000 */
.L_x_1967:
[----:B------:R-:W-:-:S13]  /*20110*/  ISETP.NE.AND P0, PT, R220, RZ, PT ;  /* 0x000000ffdc00720c */ /* 0x000fda0003f05270 */
[----:B------:R-:W-:Y:S01]  /*20120*/  @P0 WARPSYNC 0xffffffff ;  /* 0xffffffff00000948 */ /* 0x000fe20003800000 */
[----:B------:R-:W-:Y:S06]  /*20130*/  @P0 BAR.SYNC.DEFER_BLOCKING 0x5, 0x100 ;  /* 0x0144000000000b1d */ /* 0x000fec0000010000 */
[----:B------:R-:W4:Y:S04]  /*20140*/  @P0 LDS.128 R208, [0x24100] ;  /* 0x02410000ffd00984 */ /* 0x000f280000000c00 */
[----:B------:R-:W-:Y:S06]  /*20150*/  @P0 BAR.ARV 0x4, 0x100 ;  /* 0x0104000000000b1d */ /* 0x000fec0000002000 */
[----:B------:R-:W-:Y:S05]  /*20160*/  @P0 BRA `(.L_x_2004) ;  /* 0x00000e9000000947 */ /* 0x000fea0003800000 */
[----:B-12-4-:R-:W-:Y:S01]  /*20170*/  LOP3.LUT R2, R215, 0x1f, RZ, 0xc0, !PT ;  /* 0x0000001fd7027812 */ /* 0x016fe200078ec0ff */
[----:B------:R-:W-:-:S03]  /*20180*/  IMAD.MOV.U32 R4, RZ, RZ, RZ ;  /* 0x000000ffff047224 */ /* 0x000fc600078e00ff */
[----:B------:R-:W-:Y:S01]  /*20190*/  ISETP.NE.AND P6, PT, R2, 0x1f, PT ;  /* 0x0000001f0200780c */ /* 0x000fe20003fc5270 */
[----:B------:R-:W-:Y:S10]  /*201a0*/  BRA.DIV ~URZ, `(.L_x_2005) ;  /* 0x00001e127f007947 */ /* 0x000ff4000b800000 */
[----:B------:R1:W2:Y:S02]  /*201b0*/  SHFL.IDX PT, R3, R8, RZ, 0x1f ;  /* 0x00001fff08037589 */ /* 0x0002a400000e0000 */
.L_x_2053:
[----:B------:R-:W-:Y:S05]  /*201c0*/  BRA.DIV ~URZ, `(.L_x_2006) ;  /* 0x00001e627f007947 */ /* 0x000fea000b800000 */
[----:B-1----:R-:W1:Y:S02]  /*201d0*/  SHFL.IDX PT, R8, R8, 0x1, 0x1f ;  /* 0x00201f0008087f89 */ /* 0x002e6400000e0000 */
.L_x_2054:
[----:B------:R-:W-:Y:S02]  /*201e0*/  IMAD.IADD R6, R211, 0x1, R2 ;  /* 0x00000001d3067824 */ /* 0x000fe400078e0202 */
[----:B------:R-:W-:-:S03]  /*201f0*/  IMAD.MOV.U32 R209, RZ, RZ, RZ ;  /* 0x000000ffffd17224 */ /* 0x000fc600078e00ff */
[----:B------:R-:W-:-:S13]  /*20200*/  ISETP.GE.OR P0, PT, R6, c[0x0][0x53c], !P6 ;  /* 0x00014f0006007a0c */ /* 0x000fda0007706670 */
[----:B------:R-:W-:Y:S01]  /*20210*/  @!P0 MOV R0, 0x4 ;  /* 0x0000000400008802 */ /* 0x000fe20000000f00 */
[----:B---3--:R-:W-:-:S04]  /*20220*/  @!P0 IMAD.MOV.U32 R5, RZ, RZ, 0x4 ;  /* 0x00000004ff058424 */ /* 0x008fc800078e00ff */
        /* <DEDUP_REMOVED lines=13> */
.L_x_2055:
        /* <DEDUP_REMOVED lines=16> */
.L_x_2056:
[----:B----4-:R-:W-:Y:S01]  /*20400*/  IMAD R5, R15, c[0x0][0x538], RZ ;  /* 0x00014e000f057a24 */ /* 0x010fe200078e02ff */
[----:B------:R-:W-:Y:S04]  /*20410*/  BSSY B1, `(.L_x_2009) ;  /* 0x00000b9000017945 */ /* 0x000fe80003800000 */
[----:B-1----:R-:W-:-:S04]  /*20420*/  IADD3 R208, R5, R8, RZ ;  /* 0x0000000805d07210 */ /* 0x002fc80007ffe0ff */
[----:B--2---:R-:W-:-:S13]  /*20430*/  ISETP.GT.AND P0, PT, R208, R3, PT ;  /* 0x00000003d000720c */ /* 0x004fda0003f04270 */
[----:B------:R-:W-:Y:S05]  /*20440*/  @P0 BRA `(.L_x_2010) ;  /* 0x0000024000000947 */ /* 0x000fea0003800000 */
.L_x_2014:
        /* <DEDUP_REMOVED lines=16> */
.L_x_2057:
        /* <DEDUP_REMOVED lines=16> */
.L_x_2058:
[----:B--2---:R-:W-:-:S05]  /*20650*/  IMAD R5, R15, c[0x0][0x538], RZ ;  /* 0x00014e000f057a24 */ /* 0x004fca00078e02ff */
[----:B------:R-:W-:-:S04]  /*20660*/  IADD3 R208, R5, R208, RZ ;  /* 0x000000d005d07210 */ /* 0x000fc80007ffe0ff */
[----:B------:R-:W-:-:S13]  /*20670*/  ISETP.GT.AND P0, PT, R208, R3, PT ;  /* 0x00000003d000720c */ /* 0x000fda0003f04270 */
[----:B-1----:R-:W-:Y:S05]  /*20680*/  @!P0 BRA `(.L_x_2014) ;  /* 0xfffffdc000008947 */ /* 0x002fea000383ffff */
.L_x_2010:
[----:B------:R-:W-:-:S05]  /*20690*/  IADD3 R208, -R5, R208, RZ ;  /* 0x000000d005d07210 */ /* 0x000fca0007ffe1ff */
[----:B------:R-:W-:-:S05]  /*206a0*/  IMAD R0, R7, c[0x0][0x538], R208 ;  /* 0x00014e0007007a24 */ /* 0x000fca00078e02d0 */
[----:B------:R-:W-:Y:S01]  /*206b0*/  ISETP.GT.AND P0, PT, R0, R3, PT ;  /* 0x000000030000720c */ /* 0x000fe20003f04270 */
[----:B------:R-:W-:-:S12]  /*206c0*/  BRA.DIV ~URZ, `(.L_x_2015) ;  /* 0x00001db27f007947 */ /* 0x000fd8000b800000 */
[----:B------:R-:W-:-:S04]  /*206d0*/  VOTE.ANY R5, PT, !P0 ;  /* 0x0000000000057806 */ /* 0x000fc800040e0100 */
.L_x_2059:
[----:B------:R-:W1:Y:S02]  /*206e0*/  POPC R14, R5 ;  /* 0x00000005000e7309 */ /* 0x000e640000000000 */
[----:B-1----:R-:W-:Y:S01]  /*206f0*/  IADD3 R211, R14, R211, RZ ;  /* 0x000000d30ed37210 */ /* 0x002fe20007ffe0ff */
[----:B------:R-:W-:Y:S05]  /*20700*/  BRA.DIV ~URZ, `(.L_x_2016) ;  /* 0x00001db27f007947 */ /* 0x000fea000b800000 */
[----:B------:R1:W2:Y:S04]  /*20710*/  SHFL.IDX PT, R209, R209, R14, 0x1f ;  /* 0x00001f0ed1d17589 */ /* 0x0002a800000e0000 */
[----:B------:R1:W4:Y:S02]  /*20720*/  SHFL.IDX PT, R4, R4, R14, 0x1f ;  /* 0x00001f0e04047589 */ /* 0x00032400000e0000 */
.L_x_2060:
[----:B------:R-:W-:Y:S01]  /*20730*/  ISETP.NE.AND P0, PT, R5, RZ, PT ;  /* 0x000000ff0500720c */ /* 0x000fe20003f05270 */
[----:B------:R-:W-:-:S12]  /*20740*/  BSSY B0, `(.L_x_2017) ;  /* 0x0000005000007945 */ /* 0x000fd80003800000 */
[----:B------:R-:W-:Y:S05]  /*20750*/  @!P0 BRA `(.L_x_2018) ;  /* 0x0000003000008947 */ /* 0x000fea0003800000 */
[----:B-1----:R-:W-:Y:S01]  /*20760*/  IADD3 R14, R14, -0x1, RZ ;  /* 0xffffffff0e0e7810 */ /* 0x002fe20007ffe0ff */
[----:B------:R-:W-:Y:S05]  /*20770*/  BRA.DIV ~URZ, `(.L_x_2019) ;  /* 0x00001df27f007947 */ /* 0x000fea000b800000 */
[----:B------:R1:W3:Y:S02]  /*20780*/  SHFL.IDX PT, R9, R7, R14, 0x1f ;  /* 0x00001f0e07097589 */ /* 0x0002e400000e0000 */
.L_x_2018:
[----:B------:R-:W-:Y:S05]  /*20790*/  BSYNC B0 ;  /* 0x0000000000007941 */ /* 0x000fea0003800000 */
.L_x_2017:
[----:B----4-:R-:W-:Y:S01]  /*207a0*/  ISETP.NE.AND P0, PT, R4, 0x1, PT ;  /* 0x000000010400780c */ /* 0x010fe20003f05270 */
[----:B---3--:R-:W-:Y:S01]  /*207b0*/  IMAD R208, R9, c[0x0][0x538], R208 ;  /* 0x00014e0009d07a24 */ /* 0x008fe200078e02d0 */
[----:B------:R-:W-:Y:S04]  /*207c0*/  BSSY B0, `(.L_x_2020) ;  /* 0x0000076000007945 */ /* 0x000fe80003800000 */
[----:B------:R-:W-:-:S07]  /*207d0*/  IADD3 R6, -R208, R3, RZ ;  /* 0x00000003d0067210 */ /* 0x000fce0007ffe1ff */
[----:B------:R-:W-:Y:S05]  /*207e0*/  @!P0 BRA `(.L_x_2021) ;  /* 0x0000037000008947 */ /* 0x000fea0003800000 */
[-C--:B-12---:R-:W-:Y:S02]  /*207f0*/  IABS R7, R209.reuse ;  /* 0x000000d100077213 */ /* 0x086fe40000000000 */
[----:B------:R-:W-:Y:S02]  /*20800*/  IABS R3, R4 ;  /* 0x0000000400037213 */ /* 0x000fe40000000000 */
[----:B------:R-:W1:Y:S01]  /*20810*/  I2F.RP R9, R7 ;  /* 0x0000000700097306 */ /* 0x000e620000209400 */
[----:B------:R-:W-:Y:S02]  /*20820*/  IABS R5, R6 ;  /* 0x0000000600057213 */ /* 0x000fe40000000000 */
[----:B------:R-:W-:-:S05]  /*20830*/  IABS R0, R209 ;  /* 0x000000d100007213 */ /* 0x000fca0000000000 */
[----:B------:R-:W2:Y:S01]  /*20840*/  I2F.RP R8, R3 ;  /* 0x0000000300087306 */ /* 0x000ea20000209400 */
[----:B------:R-:W-:-:S07]  /*20850*/  IMAD.MOV R0, RZ, RZ, -R0 ;  /* 0x000000ffff007224 */ /* 0x000fce00078e0a00 */
[----:B-1----:R-:W1:Y:S08]  /*20860*/  MUFU.RCP R14, R9 ;  /* 0x00000009000e7308 */ /* 0x002e700000001000 */
[----:B--2---:R-:W-:Y:S01]  /*20870*/  MUFU.RCP R8, R8 ;  /* 0x0000000800087308 */ /* 0x004fe20000001000 */
[----:B-1----:R-:W-:-:S07]  /*20880*/  IADD3 R14, R14, 0xffffffe, RZ ;  /* 0x0ffffffe0e0e7810 */ /* 0x002fce0007ffe0ff */
[----:B------:R-:W1:Y:S02]  /*20890*/  F2I.FTZ.U32.TRUNC.NTZ R15, R14 ;  /* 0x0000000e000f7305 */ /* 0x000e64000021f000 */
[----:B-1----:R-:W-:Y:S02]  /*208a0*/  IMAD.MOV R12, RZ, RZ, -R15 ;  /* 0x000000ffff0c7224 */ /* 0x002fe400078e0a0f */
[----:B------:R-:W-:Y:S02]  /*208b0*/  IMAD.MOV.U32 R14, RZ, RZ, RZ ;  /* 0x000000ffff0e7224 */ /* 0x000fe400078e00ff */
[----:B------:R-:W-:-:S04]  /*208c0*/  IMAD R12, R12, R7, RZ ;  /* 0x000000070c0c7224 */ /* 0x000fc800078e02ff */
[----:B------:R-:W-:Y:S01]  /*208d0*/  IMAD.HI.U32 R12, R15, R12, R14 ;  /* 0x0000000c0f0c7227 */ /* 0x000fe200078e000e */
[----:B------:R-:W-:-:S04]  /*208e0*/  IADD3 R14, R8, 0xffffffe, RZ ;  /* 0x0ffffffe080e7810 */ /* 0x000fc80007ffe0ff */
[----:B------:R-:W1:Y:S01]  /*208f0*/  F2I.FTZ.U32.TRUNC.NTZ R15, R14 ;  /* 0x0000000e000f7305 */ /* 0x000e62000021f000 */
[----:B------:R-:W-:-:S04]  /*20900*/  IMAD.HI.U32 R12, R12, R5, RZ ;  /* 0x000000050c0c7227 */ /* 0x000fc800078e00ff */
[----:B------:R-:W-:-:S05]  /*20910*/  IMAD R0, R12, R0, R5 ;  /* 0x000000000c007224 */ /* 0x000fca00078e0205 */
[----:B------:R-:W-:Y:S01]  /*20920*/  ISETP.GT.U32.AND P0, PT, R7, R0, PT ;  /* 0x000000000700720c */ /* 0x000fe20003f04070 */
[----:B-1----:R-:W-:Y:S02]  /*20930*/  IMAD.MOV R8, RZ, RZ, -R15 ;  /* 0x000000ffff087224 */ /* 0x002fe400078e0a0f */
[----:B------:R-:W-:-:S10]  /*20940*/  IMAD.MOV.U32 R14, RZ, RZ, RZ ;  /* 0x000000ffff0e7224 */ /* 0x000fd400078e00ff */
        /* <DEDUP_REMOVED lines=13> */
[----:B------:R-:W-:-:S05]  /*20a20*/  IABS R5, R12 ;  /* 0x0000000c00057213 */ /* 0x000fca0000000000 */
        /* <DEDUP_REMOVED lines=19> */
.L_x_2021:
[----:B------:R-:W-:-:S04]  /*20b60*/  IMAD.MOV.U32 R0, RZ, RZ, 0x4 ;  /* 0x00000004ff007424 */ /* 0x000fc800078e00ff */
[----:B-1----:R-:W-:-:S05]  /*20b70*/  IMAD.WIDE R14, R211, R0, c[0x0][0x590] ;  /* 0x00016400d30e7625 */ /* 0x002fca00078e0200 */
        /* <DEDUP_REMOVED lines=23> */
[----:B------:R-:W-:-:S05]  /*20cf0*/  @P2 IADD3 R8, R8, 0x1, RZ ;  /* 0x0000000108082810 */ /* 0x000fca0007ffe0ff */
[----:B------:R-:W-:-:S04]  /*20d00*/  IMAD.MOV.U32 R7, RZ, RZ, R8 ;  /* 0x000000ffff077224 */ /* 0x000fc800078e0008 */
        /* <DEDUP_REMOVED lines=20> */
[----:B------:R-:W-:Y:S01]  /*20e50*/  IMAD R3, R12, R0, R3 ;  /* 0x000000000c037224 */ /* 0x000fe200078e0203 */
[----:B------:R-:W-:-:S04]  /*20e60*/  LOP3.LUT R0, R6, R4, RZ, 0x3c, !PT ;  /* 0x0000000406007212 */ /* 0x000fc800078e3cff */
[----:B------:R-:W-:Y:S02]  /*20e70*/  ISETP.GT.U32.AND P0, PT, R8, R3, PT ;  /* 0x000000030800720c */ /* 0x000fe40003f04070 */
[----:B------:R-:W-:-:S11]  /*20e80*/  ISETP.GE.AND P1, PT, R0, RZ, PT ;  /* 0x000000ff0000720c */ /* 0x000fd60003f26270 */
[----:B------:R-:W-:Y:S01]  /*20e90*/  @!P0 IMAD.IADD R3, R3, 0x1, -R8 ;  /* 0x0000000103038824 */ /* 0x000fe200078e0a08 */
[----:B------:R-:W-:Y:S02]  /*20ea0*/  @!P0 IADD3 R12, R12, 0x1, RZ ;  /* 0x000000010c0c8810 */ /* 0x000fe40007ffe0ff */
[----:B------:R-:W-:Y:S02]  /*20eb0*/  ISETP.NE.AND P0, PT, R4, RZ, PT ;  /* 0x000000ff0400720c */ /* 0x000fe40003f05270 */
[----:B------:R-:W-:Y:S01]  /*20ec0*/  ISETP.GE.U32.AND P2, PT, R3, R8, PT ;  /* 0x000000080300720c */ /* 0x000fe20003f46070 */
[----:B------:R-:W-:-:S12]  /*20ed0*/  IMAD.MOV R3, RZ, RZ, -R4 ;  /* 0x000000ffff037224 */ /* 0x000fd800078e0a04 */
[----:B------:R-:W-:-:S05]  /*20ee0*/  @P2 IADD3 R12, R12, 0x1, RZ ;  /* 0x000000010c0c2810 */ /* 0x000fca0007ffe0ff */
[----:B------:R-:W-:Y:S01]  /*20ef0*/  @!P1 IMAD.MOV R12, RZ, RZ, -R12 ;  /* 0x000000ffff0c9224 */ /* 0x000fe200078e0a0c */
[----:B------:R-:W-:-:S05]  /*20f00*/  @!P0 LOP3.LUT R12, RZ, R4, RZ, 0x33, !PT ;  /* 0x00000004ff0c8212 */ /* 0x000fca00078e33ff */
[----:B------:R-:W-:Y:S02]  /*20f10*/  IMAD R210, R12, R3, R5 ;  /* 0x000000030cd27224 */ /* 0x000fe400078e0205 */
.L_x_2022:
[----:B------:R-:W-:Y:S05]  /*20f20*/  BSYNC B0 ;  /* 0x0000000000007941 */ /* 0x000fea0003800000 */
.L_x_2020:
[----:B------:R-:W-:-:S04]  /*20f30*/  LOP3.LUT R12, RZ, R12, RZ, 0x33, !PT ;  /* 0x0000000cff0c7212 */ /* 0x000fc800078e33ff */
[----:B------:R-:W-:Y:S01]  /*20f40*/  IADD3 R209, R12, R209, RZ ;  /* 0x000000d10cd17210 */ /* 0x000fe20007ffe0ff */
[----:B------:R-:W-:Y:S05]  /*20f50*/  BRA `(.L_x_2023) ;  /* 0x0000004000007947 */ /* 0x000fea0003800000 */
.L_x_2011:
[----:B------:R-:W-:Y:S01]  /*20f60*/  IMAD.MOV.U32 R208, RZ, RZ, R3 ;  /* 0x000000ffffd07224 */ /* 0x000fe200078e0003 */
[----:B------:R-:W-:Y:S01]  /*20f70*/  MOV R210, RZ ;  /* 0x000000ff00d27202 */ /* 0x000fe20000000f00 */
[----:B------:R-:W-:Y:S01]  /*20f80*/  IMAD.MOV.U32 R209, RZ, RZ, RZ ;  /* 0x000000ffffd17224 */ /* 0x000fe200078e00ff */
[----:B------:R-:W-:Y:S02]  /*20f90*/  MOV R211, c[0x0][0x53c] ;  /* 0x00014f0000d37a02 */ /* 0x000fe40000000f00 */
.L_x_2023:
[----:B------:R-:W-:Y:S05]  /*20fa0*/  BSYNC B1 ;  /* 0x0000000000017941 */ /* 0x000fea0003800000 */
.L_x_2009:
[----:B------:R-:W-:Y:S01]  /*20fb0*/  WARPSYNC 0xffffffff ;  /* 0xffffffff00007948 */ /* 0x000fe20003800000 */
[----:B------:R-:W-:Y:S01]  /*20fc0*/  BAR.SYNC.DEFER_BLOCKING 0x4, 0x100 ;  /* 0x0104000000007b1d */ /* 0x000fe20000010000 */
[----:B------:R-:W-:-:S13]  /*20fd0*/  ISETP.NE.AND P0, PT, R2, RZ, PT ;  /* 0x000000ff0200720c */ /* 0x000fda0003f05270 */
[----:B------:R1:W-:Y:S04]  /*20fe0*/  @!P0 STS.128 [0x24100], R208 ;  /* 0x024100d0ff008388 */ /* 0x0003e80000000c00 */
[----:B------:R-:W-:Y:S06]  /*20ff0*/  BAR.ARV 0x5, 0x100 ;  /* 0x0144000000007b1d */ /* 0x000fec0000002000 */
.L_x_2004:
[----:B----4-:R-:W-:-:S13]  /*21000*/  ISETP.GE.AND P0, PT, R211, c[0x0][0x53c], PT ;  /* 0x00014f00d3007a0c */ /* 0x010fda0003f06270 */
[----:B-123--:R-:W-:Y:S01]  /*21010*/  @P0 CALL.REL.NOINC `(.L_x_2024) ;  /* 0x0000001000000944 */ /* 0x00efe20003c00000 */
[----:B------:R-:W-:Y:S05]  /*21020*/  BRA `(.L_x_2025) ;  /* 0xfffe04f000007947 */ /* 0x000fea000383ffff */
.L_x_2024:
[----:B------:R-:W-:Y:S05]  /*21030*/  EXIT ;  /* 0x000000000000794d */ /* 0x000fea0003800000 */
.L_x_1801:
[----:B------:R-:W-:Y:S02]  /*21040*/  MOV R5, 0x1 ;  /* 0x0000000100057802 */ /* 0x000fe40000000f00 */
[----:B------:R-:W-:Y:S02]  /*21050*/  MOV R0, 0x21070 ;  /* 0x0002107000007802 */ /* 0x000fe40000000f00 */
[----:B------:R-:W-:Y:S05]  /*21060*/  CALL.REL.NOINC `($__internal_40_$__cuda_sm70_shflsync_up_p) ;  /* 0x0000160000007944 */ /* 0x000fea0003c00000 */
[----:B-12---:R-:W-:Y:S05]  /*21070*/  BRA `(.L_x_2026) ;  /* 0xfffdf3f000007947 */ /* 0x006fea000383ffff */
.L_x_1802:
[----:B------:R-:W-:Y:S02]  /*21080*/  MOV R5, 0x2 ;  /* 0x0000000200057802 */ /* 0x000fe40000000f00 */
[----:B------:R-:W-:Y:S02]  /*21090*/  MOV R0, 0x210b0 ;  /* 0x000210b000007802 */ /* 0x000fe40000000f00 */
[----:B------:R-:W-:Y:S05]  /*210a0*/  CALL.REL.NOINC `($__internal_40_$__cuda_sm70_shflsync_up_p) ;  /* 0x000015c000007944 */ /* 0x000fea0003c00000 */
[----:B--2---:R-:W-:Y:S01]  /*210b0*/  SEL R0, R5, RZ, P4 ;  /* 0x000000ff05007207 */ /* 0x004fe20002000000 */
[----:B------:R-:W-:-:S04]  /*210c0*/  IMAD.MOV.U32 R5, RZ, RZ, 0x4 ;  /* 0x00000004ff057424 */ /* 0x000fc800078e00ff */
[----:B-1----:R-:W-:Y:S01]  /*210d0*/  IMAD.IADD R7, R7, 0x1, R0 ;  /* 0x0000000107077824 */ /* 0x002fe200078e0200 */
        /* <DEDUP_REMOVED lines=13> */
[----:B------:R-:W-:Y:S01]  /*211b0*/  IMAD.MOV.U32 R14, RZ, RZ, 0x1f ;  /* 0x0000001fff0e7424 */ /* 0x000fe200078e00ff */
[----:B------:R-:W-:-:S03]  /*211c0*/  MOV R15, 0x1f ;  /* 0x0000001f000f7802 */ /* 0x000fc60000000f00 */
[----:B-1----:R-:W-:Y:S01]  /*211d0*/  IMAD.IADD R7, R7, 0x1, R0 ;  /* 0x0000000107077824 */ /* 0x002fe200078e0200 */
[----:B------:R-:W-:-:S03]  /*211e0*/  MOV R0, 0x21210 ;  /* 0x0002121000007802 */ /* 0x000fc60000000f00 */
[----:B------:R-:W-:Y:S02]  /*211f0*/  IMAD.MOV.U32 R17, RZ, RZ, R7 ;  /* 0x000000ffff117224 */ /* 0x000fe400078e0007 */
[----:B------:R-:W-:Y:S05]  /*21200*/  CALL.REL.NOINC `($__internal_39_$__cuda_sm70_shflsync_idx_p) ;  /* 0x0000141000007944 */ /* 0x000fea0003c00000 */
[----:B-12---:R-:W-:Y:S05]  /*21210*/  BRA `(.L_x_2027) ;  /* 0xfffdf35000007947 */ /* 0x006fea000383ffff */
.L_x_1804:
[----:B------:R-:W-:Y:S02]  /*21220*/  SEL R5, RZ, 0x1, P0 ;  /* 0x00000001ff057807 */ /* 0x000fe40000000000 */
[----:B------:R-:W-:Y:S02]  /*21230*/  MOV R0, 0x21250 ;  /* 0x0002125000007802 */ /* 0x000fe40000000f00 */
[----:B------:R-:W-:Y:S05]  /*21240*/  CALL.REL.NOINC `($__internal_41_$__cuda_sm70_votesync_ballot) ;  /* 0x0000147000007944 */ /* 0x000fea0003c00000 */
[----:B------:R-:W-:Y:S05]  /*21250*/  BRA `(.L_x_2028) ;  /* 0xfffdf3a000007947 */ /* 0x000fea000383ffff */
.L_x_1805:
[----:B------:R-:W-:Y:S01]  /*21260*/  IMAD.MOV.U32 R17, RZ, RZ, R4 ;  /* 0x000000ffff117224 */ /* 0x000fe200078e0004 */
[----:B------:R-:W-:Y:S02]  /*21270*/  MOV R15, 0x1f ;  /* 0x0000001f000f7802 */ /* 0x000fe40000000f00 */
[----:B------:R-:W-:Y:S02]  /*21280*/  MOV R0, 0x212a0 ;  /* 0x000212a000007802 */ /* 0x000fe40000000f00 */
[----:B------:R-:W-:Y:S05]  /*21290*/  CALL.REL.NOINC `($__internal_39_$__cuda_sm70_shflsync_idx_p) ;  /* 0x0000138000007944 */ /* 0x000fea0003c00000 */
[----:B--2---:R-:W-:Y:S01]  /*212a0*/  IMAD.MOV.U32 R4, RZ, RZ, R15 ;  /* 0x000000ffff047224 */ /* 0x004fe200078e000f */
[----:B------:R-:W-:Y:S01]  /*212b0*/  MOV R9, RZ ;  /* 0x000000ff00097202 */ /* 0x000fe20000000f00 */
[----:B-1----:R-:W-:Y:S01]  /*212c0*/  IMAD.MOV.U32 R17, RZ, RZ, R3 ;  /* 0x000000ffff117224 */ /* 0x002fe200078e0003 */
[----:B------:R-:W-:Y:S02]  /*212d0*/  MOV R15, 0x1f ;  /* 0x0000001f000f7802 */ /* 0x000fe40000000f00 */
[----:B------:R-:W-:-:S02]  /*212e0*/  MOV R0, 0x21300 ;  /* 0x0002130000007802 */ /* 0x000fc40000000f00 */
[----:B------:R-:W-:Y:S05]  /*212f0*/  CALL.REL.NOINC `($__internal_39_$__cuda_sm70_shflsync_idx_p) ;  /* 0x0000132000007944 */ /* 0x000fea0003c00000 */
[----:B--2---:R-:W-:Y:S01]  /*21300*/  MOV R3, R15 ;  /* 0x0000000f00037202 */ /* 0x004fe20000000f00 */
[----:B-1----:R-:W-:Y:S05]  /*21310*/  BRA `(.L_x_2029) ;  /* 0xfffdf34000007947 */ /* 0x002fea000383ffff */
.L_x_1808:
[----:B------:R-:W-:Y:S01]  /*21320*/  IMAD.MOV.U32 R17, RZ, RZ, R7 ;  /* 0x000000ffff117224 */ /* 0x000fe200078e0007 */
[----:B------:R-:W-:-:S02]  /*21330*/  MOV R15, 0x1f ;  /* 0x0000001f000f7802 */ /* 0x000fc40000000f00 */
[----:B------:R-:W-:Y:S02]  /*21340*/  MOV R0, 0x21360 ;  /* 0x0002136000007802 */ /* 0x000fe40000000f00 */
[----:B--23--:R-:W-:Y:S05]  /*21350*/  CALL.REL.NOINC `($__internal_39_$__cuda_sm70_shflsync_idx_p) ;  /* 0x000012c000007944 */ /* 0x00cfea0003c00000 */
[----:B--2---:R-:W-:Y:S01]  /*21360*/  MOV R9, R15 ;  /* 0x0000000f00097202 */ /* 0x004fe20000000f00 */
[----:B-1----:R-:W-:Y:S05]  /*21370*/  BRA `(.L_x_1807) ;  /* 0xfffdf34000007947 */ /* 0x002fea000383ffff */
.L_x_1863:
[----:B------:R-:W-:Y:S01]  /*21380*/  IMAD.MOV.U32 R17, RZ, RZ, R6 ;  /* 0x000000ffff117224 */ /* 0x000fe200078e0006 */
[----:B------:R-:W-:Y:S01]  /*21390*/  MOV R14, RZ ;  /* 0x000000ff000e7202 */ /* 0x000fe20000000f00 */
[----:B------:R-:W-:Y:S01]  /*213a0*/  IMAD.MOV.U32 R15, RZ, RZ, 0x181f ;  /* 0x0000181fff0f7424 */ /* 0x000fe200078e00ff */
[----:B------:R-:W-:Y:S02]  /*213b0*/  MOV R0, 0x213d0 ;  /* 0x000213d000007802 */ /* 0x000fe40000000f00 */
[----:B-----5:R-:W-:Y:S05]  /*213c0*/  CALL.REL.NOINC `($__internal_39_$__cuda_sm70_shflsync_idx_p) ;  /* 0x0000125000007944 */ /* 0x020fea0003c00000 */
[----:B--2---:R-:W-:Y:S01]  /*213d0*/  MOV R23, R15 ;  /* 0x0000000f00177202 */ /* 0x004fe20000000f00 */
[----:B-1----:R-:W-:Y:S05]  /*213e0*/  BRA `(.L_x_2030) ;  /* 0xfffe6c1000007947 */ /* 0x002fea000383ffff */
.L_x_1864:
[----:B------:R-:W-:Y:S01]  /*213f0*/  IMAD.MOV.U32 R17, RZ, RZ, R20 ;  /* 0x000000ffff117224 */ /* 0x000fe200078e0014 */
[----:B------:R-:W-:Y:S01]  /*21400*/  MOV R14, RZ ;  /* 0x000000ff000e7202 */ /* 0x000fe20000000f00 */
[----:B------:R-:W-:Y:S01]  /*21410*/  IMAD.MOV.U32 R15, RZ, RZ, 0x181f ;  /* 0x0000181fff0f7424 */ /* 0x000fe200078e00ff */
[----:B------:R-:W-:Y:S02]  /*21420*/  MOV R0, 0x21440 ;  /* 0x0002144000007802 */ /* 0x000fe40000000f00 */
[----:B-12--5:R-:W-:Y:S05]  /*21430*/  CALL.REL.NOINC `($__internal_39_$__cuda_sm70_shflsync_idx_p) ;  /* 0x000011e000007944 */ /* 0x026fea0003c00000 */
[----:B-12---:R-:W-:Y:S05]  /*21440*/  BRA `(.L_x_2031) ;  /* 0xfffe6bd000007947 */ /* 0x006fea000383ffff */
.L_x_1867:
[----:B--2---:R-:W-:Y:S01]  /*21450*/  IMAD.MOV.U32 R17, RZ, RZ, R6 ;  /* 0x000000ffff117224 */ /* 0x004fe200078e0006 */
[----:B------:R-:W-:Y:S01]  /*21460*/  MOV R14, 0x1 ;  /* 0x00000001000e7802 */ /* 0x000fe20000000f00 */
[----:B----4-:R-:W-:Y:S01]  /*21470*/  IMAD.MOV.U32 R15, RZ, RZ, 0x181f ;  /* 0x0000181fff0f7424 */ /* 0x010fe200078e00ff */
[----:B------:R-:W-:-:S02]  /*21480*/  MOV R0, 0x214a0 ;  /* 0x000214a000007802 */ /* 0x000fc40000000f00 */
[----:B-1-3-5:R-:W-:Y:S05]  /*21490*/  CALL.REL.NOINC `($__internal_39_$__cuda_sm70_shflsync_idx_p) ;  /* 0x0000118000007944 */ /* 0x02afea0003c00000 */
[----:B--2---:R-:W-:Y:S01]  /*214a0*/  IMAD.MOV.U32 R23, RZ, RZ, R15 ;  /* 0x000000ffff177224 */ /* 0x004fe200078e000f */
[----:B-1----:R-:W-:Y:S01]  /*214b0*/  MOV R14, 0x1 ;  /* 0x00000001000e7802 */ /* 0x002fe20000000f00 */
[----:B------:R-:W-:Y:S01]  /*214c0*/  IMAD.MOV.U32 R17, RZ, RZ, R20 ;  /* 0x000000ffff117224 */ /* 0x000fe200078e0014 */
[----:B------:R-:W-:-:S02]  /*214d0*/  MOV R15, 0x181f ;  /* 0x0000181f000f7802 */ /* 0x000fc40000000f00 */
[----:B------:R-:W-:Y:S02]  /*214e0*/  MOV R0, 0x21500 ;  /* 0x0002150000007802 */ /* 0x000fe40000000f00 */
[----:B------:R-:W-:Y:S05]  /*214f0*/  CALL.REL.NOINC `($__internal_39_$__cuda_sm70_shflsync_idx_p) ;  /* 0x0000112000007944 */ /* 0x000fea0003c00000 */
[----:B-12---:R-:W-:Y:S05]  /*21500*/  BRA `(.L_x_2032) ;  /* 0xfffe6c7000007947 */ /* 0x006fea000383ffff */
.L_x_1870:
[----:B-1----:R-:W-:Y:S01]  /*21510*/  IMAD.MOV.U32 R17, RZ, RZ, R6 ;  /* 0x000000ffff117224 */ /* 0x002fe200078e0006 */
[----:B------:R-:W-:Y:S01]  /*21520*/  MOV R14, 0x2 ;  /* 0x00000002000e7802 */ /* 0x000fe20000000f00 */
[----:B----4-:R-:W-:Y:S01]  /*21530*/  IMAD.MOV.U32 R15, RZ, RZ, 0x181f ;  /* 0x0000181fff0f7424 */ /* 0x010fe200078e00ff */
[----:B------:R-:W-:Y:S02]  /*21540*/  MOV R0, 0x21560 ;  /* 0x0002156000007802 */ /* 0x000fe40000000f00 */
[----:B--23-5:R-:W-:Y:S05]  /*21550*/  CALL.REL.NOINC `($__internal_39_$__cuda_sm70_shflsync_idx_p) ;  /* 0x000010c000007944 */ /* 0x02cfea0003c00000 */
[----:B--2---:R-:W-:Y:S01]  /*21560*/  MOV R23, R15 ;  /* 0x0000000f00177202 */ /* 0x004fe20000000f00 */
[----:B-1----:R-:W-:Y:S05]  /*21570*/  BRA `(.L_x_2033) ;  /* 0xfffe6d3000007947 */ /* 0x002fea000383ffff */
.L_x_1871:
[----:B------:R-:W-:Y:S01]  /*21580*/  IMAD.MOV.U32 R17, RZ, RZ, R20 ;  /* 0x000000ffff117224 */ /* 0x000fe200078e0014 */
[----:B------:R-:W-:Y:S01]  /*21590*/  MOV R14, 0x2 ;  /* 0x00000002000e7802 */ /* 0x000fe20000000f00 */
[----:B----4-:R-:W-:Y:S01]  /*215a0*/  IMAD.MOV.U32 R15, RZ, RZ, 0x181f ;  /* 0x0000181fff0f7424 */ /* 0x010fe200078e00ff */
[----:B------:R-:W-:Y:S02]  /*215b0*/  MOV R0, 0x215d0 ;  /* 0x000215d000007802 */ /* 0x000fe40000000f00 */
[----:B-123-5:R-:W-:Y:S05]  /*215c0*/  CALL.REL.NOINC `($__internal_39_$__cuda_sm70_shflsync_idx_p) ;  /* 0x0000105000007944 */ /* 0x02efea0003c00000 */
[----:B-12---:R-:W-:Y:S05]  /*215d0*/  BRA `(.L_x_2034) ;  /* 0xfffe6cf000007947 */ /* 0x006fea000383ffff */
.L_x_1874:
[----:B-1----:R-:W-:Y:S01]  /*215e0*/  IMAD.MOV.U32 R17, RZ, RZ, R6 ;  /* 0x000000ffff117224 */ /* 0x002fe200078e0006 */
[----:B------:R-:W-:Y:S01]  /*215f0*/  MOV R14, 0x3 ;  /* 0x00000003000e7802 */ /* 0x000fe20000000f00 */
[----:B------:R-:W-:Y:S01]  /*21600*/  IMAD.MOV.U32 R15, RZ, RZ, 0x181f ;  /* 0x0000181fff0f7424 */ /* 0x000fe200078e00ff */
[----:B------:R-:W-:-:S02]  /*21610*/  MOV R0, 0x21630 ;  /* 0x0002163000007802 */ /* 0x000fc40000000f00 */
[----:B--2345:R-:W-:Y:S05]  /*21620*/  CALL.REL.NOINC `($__internal_39_$__cuda_sm70_shflsync_idx_p) ;  /* 0x00000ff000007944 */ /* 0x03cfea0003c00000 */
[----:B--2---:R-:W-:Y:S01]  /*21630*/  IMAD.MOV.U32 R23, RZ, RZ, R15 ;  /* 0x000000ffff177224 */ /* 0x004fe200078e000f */
[----:B-1----:R-:W-:Y:S01]  /*21640*/  MOV R14, 0x3 ;  /* 0x00000003000e7802 */ /* 0x002fe20000000f00 */
[----:B------:R-:W-:Y:S01]  /*21650*/  IMAD.MOV.U32 R17, RZ, RZ, R20 ;  /* 0x000000ffff117224 */ /* 0x000fe200078e0014 */
[----:B------:R-:W-:-:S02]  /*21660*/  MOV R15, 0x181f ;  /* 0x0000181f000f7802 */ /* 0x000fc40000000f00 */
[----:B------:R-:W-:Y:S02]  /*21670*/  MOV R0, 0x21690 ;  /* 0x0002169000007802 */ /* 0x000fe40000000f00 */
[----:B------:R-:W-:Y:S05]  /*21680*/  CALL.REL.NOINC `($__internal_39_$__cuda_sm70_shflsync_idx_p) ;  /* 0x00000f9000007944 */ /* 0x000fea0003c00000 */
[----:B-12---:R-:W-:Y:S05]  /*21690*/  BRA `(.L_x_2035) ;  /* 0xfffe6d7000007947 */ /* 0x006fea000383ffff */
.L_x_1963:
[----:B------:R-:W-:Y:S01]  /*216a0*/  IMAD.MOV.U32 R8, RZ, RZ, R239 ;  /* 0x000000ffff087224 */ /* 0x000fe200078e00ef */
[----:B------:R-:W-:Y:S02]  /*216b0*/  MOV R7, 0x2 ;  /* 0x0000000200077802 */ /* 0x000fe40000000f00 */
[----:B------:R-:W-:Y:S02]  /*216c0*/  MOV R6, 0x216e0 ;  /* 0x000216e000067802 */ /* 0x000fe40000000f00 */
[----:B------:R-:W-:Y:S05]  /*216d0*/  CALL.REL.NOINC `($__internal_38_$__cuda_sm70_shflsync_bfly_p) ;  /* 0x00000ef000007944 */ /* 0x000fea0003c00000 */
[----:B-12---:R-:W-:Y:S05]  /*216e0*/  BRA `(.L_x_2036) ;  /* 0xffffad2000007947 */ /* 0x006fea000383ffff */
.L_x_1964:
[----:B------:R-:W-:Y:S02]  /*216f0*/  MOV R7, 0x1 ;  /* 0x0000000100077802 */ /* 0x000fe40000000f00 */
[----:B------:R-:W-:Y:S02]  /*21700*/  MOV R6, 0x21720 ;  /* 0x0002172000067802 */ /* 0x000fe40000000f00 */
[----:B-1----:R-:W-:Y:S05]  /*21710*/  CALL.REL.NOINC `($__internal_38_$__cuda_sm70_shflsync_bfly_p) ;  /* 0x00000eb000007944 */ /* 0x002fea0003c00000 */
[----:B--2---:R-:W-:Y:S01]  /*21720*/  FADD.FTZ R3, R8, R7 ;  /* 0x0000000708037221 */ /* 0x004fe20000010000 */
[----:B-1----:R-:W-:Y:S02]  /*21730*/  MOV R8, R242 ;  /* 0x000000f200087202 */ /* 0x002fe40000000f00 */
[----:B------:R-:W-:Y:S02]  /*21740*/  MOV R7, 0x2 ;  /* 0x0000000200077802 */ /* 0x000fe40000000f00 */
[----:B------:R-:W-:-:S02]  /*21750*/  MOV R6, 0x21770 ;  /* 0x0002177000067802 */ /* 0x000fc40000000f00 */
[----:B------:R-:W-:Y:S05]  /*21760*/  CALL.REL.NOINC `($__internal_38_$__cuda_sm70_shflsync_bfly_p) ;  /* 0x00000e6000007944 */ /* 0x000fea0003c00000 */
[----:B--2---:R-:W-:Y:S01]  /*21770*/  FADD.FTZ R12, R242, R7 ;  /* 0x00000007f20c7221 */ /* 0x004fe20000010000 */
[----:B------:R-:W-:-:S02]  /*21780*/  MOV R7, 0x1 ;  /* 0x0000000100077802 */ /* 0x000fc40000000f00 */
[----:B------:R-:W-:Y:S02]  /*21790*/  MOV R6, 0x217c0 ;  /* 0x000217c000067802 */ /* 0x000fe40000000f00 */
[----:B-1----:R-:W-:Y:S02]  /*217a0*/  MOV R8, R12 ;  /* 0x0000000c00087202 */ /* 0x002fe40000000f00 */
[----:B------:R-:W-:Y:S05]  /*217b0*/  CALL.REL.NOINC `($__internal_38_$__cuda_sm70_shflsync_bfly_p) ;  /* 0x00000e1000007944 */ /* 0x000fea0003c00000 */
[----:B-12---:R-:W-:Y:S05]  /*217c0*/  BRA `(.L_x_2037) ;  /* 0xffffacb000007947 */ /* 0x006fea000383ffff */
.L_x_1971:
[----:B---34-:R-:W-:Y:S01]  /*217d0*/  IMAD.MOV.U32 R17, RZ, RZ, R64 ;  /* 0x000000ffff117224 */ /* 0x018fe200078e0040 */
[----:B------:R-:W-:Y:S01]  /*217e0*/  MOV R14, RZ ;  /* 0x000000ff000e7202 */ /* 0x000fe20000000f00 */
[----:B------:R-:W-:Y:S01]  /*217f0*/  IMAD.MOV.U32 R15, RZ, RZ, 0x181f ;  /* 0x0000181fff0f7424 */ /* 0x000fe200078e00ff */
[----:B------:R-:W-:Y:S02]  /*21800*/  MOV R0, 0x21820 ;  /* 0x0002182000007802 */ /* 0x000fe40000000f00 */
[----:B-12---:R-:W-:Y:S05]  /*21810*/  CALL.REL.NOINC `($__internal_39_$__cuda_sm70_shflsync_idx_p) ;  /* 0x00000e0000007944 */ /* 0x006fea0003c00000 */
[----:B--2---:R-:W-:Y:S01]  /*21820*/  MOV R66, R15 ;  /* 0x0000000f00427202 */ /* 0x004fe20000000f00 */
[----:B-1----:R-:W-:Y:S05]  /*21830*/  BRA `(.L_x_2038) ;  /* 0xffffc5b000007947 */ /* 0x002fea000383ffff */
.L_x_1972:
[----:B------:R-:W-:Y:S01]  /*21840*/  IMAD.MOV.U32 R17, RZ, RZ, R2 ;  /* 0x000000ffff117224 */ /* 0x000fe200078e0002 */
[----:B------:R-:W-:Y:S01]  /*21850*/  MOV R14, RZ ;  /* 0x000000ff000e7202 */ /* 0x000fe20000000f00 */
[----:B------:R-:W-:Y:S01]  /*21860*/  IMAD.MOV.U32 R15, RZ, RZ, 0x181f ;  /* 0x0000181fff0f7424 */ /* 0x000fe200078e00ff */
[----:B------:R-:W-:Y:S02]  /*21870*/  MOV R0, 0x21890 ;  /* 0x0002189000007802 */ /* 0x000fe40000000f00 */
[----:B-1234-:R-:W-:Y:S05]  /*21880*/  CALL.REL.NOINC `($__internal_39_$__cuda_sm70_shflsync_idx_p) ;  /* 0x00000d9000007944 */ /* 0x01efea0003c00000 */
[----:B-12---:R-:W-:Y:S05]  /*21890*/  BRA `(.L_x_2039) ;  /* 0xffffc57000007947 */ /* 0x006fea000383ffff */
.L_x_1975:
[----:B---3--:R-:W-:Y:S01]  /*218a0*/  IMAD.MOV.U32 R17, RZ, RZ, R64 ;  /* 0x000000ffff117224 */ /* 0x008fe200078e0040 */
[----:B------:R-:W-:Y:S01]  /*218b0*/  MOV R14, 0x1 ;  /* 0x00000001000e7802 */ /* 0x000fe20000000f00 */
[----:B------:R-:W-:Y:S01]  /*218c0*/  IMAD.MOV.U32 R15, RZ, RZ, 0x181f ;  /* 0x0000181fff0f7424 */ /* 0x000fe200078e00ff */
[----:B------:R-:W-:-:S02]  /*218d0*/  MOV R0, 0x218f0 ;  /* 0x000218f000007802 */ /* 0x000fc40000000f00 */
[----:B-12-4-:R-:W-:Y:S05]  /*218e0*/  CALL.REL.NOINC `($__internal_39_$__cuda_sm70_shflsync_idx_p) ;  /* 0x00000d3000007944 */ /* 0x016fea0003c00000 */
[----:B--2---:R-:W-:Y:S01]  /*218f0*/  IMAD.MOV.U32 R28, RZ, RZ, R15 ;  /* 0x000000ffff1c7224 */ /* 0x004fe200078e000f */
[----:B-1----:R-:W-:Y:S01]  /*21900*/  MOV R14, 0x1 ;  /* 0x00000001000e7802 */ /* 0x002fe20000000f00 */
[----:B------:R-:W-:Y:S01]  /*21910*/  IMAD.MOV.U32 R17, RZ, RZ, R2 ;  /* 0x000000ffff117224 */ /* 0x000fe200078e0002 */
[----:B------:R-:W-:-:S02]  /*21920*/  MOV R15, 0x181f ;  /* 0x0000181f000f7802 */ /* 0x000fc40000000f00 */
[----:B------:R-:W-:Y:S02]  /*21930*/  MOV R0, 0x21950 ;  /* 0x0002195000007802 */ /* 0x000fe40000000f00 */
[----:B------:R-:W-:Y:S05]  /*21940*/  CALL.REL.NOINC `($__internal_39_$__cuda_sm70_shflsync_idx_p) ;  /* 0x00000cd000007944 */ /* 0x000fea0003c00000 */
[----:B-12---:R-:W-:Y:S05]  /*21950*/  BRA `(.L_x_2040) ;  /* 0xffffc61000007947 */ /* 0x006fea000383ffff */
.L_x_1978:
[----:B--2---:R-:W-:Y:S01]  /*21960*/  IMAD.MOV.U32 R17, RZ, RZ, R64 ;  /* 0x000000ffff117224 */ /* 0x004fe200078e0040 */
[----:B------:R-:W-:Y:S01]  /*21970*/  MOV R14, 0x2 ;  /* 0x00000002000e7802 */ /* 0x000fe20000000f00 */
[----:B------:R-:W-:Y:S01]  /*21980*/  IMAD.MOV.U32 R15, RZ, RZ, 0x181f ;  /* 0x0000181fff0f7424 */ /* 0x000fe200078e00ff */
[----:B------:R-:W-:Y:S02]  /*21990*/  MOV R0, 0x219b0 ;  /* 0x000219b000007802 */ /* 0x000fe40000000f00 */
[----:B-1-34-:R-:W-:Y:S05]  /*219a0*/  CALL.REL.NOINC `($__internal_39_$__cuda_sm70_shflsync_idx_p) ;  /* 0x00000c7000007944 */ /* 0x01afea0003c00000 */
[----:B--2---:R-:W-:Y:S01]  /*219b0*/  MOV R24, R15 ;  /* 0x0000000f00187202 */ /* 0x004fe20000000f00 */
[----:B-1----:R-:W-:Y:S05]  /*219c0*/  BRA `(.L_x_2041) ;  /* 0xffffc6d000007947 */ /* 0x002fea000383ffff */
.L_x_1979:
[----:B------:R-:W-:Y:S01]  /*219d0*/  IMAD.MOV.U32 R17, RZ, RZ, R2 ;  /* 0x000000ffff117224 */ /* 0x000fe200078e0002 */
[----:B------:R-:W-:Y:S01]  /*219e0*/  MOV R14, 0x2 ;  /* 0x00000002000e7802 */ /* 0x000fe20000000f00 */
[----:B------:R-:W-:Y:S01]  /*219f0*/  IMAD.MOV.U32 R15, RZ, RZ, 0x181f ;  /* 0x0000181fff0f7424 */ /* 0x000fe200078e00ff */
[----:B------:R-:W-:Y:S02]  /*21a00*/  MOV R0, 0x21a20 ;  /* 0x00021a2000007802 */ /* 0x000fe40000000f00 */
[----:B-1234-:R-:W-:Y:S05]  /*21a10*/  CALL.REL.NOINC `($__internal_39_$__cuda_sm70_shflsync_idx_p) ;  /* 0x00000c0000007944 */ /* 0x01efea0003c00000 */
[----:B-12---:R-:W-:Y:S05]  /*21a20*/  BRA `(.L_x_2042) ;  /* 0xffffc69000007947 */ /* 0x006fea000383ffff */
.L_x_1982:
[----:B-1----:R-:W-:Y:S01]  /*21a30*/  IMAD.MOV.U32 R17, RZ, RZ, R64 ;  /* 0x000000ffff117224 */ /* 0x002fe200078e0040 */
[----:B------:R-:W-:Y:S01]  /*21a40*/  MOV R14, 0x3 ;  /* 0x00000003000e7802 */ /* 0x000fe20000000f00 */
[----:B----4-:R-:W-:Y:S01]  /*21a50*/  IMAD.MOV.U32 R15, RZ, RZ, 0x181f ;  /* 0x0000181fff0f7424 */ /* 0x010fe200078e00ff */
[----:B------:R-:W-:-:S02]  /*21a60*/  MOV R0, 0x21a80 ;  /* 0x00021a8000007802 */ /* 0x000fc40000000f00 */
[----:B--23--:R-:W-:Y:S05]  /*21a70*/  CALL.REL.NOINC `($__internal_39_$__cuda_sm70_shflsync_idx_p) ;  /* 0x00000ba000007944 */ /* 0x00cfea0003c00000 */
[----:B--2---:R-:W-:Y:S01]  /*21a80*/  IMAD.MOV.U32 R64, RZ, RZ, R15 ;  /* 0x000000ffff407224 */ /* 0x004fe200078e000f */
[----:B-1----:R-:W-:Y:S01]  /*21a90*/  MOV R14, 0x3 ;  /* 0x00000003000e7802 */ /* 0x002fe20000000f00 */
[----:B------:R-:W-:Y:S01]  /*21aa0*/  IMAD.MOV.U32 R17, RZ, RZ, R2 ;  /* 0x000000ffff117224 */ /* 0x000fe200078e0002 */
[----:B------:R-:W-:-:S02]  /*21ab0*/  MOV R15, 0x181f ;  /* 0x0000181f000f7802 */ /* 0x000fc40000000f00 */
[----:B------:R-:W-:Y:S02]  /*21ac0*/  MOV R0, 0x21ae0 ;  /* 0x00021ae000007802 */ /* 0x000fe40000000f00 */
[----:B------:R-:W-:Y:S05]  /*21ad0*/  CALL.REL.NOINC `($__internal_39_$__cuda_sm70_shflsync_idx_p) ;  /* 0x00000b4000007944 */ /* 0x000fea0003c00000 */
[----:B-12---:R-:W-:Y:S05]  /*21ae0*/  BRA `(.L_x_2043) ;  /* 0xffffc71000007947 */ /* 0x006fea000383ffff */
.L_x_1984:
[----:B------:R-:W-:Y:S01]  /*21af0*/  IMAD.MOV.U32 R17, RZ, RZ, R166 ;  /* 0x000000ffff117224 */ /* 0x000fe200078e00a6 */
[----:B------:R-:W-:Y:S01]  /*21b00*/  MOV R14, RZ ;  /* 0x000000ff000e7202 */ /* 0x000fe20000000f00 */
[----:B------:R-:W-:Y:S01]  /*21b10*/  IMAD.MOV.U32 R15, RZ, RZ, 0x1c1f ;  /* 0x00001c1fff0f7424 */ /* 0x000fe200078e00ff */
[----:B------:R-:W-:Y:S02]  /*21b20*/  MOV R0, 0x21b40 ;  /* 0x00021b4000007802 */ /* 0x000fe40000000f00 */
[----:B------:R-:W-:Y:S05]  /*21b30*/  CALL.REL.NOINC `($__internal_39_$__cuda_sm70_shflsync_idx_p) ;  /* 0x00000ae000007944 */ /* 0x000fea0003c00000 */
[----:B--2---:R-:W-:Y:S01]  /*21b40*/  MOV R169, R15 ;  /* 0x0000000f00a97202 */ /* 0x004fe20000000f00 */
[----:B-1----:R-:W-:Y:S05]  /*21b50*/  BRA `(.L_x_2044) ;  /* 0xffffc9c000007947 */ /* 0x002fea000383ffff */
.L_x_1985:
[----:B------:R-:W-:Y:S01]  /*21b60*/  IMAD.MOV.U32 R17, RZ, RZ, R168 ;  /* 0x000000ffff117224 */ /* 0x000fe200078e00a8 */
[----:B------:R-:W-:Y:S01]  /*21b70*/  MOV R14, RZ ;  /* 0x000000ff000e7202 */ /* 0x000fe20000000f00 */
[----:B------:R-:W-:Y:S01]  /*21b80*/  IMAD.MOV.U32 R15, RZ, RZ, 0x1c1f ;  /* 0x00001c1fff0f7424 */ /* 0x000fe200078e00ff */
[----:B------:R-:W-:Y:S02]  /*21b90*/  MOV R0, 0x21bb0 ;  /* 0x00021bb000007802 */ /* 0x000fe40000000f00 */
[----:B-12---:R-:W-:Y:S05]  /*21ba0*/  CALL.REL.NOINC `($__internal_39_$__cuda_sm70_shflsync_idx_p) ;  /* 0x00000a7000007944 */ /* 0x006fea0003c00000 */
[----:B--2---:R-:W-:Y:S01]  /*21bb0*/  MOV R0, R15 ;  /* 0x0000000f00007202 */ /* 0x004fe20000000f00 */
[----:B-1----:R-:W-:Y:S05]  /*21bc0*/  BRA `(.L_x_2045) ;  /* 0xffffc97000007947 */ /* 0x002fea000383ffff */
.L_x_1988:
[----:B-1----:R-:W-:Y:S01]  /*21bd0*/  IMAD.MOV.U32 R17, RZ, RZ, R166 ;  /* 0x000000ffff117224 */ /* 0x002fe200078e00a6 */
[----:B------:R-:W-:Y:S01]  /*21be0*/  MOV R14, 0x1 ;  /* 0x00000001000e7802 */ /* 0x000fe20000000f00 */
[----:B------:R-:W-:Y:S01]  /*21bf0*/  IMAD.MOV.U32 R15, RZ, RZ, 0x1c1f ;  /* 0x00001c1fff0f7424 */ /* 0x000fe200078e00ff */
[----:B----4-:R-:W-:-:S02]  /*21c00*/  MOV R0, 0x21c20 ;  /* 0x00021c2000007802 */ /* 0x010fc40000000f00 */
[----:B--23--:R-:W-:Y:S05]  /*21c10*/  CALL.REL.NOINC `($__internal_39_$__cuda_sm70_shflsync_idx_p) ;  /* 0x00000a0000007944 */ /* 0x00cfea0003c00000 */
[----:B--2---:R-:W-:Y:S01]  /*21c20*/  IMAD.MOV.U32 R166, RZ, RZ, R15 ;  /* 0x000000ffffa67224 */ /* 0x004fe200078e000f */
[----:B-1----:R-:W-:Y:S01]  /*21c30*/  MOV R14, 0x1 ;  /* 0x00000001000e7802 */ /* 0x002fe20000000f00 */
[----:B------:R-:W-:Y:S01]  /*21c40*/  IMAD.MOV.U32 R17, RZ, RZ, R168 ;  /* 0x000000ffff117224 */ /* 0x000fe200078e00a8 */
[----:B------:R-:W-:-:S02]  /*21c50*/  MOV R15, 0x1c1f ;  /* 0x00001c1f000f7802 */ /* 0x000fc40000000f00 */
[----:B------:R-:W-:Y:S02]  /*21c60*/  MOV R0, 0x21c80 ;  /* 0x00021c8000007802 */ /* 0x000fe40000000f00 */
[----:B------:R-:W-:Y:S05]  /*21c70*/  CALL.REL.NOINC `($__internal_39_$__cuda_sm70_shflsync_idx_p) ;  /* 0x000009a000007944 */ /* 0x000fea0003c00000 */
[----:B--2---:R-:W-:Y:S01]  /*21c80*/  MOV R168, R15 ;  /* 0x0000000f00a87202 */ /* 0x004fe20000000f00 */
[----:B-1----:R-:W-:Y:S05]  /*21c90*/  BRA `(.L_x_2046) ;  /* 0xffffd1f000007947 */ /* 0x002fea000383ffff */
.L_x_1992:
[----:B------:R-:W-:Y:S01]  /*21ca0*/  IMAD.MOV.U32 R17, RZ, RZ, R4 ;  /* 0x000000ffff117224 */ /* 0x000fe200078e0004 */
[----:B------:R-:W-:Y:S01]  /*21cb0*/  MOV R14, RZ ;  /* 0x000000ff000e7202 */ /* 0x000fe20000000f00 */
[----:B------:R-:W-:Y:S01]  /*21cc0*/  IMAD.MOV.U32 R15, RZ, RZ, 0x181f ;  /* 0x0000181fff0f7424 */ /* 0x000fe200078e00ff */
[----:B------:R-:W-:Y:S02]  /*21cd0*/  MOV R0, 0x21cf0 ;  /* 0x00021cf000007802 */ /* 0x000fe40000000f00 */
[----:B-1----:R-:W-:Y:S05]  /*21ce0*/  CALL.REL.NOINC `($__internal_39_$__cuda_sm70_shflsync_idx_p) ;  /* 0x0000093000007944 */ /* 0x002fea0003c00000 */
[----:B--2---:R-:W-:Y:S01]  /*21cf0*/  MOV R5, R15 ;  /* 0x0000000f00057202 */ /* 0x004fe20000000f00 */
[----:B-1----:R-:W-:Y:S05]  /*21d00*/  BRA `(.L_x_2047) ;  /* 0xffffdee000007947 */ /* 0x002fea000383ffff */
.L_x_1993:
[----:B------:R-:W-:Y:S01]  /*21d10*/  IMAD.MOV.U32 R17, RZ, RZ, R3 ;  /* 0x000000ffff117224 */ /* 0x000fe200078e0003 */
[----:B------:R-:W-:Y:S01]  /*21d20*/  MOV R14, RZ ;  /* 0x000000ff000e7202 */ /* 0x000fe20000000f00 */
[----:B------:R-:W-:Y:S01]  /*21d30*/  IMAD.MOV.U32 R15, RZ, RZ, 0x181f ;  /* 0x0000181fff0f7424 */ /* 0x000fe200078e00ff */
[----:B------:R-:W-:Y:S02]  /*21d40*/  MOV R0, 0x21d60 ;  /* 0x00021d6000007802 */ /* 0x000fe40000000f00 */
[----:B-123--:R-:W-:Y:S05]  /*21d50*/  CALL.REL.NOINC `($__internal_39_$__cuda_sm70_shflsync_idx_p) ;  /* 0x000008c000007944 */ /* 0x00efea0003c00000 */
[----:B-12---:R-:W-:Y:S05]  /*21d60*/  BRA `(.L_x_2048) ;  /* 0xffffdea000007947 */ /* 0x006fea000383ffff */
.L_x_1996:
[----:B-1----:R-:W-:Y:S01]  /*21d70*/  IMAD.MOV.U32 R17, RZ, RZ, R4 ;  /* 0x000000ffff117224 */ /* 0x002fe200078e0004 */
[----:B------:R-:W-:Y:S01]  /*21d80*/  MOV R14, 0x1 ;  /* 0x00000001000e7802 */ /* 0x000fe20000000f00 */
[----:B------:R-:W-:Y:S01]  /*21d90*/  IMAD.MOV.U32 R15, RZ, RZ, 0x181f ;  /* 0x0000181fff0f7424 */ /* 0x000fe200078e00ff */
[----:B------:R-:W-:-:S02]  /*21da0*/  MOV R0, 0x21dc0 ;  /* 0x00021dc000007802 */ /* 0x000fc40000000f00 */
[----:B--234-:R-:W-:Y:S05]  /*21db0*/  CALL.REL.NOINC `($__internal_39_$__cuda_sm70_shflsync_idx_p) ;  /* 0x0000086000007944 */ /* 0x01cfea0003c00000 */
[----:B--2---:R-:W-:Y:S01]  /*21dc0*/  IMAD.MOV.U32 R2, RZ, RZ, R15 ;  /* 0x000000ffff027224 */ /* 0x004fe200078e000f */
[----:B-1----:R-:W-:Y:S01]  /*21dd0*/  MOV R14, 0x1 ;  /* 0x00000001000e7802 */ /* 0x002fe20000000f00 */
[----:B------:R-:W-:Y:S01]  /*21de0*/  IMAD.MOV.U32 R17, RZ, RZ, R3 ;  /* 0x000000ffff117224 */ /* 0x000fe200078e0003 */
[----:B------:R-:W-:-:S02]  /*21df0*/  MOV R15, 0x181f ;  /* 0x0000181f000f7802 */ /* 0x000fc40000000f00 */
[----:B------:R-:W-:Y:S02]  /*21e00*/  MOV R0, 0x21e20 ;  /* 0x00021e2000007802 */ /* 0x000fe40000000f00 */
[----:B------:R-:W-:Y:S05]  /*21e10*/  CALL.REL.NOINC `($__internal_39_$__cuda_sm70_shflsync_idx_p) ;  /* 0x0000080000007944 */ /* 0x000fea0003c00000 */
[----:B-12---:R-:W-:Y:S05]  /*21e20*/  BRA `(.L_x_2049) ;  /* 0xffffdf5000007947 */ /* 0x006fea000383ffff */
.L_x_1999:
[----:B-1----:R-:W-:Y:S01]  /*21e30*/  IMAD.MOV.U32 R17, RZ, RZ, R4 ;  /* 0x000000ffff117224 */ /* 0x002fe200078e0004 */
[----:B------:R-:W-:Y:S01]  /*21e40*/  MOV R14, 0x2 ;  /* 0x00000002000e7802 */ /* 0x000fe20000000f00 */
[----:B------:R-:W-:Y:S01]  /*21e50*/  IMAD.MOV.U32 R15, RZ, RZ, 0x181f ;  /* 0x0000181fff0f7424 */ /* 0x000fe200078e00ff */
[----:B------:R-:W-:Y:S02]  /*21e60*/  MOV R0, 0x21e80 ;  /* 0x00021e8000007802 */ /* 0x000fe40000000f00 */
[----:B--234-:R-:W-:Y:S05]  /*21e70*/  CALL.REL.NOINC `($__internal_39_$__cuda_sm70_shflsync_idx_p) ;  /* 0x000007a000007944 */ /* 0x01cfea0003c00000 */
[----:B--2---:R-:W-:Y:S01]  /*21e80*/  MOV R2, R15 ;  /* 0x0000000f00027202 */ /* 0x004fe20000000f00 */
[----:B-1----:R-:W-:Y:S05]  /*21e90*/  BRA `(.L_x_2050) ;  /* 0xffffe01000007947 */ /* 0x002fea000383ffff */
.L_x_2000:
[----:B-1----:R-:W-:Y:S01]  /*21ea0*/  IMAD.MOV.U32 R17, RZ, RZ, R3 ;  /* 0x000000ffff117224 */ /* 0x002fe200078e0003 */
[----:B------:R-:W-:Y:S01]  /*21eb0*/  MOV R14, 0x2 ;  /* 0x00000002000e7802 */ /* 0x000fe20000000f00 */
[----:B------:R-:W-:Y:S01]  /*21ec0*/  IMAD.MOV.U32 R15, RZ, RZ, 0x181f ;  /* 0x0000181fff0f7424 */ /* 0x000fe200078e00ff */
[----:B------:R-:W-:Y:S02]  /*21ed0*/  MOV R0, 0x21ef0 ;  /* 0x00021ef000007802 */ /* 0x000fe40000000f00 */
[----:B--234-:R-:W-:Y:S05]  /*21ee0*/  CALL.REL.NOINC `($__internal_39_$__cuda_sm70_shflsync_idx_p) ;  /* 0x0000073000007944 */ /* 0x01cfea0003c00000 */
[----:B-12---:R-:W-:Y:S05]  /*21ef0*/  BRA `(.L_x_2051) ;  /* 0xffffdfd000007947 */ /* 0x006fea000383ffff */
.L_x_2003:
[----:B--2---:R-:W-:Y:S01]  /*21f00*/  IMAD.MOV.U32 R17, RZ, RZ, R4 ;  /* 0x000000ffff117224 */ /* 0x004fe200078e0004 */
[----:B------:R-:W-:Y:S01]  /*21f10*/  MOV R14, 0x3 ;  /* 0x00000003000e7802 */ /* 0x000fe20000000f00 */
[----:B----4-:R-:W-:Y:S01]  /*21f20*/  IMAD.MOV.U32 R15, RZ, RZ, 0x181f ;  /* 0x0000181fff0f7424 */ /* 0x010fe200078e00ff */
[----:B------:R-:W-:-:S02]  /*21f30*/  MOV R0, 0x21f50 ;  /* 0x00021f5000007802 */ /* 0x000fc40000000f00 */
[----:B-1-3--:R-:W-:Y:S05]  /*21f40*/  CALL.REL.NOINC `($__internal_39_$__cuda_sm70_shflsync_idx_p) ;  /* 0x000006d000007944 */ /* 0x00afea0003c00000 */
[----:B--2---:R-:W-:Y:S01]  /*21f50*/  IMAD.MOV.U32 R4, RZ, RZ, R15 ;  /* 0x000000ffff047224 */ /* 0x004fe200078e000f */
[----:B-1----:R-:W-:Y:S01]  /*21f60*/  MOV R14, 0x3 ;  /* 0x00000003000e7802 */ /* 0x002fe20000000f00 */
[----:B------:R-:W-:Y:S01]  /*21f70*/  IMAD.MOV.U32 R17, RZ, RZ, R3 ;  /* 0x000000ffff117224 */ /* 0x000fe200078e0003 */
[----:B------:R-:W-:-:S02]  /*21f80*/  MOV R15, 0x181f ;  /* 0x0000181f000f7802 */ /* 0x000fc40000000f00 */
[----:B------:R-:W-:Y:S02]  /*21f90*/  MOV R0, 0x21fb0 ;  /* 0x00021fb000007802 */ /* 0x000fe40000000f00 */
[----:B------:R-:W-:Y:S05]  /*21fa0*/  CALL.REL.NOINC `($__internal_39_$__cuda_sm70_shflsync_idx_p) ;  /* 0x0000067000007944 */ /* 0x000fea0003c00000 */
[----:B-12---:R-:W-:Y:S05]  /*21fb0*/  BRA `(.L_x_2052) ;  /* 0xffffe05000007947 */ /* 0x006fea000383ffff */
.L_x_2005:
[----:B------:R-:W-:Y:S01]  /*21fc0*/  IMAD.MOV.U32 R17, RZ, RZ, R8 ;  /* 0x000000ffff117224 */ /* 0x000fe200078e0008 */
[----:B------:R-:W-:Y:S01]  /*21fd0*/  MOV R14, RZ ;  /* 0x000000ff000e7202 */ /* 0x000fe20000000f00 */
[----:B------:R-:W-:Y:S01]  /*21fe0*/  IMAD.MOV.U32 R15, RZ, RZ, 0x1f ;  /* 0x0000001fff0f7424 */ /* 0x000fe200078e00ff */
[----:B------:R-:W-:Y:S02]  /*21ff0*/  MOV R0, 0x22010 ;  /* 0x0002201000007802 */ /* 0x000fe40000000f00 */
[----:B---3--:R-:W-:Y:S05]  /*22000*/  CALL.REL.NOINC `($__internal_39_$__cuda_sm70_shflsync_idx_p) ;  /* 0x0000061000007944 */ /* 0x008fea0003c00000 */
[----:B--2---:R-:W-:Y:S01]  /*22010*/  MOV R3, R15 ;  /* 0x0000000f00037202 */ /* 0x004fe20000000f00 */
[----:B-1----:R-:W-:Y:S05]  /*22020*/  BRA `(.L_x_2053) ;  /* 0xffffe19000007947 */ /* 0x002fea000383ffff */
.L_x_2006:
[----:B------:R-:W-:Y:S01]  /*22030*/  IMAD.MOV.U32 R17, RZ, RZ, R8 ;  /* 0x000000ffff117224 */ /* 0x000fe200078e0008 */
[----:B------:R-:W-:Y:S01]  /*22040*/  MOV R14, 0x1 ;  /* 0x00000001000e7802 */ /* 0x000fe20000000f00 */
[----:B------:R-:W-:Y:S01]  /*22050*/  IMAD.MOV.U32 R15, RZ, RZ, 0x1f ;  /* 0x0000001fff0f7424 */ /* 0x000fe200078e00ff */
[----:B------:R-:W-:Y:S02]  /*22060*/  MOV R0, 0x22080 ;  /* 0x0002208000007802 */ /* 0x000fe40000000f00 */
[----:B-123--:R-:W-:Y:S05]  /*22070*/  CALL.REL.NOINC `($__internal_39_$__cuda_sm70_shflsync_idx_p) ;  /* 0x000005a000007944 */ /* 0x00efea0003c00000 */
[----:B--2---:R-:W-:Y:S01]  /*22080*/  MOV R8, R15 ;  /* 0x0000000f00087202 */ /* 0x004fe20000000f00 */
[----:B-1----:R-:W-:Y:S05]  /*22090*/  BRA `(.L_x_2054) ;  /* 0xffffe14000007947 */ /* 0x002fea000383ffff */
.L_x_2007:
[----:B------:R-:W-:Y:S02]  /*220a0*/  MOV R5, 0x1 ;  /* 0x0000000100057802 */ /* 0x000fe40000000f00 */
[----:B------:R-:W-:-:S02]  /*220b0*/  MOV R0, 0x220d0 ;  /* 0x000220d000007802 */ /* 0x000fc40000000f00 */
[----:B-12---:R-:W-:Y:S05]  /*220c0*/  CALL.REL.NOINC `($__internal_40_$__cuda_sm70_shflsync_up_p) ;  /* 0x000005a000007944 */ /* 0x006fea0003c00000 */
[----:B-12---:R-:W-:Y:S05]  /*220d0*/  BRA `(.L_x_2055) ;  /* 0xffffe22000007947 */ /* 0x006fea000383ffff */
.L_x_2008:
[----:B------:R-:W-:Y:S02]  /*220e0*/  MOV R5, 0x2 ;  /* 0x0000000200057802 */ /* 0x000fe40000000f00 */
[----:B------:R-:W-:-:S02]  /*220f0*/  MOV R0, 0x22110 ;  /* 0x0002211000007802 */ /* 0x000fc40000000f00 */
[----:B-12---:R-:W-:Y:S05]  /*22100*/  CALL.REL.NOINC `($__internal_40_$__cuda_sm70_shflsync_up_p) ;  /* 0x0000056000007944 */ /* 0x006fea0003c00000 */
        /* <DEDUP_REMOVED lines=23> */
.L_x_2012:
[----:B---3--:R-:W-:Y:S01]  /*22280*/  IMAD.MOV.U32 R7, RZ, RZ, R6 ;  /* 0x000000ffff077224 */ /* 0x008fe200078e0006 */
[----:B------:R-:W-:Y:S02]  /*22290*/  MOV R5, 0x1 ;  /* 0x0000000100057802 */ /* 0x000fe40000000f00 */
[----:B------:R-:W-:Y:S02]  /*222a0*/  MOV R0, 0x222c0 ;  /* 0x000222c000007802 */ /* 0x000fe40000000f00 */
[----:B------:R-:W-:Y:S05]  /*222b0*/  CALL.REL.NOINC `($__internal_40_$__cuda_sm70_shflsync_up_p) ;  /* 0x000003b000007944 */ /* 0x000fea0003c00000 */
[----:B-12---:R-:W-:Y:S05]  /*222c0*/  BRA `(.L_x_2057) ;  /* 0xffffe28000007947 */ /* 0x006fea000383ffff */
.L_x_2013:
[----:B---3--:R-:W-:Y:S01]  /*222d0*/  IMAD.MOV.U32 R7, RZ, RZ, R6 ;  /* 0x000000ffff077224 */ /* 0x008fe200078e0006 */
[----:B------:R-:W-:Y:S02]  /*222e0*/  MOV R5, 0x2 ;  /* 0x0000000200057802 */ /* 0x000fe40000000f00 */
[----:B------:R-:W-:Y:S02]  /*222f0*/  MOV R0, 0x22310 ;  /* 0x0002231000007802 */ /* 0x000fe40000000f00 */
[----:B------:R-:W-:Y:S05]  /*22300*/  CALL.REL.NOINC `($__internal_40_$__cuda_sm70_shflsync_up_p) ;  /* 0x0000036000007944 */ /* 0x000fea0003c00000 */
[----:B-12---:R-:W-:Y:S01]  /*22310*/  SEL R7, R5, RZ, P1 ;  /* 0x000000ff05077207 */ /* 0x006fe20000800000 */
[----:B------:R-:W-:Y:S01]  /*22320*/  IMAD.MOV.U32 R5, RZ, RZ, 0x4 ;  /* 0x00000004ff057424 */ /* 0x000fe200078e00ff */
[----:B------:R-:W-:-:S03]  /*22330*/  MOV R0, 0x22360 ;  /* 0x0002236000007802 */ /* 0x000fc60000000f00 */
[----:B------:R-:W-:Y:S02]  /*22340*/  IMAD.IADD R7, R6, 0x1, R7 ;  /* 0x0000000106077824 */ /* 0x000fe400078e0207 */
        /* <DEDUP_REMOVED lines=19> */
.L_x_2015:
[----:B------:R-:W-:Y:S02]  /*22480*/  SEL R5, RZ, 0x1, P0 ;  /* 0x00000001ff057807 */ /* 0x000fe40000000000 */
[----:B------:R-:W-:Y:S02]  /*22490*/  MOV R0, 0x224b0 ;  /* 0x000224b000007802 */ /* 0x000fe40000000f00 */
[----:B---3--:R-:W-:Y:S05]  /*224a0*/  CALL.REL.NOINC `($__internal_41_$__cuda_sm70_votesync_ballot) ;  /* 0x0000021000007944 */ /* 0x008fea0003c00000 */
[----:B------:R-:W-:Y:S05]  /*224b0*/  BRA `(.L_x_2059) ;  /* 0xffffe22000007947 */ /* 0x000fea000383ffff */
.L_x_2016:
[----:B------:R-:W-:Y:S01]  /*224c0*/  IMAD.MOV.U32 R17, RZ, RZ, R209 ;  /* 0x000000ffff117224 */ /* 0x000fe200078e00d1 */
[----:B------:R-:W-:Y:S02]  /*224d0*/  MOV R15, 0x1f ;  /* 0x0000001f000f7802 */ /* 0x000fe40000000f00 */
[----:B------:R-:W-:Y:S02]  /*224e0*/  MOV R0, 0x22500 ;  /* 0x0002250000007802 */ /* 0x000fe40000000f00 */
[----:B---3--:R-:W-:Y:S05]  /*224f0*/  CALL.REL.NOINC `($__internal_39_$__cuda_sm70_shflsync_idx_p) ;  /* 0x0000012000007944 */ /* 0x008fea0003c00000 */
[----:B--2---:R-:W-:Y:S01]  /*22500*/  IMAD.MOV.U32 R209, RZ, RZ, R15 ;  /* 0x000000ffffd17224 */ /* 0x004fe200078e000f */
[----:B-1----:R-:W-:Y:S01]  /*22510*/  MOV R17, R4 ;  /* 0x0000000400117202 */ /* 0x002fe20000000f00 */
[----:B------:R-:W-:Y:S01]  /*22520*/  IMAD.MOV.U32 R15, RZ, RZ, 0x1f ;  /* 0x0000001fff0f7424 */ /* 0x000fe200078e00ff */
[----:B------:R-:W-:Y:S02]  /*22530*/  MOV R0, 0x22550 ;  /* 0x0002255000007802 */ /* 0x000fe40000000f00 */
[----:B------:R-:W-:Y:S05]  /*22540*/  CALL.REL.NOINC `($__internal_39_$__cuda_sm70_shflsync_idx_p) ;  /* 0x000000d000007944 */ /* 0x000fea0003c00000 */
[----:B--2---:R-:W-:Y:S01]  /*22550*/  MOV R4, R15 ;  /* 0x0000000f00047202 */ /* 0x004fe20000000f00 */
[----:B-1----:R-:W-:Y:S05]  /*22560*/  BRA `(.L_x_2060) ;  /* 0xffffe1c000007947 */ /* 0x002fea000383ffff */
.L_x_2019:
[----:B------:R-:W-:Y:S01]  /*22570*/  IMAD.MOV.U32 R17, RZ, RZ, R7 ;  /* 0x000000ffff117224 */ /* 0x000fe200078e0007 */
[----:B------:R-:W-:-:S02]  /*22580*/  MOV R15, 0x1f ;  /* 0x0000001f000f7802 */ /* 0x000fc40000000f00 */
[----:B------:R-:W-:Y:S02]  /*22590*/  MOV R0, 0x225b0 ;  /* 0x000225b000007802 */ /* 0x000fe40000000f00 */
[----:B--234-:R-:W-:Y:S05]  /*225a0*/  CALL.REL.NOINC `($__internal_39_$__cuda_sm70_shflsync_idx_p) ;  /* 0x0000007000007944 */ /* 0x01cfea0003c00000 */
[----:B--2---:R-:W-:Y:S01]  /*225b0*/  MOV R9, R15 ;  /* 0x0000000f00097202 */ /* 0x004fe20000000f00 */
[----:B-1----:R-:W-:Y:S05]  /*225c0*/  BRA `(.L_x_2018) ;  /* 0xffffe1c000007947 */ /* 0x002fea000383ffff */
        .weak           $__internal_38_$__cuda_sm70_shflsync_bfly_p
        .type           $__internal_38_$__cuda_sm70_shflsync_bfly_p,@function
        .size           $__internal_38_$__cuda_sm70_shflsync_bfly_p,($__internal_39_$__cuda_sm70_shflsync_idx_p - $__internal_38_$__cuda_sm70_shflsync_bfly_p)
$__internal_38_$__cuda_sm70_shflsync_bfly_p:
[----:B------:R-:W-:Y:S01]  /*225d0*/  MOV R14, R6 ;  /* 0x00000006000e7202 */ /* 0x000fe20000000f00 */
[----:B------:R-:W-:Y:S04]  /*225e0*/  WARPSYNC R4 ;  /* 0x0000000400007348 */ /* 0x000fe80003800000 */
[----:B------:R-:W-:Y:S01]  /*225f0*/  MOV R15, 0x0 ;  /* 0x00000000000f7802 */ /* 0x000fe20000000f00 */
[----:B------:R1:W2:Y:S03]  /*22600*/  SHFL.BFLY PT, R7, R8, R7, R5 ;  /* 0x0c00000708077389 */ /* 0x0002a600000e0005 */
[----:B------:R-:W-:Y:S05]  /*22610*/  RET.REL.NODEC R14 `(_ZN7cutlass13device_kernelIN5flash19enable_sm80_to_sm89INS1_16FlashAttnFwdSm80INS1_25CollectiveMainloopFwdSm80ILi8ELi2ELb0EN4cute5tupleIJNS5_1CILi128EEENS7_ILi64EEENS7_ILi192EEEEEELi192ENS_6half_tEfNS_4arch4Sm80ELb0ELb1ELb1ELb1ELb0ELb1ELb1ELb1EEENS1_21CollectiveEpilogueFwdINS6_IJS8_SA_S9_EEENS6_IJNS7_ILi1EEESI_SI_EEESC_SE_Li256ELb1ELb1ELb1ELb0EEENS1_36VarlenDynamicPersistentTileSchedulerILi128ELi64ELi256ELi256ELb1ELb1ELb0ELb1ELb0ELb1EEEEEEEEEvNT_6ParamsE) ;  /* 0xfffdd9e00e007950 */ /* 0x000fea0003c3ffff */
        .weak           $__internal_39_$__cuda_sm70_shflsync_idx_p
        .type           $__internal_39_$__cuda_sm70_shflsync_idx_p,@function
        .size           $__internal_39_$__cuda_sm70_shflsync_idx_p,($__internal_40_$__cuda_sm70_shflsync_up_p - $__internal_39_$__cuda_sm70_shflsync_idx_p)
$__internal_39_$__cuda_sm70_shflsync_idx_p:
[----:B------:R-:W-:Y:S01]  /*22620*/  MOV R18, R0 ;  /* 0x0000000000127202 */ /* 0x000fe20000000f00 */
[----:B------:R-:W-:Y:S04]  /*22630*/  WARPSYNC R212 ;  /* 0x000000d400007348 */ /* 0x000fe80003800000 */
[----:B------:R-:W-:Y:S01]  /*22640*/  MOV R19, 0x0 ;  /* 0x0000000000137802 */ /* 0x000fe20000000f00 */
[----:B------:R1:W2:Y:S03]  /*22650*/  SHFL.IDX PT, R15, R17, R14, R15 ;  /* 0x0000000e110f7389 */ /* 0x0002a600000e000f */
[----:B------:R-:W-:Y:S05]  /*22660*/  RET.REL.NODEC R18 `(_ZN7cutlass13device_kernelIN5flash19enable_sm80_to_sm89INS1_16FlashAttnFwdSm80INS1_25CollectiveMainloopFwdSm80ILi8ELi2ELb0EN4cute5tupleIJNS5_1CILi128EEENS7_ILi64EEENS7_ILi192EEEEEELi192ENS_6half_tEfNS_4arch4Sm80ELb0ELb1ELb1ELb1ELb0ELb1ELb1ELb1EEENS1_21CollectiveEpilogueFwdINS6_IJS8_SA_S9_EEENS6_IJNS7_ILi1EEESI_SI_EEESC_SE_Li256ELb1ELb1ELb1ELb0EEENS1_36VarlenDynamicPersistentTileSchedulerILi128ELi64ELi256ELi256ELb1ELb1ELb0ELb1ELb0ELb1EEEEEEEEEvNT_6ParamsE) ;  /* 0xfffdd99012007950 */ /* 0x000fea0003c3ffff */
        .weak           $__internal_40_$__cuda_sm70_shflsync_up_p
        .type           $__internal_40_$__cuda_sm70_shflsync_up_p,@function
        .size           $__internal_40_$__cuda_sm70_shflsync_up_p,($__internal_41_$__cuda_sm70_votesync_ballot - $__internal_40_$__cuda_sm70_shflsync_up_p)
$__internal_40_$__cuda_sm70_shflsync_up_p:
[----:B------:R-:W-:Y:S01]  /*22670*/  MOV R12, R0 ;  /* 0x00000000000c7202 */ /* 0x000fe20000000f00 */
[----:B------:R-:W-:Y:S04]  /*22680*/  WARPSYNC R213 ;  /* 0x000000d500007348 */ /* 0x000fe80003800000 */
[----:B------:R-:W-:Y:S01]  /*22690*/  MOV R13, 0x0 ;  /* 0x00000000000d7802 */ /* 0x000fe20000000f00 */
[----:B------:R1:W2:Y:S03]  /*226a0*/  SHFL.UP PT, R5, R7, R5, R214 ;  /* 0x0400000507057389 */ /* 0x0002a600000e00d6 */
[----:B------:R-:W-:Y:S05]  /*226b0*/  RET.REL.NODEC R12 `(_ZN7cutlass13device_kernelIN5flash19enable_sm80_to_sm89INS1_16FlashAttnFwdSm80INS1_25CollectiveMainloopFwdSm80ILi8ELi2ELb0EN4cute5tupleIJNS5_1CILi128EEENS7_ILi64EEENS7_ILi192EEEEEELi192ENS_6half_tEfNS_4arch4Sm80ELb0ELb1ELb1ELb1ELb0ELb1ELb1ELb1EEENS1_21CollectiveEpilogueFwdINS6_IJS8_SA_S9_EEENS6_IJNS7_ILi1EEESI_SI_EEESC_SE_Li256ELb1ELb1ELb1ELb0EEENS1_36VarlenDynamicPersistentTileSchedulerILi128ELi64ELi256ELi256ELb1ELb1ELb0ELb1ELb0ELb1EEEEEEEEEvNT_6ParamsE) ;  /* 0xfffdd9400c007950 */ /* 0x000fea0003c3ffff */
        .weak           $__internal_41_$__cuda_sm70_votesync_ballot
        .type           $__internal_41_$__cuda_sm70_votesync_ballot,@function
        .size           $__internal_41_$__cuda_sm70_votesync_ballot,(.L_x_2504 - $__internal_41_$__cuda_sm70_votesync_ballot)
$__internal_41_$__cuda_sm70_votesync_ballot:
[----:B------:R-:W-:Y:S01]  /*226c0*/  ISETP.NE.U32.AND P0, PT, R5, 0x1, PT ;  /* 0x000000010500780c */ /* 0x000fe20003f05070 */
[----:B------:R-:W-:Y:S01]  /*226d0*/  IMAD.MOV.U32 R12, RZ, RZ, R0 ;  /* 0x000000ffff0c7224 */ /* 0x000fe200078e0000 */
[----:B------:R-:W-:Y:S04]  /*226e0*/  WARPSYNC R207 ;  /* 0x000000cf00007348 */ /* 0x000fe80003800000 */
[----:B------:R-:W-:-:S07]  /*226f0*/  IMAD.MOV.U32 R13, RZ, RZ, 0x0 ;  /* 0x00000000ff0d7424 */ /* 0x000fce00078e00ff */
[----:B------:R-:W-:-:S04]  /*22700*/  VOTE.ANY R6, PT, !P0 ;  /* 0x0000000000067806 */ /* 0x000fc800040e0100 */
[----:B------:R-:W-:Y:S01]  /*22710*/  LOP3.LUT R5, R6, R207, RZ, 0xc0, !PT ;  /* 0x000000cf06057212 */ /* 0x000fe200078ec0ff */
[----:B------:R-:W-:Y:S06]  /*22720*/  RET.REL.NODEC R12 `(_ZN7cutlass13device_kernelIN5flash19enable_sm80_to_sm89INS1_16FlashAttnFwdSm80INS1_25CollectiveMainloopFwdSm80ILi8ELi2ELb0EN4cute5tupleIJNS5_1CILi128EEENS7_ILi64EEENS7_ILi192EEEEEELi192ENS_6half_tEfNS_4arch4Sm80ELb0ELb1ELb1ELb1ELb0ELb1ELb1ELb1EEENS1_21CollectiveEpilogueFwdINS6_IJS8_SA_S9_EEENS6_IJNS7_ILi1EEESI_SI_EEESC_SE_Li256ELb1ELb1ELb1ELb0EEENS1_36VarlenDynamicPersistentTileSchedulerILi128ELi64ELi256ELi256ELb1ELb1ELb0ELb1ELb0ELb1EEEEEEEEEvNT_6ParamsE) ;  /* 0xfffdd8d00c007950 */ /* 0x000fec0003c3ffff */
.L_x_2061:
        /* <DEDUP_REMOVED lines=13> */
.L_x_2504:


//--------------------- .text._ZN7cutlass13device_kernelIN5flash19enable_sm80_to_sm89INS1_16FlashAttnFwdSm80INS1_25CollectiveMainloopFwdSm80ILi8ELi2ELb1EN4cute5tupleIJNS5_1CILi128EEENS7_ILi96EEENS7_ILi192EEEEEELi192ENS_6half_tEfNS_4arch4Sm80ELb1ELb0ELb1ELb0ELb0ELb0ELb1ELb1EEENS1_21CollectiveEpilogueFwdINS6_IJS8_SA_S9_EEENS6_IJNS7_ILi1EEESI_SI_EEESC_SE_Li256ELb0ELb1ELb1ELb0EEENS1_30DynamicPersistentTileSchedulerILi256ELi256ELb1ELb1ELb0EEEEEEEEEvNT_6ParamsE --------------------------
	.section	.text._ZN7cutlass13device_kernelIN5flash19enable_sm80_to_sm89INS1_16FlashAttnFwdSm80INS1_25CollectiveMainloopFwdSm80ILi8ELi2ELb1EN4cute5tupleIJNS5_1CILi128EEENS7_ILi96EEENS7_ILi192EEEEEELi192ENS_6half_tEfNS_4arch4Sm80ELb1ELb0ELb1ELb0ELb0ELb0ELb1ELb1EEENS1_21CollectiveEpilogueFwdINS6_IJS8_SA_S9_EEENS6_IJNS7_ILi1EEESI_SI_EEESC_SE_Li256ELb0ELb1ELb1ELb0EEENS1_30DynamicPersistentTileSchedulerILi256ELi256ELb1ELb1ELb0EEEEEEEEEvNT_6ParamsE,"ax",@progbits
	.sectioninfo	@"SHI_REGISTERS=255"
	.align	128
.text._ZN7cutlass13device_kernelIN5flash19enable_sm80_to_sm89INS1_16FlashAttnFwdSm80INS1_25CollectiveMainloopFwdSm80ILi8ELi2ELb1EN4cute5tupleIJNS5_1CILi128EEENS7_ILi96EEENS7_ILi192EEEEEELi192ENS_6half_tEfNS_4arch4Sm80ELb1ELb0ELb1ELb0ELb0ELb0ELb1ELb1EEENS1_21CollectiveEpilogueFwdINS6_IJS8_SA_S9_EEENS6_IJNS7_ILi1EEESI_SI_EEESC_SE_Li256ELb0ELb1ELb1ELb0EEENS1_30DynamicPersistentTileSchedulerILi256ELi256ELb1ELb1ELb0EEEEEEEEEvNT_6ParamsE:
        .type           _ZN7cutlass13device_kernelIN5flash19enable_sm80_to_sm89INS1_16FlashAttnFwdSm80INS1_25CollectiveMainloopFwdSm80ILi8ELi2ELb1EN4cute5tupleIJNS5_1CILi128EEENS7_ILi96EEENS7_ILi192EEEEEELi192ENS_6half_tEfNS_4arch4Sm80ELb1ELb0ELb1ELb0ELb0ELb0ELb1ELb1EEENS1_21CollectiveEpilogueFwdINS6_IJS8_SA_S9_EEENS6_IJNS7_ILi1EEESI_SI_EEESC_SE_Li256ELb0ELb1ELb1ELb0EEENS1_30DynamicPersistentTileSchedulerILi256ELi256ELb1ELb1ELb0EEEEEEEEEvNT_6ParamsE,@function
        .size           _ZN7cutlass13device_kernelIN5flash19enable_sm80_to_sm89INS1_16FlashAttnFwdSm80INS1_25CollectiveMainloopFwdSm80ILi8ELi2ELb1EN4cute5tupleIJNS5_1CILi128EEENS7_ILi96EEENS7_ILi192EEEEEELi192ENS_6half_tEfNS_4arch4Sm80ELb1ELb0ELb1ELb0ELb0ELb0ELb1ELb1EEENS1_21CollectiveEpilogueFwdINS6_IJS8_SA_S9_EEENS6_IJNS7_ILi1EEESI_SI_EEESC_SE_Li256ELb0ELb1ELb1ELb0EEENS1_30DynamicPersistentTileSchedulerILi256ELi256ELb1ELb1ELb0EEEEEEEEEvNT_6ParamsE,(.L_x_2509 - _ZN7cutlass13device_kernelIN5flash19enable_sm80_to_sm89INS1_16FlashAttnFwdSm80INS1_25CollectiveMainloopFwdSm80ILi8ELi2ELb1EN4cute5tupleIJNS5_1CILi128EEENS7_ILi96EEENS7_ILi192EEEEEELi192ENS_6half_tEfNS_4arch4Sm80ELb1ELb0ELb1ELb0ELb0ELb0ELb1ELb1EEENS1_21CollectiveEpilogueFwdINS6_IJS8_SA_S9_EEENS6_IJNS7_ILi1EEESI_SI_EEESC_SE_Li256ELb0ELb1ELb1ELb0EEENS1_30DynamicPersistentTileSchedulerILi256ELi256ELb1ELb1ELb0EEEEEEEEEvNT_6ParamsE)
        .other          _ZN7cutlass13device_kernelIN5flash19enable_sm80_to_sm89INS1_16FlashAttnFwdSm80INS1_25CollectiveMainloopFwdSm80ILi8ELi2ELb1EN4cute5tupleIJNS5_1CILi128EEENS7_ILi96EEENS7_ILi192EEEEEELi192ENS_6half_tEfNS_4arch4Sm80ELb1ELb0ELb1ELb0ELb0ELb0ELb1ELb1EEENS1_21CollectiveEpilogueFwdINS6_IJS8_SA_S9_EEENS6_IJNS7_ILi1EEESI_SI_EEESC_SE_Li256ELb0ELb1ELb1ELb0EEENS1_30DynamicPersistentTileSchedulerILi256ELi256ELb1ELb1ELb0EEEEEEEEEvNT_6ParamsE,@"STO_CUDA_ENTRY STV_DEFAULT"
_ZN7cutlass13device_kernelIN5flash19enable_sm80_to_sm89INS1_16FlashAttnFwdSm80INS1_25CollectiveMainloopFwdSm80ILi8ELi2ELb1EN4cute5tupleIJNS5_1CILi128EEENS7_ILi96EEENS7_ILi192EEEEEELi192ENS_6half_tEfNS_4arch4Sm80ELb1ELb0ELb1ELb0ELb0ELb0ELb1ELb1EEENS1_21CollectiveEpilogueFwdINS6_IJS8_SA_S9_EEENS6_IJNS7_ILi1EEESI_SI_EEESC_SE_Li256ELb0ELb1ELb1ELb0EEENS1_30DynamicPersistentTileSchedulerILi256ELi256ELb1ELb1ELb0EEEEEEEEEvNT_6ParamsE:
[----:B------:R-:W-:-:S03]  /*0000*/  MOV R1, c[0x0][0x28] ;  /* 0x00000a0000017a02 */ /* 0x000fc60000000f00 */
[----:B------:R-:W1:Y:S01]  /*0010*/  S2R R18, SR_TID.X ;  /* 0x0000000000127919 */ /* 0x000e620000002100 */
[----:B------:R-:W-:-:S03]  /*0020*/  IADD3 R1, R1, -0x88, RZ ;  /* 0xffffff7801017810 */ /* 0x000fc60007ffe0ff */
[----:B------:R-:W2:Y:S01]  /*0030*/  S2R R14, SR_CTAID.X ;  /* 0x00000000000e7919 */ /* 0x000ea20000002500 */
[----:B-1----:R-:W-:-:S05]  /*0040*/  SHF.R.U32.HI R2, RZ, 0x5, R18 ;  /* 0x00000005ff027819 */ /* 0x002fca0000011612 */
[----:B------:R-:W1:Y:S02]  /*0050*/  SHFL.IDX PT, R0, R2, RZ, 0x1f ;  /* 0x00001fff02007589 */ /* 0x000e6400000e0000 */
[----:B-1----:R-:W-:Y:S02]  /*0060*/  ISETP.GE.AND P0, PT, R0, 0x1, PT ;  /* 0x000000010000780c */ /* 0x002fe40003f06270 */
[----:B------:R1:W-:Y:S11]  /*0070*/  STL [R1+0x80], R0 ;  /* 0x0000800001007387 */ /* 0x0003f60000100800 */
[----:B------:R-:W-:Y:S06]  /*0080*/  @P0 BAR.ARV 0x4, 0x100 ;  /* 0x0104000000000b1d */ /* 0x000fec0000002000 */
[----:B--2---:R-:W-:-:S13]  /*0090*/  ISETP.GE.AND P0, PT, R14, c[0x0][0x538], PT ;  /* 0x00014e000e007a0c */ /* 0x004fda0003f06270 */
[----:B------:R-:W-:Y:S05]  /*00a0*/  @P0 EXIT ;  /* 0x000000000000094d */ /* 0x000fea0003800000 */
[----:B-1----:R-:W-:Y:S01]  /*00b0*/  SHF.R.S32.HI R8, RZ, 0x1f, R18 ;  /* 0x0000001fff087819 */ /* 0x002fe20000011412 */
[----:B------:R-:W-:Y:S01]  /*00c0*/  IMAD.MOV.U32 R212, RZ, RZ, 0x20 ;  /* 0x00000020ffd47424 */ /* 0x000fe200078e00ff */
[----:B------:R-:W-:Y:S02]  /*00d0*/  ULDC.64 UR6, c[0x0][0x118] ;  /* 0x0000460000067ab9 */ /* 0x000fe40000000a00 */
[CC--:B------:R-:W-:Y:S02]  /*00e0*/  LEA.HI R2, R8.reuse, R18.reuse, RZ, 0x4 ;  /* 0x0000001208027211 */ /* 0x0c0fe400078f20ff */
[CC--:B------:R-:W-:Y:S02]  /*00f0*/  LEA.HI R9, R8.reuse, R18.reuse, RZ, 0x3 ;  /* 0x0000001208097211 */ /* 0x0c0fe400078f18ff */
[----:B------:R-:W-:Y:S02]  /*0100*/  SHF.R.S32.HI R3, RZ, 0x4, R2 ;  /* 0x00000004ff037819 */ /* 0x000fe40000011402 */
[----:B------:R-:W-:-:S02]  /*0110*/  LEA.HI R4, R8, R18, RZ, 0x6 ;  /* 0x0000001208047211 */ /* 0x000fc400078f30ff */
[----:B------:R-:W-:Y:S02]  /*0120*/  LEA.HI R0, R2, R3, RZ, 0x1 ;  /* 0x0000000302007211 */ /* 0x000fe400078f08ff */
[----:B------:R-:W-:Y:S01]  /*0130*/  SHF.R.S32.HI R6, RZ, 0x3, R9 ;  /* 0x00000003ff067819 */ /* 0x000fe20000011409 */
[----:B------:R-:W-:Y:S01]  /*0140*/  IMAD.SHL.U32 R4, R4, 0x8, RZ ;  /* 0x0000000804047824 */ /* 0x000fe200078e00ff */
[----:B------:R-:W-:Y:S02]  /*0150*/  LOP3.LUT R0, R0, 0xfffffffe, RZ, 0xc0, !PT ;  /* 0xfffffffe00007812 */ /* 0x000fe400078ec0ff */
[----:B------:R-:W-:-:S03]  /*0160*/  LOP3.LUT R5, R9, 0xfffffff8, RZ, 0xc0, !PT ;  /* 0xfffffff809057812 */ /* 0x000fc600078ec0ff */
[----:B------:R-:W-:Y:S01]  /*0170*/  IMAD.IADD R11, R3, 0x1, -R0 ;  /* 0x00000001030b7824 */ /* 0x000fe200078e0a00 */
[-C--:B------:R-:W-:Y:S01]  /*0180*/  LEA.HI R3, R8, R18.reuse, RZ, 0x2 ;  /* 0x0000001208037211 */ /* 0x080fe200078f10ff */
[----:B------:R-:W-:Y:S01]  /*0190*/  IMAD.IADD R15, R18, 0x1, -R5 ;  /* 0x00000001120f7824 */ /* 0x000fe200078e0a05 */
[----:B------:R-:W-:Y:S01]  /*01a0*/  LOP3.LUT R0, R2, 0xfffffff0, RZ, 0xc0, !PT ;  /* 0xfffffff002007812 */ /* 0x000fe200078ec0ff */
[----:B------:R-:W-:Y:S01]  /*01b0*/  IMAD.SHL.U32 R2, R6, 0x40, RZ ;  /* 0x0000004006027824 */ /* 0x000fe200078e00ff */
[----:B------:R-:W-:Y:S01]  /*01c0*/  LOP3.LUT R3, R3, 0xfffffffc, RZ, 0xc0, !PT ;  /* 0xfffffffc03037812 */ /* 0x000fe200078ec0ff */
[----:B------:R-:W-:Y:S01]  /*01d0*/  IMAD.SHL.U32 R16, R15, 0x8, RZ ;  /* 0x000000080f107824 */ /* 0x000fe200078e00ff */
[----:B------:R-:W-:Y:S01]  /*01e0*/  LOP3.LUT R6, R4, 0x7ffffe00, RZ, 0xc0, !PT ;  /* 0x7ffffe0004067812 */ /* 0x000fe200078ec0ff */
[----:B------:R-:W-:Y:S01]  /*01f0*/  IMAD.IADD R5, R18, 0x1, -R0 ;  /* 0x0000000112057824 */ /* 0x000fe200078e0a00 */
[----:B------:R-:W-:Y:S01]  /*0200*/  LOP3.LUT R0, R2, 0x1c0, RZ, 0xc0, !PT ;  /* 0x000001c002007812 */ /* 0x000fe200078ec0ff */
[----:B------:R-:W-:Y:S01]  /*0210*/  IMAD.IADD R4, R18, 0x1, -R3 ;  /* 0x0000000112047824 */ /* 0x000fe200078e0a03 */
[----:B------:R-:W-:Y:S01]  /*0220*/  LEA.HI R8, R8, R18, RZ, 0x5 ;  /* 0x0000001208087211 */ /* 0x000fe200078f28ff */
[----:B------:R-:W-:Y:S01]  /*0230*/  STL [R1+0x28], R16 ;  /* 0x0000281001007387 */ /* 0x000fe20000100800 */
[----:B------:R-:W-:-:S02]  /*0240*/  SHF.R.S32.HI R7, RZ, 0x1f, R5 ;  /* 0x0000001fff077819 */ /* 0x000fc40000011405 */
[----:B------:R-:W-:Y:S02]  /*0250*/  SHF.R.U32.HI R3, RZ, 0x3, R0 ;  /* 0x00000003ff037819 */ /* 0x000fe40000011600 */
[----:B------:R-:W-:Y:S02]  /*0260*/  LOP3.LUT R2, R0, 0x38, R16, 0xf8, !PT ;  /* 0x0000003800027812 */ /* 0x000fe400078ef810 */
[----:B------:R-:W-:Y:S02]  /*0270*/  LEA.HI R0, R4, R4, RZ, 0x1 ;  /* 0x0000000404007211 */ /* 0x000fe400078f08ff */
[----:B------:R-:W-:Y:S02]  /*0280*/  LEA.HI R10, R7, R5, RZ, 0x3 ;  /* 0x00000005070a7211 */ /* 0x000fe400078f18ff */
[----:B------:R-:W-:Y:S02]  /*0290*/  LOP3.LUT R0, R0, 0x1ffffffe, RZ, 0xc0, !PT ;  /* 0x1ffffffe00007812 */ /* 0x000fe400078ec0ff */
[----:B------:R-:W-:-:S02]  /*02a0*/  LOP3.LUT R13, R6, R2, R3, 0xf6, !PT ;  /* 0x00000002060d7212 */ /* 0x000fc400078ef603 */
[----:B------:R-:W-:Y:S01]  /*02b0*/  SHF.R.S32.HI R216, RZ, 0x5, R8 ;  /* 0x00000005ffd87819 */ /* 0x000fe20000011408 */
[----:B------:R-:W-:Y:S01]  /*02c0*/  IMAD.IADD R12, R4, 0x1, -R0 ;  /* 0x00000001040c7824 */ /* 0x000fe200078e0a00 */
[----:B------:R-:W-:Y:S02]  /*02d0*/  SHF.R.S32.HI R2, RZ, 0x1f, R8 ;  /* 0x0000001fff027819 */ /* 0x000fe40000011408 */
[----:B------:R-:W-:Y:S02]  /*02e0*/  LOP3.LUT R6, R10, 0xfffffff8, RZ, 0xc0, !PT ;  /* 0xfffffff80a067812 */ /* 0x000fe400078ec0ff */
[----:B------:R-:W-:Y:S02]  /*02f0*/  LOP3.LUT R3, R8, 0xffffffe0, RZ, 0xc0, !PT ;  /* 0xffffffe008037812 */ /* 0x000fe400078ec0ff */
[----:B------:R-:W-:Y:S01]  /*0300*/  LEA.HI R0, R2, R216, RZ, 0x3 ;  /* 0x000000d802007211 */ /* 0x000fe200078f18ff */
[----:B------:R-:W-:Y:S02]  /*0310*/  IMAD.IADD R8, R5, 0x1, -R6 ;  /* 0x0000000105087824 */ /* 0x000fe400078e0a06 */
[----:B------:R-:W-:Y:S01]  /*0320*/  IMAD.SHL.U32 R2, R15, 0x40, RZ ;  /* 0x000000400f027824 */ /* 0x000fe200078e00ff */
[----:B------:R-:W-:Y:S01]  /*0330*/  LOP3.LUT R7, R0, 0xffffff8, RZ, 0xc0, !PT ;  /* 0x0ffffff800077812 */ /* 0x000fe200078ec0ff */
[C---:B------:R-:W-:Y:S01]  /*0340*/  IMAD.SHL.U32 R0, R8.reuse, 0x40, RZ ;  /* 0x0000004008007824 */ /* 0x040fe200078e00ff */
[----:B------:R-:W-:Y:S01]  /*0350*/  R2P PR, R8, 0x6 ;  /* 0x0000000608007804 */ /* 0x000fe20000000000 */
[----:B------:R-:W-:Y:S01]  /*0360*/  IMAD.IADD R18, R18, 0x1, -R3 ;  /* 0x0000000112127824 */ /* 0x000fe200078e0a03 */
[----:B------:R-:W-:Y:S01]  /*0370*/  LOP3.LUT R2, R2, 0x1c0, RZ, 0xc0, !PT ;  /* 0x000001c002027812 */ /* 0x000fe200078ec0ff */
[----:B------:R-:W-:Y:S01]  /*0380*/  IMAD.SHL.U32 R3, R11, 0x8, RZ ;  /* 0x000000080b037824 */ /* 0x000fe200078e00ff */
[----:B------:R-:W-:Y:S01]  /*0390*/  LOP3.LUT R0, R0, 0x1c0, RZ, 0xc0, !PT ;  /* 0x000001c000007812 */ /* 0x000fe200078ec0ff */
[----:B------:R-:W-:Y:S01]  /*03a0*/  IMAD.IADD R7, R216, 0x1, -R7 ;  /* 0x00000001d8077824 */ /* 0x000fe200078e0a07 */
[----:B------:R-:W-:-:S02]  /*03b0*/  SHF.R.S32.HI R6, RZ, 0x1f, R18 ;  /* 0x0000001fff067819 */ /* 0x000fc40000011412 */
[----:B------:R-:W-:Y:S02]  /*03c0*/  LOP3.LUT R9, R2, 0x8, R9, 0xf8, !PT ;  /* 0x0000000802097812 */ /* 0x000fe400078ef809 */
[----:B------:R-:W-:Y:S02]  /*03d0*/  SHF.R.U32.HI R4, RZ, 0x3, R2 ;  /* 0x00000003ff047819 */ /* 0x000fe40000011602 */
[----:B------:R-:W-:Y:S01]  /*03e0*/  LOP3.LUT R2, R0, 0x8, R3, 0xf8, !PT ;  /* 0x0000000800027812 */ /* 0x000fe200078ef803 */
[----:B------:R-:W-:Y:S01]  /*03f0*/  IMAD.SHL.U32 R3, R10, 0x40, RZ ;  /* 0x000000400a037824 */ /* 0x000fe200078e00ff */
[----:B------:R-:W-:Y:S02]  /*0400*/  SHF.R.U32.HI R0, RZ, 0x3, R0 ;  /* 0x00000003ff007819 */ /* 0x000fe40000011600 */
[----:B------:R-:W-:Y:S02]  /*0410*/  LEA.HI R6, R6, R18, RZ, 0x2 ;  /* 0x0000001206067211 */ /* 0x000fe400078f10ff */
[----:B------:R-:W-:-:S02]  /*0420*/  LOP3.LUT R0, R2, R0, RZ, 0x3c, !PT ;  /* 0x0000000002007212 */ /* 0x000fc400078e3cff */
[----:B------:R-:W-:Y:S02]  /*0430*/  SHF.R.S32.HI R5, RZ, 0x2, R6 ;  /* 0x00000002ff057819 */ /* 0x000fe40000011406 */
[----:B------:R-:W-:Y:S02]  /*0440*/  LOP3.LUT R0, R0, 0x7ffffe00, R3, 0xf8, !PT ;  /* 0x7ffffe0000007812 */ /* 0x000fe400078ef803 */
[----:B------:R-:W-:Y:S01]  /*0450*/  LOP3.LUT R3, R6, 0x7ffffffc, RZ, 0xc0, !PT ;  /* 0x7ffffffc06037812 */ /* 0x000fe200078ec0ff */
[----:B------:R-:W-:Y:S01]  /*0460*/  IMAD R15, R7, 0x10, R5 ;  /* 0x00000010070f7824 */ /* 0x000fe200078e0205 */
[C---:B------:R-:W-:Y:S01]  /*0470*/  IADD3 R5, R16.reuse, 0x40, RZ ;  /* 0x0000004010057810 */ /* 0x040fe20007ffe0ff */
[----:B------:R-:W-:Y:S01]  /*0480*/  IMAD.SHL.U32 R6, R13, 0x2, RZ ;  /* 0x000000020d067824 */ /* 0x000fe200078e00ff */
[----:B------:R-:W-:Y:S01]  /*0490*/  IADD3 R7, R16, 0x80, RZ ;  /* 0x0000008010077810 */ /* 0x000fe20007ffe0ff */
[----:B------:R-:W-:Y:S01]  /*04a0*/  IMAD.IADD R3, R18, 0x1, -R3 ;  /* 0x0000000112037824 */ /* 0x000fe200078e0a03 */
[----:B------:R-:W-:Y:S01]  /*04b0*/  STL [R1+0x84], R15 ;  /* 0x0000840f01007387 */ /* 0x000fe20000100800 */
[----:B------:R-:W-:-:S02]  /*04c0*/  LOP3.LUT R4, R9, R4, RZ, 0x3c, !PT ;  /* 0x0000000409047212 */ /* 0x000fc400078e3cff */
[----:B------:R-:W-:Y:S01]  /*04d0*/  LEA R214, R0, 0x100, 0x1 ;  /* 0x0000010000d67811 */ /* 0x000fe200078e08ff */
[----:B------:R-:W-:Y:S01]  /*04e0*/  STL [R1+0x6c], R14 ;  /* 0x00006c0e01007387 */ /* 0x000fe20000100800 */
[----:B------:R-:W-:Y:S01]  /*04f0*/  IADD3 R0, R6, 0x12100, RZ ;  /* 0x0001210006007810 */ /* 0x000fe20007ffe0ff */
[----:B------:R-:W-:Y:S01]  /*0500*/  IMAD R2, R11, 0x200, R4 ;  /* 0x000002000b027824 */ /* 0x000fe200078e0204 */
[----:B------:R-:W-:Y:S01]  /*0510*/  SEL R212, R212, 0xffffffe0, !P1 ;  /* 0xffffffe0d4d47807 */ /* 0x000fe20004800000 */
[----:B------:R1:W-:Y:S01]  /*0520*/  STL [R1+0x30], R5 ;  /* 0x0000300501007387 */ /* 0x0003e20000100800 */
[----:B------:R-:W-:Y:S02]  /*0530*/  IMAD.MOV.U32 R4, RZ, RZ, 0x40 ;  /* 0x00000040ff047424 */ /* 0x000fe400078e00ff */
[----:B------:R-:W-:Y:S01]  /*0540*/  LEA R213, R2, 0x12100, 0x1 ;  /* 0x0001210002d57811 */ /* 0x000fe200078e08ff */
[----:B------:R-:W-:Y:S01]  /*0550*/  STL [R1+0x20], R7 ;  /* 0x0000200701007387 */ /* 0x000fe20000100800 */
[----:B------:R-:W-:-:S03]  /*0560*/  IMAD R216, R216, 0x800, R214 ;  /* 0x00000800d8d87824 */ /* 0x000fc600078e02d6 */
[----:B------:R-:W-:Y:S01]  /*0570*/  STL [R1+0x34], R6 ;  /* 0x0000340601007387 */ /* 0x000fe20000100800 */
[----:B------:R-:W-:Y:S02]  /*0580*/  IMAD.IADD R218, R212, 0x1, R216 ;  /* 0x00000001d4da7824 */ /* 0x000fe400078e02d8 */
[----:B-1----:R-:W-:Y:S02]  /*0590*/  IMAD.SHL.U32 R5, R3, 0x2, RZ ;  /* 0x0000000203057824 */ /* 0x002fe400078e00ff */
[----:B------:R-:W-:-:S05]  /*05a0*/  IMAD R3, R12, 0x8, R15 ;  /* 0x000000080c037824 */ /* 0x000fca00078e020f */
[----:B------:R1:W-:Y:S04]  /*05b0*/  STL [R1+0x7c], R3 ;  /* 0x00007c0301007387 */ /* 0x0003e80000100800 */
[----:B------:R-:W-:Y:S01]  /*05c0*/  STL [R1+0x38], R5 ;  /* 0x0000380501007387 */ /* 0x000fe20000100800 */
[----:B-1----:R-:W-:-:S05]  /*05d0*/  IADD3 R3, R6, 0x100, RZ ;  /* 0x0000010006037810 */ /* 0x002fca0007ffe0ff */
[----:B------:R1:W-:Y:S04]  /*05e0*/  STL [R1+0x40], R3 ;  /* 0x0000400301007387 */ /* 0x0003e80000100800 */
[----:B------:R2:W-:Y:S01]  /*05f0*/  STL [R1+0x3c], R0 ;  /* 0x00003c0001007387 */ /* 0x0005e20000100800 */
[----:B-1----:R-:W-:Y:S02]  /*0600*/  IADD3 R3, R5, 0xb8, RZ ;  /* 0x000000b805037810 */ /* 0x002fe40007ffe0ff */
[----:B--2---:R-:W-:-:S03]  /*0610*/  SEL R0, R4, 0xffffffc0, !P2 ;  /* 0xffffffc004007807 */ /* 0x004fc60005000000 */
[----:B------:R1:W-:Y:S01]  /*0620*/  STL [R1+0x74], R3 ;  /* 0x0000740301007387 */ /* 0x0003e20000100800 */
[----:B------:R-:W-:Y:S02]  /*0630*/  IADD3 R4, R5, 0xb0, RZ ;  /* 0x000000b005047810 */ /* 0x000fe40007ffe0ff */
[----:B------:R-:W-:Y:S01]  /*0640*/  SHF.R.S32.HI R2, RZ, 0x1f, R3 ;  /* 0x0000001fff027819 */ /* 0x000fe20000011403 */
[----:B------:R-:W-:Y:S02]  /*0650*/  IMAD.IADD R215, R214, 0x1, R0 ;  /* 0x00000001d6d77824 */ /* 0x000fe400078e0200 */
[----:B------:R1:W-:Y:S01]  /*0660*/  STL [R1+0x70], R4 ;  /* 0x0000700401007387 */ /* 0x0003e20000100800 */
[C---:B------:R-:W-:Y:S02]  /*0670*/  IMAD.IADD R218, R0.reuse, 0x1, R218 ;  /* 0x0000000100da7824 */ /* 0x040fe400078e02da */
[----:B------:R-:W-:Y:S01]  /*0680*/  IMAD.IADD R217, R0, 0x1, R216 ;  /* 0x0000000100d97824 */ /* 0x000fe200078e02d8 */
[----:B------:R1:W-:Y:S04]  /*0690*/  STL [R1+0x78], R2 ;  /* 0x0000780201007387 */ /* 0x0003e80000100800 */
.L_x_2091:
[----:B-1----:R-:W2:Y:S01]  /*06a0*/  LDL R4, [R1+0x6c] ;  /* 0x00006c0001047983 */ /* 0x002ea20000100800 */
        /* <DEDUP_REMOVED lines=8> */
[----:B------:R-:W-:-:S04]  /*0730*/  IMAD.MOV R2, RZ, RZ, -R3 ;  /* 0x000000ffff027224 */ /* 0x000fc800078e0a03 */
        /* <DEDUP_REMOVED lines=9> */
.L_x_2063:
[----:B------:R-:W-:-:S04]  /*07d0*/  MOV R0, c[0x0][0x554] ;  /* 0x0001550000007a02 */ /* 0x000fc80000000f00 */
[----:B------:R-:W-:Y:S02]  /*07e0*/  ISETP.NE.AND P0, PT, R0, 0x1, PT ;  /* 0x000000010000780c */ /* 0x000fe40003f05270 */
[----:B------:R-:W-:-:S11]  /*07f0*/  MOV R0, R2 ;  /* 0x0000000200007202 */ /* 0x000fd60000000f00 */
[----:B------:R-:W-:-:S05]  /*0800*/  @P0 IMAD.HI.U32 R4, R2, c[0x0][0x558], RZ ;  /* 0x0001560002040a27 */ /* 0x000fca00078e00ff */
[----:B------:R-:W-:-:S05]  /*0810*/  @P0 SHF.R.U32.HI R0, RZ, c[0x0][0x55c], R4 ;  /* 0x00015700ff000a19 */ /* 0x000fca0000011604 */
[----:B------:R-:W-:Y:S02]  /*0820*/  IMAD R4, R0, c[0x0][0x554], RZ ;  /* 0x0001550000047a24 */ /* 0x000fe400078e02ff */
.L_x_2064:
[----:B------:R-:W-:Y:S05]  /*0830*/  BSYNC B0 ;  /* 0x0000000000007941 */ /* 0x000fea0003800000 */
.L_x_2062:
        /* <DEDUP_REMOVED lines=28> */
[----:B------:R-:W-:-:S04]  /*0a00*/  IMAD.HI R5, R5, 0x2aaaaaab, RZ ;  /* 0x2aaaaaab05057827 */ /* 0x000fc800078e02ff */
[----:B------:R-:W-:Y:S01]  /*0a10*/  IMAD R0, R3, c[0x0][0x554], R0 ;  /* 0x0001550003007a24 */ /* 0x000fe200078e0200 */
[----:B------:R-:W-:-:S03]  /*0a20*/  SHF.R.U32.HI R3, RZ, 0x1f, R5 ;  /* 0x0000001fff037819 */ /* 0x000fc60000011605 */
[----:B------:R-:W-:Y:S01]  /*0a30*/  @P0 IMAD.HI.U32 R2, R0, c[0x0][0x54c], RZ ;  /* 0x0001530000020a27 */ /* 0x000fe200078e00ff */
[----:B------:R-:W-:-:S03]  /*0a40*/  LEA.HI.SX32 R3, R5, R3, 0x1c ;  /* 0x0000000305037211 */ /* 0x000fc600078fe2ff */
[----:B------:R-:W-:Y:S01]  /*0a50*/  IMAD.MOV.U32 R11, RZ, RZ, R0 ;  /* 0x000000ffff0b7224 */ /* 0x000fe200078e0000 */
[----:B------:R-:W-:Y:S01]  /*0a60*/  @P0 SHF.R.U32.HI R11, RZ, c[0x0][0x550], R2 ;  /* 0x00015400ff0b0a19 */ /* 0x000fe20000011602 */
[----:B------:R-:W-:Y:S01]  /*0a70*/  IMAD.MOV.U32 R2, RZ, RZ, RZ ;  /* 0x000000ffff027224 */ /* 0x000fe200078e00ff */
[----:B------:R-:W-:Y:S02]  /*0a80*/  IMNMX R8, R3, UR4, PT ;  /* 0x0000000403087c17 */ /* 0x000fe4000b800200 */
[----:B------:R-:W-:Y:S01]  /*0a90*/  IADD3 R3, -R11, RZ, RZ ;  /* 0x000000ff0b037210 */ /* 0x000fe20007ffe1ff */
[----:B------:R1:W-:Y:S01]  /*0aa0*/  STL [R1+0x60], R11 ;  /* 0x0000600b01007387 */ /* 0x0003e20000100800 */
[----:B------:R-:W-:-:S03]  /*0ab0*/  ISETP.GE.AND P0, PT, R8, 0x1, PT ;  /* 0x000000010800780c */ /* 0x000fc60003f06270 */
[----:B------:R-:W-:-:S05]  /*0ac0*/  IMAD R12, R3, c[0x0][0x548], R0 ;  /* 0x00015200030c7a24 */ /* 0x000fca00078e0200 */
[----:B------:R1:W-:Y:S05]  /*0ad0*/  STL [R1+0x5c], R12 ;  /* 0x00005c0c01007387 */ /* 0x0003ea0000100800 */
[----:B------:R-:W-:Y:S05]  /*0ae0*/  @!P0 BRA `(.L_x_2066) ;  /* 0x000001f000008947 */ /* 0x000fea0003800000 */
[----:B------:R-:W-:-:S04]  /*0af0*/  SHF.R.U32.HI R0, RZ, 0x10, R10 ;  /* 0x00000010ff007819 */ /* 0x000fc8000001160a */
        /* <DEDUP_REMOVED lines=14> */
[----:B------:R-:W-:-:S04]  /*0be0*/  IMAD.MOV.U32 R2, RZ, RZ, RZ ;  /* 0x000000ffff027224 */ /* 0x000fc800078e00ff */
        /* <DEDUP_REMOVED lines=15> */
.L_x_2066:
[----:B------:R-:W-:Y:S05]  /*0ce0*/  BSYNC B0 ;  /* 0x0000000000007941 */ /* 0x000fea0003800000 */
.L_x_2065:
[----:B------:R-:W-:Y:S01]  /*0cf0*/  LOP3.LUT R0, R10, 0xffff, RZ, 0xc0, !PT ;  /* 0x0000ffff0a007812 */ /* 0x000fe200078ec0ff */
[----:B------:R-:W-:Y:S01]  /*0d00*/  CS2R R16, SRZ ;  /* 0x0000000000107805 */ /* 0x000fe2000001ff00 */
[----:B------:R-:W-:Y:S01]  /*0d10*/  CS2R R98, SRZ ;  /* 0x0000000000627805 */ /* 0x000fe2000001ff00 */
[----:B------:R-:W-:Y:S01]  /*0d20*/  CS2R R96, SRZ ;  /* 0x0000000000607805 */ /* 0x000fe2000001ff00 */
        /* <DEDUP_REMOVED lines=53> */
[----:B--2---:R-:W-:Y:S01]  /*1080*/  ISETP.NE.U32.AND P0, PT, RZ, c[0x0][0x340], PT ;  /* 0x0000d000ff007a0c */ /* 0x004fe20003f05070 */
[----:B------:R-:W2:Y:S04]  /*1090*/  LDL.64 R4, [R1+0x28] ;  /* 0x0000280001047983 */ /* 0x000ea80000100a00 */
[----:B------:R3:W2:Y:S01]  /*10a0*/  LDL.64 R30, [R1+0x28] ;  /* 0x00002800011e7983 */ /* 0x0006a20000100a00 */
[----:B------:R-:W-:-:S03]  /*10b0*/  ISETP.NE.AND.EX P0, PT, RZ, c[0x0][0x344], PT, P0 ;  /* 0x0000d100ff007a0c */ /* 0x000fc60003f05300 */
[----:B------:R-:W4:Y:S04]  /*10c0*/  LDL R28, [R1+0x30] ;  /* 0x00003000011c7983 */ /* 0x000f280000100800 */
[----:B------:R-:W5:Y:S04]  /*10d0*/  LDL R27, [R1+0x20] ;  /* 0x00002000011b7983 */ /* 0x000f680000100800 */
[----:B------:R-:W1:Y:S02]  /*10e0*/  S2R R13, SR_TID.X ;  /* 0x00000000000d7919 */ /* 0x000e640000002100 */
[----:B------:R-:W-:-:S05]  /*10f0*/  @P0 MOV R2, 0x4 ;  /* 0x0000000400020802 */ /* 0x000fca0000000f00 */
[----:B------:R-:W-:-:S05]  /*1100*/  @P0 IMAD.WIDE R2, R11, R2, c[0x0][0x340] ;  /* 0x0000d0000b020625 */ /* 0x000fca00078e0202 */
[----:B------:R3:W4:Y:S01]  /*1110*/  @P0 LDG.E R9, [R2.64] ;  /* 0x0000000602090981 */ /* 0x000722000c1e1900 */
[----:B-1----:R-:W-:-:S04]  /*1120*/  SHF.R.S32.HI R25, RZ, 0x1f, R13 ;  /* 0x0000001fff197819 */ /* 0x002fc8000001140d */
[----:B------:R-:W-:-:S04]  /*1130*/  LEA.HI R25, R25, R13, RZ, 0x3 ;  /* 0x0000000d19197211 */ /* 0x000fc800078f18ff */
[----:B------:R-:W-:-:S04]  /*1140*/  SHF.R.S32.HI R25, RZ, 0x3, R25 ;  /* 0x00000003ff197819 */ /* 0x000fc80000011419 */
[----:B------:R-:W-:-:S05]  /*1150*/  SHF.R.S32.HI R0, RZ, 0x1f, R25 ;  /* 0x0000001fff007819 */ /* 0x000fca0000011419 */
[C---:B---3--:R-:W-:Y:S02]  /*1160*/  IMAD R2, R0.reuse, c[0x0][0x1e0], RZ ;  /* 0x0000780000027a24 */ /* 0x048fe400078e02ff */
[----:B------:R-:W-:Y:S01]  /*1170*/  IMAD R0, R0, c[0x0][0x208], RZ ;  /* 0x0000820000007a24 */ /* 0x000fe200078e02ff */
[----:B------:R-:W-:Y:S01]  /*1180*/  SHF.R.S32.HI R10, RZ, 0x1f, R12 ;  /* 0x0000001fff0a7819 */ /* 0x000fe2000001140c */
[C---:B------:R-:W-:Y:S02]  /*1190*/  IMAD R6, R25.reuse, c[0x0][0x1e4], R2 ;  /* 0x0000790019067a24 */ /* 0x040fe400078e0202 */
[----:B------:R-:W-:Y:S01]  /*11a0*/  IMAD R0, R25, c[0x0][0x20c], R0 ;  /* 0x0000830019007a24 */ /* 0x000fe200078e0200 */
[----:B------:R-:W-:Y:S01]  /*11b0*/  SHF.R.S32.HI R8, RZ, 0x1f, R11 ;  /* 0x0000001fff087819 */ /* 0x000fe2000001140b */
[----:B------:R-:W-:Y:S01]  /*11c0*/  WARPSYNC 0xffffffff ;  /* 0xffffffff00007948 */ /* 0x000fe20003800000 */
[----:B------:R-:W-:Y:S02]  /*11d0*/  IADD3 R192, R212, R216, RZ ;  /* 0x000000d8d4c07210 */ /* 0x000fe40007ffe0ff */
[----:B--2---:R-:W-:-:S04]  /*11e0*/  MOV R30, R4 ;  /* 0x00000004001e7202 */ /* 0x004fc80000000f00 */
[----:B------:R-:W-:-:S05]  /*11f0*/  SHF.R.S32.HI R31, RZ, 0x1f, R30 ;  /* 0x0000001fff1f7819 */ /* 0x000fca000001141e */
[----:B------:R-:W-:-:S04]  /*1200*/  IMAD.WIDE.U32 R4, R25, c[0x0][0x1e0], R30 ;  /* 0x0000780019047a25 */ /* 0x000fc800078e001e */
[----:B------:R-:W-:Y:S01]  /*1210*/  IMAD.WIDE.U32 R2, R25, c[0x0][0x208], R30 ;  /* 0x0000820019027a25 */ /* 0x000fe200078e001e */
[----:B------:R-:W-:-:S03]  /*1220*/  IADD3 R5, R5, R6, RZ ;  /* 0x0000000605057210 */ /* 0x000fc60007ffe0ff */
[----:B------:R-:W-:Y:S02]  /*1230*/  IMAD.IADD R3, R3, 0x1, R0 ;  /* 0x0000000103037824 */ /* 0x000fe400078e0200 */
[C---:B------:R-:W-:Y:S02]  /*1240*/  IMAD R6, R10.reuse, c[0x0][0x1e8], RZ ;  /* 0x00007a000a067a24 */ /* 0x040fe400078e02ff */
[----:B------:R-:W-:Y:S02]  /*1250*/  IMAD R0, R10, c[0x0][0x210], RZ ;  /* 0x000084000a007a24 */ /* 0x000fe400078e02ff */
[C---:B------:R-:W-:Y:S02]  /*1260*/  IMAD R6, R12.reuse, c[0x0][0x1ec], R6 ;  /* 0x00007b000c067a24 */ /* 0x040fe400078e0206 */
[----:B------:R-:W-:-:S04]  /*1270*/  IMAD.WIDE.U32 R4, R12, c[0x0][0x1e8], R4 ;  /* 0x00007a000c047a25 */ /* 0x000fc800078e0004 */
[C---:B------:R-:W-:Y:S02]  /*1280*/  IMAD R0, R12.reuse, c[0x0][0x214], R0 ;  /* 0x000085000c007a24 */ /* 0x040fe400078e0200 */
[----:B------:R-:W-:Y:S01]  /*1290*/  IMAD.WIDE.U32 R2, R12, c[0x0][0x210], R2 ;  /* 0x000084000c027a25 */ /* 0x000fe200078e0002 */
[----:B------:R-:W-:-:S04]  /*12a0*/  IADD3 R7, R5, R6, RZ ;  /* 0x0000000605077210 */ /* 0x000fc80007ffe0ff */
[----:B------:R-:W-:Y:S01]  /*12b0*/  IADD3 R5, R3, R0, RZ ;  /* 0x0000000003057210 */ /* 0x000fe20007ffe0ff */
[----:B------:R-:W-:Y:S01]  /*12c0*/  IMAD.MOV.U32 R6, RZ, RZ, R4 ;  /* 0x000000ffff067224 */ /* 0x000fe200078e0004 */
[----:B----4-:R-:W-:Y:S01]  /*12d0*/  @P0 SHF.R.S32.HI R3, RZ, 0x1f, R9 ;  /* 0x0000001fff030819 */ /* 0x010fe20000011409 */
[----:B------:R-:W-:Y:S01]  /*12e0*/  @!P0 IMAD.MOV.U32 R3, RZ, RZ, R8 ;  /* 0x000000ffff038224 */ /* 0x000fe200078e0008 */
[----:B------:R-:W-:Y:S02]  /*12f0*/  MOV R4, R2 ;  /* 0x0000000200047202 */ /* 0x000fe40000000f00 */
[----:B------:R-:W-:Y:S01]  /*1300*/  @P0 MOV R2, R9 ;  /* 0x0000000900020202 */ /* 0x000fe20000000f00 */
[C---:B------:R-:W-:Y:S01]  /*1310*/  IMAD R0, R3.reuse, c[0x0][0x1f0], RZ ;  /* 0x00007c0003007a24 */ /* 0x040fe200078e02ff */
[----:B------:R-:W-:Y:S01]  /*1320*/  @!P0 MOV R2, R11 ;  /* 0x0000000b00028202 */ /* 0x000fe20000000f00 */
[----:B------:R-:W-:-:S04]  /*1330*/  IMAD R3, R3, c[0x0][0x218], RZ ;  /* 0x0000860003037a24 */ /* 0x000fc800078e02ff */
[----:B------:R-:W-:-:S04]  /*1340*/  IMAD.WIDE.U32 R20, R2, c[0x0][0x1f0], R6 ;  /* 0x00007c0002147a25 */ /* 0x000fc800078e0006 */
[----:B------:R-:W-:-:S04]  /*1350*/  IMAD.WIDE.U32 R22, R2, c[0x0][0x218], R4 ;  /* 0x0000860002167a25 */ /* 0x000fc800078e0004 */
[C---:B------:R-:W-:Y:S02]  /*1360*/  IMAD R0, R2.reuse, c[0x0][0x1f4], R0 ;  /* 0x00007d0002007a24 */ /* 0x040fe400078e0200 */
[----:B------:R-:W-:Y:S01]  /*1370*/  IMAD R2, R2, c[0x0][0x21c], R3 ;  /* 0x0000870002027a24 */ /* 0x000fe200078e0203 */
[----:B------:R1:W-:Y:S02]  /*1380*/  STL [R1+0x2c], R31 ;  /* 0x00002c1f01007387 */ /* 0x0003e40000100800 */
[----:B------:R-:W-:Y:S02]  /*1390*/  IADD3 R24, R21, R0, RZ ;  /* 0x0000000015187210 */ /* 0x000fe40007ffe0ff */
[----:B------:R-:W-:Y:S01]  /*13a0*/  IADD3 R19, R23, R2, RZ ;  /* 0x0000000217137210 */ /* 0x000fe20007ffe0ff */
[----:B------:R1:W-:Y:S04]  /*13b0*/  STL.64 [R1+0x50], R20 ;  /* 0x0000501401007387 */ /* 0x0003e80000100a00 */
[----:B------:R1:W-:Y:S04]  /*13c0*/  STL.64 [R1+0x48], R22 ;  /* 0x0000481601007387 */ /* 0x0003e80000100a00 */
[----:B------:R1:W-:Y:S04]  /*13d0*/  STL [R1+0x44], R19 ;  /* 0x0000441301007387 */ /* 0x0003e80000100800 */
[----:B------:R1:W-:Y:S01]  /*13e0*/  STL [R1+0x58], R24 ;  /* 0x0000581801007387 */ /* 0x0003e20000100800 */
[----:B-----5:R-:W-:-:S02]  /*13f0*/  SHF.R.S32.HI R17, RZ, 0x1f, R27 ;  /* 0x0000001fff117819 */ /* 0x020fc4000001141b */
[----:B------:R-:W-:Y:S02]  /*1400*/  SHF.R.S32.HI R16, RZ, 0x1f, R28 ;  /* 0x0000001fff107819 */ /* 0x000fe4000001141c */
[----:B------:R-:W2:Y:S01]  /*1410*/  LDL R26, [R1+0x34] ;  /* 0x00003400011a7983 */ /* 0x000ea20000100800 */
[----:B------:R-:W-:Y:S01]  /*1420*/  SHF.R.S32.HI R100, RZ, 0x1f, R13 ;  /* 0x0000001fff647819 */ /* 0x000fe2000001140d */
[----:B------:R-:W-:Y:S02]  /*1430*/  IMAD R5, R10, c[0x0][0x1b8], RZ ;  /* 0x00006e000a057a24 */ /* 0x000fe400078e02ff */
[----:B------:R-:W-:Y:S01]  /*1440*/  IMAD.WIDE.U32 R2, R12, c[0x0][0x1b8], RZ ;  /* 0x00006e000c027a25 */ /* 0x000fe200078e00ff */
[----:B------:R-:W-:-:S03]  /*1450*/  LEA.HI R100, R100, R13, RZ, 0x3 ;  /* 0x0000000d64647211 */ /* 0x000fc600078f18ff */
[----:B------:R-:W-:Y:S01]  /*1460*/  IMAD R5, R12, c[0x0][0x1bc], R5 ;  /* 0x00006f000c057a24 */ /* 0x000fe200078e0205 */
[----:B------:R-:W-:Y:S01]  /*1470*/  LOP3.LUT R100, R100, 0xfffffff8, RZ, 0xc0, !PT ;  /* 0xfffffff864647812 */ /* 0x000fe200078ec0ff */
[----:B------:R-:W-:Y:S02]  /*1480*/  IMAD R6, R8, c[0x0][0x1c0], RZ ;  /* 0x0000700008067a24 */ /* 0x000fe400078e02ff */
[----:B------:R-:W-:Y:S02]  /*1490*/  IMAD.IADD R3, R3, 0x1, R5 ;  /* 0x0000000103037824 */ /* 0x000fe400078e0205 */
[----:B------:R-:W-:Y:S02]  /*14a0*/  IMAD.IADD R100, R13, 0x1, -R100 ;  /* 0x000000010d647824 */ /* 0x000fe400078e0a64 */
[----:B------:R-:W-:-:S04]  /*14b0*/  IMAD.WIDE.U32 R2, R11, c[0x0][0x1c0], R2 ;  /* 0x000070000b027a25 */ /* 0x000fc800078e0002 */
[----:B------:R-:W-:-:S04]  /*14c0*/  IMAD R4, R100, 0x20, R25 ;  /* 0x0000002064047824 */ /* 0x000fc800078e0219 */
[----:B------:R-:W-:-:S04]  /*14d0*/  IMAD.IADD R4, R160, 0x1, R4 ;  /* 0x00000001a0047824 */ /* 0x000fc800078e0204 */
[----:B------:R-:W-:-:S04]  /*14e0*/  @P2 IMAD.HI.U32 R7, R4, c[0x0][0x2c8], RZ ;  /* 0x0000b20004072a27 */ /* 0x000fc800078e00ff */
[----:B------:R-:W-:Y:S01]  /*14f0*/  IMAD.MOV.U32 R0, RZ, RZ, R4 ;  /* 0x000000ffff007224 */ /* 0x000fe200078e0004 */
[----:B------:R-:W-:Y:S01]  /*1500*/  @P2 SHF.R.U32.HI R0, RZ, c[0x0][0x2cc], R7 ;  /* 0x0000b300ff002a19 */ /* 0x000fe20000011607 */
[----:B------:R-:W-:-:S03]  /*1510*/  IMAD R7, R11, c[0x0][0x1c4], R6 ;  /* 0x000071000b077a24 */ /* 0x000fc600078e0206 */
[--C-:B------:R-:W-:Y:S01]  /*1520*/  SHF.R.S32.HI R6, RZ, 0x1f, R0.reuse ;  /* 0x0000001fff067819 */ /* 0x100fe20000011400 */
[----:B------:R-:W-:-:S04]  /*1530*/  IMAD.MOV R5, RZ, RZ, -R0 ;  /* 0x000000ffff057224 */ /* 0x000fc800078e0a00 */
[----:B------:R-:W-:Y:S02]  /*1540*/  IMAD R4, R5, c[0x0][0x2c4], R4 ;  /* 0x0000b10005047a24 */ /* 0x000fe400078e0204 */
[----:B------:R-:W-:Y:S02]  /*1550*/  IMAD R5, R6, c[0x0][0x1b0], RZ ;  /* 0x00006c0006057a24 */ /* 0x000fe400078e02ff */
[----:B------:R-:W-:Y:S02]  /*1560*/  IMAD.IADD R3, R3, 0x1, R7 ;  /* 0x0000000103037824 */ /* 0x000fe400078e0207 */
[C---:B------:R-:W-:Y:S01]  /*1570*/  IMAD R6, R0.reuse, c[0x0][0x1b4], R5 ;  /* 0x00006d0000067a24 */ /* 0x040fe200078e0205 */
[----:B------:R-:W-:Y:S01]  /*1580*/  SHF.R.S32.HI R5, RZ, 0x1f, R4 ;  /* 0x0000001fff057819 */ /* 0x000fe20000011404 */
[----:B------:R-:W-:-:S04]  /*1590*/  IMAD.WIDE.U32 R2, R0, c[0x0][0x1b0], R2 ;  /* 0x00006c0000027a25 */ /* 0x000fc800078e0002 */
[----:B------:R-:W-:Y:S02]  /*15a0*/  IMAD R0, R5, c[0x0][0x1a8], RZ ;  /* 0x00006a0005007a24 */ /* 0x000fe400078e02ff */
[----:B------:R-:W-:Y:S02]  /*15b0*/  IMAD.IADD R3, R3, 0x1, R6 ;  /* 0x0000000103037824 */ /* 0x000fe400078e0206 */
[C---:B------:R-:W-:Y:S02]  /*15c0*/  IMAD R0, R4.reuse, c[0x0][0x1ac], R0 ;  /* 0x00006b0004007a24 */ /* 0x040fe400078e0200 */
[----:B------:R-:W-:-:S04]  /*15d0*/  IMAD.WIDE.U32 R2, R4, c[0x0][0x1a8], R2 ;  /* 0x00006a0004027a25 */ /* 0x000fc800078e0002 */
[----:B------:R-:W-:Y:S01]  /*15e0*/  IMAD.IADD R12, R3, 0x1, R0 ;  /* 0x00000001030c7824 */ /* 0x000fe200078e0200 */
[----:B------:R-:W-:-:S04]  /*15f0*/  LEA R0, P0, R2, c[0x0][0x160], 0x1 ;  /* 0x0000580002007a11 */ /* 0x000fc800078008ff */
[----:B------:R-:W-:Y:S02]  /*1600*/  LEA.HI.X R12, R2, c[0x0][0x164], R12, 0x1, P0 ;  /* 0x00005900020c7a11 */ /* 0x000fe400000f0c0c */
[----:B------:R-:W3:Y:S04]  /*1610*/  SHFL.IDX PT, R2, R0, RZ, 0x181f ;  /* 0x00181fff00027589 */ /* 0x000ee800000e0000 */
[----:B------:R-:W4:Y:S01]  /*1620*/  SHFL.IDX PT, R3, R12, RZ, 0x181f ;  /* 0x00181fff0c037589 */ /* 0x000f2200000e0000 */
[----:B------:R-:W-:Y:S02]  /*1630*/  IMAD R18, R18, c[0x0][0x168], RZ ;  /* 0x00005a0012127a24 */ /* 0x000fe400078e02ff */
[----:B------:R-:W-:Y:S01]  /*1640*/  IMAD.IADD R11, R25, 0x1, R160 ;  /* 0x00000001190b7824 */ /* 0x000fe200078e02a0 */
[----:B------:R-:W5:Y:S04]  /*1650*/  SHFL.IDX PT, R6, R0, 0x1, 0x181f ;  /* 0x00381f0000067f89 */ /* 0x000f6800000e0000 */
[----:B------:R-:W-:-:S02]  /*1660*/  ISETP.GE.AND P5, PT, R11, R18, PT ;  /* 0x000000120b00720c */ /* 0x000fc40003fa6270 */
[----:B------:R-:W-:Y:S01]  /*1670*/  ISETP.GE.AND P6, PT, R30, c[0x0][0x198], PT ;  /* 0x000066001e007a0c */ /* 0x000fe20003fc6270 */
[----:B------:R-:W1:Y:S01]  /*1680*/  SHFL.IDX PT, R7, R12, 0x1, 0x181f ;  /* 0x00381f000c077f89 */ /* 0x000e6200000e0000 */
[----:B------:R-:W-:Y:S02]  /*1690*/  IADD3 R9, R11, 0x20, RZ ;  /* 0x000000200b097810 */ /* 0x000fe40007ffe0ff */
[----:B------:R-:W-:Y:S02]  /*16a0*/  ISETP.GE.AND P3, PT, R28, c[0x0][0x198], PT ;  /* 0x000066001c007a0c */ /* 0x000fe40003f66270 */
[----:B------:R-:W-:Y:S01]  /*16b0*/  ISETP.GE.AND P1, PT, R27, c[0x0][0x198], PT ;  /* 0x000066001b007a0c */ /* 0x000fe20003f26270 */
[----:B------:R-:W-:Y:S01]  /*16c0*/  BAR.SYNC.DEFER_BLOCKING 0x0 ;  /* 0x0000000000007b1d */ /* 0x000fe20000010000 */
[----:B------:R-:W-:-:S03]  /*16d0*/  ISETP.GE.AND P4, PT, R9, R18, PT ;  /* 0x000000120900720c */ /* 0x000fc60003f86270 */
[----:B---3--:R-:W-:Y:S01]  /*16e0*/  @!P5 LEA R8, P0, R28, R2, 0x1 ;  /* 0x000000021c08d211 */ /* 0x008fe200078008ff */
[----:B----4-:R-:W-:-:S03]  /*16f0*/  @!P5 IMAD.WIDE R4, R30, 0x2, R2 ;  /* 0x000000021e04d825 */ /* 0x010fc600078e0202 */
[----:B------:R-:W-:Y:S02]  /*1700*/  @!P5 LEA.HI.X R9, R28, R3, R16, 0x1, P0 ;  /* 0x000000031c09d211 */ /* 0x000fe400000f0c10 */
[----:B------:R-:W-:-:S04]  /*1710*/  @!P5 LEA R2, P0, R27, R2, 0x1 ;  /* 0x000000021b02d211 */ /* 0x000fc800078008ff */
[----:B------:R-:W-:Y:S02]  /*1720*/  @!P5 LEA.HI.X R3, R27, R3, R17, 0x1, P0 ;  /* 0x000000031b03d211 */ /* 0x000fe400000f0c11 */
[----:B-----5:R-:W-:Y:S02]  /*1730*/  @!P4 LEA R10, P0, R28, R6, 0x1 ;  /* 0x000000061c0ac211 */ /* 0x020fe400078008ff */
[----:B------:R-:W-:Y:S01]  /*1740*/  IADD3 R13, R11, 0x60, RZ ;  /* 0x000000600b0d7810 */ /* 0x000fe20007ffe0ff */
[----:B-1----:R-:W-:-:S04]  /*1750*/  @!P4 IMAD.WIDE R14, R30, 0x2, R6 ;  /* 0x000000021e0ec825 */ /* 0x002fc800078e0206 */
[----:B------:R-:W-:-:S04]  /*1760*/  IMAD.MOV.U32 R120, RZ, RZ, -0x60 ;  /* 0xffffffa0ff787424 */ /* 0x000fc800078e00ff */
[----:B------:R-:W-:Y:S02]  /*1770*/  IMAD R120, R222, R120, 0x60 ;  /* 0x00000060de787424 */ /* 0x000fe400078e0278 */
[----:B------:R-:W-:Y:S02]  /*1780*/  IMAD.MOV.U32 R21, RZ, RZ, R24 ;  /* 0x000000ffff157224 */ /* 0x000fe400078e0018 */
[----:B------:R-:W-:Y:S01]  /*1790*/  IMAD.MOV.U32 R24, RZ, RZ, c[0x0][0x208] ;  /* 0x00008200ff187624 */ /* 0x000fe200078e00ff */
[----:B------:R-:W-:Y:S01]  /*17a0*/  @!PT LDS RZ, [RZ] ;  /* 0x00000000fffff984 */ /* 0x000fe20000000800 */
[----:B------:R-:W-:Y:S01]  /*17b0*/  @!PT LDS RZ, [RZ] ;  /* 0x00000000fffff984 */ /* 0x000fe20000000800 */
[----:B------:R-:W-:Y:S01]  /*17c0*/  @!PT LDS RZ, [RZ] ;  /* 0x00000000fffff984 */ /* 0x000fe20000000800 */
[----:B--2---:R1:W-:Y:S04]  /*17d0*/  @!P5 LDGSTS.E.BYPASS.LTC128B.128 [R26+0x100], [R4.64], !P6 ;  /* 0x00100000041adfae */ /* 0x0043e8000f101d46 */
[----:B------:R2:W-:Y:S04]  /*17e0*/  @!P5 LDGSTS.E.BYPASS.LTC128B.128 [R26+0x4100], [R8.64], !P3 ;  /* 0x04100000081adfae */ /* 0x0005e8000d901d46 */
[----:B------:R3:W-:Y:S04]  /*17f0*/  @!P5 LDGSTS.E.BYPASS.LTC128B.128 [R26+0x8100], [R2.64], !P1 ;  /* 0x08100000021adfae */ /* 0x0007e8000c901d46 */
[----:B------:R4:W-:Y:S04]  /*1800*/  @!P4 LDGSTS.E.BYPASS.LTC128B.128 [R26+0x1100], [R14.64], !P6 ;  /* 0x011000000e1acfae */ /* 0x0009e8000f101d46 */
[----:B-1----:R-:W1:Y:S04]  /*1810*/  SHFL.IDX PT, R4, R0, 0x2, 0x181f ;  /* 0x00581f0000047f89 */ /* 0x002e6800000e0000 */
[----:B------:R-:W5:Y:S01]  /*1820*/  SHFL.IDX PT, R5, R12, 0x2, 0x181f ;  /* 0x00581f000c057f89 */ /* 0x000f6200000e0000 */
[----:B--2---:R-:W-:-:S03]  /*1830*/  IADD3 R8, R11, 0x40, RZ ;  /* 0x000000400b087810 */ /* 0x004fc60007ffe0ff */
[----:B---3--:R-:W2:Y:S01]  /*1840*/  SHFL.IDX PT, R2, R0, 0x3, 0x181f ;  /* 0x00781f0000027f89 */ /* 0x008ea200000e0000 */
[----:B------:R-:W-:Y:S02]  /*1850*/  ISETP.GE.AND P5, PT, R8, R18, PT ;  /* 0x000000120800720c */ /* 0x000fe40003fa6270 */
[----:B------:R-:W-:Y:S01]  /*1860*/  @!P4 LEA.HI.X R11, R28, R7, R16, 0x1, P0 ;  /* 0x000000071c0bc211 */ /* 0x000fe200000f0c10 */
[----:B------:R3:W1:Y:S01]  /*1870*/  SHFL.IDX PT, R3, R12, 0x3, 0x181f ;  /* 0x00781f000c037f89 */ /* 0x00066200000e0000 */
[----:B------:R-:W-:-:S03]  /*1880*/  @!P4 LEA R8, P0, R27, R6, 0x1 ;  /* 0x000000061b08c211 */ /* 0x000fc600078008ff */
[----:B------:R1:W-:Y:S01]  /*1890*/  @!P4 LDGSTS.E.BYPASS.LTC128B.128 [R26+0x5100], [R10.64], !P3 ;  /* 0x051000000a1acfae */ /* 0x0003e2000d901d46 */
[----:B------:R-:W-:Y:S02]  /*18a0*/  @!P4 LEA.HI.X R9, R27, R7, R17, 0x1, P0 ;  /* 0x000000071b09c211 */ /* 0x000fe400000f0c11 */
[----:B------:R-:W-:-:S03]  /*18b0*/  ISETP.GE.AND P0, PT, R13, R18, PT ;  /* 0x000000120d00720c */ /* 0x000fc60003f06270 */
[----:B------:R2:W-:Y:S01]  /*18c0*/  @!P4 LDGSTS.E.BYPASS.LTC128B.128 [R26+0x9100], [R8.64], !P1 ;  /* 0x09100000081acfae */ /* 0x0005e2000c901d46 */
[----:B------:R-:W-:Y:S02]  /*18d0*/  IADD3 R18, R222, -0x1, RZ ;  /* 0xffffffffde127810 */ /* 0x000fe40007ffe0ff */
[----:B-1----:R-:W-:-:S04]  /*18e0*/  @!P5 LEA R10, P4, R28, R4, 0x1 ;  /* 0x000000041c0ad211 */ /* 0x002fc800078808ff */
[----:B-----5:R-:W-:Y:S02]  /*18f0*/  @!P5 LEA.HI.X R11, R28, R5, R16, 0x1, P4 ;  /* 0x000000051c0bd211 */ /* 0x020fe400020f0c10 */
[----:B--2---:R-:W-:Y:S01]  /*1900*/  @!P5 LEA R8, P4, R27, R4, 0x1 ;  /* 0x000000041b08d211 */ /* 0x004fe200078808ff */
[----:B---3--:R-:W-:-:S03]  /*1910*/  @!P5 IMAD.WIDE R12, R30, 0x2, R4 ;  /* 0x000000021e0cd825 */ /* 0x008fc600078e0204 */
[C---:B------:R-:W-:Y:S02]  /*1920*/  @!P5 LEA.HI.X R9, R27.reuse, R5, R17, 0x1, P4 ;  /* 0x000000051b09d211 */ /* 0x040fe400020f0c11 */
[CC--:B------:R-:W-:Y:S01]  /*1930*/  @!P0 LEA R6, P4, R28.reuse, R2.reuse, 0x1 ;  /* 0x000000021c068211 */ /* 0x0c0fe200078808ff */
[----:B------:R1:W-:Y:S03]  /*1940*/  @!P5 LDGSTS.E.BYPASS.LTC128B.128 [R26+0x2100], [R12.64], !P6 ;  /* 0x021000000c1adfae */ /* 0x0003e6000f101d46 */
[----:B------:R-:W-:Y:S01]  /*1950*/  @!P0 LEA.HI.X R7, R28, R3, R16, 0x1, P4 ;  /* 0x000000031c078211 */ /* 0x000fe200020f0c10 */
[----:B------:R2:W-:Y:S01]  /*1960*/  @!P5 LDGSTS.E.BYPASS.LTC128B.128 [R26+0x6100], [R10.64], !P3 ;  /* 0x061000000a1adfae */ /* 0x0005e2000d901d46 */
[----:B------:R-:W-:-:S03]  /*1970*/  @!P0 LEA R4, P4, R27, R2, 0x1 ;  /* 0x000000021b048211 */ /* 0x000fc600078808ff */
[----:B------:R3:W-:Y:S01]  /*1980*/  @!P5 LDGSTS.E.BYPASS.LTC128B.128 [R26+0xa100], [R8.64], !P1 ;  /* 0x0a100000081adfae */ /* 0x0007e2000c901d46 */
[----:B------:R-:W-:Y:S01]  /*1990*/  @!P0 LEA.HI.X R5, R27, R3, R17, 0x1, P4 ;  /* 0x000000031b058211 */ /* 0x000fe200020f0c11 */
[----:B------:R-:W-:-:S05]  /*19a0*/  @!P0 IMAD.WIDE R2, R30, 0x2, R2 ;  /* 0x000000021e028825 */ /* 0x000fca00078e0202 */
[----:B------:R5:W-:Y:S01]  /*19b0*/  @!P0 LDGSTS.E.BYPASS.LTC128B.128 [R26+0x3100], [R2.64], !P6 ;  /* 0x03100000021a8fae */ /* 0x000be2000f101d46 */
[----:B------:R-:W-:-:S03]  /*19c0*/  IMAD.MOV.U32 R16, RZ, RZ, c[0x0][0x1e0] ;  /* 0x00007800ff107624 */ /* 0x000fc600078e00ff */
[----:B------:R1:W-:Y:S04]  /*19d0*/  @!P0 LDGSTS.E.BYPASS.LTC128B.128 [R26+0x7100], [R6.64], !P3 ;  /* 0x07100000061a8fae */ /* 0x0003e8000d901d46 */
[----:B------:R1:W-:Y:S01]  /*19e0*/  @!P0 LDGSTS.E.BYPASS.LTC128B.128 [R26+0xb100], [R4.64], !P1 ;  /* 0x0b100000041a8fae */ /* 0x0003e2000c901d46 */
[----:B--2---:R-:W-:Y:S02]  /*19f0*/  SHF.R.S32.HI R10, RZ, 0x1f, R18 ;  /* 0x0000001fff0a7819 */ /* 0x004fe40000011412 */
[----:B---3--:R-:W-:-:S03]  /*1a00*/  IADD3 R8, R120, c[0x0][0x1d0], -R25 ;  /* 0x0000740078087a10 */ /* 0x008fc60007ffe819 */
[----:B------:R-:W-:Y:S01]  /*1a10*/  IMAD R0, R10, c[0x0][0x1e0], RZ ;  /* 0x000078000a007a24 */ /* 0x000fe200078e02ff */
[----:B------:R-:W0:Y:S01]  /*1a20*/  LDGDEPBAR ;  /* 0x00000000000079af */ /* 0x000e220000000000 */
[----:B------:R-:W-:Y:S02]  /*1a30*/  ISETP.GE.AND P6, PT, R8, 0x21, PT ;  /* 0x000000210800780c */ /* 0x000fe40003fc6270 */
[C---:B------:R-:W-:Y:S02]  /*1a40*/  IMAD R0, R18.reuse, c[0x0][0x1e4], R0 ;  /* 0x0000790012007a24 */ /* 0x040fe400078e0200 */
[----:B-----5:R-:W-:Y:S01]  /*1a50*/  IMAD.WIDE.U32 R2, R18, c[0x0][0x1e0], RZ ;  /* 0x0000780012027a25 */ /* 0x020fe200078e00ff */
[----:B------:R-:W-:-:S03]  /*1a60*/  ISETP.GE.AND P4, PT, R8, 0x1, PT ;  /* 0x000000010800780c */ /* 0x000fc60003f86270 */
[----:B------:R-:W-:Y:S02]  /*1a70*/  IMAD.IADD R0, R3, 0x1, R0 ;  /* 0x0000000103007824 */ /* 0x000fe400078e0200 */
[----:B------:R-:W-:-:S04]  /*1a80*/  IMAD.WIDE.U32 R2, R2, 0x60, R20 ;  /* 0x0000006002027825 */ /* 0x000fc800078e0014 */
[----:B------:R-:W-:Y:S01]  /*1a90*/  IMAD R0, R0, 0x60, RZ ;  /* 0x0000006000007824 */ /* 0x000fe200078e02ff */
[----:B------:R-:W-:Y:S01]  /*1aa0*/  ISETP.GE.AND P5, PT, R8, 0x41, PT ;  /* 0x000000410800780c */ /* 0x000fe20003fa6270 */
[----:B------:R-:W-:Y:S02]  /*1ab0*/  IMAD.MOV.U32 R9, RZ, RZ, c[0x0][0x1e4] ;  /* 0x00007900ff097624 */ /* 0x000fe400078e00ff */
[----:B------:R-:W-:Y:S01]  /*1ac0*/  IMAD.IADD R0, R3, 0x1, R0 ;  /* 0x0000000103007824 */ /* 0x000fe200078e0200 */
[----:B------:R-:W-:Y:S02]  /*1ad0*/  @P6 LEA R3, P0, R16, R2, 0x5 ;  /* 0x0000000210036211 */ /* 0x000fe400078028ff */
[----:B-1----:R-:W-:Y:S02]  /*1ae0*/  @P4 LEA R6, P1, R2, c[0x0][0x1c8], 0x1 ;  /* 0x0000720002064a11 */ /* 0x002fe400078208ff */
[----:B------:R-:W-:Y:S02]  /*1af0*/  @P4 ISETP.GE.AND P3, PT, R30, c[0x0][0x1d4], PT ;  /* 0x000075001e004a0c */ /* 0x000fe40003f66270 */
[----:B------:R-:W-:-:S02]  /*1b00*/  @P6 LEA.HI.X R5, R16, R0, R9, 0x5, P0 ;  /* 0x0000000010056211 */ /* 0x000fc400000f2c09 */
[----:B------:R-:W-:Y:S01]  /*1b10*/  @P4 ISETP.GE.AND P0, PT, R28, c[0x0][0x1d4], PT ;  /* 0x000075001c004a0c */ /* 0x000fe20003f06270 */
[----:B------:R-:W-:Y:S01]  /*1b20*/  IMAD.WIDE.U32 R12, R16, 0x40, RZ ;  /* 0x00000040100c7825 */ /* 0x000fe200078e00ff */
[----:B------:R-:W-:Y:S02]  /*1b30*/  @P4 LEA.HI.X R7, R2, c[0x0][0x1cc], R0, 0x1, P1 ;  /* 0x0000730002074a11 */ /* 0x000fe400008f0c00 */
[----:B------:R-:W-:-:S04]  /*1b40*/  @P6 LEA R4, P1, R3, c[0x0][0x1c8], 0x1 ;  /* 0x0000720003046a11 */ /* 0x000fc800078208ff */
[----:B------:R-:W-:Y:S01]  /*1b50*/  @P6 LEA.HI.X R5, R3, c[0x0][0x1cc], R5, 0x1, P1 ;  /* 0x0000730003056a11 */ /* 0x000fe200008f0c05 */
[----:B------:R1:W-:Y:S01]  /*1b60*/  @P4 LDGSTS.E.BYPASS.LTC128B.128 [R26+0x12100], [R6.64], !P3 ;  /* 0x12100000061a4fae */ /* 0x0003e2000d901d46 */
[----:B------:R-:W-:Y:S01]  /*1b70*/  @P5 IADD3 R3, P1, R2, R12, RZ ;  /* 0x0000000c02035210 */ /* 0x000fe20007f3e0ff */
[----:B------:R-:W-:Y:S02]  /*1b80*/  IMAD.SHL.U32 R2, R9, 0x40, RZ ;  /* 0x0000004009027824 */ /* 0x000fe400078e00ff */
[----:B------:R1:W-:Y:S03]  /*1b90*/  @P4 LDGSTS.E.BYPASS.LTC128B.128 [R26+0x15100], [R6.64+0x80], !P0 ;  /* 0x15100080061a4fae */ /* 0x0003e6000c101d46 */
[----:B------:R-:W-:Y:S02]  /*1ba0*/  @P5 IADD3.X R0, R0, R13, R2, P1, !PT ;  /* 0x0000000d00005210 */ /* 0x000fe40000ffe402 */
[----:B------:R-:W-:-:S02]  /*1bb0*/  @P5 LEA R2, P0, R3, c[0x0][0x1c8], 0x1 ;  /* 0x0000720003025a11 */ /* 0x000fc400078008ff */
[----:B------:R-:W-:Y:S02]  /*1bc0*/  @P4 ISETP.GE.AND P3, PT, R27, c[0x0][0x1d4], PT ;  /* 0x000075001b004a0c */ /* 0x000fe40003f66270 */
[----:B------:R-:W-:Y:S02]  /*1bd0*/  @P6 ISETP.GE.AND P1, PT, R30, c[0x0][0x1d4], PT ;  /* 0x000075001e006a0c */ /* 0x000fe40003f26270 */
[----:B------:R-:W-:Y:S02]  /*1be0*/  @P5 LEA.HI.X R3, R3, c[0x0][0x1cc], R0, 0x1, P0 ;  /* 0x0000730003035a11 */ /* 0x000fe400000f0c00 */
[----:B------:R-:W-:-:S07]  /*1bf0*/  @P6 ISETP.GE.AND P0, PT, R28, c[0x0][0x1d4], PT ;  /* 0x000075001c006a0c */ /* 0x000fce0003f06270 */
[----:B------:R1:W-:Y:S01]  /*1c00*/  @P4 LDGSTS.E.BYPASS.LTC128B.128 [R26+0x18100], [R6.64+0x100], !P3 ;  /* 0x18100100061a4fae */ /* 0x0003e2000d901d46 */
[----:B------:R-:W-:Y:S02]  /*1c10*/  @P6 ISETP.GE.AND P4, PT, R27, c[0x0][0x1d4], PT ;  /* 0x000075001b006a0c */ /* 0x000fe40003f86270 */
[----:B------:R-:W-:Y:S01]  /*1c20*/  @P5 ISETP.GE.AND P3, PT, R30, c[0x0][0x1d4], PT ;  /* 0x000075001e005a0c */ /* 0x000fe20003f66270 */
[----:B------:R2:W-:Y:S01]  /*1c30*/  @P6 LDGSTS.E.BYPASS.LTC128B.128 [R26+0x13100], [R4.64], !P1 ;  /* 0x13100000041a6fae */ /* 0x0005e2000c901d46 */
[----:B------:R-:W-:-:S03]  /*1c40*/  @P5 ISETP.GE.AND P1, PT, R28, c[0x0][0x1d4], PT ;  /* 0x000075001c005a0c */ /* 0x000fc60003f26270 */
[----:B------:R2:W-:Y:S01]  /*1c50*/  @P6 LDGSTS.E.BYPASS.LTC128B.128 [R26+0x16100], [R4.64+0x80], !P0 ;  /* 0x16100080041a6fae */ /* 0x0005e2000c101d46 */
[----:B------:R-:W-:-:S05]  /*1c60*/  @P5 ISETP.GE.AND P0, PT, R27, c[0x0][0x1d4], PT ;  /* 0x000075001b005a0c */ /* 0x000fca0003f06270 */
[----:B------:R2:W-:Y:S04]  /*1c70*/  @P6 LDGSTS.E.BYPASS.LTC128B.128 [R26+0x19100], [R4.64+0x100], !P4 ;  /* 0x19100100041a6fae */ /* 0x0005e8000e101d46 */
[----:B------:R3:W-:Y:S04]  /*1c80*/  @P5 LDGSTS.E.BYPASS.LTC128B.128 [R26+0x14100], [R2.64], !P3 ;  /* 0x14100000021a5fae */ /* 0x0007e8000d901d46 */
[----:B------:R3:W-:Y:S04]  /*1c90*/  @P5 LDGSTS.E.BYPASS.LTC128B.128 [R26+0x17100], [R2.64+0x80], !P1 ;  /* 0x17100080021a5fae */ /* 0x0007e8000c901d46 */
[----:B------:R3:W-:Y:S04]  /*1ca0*/  @P5 LDGSTS.E.BYPASS.LTC128B.128 [R26+0x1a100], [R2.64+0x100], !P0 ;  /* 0x1a100100021a5fae */ /* 0x0007e8000c101d46 */
[----:B------:R-:W0:Y:S01]  /*1cb0*/  LDGDEPBAR ;  /* 0x00000000000079af */ /* 0x000e220000000000 */
[----:B------:R-:W-:-:S02]  /*1cc0*/  IMAD R0, R10, c[0x0][0x208], RZ ;  /* 0x000082000a007a24 */ /* 0x000fc400078e02ff */
[----:B-1----:R-:W-:-:S04]  /*1cd0*/  IMAD.WIDE.U32 R6, R18, c[0x0][0x208], RZ ;  /* 0x0000820012067a25 */ /* 0x002fc800078e00ff */
[----:B------:R-:W-:Y:S02]  /*1ce0*/  IMAD R0, R18, c[0x0][0x20c], R0 ;  /* 0x0000830012007a24 */ /* 0x000fe400078e0200 */
[----:B----4-:R-:W-:Y:S01]  /*1cf0*/  IMAD.MOV.U32 R14, RZ, RZ, R22 ;  /* 0x000000ffff0e7224 */ /* 0x010fe200078e0016 */
[----:B------:R-:W-:-:S04]  /*1d00*/  DEPBAR.LE SB0, 0x1 ;  /* 0x000080400000791a */ /* 0x000fc80000000000 */
[----:B------:R-:W-:Y:S01]  /*1d10*/  BAR.SYNC.DEFER_BLOCKING 0x0 ;  /* 0x0000000000007b1d */ /* 0x000fe20000010000 */
[----:B------:R-:W-:Y:S02]  /*1d20*/  IMAD.IADD R0, R7, 0x1, R0 ;  /* 0x0000000107007824 */ /* 0x000fe400078e0200 */
[----:B------:R-:W-:Y:S02]  /*1d30*/  IMAD.MOV.U32 R15, RZ, RZ, R19 ;  /* 0x000000ffff0f7224 */ /* 0x000fe400078e0013 */
[----:B------:R-:W-:Y:S02]  /*1d40*/  IMAD R0, R0, 0x60, RZ ;  /* 0x0000006000007824 */ /* 0x000fe400078e02ff */
[----:B--2---:R-:W-:-:S04]  /*1d50*/  IMAD.WIDE.U32 R4, R6, 0x60, R14 ;  /* 0x0000006006047825 */ /* 0x004fc800078e000e */
[----:B------:R-:W-:Y:S01]  /*1d60*/  IMAD.IADD R0, R5, 0x1, R0 ;  /* 0x0000000105007824 */ /* 0x000fe200078e0200 */
[----:B---3--:R-:W-:Y:S01]  /*1d70*/  LEA R2, P0, R4, c[0x0][0x1f8], 0x1 ;  /* 0x00007e0004027a11 */ /* 0x008fe200078008ff */
[----:B------:R-:W-:Y:S02]  /*1d80*/  IMAD.MOV.U32 R10, RZ, RZ, 0x6 ;  /* 0x00000006ff0a7424 */ /* 0x000fe400078e00ff */
[----:B------:R-:W-:Y:S01]  /*1d90*/  IMAD.SHL.U32 R25, R24, 0x40, RZ ;  /* 0x0000004018197824 */ /* 0x000fe200078e00ff */
[----:B------:R-:W-:Y:S02]  /*1da0*/  LEA.HI.X R3, R4, c[0x0][0x1fc], R0, 0x1, P0 ;  /* 0x00007f0004037a11 */ /* 0x000fe400000f0c00 */
[----:B------:R-:W-:Y:S02]  /*1db0*/  SHF.L.U64.HI R24, R24, R10, c[0x0][0x20c] ;  /* 0x0000830018187619 */ /* 0x000fe4000001020a */
[----:B------:R-:W-:Y:S01]  /*1dc0*/  IADD3 R12, P3, P1, R25, 0x80, R2 ;  /* 0x00000080190c7810 */ /* 0x000fe2000797e002 */
[----:B------:R1:W2:Y:S04]  /*1dd0*/  LDSM.16.M88.4 R156, [R192] ;  /* 0x00000000c09c783b */ /* 0x0002a80000000200 */
[----:B------:R1:W3:Y:S04]  /*1de0*/  LDSM.16.M88.4 R176, [R192+0x4000] ;  /* 0x00400000c0b0783b */ /* 0x0002e80000000200 */
[----:B------:R-:W4:Y:S04]  /*1df0*/  LDSM.16.M88.4 R192, [R192+0x8000] ;  /* 0x00800000c0c0783b */ /* 0x000f280000000200 */
[----:B------:R1:W1:Y:S04]  /*1e00*/  LDSM.16.M88.4 R152, [R216] ;  /* 0x00000000d898783b */ /* 0x0002680000000200 */
[----:B------:R1:W1:Y:S04]  /*1e10*/  LDSM.16.M88.4 R164, [R217] ;  /* 0x00000000d9a4783b */ /* 0x0002680000000200 */
[----:B------:R1:W1:Y:S04]  /*1e20*/  LDSM.16.M88.4 R168, [R218] ;  /* 0x00000000daa8783b */ /* 0x0002680000000200 */
[----:B------:R1:W1:Y:S04]  /*1e30*/  LDSM.16.M88.4 R172, [R216+0x4000] ;  /* 0x00400000d8ac783b */ /* 0x0002680000000200 */
[----:B------:R1:W1:Y:S04]  /*1e40*/  LDSM.16.M88.4 R180, [R217+0x4000] ;  /* 0x00400000d9b4783b */ /* 0x0002680000000200 */
[----:B------:R1:W1:Y:S04]  /*1e50*/  LDSM.16.M88.4 R184, [R218+0x4000] ;  /* 0x00400000dab8783b */ /* 0x0002680000000200 */
[----:B------:R1:W1:Y:S04]  /*1e60*/  LDSM.16.M88.4 R188, [R216+0x8000] ;  /* 0x00800000d8bc783b */ /* 0x0002680000000200 */
[----:B------:R1:W1:Y:S04]  /*1e70*/  LDSM.16.M88.4 R196, [R217+0x8000] ;  /* 0x00800000d9c4783b */ /* 0x0002680000000200 */
[----:B------:R1:W1:Y:S01]  /*1e80*/  LDSM.16.M88.4 R200, [R218+0x8000] ;  /* 0x00800000dac8783b */ /* 0x0002620000000200 */
[----:B------:R-:W-:-:S03]  /*1e90*/  IADD3.X R13, R24, RZ, R3, P3, P1 ;  /* 0x000000ff180d7210 */ /* 0x000fc60001fe2403 */
[----:B------:R-:W-:Y:S01]  /*1ea0*/  BAR.SYNC.DEFER_BLOCKING 0x0 ;  /* 0x0000000000007b1d */ /* 0x000fe20000010000 */
[C---:B------:R-:W-:Y:S02]  /*1eb0*/  IADD3 R10, P3, P1, R25.reuse, 0x100, R2 ;  /* 0x00000100190a7810 */ /* 0x040fe4000797e002 */
[----:B------:R-:W-:Y:S02]  /*1ec0*/  ISETP.GE.AND P6, PT, R30, c[0x0][0x1d4], PT ;  /* 0x000075001e007a0c */ /* 0x000fe40003fc6270 */
[----:B------:R-:W-:Y:S02]  /*1ed0*/  ISETP.GE.AND P5, PT, R28, c[0x0][0x1d4], PT ;  /* 0x000075001c007a0c */ /* 0x000fe40003fa6270 */
[----:B------:R-:W-:Y:S02]  /*1ee0*/  IADD3 R4, P0, R25, R2, RZ ;  /* 0x0000000219047210 */ /* 0x000fe40007f1e0ff */
[----:B------:R-:W-:Y:S02]  /*1ef0*/  IADD3.X R11, R24, RZ, R3, P3, P1 ;  /* 0x000000ff180b7210 */ /* 0x000fe40001fe2403 */
[----:B------:R-:W-:-:S02]  /*1f00*/  ISETP.LT.OR P3, PT, R8, 0x1, P6 ;  /* 0x000000010800780c */ /* 0x000fc40003761670 */
[----:B------:R-:W-:Y:S01]  /*1f10*/  ISETP.LT.OR P1, PT, R8, 0x1, P5 ;  /* 0x000000010800780c */ /* 0x000fe20002f21670 */
[----:B------:R-:W-:Y:S01]  /*1f20*/  IMAD.X R5, R24, 0x1, R3, P0 ;  /* 0x0000000118057824 */ /* 0x000fe200000e0603 */
[----:B------:R-:W-:Y:S02]  /*1f30*/  IADD3 R6, P0, R4, R25, RZ ;  /* 0x0000001904067210 */ /* 0x000fe40007f1e0ff */
[----:B------:R-:W-:-:S03]  /*1f40*/  ISETP.GE.AND P4, PT, R27, c[0x0][0x1d4], PT ;  /* 0x000075001b007a0c */ /* 0x000fc60003f86270 */
[----:B------:R-:W-:Y:S01]  /*1f50*/  IMAD.X R7, R5, 0x1, R24, P0 ;  /* 0x0000000105077824 */ /* 0x000fe200000e0618 */
[----:B------:R-:W-:-:S03]  /*1f60*/  ISETP.LT.OR P0, PT, R8, 0x1, P4 ;  /* 0x000000010800780c */ /* 0x000fc60002701670 */
[----:B------:R-:W-:Y:S01]  /*1f70*/  @!PT LDS RZ, [RZ] ;  /* 0x00000000fffff984 */ /* 0x000fe20000000800 */
[----:B------:R-:W-:Y:S01]  /*1f80*/  @!PT LDS RZ, [RZ] ;  /* 0x00000000fffff984 */ /* 0x000fe20000000800 */
[----:B------:R-:W-:Y:S01]  /*1f90*/  @!PT LDS RZ, [RZ] ;  /* 0x00000000fffff984 */ /* 0x000fe20000000800 */
[----:B------:R1:W-:Y:S01]  /*1fa0*/  LDGSTS.E.BYPASS.LTC128B.128 [R26+0x100], [R2.64], !P3 ;  /* 0x00100000021a7fae */ /* 0x0003e2000d901d46 */
[----:B------:R-:W-:-:S03]  /*1fb0*/  ISETP.LT.OR P3, PT, R8, 0x21, P6 ;  /* 0x000000210800780c */ /* 0x000fc60003761670 */
[----:B------:R1:W-:Y:S01]  /*1fc0*/  LDGSTS.E.BYPASS.LTC128B.128 [R26+0x3100], [R2.64+0x80], !P1 ;  /* 0x03100080021a7fae */ /* 0x0003e2000c901d46 */
[C---:B------:R-:W-:Y:S02]  /*1fd0*/  ISETP.LT.OR P1, PT, R8.reuse, 0x21, P5 ;  /* 0x000000210800780c */ /* 0x040fe40002f21670 */
[C---:B------:R-:W-:Y:S01]  /*1fe0*/  ISETP.LT.OR P6, PT, R8.reuse, 0x41, P6 ;  /* 0x000000410800780c */ /* 0x040fe200037c1670 */
[----:B------:R1:W-:Y:S01]  /*1ff0*/  STL.64 [R1], R20 ;  /* 0x0000001401007387 */ /* 0x0003e20000100a00 */
[----:B------:R-:W-:-:S03]  /*2000*/  ISETP.LT.OR P5, PT, R8, 0x41, P5 ;  /* 0x000000410800780c */ /* 0x000fc60002fa1670 */
[----:B------:R1:W-:Y:S01]  /*2010*/  LDGSTS.E.BYPASS.LTC128B.128 [R26+0x6100], [R2.64+0x100], !P0 ;  /* 0x06100100021a7fae */ /* 0x0003e2000c101d46 */
[C---:B------:R-:W-:Y:S02]  /*2020*/  ISETP.LT.OR P0, PT, R8.reuse, 0x21, P4 ;  /* 0x000000210800780c */ /* 0x040fe40002701670 */
[----:B------:R-:W-:Y:S01]  /*2030*/  ISETP.LT.OR P4, PT, R8, 0x41, P4 ;  /* 0x000000410800780c */ /* 0x000fe20002781670 */
[----:B------:R1:W-:Y:S04]  /*2040*/  LDGSTS.E.BYPASS.LTC128B.128 [R26+0x1100], [R4.64], !P3 ;  /* 0x01100000041a7fae */ /* 0x0003e8000d901d46 */
[----:B------:R1:W-:Y:S01]  /*2050*/  LDGSTS.E.BYPASS.LTC128B.128 [R26+0x4100], [R12.64], !P1 ;  /* 0x041000000c1a7fae */ /* 0x0003e2000c901d46 */
[----:B------:R-:W-:Y:S01]  /*2060*/  ISETP.GT.AND P1, PT, R18, R223, PT ;  /* 0x000000df1200720c */ /* 0x000fe20003f24270 */
[----:B------:R-:W-:Y:S04]  /*2070*/  BSSY B0, `(.L_x_2068) ;  /* 0x0000028000007945 */ /* 0x000fe80003800000 */
[----:B------:R1:W-:Y:S04]  /*2080*/  LDGSTS.E.BYPASS.LTC128B.128 [R26+0x7100], [R10.64], !P0 ;  /* 0x071000000a1a7fae */ /* 0x0003e8000c101d46 */
[----:B------:R1:W-:Y:S04]  /*2090*/  LDGSTS.E.BYPASS.LTC128B.128 [R26+0x2100], [R6.64], !P6 ;  /* 0x02100000061a7fae */ /* 0x0003e8000f101d46 */
[----:B------:R1:W-:Y:S04]  /*20a0*/  LDGSTS.E.BYPASS.LTC128B.128 [R26+0x5100], [R6.64+0x80], !P5 ;  /* 0x05100080061a7fae */ /* 0x0003e8000e901d46 */
[----:B------:R1:W-:Y:S04]  /*20b0*/  LDGSTS.E.BYPASS.LTC128B.128 [R26+0x8100], [R6.64+0x100], !P4 ;  /* 0x08100100061a7fae */ /* 0x0003e8000e101d46 */
[----:B------:R-:W0:Y:S01]  /*20c0*/  LDGDEPBAR ;  /* 0x00000000000079af */ /* 0x000e220000000000 */
[----:B------:R-:W-:Y:S05]  /*20d0*/  @!P1 BRA `(.L_x_2069) ;  /* 0x0000021000009947 */ /* 0x000fea0003800000 */
[----:B--234-:R-:W-:Y:S01]  /*20e0*/  IADD3 R0, R222, -0x2, RZ ;  /* 0xfffffffede007810 */ /* 0x01cfe20007ffe0ff */
[C---:B-1----:R-:W-:Y:S01]  /*20f0*/  IMAD.SHL.U32 R6, R16.reuse, 0x40, RZ ;  /* 0x0000004010067824 */ /* 0x042fe200078e00ff */
[----:B------:R-:W-:-:S02]  /*2100*/  SHF.L.U64.HI R7, R16, 0x6, R9 ;  /* 0x0000000610077819 */ /* 0x000fc40000010209 */
[----:B------:R-:W-:Y:S01]  /*2110*/  SHF.R.S32.HI R2, RZ, 0x1f, R0 ;  /* 0x0000001fff027819 */ /* 0x000fe20000011400 */
[----:B------:R-:W-:Y:S01]  /*2120*/  IMAD.WIDE.U32 R4, R0, c[0x0][0x1e0], RZ ;  /* 0x0000780000047a25 */ /* 0x000fe200078e00ff */
[----:B------:R-:W-:-:S03]  /*2130*/  ISETP.GE.AND P4, PT, R30, c[0x0][0x1d4], PT ;  /* 0x000075001e007a0c */ /* 0x000fc60003f86270 */
        /* <DEDUP_REMOVED lines=9> */
[----:B------:R-:W-:Y:S02]  /*21d0*/  ISETP.GE.AND P3, PT, R28, c[0x0][0x1d4], PT ;  /* 0x000075001c007a0c */ /* 0x000fe40003f66270 */
[--C-:B------:R-:W-:Y:S01]  /*21e0*/  IADD3.X R11, R7, RZ, R3.reuse, P5, P0 ;  /* 0x000000ff070b7210 */ /* 0x100fe20002fe0403 */
[----:B------:R1:W-:Y:S01]  /*21f0*/  LDGSTS.E.BYPASS.LTC128B.128 [R26+0x1b100], [R2.64], !P4 ;  /* 0x1b100000021a7fae */ /* 0x0003e2000e101d46 */
[----:B------:R-:W-:Y:S02]  /*2200*/  IADD3 R8, P6, P5, R6, 0x100, R2 ;  /* 0x0000010006087810 */ /* 0x000fe40007dde002 */
[----:B------:R-:W-:Y:S02]  /*2210*/  ISETP.GE.AND P0, PT, R27, c[0x0][0x1d4], PT ;  /* 0x000075001b007a0c */ /* 0x000fe40003f06270 */
[----:B------:R-:W-:-:S02]  /*2220*/  IADD3.X R9, R7, RZ, R3, P6, P5 ;  /* 0x000000ff07097210 */ /* 0x000fc400037ea403 */
[----:B------:R-:W-:-:S03]  /*2230*/  IADD3 R4, P6, R6, R2, RZ ;  /* 0x0000000206047210 */ /* 0x000fc60007fde0ff */
[----:B------:R1:W-:Y:S01]  /*2240*/  LDGSTS.E.BYPASS.LTC128B.128 [R26+0x1e100], [R2.64+0x80], !P3 ;  /* 0x1e100080021a7fae */ /* 0x0003e2000d901d46 */
[----:B------:R-:W-:Y:S01]  /*2250*/  IADD3 R6, P5, R4, R6, RZ ;  /* 0x0000000604067210 */ /* 0x000fe20007fbe0ff */
[----:B------:R-:W-:-:S04]  /*2260*/  IMAD.X R5, R7, 0x1, R3, P6 ;  /* 0x0000000107057824 */ /* 0x000fc800030e0603 */
        /* <DEDUP_REMOVED lines=8> */
.L_x_2069:
[----:B--234-:R-:W-:Y:S05]  /*22f0*/  BSYNC B0 ;  /* 0x0000000000007941 */ /* 0x01cfea0003800000 */
.L_x_2068:
[----:B------:R-:W0:Y:S01]  /*2300*/  LDGDEPBAR ;  /* 0x00000000000079af */ /* 0x000e220000000000 */
[----:B------:R-:W-:Y:S01]  /*2310*/  IMAD.MOV.U32 R211, RZ, RZ, 0x20 ;  /* 0x00000020ffd37424 */ /* 0x000fe200078e00ff */
[----:B------:R-:W-:Y:S01]  /*2320*/  LOP3.LUT P0, RZ, R100, 0x2, RZ, 0xc0, !PT ;  /* 0x0000000264ff7812 */ /* 0x000fe2000780c0ff */
[----:B------:R-:W-:Y:S03]  /*2330*/  BSSY B0, `(.L_x_2070) ;  /* 0x0000034000007945 */ /* 0x000fe60003800000 */
[----:B------:R-:W-:-:S05]  /*2340*/  SEL R211, R211, 0xffffffe0, !P0 ;  /* 0xffffffe0d3d37807 */ /* 0x000fca0004000000 */
[----:B-1----:R-:W-:Y:S01]  /*2350*/  IMAD.IADD R3, R213, 0x1, R211 ;  /* 0x00000001d5037824 */ /* 0x002fe200078e02d3 */
[----:B------:R-:W-:-:S04]  /*2360*/  DEPBAR.LE SB0, 0x2 ;  /* 0x000080800000791a */ /* 0x000fc80000000000 */
[----:B------:R-:W-:Y:S06]  /*2370*/  BAR.SYNC.DEFER_BLOCKING 0x0 ;  /* 0x0000000000007b1d */ /* 0x000fec0000010000 */
[----:B------:R1:W2:Y:S04]  /*2380*/  LDSM.16.M88.4 R16, [R213] ;  /* 0x00000000d510783b */ /* 0x0002a80000000200 */
[----:B------:R1:W3:Y:S04]  /*2390*/  LDSM.16.M88.4 R20, [R213+0x800] ;  /* 0x00080000d514783b */ /* 0x0002e80000000200 */
[----:B------:R1:W4:Y:S04]  /*23a0*/  LDSM.16.M88.4 R36, [R213+0x1000] ;  /* 0x00100000d524783b */ /* 0x0003280000000200 */
[----:B------:R1:W1:Y:S04]  /*23b0*/  LDSM.16.M88.4 R40, [R213+0x1800] ;  /* 0x00180000d528783b */ /* 0x0002680000000200 */
[----:B------:R1:W1:Y:S04]  /*23c0*/  LDSM.16.M88.4 R80, [R213+0x2000] ;  /* 0x00200000d550783b */ /* 0x0002680000000200 */
[----:B------:R1:W1:Y:S04]  /*23d0*/  LDSM.16.M88.4 R84, [R213+0x2800] ;  /* 0x00280000d554783b */ /* 0x0002680000000200 */
[----:B------:R1:W1:Y:S04]  /*23e0*/  LDSM.16.M88.4 R56, [R3] ;  /* 0x000000000338783b */ /* 0x0002680000000200 */
[----:B------:R1:W1:Y:S04]  /*23f0*/  LDSM.16.M88.4 R52, [R3+0x800] ;  /* 0x000800000334783b */ /* 0x0002680000000200 */
[----:B------:R1:W1:Y:S04]  /*2400*/  LDSM.16.M88.4 R48, [R3+0x1000] ;  /* 0x001000000330783b */ /* 0x0002680000000200 */
[----:B------:R1:W1:Y:S04]  /*2410*/  LDSM.16.M88.4 R44, [R3+0x1800] ;  /* 0x00180000032c783b */ /* 0x0002680000000200 */
[----:B------:R1:W1:Y:S04]  /*2420*/  LDSM.16.M88.4 R112, [R3+0x2000] ;  /* 0x002000000370783b */ /* 0x0002680000000200 */
[----:B------:R1:W1:Y:S01]  /*2430*/  LDSM.16.M88.4 R116, [R3+0x2800] ;  /* 0x002800000374783b */ /* 0x0002620000000200 */
[----:B------:R-:W-:Y:S05]  /*2440*/  @!P1 BRA `(.L_x_2071) ;  /* 0x0000022000009947 */ /* 0x000fea0003800000 */
[----:B--23--:R-:W-:Y:S02]  /*2450*/  IADD3 R0, R222, -0x2, RZ ;  /* 0xfffffffede007810 */ /* 0x00cfe40007ffe0ff */
[----:B------:R-:W-:-:S02]  /*2460*/  ISETP.GE.AND P3, PT, R30, c[0x0][0x1d4], PT ;  /* 0x000075001e007a0c */ /* 0x000fc40003f66270 */
[----:B------:R-:W-:Y:S01]  /*2470*/  SHF.R.S32.HI R2, RZ, 0x1f, R0 ;  /* 0x0000001fff027819 */ /* 0x000fe20000011400 */
[----:B------:R-:W-:Y:S01]  /*2480*/  IMAD.WIDE.U32 R6, R0, c[0x0][0x208], RZ ;  /* 0x0000820000067a25 */ /* 0x000fe200078e00ff */
[----:B------:R-:W-:Y:S02]  /*2490*/  ISETP.GE.AND P1, PT, R28, c[0x0][0x1d4], PT ;  /* 0x000075001c007a0c */ /* 0x000fe40003f26270 */
[----:B------:R-:W-:Y:S01]  /*24a0*/  ISETP.GE.AND P0, PT, R27, c[0x0][0x1d4], PT ;  /* 0x000075001b007a0c */ /* 0x000fe20003f06270 */
        /* <DEDUP_REMOVED lines=9> */
[-C--:B------:R-:W-:Y:S02]  /*2540*/  IADD3 R6, P4, R4, R25.reuse, RZ ;  /* 0x0000001904067210 */ /* 0x080fe40007f9e0ff */
[--C-:B------:R-:W-:Y:S01]  /*2550*/  IADD3.X R13, R24, RZ, R5.reuse, P6, P5 ;  /* 0x000000ff180d7210 */ /* 0x100fe200037ea405 */
[----:B------:R-:W-:Y:S01]  /*2560*/  @!PT LDS RZ, [RZ] ;  /* 0x00000000fffff984 */ /* 0x000fe20000000800 */
[----:B------:R-:W-:Y:S01]  /*2570*/  @!PT LDS RZ, [RZ] ;  /* 0x00000000fffff984 */ /* 0x000fe20000000800 */
[----:B------:R-:W-:Y:S01]  /*2580*/  @!PT LDS RZ, [RZ] ;  /* 0x00000000fffff984 */ /* 0x000fe20000000800 */
[----:B------:R2:W-:Y:S01]  /*2590*/  LDGSTS.E.BYPASS.LTC128B.128 [R26+0x9100], [R4.64], !P3 ;  /* 0x09100000041a7fae */ /* 0x0005e2000d901d46 */
[----:B------:R-:W-:Y:S01]  /*25a0*/  IADD3 R10, P6, P5, R25, 0x100, R4 ;  /* 0x00000100190a7810 */ /* 0x000fe20007dde004 */
[----:B------:R-:W-:Y:S01]  /*25b0*/  IMAD.X R7, R5, 0x1, R24, P4 ;  /* 0x0000000105077824 */ /* 0x000fe200020e0618 */
        /* <DEDUP_REMOVED lines=11> */
.L_x_2071:
[----:B--23--:R-:W-:Y:S05]  /*2670*/  BSYNC B0 ;  /* 0x0000000000007941 */ /* 0x00cfea0003800000 */
.L_x_2070:
[C---:B-1----:R-:W-:Y:S01]  /*2680*/  HMMA.16816.F32 R4, R152.reuse, R42, RZ ;  /* 0x0000002a9804723c */ /* 0x042fe200000018ff */
[----:B------:R-:W-:Y:S01]  /*2690*/  IMAD.MOV.U32 R0, RZ, RZ, 0x40 ;  /* 0x00000040ff007424 */ /* 0x000fe200078e00ff */
[----:B------:R-:W-:Y:S01]  /*26a0*/  LOP3.LUT P0, RZ, R100, 0x4, RZ, 0xc0, !PT ;  /* 0x0000000464ff7812 */ /* 0x000fe2000780c0ff */
[----:B------:R-:W2:Y:S05]  /*26b0*/  LDL R122, [R1+0x7c] ;  /* 0x00007c00017a7983 */ /* 0x000eaa0000100800 */
[C---:B------:R-:W-:Y:S08]  /*26c0*/  HMMA.16816.F32 R32, R152.reuse, R16, RZ ;  /* 0x000000109820723c */ /* 0x040ff000000018ff */
[C---:B------:R-:W-:Y:S01]  /*26d0*/  HMMA.16816.F32 R24, R152.reuse, R20, RZ ;  /* 0x000000149818723c */ /* 0x040fe200000018ff */
[----:B------:R-:W3:Y:S04]  /*26e0*/  LDL R121, [R1+0x38] ;  /* 0x0000380001797983 */ /* 0x000ee80000100800 */
[----:B------:R-:W0:Y:S03]  /*26f0*/  LDGDEPBAR ;  /* 0x00000000000079af */ /* 0x000e260000000000 */
[----:B------:R-:W-:Y:S01]  /*2700*/  HMMA.16816.F32 R20, R152, R22, RZ ;  /* 0x000000169814723c */ /* 0x000fe200000018ff */
[----:B------:R-:W-:-:S07]  /*2710*/  SEL R210, R0, 0xffffffc0, !P0 ;  /* 0xffffffc000d27807 */ /* 0x000fce0004000000 */
[----:B------:R-:W-:Y:S01]  /*2720*/  HMMA.16816.F32 R28, R152, R18, RZ ;  /* 0x00000012981c723c */ /* 0x000fe200000018ff */
[----:B------:R-:W-:-:S07]  /*2730*/  IMAD.IADD R2, R213, 0x1, R210 ;  /* 0x00000001d5027824 */ /* 0x000fce00078e02d2 */
[C---:B----4-:R-:W-:Y:S08]  /*2740*/  HMMA.16816.F32 R16, R152.reuse, R36, RZ ;  /* 0x000000249810723c */ /* 0x050ff000000018ff */
[C---:B------:R-:W-:Y:S08]  /*2750*/  HMMA.16816.F32 R12, R152.reuse, R38, RZ ;  /* 0x00000026980c723c */ /* 0x040ff000000018ff */
[----:B------:R-:W-:Y:S08]  /*2760*/  HMMA.16816.F32 R8, R152, R40, RZ ;  /* 0x000000289808723c */ /* 0x000ff000000018ff */
[C---:B------:R-:W-:Y:S01]  /*2770*/  HMMA.16816.F32 R60, R156.reuse, R46, R4 ;  /* 0x0000002e9c3c723c */ /* 0x040fe20000001804 */
[----:B------:R-:W1:Y:S07]  /*2780*/  LDSM.16.M88.4 R4, [R2] ;  /* 0x000000000204783b */ /* 0x000e6e0000000200 */
[C---:B------:R-:W-:Y:S01]  /*2790*/  HMMA.16816.F32 R96, R156.reuse, R56, R32 ;  /* 0x000000389c60723c */ /* 0x040fe20000001820 */
[----:B------:R-:W4:Y:S07]  /*27a0*/  LDSM.16.M88.4 R32, [R2+0x800] ;  /* 0x000800000220783b */ /* 0x000f2e0000000200 */
[C---:B------:R-:W-:Y:S08]  /*27b0*/  HMMA.16816.F32 R88, R156.reuse, R52, R24 ;  /* 0x000000349c58723c */ /* 0x040ff00000001818 */
[----:B------:R-:W-:Y:S01]  /*27c0*/  HMMA.16816.F32 R76, R156, R54, R20 ;  /* 0x000000369c4c723c */ /* 0x000fe20000001814 */
[----:B------:R-:W5:Y:S01]  /*27d0*/  LDSM.16.M88.4 R52, [R2+0x1800] ;  /* 0x001800000234783b */ /* 0x000f620000000200 */
[----:B------:R-:W-:-:S03]  /*27e0*/  IADD3 R0, R210, R213, R211 ;  /* 0x000000d5d2007210 */ /* 0x000fc60007ffe0d3 */
[----:B------:R-:W1:Y:S03]  /*27f0*/  LDSM.16.M88.4 R40, [R2+0x1000] ;  /* 0x001000000228783b */ /* 0x000e660000000200 */
[C---:B------:R-:W-:Y:S01]  /*2800*/  HMMA.16816.F32 R72, R156.reuse, R48, R16 ;  /* 0x000000309c48723c */ /* 0x040fe20000001810 */
[----:B------:R-:W-:Y:S04]  /*2810*/  LDSM.16.M88.4 R100, [R0] ;  /* 0x000000000064783b */ /* 0x000fe80000000200 */
[----:B------:R-:W-:Y:S03]  /*2820*/  LDSM.16.M88.4 R104, [R0+0x800] ;  /* 0x000800000068783b */ /* 0x000fe60000000200 */
[C---:B------:R-:W-:Y:S01]  /*2830*/  HMMA.16816.F32 R68, R156.reuse, R50, R12 ;  /* 0x000000329c44723c */ /* 0x040fe2000000180c */
[----:B------:R-:W-:Y:S07]  /*2840*/  LDSM.16.M88.4 R108, [R0+0x1000] ;  /* 0x00100000006c783b */ /* 0x000fee0000000200 */
[----:B------:R-:W-:Y:S08]  /*2850*/  HMMA.16816.F32 R64, R156, R44, R8 ;  /* 0x0000002c9c40723c */ /* 0x000ff00000001808 */
[C---:B------:R-:W-:Y:S08]  /*2860*/  HMMA.16816.F32 R20, R152.reuse, R80, RZ ;  /* 0x000000509814723c */ /* 0x040ff000000018ff */
[C---:B------:R-:W-:Y:S01]  /*2870*/  HMMA.16816.F32 R16, R152.reuse, R82, RZ ;  /* 0x000000529810723c */ /* 0x040fe200000018ff */
[----:B------:R-:W1:Y:S07]  /*2880*/  LDSM.16.M88.4 R80, [R2+0x2000] ;  /* 0x002000000250783b */ /* 0x000e6e0000000200 */
[C---:B------:R-:W-:Y:S08]  /*2890*/  HMMA.16816.F32 R12, R152.reuse, R84, RZ ;  /* 0x00000054980c723c */ /* 0x040ff000000018ff */
[----:B------:R-:W-:Y:S01]  /*28a0*/  HMMA.16816.F32 R8, R152, R86, RZ ;  /* 0x000000569808723c */ /* 0x000fe200000018ff */
[----:B------:R-:W1:Y:S07]  /*28b0*/  LDSM.16.M88.4 R84, [R2+0x2800] ;  /* 0x002800000254783b */ /* 0x000e6e0000000200 */
[C---:B------:R-:W-:Y:S08]  /*28c0*/  HMMA.16816.F32 R92, R156.reuse, R58, R28 ;  /* 0x0000003a9c5c723c */ /* 0x040ff0000000181c */
[C---:B------:R-:W-:Y:S08]  /*28d0*/  HMMA.16816.F32 R56, R156.reuse, R112, R20 ;  /* 0x000000709c38723c */ /* 0x040ff00000001814 */
[C---:B------:R-:W-:Y:S01]  /*28e0*/  HMMA.16816.F32 R48, R156.reuse, R114, R16 ;  /* 0x000000729c30723c */ /* 0x040fe20000001810 */
[----:B------:R-:W2:Y:S07]  /*28f0*/  LDSM.16.M88.4 R112, [R0+0x1800] ;  /* 0x001800000070783b */ /* 0x000eae0000000200 */
[C---:B------:R-:W-:Y:S08]  /*2900*/  HMMA.16816.F32 R44, R156.reuse, R116, R12 ;  /* 0x000000749c2c723c */ /* 0x040ff0000000180c */
[----:B------:R-:W-:Y:S08]  /*2910*/  HMMA.16816.F32 R36, R156, R118, R8 ;  /* 0x000000769c24723c */ /* 0x000ff00000001808 */
[C---:B-1----:R-:W-:Y:S01]  /*2920*/  HMMA.16816.F32 R28, R164.reuse, R4, R96 ;  /* 0x00000004a41c723c */ /* 0x042fe20000001860 */
[----:B------:R-:W-:Y:S07]  /*2930*/  LDSM.16.M88.4 R96, [R2+0x4000] ;  /* 0x004000000260783b */ /* 0x000fee0000000200 */
[C---:B------:R-:W-:Y:S01]  /*2940*/  HMMA.16816.F32 R24, R164.reuse, R6, R92 ;  /* 0x00000006a418723c */ /* 0x040fe2000000185c */
[----:B------:R-:W-:Y:S07]  /*2950*/  LDSM.16.M88.4 R92, [R3+0x4000] ;  /* 0x00400000035c783b */ /* 0x000fee0000000200 */
[C---:B----4-:R-:W-:Y:S01]  /*2960*/  HMMA.16816.F32 R20, R164.reuse, R32, R88 ;  /* 0x00000020a414723c */ /* 0x050fe20000001858 */
[----:B------:R-:W-:Y:S07]  /*2970*/  LDSM.16.M88.4 R88, [R0+0x2800] ;  /* 0x002800000058783b */ /* 0x000fee0000000200 */
[C---:B------:R-:W-:Y:S08]  /*2980*/  HMMA.16816.F32 R16, R164.reuse, R34, R76 ;  /* 0x00000022a410723c */ /* 0x040ff0000000184c */
[C---:B-----5:R-:W-:Y:S08]  /*2990*/  HMMA.16816.F32 R4, R164.reuse, R52, R64 ;  /* 0x00000034a404723c */ /* 0x060ff00000001840 */
[C---:B------:R-:W-:Y:S01]  /*29a0*/  HMMA.16816.F32 R32, R164.reuse, R54, R60 ;  /* 0x00000036a420723c */ /* 0x040fe2000000183c */
[----:B------:R-:W1:Y:S07]  /*29b0*/  LDSM.16.M88.4 R52, [R0+0x2000] ;  /* 0x002000000034783b */ /* 0x000e6e0000000200 */
[C---:B------:R-:W-:Y:S08]  /*29c0*/  HMMA.16816.F32 R12, R164.reuse, R40, R72 ;  /* 0x00000028a40c723c */ /* 0x040ff00000001848 */
[C---:B------:R-:W-:Y:S08]  /*29d0*/  HMMA.16816.F32 R8, R164.reuse, R42, R68 ;  /* 0x0000002aa408723c */ /* 0x040ff00000001844 */
[C---:B------:R-:W-:Y:S08]  /*29e0*/  HMMA.16816.F32 R40, R164.reuse, R80, R56 ;  /* 0x00000050a428723c */ /* 0x040ff00000001838 */
[C---:B------:R-:W-:Y:S01]  /*29f0*/  HMMA.16816.F32 R48, R164.reuse, R82, R48 ;  /* 0x00000052a430723c */ /* 0x040fe20000001830 */
[----:B------:R-:W-:Y:S07]  /*2a00*/  LDSM.16.M88.4 R80, [R3+0x3800] ;  /* 0x003800000350783b */ /* 0x000fee0000000200 */
[C---:B------:R-:W-:Y:S08]  /*2a10*/  HMMA.16816.F32 R68, R164.reuse, R84, R44 ;  /* 0x00000054a444723c */ /* 0x040ff0000000182c */
[----:B------:R-:W-:Y:S08]  /*2a20*/  HMMA.16816.F32 R84, R164, R86, R36 ;  /* 0x00000056a454723c */ /* 0x000ff00000001824 */
[C---:B------:R-:W-:Y:S01]  /*2a30*/  HMMA.16816.F32 R76, R168.reuse, R100, R28 ;  /* 0x00000064a84c723c */ /* 0x040fe2000000181c */
[----:B------:R-:W4:Y:S07]  /*2a40*/  LDSM.16.M88.4 R28, [R213+0x3000] ;  /* 0x00300000d51c783b */ /* 0x000f2e0000000200 */
[C---:B------:R-:W-:Y:S01]  /*2a50*/  HMMA.16816.F32 R72, R168.reuse, R102, R24 ;  /* 0x00000066a848723c */ /* 0x040fe20000001818 */
[----:B------:R-:W5:Y:S04]  /*2a60*/  LDSM.16.M88.4 R24, [R213+0x3800] ;  /* 0x00380000d518783b */ /* 0x000f680000000200 */
[----:B------:R-:W-:Y:S03]  /*2a70*/  LDSM.16.M88.4 R100, [R3+0x4800] ;  /* 0x004800000364783b */ /* 0x000fe60000000200 */
[C---:B------:R-:W-:Y:S01]  /*2a80*/  HMMA.16816.F32 R64, R168.reuse, R104, R20 ;  /* 0x00000068a840723c */ /* 0x040fe20000001814 */
[----:B------:R-:W3:Y:S07]  /*2a90*/  LDSM.16.M88.4 R20, [R213+0x4000] ;  /* 0x00400000d514783b */ /* 0x000eee0000000200 */
[C---:B------:R-:W-:Y:S08]  /*2aa0*/  HMMA.16816.F32 R56, R168.reuse, R108, R12 ;  /* 0x0000006ca838723c */ /* 0x040ff0000000180c */
[C---:B------:R-:W-:Y:S01]  /*2ab0*/  HMMA.16816.F32 R44, R168.reuse, R110, R8 ;  /* 0x0000006ea82c723c */ /* 0x040fe20000001808 */
[----:B------:R-:W-:Y:S07]  /*2ac0*/  LDSM.16.M88.4 R108, [R3+0x5000] ;  /* 0x00500000036c783b */ /* 0x000fee0000000200 */
[C---:B--2---:R-:W-:Y:S08]  /*2ad0*/  HMMA.16816.F32 R12, R168.reuse, R112, R4 ;  /* 0x00000070a80c723c */ /* 0x044ff00000001804 */
[C---:B------:R-:W-:Y:S01]  /*2ae0*/  HMMA.16816.F32 R8, R168.reuse, R114, R32 ;  /* 0x00000072a808723c */ /* 0x040fe20000001820 */
[----:B------:R-:W2:Y:S04]  /*2af0*/  LDSM.16.M88.4 R32, [R213+0x5000] ;  /* 0x00500000d520783b */ /* 0x000ea80000000200 */
[----:B------:R-:W-:Y:S03]  /*2b00*/  LDSM.16.M88.4 R112, [R3+0x5800] ;  /* 0x005800000370783b */ /* 0x000fe60000000200 */
[C---:B-1----:R-:W-:Y:S08]  /*2b10*/  HMMA.16816.F32 R4, R168.reuse, R52, R40 ;  /* 0x00000034a804723c */ /* 0x042ff00000001828 */
[C---:B------:R-:W-:Y:S01]  /*2b20*/  HMMA.16816.F32 R36, R168.reuse, R54, R48 ;  /* 0x00000036a824723c */ /* 0x040fe20000001830 */
[----:B------:R-:W-:Y:S07]  /*2b30*/  LDSM.16.M88.4 R48, [R213+0x5800] ;  /* 0x00580000d530783b */ /* 0x000fee0000000200 */
[C---:B------:R-:W-:Y:S01]  /*2b40*/  HMMA.16816.F32 R60, R168.reuse, R106, R16 ;  /* 0x0000006aa83c723c */ /* 0x040fe20000001810 */
[----:B------:R-:W-:Y:S04]  /*2b50*/  LDSM.16.M88.4 R16, [R213+0x4800] ;  /* 0x00480000d510783b */ /* 0x000fe80000000200 */
[----:B------:R-:W-:Y:S03]  /*2b60*/  LDSM.16.M88.4 R104, [R2+0x4800] ;  /* 0x004800000268783b */ /* 0x000fe60000000200 */
[----:B------:R-:W-:Y:S01]  /*2b70*/  HMMA.16816.F32 R52, R168, R90, R84 ;  /* 0x0000005aa834723c */ /* 0x000fe20000001854 */
[----:B------:R-:W1:Y:S07]  /*2b80*/  LDSM.16.M88.4 R84, [R3+0x3000] ;  /* 0x003000000354783b */ /* 0x000e6e0000000200 */
[C---:B----4-:R-:W-:Y:S08]  /*2b90*/  HMMA.16816.F32 R76, R172.reuse, R28, R76 ;  /* 0x0000001cac4c723c */ /* 0x050ff0000000184c */
[----:B------:R-:W-:Y:S08]  /*2ba0*/  HMMA.16816.F32 R28, R172, R30, R72 ;  /* 0x0000001eac1c723c */ /* 0x000ff00000001848 */
[----:B------:R-:W-:Y:S01]  /*2bb0*/  HMMA.16816.F32 R40, R168, R88, R68 ;  /* 0x00000058a828723c */ /* 0x000fe20000001844 */
[----:B------:R-:W-:Y:S07]  /*2bc0*/  LDSM.16.M88.4 R88, [R2+0x3800] ;  /* 0x003800000258783b */ /* 0x000fee0000000200 */
[C---:B-----5:R-:W-:Y:S08]  /*2bd0*/  HMMA.16816.F32 R72, R172.reuse, R24, R64 ;  /* 0x00000018ac48723c */ /* 0x060ff00000001840 */
[C---:B---3--:R-:W-:Y:S08]  /*2be0*/  HMMA.16816.F32 R64, R172.reuse, R20, R56 ;  /* 0x00000014ac40723c */ /* 0x048ff00000001838 */
[C---:B------:R-:W-:Y:S01]  /*2bf0*/  HMMA.16816.F32 R68, R172.reuse, R26, R60 ;  /* 0x0000001aac44723c */ /* 0x040fe2000000183c */
[----:B------:R-:W3:Y:S07]  /*2c00*/  LDSM.16.M88.4 R24, [R2+0x3000] ;  /* 0x003000000218783b */ /* 0x000eee0000000200 */
[C---:B------:R-:W-:Y:S08]  /*2c10*/  HMMA.16816.F32 R44, R172.reuse, R22, R44 ;  /* 0x00000016ac2c723c */ /* 0x040ff0000000182c */
[----:B--2---:R-:W-:Y:S08]  /*2c20*/  HMMA.16816.F32 R20, R172, R32, R4 ;  /* 0x00000020ac14723c */ /* 0x004ff00000001804 */
[----:B-1----:R-:W-:Y:S01]  /*2c30*/  HMMA.16816.F32 R4, R176, R84, R76 ;  /* 0x00000054b004723c */ /* 0x002fe2000000184c */
[----:B------:R-:W-:Y:S07]  /*2c40*/  LDSM.16.M88.4 R76, [R2+0x5800] ;  /* 0x00580000024c783b */ /* 0x000fee0000000200 */
[C---:B------:R-:W-:Y:S08]  /*2c50*/  HMMA.16816.F32 R60, R172.reuse, R16, R12 ;  /* 0x00000010ac3c723c */ /* 0x040ff0000000180c */
[C---:B------:R-:W-:Y:S08]  /*2c60*/  HMMA.16816.F32 R56, R172.reuse, R18, R8 ;  /* 0x00000012ac38723c */ /* 0x040ff00000001808 */
[C---:B------:R-:W-:Y:S08]  /*2c70*/  HMMA.16816.F32 R16, R172.reuse, R34, R36 ;  /* 0x00000022ac10723c */ /* 0x040ff00000001824 */
[----:B------:R-:W-:Y:S08]  /*2c80*/  HMMA.16816.F32 R12, R172, R48, R40 ;  /* 0x00000030ac0c723c */ /* 0x000ff00000001828 */
[C---:B------:R-:W-:Y:S01]  /*2c90*/  HMMA.16816.F32 R28, R176.reuse, R86, R28 ;  /* 0x00000056b01c723c */ /* 0x040fe2000000181c */
[----:B------:R-:W-:Y:S07]  /*2ca0*/  LDSM.16.M88.4 R84, [R0+0x3800] ;  /* 0x003800000054783b */ /* 0x000fee0000000200 */
[C---:B------:R-:W-:Y:S08]  /*2cb0*/  HMMA.16816.F32 R40, R176.reuse, R92, R64 ;  /* 0x0000005cb028723c */ /* 0x040ff00000001840 */
[C---:B------:R-:W-:Y:S08]  /*2cc0*/  HMMA.16816.F32 R32, R176.reuse, R80, R72 ;  /* 0x00000050b020723c */ /* 0x040ff00000001848 */
[C---:B------:R-:W-:Y:S01]  /*2cd0*/  HMMA.16816.F32 R36, R176.reuse, R82, R68 ;  /* 0x00000052b024723c */ /* 0x040fe20000001844 */
[----:B------:R-:W1:Y:S07]  /*2ce0*/  LDSM.16.M88.4 R80, [R0+0x3000] ;  /* 0x003000000050783b */ /* 0x000e6e0000000200 */
[----:B------:R-:W-:Y:S01]  /*2cf0*/  HMMA.16816.F32 R44, R176, R94, R44 ;  /* 0x0000005eb02c723c */ /* 0x000fe2000000182c */
[----:B------:R-:W2:Y:S07]  /*2d00*/  LDSM.16.M88.4 R92, [R0+0x4000] ;  /* 0x00400000005c783b */ /* 0x000eae0000000200 */
[----:B------:R-:W-:Y:S08]  /*2d10*/  HMMA.16816.F32 R8, R172, R50, R52 ;  /* 0x00000032ac08723c */ /* 0x000ff00000001834 */
[----:B------:R-:W-:Y:S08]  /*2d20*/  HMMA.16816.F32 R72, R176, R108, R20 ;  /* 0x0000006cb048723c */ /* 0x000ff00000001814 */
[----:B---3--:R-:W-:Y:S08]  /*2d30*/  HMMA.16816.F32 R20, R180, R24, R4 ;  /* 0x00000018b414723c */ /* 0x008ff00000001804 */
[C---:B------:R-:W-:Y:S01]  /*2d40*/  HMMA.16816.F32 R52, R176.reuse, R102, R56 ;  /* 0x00000066b034723c */ /* 0x040fe20000001838 */
[----:B------:R-:W3:Y:S07]  /*2d50*/  LDSM.16.M88.4 R56, [R2+0x5000] ;  /* 0x005000000238783b */ /* 0x000eee0000000200 */
[----:B------:R-:W-:Y:S08]  /*2d60*/  HMMA.16816.F32 R68, R176, R110, R16 ;  /* 0x0000006eb044723c */ /* 0x000ff00000001810 */
[C---:B------:R-:W-:Y:S08]  /*2d70*/  HMMA.16816.F32 R16, R180.reuse, R26, R28 ;  /* 0x0000001ab410723c */ /* 0x040ff0000000181c */
[----:B------:R-:W-:Y:S01]  /*2d80*/  HMMA.16816.F32 R4, R180, R96, R40 ;  /* 0x00000060b404723c */ /* 0x000fe20000001828 */
[----:B------:R-:W4:Y:S07]  /*2d90*/  LDSM.16.M88.4 R40, [R213+0x6000] ;  /* 0x00600000d528783b */ /* 0x000f2e0000000200 */
[C---:B------:R-:W-:Y:S08]  /*2da0*/  HMMA.16816.F32 R48, R176.reuse, R100, R60 ;  /* 0x00000064b030723c */ /* 0x040ff0000000183c */
[C---:B------:R-:W-:Y:S08]  /*2db0*/  HMMA.16816.F32 R64, R176.reuse, R112, R12 ;  /* 0x00000070b040723c */ /* 0x040ff0000000180c */
[----:B------:R-:W-:Y:S08]  /*2dc0*/  HMMA.16816.F32 R60, R176, R114, R8 ;  /* 0x00000072b03c723c */ /* 0x000ff00000001808 */
[C---:B------:R-:W-:Y:S08]  /*2dd0*/  HMMA.16816.F32 R12, R180.reuse, R88, R32 ;  /* 0x00000058b40c723c */ /* 0x040ff00000001820 */
[----:B------:R-:W-:Y:S01]  /*2de0*/  HMMA.16816.F32 R8, R180, R90, R36 ;  /* 0x0000005ab408723c */ /* 0x000fe20000001824 */
[----:B------:R-:W5:Y:S07]  /*2df0*/  LDSM.16.M88.4 R36, [R0+0x4800] ;  /* 0x004800000024783b */ /* 0x000f6e0000000200 */
[C---:B-1----:R-:W-:Y:S08]  /*2e00*/  HMMA.16816.F32 R20, R184.reuse, R80, R20 ;  /* 0x00000050b814723c */ /* 0x042ff00000001814 */
[C---:B------:R-:W-:Y:S01]  /*2e10*/  HMMA.16816.F32 R32, R184.reuse, R82, R16 ;  /* 0x00000052b820723c */ /* 0x040fe20000001810 */
[----:B------:R-:W-:Y:S07]  /*2e20*/  LDSM.16.M88.4 R16, [R0+0x5800] ;  /* 0x005800000010783b */ /* 0x000fee0000000200 */
[----:B--2---:R-:W-:Y:S01]  /*2e30*/  HMMA.16816.F32 R80, R184, R92, R4 ;  /* 0x0000005cb850723c */ /* 0x004fe20000001804 */
[----:B------:R-:W1:Y:S07]  /*2e40*/  LDSM.16.M88.4 R4, [R0+0x5000] ;  /* 0x005000000004783b */ /* 0x000e6e0000000200 */
[C---:B------:R-:W-:Y:S08]  /*2e50*/  HMMA.16816.F32 R88, R180.reuse, R78, R60 ;  /* 0x0000004eb458723c */ /* 0x040ff0000000183c */
[----:B------:R-:W-:Y:S08]  /*2e60*/  HMMA.16816.F32 R28, R180, R104, R48 ;  /* 0x00000068b41c723c */ /* 0x000ff00000001830 */
[----:B------:R-:W-:Y:S01]  /*2e70*/  HMMA.16816.F32 R60, R184, R84, R12 ;  /* 0x00000054b83c723c */ /* 0x000fe2000000180c */
[----:B------:R-:W2:Y:S07]  /*2e80*/  LDSM.16.M88.4 R12, [R3+0x6000] ;  /* 0x00600000030c783b */ /* 0x000eae0000000200 */
[C---:B------:R-:W-:Y:S08]  /*2e90*/  HMMA.16816.F32 R24, R180.reuse, R98, R44 ;  /* 0x00000062b418723c */ /* 0x040ff0000000182c */
[C---:B---3--:R-:W-:Y:S08]  /*2ea0*/  HMMA.16816.F32 R48, R180.reuse, R56, R72 ;  /* 0x00000038b430723c */ /* 0x048ff00000001848 */
[C---:B------:R-:W-:Y:S08]  /*2eb0*/  HMMA.16816.F32 R44, R180.reuse, R58, R68 ;  /* 0x0000003ab42c723c */ /* 0x040ff00000001844 */
[----:B------:R-:W-:Y:S08]  /*2ec0*/  HMMA.16816.F32 R56, R180, R76, R64 ;  /* 0x0000004cb438723c */ /* 0x000ff00000001840 */
[----:B------:R-:W-:Y:S08]  /*2ed0*/  HMMA.16816.F32 R64, R184, R86, R8 ;  /* 0x00000056b840723c */ /* 0x000ff00000001808 */
[----:B----4-:R-:W-:Y:S01]  /*2ee0*/  HMMA.16816.F32 R8, R188, R40, R20 ;  /* 0x00000028bc08723c */ /* 0x010fe20000001814 */
[----:B------:R-:W3:Y:S07]  /*2ef0*/  LDSM.16.M88.4 R20, [R213+0x6800] ;  /* 0x00680000d514783b */ /* 0x000eee0000000200 */
[----:B------:R-:W-:Y:S08]  /*2f00*/  HMMA.16816.F32 R52, R180, R106, R52 ;  /* 0x0000006ab434723c */ /* 0x000ff00000001834 */
[C---:B-----5:R-:W-:Y:S01]  /*2f10*/  HMMA.16816.F32 R68, R184.reuse, R36, R28 ;  /* 0x00000024b844723c */ /* 0x060fe2000000181c */
[----:B------:R-:W4:Y:S07]  /*2f20*/  LDSM.16.M88.4 R28, [R2+0x6000] ;  /* 0x00600000021c783b */ /* 0x000f2e0000000200 */
[C---:B------:R-:W-:Y:S01]  /*2f30*/  HMMA.16816.F32 R76, R184.reuse, R94, R24 ;  /* 0x0000005eb84c723c */ /* 0x040fe20000001818 */
[----:B------:R-:W-:Y:S07]  /*2f40*/  LDSM.16.M88.4 R24, [R213+0x7000] ;  /* 0x00700000d518783b */ /* 0x000fee0000000200 */
[C---:B-1----:R-:W-:Y:S01]  /*2f50*/  HMMA.16816.F32 R72, R184.reuse, R4, R48 ;  /* 0x00000004b848723c */ /* 0x042fe20000001830 */
[----:B------:R-:W-:Y:S07]  /*2f60*/  LDSM.16.M88.4 R48, [R213+0x8000] ;  /* 0x00800000d530783b */ /* 0x000fee0000000200 */
[----:B------:R-:W-:Y:S08]  /*2f70*/  HMMA.16816.F32 R92, R184, R6, R44 ;  /* 0x00000006b85c723c */ /* 0x000ff0000000182c */
[----:B------:R-:W-:Y:S01]  /*2f80*/  HMMA.16816.F32 R4, R188, R42, R32 ;  /* 0x0000002abc04723c */ /* 0x000fe20000001820 */
[----:B------:R-:W1:Y:S04]  /*2f90*/  LDSM.16.M88.4 R32, [R3+0x6800] ;  /* 0x006800000320783b */ /* 0x000e680000000200 */
[----:B------:R-:W-:Y:S03]  /*2fa0*/  LDSM.16.M88.4 R40, [R2+0x6800] ;  /* 0x006800000228783b */ /* 0x000fe60000000200 */
[----:B------:R-:W-:Y:S01]  /*2fb0*/  HMMA.16816.F32 R52, R184, R38, R52 ;  /* 0x00000026b834723c */ /* 0x000fe20000001834 */
[----:B------:R-:W5:Y:S07]  /*2fc0*/  LDSM.16.M88.4 R36, [R213+0x7800] ;  /* 0x00780000d524783b */ /* 0x000f6e0000000200 */
[----:B--2---:R-:W-:Y:S08]  /*2fd0*/  HMMA.16816.F32 R8, R192, R12, R8 ;  /* 0x0000000cc008723c */ /* 0x004ff00000001808 */
[C---:B------:R-:W-:Y:S01]  /*2fe0*/  HMMA.16816.F32 R96, R184.reuse, R16, R56 ;  /* 0x00000010b860723c */ /* 0x040fe20000001838 */
[----:B------:R-:W2:Y:S07]  /*2ff0*/  LDSM.16.M88.4 R56, [R0+0x6000] ;  /* 0x006000000038783b */ /* 0x000eae0000000200 */
[----:B------:R-:W-:Y:S08]  /*3000*/  HMMA.16816.F32 R88, R184, R18, R88 ;  /* 0x00000012b858723c */ /* 0x000ff00000001858 */
[----:B---3--:R-:W-:Y:S01]  /*3010*/  HMMA.16816.F32 R16, R188, R20, R60 ;  /* 0x00000014bc10723c */ /* 0x008fe2000000183c */
[----:B------:R-:W-:Y:S07]  /*3020*/  LDSM.16.M88.4 R60, [R213+0x8800] ;  /* 0x00880000d53c783b */ /* 0x000fee0000000200 */
[----:B------:R-:W-:Y:S08]  /*3030*/  HMMA.16816.F32 R4, R192, R14, R4 ;  /* 0x0000000ec004723c */ /* 0x000ff00000001804 */
[----:B----4-:R-:W-:Y:S08]  /*3040*/  HMMA.16816.F32 R8, R196, R28, R8 ;  /* 0x0000001cc408723c */ /* 0x010ff00000001808 */
[----:B------:R-:W-:Y:S08]  /*3050*/  HMMA.16816.F32 R12, R188, R22, R64 ;  /* 0x00000016bc0c723c */ /* 0x000ff00000001840 */
[----:B-1----:R-:W-:Y:S08]  /*3060*/  HMMA.16816.F32 R16, R192, R32, R16 ;  /* 0x00000020c010723c */ /* 0x002ff00000001810 */
[C---:B------:R-:W-:Y:S08]  /*3070*/  HMMA.16816.F32 R64, R188.reuse, R26, R76 ;  /* 0x0000001abc40723c */ /* 0x040ff0000000184c */
[----:B-----5:R-:W-:Y:S01]  /*3080*/  HMMA.16816.F32 R76, R188, R38, R52 ;  /* 0x00000026bc4c723c */ /* 0x020fe20000001834 */
[----:B------:R-:W1:Y:S07]  /*3090*/  LDSM.16.M88.4 R52, [R0+0x6800] ;  /* 0x006800000034783b */ /* 0x000e6e0000000200 */
[----:B------:R-:W-:Y:S01]  /*30a0*/  HMMA.16816.F32 R4, R196, R30, R4 ;  /* 0x0000001ec404723c */ /* 0x000fe20000001804 */
[----:B------:R-:W3:Y:S07]  /*30b0*/  LDSM.16.M88.4 R28, [R3+0x7000] ;  /* 0x00700000031c783b */ /* 0x000eee0000000200 */
[----:B--2---:R-:W-:Y:S08]  /*30c0*/  HMMA.16816.F32 R20, R200, R56, R8 ;  /* 0x00000038c814723c */ /* 0x004ff00000001808 */
[----:B------:R-:W-:Y:S01]  /*30d0*/  HMMA.16816.F32 R8, R192, R34, R12 ;  /* 0x00000022c008723c */ /* 0x000fe2000000180c */
[----:B------:R-:W-:Y:S07]  /*30e0*/  LDSM.16.M88.4 R32, [R3+0x8800] ;  /* 0x008800000320783b */ /* 0x000fee0000000200 */
[----:B------:R-:W-:Y:S08]  /*30f0*/  HMMA.16816.F32 R16, R196, R40, R16 ;  /* 0x00000028c410723c */ /* 0x000ff00000001810 */
[----:B------:R-:W-:Y:S08]  /*3100*/  HMMA.16816.F32 R4, R200, R58, R4 ;  /* 0x0000003ac804723c */ /* 0x000ff00000001804 */
[C---:B------:R-:W-:Y:S01]  /*3110*/  HMMA.16816.F32 R84, R188.reuse, R36, R68 ;  /* 0x00000024bc54723c */ /* 0x040fe20000001844 */
[----:B------:R-:W2:Y:S07]  /*3120*/  LDSM.16.M88.4 R36, [R3+0x7800] ;  /* 0x007800000324783b */ /* 0x000eae0000000200 */
[----:B------:R-:W-:Y:S01]  /*3130*/  HMMA.16816.F32 R44, R188, R24, R80 ;  /* 0x00000018bc2c723c */ /* 0x000fe20000001850 */
[----:B------:R-:W4:Y:S01]  /*3140*/  LDSM.16.M88.4 R24, [R2+0x7000] ;  /* 0x007000000218783b */ /* 0x000f220000000200 */
[----:B------:R-:W-:-:S02]  /*3150*/  FMUL.FTZ R12, R20, c[0x0][0x320] ;  /* 0x0000c800140c7a20 */ /* 0x000fc40000410000 */
[----:B------:R-:W-:Y:S01]  /*3160*/  FMUL.FTZ R22, R22, c[0x0][0x320] ;  /* 0x0000c80016167a20 */ /* 0x000fe20000410000 */
[----:B------:R-:W-:Y:S03]  /*3170*/  LDSM.16.M88.4 R56, [R0+0x7800] ;  /* 0x007800000038783b */ /* 0x000fe60000000200 */
[----:B------:R-:W-:Y:S08]  /*3180*/  HMMA.16816.F32 R8, R196, R42, R8 ;  /* 0x0000002ac408723c */ /* 0x000ff00000001808 */
[----:B-1----:R-:W-:Y:S01]  /*3190*/  HMMA.16816.F32 R16, R200, R52, R16 ;  /* 0x00000034c810723c */ /* 0x002fe20000001810 */
[----:B------:R-:W-:-:S02]  /*31a0*/  FMUL.FTZ R4, R4, c[0x0][0x320] ;  /* 0x0000c80004047a20 */ /* 0x000fc40000410000 */
[----:B------:R-:W-:Y:S02]  /*31b0*/  FMUL.FTZ R5, R5, c[0x0][0x320] ;  /* 0x0000c80005057a20 */ /* 0x000fe40000410000 */
[----:B------:R-:W-:Y:S02]  /*31c0*/  FMUL.FTZ R6, R6, c[0x0][0x320] ;  /* 0x0000c80006067a20 */ /* 0x000fe40000410000 */
[----:B------:R-:W-:Y:S01]  /*31d0*/  FMUL.FTZ R7, R7, c[0x0][0x320] ;  /* 0x0000c80007077a20 */ /* 0x000fe20000410000 */
[C---:B------:R-:W-:Y:S01]  /*31e0*/  HMMA.16816.F32 R80, R188.reuse, R48, R72 ;  /* 0x00000030bc50723c */ /* 0x040fe20000001848 */
[----:B------:R1:W-:Y:S01]  /*31f0*/  MUFU.TANH R100, R12 ;  /* 0x0000000c00647308 */ /* 0x0003e20000002400 */
[----:B------:R-:W-:Y:S01]  /*3200*/  FMUL.FTZ R23, R23, c[0x0][0x320] ;  /* 0x0000c80017177a20 */ /* 0x000fe20000410000 */
[----:B------:R-:W-:Y:S05]  /*3210*/  LDSM.16.M88.4 R40, [R3+0x8000] ;  /* 0x008000000328783b */ /* 0x000fea0000000200 */
[C---:B------:R-:W-:Y:S01]  /*3220*/  HMMA.16816.F32 R72, R188.reuse, R50, R92 ;  /* 0x00000032bc48723c */ /* 0x040fe2000000185c */
[----:B------:R-:W-:Y:S07]  /*3230*/  MUFU.TANH R94, R4 ;  /* 0x00000004005e7308 */ /* 0x000fee0000002400 */
[----:B------:R-:W-:Y:S01]  /*3240*/  HMMA.16816.F32 R68, R188, R60, R96 ;  /* 0x0000003cbc44723c */ /* 0x000fe20000001860 */
[----:B------:R-:W-:Y:S01]  /*3250*/  MUFU.TANH R93, R5 ;  /* 0x00000005005d7308 */ /* 0x000fe20000002400 */
[----:B-1----:R-:W-:-:S07]  /*3260*/  FMUL.FTZ R12, R21, c[0x0][0x320] ;  /* 0x0000c800150c7a20 */ /* 0x002fce0000410000 */
[----:B------:R-:W-:Y:S08]  /*3270*/  MUFU.TANH R97, R6 ;  /* 0x0000000600617308 */ /* 0x000ff00000002400 */
[----:B------:R1:W-:Y:S08]  /*3280*/  MUFU.TANH R96, R7 ;  /* 0x0000000700607308 */ /* 0x0003f00000002400 */
[----:B------:R3:W-:Y:S01]  /*3290*/  MUFU.TANH R95, R12 ;  /* 0x0000000c005f7308 */ /* 0x0007e20000002400 */
[----:B-1----:R-:W-:Y:S01]  /*32a0*/  HMMA.16816.F32 R4, R200, R54, R8 ;  /* 0x00000036c804723c */ /* 0x002fe20000001808 */
[----:B------:R-:W1:Y:S06]  /*32b0*/  LDSM.16.M88.4 R52, [R2+0x7800] ;  /* 0x007800000234783b */ /* 0x000e6c0000000200 */
[----:B------:R-:W-:Y:S01]  /*32c0*/  FMUL.FTZ R8, R16, c[0x0][0x320] ;  /* 0x0000c80010087a20 */ /* 0x000fe20000410000 */
[----:B---3--:R-:W-:Y:S01]  /*32d0*/  HMMA.16816.F32 R12, R192, R28, R44 ;  /* 0x0000001cc00c723c */ /* 0x008fe2000000182c */
[----:B------:R-:W-:Y:S01]  /*32e0*/  MUFU.TANH R102, R22 ;  /* 0x0000001600667308 */ /* 0x000fe20000002400 */
[----:B------:R-:W3:Y:S07]  /*32f0*/  LDSM.16.M88.4 R44, [R0+0x7000] ;  /* 0x00700000002c783b */ /* 0x000eee0000000200 */
[----:B------:R5:W1:Y:S01]  /*3300*/  MUFU.TANH R92, R8 ;  /* 0x00000008005c7308 */ /* 0x000a620000002400 */
[----:B------:R-:W-:Y:S07]  /*3310*/  HMMA.16816.F32 R60, R188, R62, R88 ;  /* 0x0000003ebc3c723c */ /* 0x000fee0000001858 */
[----:B------:R1:W-:Y:S01]  /*3320*/  MUFU.TANH R101, R23 ;  /* 0x0000001700657308 */ /* 0x0003e20000002400 */
[----:B-----5:R-:W-:-:S07]  /*3330*/  FMUL.FTZ R8, R17, c[0x0][0x320] ;  /* 0x0000c80011087a20 */ /* 0x020fce0000410000 */
[----:B------:R2:W5:Y:S01]  /*3340*/  MUFU.TANH R88, R8 ;  /* 0x0000000800587308 */ /* 0x0005620000002400 */
[C---:B-1----:R-:W-:Y:S08]  /*3350*/  HMMA.16816.F32 R20, R192.reuse, R30, R64 ;  /* 0x0000001ec014723c */ /* 0x042ff00000001840 */
[----:B--2---:R-:W-:Y:S01]  /*3360*/  HMMA.16816.F32 R8, R192, R36, R84 ;  /* 0x00000024c008723c */ /* 0x004fe20000001854 */
[----:B------:R-:W-:-:S07]  /*3370*/  FMUL.FTZ R18, R18, c[0x0][0x320] ;  /* 0x0000c80012127a20 */ /* 0x000fce0000410000 */
[C---:B----4-:R-:W-:Y:S01]  /*3380*/  HMMA.16816.F32 R12, R196.reuse, R24, R12 ;  /* 0x00000018c40c723c */ /* 0x050fe2000000180c */
[----:B------:R-:W-:Y:S01]  /*3390*/  FMUL.FTZ R19, R19, c[0x0][0x320] ;  /* 0x0000c80013137a20 */ /* 0x000fe20000410000 */
[----:B------:R-:W-:Y:S06]  /*33a0*/  MUFU.TANH R85, R18 ;  /* 0x0000001200557308 */ /* 0x000fec0000002400 */
[----:B------:R-:W-:Y:S02]  /*33b0*/  HMMA.16816.F32 R20, R196, R26, R20 ;  /* 0x0000001ac414723c */ /* 0x000fe40000001814 */
[----:B------:R1:W-:Y:S06]  /*33c0*/  MUFU.TANH R84, R19 ;  /* 0x0000001300547308 */ /* 0x0003ec0000002400 */
[----:B------:R-:W-:Y:S08]  /*33d0*/  HMMA.16816.F32 R28, R192, R38, R76 ;  /* 0x00000026c01c723c */ /* 0x000ff0000000184c */
[----:B-1----:R-:W-:Y:S01]  /*33e0*/  HMMA.16816.F32 R16, R196, R52, R8 ;  /* 0x00000034c410723c */ /* 0x002fe20000001808 */
[----:B------:R-:W1:Y:S01]  /*33f0*/  LDSM.16.M88.4 R8, [R2+0x8000] ;  /* 0x008000000208783b */ /* 0x000e620000000200 */
[----:B------:R-:W-:-:S06]  /*3400*/  FMUL.FTZ R3, R4, c[0x0][0x320] ;  /* 0x0000c80004037a20 */ /* 0x000fcc0000410000 */
[----:B---3--:R-:W-:Y:S01]  /*3410*/  HMMA.16816.F32 R24, R200, R44, R12 ;  /* 0x0000002cc818723c */ /* 0x008fe2000000180c */
[----:B------:R2:W-:Y:S07]  /*3420*/  MUFU.TANH R67, R3 ;  /* 0x0000000300437308 */ /* 0x0005ee0000002400 */
[----:B------:R-:W-:Y:S08]  /*3430*/  HMMA.16816.F32 R48, R192, R40, R80 ;  /* 0x00000028c030723c */ /* 0x000ff00000001850 */
[----:B------:R-:W-:Y:S01]  /*3440*/  HMMA.16816.F32 R12, R200, R46, R20 ;  /* 0x0000002ec80c723c */ /* 0x000fe20000001814 */
[----:B--2---:R-:W-:Y:S01]  /*3450*/  FMUL.FTZ R3, R5, c[0x0][0x320] ;  /* 0x0000c80005037a20 */ /* 0x004fe20000410000 */
[----:B------:R-:W-:Y:S06]  /*3460*/  LDSM.16.M88.4 R44, [R0+0x8800] ;  /* 0x00880000002c783b */ /* 0x000fec0000000200 */
[C---:B------:R-:W-:Y:S01]  /*3470*/  HMMA.16816.F32 R20, R192.reuse, R32, R68 ;  /* 0x00000020c014723c */ /* 0x040fe20000001844 */
[----:B------:R2:W-:Y:S07]  /*3480*/  MUFU.TANH R66, R3 ;  /* 0x0000000300427308 */ /* 0x0005ee0000002400 */
[----:B------:R-:W-:Y:S08]  /*3490*/  HMMA.16816.F32 R36, R192, R34, R60 ;  /* 0x00000022c024723c */ /* 0x000ff0000000183c */
[----:B------:R-:W-:Y:S01]  /*34a0*/  HMMA.16816.F32 R32, R200, R56, R16 ;  /* 0x00000038c820723c */ /* 0x000fe20000001810 */
[----:B--2---:R-:W-:-:S07]  /*34b0*/  FMUL.FTZ R3, R6, c[0x0][0x320] ;  /* 0x0000c80006037a20 */ /* 0x004fce0000410000 */
[----:B------:R-:W-:Y:S01]  /*34c0*/  HMMA.16816.F32 R16, R196, R54, R28 ;  /* 0x00000036c410723c */ /* 0x000fe2000000181c */
[----:B------:R2:W-:Y:S01]  /*34d0*/  LDSM.16.M88.4 R28, [R0+0x8000] ;  /* 0x00800000001c783b */ /* 0x0005e20000000200 */
[----:B------:R3:W-:Y:S01]  /*34e0*/  MUFU.TANH R77, R3 ;  /* 0x00000003004d7308 */ /* 0x0007e20000002400 */
[----:B------:R-:W-:Y:S02]  /*34f0*/  FMUL.FTZ R25, R25, c[0x0][0x320] ;  /* 0x0000c80019197a20 */ /* 0x000fe40000410000 */
[----:B------:R-:W-:Y:S02]  /*3500*/  FMUL.FTZ R26, R26, c[0x0][0x320] ;  /* 0x0000c8001a1a7a20 */ /* 0x000fe40000410000 */
[----:B------:R-:W-:-:S03]  /*3510*/  FMUL.FTZ R27, R27, c[0x0][0x320] ;  /* 0x0000c8001b1b7a20 */ /* 0x000fc60000410000 */
[----:B------:R-:W-:Y:S01]  /*3520*/  MUFU.TANH R64, R25 ;  /* 0x0000001900407308 */ /* 0x000fe20000002400 */
[----:B---3--:R-:W-:Y:S02]  /*3530*/  FMUL.FTZ R3, R7, c[0x0][0x320] ;  /* 0x0000c80007037a20 */ /* 0x008fe40000410000 */
[----:B------:R-:W-:Y:S01]  /*3540*/  HMMA.16816.F32 R4, R192, R42, R72 ;  /* 0x0000002ac004723c */ /* 0x000fe20000001848 */
[----:B------:R3:W4:Y:S04]  /*3550*/  LDSM.16.M88.4 R40, [R2+0x8800] ;  /* 0x008800000228783b */ /* 0x0007280000000200 */
[----:B------:R1:W-:Y:S01]  /*3560*/  MUFU.TANH R76, R3 ;  /* 0x00000003004c7308 */ /* 0x0003e20000002400 */
[----:B------:R-:W-:-:S05]  /*3570*/  IMAD.IADD R122, R122, 0x1, R160 ;  /* 0x000000017a7a7824 */ /* 0x000fca00078e02a0 */
[----:B------:R-:W-:Y:S01]  /*3580*/  HMMA.16816.F32 R16, R200, R58, R16 ;  /* 0x0000003ac810723c */ /* 0x000fe20000001810 */
[----:B--2---:R-:W-:Y:S01]  /*3590*/  IADD3 R0, R120, c[0x0][0x1d0], RZ ;  /* 0x0000740078007a10 */ /* 0x004fe20007ffe0ff */
[----:B------:R-:W-:Y:S01]  /*35a0*/  MUFU.TANH R70, R26 ;  /* 0x0000001a00467308 */ /* 0x000fe20000002400 */
[----:B------:R-:W-:Y:S01]  /*35b0*/  FMUL.FTZ R12, R12, c[0x0][0x320] ;  /* 0x0000c8000c0c7a20 */ /* 0x000fe20000410000 */
[----:B------:R-:W-:-:S04]  /*35c0*/  DEPBAR.LE SB0, 0x2 ;  /* 0x000080800000791a */ /* 0x000fc80000000000 */
[----:B------:R-:W-:Y:S01]  /*35d0*/  FMUL.FTZ R13, R13, c[0x0][0x320] ;  /* 0x0000c8000d0d7a20 */ /* 0x000fe20000410000 */
[----:B------:R-:W-:Y:S01]  /*35e0*/  BAR.SYNC.DEFER_BLOCKING 0x0 ;  /* 0x0000000000007b1d */ /* 0x000fe20000010000 */
[----:B-1----:R-:W-:-:S05]  /*35f0*/  FMUL.FTZ R3, R24, c[0x0][0x320] ;  /* 0x0000c80018037a20 */ /* 0x002fca0000410000 */
[----:B------:R1:W-:Y:S01]  /*3600*/  MUFU.TANH R60, R27 ;  /* 0x0000001b003c7308 */ /* 0x0003e20000002400 */
[----:B---3--:R-:W-:-:S07]  /*3610*/  IMAD.MOV.U32 R2, RZ, RZ, R122 ;  /* 0x000000ffff027224 */ /* 0x008fce00078e007a */
[----:B------:R2:W-:Y:S01]  /*3620*/  MUFU.TANH R65, R3 ;  /* 0x0000000300417308 */ /* 0x0005e20000002400 */
[C---:B-1----:R-:W-:Y:S08]  /*3630*/  HMMA.16816.F32 R24, R196.reuse, R8, R48 ;  /* 0x00000008c418723c */ /* 0x042ff00000001830 */
[----:B----4-:R-:W-:Y:S01]  /*3640*/  HMMA.16816.F32 R20, R196, R40, R20 ;  /* 0x00000028c414723c */ /* 0x010fe20000001814 */
[----:B--2---:R-:W-:Y:S01]  /*3650*/  @P2 IMAD.HI.U32 R3, R122, c[0x0][0x2c8], RZ ;  /* 0x0000b2007a032a27 */ /* 0x004fe200078e00ff */
[----:B------:R-:W1:Y:S01]  /*3660*/  MUFU.TANH R53, R12 ;  /* 0x0000000c00357308 */ /* 0x000e620000002400 */
[----:B------:R-:W-:Y:S03]  /*3670*/  LDSM.16.MT88.4 R104, [R215+0x800] ;  /* 0x00080000d768783b */ /* 0x000fe60000004200 */
[----:B------:R-:W-:-:S02]  /*3680*/  @P2 SHF.R.U32.HI R2, RZ, c[0x0][0x2cc], R3 ;  /* 0x0000b300ff022a19 */ /* 0x000fc40000011603 */
[----:B------:R-:W-:Y:S03]  /*3690*/  HMMA.16816.F32 R8, R196, R10, R4 ;  /* 0x0000000ac408723c */ /* 0x000fe60000001804 */
[----:B------:R-:W2:Y:S04]  /*36a0*/  SHFL.IDX PT, R4, R2, RZ, 0x1c1f ;  /* 0x001c1fff02047589 */ /* 0x000ea800000e0000 */
[----:B------:R3:W4:Y:S01]  /*36b0*/  SHFL.IDX PT, R3, R2, 0x1, 0x1c1f ;  /* 0x003c1f0002037f89 */ /* 0x00072200000e0000 */
[----:B------:R-:W-:Y:S01]  /*36c0*/  HMMA.16816.F32 R24, R200, R28, R24 ;  /* 0x0000001cc818723c */ /* 0x000fe20000001818 */
[----:B------:R-:W-:Y:S01]  /*36d0*/  FMUL.FTZ R16, R16, c[0x0][0x320] ;  /* 0x0000c80010107a20 */ /* 0x000fe20000410000 */
[----:B------:R-:W1:Y:S01]  /*36e0*/  MUFU.TANH R52, R13 ;  /* 0x0000000d00347308 */ /* 0x000e620000002400 */
[----:B------:R-:W-:Y:S01]  /*36f0*/  FMUL.FTZ R32, R32, c[0x0][0x320] ;  /* 0x0000c80020207a20 */ /* 0x000fe20000410000 */
[----:B---3--:R-:W-:-:S04]  /*3700*/  IADD3 R2, -R121, 0x1, R0 ;  /* 0x0000000179027810 */ /* 0x008fc80007ffe100 */
[----:B------:R-:W-:Y:S01]  /*3710*/  IADD3 R2, R2, -c[0x0][0x168], RZ ;  /* 0x80005a0002027a10 */ /* 0x000fe20007ffe0ff */
[----:B------:R-:W-:-:S04]  /*3720*/  IMAD.IADD R0, R0, 0x1, -R121 ;  /* 0x0000000100007824 */ /* 0x000fc800078e0a79 */
[C---:B--2---:R-:W-:Y:S02]  /*3730*/  IMAD.IADD R4, R2.reuse, 0x1, R4 ;  /* 0x0000000102047824 */ /* 0x044fe400078e0204 */
[----:B----4-:R-:W-:-:S03]  /*3740*/  IMAD.IADD R3, R2, 0x1, R3 ;  /* 0x0000000102037824 */ /* 0x010fc600078e0203 */
[C---:B------:R-:W-:Y:S02]  /*3750*/  IMNMX R2, R0.reuse, R4, PT ;  /* 0x0000000400027217 */ /* 0x040fe40003800200 */
[----:B------:R-:W-:-:S04]  /*3760*/  IMNMX R0, R0, R3, PT ;  /* 0x0000000300007217 */ /* 0x000fc80003800200 */
[----:B------:R-:W-:Y:S01]  /*3770*/  FMUL.FTZ R3, R24, c[0x0][0x320] ;  /* 0x0000c80018037a20 */ /* 0x000fe20000410000 */
[----:B------:R2:W-:Y:S01]  /*3780*/  MUFU.TANH R28, R16 ;  /* 0x00000010001c7308 */ /* 0x0005e20000002400 */
[----:B------:R-:W-:Y:S02]  /*3790*/  FMUL.FTZ R33, R33, c[0x0][0x320] ;  /* 0x0000c80021217a20 */ /* 0x000fe40000410000 */
[----:B------:R-:W-:Y:S01]  /*37a0*/  FMUL.FTZ R17, R17, c[0x0][0x320] ;  /* 0x0000c80011117a20 */ /* 0x000fe20000410000 */
[----:B------:R-:W-:-:S04]  /*37b0*/  ISETP.GT.AND P6, PT, R2, 0x10, PT ;  /* 0x000000100200780c */ /* 0x000fc80003fc4270 */
[----:B------:R-:W3:Y:S01]  /*37c0*/  MUFU.TANH R3, R3 ;  /* 0x0000000300037308 */ /* 0x000ee20000002400 */
[----:B------:R-:W-:Y:S02]  /*37d0*/  FMUL.FTZ R14, R14, c[0x0][0x320] ;  /* 0x0000c8000e0e7a20 */ /* 0x000fe40000410000 */
[----:B--2---:R-:W-:-:S05]  /*37e0*/  FMUL.FTZ R16, R25, c[0x0][0x320] ;  /* 0x0000c80019107a20 */ /* 0x004fca0000410000 */
[----:B------:R-:W2:Y:S01]  /*37f0*/  MUFU.TANH R32, R32 ;  /* 0x0000002000207308 */ /* 0x000ea20000002400 */
[----:B------:R-:W-:Y:S01]  /*3800*/  FMUL.FTZ R15, R15, c[0x0][0x320] ;  /* 0x0000c8000f0f7a20 */ /* 0x000fe20000410000 */
[----:B------:R-:W-:Y:S01]  /*3810*/  HMMA.16816.F32 R4, R200, R44, R20 ;  /* 0x0000002cc804723c */ /* 0x000fe20000001814 */
[C---:B------:R-:W-:Y:S02]  /*3820*/  ISETP.GT.AND P0, PT, R2.reuse, RZ, PT ;  /* 0x000000ff0200720c */ /* 0x040fe40003f04270 */
[----:B------:R-:W-:-:S03]  /*3830*/  ISETP.GT.AND P4, PT, R2, 0x1, PT ;  /* 0x000000010200780c */ /* 0x000fc60003f84270 */
[----:B------:R-:W4:Y:S01]  /*3840*/  MUFU.TANH R33, R33 ;  /* 0x0000002100217308 */ /* 0x000f220000002400 */
[C---:B------:R-:W-:Y:S02]  /*3850*/  ISETP.GT.AND P3, PT, R2.reuse, 0x8, PT ;  /* 0x000000080200780c */ /* 0x040fe40003f64270 */
[C---:B------:R-:W-:Y:S02]  /*3860*/  ISETP.GT.AND P1, PT, R2.reuse, 0x9, PT ;  /* 0x000000090200780c */ /* 0x040fe40003f24270 */
[----:B------:R-:W-:-:S03]  /*3870*/  ISETP.GT.AND P5, PT, R2, 0x11, PT ;  /* 0x000000110200780c */ /* 0x000fc60003fa4270 */
[----:B------:R-:W1:Y:S01]  /*3880*/  MUFU.TANH R17, R17 ;  /* 0x0000001100117308 */ /* 0x000e620000002400 */
[----:B------:R-:W-:Y:S01]  /*3890*/  FSEL R20, R92, -INF , P6 ;  /* 0xff8000005c147808 */ /* 0x000fe20003000000 */
[----:B------:R-:W-:Y:S01]  /*38a0*/  HMMA.16816.F32 R8, R200, R30, R8 ;  /* 0x0000001ec808723c */ /* 0x000fe20000001808 */
[----:B------:R-:W-:-:S05]  /*38b0*/  ISETP.GT.AND P6, PT, R2, 0x28, PT ;  /* 0x000000280200780c */ /* 0x000fca0003fc4270 */
[----:B------:R-:W1:Y:S01]  /*38c0*/  MUFU.TANH R16, R16 ;  /* 0x0000001000107308 */ /* 0x000e620000002400 */
[----:B------:R-:W-:Y:S02]  /*38d0*/  FSEL R12, R100, -INF , P0 ;  /* 0xff800000640c7808 */ /* 0x000fe40000000000 */
[----:B------:R-:W-:Y:S02]  /*38e0*/  FSEL R13, R95, -INF , P4 ;  /* 0xff8000005f0d7808 */ /* 0x000fe40002000000 */
[----:B-----5:R-:W-:-:S03]  /*38f0*/  FSEL R21, R88, -INF , P5 ;  /* 0xff80000058157808 */ /* 0x020fc60002800000 */
[----:B------:R5:W-:Y:S01]  /*3900*/  MUFU.TANH R54, R14 ;  /* 0x0000000e00367308 */ /* 0x000be20000002400 */
[C---:B------:R-:W-:Y:S02]  /*3910*/  ISETP.GT.AND P0, PT, R2.reuse, 0x18, PT ;  /* 0x000000180200780c */ /* 0x040fe40003f04270 */
[C---:B------:R-:W-:Y:S02]  /*3920*/  ISETP.GT.AND P4, PT, R2.reuse, 0x19, PT ;  /* 0x000000190200780c */ /* 0x040fe40003f84270 */
[----:B------:R-:W-:-:S03]  /*3930*/  ISETP.GT.AND P5, PT, R2, 0x29, PT ;  /* 0x000000290200780c */ /* 0x000fc60003fa4270 */
[----:B------:R2:W-:Y:S01]  /*3940*/  MUFU.TANH R55, R15 ;  /* 0x0000000f00377308 */ /* 0x0005e20000002400 */
[----:B-1----:R-:W-:Y:S02]  /*3950*/  FSEL R58, R53, -INF , P6 ;  /* 0xff800000353a7808 */ /* 0x002fe40003000000 */
[----:B------:R-:W-:Y:S02]  /*3960*/  ISETP.GT.AND P6, PT, R2, 0x40, PT ;  /* 0x000000400200780c */ /* 0x000fe40003fc4270 */
[----:B-----5:R-:W-:Y:S02]  /*3970*/  FSEL R14, R94, -INF , P3 ;  /* 0xff8000005e0e7808 */ /* 0x020fe40001800000 */
[C---:B------:R-:W-:Y:S02]  /*3980*/  ISETP.GT.AND P3, PT, R2.reuse, 0x20, PT ;  /* 0x000000200200780c */ /* 0x040fe40003f64270 */
[----:B--2---:R-:W-:Y:S02]  /*3990*/  FSEL R15, R93, -INF , P1 ;  /* 0xff8000005d0f7808 */ /* 0x004fe40000800000 */
[----:B------:R-:W-:-:S02]  /*39a0*/  ISETP.GT.AND P1, PT, R2, 0x21, PT ;  /* 0x000000210200780c */ /* 0x000fc40003f24270 */
[----:B------:R-:W-:Y:S02]  /*39b0*/  FSEL R22, R67, -INF , P0 ;  /* 0xff80000043167808 */ /* 0x000fe40000000000 */
[----:B------:R-:W-:Y:S02]  /*39c0*/  FSEL R23, R66, -INF , P4 ;  /* 0xff80000042177808 */ /* 0x000fe40002000000 */
[----:B------:R-:W-:Y:S02]  /*39d0*/  FSEL R57, R65, -INF , P3 ;  /* 0xff80000041397808 */ /* 0x000fe40001800000 */
[----:B------:R-:W-:Y:S02]  /*39e0*/  FSEL R56, R64, -INF , P1 ;  /* 0xff80000040387808 */ /* 0x000fe40000800000 */
[----:B------:R-:W-:Y:S02]  /*39f0*/  FSEL R59, R52, -INF , P5 ;  /* 0xff800000343b7808 */ /* 0x000fe40002800000 */
[----:B------:R-:W-:-:S02]  /*3a00*/  ISETP.GT.AND P0, PT, R2, 0x30, PT ;  /* 0x000000300200780c */ /* 0x000fc40003f04270 */
[C---:B------:R-:W-:Y:S02]  /*3a10*/  ISETP.GT.AND P4, PT, R2.reuse, 0x31, PT ;  /* 0x000000310200780c */ /* 0x040fe40003f84270 */
[C---:B------:R-:W-:Y:S02]  /*3a20*/  ISETP.GT.AND P3, PT, R2.reuse, 0x38, PT ;  /* 0x000000380200780c */ /* 0x040fe40003f64270 */
[C---:B------:R-:W-:Y:S02]  /*3a30*/  ISETP.GT.AND P1, PT, R2.reuse, 0x39, PT ;  /* 0x000000390200780c */ /* 0x040fe40003f24270 */
[----:B------:R-:W-:Y:S02]  /*3a40*/  ISETP.GT.AND P5, PT, R2, 0x41, PT ;  /* 0x000000410200780c */ /* 0x000fe40003fa4270 */
[----:B---3--:R-:W-:Y:S02]  /*3a50*/  FSEL R90, R3, -INF , P6 ;  /* 0xff800000035a7808 */ /* 0x008fe40003000000 */
[----:B------:R-:W-:-:S02]  /*3a60*/  FMNMX.FTZ R3, R12, R13, !PT ;  /* 0x0000000d0c037209 */ /* 0x000fc40007810000 */
[----:B------:R-:W-:Y:S02]  /*3a70*/  FSEL R68, R32, -INF , P0 ;  /* 0xff80000020447808 */ /* 0x000fe40000000000 */
[----:B----4-:R-:W-:Y:S02]  /*3a80*/  FSEL R69, R33, -INF , P4 ;  /* 0xff80000021457808 */ /* 0x010fe40002000000 */
[----:B------:R-:W-:Y:S02]  /*3a90*/  FSEL R87, R28, -INF , P3 ;  /* 0xff8000001c577808 */ /* 0x000fe40001800000 */
[----:B------:R-:W-:Y:S02]  /*3aa0*/  FSEL R86, R17, -INF , P1 ;  /* 0xff80000011567808 */ /* 0x000fe40000800000 */
[----:B------:R-:W-:Y:S02]  /*3ab0*/  FSEL R103, R16, -INF , P5 ;  /* 0xff80000010677808 */ /* 0x000fe40002800000 */
[----:B------:R-:W-:-:S02]  /*3ac0*/  ISETP.GT.AND P0, PT, R2, 0x48, PT ;  /* 0x000000480200780c */ /* 0x000fc40003f04270 */
[C---:B------:R-:W-:Y:S02]  /*3ad0*/  ISETP.GT.AND P4, PT, R2.reuse, 0x49, PT ;  /* 0x000000490200780c */ /* 0x040fe40003f84270 */
[C---:B------:R-:W-:Y:S02]  /*3ae0*/  ISETP.GT.AND P3, PT, R2.reuse, 0x50, PT ;  /* 0x000000500200780c */ /* 0x040fe40003f64270 */
[C---:B------:R-:W-:Y:S02]  /*3af0*/  ISETP.GT.AND P1, PT, R2.reuse, 0x51, PT ;  /* 0x000000510200780c */ /* 0x040fe40003f24270 */
[C---:B------:R-:W-:Y:S02]  /*3b00*/  ISETP.GT.AND P6, PT, R2.reuse, 0x58, PT ;  /* 0x000000580200780c */ /* 0x040fe40003fc4270 */
[----:B------:R-:W-:Y:S02]  /*3b10*/  ISETP.GT.AND P5, PT, R2, 0x59, PT ;  /* 0x000000590200780c */ /* 0x000fe40003fa4270 */
[----:B------:R-:W-:-:S04]  /*3b20*/  FMNMX.FTZ R2, R14, R3, !PT ;  /* 0x000000030e027209 */ /* 0x000fc80007810000 */
[----:B------:R-:W-:Y:S01]  /*3b30*/  FMNMX.FTZ R2, R15, R2, !PT ;  /* 0x000000020f027209 */ /* 0x000fe20007810000 */
[----:B------:R-:W-:-:S03]  /*3b40*/  FMUL.FTZ R8, R8, c[0x0][0x320] ;  /* 0x0000c80008087a20 */ /* 0x000fc60000410000 */
[----:B------:R-:W-:Y:S01]  /*3b50*/  FMNMX.FTZ R2, R20, R2, !PT ;  /* 0x0000000214027209 */ /* 0x000fe20007810000 */
[----:B------:R-:W-:Y:S01]  /*3b60*/  FMUL.FTZ R9, R9, c[0x0][0x320] ;  /* 0x0000c80009097a20 */ /* 0x000fe20000410000 */
[----:B------:R-:W-:Y:S02]  /*3b70*/  HMMA.16816.F32 R36, R196, R42, R36 ;  /* 0x0000002ac424723c */ /* 0x000fe40000001824 */
[----:B------:R-:W-:Y:S01]  /*3b80*/  FMNMX.FTZ R2, R21, R2, !PT ;  /* 0x0000000215027209 */ /* 0x000fe20007810000 */
[----:B------:R-:W-:Y:S01]  /*3b90*/  FMUL.FTZ R4, R4, c[0x0][0x320] ;  /* 0x0000c80004047a20 */ /* 0x000fe20000410000 */
[----:B------:R-:W1:Y:S02]  /*3ba0*/  MUFU.TANH R8, R8 ;  /* 0x0000000800087308 */ /* 0x000e640000002400 */
[----:B------:R-:W-:Y:S01]  /*3bb0*/  FMNMX.FTZ R2, R22, R2, !PT ;  /* 0x0000000216027209 */ /* 0x000fe20007810000 */
[----:B------:R-:W-:-:S05]  /*3bc0*/  FMUL.FTZ R3, R5, c[0x0][0x320] ;  /* 0x0000c80005037a20 */ /* 0x000fca0000410000 */
[----:B------:R-:W2:Y:S01]  /*3bd0*/  MUFU.TANH R9, R9 ;  /* 0x0000000900097308 */ /* 0x000ea20000002400 */
[----:B------:R-:W-:-:S07]  /*3be0*/  FMNMX.FTZ R2, R23, R2, !PT ;  /* 0x0000000217027209 */ /* 0x000fce0007810000 */
[----:B------:R-:W3:Y:S01]  /*3bf0*/  MUFU.TANH R4, R4 ;  /* 0x0000000400047308 */ /* 0x000ee20000002400 */
[----:B------:R-:W-:-:S07]  /*3c00*/  FMNMX.FTZ R2, R57, R2, !PT ;  /* 0x0000000239027209 */ /* 0x000fce0007810000 */
[----:B------:R-:W4:Y:S01]  /*3c10*/  MUFU.TANH R3, R3 ;  /* 0x0000000300037308 */ /* 0x000f220000002400 */
[----:B------:R-:W-:Y:S02]  /*3c20*/  FMNMX.FTZ R2, R56, R2, !PT ;  /* 0x0000000238027209 */ /* 0x000fe40007810000 */
[----:B-1----:R-:W-:Y:S02]  /*3c30*/  FSEL R91, R8, -INF , P0 ;  /* 0xff800000085b7808 */ /* 0x002fe40000000000 */
[----:B--2---:R-:W-:Y:S02]  /*3c40*/  FSEL R92, R9, -INF , P4 ;  /* 0xff800000095c7808 */ /* 0x004fe40002000000 */
[----:B------:R-:W-:Y:S02]  /*3c50*/  FMNMX.FTZ R2, R58, R2, !PT ;  /* 0x000000023a027209 */ /* 0x000fe40007810000 */
[C---:B------:R-:W-:Y:S02]  /*3c60*/  ISETP.GT.AND P0, PT, R0.reuse, RZ, PT ;  /* 0x000000ff0000720c */ /* 0x040fe40003f04270 */
[----:B------:R-:W-:Y:S01]  /*3c70*/  ISETP.GT.AND P4, PT, R0, 0x1, PT ;  /* 0x000000010000780c */ /* 0x000fe20003f84270 */
[----:B------:R-:W-:Y:S01]  /*3c80*/  HMMA.16816.F32 R28, R200, R46, R36 ;  /* 0x0000002ec81c723c */ /* 0x000fe20000001824 */
[----:B------:R-:W-:Y:S01]  /*3c90*/  FMUL.FTZ R24, R6, c[0x0][0x320] ;  /* 0x0000c80006187a20 */ /* 0x000fe20000410000 */
[----:B---3--:R-:W-:Y:S01]  /*3ca0*/  FSEL R111, R4, -INF , P3 ;  /* 0xff800000046f7808 */ /* 0x008fe20001800000 */
[----:B------:R-:W-:Y:S01]  /*3cb0*/  FMUL.FTZ R19, R19, c[0x0][0x320] ;  /* 0x0000c80013137a20 */ /* 0x000fe20000410000 */
[----:B------:R-:W-:Y:S01]  /*3cc0*/  FMNMX.FTZ R2, R59, R2, !PT ;  /* 0x000000023b027209 */ /* 0x000fe20007810000 */
[----:B------:R-:W-:Y:S01]  /*3cd0*/  FMUL.FTZ R18, R18, c[0x0][0x320] ;  /* 0x0000c80012127a20 */ /* 0x000fe20000410000 */
[----:B------:R-:W-:Y:S01]  /*3ce0*/  ISETP.GT.AND P3, PT, R0, 0x8, PT ;  /* 0x000000080000780c */ /* 0x000fe20003f64270 */
[----:B------:R-:W-:Y:S01]  /*3cf0*/  FMUL.FTZ R34, R34, c[0x0][0x320] ;  /* 0x0000c80022227a20 */ /* 0x000fe20000410000 */
[----:B------:R-:W-:Y:S01]  /*3d00*/  FSEL R4, R102, -INF , P0 ;  /* 0xff80000066047808 */ /* 0x000fe20000000000 */
[----:B------:R-:W-:Y:S01]  /*3d10*/  FMUL.FTZ R25, R7, c[0x0][0x320] ;  /* 0x0000c80007197a20 */ /* 0x000fe20000410000 */
[----:B------:R-:W-:Y:S01]  /*3d20*/  FSEL R6, R101, -INF , P4 ;  /* 0xff80000065067808 */ /* 0x000fe20002000000 */
[----:B------:R-:W-:Y:S01]  /*3d30*/  FMUL.FTZ R35, R35, c[0x0][0x320] ;  /* 0x0000c80023237a20 */ /* 0x000fe20000410000 */
[----:B----4-:R-:W-:Y:S01]  /*3d40*/  FSEL R110, R3, -INF , P1 ;  /* 0xff800000036e7808 */ /* 0x010fe20000800000 */
[----:B------:R-:W-:Y:S01]  /*3d50*/  FMUL.FTZ R26, R26, c[0x0][0x320] ;  /* 0x0000c8001a1a7a20 */ /* 0x000fe20000410000 */
[----:B------:R-:W-:Y:S01]  /*3d60*/  FMNMX.FTZ R2, R68, R2, !PT ;  /* 0x0000000244027209 */ /* 0x000fe20007810000 */
[----:B------:R-:W-:Y:S01]  /*3d70*/  FMUL.FTZ R27, R27, c[0x0][0x320] ;  /* 0x0000c8001b1b7a20 */ /* 0x000fe20000410000 */
[----:B------:R-:W-:Y:S01]  /*3d80*/  ISETP.GT.AND P1, PT, R0, 0x9, PT ;  /* 0x000000090000780c */ /* 0x000fe20003f24270 */
[----:B------:R-:W-:Y:S01]  /*3d90*/  FMUL.FTZ R10, R10, c[0x0][0x320] ;  /* 0x0000c8000a0a7a20 */ /* 0x000fe20000410000 */
[----:B------:R-:W-:Y:S01]  /*3da0*/  FSEL R5, R97, -INF , P3 ;  /* 0xff80000061057808 */ /* 0x000fe20001800000 */
[----:B------:R-:W-:Y:S01]  /*3db0*/  FMUL.FTZ R11, R11, c[0x0][0x320] ;  /* 0x0000c8000b0b7a20 */ /* 0x000fe20000410000 */
[----:B------:R-:W-:Y:S01]  /*3dc0*/  FMNMX.FTZ R3, R4, R6, !PT ;  /* 0x0000000604037209 */ /* 0x000fe20007810000 */
[----:B------:R-:W-:Y:S01]  /*3dd0*/  LDSM.16.MT88.4 R44, [R214] ;  /* 0x00000000d62c783b */ /* 0x000fe20000004200 */
[----:B------:R-:W-:-:S02]  /*3de0*/  FMNMX.FTZ R2, R69, R2, !PT ;  /* 0x0000000245027209 */ /* 0x000fc40007810000 */
[----:B------:R-:W-:Y:S01]  /*3df0*/  ISETP.GT.AND P0, PT, R0, 0x10, PT ;  /* 0x000000100000780c */ /* 0x000fe20003f04270 */
[----:B------:R-:W-:Y:S01]  /*3e00*/  LDSM.16.MT88.4 R36, [R214+0x800] ;  /* 0x00080000d624783b */ /* 0x000fe20000004200 */
[----:B------:R-:W-:Y:S02]  /*3e10*/  FSEL R17, R96, -INF , P1 ;  /* 0xff80000060117808 */ /* 0x000fe40000800000 */
[----:B------:R-:W-:Y:S01]  /*3e20*/  FMNMX.FTZ R3, R5, R3, !PT ;  /* 0x0000000305037209 */ /* 0x000fe20007810000 */
[----:B------:R1:W-:Y:S01]  /*3e30*/  MUFU.TANH R63, R19 ;  /* 0x00000013003f7308 */ /* 0x0003e20000002400 */
[----:B------:R-:W-:Y:S01]  /*3e40*/  FMNMX.FTZ R101, R87, R2, !PT ;  /* 0x0000000257657209 */ /* 0x000fe20007810000 */
[----:B------:R-:W-:Y:S01]  /*3e50*/  FMUL.FTZ R28, R28, c[0x0][0x320] ;  /* 0x0000c8001c1c7a20 */ /* 0x000fe20000410000 */
[----:B------:R-:W-:Y:S01]  /*3e60*/  ISETP.GT.AND P4, PT, R0, 0x11, PT ;  /* 0x000000110000780c */ /* 0x000fe20003f84270 */
[----:B------:R-:W-:Y:S01]  /*3e70*/  FMUL.FTZ R29, R29, c[0x0][0x320] ;  /* 0x0000c8001d1d7a20 */ /* 0x000fe20000410000 */
[----:B------:R-:W-:Y:S01]  /*3e80*/  FMNMX.FTZ R2, R17, R3, !PT ;  /* 0x0000000311027209 */ /* 0x000fe20007810000 */
[----:B------:R-:W-:Y:S01]  /*3e90*/  FMUL.FTZ R30, R30, c[0x0][0x320] ;  /* 0x0000c8001e1e7a20 */ /* 0x000fe20000410000 */
[----:B------:R-:W-:Y:S01]  /*3ea0*/  ISETP.GT.AND P3, PT, R0, 0x18, PT ;  /* 0x000000180000780c */ /* 0x000fe20003f64270 */
[----:B------:R2:W-:Y:S01]  /*3eb0*/  MUFU.TANH R62, R18 ;  /* 0x00000012003e7308 */ /* 0x0005e20000002400 */
[----:B------:R-:W-:Y:S01]  /*3ec0*/  FSEL R16, R84, -INF , P4 ;  /* 0xff80000054107808 */ /* 0x000fe20002000000 */
[----:B------:R-:W-:Y:S01]  /*3ed0*/  FMUL.FTZ R8, R31, c[0x0][0x320] ;  /* 0x0000c8001f087a20 */ /* 0x000fe20000410000 */
[----:B------:R-:W-:Y:S01]  /*3ee0*/  ISETP.GT.AND P1, PT, R0, 0x19, PT ;  /* 0x000000190000780c */ /* 0x000fe20003f24270 */
[----:B------:R-:W-:Y:S01]  /*3ef0*/  LDSM.16.MT88.4 R96, [R215] ;  /* 0x00000000d760783b */ /* 0x000fe20000004200 */
[----:B-1----:R-:W-:-:S04]  /*3f00*/  FSEL R19, R85, -INF , P0 ;  /* 0xff80000055137808 */ /* 0x002fc80000000000 */
[----:B------:R-:W-:Y:S02]  /*3f10*/  FMNMX.FTZ R2, R19, R2, !PT ;  /* 0x0000000213027209 */ /* 0x000fe40007810000 */
[----:B------:R-:W-:Y:S02]  /*3f20*/  FMNMX.FTZ R101, R86, R101, !PT ;  /* 0x0000006556657209 */ /* 0x000fe40007810000 */
[----:B--2---:R-:W-:Y:S02]  /*3f30*/  FSEL R18, R77, -INF , P3 ;  /* 0xff8000004d127808 */ /* 0x004fe40001800000 */
[----:B------:R-:W-:Y:S02]  /*3f40*/  FMNMX.FTZ R2, R16, R2, !PT ;  /* 0x0000000210027209 */ /* 0x000fe40007810000 */
[----:B------:R-:W-:Y:S02]  /*3f50*/  ISETP.GT.AND P0, PT, R0, 0x20, PT ;  /* 0x000000200000780c */ /* 0x000fe40003f04270 */
[----:B------:R-:W-:-:S02]  /*3f60*/  FMNMX.FTZ R101, R90, R101, !PT ;  /* 0x000000655a657209 */ /* 0x000fc40007810000 */
[----:B------:R-:W-:Y:S02]  /*3f70*/  FSEL R7, R76, -INF , P1 ;  /* 0xff8000004c077808 */ /* 0x000fe40000800000 */
[----:B------:R-:W-:Y:S01]  /*3f80*/  FMNMX.FTZ R2, R18, R2, !PT ;  /* 0x0000000212027209 */ /* 0x000fe20007810000 */
[----:B------:R-:W-:Y:S01]  /*3f90*/  MUFU.TANH R34, R34 ;  /* 0x0000002200227308 */ /* 0x000fe20000002400 */
[----:B------:R-:W-:Y:S02]  /*3fa0*/  ISETP.GT.AND P4, PT, R0, 0x21, PT ;  /* 0x000000210000780c */ /* 0x000fe40003f84270 */
[----:B------:R-:W-:Y:S02]  /*3fb0*/  FMNMX.FTZ R101, R103, R101, !PT ;  /* 0x0000006567657209 */ /* 0x000fe40007810000 */
[----:B------:R-:W-:Y:S02]  /*3fc0*/  FSEL R53, R70, -INF , P0 ;  /* 0xff80000046357808 */ /* 0x000fe40000000000 */
[----:B------:R-:W-:Y:S01]  /*3fd0*/  FMNMX.FTZ R2, R7, R2, !PT ;  /* 0x0000000207027209 */ /* 0x000fe20007810000 */
[----:B------:R-:W1:Y:S01]  /*3fe0*/  MUFU.TANH R28, R28 ;  /* 0x0000001c001c7308 */ /* 0x000e620000002400 */
[----:B------:R-:W-:-:S02]  /*3ff0*/  ISETP.GT.AND P3, PT, R0, 0x28, PT ;  /* 0x000000280000780c */ /* 0x000fc40003f64270 */
[----:B------:R-:W-:Y:S02]  /*4000*/  FMNMX.FTZ R101, R91, R101, !PT ;  /* 0x000000655b657209 */ /* 0x000fe40007810000 */
[----:B------:R-:W-:Y:S02]  /*4010*/  FSEL R52, R60, -INF , P4 ;  /* 0xff8000003c347808 */ /* 0x000fe40002000000 */
[----:B------:R-:W-:Y:S01]  /*4020*/  FMNMX.FTZ R2, R53, R2, !PT ;  /* 0x0000000235027209 */ /* 0x000fe20007810000 */
[----:B------:R-:W-:Y:S01]  /*4030*/  MUFU.TANH R35, R35 ;  /* 0x0000002300237308 */ /* 0x000fe20000002400 */
[----:B------:R-:W-:Y:S02]  /*4040*/  ISETP.GT.AND P1, PT, R0, 0x29, PT ;  /* 0x000000290000780c */ /* 0x000fe40003f24270 */
[----:B------:R-:W-:-:S05]  /*4050*/  FMNMX.FTZ R101, R92, R101, !PT ;  /* 0x000000655c657209 */ /* 0x000fca0007810000 */
[----:B------:R-:W2:Y:S01]  /*4060*/  MUFU.TANH R29, R29 ;  /* 0x0000001d001d7308 */ /* 0x000ea20000002400 */
[----:B------:R-:W-:Y:S02]  /*4070*/  FSEL R54, R54, -INF , P3 ;  /* 0xff80000036367808 */ /* 0x000fe40001800000 */
[----:B------:R-:W-:Y:S02]  /*4080*/  FMNMX.FTZ R2, R52, R2, !PT ;  /* 0x0000000234027209 */ /* 0x000fe40007810000 */
[----:B------:R-:W-:Y:S02]  /*4090*/  ISETP.GT.AND P0, PT, R0, 0x30, PT ;  /* 0x000000300000780c */ /* 0x000fe40003f04270 */
[----:B------:R-:W-:Y:S02]  /*40a0*/  FMNMX.FTZ R101, R111, R101, !PT ;  /* 0x000000656f657209 */ /* 0x000fe40007810000 */
[----:B------:R-:W-:Y:S02]  /*40b0*/  FSEL R55, R55, -INF , P1 ;  /* 0xff80000037377808 */ /* 0x000fe40000800000 */
[----:B------:R-:W-:Y:S01]  /*40c0*/  FMNMX.FTZ R2, R54, R2, !PT ;  /* 0x0000000236027209 */ /* 0x000fe20007810000 */
[----:B------:R-:W3:Y:S01]  /*40d0*/  MUFU.TANH R26, R26 ;  /* 0x0000001a001a7308 */ /* 0x000ee20000002400 */
[----:B-1----:R-:W-:-:S02]  /*40e0*/  FSEL R108, R28, -INF , P6 ;  /* 0xff8000001c6c7808 */ /* 0x002fc40003000000 */
[----:B------:R-:W-:Y:S02]  /*40f0*/  FMNMX.FTZ R101, R110, R101, !PT ;  /* 0x000000656e657209 */ /* 0x000fe40007810000 */
[----:B------:R-:W-:Y:S02]  /*4100*/  ISETP.GT.AND P1, PT, R0, 0x31, PT ;  /* 0x000000310000780c */ /* 0x000fe40003f24270 */
[----:B------:R-:W-:Y:S02]  /*4110*/  FSEL R60, R34, -INF , P0 ;  /* 0xff800000223c7808 */ /* 0x000fe40000000000 */
[----:B------:R-:W-:Y:S01]  /*4120*/  FMNMX.FTZ R2, R55, R2, !PT ;  /* 0x0000000237027209 */ /* 0x000fe20007810000 */
[----:B------:R-:W1:Y:S01]  /*4130*/  MUFU.TANH R27, R27 ;  /* 0x0000001b001b7308 */ /* 0x000e620000002400 */
[----:B--2---:R-:W-:Y:S02]  /*4140*/  FSEL R109, R29, -INF , P5 ;  /* 0xff8000001d6d7808 */ /* 0x004fe40002800000 */
[----:B------:R-:W-:-:S02]  /*4150*/  FMNMX.FTZ R101, R108, R101, !PT ;  /* 0x000000656c657209 */ /* 0x000fc40007810000 */
[----:B------:R-:W-:Y:S02]  /*4160*/  ISETP.GT.AND P0, PT, R0, 0x38, PT ;  /* 0x000000380000780c */ /* 0x000fe40003f04270 */
[----:B------:R-:W-:Y:S02]  /*4170*/  FSEL R61, R35, -INF , P1 ;  /* 0xff800000233d7808 */ /* 0x000fe40000800000 */
[----:B------:R-:W-:Y:S01]  /*4180*/  FMNMX.FTZ R2, R60, R2, !PT ;  /* 0x000000023c027209 */ /* 0x000fe20007810000 */
[----:B------:R-:W2:Y:S01]  /*4190*/  MUFU.TANH R88, R10 ;  /* 0x0000000a00587308 */ /* 0x000ea20000002400 */
[----:B------:R-:W-:Y:S02]  /*41a0*/  FMNMX.FTZ R101, R109, R101, !PT ;  /* 0x000000656d657209 */ /* 0x000fe40007810000 */
[----:B------:R-:W-:Y:S02]  /*41b0*/  ISETP.GT.AND P1, PT, R0, 0x39, PT ;  /* 0x000000390000780c */ /* 0x000fe40003f24270 */
[----:B------:R-:W-:-:S02]  /*41c0*/  FSEL R62, R62, -INF , P0 ;  /* 0xff8000003e3e7808 */ /* 0x000fc40000000000 */
[----:B------:R-:W-:Y:S01]  /*41d0*/  FMNMX.FTZ R2, R61, R2, !PT ;  /* 0x000000023d027209 */ /* 0x000fe20007810000 */
[----:B------:R-:W4:Y:S01]  /*41e0*/  MUFU.TANH R11, R11 ;  /* 0x0000000b000b7308 */ /* 0x000f220000002400 */
[----:B------:R-:W-:Y:S01]  /*41f0*/  ISETP.GT.AND P0, PT, R0, 0x40, PT ;  /* 0x000000400000780c */ /* 0x000fe20003f04270 */
[----:B------:R-:W5:Y:S01]  /*4200*/  SHFL.BFLY PT, R3, R101, 0x2, 0x1f ;  /* 0x0c401f0065037f89 */ /* 0x000f6200000e0000 */
[----:B------:R-:W-:Y:S02]  /*4210*/  FSEL R63, R63, -INF , P1 ;  /* 0xff8000003f3f7808 */ /* 0x000fe40000800000 */
[----:B------:R-:W-:Y:S02]  /*4220*/  FMNMX.FTZ R2, R62, R2, !PT ;  /* 0x000000023e027209 */ /* 0x000fe40007810000 */
[----:B------:R-:W-:Y:S01]  /*4230*/  ISETP.GT.AND P1, PT, R0, 0x41, PT ;  /* 0x000000410000780c */ /* 0x000fe20003f24270 */
[----:B------:R-:W4:Y:S01]  /*4240*/  MUFU.TANH R10, R24 ;  /* 0x00000018000a7308 */ /* 0x000f220000002400 */
[----:B---3--:R-:W-:-:S02]  /*4250*/  FSEL R84, R26, -INF , P0 ;  /* 0xff8000001a547808 */ /* 0x008fc40000000000 */
[----:B------:R-:W-:Y:S02]  /*4260*/  FMNMX.FTZ R2, R63, R2, !PT ;  /* 0x000000023f027209 */ /* 0x000fe40007810000 */
[----:B------:R-:W-:Y:S02]  /*4270*/  ISETP.GT.AND P0, PT, R0, 0x48, PT ;  /* 0x000000480000780c */ /* 0x000fe40003f04270 */
[----:B-1----:R-:W-:Y:S01]  /*4280*/  FSEL R85, R27, -INF , P1 ;  /* 0xff8000001b557808 */ /* 0x002fe20000800000 */
[----:B------:R-:W1:Y:S01]  /*4290*/  MUFU.TANH R9, R25 ;  /* 0x0000001900097308 */ /* 0x000e620000002400 */
[----:B------:R-:W-:Y:S02]  /*42a0*/  FMNMX.FTZ R2, R84, R2, !PT ;  /* 0x0000000254027209 */ /* 0x000fe40007810000 */
[----:B------:R-:W-:Y:S02]  /*42b0*/  ISETP.GT.AND P1, PT, R0, 0x49, PT ;  /* 0x000000490000780c */ /* 0x000fe40003f24270 */
[----:B--2---:R-:W-:-:S02]  /*42c0*/  FSEL R88, R88, -INF , P0 ;  /* 0xff80000058587808 */ /* 0x004fc40000000000 */
[----:B------:R-:W-:Y:S01]  /*42d0*/  FMNMX.FTZ R2, R85, R2, !PT ;  /* 0x0000000255027209 */ /* 0x000fe20007810000 */
[----:B------:R-:W2:Y:S01]  /*42e0*/  MUFU.TANH R30, R30 ;  /* 0x0000001e001e7308 */ /* 0x000ea20000002400 */
[----:B------:R-:W-:Y:S02]  /*42f0*/  ISETP.GT.AND P0, PT, R0, 0x50, PT ;  /* 0x000000500000780c */ /* 0x000fe40003f04270 */
[----:B----4-:R-:W-:Y:S02]  /*4300*/  FSEL R89, R11, -INF , P1 ;  /* 0xff8000000b597808 */ /* 0x010fe40000800000 */
[----:B------:R-:W-:-:S03]  /*4310*/  FMNMX.FTZ R2, R88, R2, !PT ;  /* 0x0000000258027209 */ /* 0x000fc60007810000 */
[----:B------:R-:W3:Y:S01]  /*4320*/  MUFU.TANH R8, R8 ;  /* 0x0000000800087308 */ /* 0x000ee20000002400 */
[----:B------:R-:W-:Y:S02]  /*4330*/  ISETP.GT.AND P1, PT, R0, 0x51, PT ;  /* 0x000000510000780c */ /* 0x000fe40003f24270 */
[----:B------:R-:W-:Y:S02]  /*4340*/  FSEL R93, R10, -INF , P0 ;  /* 0xff8000000a5d7808 */ /* 0x000fe40000000000 */
[----:B------:R-:W-:Y:S02]  /*4350*/  FMNMX.FTZ R100, R89, R2, !PT ;  /* 0x0000000259647209 */ /* 0x000fe40007810000 */
[----:B------:R-:W-:Y:S02]  /*4360*/  ISETP.GT.AND P0, PT, R0, 0x58, PT ;  /* 0x000000580000780c */ /* 0x000fe40003f04270 */
[----:B-1----:R-:W-:Y:S02]  /*4370*/  FSEL R94, R9, -INF , P1 ;  /* 0xff800000095e7808 */ /* 0x002fe40000800000 */
[----:B------:R-:W-:-:S02]  /*4380*/  FMNMX.FTZ R100, R93, R100, !PT ;  /* 0x000000645d647209 */ /* 0x000fc40007810000 */
[----:B-----5:R-:W-:Y:S02]  /*4390*/  FMNMX.FTZ R101, R101, R3, !PT ;  /* 0x0000000365657209 */ /* 0x020fe40007810000 */
[----:B------:R-:W-:Y:S02]  /*43a0*/  ISETP.GT.AND P1, PT, R0, 0x59, PT ;  /* 0x000000590000780c */ /* 0x000fe40003f24270 */
[----:B--2---:R-:W-:Y:S02]  /*43b0*/  FSEL R102, R30, -INF , P0 ;  /* 0xff8000001e667808 */ /* 0x004fe40000000000 */
[----:B------:R-:W-:Y:S01]  /*43c0*/  FMNMX.FTZ R100, R94, R100, !PT ;  /* 0x000000645e647209 */ /* 0x000fe20007810000 */
[----:B------:R-:W1:Y:S01]  /*43d0*/  SHFL.BFLY PT, R2, R101, 0x1, 0x1f ;  /* 0x0c201f0065027f89 */ /* 0x000e6200000e0000 */
[----:B---3--:R-:W-:Y:S02]  /*43e0*/  FSEL R95, R8, -INF , P1 ;  /* 0xff800000085f7808 */ /* 0x008fe40000800000 */
        /* <DEDUP_REMOVED lines=12> */
[----:B------:R2:W3:Y:S02]  /*44b0*/  MUFU.EX2 R151, R0 ;  /* 0x0000000000977308 */ /* 0x0004e40000000800 */
[----:B--2---:R-:W-:-:S06]  /*44c0*/  FFMA.FTZ R0, R14, c[0x0][0x2d0], -R2 ;  /* 0x0000b4000e007a23 */ /* 0x004fcc0000010802 */
[----:B------:R2:W-:Y:S01]  /*44d0*/  MUFU.EX2 R204, R0 ;  /* 0x0000000000cc7308 */ /* 0x0005e20000000800 */
[----:B-1----:R-:W-:Y:S01]  /*44e0*/  FMNMX.FTZ R100, R100, R3, !PT ;  /* 0x0000000364647209 */ /* 0x002fe20007810000 */
[--C-:B------:R-:W-:Y:S02]  /*44f0*/  FFMA.FTZ R3, R22, c[0x0][0x2d0], -R2.reuse ;  /* 0x0000b40016037a23 */ /* 0x100fe40000010802 */
[----:B--2---:R-:W-:-:S04]  /*4500*/  FFMA.FTZ R0, R15, c[0x0][0x2d0], -R2 ;  /* 0x0000b4000f007a23 */ /* 0x004fc80000010802 */
[----:B------:R1:W2:Y:S01]  /*4510*/  MUFU.EX2 R163, R0 ;  /* 0x0000000000a37308 */ /* 0x0002a20000000800 */
[----:B------:R-:W-:Y:S01]  /*4520*/  FSETP.NEU.FTZ.AND P0, PT, R100, -INF , PT ;  /* 0xff8000006400780b */ /* 0x000fe20003f1d000 */
[----:B-1----:R-:W-:-:S06]  /*4530*/  FFMA.FTZ R0, R20, c[0x0][0x2d0], -R2 ;  /* 0x0000b40014007a23 */ /* 0x002fcc0000010802 */
[----:B------:R1:W-:Y:S08]  /*4540*/  MUFU.EX2 R206, R0 ;  /* 0x0000000000ce7308 */ /* 0x0003f00000000800 */
[----:B------:R4:W-:Y:S01]  /*4550*/  MUFU.EX2 R220, R3 ;  /* 0x0000000300dc7308 */ /* 0x0009e20000000800 */
[----:B-1----:R-:W-:-:S07]  /*4560*/  FFMA.FTZ R0, R21, c[0x0][0x2d0], -R2 ;  /* 0x0000b40015007a23 */ /* 0x002fce0000010802 */
[----:B------:R1:W-:Y:S01]  /*4570*/  MUFU.EX2 R209, R0 ;  /* 0x0000000000d17308 */ /* 0x0003e20000000800 */
[----:B----4-:R-:W-:-:S07]  /*4580*/  FFMA.FTZ R3, R23, c[0x0][0x2d0], -R2 ;  /* 0x0000b40017037a23 */ /* 0x010fce0000010802 */
[----:B------:R4:W-:Y:S01]  /*4590*/  MUFU.EX2 R221, R3 ;  /* 0x0000000300dd7308 */ /* 0x0009e20000000800 */
[----:B-1----:R-:W-:-:S05]  /*45a0*/  FMUL.FTZ R0, R100, c[0x0][0x2d0] ;  /* 0x0000b40064007a20 */ /* 0x002fca0000410000 */
[----:B------:R-:W-:Y:S01]  /*45b0*/  FSEL R0, R0, RZ, P0 ;  /* 0x000000ff00007208 */ /* 0x000fe20000000000 */
[----:B----4-:R-:W-:-:S04]  /*45c0*/  IMAD.IADD R3, R214, 0x1, R212 ;  /* 0x00000001d6037824 */ /* 0x010fc800078e02d4 */
[----:B------:R-:W-:Y:S01]  /*45d0*/  FFMA.FTZ R4, R4, c[0x0][0x2d0], -R0 ;  /* 0x0000b40004047a23 */ /* 0x000fe20000010800 */
[----:B------:R-:W-:Y:S03]  /*45e0*/  LDSM.16.MT88.4 R12, [R3+0x3000] ;  /* 0x00300000030c783b */ /* 0x000fe60000004200 */
[----:B------:R1:W-:Y:S01]  /*45f0*/  MUFU.EX2 R150, R4 ;  /* 0x0000000400967308 */ /* 0x0003e20000000800 */
[----:B------:R-:W4:Y:S04]  /*4600*/  LDSM.16.MT88.4 R8, [R3] ;  /* 0x000000000308783b */ /* 0x000f280000004200 */
[----:B------:R-:W-:Y:S04]  /*4610*/  LDSM.16.MT88.4 R32, [R3+0x3800] ;  /* 0x003800000320783b */ /* 0x000fe80000004200 */
[----:B------:R-:W5:Y:S01]  /*4620*/  LDSM.16.MT88.4 R28, [R3+0x800] ;  /* 0x00080000031c783b */ /* 0x000f620000004200 */
[----:B---3--:R-:W-:-:S02]  /*4630*/  F2FP.PACK_AB R20, R151, R161 ;  /* 0x000000a19714723e */ /* 0x008fc400000000ff */
[----:B--2---:R-:W-:Y:S01]  /*4640*/  F2FP.PACK_AB R22, R163, R204 ;  /* 0x000000cca316723e */ /* 0x004fe200000000ff */
[----:B------:R-:W2:Y:S01]  /*4650*/  LDSM.16.MT88.4 R40, [R3+0x6000] ;  /* 0x006000000328783b */ /* 0x000ea20000004200 */
[----:B-1----:R-:W-:-:S03]  /*4660*/  FFMA.FTZ R4, R6, c[0x0][0x2d0], -R0 ;  /* 0x0000b40006047a23 */ /* 0x002fc60000010800 */
[----:B------:R-:W1:Y:S01]  /*4670*/  LDSM.16.MT88.4 R48, [R3+0x6800] ;  /* 0x006800000330783b */ /* 0x000e620000004200 */
[----:B------:R3:W1:Y:S03]  /*4680*/  MUFU.EX2 R149, R4 ;  /* 0x0000000400957308 */ /* 0x0006660000000800 */
[----:B------:R1:W-:Y:S04]  /*4690*/  STL [R1+0x1c], R122 ;  /* 0x00001c7a01007387 */ /* 0x0003e80000100800 */
[----:B------:R-:W-:Y:S04]  /*46a0*/  LDSM.16.MT88.4 R116, [R3+0x2800] ;  /* 0x002800000374783b */ /* 0x000fe80000004200 */
[----:B------:R-:W-:Y:S01]  /*46b0*/  LDSM.16.MT88.4 R128, [R3+0x5800] ;  /* 0x005800000380783b */ /* 0x000fe20000004200 */
[----:B---3--:R-:W-:-:S04]  /*46c0*/  FFMA.FTZ R4, R5, c[0x0][0x2d0], -R0 ;  /* 0x0000b40005047a23 */ /* 0x008fc80000010800 */
[----:B------:R3:W-:Y:S02]  /*46d0*/  MUFU.EX2 R148, R4 ;  /* 0x0000000400947308 */ /* 0x0007e40000000800 */
[----:B---3--:R-:W-:-:S06]  /*46e0*/  FFMA.FTZ R4, R17, c[0x0][0x2d0], -R0 ;  /* 0x0000b40011047a23 */ /* 0x008fcc0000010800 */
[----:B------:R3:W2:Y:S01]  /*46f0*/  MUFU.EX2 R160, R4 ;  /* 0x0000000400a07308 */ /* 0x0006a20000000800 */
[----:B-1----:R-:W-:Y:S01]  /*4700*/  F2FP.PACK_AB R21, R149, R150 ;  /* 0x000000969515723e */ /* 0x002fe200000000ff */
[----:B---3--:R-:W-:-:S06]  /*4710*/  FFMA.FTZ R4, R19, c[0x0][0x2d0], -R0 ;  /* 0x0000b40013047a23 */ /* 0x008fcc0000010800 */
[----:B------:R1:W-:Y:S01]  /*4720*/  MUFU.EX2 R162, R4 ;  /* 0x0000000400a27308 */ /* 0x0003e20000000800 */
[----:B--2---:R-:W-:Y:S01]  /*4730*/  F2FP.PACK_AB R23, R160, R148 ;  /* 0x00000094a017723e */ /* 0x004fe200000000ff */
[----:B-1----:R-:W-:-:S06]  /*4740*/  FFMA.FTZ R4, R16, c[0x0][0x2d0], -R0 ;  /* 0x0000b40010047a23 */ /* 0x002fcc0000010800 */
[----:B------:R1:W2:Y:S01]  /*4750*/  MUFU.EX2 R207, R4 ;  /* 0x0000000400cf7308 */ /* 0x0002a20000000800 */
[----:B----4-:R-:W-:Y:S01]  /*4760*/  HMMA.16816.F32 R24, R20, R8, RZ ;  /* 0x000000081418723c */ /* 0x010fe200000018ff */
[----:B-1----:R-:W-:-:S06]  /*4770*/  FFMA.FTZ R4, R18, c[0x0][0x2d0], -R0 ;  /* 0x0000b40012047a23 */ /* 0x002fcc0000010800 */
[----:B------:R1:W-:Y:S01]  /*4780*/  MUFU.EX2 R208, R4 ;  /* 0x0000000400d07308 */ /* 0x0003e20000000800 */
[----:B------:R-:W-:Y:S01]  /*4790*/  HMMA.16816.F32 R8, R20, R10, RZ ;  /* 0x0000000a1408723c */ /* 0x000fe200000018ff */
[----:B-1----:R-:W-:-:S06]  /*47a0*/  FFMA.FTZ R4, R7, c[0x0][0x2d0], -R0 ;  /* 0x0000b40007047a23 */ /* 0x002fcc0000010800 */
[----:B------:R1:W3:Y:S02]  /*47b0*/  MUFU.EX2 R219, R4 ;  /* 0x0000000400db7308 */ /* 0x0002e40000000800 */
[C---:B-1----:R-:W-:Y:S01]  /*47c0*/  HMMA.16816.F32 R4, R20.reuse, R12, RZ ;  /* 0x0000000c1404723c */ /* 0x042fe200000018ff */
[----:B------:R-:W-:Y:S02]  /*47d0*/  F2FP.PACK_AB R16, R209, R206 ;  /* 0x000000ced110723e */ /* 0x000fe400000000ff */
[----:B--2---:R-:W-:Y:S02]  /*47e0*/  F2FP.PACK_AB R17, R207, R162 ;  /* 0x000000a2cf11723e */ /* 0x004fe400000000ff */
[----:B------:R-:W-:Y:S02]  /*47f0*/  F2FP.PACK_AB R18, R221, R220 ;  /* 0x000000dcdd12723e */ /* 0x000fe400000000ff */
[----:B---3--:R-:W-:Y:S01]  /*4800*/  F2FP.PACK_AB R19, R219, R208 ;  /* 0x000000d0db13723e */ /* 0x008fe200000000ff */
[----:B------:R-:W-:Y:S08]  /*4810*/  HMMA.16816.F32 R12, R20, R14, RZ ;  /* 0x0000000e140c723c */ /* 0x000ff000000018ff */
[C---:B-----5:R-:W-:Y:S08]  /*4820*/  HMMA.16816.F32 R76, R16.reuse, R30, R8 ;  /* 0x0000001e104c723c */ /* 0x060ff00000001808 */
[----:B------:R-:W-:Y:S01]  /*4830*/  HMMA.16816.F32 R72, R16, R32, R4 ;  /* 0x000000201048723c */ /* 0x000fe20000001804 */
[----:B------:R-:W-:-:S06]  /*4840*/  FFMA.FTZ R8, R57, c[0x0][0x2d0], -R2 ;  /* 0x0000b40039087a23 */ /* 0x000fcc0000010802 */
[--C-:B------:R-:W-:Y:S01]  /*4850*/  FFMA.FTZ R4, R56, c[0x0][0x2d0], -R2.reuse ;  /* 0x0000b40038047a23 */ /* 0x100fe20000010802 */
[----:B------:R-:W-:Y:S03]  /*4860*/  HMMA.16816.F32 R80, R16, R28, R24 ;  /* 0x0000001c1050723c */ /* 0x000fe60000001818 */
[----:B------:R1:W-:Y:S05]  /*4870*/  MUFU.EX2 R113, R4 ;  /* 0x0000000400717308 */ /* 0x0003ea0000000800 */
[----:B------:R-:W-:Y:S03]  /*4880*/  HMMA.16816.F32 R24, R20, R40, RZ ;  /* 0x000000281418723c */ /* 0x000fe600000018ff */
[----:B------:R2:W-:Y:S01]  /*4890*/  MUFU.EX2 R205, R8 ;  /* 0x0000000800cd7308 */ /* 0x0005e20000000800 */
[----:B-1----:R-:W-:-:S07]  /*48a0*/  FFMA.FTZ R4, R58, c[0x0][0x2d0], -R2 ;  /* 0x0000b4003a047a23 */ /* 0x002fce0000010802 */
[----:B------:R1:W-:Y:S01]  /*48b0*/  MUFU.EX2 R125, R4 ;  /* 0x00000004007d7308 */ /* 0x0003e20000000800 */
[----:B--2---:R-:W-:Y:S01]  /*48c0*/  HMMA.16816.F32 R8, R20, R42, RZ ;  /* 0x0000002a1408723c */ /* 0x004fe200000018ff */
[----:B-1----:R-:W-:-:S06]  /*48d0*/  FFMA.FTZ R4, R59, c[0x0][0x2d0], -R2 ;  /* 0x0000b4003b047a23 */ /* 0x002fcc0000010802 */
[----:B------:R1:W-:Y:S02]  /*48e0*/  MUFU.EX2 R123, R4 ;  /* 0x00000004007b7308 */ /* 0x0003e40000000800 */
[----:B-1----:R-:W-:-:S06]  /*48f0*/  FFMA.FTZ R4, R68, c[0x0][0x2d0], -R2 ;  /* 0x0000b40044047a23 */ /* 0x002fcc0000010802 */
[----:B------:R1:W-:Y:S01]  /*4900*/  MUFU.EX2 R121, R4 ;  /* 0x0000000400797308 */ /* 0x0003e20000000800 */
[----:B------:R-:W-:Y:S01]  /*4910*/  HMMA.16816.F32 R64, R16, R34, R12 ;  /* 0x000000221040723c */ /* 0x000fe2000000180c */
[----:B------:R-:W2:Y:S01]  /*4920*/  LDSM.16.MT88.4 R32, [R3+0x1000] ;  /* 0x001000000320783b */ /* 0x000ea20000004200 */
[----:B-1----:R-:W-:-:S05]  /*4930*/  FFMA.FTZ R4, R69, c[0x0][0x2d0], -R2 ;  /* 0x0000b40045047a23 */ /* 0x002fca0000010802 */
[----:B------:R1:W-:Y:S01]  /*4940*/  MUFU.EX2 R120, R4 ;  /* 0x0000000400787308 */ /* 0x0003e20000000800 */
[----:B------:R-:W-:Y:S01]  /*4950*/  HMMA.16816.F32 R56, R16, R48, R24 ;  /* 0x000000301038723c */ /* 0x000fe20000001818 */
[----:B------:R-:W3:Y:S01]  /*4960*/  LDSM.16.MT88.4 R24, [R3+0x4000] ;  /* 0x004000000318783b */ /* 0x000ee20000004200 */
[----:B-1----:R-:W-:-:S05]  /*4970*/  FFMA.FTZ R4, R53, c[0x0][0x2d0], -R0 ;  /* 0x0000b40035047a23 */ /* 0x002fca0000010800 */
[----:B------:R1:W4:Y:S01]  /*4980*/  MUFU.EX2 R115, R4 ;  /* 0x0000000400737308 */ /* 0x0003220000000800 */
[----:B------:R-:W-:Y:S01]  /*4990*/  HMMA.16816.F32 R68, R16, R50, R8 ;  /* 0x000000321044723c */ /* 0x000fe20000001808 */
[----:B------:R-:W5:Y:S07]  /*49a0*/  LDSM.16.MT88.4 R48, [R3+0x7000] ;  /* 0x007000000330783b */ /* 0x000f6e0000004200 */
[----:B------:R-:W-:Y:S01]  /*49b0*/  HMMA.16816.F32 R8, R20, R96, RZ ;  /* 0x000000601408723c */ /* 0x000fe200000018ff */
[----:B-1----:R-:W-:-:S04]  /*49c0*/  FFMA.FTZ R4, R52, c[0x0][0x2d0], -R0 ;  /* 0x0000b40034047a23 */ /* 0x002fc80000010800 */
[----:B------:R1:W1:Y:S03]  /*49d0*/  MUFU.EX2 R112, R4 ;  /* 0x0000000400707308 */ /* 0x0002660000000800 */
[----:B------:R-:W-:Y:S01]  /*49e0*/  HMMA.16816.F32 R12, R20, R44, RZ ;  /* 0x0000002c140c723c */ /* 0x000fe200000018ff */
[----:B-1----:R-:W-:-:S04]  /*49f0*/  FFMA.FTZ R4, R54, c[0x0][0x2d0], -R0 ;  /* 0x0000b40036047a23 */ /* 0x002fc80000010800 */
[----:B------:R1:W-:Y:S03]  /*4a00*/  MUFU.EX2 R124, R4 ;  /* 0x00000004007c7308 */ /* 0x0003e60000000800 */
[----:B------:R-:W-:Y:S01]  /*4a10*/  HMMA.16816.F32 R28, R20, R46, RZ ;  /* 0x0000002e141c723c */ /* 0x000fe200000018ff */
[----:B-1----:R-:W-:-:S04]  /*4a20*/  FFMA.FTZ R4, R55, c[0x0][0x2d0], -R0 ;  /* 0x0000b40037047a23 */ /* 0x002fc80000010800 */
[----:B------:R1:W1:Y:S03]  /*4a30*/  MUFU.EX2 R122, R4 ;  /* 0x00000004007a7308 */ /* 0x0002660000000800 */
[----:B------:R-:W-:Y:S01]  /*4a40*/  HMMA.16816.F32 R228, R16, R104, R8 ;  /* 0x0000006810e4723c */ /* 0x000fe20000001808 */
[----:B-1----:R-:W-:-:S04]  /*4a50*/  FFMA.FTZ R4, R87, c[0x0][0x2d0], -R2 ;  /* 0x0000b40057047a23 */ /* 0x002fc80000010802 */
[----:B------:R1:W1:Y:S02]  /*4a60*/  MUFU.EX2 R114, R4 ;  /* 0x0000000400727308 */ /* 0x0002640000000800 */
[----:B----4-:R-:W-:Y:S01]  /*4a70*/  IMAD.MOV.U32 R104, RZ, RZ, R115 ;  /* 0x000000ffff687224 */ /* 0x010fe200078e0073 */
[----:B------:R-:W-:Y:S01]  /*4a80*/  HMMA.16816.F32 R232, R16, R36, R12 ;  /* 0x0000002410e8723c */ /* 0x000fe2000000180c */
[----:B-1----:R-:W-:-:S04]  /*4a90*/  FFMA.FTZ R4, R86, c[0x0][0x2d0], -R2 ;  /* 0x0000b40056047a23 */ /* 0x002fc80000010802 */
[----:B------:R1:W-:Y:S02]  /*4aa0*/  MUFU.EX2 R86, R4 ;  /* 0x0000000400567308 */ /* 0x0003e40000000800 */
[----:B------:R-:W-:Y:S02]  /*4ab0*/  F2FP.PACK_AB R12, R113, R205 ;  /* 0x000000cd710c723e */ /* 0x000fe400000000ff */
[----:B------:R-:W-:Y:S02]  /*4ac0*/  F2FP.PACK_AB R13, R112, R104 ;  /* 0x00000068700d723e */ /* 0x000fe400000000ff */
[----:B------:R-:W-:Y:S01]  /*4ad0*/  F2FP.PACK_AB R14, R123, R125 ;  /* 0x0000007d7b0e723e */ /* 0x000fe200000000ff */
[----:B-1----:R-:W-:-:S04]  /*4ae0*/  FFMA.FTZ R4, R90, c[0x0][0x2d0], -R2 ;  /* 0x0000b4005a047a23 */ /* 0x002fc80000010802 */
[----:B------:R1:W-:Y:S01]  /*4af0*/  MUFU.EX2 R252, R4 ;  /* 0x0000000400fc7308 */ /* 0x0003e20000000800 */
[----:B------:R-:W-:Y:S01]  /*4b00*/  F2FP.PACK_AB R15, R122, R124 ;  /* 0x0000007c7a0f723e */ /* 0x000fe200000000ff */
[----:B------:R-:W-:Y:S01]  /*4b10*/  HMMA.16816.F32 R224, R16, R38, R28 ;  /* 0x0000002610e0723c */ /* 0x000fe2000000181c */
[----:B------:R-:W-:Y:S01]  /*4b20*/  LDSM.16.MT88.4 R36, [R3+0x1800] ;  /* 0x001800000324783b */ /* 0x000fe20000004200 */
[----:B-1----:R-:W-:-:S04]  /*4b30*/  FFMA.FTZ R4, R60, c[0x0][0x2d0], -R0 ;  /* 0x0000b4003c047a23 */ /* 0x002fc80000010800 */
[----:B------:R1:W-:Y:S02]  /*4b40*/  MUFU.EX2 R251, R4 ;  /* 0x0000000400fb7308 */ /* 0x0003e40000000800 */
[C---:B--2---:R-:W-:Y:S01]  /*4b50*/  HMMA.16816.F32 R44, R12.reuse, R32, R80 ;  /* 0x000000200c2c723c */ /* 0x044fe20000001850 */
[----:B------:R-:W-:Y:S01]  /*4b60*/  IMAD.MOV.U32 R105, RZ, RZ, R114 ;  /* 0x000000ffff697224 */ /* 0x000fe200078e0072 */
[----:B------:R-:W-:Y:S01]  /*4b70*/  F2FP.PACK_AB R8, R120, R121 ;  /* 0x000000797808723e */ /* 0x000fe200000000ff */
[----:B------:R-:W-:Y:S05]  /*4b80*/  LDSM.16.MT88.4 R80, [R3+0x8800] ;  /* 0x008800000350783b */ /* 0x000fea0000004200 */
[----:B------:R-:W-:Y:S01]  /*4b90*/  HMMA.16816.F32 R40, R12, R34, R76 ;  /* 0x000000220c28723c */ /* 0x000fe2000000184c */
[----:B-1----:R-:W-:-:S04]  /*4ba0*/  FFMA.FTZ R4, R61, c[0x0][0x2d0], -R0 ;  /* 0x0000b4003d047a23 */ /* 0x002fc80000010800 */
[----:B------:R1:W2:Y:S03]  /*4bb0*/  MUFU.EX2 R250, R4 ;  /* 0x0000000400fa7308 */ /* 0x0002a60000000800 */
[C---:B---3--:R-:W-:Y:S08]  /*4bc0*/  HMMA.16816.F32 R32, R12.reuse, R24, R72 ;  /* 0x000000180c20723c */ /* 0x048ff00000001848 */
[----:B------:R-:W-:Y:S01]  /*4bd0*/  HMMA.16816.F32 R28, R12, R26, R64 ;  /* 0x0000001a0c1c723c */ /* 0x000fe20000001840 */
[----:B------:R-:W3:Y:S04]  /*4be0*/  LDSM.16.MT88.4 R24, [R3+0x4800] ;  /* 0x004800000318783b */ /* 0x000ee80000004200 */
[----:B------:R-:W4:Y:S01]  /*4bf0*/  LDSM.16.MT88.4 R64, [R3+0x7800] ;  /* 0x007800000340783b */ /* 0x000f220000004200 */
[----:B-1----:R-:W-:-:S04]  /*4c00*/  FFMA.FTZ R4, R62, c[0x0][0x2d0], -R0 ;  /* 0x0000b4003e047a23 */ /* 0x002fc80000010800 */
[----:B------:R1:W-:Y:S02]  /*4c10*/  MUFU.EX2 R249, R4 ;  /* 0x0000000400f97308 */ /* 0x0003e40000000800 */
[----:B-1----:R-:W-:-:S06]  /*4c20*/  FFMA.FTZ R4, R63, c[0x0][0x2d0], -R0 ;  /* 0x0000b4003f047a23 */ /* 0x002fcc0000010800 */
[----:B------:R1:W1:Y:S02]  /*4c30*/  MUFU.EX2 R248, R4 ;  /* 0x0000000400f87308 */ /* 0x0002640000000800 */
[----:B-1----:R-:W-:-:S06]  /*4c40*/  FFMA.FTZ R4, R103, c[0x0][0x2d0], -R2 ;  /* 0x0000b40067047a23 */ /* 0x002fcc0000010802 */
[----:B------:R1:W-:Y:S01]  /*4c50*/  MUFU.EX2 R247, R4 ;  /* 0x0000000400f77308 */ /* 0x0003e20000000800 */
[----:B-----5:R-:W-:Y:S01]  /*4c60*/  HMMA.16816.F32 R52, R12, R48, R56 ;  /* 0x000000300c34723c */ /* 0x020fe20000001838 */
[----:B------:R-:W5:Y:S01]  /*4c70*/  LDSM.16.MT88.4 R56, [R3+0x2000] ;  /* 0x002000000338783b */ /* 0x000f620000004200 */
[----:B-1----:R-:W-:-:S05]  /*4c80*/  FFMA.FTZ R4, R91, c[0x0][0x2d0], -R2 ;  /* 0x0000b4005b047a23 */ /* 0x002fca0000010802 */
[----:B------:R1:W-:Y:S02]  /*4c90*/  MUFU.EX2 R245, R4 ;  /* 0x0000000400f57308 */ /* 0x0003e40000000800 */
[----:B-1----:R-:W-:-:S06]  /*4ca0*/  FFMA.FTZ R4, R92, c[0x0][0x2d0], -R2 ;  /* 0x0000b4005c047a23 */ /* 0x002fcc0000010802 */
[----:B------:R1:W-:Y:S01]  /*4cb0*/  MUFU.EX2 R246, R4 ;  /* 0x0000000400f67308 */ /* 0x0003e20000000800 */
[----:B--2---:R-:W-:Y:S02]  /*4cc0*/  F2FP.PACK_AB R9, R250, R251 ;  /* 0x000000fbfa09723e */ /* 0x004fe400000000ff */
[----:B------:R-:W-:Y:S01]  /*4cd0*/  F2FP.PACK_AB R10, R86, R105 ;  /* 0x00000069560a723e */ /* 0x000fe200000000ff */
[----:B-1----:R-:W-:-:S04]  /*4ce0*/  FFMA.FTZ R4, R84, c[0x0][0x2d0], -R0 ;  /* 0x0000b40054047a23 */ /* 0x002fc80000010800 */
[----:B------:R1:W-:Y:S01]  /*4cf0*/  MUFU.EX2 R244, R4 ;  /* 0x0000000400f47308 */ /* 0x0003e20000000800 */
[----:B------:R-:W-:Y:S01]  /*4d00*/  F2FP.PACK_AB R11, R248, R249 ;  /* 0x000000f9f80b723e */ /* 0x000fe200000000ff */
[----:B------:R-:W-:Y:S01]  /*4d10*/  HMMA.16816.F32 R68, R12, R50, R68 ;  /* 0x000000320c44723c */ /* 0x000fe20000001844 */
[----:B-1----:R-:W-:-:S05]  /*4d20*/  FFMA.FTZ R4, R85, c[0x0][0x2d0], -R0 ;  /* 0x0000b40055047a23 */ /* 0x002fca0000010800 */
[----:B------:R1:W2:Y:S02]  /*4d30*/  MUFU.EX2 R243, R4 ;  /* 0x0000000400f37308 */ /* 0x0002a40000000800 */
[----:B---3--:R-:W-:Y:S01]  /*4d40*/  HMMA.16816.F32 R48, R8, R24, R32 ;  /* 0x000000180830723c */ /* 0x008fe20000001820 */
[----:B-1----:R-:W-:-:S05]  /*4d50*/  FFMA.FTZ R4, R88, c[0x0][0x2d0], -R0 ;  /* 0x0000b40058047a23 */ /* 0x002fca0000010800 */
[----:B------:R1:W-:Y:S02]  /*4d60*/  MUFU.EX2 R242, R4 ;  /* 0x0000000400f27308 */ /* 0x0003e40000000800 */
[----:B------:R-:W-:Y:S01]  /*4d70*/  HMMA.16816.F32 R32, R8, R26, R28 ;  /* 0x0000001a0820723c */ /* 0x000fe2000000181c */
[----:B------:R-:W3:Y:S01]  /*4d80*/  LDSM.16.MT88.4 R28, [R3+0x5000] ;  /* 0x00500000031c783b */ /* 0x000ee20000004200 */
[----:B------:R-:W-:-:S06]  /*4d90*/  FFMA.FTZ R24, R108, c[0x0][0x2d0], -R2 ;  /* 0x0000b4006c187a23 */ /* 0x000fcc0000010802 */
[----:B------:R-:W-:Y:S01]  /*4da0*/  HMMA.16816.F32 R72, R8, R36, R44 ;  /* 0x000000240848723c */ /* 0x000fe2000000182c */
[----:B-1----:R-:W-:-:S07]  /*4db0*/  FFMA.FTZ R4, R89, c[0x0][0x2d0], -R0 ;  /* 0x0000b40059047a23 */ /* 0x002fce0000010800 */
[----:B------:R-:W-:Y:S01]  /*4dc0*/  HMMA.16816.F32 R60, R8, R38, R40 ;  /* 0x00000026083c723c */ /* 0x000fe20000001828 */
[----:B------:R-:W1:Y:S01]  /*4dd0*/  LDSM.16.MT88.4 R40, [R3+0x8000] ;  /* 0x008000000328783b */ /* 0x000e620000004200 */
[----:B------:R2:W1:Y:S02]  /*4de0*/  MUFU.EX2 R241, R4 ;  /* 0x0000000400f17308 */ /* 0x0004640000000800 */
[----:B--2---:R-:W-:-:S06]  /*4df0*/  FFMA.FTZ R4, R111, c[0x0][0x2d0], -R2 ;  /* 0x0000b4006f047a23 */ /* 0x004fcc0000010802 */
[----:B------:R2:W-:Y:S01]  /*4e00*/  MUFU.EX2 R240, R4 ;  /* 0x0000000400f07308 */ /* 0x0005e20000000800 */
[----:B----4-:R-:W-:Y:S01]  /*4e10*/  HMMA.16816.F32 R44, R8, R66, R68 ;  /* 0x00000042082c723c */ /* 0x010fe20000001844 */
[----:B------:R-:W-:Y:S01]  /*4e20*/  F2FP.PACK_AB R5, R243, R244 ;  /* 0x000000f4f305723e */ /* 0x000fe200000000ff */
[--C-:B--2---:R-:W-:Y:S02]  /*4e30*/  FFMA.FTZ R4, R110, c[0x0][0x2d0], -R2.reuse ;  /* 0x0000b4006e047a23 */ /* 0x104fe40000010802 */
[----:B------:R-:W-:-:S04]  /*4e40*/  FFMA.FTZ R2, R109, c[0x0][0x2d0], -R2 ;  /* 0x0000b4006d027a23 */ /* 0x000fc80000010802 */
[----:B------:R2:W-:Y:S01]  /*4e50*/  MUFU.EX2 R237, R2 ;  /* 0x0000000200ed7308 */ /* 0x0005e20000000800 */
[----:B------:R-:W-:Y:S01]  /*4e60*/  F2FP.PACK_AB R6, R246, R245 ;  /* 0x000000f5f606723e */ /* 0x000fe200000000ff */
[----:B------:R-:W-:Y:S01]  /*4e70*/  IMAD.MOV.U32 R68, RZ, RZ, R223 ;  /* 0x000000ffff447224 */ /* 0x000fe200078e00df */
[----:B-1----:R-:W-:-:S05]  /*4e80*/  F2FP.PACK_AB R7, R241, R242 ;  /* 0x000000f2f107723e */ /* 0x002fca00000000ff */
[----:B------:R1:W4:Y:S01]  /*4e90*/  MUFU.EX2 R239, R4 ;  /* 0x0000000400ef7308 */ /* 0x0003220000000800 */
[----:B--2---:R-:W-:-:S07]  /*4ea0*/  FFMA.FTZ R2, R93, c[0x0][0x2d0], -R0 ;  /* 0x0000b4005d027a23 */ /* 0x004fce0000010800 */
[----:B------:R2:W-:Y:S01]  /*4eb0*/  MUFU.EX2 R236, R2 ;  /* 0x0000000200ec7308 */ /* 0x0005e20000000800 */
[----:B-1----:R-:W-:Y:S01]  /*4ec0*/  F2FP.PACK_AB R4, R247, R252 ;  /* 0x000000fcf704723e */ /* 0x002fe200000000ff */
[----:B------:R-:W-:Y:S06]  /*4ed0*/  HMMA.16816.F32 R36, R8, R64, R52 ;  /* 0x000000400824723c */ /* 0x000fec0000001834 */
[----:B------:R-:W-:Y:S01]  /*4ee0*/  MUFU.EX2 R238, R24 ;  /* 0x0000001800ee7308 */ /* 0x000fe20000000800 */
[----:B----4-:R-:W-:Y:S01]  /*4ef0*/  F2FP.PACK_AB R96, R239, R240 ;  /* 0x000000f0ef60723e */ /* 0x010fe200000000ff */
[----:B------:R-:W-:Y:S01]  /*4f00*/  IMAD.MOV.U32 R70, RZ, RZ, R113 ;  /* 0x000000ffff467224 */ /* 0x000fe200078e0071 */
[----:B------:R-:W-:Y:S01]  /*4f10*/  LDSM.16.MT88.4 R52, [R214+0x3800] ;  /* 0x00380000d634783b */ /* 0x000fe20000004200 */
[----:B--2---:R-:W-:-:S04]  /*4f20*/  FFMA.FTZ R2, R94, c[0x0][0x2d0], -R0 ;  /* 0x0000b4005e027a23 */ /* 0x004fc80000010800 */
[----:B------:R1:W2:Y:S01]  /*4f30*/  MUFU.EX2 R223, R2 ;  /* 0x0000000200df7308 */ /* 0x0002a20000000800 */
[C---:B-----5:R-:W-:Y:S08]  /*4f40*/  HMMA.16816.F32 R72, R4.reuse, R56, R72 ;  /* 0x000000380448723c */ /* 0x060ff00000001848 */
[----:B------:R-:W-:Y:S01]  /*4f50*/  HMMA.16816.F32 R60, R4, R58, R60 ;  /* 0x0000003a043c723c */ /* 0x000fe2000000183c */
[----:B------:R-:W4:Y:S01]  /*4f60*/  LDSM.16.MT88.4 R56, [R214+0x3000] ;  /* 0x00300000d638783b */ /* 0x000f220000004200 */
[----:B-1----:R-:W-:-:S02]  /*4f70*/  FFMA.FTZ R2, R102, c[0x0][0x2d0], -R0 ;  /* 0x0000b40066027a23 */ /* 0x002fc40000010800 */
[----:B------:R-:W-:Y:S02]  /*4f80*/  FFMA.FTZ R0, R95, c[0x0][0x2d0], -R0 ;  /* 0x0000b4005f007a23 */ /* 0x000fe40000010800 */
[----:B------:R1:W-:Y:S08]  /*4f90*/  MUFU.EX2 R103, R2 ;  /* 0x0000000200677308 */ /* 0x0003f00000000800 */
[----:B------:R-:W5:Y:S01]  /*4fa0*/  MUFU.EX2 R102, R0 ;  /* 0x0000000000667308 */ /* 0x000f620000000800 */
[----:B---3--:R-:W-:Y:S01]  /*4fb0*/  HMMA.16816.F32 R48, R4, R28, R48 ;  /* 0x0000001c0430723c */ /* 0x008fe20000001830 */
[----:B--2---:R-:W-:Y:S01]  /*4fc0*/  F2FP.PACK_AB R97, R223, R236 ;  /* 0x000000ecdf61723e */ /* 0x004fe200000000ff */
[----:B-1----:R-:W-:-:S06]  /*4fd0*/  IMAD.IADD R2, R212, 0x1, R215 ;  /* 0x00000001d4027824 */ /* 0x002fcc00078e02d7 */
[----:B------:R-:W-:Y:S01]  /*4fe0*/  HMMA.16816.F32 R32, R4, R30, R32 ;  /* 0x0000001e0420723c */ /* 0x000fe20000001820 */
[----:B------:R-:W1:Y:S07]  /*4ff0*/  LDSM.16.MT88.4 R28, [R2] ;  /* 0x00000000021c783b */ /* 0x000e6e0000004200 */
[----:B------:R-:W-:Y:S01]  /*5000*/  HMMA.16816.F32 R24, R20, R98, RZ ;  /* 0x000000621418723c */ /* 0x000fe200000018ff */
[----:B------:R-:W-:Y:S01]  /*5010*/  IMAD.MOV.U32 R69, RZ, RZ, R112 ;  /* 0x000000ffff457224 */ /* 0x000fe200078e0070 */
[----:B------:R-:W-:Y:S05]  /*5020*/  LDSM.16.MT88.4 R64, [R2+0x800] ;  /* 0x000800000240783b */ /* 0x000fea0000004200 */
[----:B------:R-:W-:-:S02]  /*5030*/  F2FP.PACK_AB R98, R237, R238 ;  /* 0x000000eeed62723e */ /* 0x000fc400000000ff */
[----:B-----5:R-:W-:Y:S01]  /*5040*/  F2FP.PACK_AB R99, R102, R103 ;  /* 0x000000676663723e */ /* 0x020fe200000000ff */
[----:B------:R-:W-:Y:S08]  /*5050*/  HMMA.16816.F32 R36, R4, R40, R36 ;  /* 0x000000280424723c */ /* 0x000ff00000001824 */
[----:B------:R-:W-:Y:S08]  /*5060*/  HMMA.16816.F32 R112, R96, R116, R72 ;  /* 0x000000746070723c */ /* 0x000ff00000001848 */
[----:B------:R-:W-:Y:S08]  /*5070*/  HMMA.16816.F32 R44, R4, R42, R44 ;  /* 0x0000002a042c723c */ /* 0x000ff0000000182c */
[C---:B------:R-:W-:Y:S01]  /*5080*/  HMMA.16816.F32 R116, R96.reuse, R118, R60 ;  /* 0x000000766074723c */ /* 0x040fe2000000183c */
[----:B------:R-:W2:Y:S07]  /*5090*/  LDSM.16.MT88.4 R60, [R215+0x3000] ;  /* 0x00300000d73c783b */ /* 0x000eae0000004200 */
[C---:B------:R-:W-:Y:S01]  /*50a0*/  HMMA.16816.F32 R132, R96.reuse, R128, R48 ;  /* 0x000000806084723c */ /* 0x040fe20000001830 */
[----:B------:R-:W-:Y:S07]  /*50b0*/  LDSM.16.MT88.4 R48, [R2+0x3000] ;  /* 0x003000000230783b */ /* 0x000fee0000004200 */
[C---:B------:R-:W-:Y:S08]  /*50c0*/  HMMA.16816.F32 R76, R96.reuse, R80, R36 ;  /* 0x00000050604c723c */ /* 0x040ff00000001824 */
[C---:B------:R-:W-:Y:S08]  /*50d0*/  HMMA.16816.F32 R128, R96.reuse, R130, R32 ;  /* 0x000000826080723c */ /* 0x040ff00000001820 */
[----:B------:R-:W-:Y:S01]  /*50e0*/  HMMA.16816.F32 R80, R96, R82, R44 ;  /* 0x000000526050723c */ /* 0x000fe2000000182c */
[----:B------:R-:W3:Y:S07]  /*50f0*/  LDSM.16.MT88.4 R44, [R215+0x3800] ;  /* 0x00380000d72c783b */ /* 0x000eee0000004200 */
[----:B----4-:R-:W-:Y:S08]  /*5100*/  HMMA.16816.F32 R32, R20, R58, RZ ;  /* 0x0000003a1420723c */ /* 0x010ff000000018ff */
[----:B------:R-:W-:Y:S08]  /*5110*/  HMMA.16816.F32 R144, R16, R106, R24 ;  /* 0x0000006a1090723c */ /* 0x000ff00000001818 */
[C---:B-1----:R-:W-:Y:S08]  /*5120*/  HMMA.16816.F32 R24, R20.reuse, R28, RZ ;  /* 0x0000001c1418723c */ /* 0x042ff000000018ff */
[C---:B------:R-:W-:Y:S08]  /*5130*/  HMMA.16816.F32 R40, R20.reuse, R30, RZ ;  /* 0x0000001e1428723c */ /* 0x040ff000000018ff */
[C---:B--2---:R-:W-:Y:S08]  /*5140*/  HMMA.16816.F32 R28, R20.reuse, R60, RZ ;  /* 0x0000003c141c723c */ /* 0x044ff000000018ff */
[----:B------:R-:W-:Y:S08]  /*5150*/  HMMA.16816.F32 R36, R20, R56, RZ ;  /* 0x000000381424723c */ /* 0x000ff000000018ff */
[C---:B------:R-:W-:Y:S01]  /*5160*/  HMMA.16816.F32 R56, R16.reuse, R54, R32 ;  /* 0x000000361038723c */ /* 0x040fe20000001820 */
[----:B------:R-:W1:Y:S07]  /*5170*/  LDSM.16.MT88.4 R32, [R2+0x3800] ;  /* 0x003800000220783b */ /* 0x000e6e0000004200 */
[----:B------:R-:W-:Y:S01]  /*5180*/  HMMA.16816.F32 R140, R16, R64, R24 ;  /* 0x00000040108c723c */ /* 0x000fe20000001818 */
[----:B------:R-:W-:-:S07]  /*5190*/  IMAD.MOV.U32 R75, RZ, RZ, R125 ;  /* 0x000000ffff4b7224 */ /* 0x000fce00078e007d */
[----:B------:R-:W-:Y:S01]  /*51a0*/  HMMA.16816.F32 R24, R20, R62, RZ ;  /* 0x0000003e1418723c */ /* 0x000fe200000018ff */
[----:B------:R-:W-:-:S07]  /*51b0*/  IMAD.MOV.U32 R74, RZ, RZ, R124 ;  /* 0x000000ffff4a7224 */ /* 0x000fce00078e007c */
[C---:B---3--:R-:W-:Y:S08]  /*51c0*/  HMMA.16816.F32 R124, R16.reuse, R44, R28 ;  /* 0x0000002c107c723c */ /* 0x048ff0000000181c */
[----:B------:R-:W-:Y:S01]  /*51d0*/  HMMA.16816.F32 R136, R16, R52, R36 ;  /* 0x000000341088723c */ /* 0x000fe20000001824 */
[----:B------:R-:W2:Y:S07]  /*51e0*/  LDSM.16.MT88.4 R36, [R214+0x6000] ;  /* 0x00600000d624783b */ /* 0x000eae0000004200 */
[----:B------:R-:W-:Y:S08]  /*51f0*/  HMMA.16816.F32 R28, R20, R48, RZ ;  /* 0x00000030141c723c */ /* 0x000ff000000018ff */
[C---:B------:R-:W-:Y:S08]  /*5200*/  HMMA.16816.F32 R64, R16.reuse, R66, R40 ;  /* 0x000000421040723c */ /* 0x040ff00000001828 */
[----:B------:R-:W-:Y:S01]  /*5210*/  HMMA.16816.F32 R40, R16, R46, R24 ;  /* 0x0000002e1028723c */ /* 0x000fe20000001818 */
[----:B------:R-:W-:-:S07]  /*5220*/  IMAD.MOV.U32 R90, RZ, RZ, R123 ;  /* 0x000000ffff5a7224 */ /* 0x000fce00078e007b */
[----:B------:R-:W-:Y:S01]  /*5230*/  HMMA.16816.F32 R24, R20, R50, RZ ;  /* 0x000000321418723c */ /* 0x000fe200000018ff */
[----:B------:R-:W-:Y:S02]  /*5240*/  IMAD.MOV.U32 R91, RZ, RZ, R122 ;  /* 0x000000ffff5b7224 */ /* 0x000fe400078e007a */
[----:B------:R-:W-:Y:S02]  /*5250*/  IMAD.MOV.U32 R92, RZ, RZ, R121 ;  /* 0x000000ffff5c7224 */ /* 0x000fe400078e0079 */
[----:B------:R-:W-:-:S03]  /*5260*/  IMAD.MOV.U32 R88, RZ, RZ, R120 ;  /* 0x000000ffff587224 */ /* 0x000fc600078e0078 */
[C---:B-1----:R-:W-:Y:S01]  /*5270*/  HMMA.16816.F32 R120, R16.reuse, R32, R28 ;  /* 0x000000201078723c */ /* 0x042fe2000000181c */
[----:B------:R-:W1:Y:S01]  /*5280*/  LDSM.16.MT88.4 R28, [R214+0x6800] ;  /* 0x00680000d61c783b */ /* 0x000e620000004200 */
[----:B------:R-:W-:Y:S11]  /*5290*/  IMAD.MOV.U32 R89, RZ, RZ, R86 ;  /* 0x000000ffff597224 */ /* 0x000ff600078e0056 */
[----:B------:R-:W-:Y:S03]  /*52a0*/  @!UPT UIADD3 URZ, URZ, URZ, URZ ;  /* 0x0000003f3f3ff290 */ /* 0x000fe6000fffe03f */
[----:B------:R-:W-:Y:S01]  /*52b0*/  HMMA.16816.F32 R84, R16, R34, R24 ;  /* 0x000000221054723c */ /* 0x000fe20000001818 */
[----:B------:R-:W3:Y:S07]  /*52c0*/  LDSM.16.MT88.4 R32, [R215+0x6000] ;  /* 0x00600000d720783b */ /* 0x000eee0000004200 */
[----:B--2---:R-:W-:Y:S01]  /*52d0*/  HMMA.16816.F32 R24, R20, R36, RZ ;  /* 0x000000241418723c */ /* 0x004fe200000018ff */
[----:B------:R-:W-:-:S04]  /*52e0*/  FADD.FTZ R0, R161, R151 ;  /* 0x00000097a1007221 */ /* 0x000fc80000010000 */
[----:B------:R-:W-:Y:S11]  /*52f0*/  FADD.FTZ R0, R204, R0 ;  /* 0x00000000cc007221 */ /* 0x000ff60000010000 */
[----:B------:R-:W-:Y:S08]  /*5300*/  @!UPT UIADD3 URZ, URZ, URZ, URZ ;  /* 0x0000003f3f3ff290 */ /* 0x000ff0000fffe03f */
[----:B-1----:R-:W-:Y:S08]  /*5310*/  HMMA.16816.F32 R108, R16, R28, R24 ;  /* 0x0000001c106c723c */ /* 0x002ff00000001818 */
[----:B------:R-:W-:Y:S01]  /*5320*/  HMMA.16816.F32 R24, R20, R38, RZ ;  /* 0x000000261418723c */ /* 0x000fe200000018ff */
[----:B------:R-:W-:Y:S02]  /*5330*/  FADD.FTZ R0, R163, R0 ;  /* 0x00000000a3007221 */ /* 0x000fe40000010000 */
[----:B------:R-:W-:-:S02]  /*5340*/  IMAD.MOV.U32 R71, RZ, RZ, R104 ;  /* 0x000000ffff477224 */ /* 0x000fc400078e0068 */
[----:B------:R-:W-:Y:S11]  /*5350*/  IMAD.MOV.U32 R163, RZ, RZ, R105 ;  /* 0x000000ffffa37224 */ /* 0x000ff600078e0069 */
[----:B------:R-:W-:Y:S08]  /*5360*/  @!UPT UIADD3 URZ, URZ, URZ, URZ ;  /* 0x0000003f3f3ff290 */ /* 0x000ff0000fffe03f */
[----:B------:R-:W-:Y:S01]  /*5370*/  HMMA.16816.F32 R104, R16, R30, R24 ;  /* 0x0000001e1068723c */ /* 0x000fe20000001818 */
[----:B------:R-:W1:Y:S07]  /*5380*/  LDSM.16.MT88.4 R28, [R215+0x6800] ;  /* 0x00680000d71c783b */ /* 0x000e6e0000004200 */
[----:B---3--:R-:W-:Y:S01]  /*5390*/  HMMA.16816.F32 R24, R20, R32, RZ ;  /* 0x000000201418723c */ /* 0x008fe200000018ff */
[----:B------:R-:W-:Y:S02]  /*53a0*/  FADD.FTZ R0, R206, R0 ;  /* 0x00000000ce007221 */ /* 0x000fe40000010000 */
[----:B------:R-:W-:-:S02]  /*53b0*/  IMAD.MOV.U32 R206, RZ, RZ, R92 ;  /* 0x000000ffffce7224 */ /* 0x000fc400078e005c */
[----:B------:R-:W-:-:S04]  /*53c0*/  FADD.FTZ R3, R150, R149 ;  /* 0x0000009596037221 */ /* 0x000fc80000010000 */
[----:B------:R-:W-:-:S04]  /*53d0*/  FADD.FTZ R3, R148, R3 ;  /* 0x0000000394037221 */ /* 0x000fc80000010000 */
[----:B------:R-:W-:-:S11]  /*53e0*/  FADD.FTZ R3, R160, R3 ;  /* 0x00000003a0037221 */ /* 0x000fd60000010000 */
[----:B-1----:R-:W-:Y:S08]  /*53f0*/  HMMA.16816.F32 R92, R16, R28, R24 ;  /* 0x0000001c105c723c */ /* 0x002ff00000001818 */
[----:B------:R-:W-:Y:S01]  /*5400*/  HMMA.16816.F32 R24, R20, R34, RZ ;  /* 0x000000221418723c */ /* 0x000fe200000018ff */
[----:B------:R-:W-:Y:S02]  /*5410*/  FADD.FTZ R3, R162, R3 ;  /* 0x00000003a2037221 */ /* 0x000fe40000010000 */
[----:B------:R-:W-:-:S02]  /*5420*/  FADD.FTZ R0, R209, R0 ;  /* 0x00000000d1007221 */ /* 0x000fc40000010000 */
[----:B------:R-:W-:Y:S02]  /*5430*/  IMAD.MOV.U32 R204, RZ, RZ, R89 ;  /* 0x000000ffffcc7224 */ /* 0x000fe400078e0059 */
[----:B------:R-:W-:Y:S02]  /*5440*/  IMAD.MOV.U32 R160, RZ, RZ, R88 ;  /* 0x000000ffffa07224 */ /* 0x000fe400078e0058 */
[----:B------:R-:W-:Y:S02]  /*5450*/  IMAD.MOV.U32 R162, RZ, RZ, R91 ;  /* 0x000000ffffa27224 */ /* 0x000fe400078e005b */
[----:B------:R-:W-:Y:S11]  /*5460*/  IMAD.MOV.U32 R209, RZ, RZ, R90 ;  /* 0x000000ffffd17224 */ /* 0x000ff600078e005a */
[----:B------:R-:W-:Y:S02]  /*5470*/  @!UPT UIADD3 URZ, URZ, URZ, URZ ;  /* 0x0000003f3f3ff290 */ /* 0x000fe4000fffe03f */
[----:B------:R-:W-:Y:S01]  /*5480*/  HMMA.16816.F32 R88, R16, R30, R24 ;  /* 0x0000001e1058723c */ /* 0x000fe20000001818 */
[----:B------:R-:W1:Y:S07]  /*5490*/  LDSM.16.MT88.4 R24, [R2+0x6000] ;  /* 0x006000000218783b */ /* 0x000e6e0000004200 */
[C---:B-1----:R-:W-:Y:S08]  /*54a0*/  HMMA.16816.F32 R28, R20.reuse, R24, RZ ;  /* 0x00000018141c723c */ /* 0x042ff000000018ff */
[----:B------:R-:W-:Y:S01]  /*54b0*/  HMMA.16816.F32 R20, R20, R26, RZ ;  /* 0x0000001a1414723c */ /* 0x000fe200000018ff */
[----:B------:R-:W1:Y:S01]  /*54c0*/  LDSM.16.MT88.4 R24, [R2+0x6800] ;  /* 0x006800000218783b */ /* 0x000e620000004200 */
[----:B------:R-:W-:-:S02]  /*54d0*/  FADD.FTZ R3, R207, R3 ;  /* 0x00000003cf037221 */ /* 0x000fc40000010000 */
[----:B------:R-:W-:Y:S02]  /*54e0*/  FADD.FTZ R0, R220, R0 ;  /* 0x00000000dc007221 */ /* 0x000fe40000010000 */
[----:B------:R-:W-:Y:S02]  /*54f0*/  IMAD.MOV.U32 R207, RZ, RZ, R74 ;  /* 0x000000ffffcf7224 */ /* 0x000fe400078e004a */
[----:B------:R-:W-:-:S08]  /*5500*/  IMAD.MOV.U32 R220, RZ, RZ, R75 ;  /* 0x000000ffffdc7224 */ /* 0x000fd000078e004b */
[C---:B-1----:R-:W-:Y:S08]  /*5510*/  HMMA.16816.F32 R72, R16.reuse, R24, R28 ;  /* 0x000000181048723c */ /* 0x042ff0000000181c */
[----:B------:R-:W-:Y:S01]  /*5520*/  HMMA.16816.F32 R28, R16, R26, R20 ;  /* 0x0000001a101c723c */ /* 0x000fe20000001814 */
[----:B------:R-:W1:Y:S01]  /*5530*/  LDSM.16.MT88.4 R16, [R214+0x1000] ;  /* 0x00100000d610783b */ /* 0x000e620000004200 */
[----:B------:R-:W-:-:S02]  /*5540*/  FADD.FTZ R3, R208, R3 ;  /* 0x00000003d0037221 */ /* 0x000fc40000010000 */
[----:B------:R-:W-:Y:S01]  /*5550*/  FADD.FTZ R0, R221, R0 ;  /* 0x00000000dd007221 */ /* 0x000fe20000010000 */
[----:B------:R-:W2:Y:S01]  /*5560*/  LDSM.16.MT88.4 R20, [R215+0x1000] ;  /* 0x00100000d714783b */ /* 0x000ea20000004200 */
[----:B------:R-:W-:Y:S02]  /*5570*/  FADD.FTZ R3, R219, R3 ;  /* 0x00000003db037221 */ /* 0x000fe40000010000 */
[----:B------:R-:W-:Y:S02]  /*5580*/  IMAD.MOV.U32 R161, RZ, RZ, R68 ;  /* 0x000000ffffa17224 */ /* 0x000fe400078e0044 */
[----:B------:R-:W-:Y:S02]  /*5590*/  IMAD.MOV.U32 R208, RZ, RZ, R69 ;  /* 0x000000ffffd07224 */ /* 0x000fe400078e0045 */
[----:B------:R-:W-:Y:S02]  /*55a0*/  IMAD.MOV.U32 R221, RZ, RZ, R70 ;  /* 0x000000ffffdd7224 */ /* 0x000fe400078e0046 */
[----:B------:R-:W-:-:S02]  /*55b0*/  IMAD.MOV.U32 R219, RZ, RZ, R71 ;  /* 0x000000ffffdb7224 */ /* 0x000fc400078e0047 */
        /* <DEDUP_REMOVED lines=25> */
[----:B------:R-:W-:Y:S01]  /*5750*/  HMMA.16816.F32 R72, R12, R18, R28 ;  /* 0x000000120c48723c */ /* 0x000fe2000000181c */
[----:B------:R-:W1:Y:S04]  /*5760*/  LDSM.16.MT88.4 R16, [R215+0x1800] ;  /* 0x00180000d710783b */ /* 0x000e680000004200 */
[----:B------:R-:W3:Y:S03]  /*5770*/  LDSM.16.MT88.4 R12, [R2+0x1800] ;  /* 0x00180000020c783b */ /* 0x000ee60000004200 */
        /* <DEDUP_REMOVED lines=18> */
[C---:B--2---:R-:W-:Y:S01]  /*58a0*/  HMMA.16816.F32 R32, R8.reuse, R20, R144 ;  /* 0x000000140820723c */ /* 0x044fe20000001890 */
[----:B------:R-:W-:Y:S01]  /*58b0*/  FADD.FTZ R205, R205, R0 ;  /* 0x00000000cdcd7221 */ /* 0x000fe20000010000 */
[----:B------:R-:W-:Y:S06]  /*58c0*/  LDSM.16.MT88.4 R144, [R2+0x2800] ;  /* 0x002800000290783b */ /* 0x000fec0000004200 */
[C---:B------:R-:W-:Y:S01]  /*58d0*/  HMMA.16816.F32 R28, R8.reuse, R22, R140 ;  /* 0x00000016081c723c */ /* 0x040fe2000000188c */
[----:B------:R-:W-:Y:S07]  /*58e0*/  LDSM.16.MT88.4 R20, [R214+0x2000] ;  /* 0x00200000d614783b */ /* 0x000fee0000004200 */
[C---:B-1----:R-:W-:Y:S08]  /*58f0*/  HMMA.16816.F32 R108, R8.reuse, R16, R108 ;  /* 0x00000010086c723c */ /* 0x042ff0000000186c */
[C---:B------:R-:W-:Y:S01]  /*5900*/  HMMA.16816.F32 R24, R8.reuse, R18, R104 ;  /* 0x000000120818723c */ /* 0x040fe20000001868 */
[----:B------:R-:W-:Y:S07]  /*5910*/  LDSM.16.MT88.4 R16, [R215+0x2000] ;  /* 0x00200000d710783b */ /* 0x000fee0000004200 */
[C---:B---3--:R-:W-:Y:S08]  /*5920*/  HMMA.16816.F32 R88, R8.reuse, R12, R88 ;  /* 0x0000000c0858723c */ /* 0x048ff00000001858 */
[----:B------:R-:W-:Y:S01]  /*5930*/  HMMA.16816.F32 R40, R8, R14, R72 ;  /* 0x0000000e0828723c */ /* 0x000fe20000001848 */
[----:B------:R-:W1:Y:S04]  /*5940*/  LDSM.16.MT88.4 R12, [R2+0x2000] ;  /* 0x00200000020c783b */ /* 0x000e680000004200 */
[----:B------:R-:W2:Y:S03]  /*5950*/  LDSM.16.MT88.4 R8, [R214+0x5000] ;  /* 0x00500000d608783b */ /* 0x000ea60000004200 */
[C---:B-1----:R-:W-:Y:S08]  /*5960*/  HMMA.16816.F32 R148, R4.reuse, R12, R148 ;  /* 0x0000000c0494723c */ /* 0x042ff00000001894 */
[C---:B------:R-:W-:Y:S01]  /*5970*/  HMMA.16816.F32 R72, R4.reuse, R14, R68 ;  /* 0x0000000e0448723c */ /* 0x040fe20000001844 */
[----:B------:R-:W1:Y:S07]  /*5980*/  LDSM.16.MT88.4 R12, [R214+0x8000] ;  /* 0x00800000d60c783b */ /* 0x000e6e0000004200 */
[C---:B--2---:R-:W-:Y:S01]  /*5990*/  HMMA.16816.F32 R140, R4.reuse, R8, R64 ;  /* 0x00000008048c723c */ /* 0x044fe20000001840 */
[----:B------:R-:W-:Y:S01]  /*59a0*/  FADD.FTZ R0, R219, R3 ;  /* 0x00000003db007221 */ /* 0x000fe20000010000 */
[----:B------:R-:W-:Y:S06]  /*59b0*/  LDSM.16.MT88.4 R64, [R2+0x5800] ;  /* 0x005800000240783b */ /* 0x000fec0000004200 */
[C---:B------:R-:W-:Y:S01]  /*59c0*/  HMMA.16816.F32 R68, R4.reuse, R10, R56 ;  /* 0x0000000a0444723c */ /* 0x040fe20000001838 */
[----:B------:R-:W2:Y:S07]  /*59d0*/  LDSM.16.MT88.4 R8, [R215+0x8000] ;  /* 0x00800000d708783b */ /* 0x000eae0000004200 */
[C---:B------:R-:W-:Y:S08]  /*59e0*/  HMMA.16816.F32 R104, R4.reuse, R20, R136 ;  /* 0x000000140468723c */ /* 0x040ff00000001888 */
[C---:B------:R-:W-:Y:S01]  /*59f0*/  HMMA.16816.F32 R36, R4.reuse, R22, R92 ;  /* 0x000000160424723c */ /* 0x040fe2000000185c */
[----:B------:R-:W3:Y:S07]  /*5a00*/  LDSM.16.MT88.4 R20, [R215+0x5000] ;  /* 0x00500000d714783b */ /* 0x000eee0000004200 */
[C---:B------:R-:W-:Y:S08]  /*5a10*/  HMMA.16816.F32 R120, R4.reuse, R16, R120 ;  /* 0x000000100478723c */ /* 0x040ff00000001878 */
[C---:B-1----:R-:W-:Y:S08]  /*5a20*/  HMMA.16816.F32 R32, R4.reuse, R12, R32 ;  /* 0x0000000c0420723c */ /* 0x042ff00000001820 */
[C---:B------:R-:W-:Y:S08]  /*5a30*/  HMMA.16816.F32 R28, R4.reuse, R14, R28 ;  /* 0x0000000e041c723c */ /* 0x040ff0000000181c */
[----:B------:R-:W-:Y:S01]  /*5a40*/  HMMA.16816.F32 R52, R4, R18, R52 ;  /* 0x000000120434723c */ /* 0x000fe20000001834 */
[----:B------:R-:W1:Y:S01]  /*5a50*/  LDSM.16.MT88.4 R16, [R2+0x5000] ;  /* 0x005000000210783b */ /* 0x000e620000004200 */
[----:B------:R-:W-:-:S03]  /*5a60*/  FADD.FTZ R0, R208, R0 ;  /* 0x00000000d0007221 */ /* 0x000fc60000010000 */
[----:B------:R-:W-:Y:S03]  /*5a70*/  LDSM.16.MT88.4 R136, [R214+0x5800] ;  /* 0x00580000d688783b */ /* 0x000fe60000004200 */
[C---:B--2---:R-:W-:Y:S01]  /*5a80*/  HMMA.16816.F32 R12, R4.reuse, R8, R108 ;  /* 0x00000008040c723c */ /* 0x044fe2000000186c */
[----:B------:R-:W-:Y:S07]  /*5a90*/  LDSM.16.MT88.4 R56, [R215+0x5800] ;  /* 0x00580000d738783b */ /* 0x000fee0000004200 */
[C---:B------:R-:W-:Y:S01]  /*5aa0*/  HMMA.16816.F32 R24, R4.reuse, R10, R24 ;  /* 0x0000000a0418723c */ /* 0x040fe20000001818 */
[----:B------:R-:W2:Y:S07]  /*5ab0*/  LDSM.16.MT88.4 R8, [R2+0x8000] ;  /* 0x008000000208783b */ /* 0x000eae0000004200 */
[C---:B---3--:R-:W-:Y:S01]  /*5ac0*/  HMMA.16816.F32 R84, R4.reuse, R20, R124 ;  /* 0x000000140454723c */ /* 0x048fe2000000187c */
[----:B------:R-:W-:Y:S01]  /*5ad0*/  FADD.FTZ R0, R207, R0 ;  /* 0x00000000cf007221 */ /* 0x000fe20000010000 */
[----:B------:R-:W3:Y:S06]  /*5ae0*/  LDSM.16.MT88.4 R124, [R215+0x2800] ;  /* 0x00280000d77c783b */ /* 0x000eec0000004200 */
[C---:B------:R-:W-:Y:S08]  /*5af0*/  HMMA.16816.F32 R60, R4.reuse, R22, R60 ;  /* 0x00000016043c723c */ /* 0x040ff0000000183c */
[C---:B-1----:R-:W-:Y:S08]  /*5b00*/  HMMA.16816.F32 R48, R4.reuse, R16, R48 ;  /* 0x000000100430723c */ /* 0x042ff00000001830 */
[C---:B------:R-:W-:Y:S01]  /*5b10*/  HMMA.16816.F32 R44, R4.reuse, R18, R44 ;  /* 0x00000012042c723c */ /* 0x040fe2000000182c */
[----:B------:R-:W1:Y:S07]  /*5b20*/  LDSM.16.MT88.4 R108, [R214+0x2800] ;  /* 0x00280000d66c783b */ /* 0x000e6e0000004200 */
[C---:B--2---:R-:W-:Y:S08]  /*5b30*/  HMMA.16816.F32 R92, R4.reuse, R8, R88 ;  /* 0x00000008045c723c */ /* 0x044ff00000001858 */
[----:B------:R-:W-:Y:S01]  /*5b40*/  HMMA.16816.F32 R40, R4, R10, R40 ;  /* 0x0000000a0428723c */ /* 0x000fe20000001828 */
[----:B------:R2:W-:Y:S01]  /*5b50*/  LDSM.16.MT88.4 R4, [R2+0x8800] ;  /* 0x008800000204783b */ /* 0x0005e20000004200 */
[----:B------:R-:W-:-:S03]  /*5b60*/  FADD.FTZ R0, R162, R0 ;  /* 0x00000000a2007221 */ /* 0x000fc60000010000 */
[----:B------:R-:W-:Y:S01]  /*5b70*/  LDSM.16.MT88.4 R88, [R215+0x8800] ;  /* 0x00880000d758783b */ /* 0x000fe20000004200 */
[----:B------:R-:W-:Y:S02]  /*5b80*/  FADD.FTZ R0, R251, R0 ;  /* 0x00000000fb007221 */ /* 0x000fe40000010000 */
[----:B--2---:R-:W-:-:S04]  /*5b90*/  FADD.FTZ R2, R221, R205 ;  /* 0x000000cddd027221 */ /* 0x004fc80000010000 */
[----:B------:R-:W-:-:S04]  /*5ba0*/  FADD.FTZ R2, R220, R2 ;  /* 0x00000002dc027221 */ /* 0x000fc80000010000 */
[----:B------:R-:W-:-:S04]  /*5bb0*/  FADD.FTZ R2, R209, R2 ;  /* 0x00000002d1027221 */ /* 0x000fc80000010000 */
[----:B------:R-:W-:Y:S02]  /*5bc0*/  FADD.FTZ R2, R206, R2 ;  /* 0x00000002ce027221 */ /* 0x000fe40000010000 */
[----:B------:R-:W-:Y:S02]  /*5bd0*/  FADD.FTZ R0, R250, R0 ;  /* 0x00000000fa007221 */ /* 0x000fe40000010000 */
[----:B------:R-:W-:Y:S02]  /*5be0*/  FADD.FTZ R2, R160, R2 ;  /* 0x00000002a0027221 */ /* 0x000fe40000010000 */
[----:B------:R-:W-:Y:S02]  /*5bf0*/  FADD.FTZ R0, R249, R0 ;  /* 0x00000000f9007221 */ /* 0x000fe40000010000 */
[----:B------:R-:W-:Y:S02]  /*5c00*/  FADD.FTZ R2, R163, R2 ;  /* 0x00000002a3027221 */ /* 0x000fe40000010000 */
[----:B------:R-:W-:-:S02]  /*5c10*/  FADD.FTZ R0, R248, R0 ;  /* 0x00000000f8007221 */ /* 0x000fc40000010000 */
[----:B------:R-:W-:Y:S02]  /*5c20*/  FADD.FTZ R2, R204, R2 ;  /* 0x00000002cc027221 */ /* 0x000fe40000010000 */
[----:B------:R-:W-:Y:S02]  /*5c30*/  FADD.FTZ R0, R244, R0 ;  /* 0x00000000f4007221 */ /* 0x000fe40000010000 */
[----:B------:R-:W-:Y:S02]  /*5c40*/  FADD.FTZ R2, R252, R2 ;  /* 0x00000002fc027221 */ /* 0x000fe40000010000 */
[----:B------:R-:W-:Y:S02]  /*5c50*/  FADD.FTZ R0, R243, R0 ;  /* 0x00000000f3007221 */ /* 0x000fe40000010000 */
[----:B------:R-:W-:Y:S01]  /*5c60*/  FADD.FTZ R2, R247, R2 ;  /* 0x00000002f7027221 */ /* 0x000fe20000010000 */
[----:B------:R-:W-:Y:S01]  /*5c70*/  HMMA.16816.F32 R148, R96, R144, R148 ;  /* 0x000000906094723c */ /* 0x000fe20000001894 */
[----:B------:R-:W-:-:S02]  /*5c80*/  FADD.FTZ R0, R242, R0 ;  /* 0x00000000f2007221 */ /* 0x000fc40000010000 */
[----:B------:R-:W-:-:S05]  /*5c90*/  FADD.FTZ R2, R245, R2 ;  /* 0x00000002f5027221 */ /* 0x000fca0000010000 */
[----:B------:R-:W-:Y:S01]  /*5ca0*/  HMMA.16816.F32 R144, R96, R146, R72 ;  /* 0x000000926090723c */ /* 0x000fe20000001848 */
[----:B------:R-:W2:Y:S01]  /*5cb0*/  LDSM.16.MT88.4 R72, [R214+0x8800] ;  /* 0x00880000d648783b */ /* 0x000ea20000004200 */
        /* <DEDUP_REMOVED lines=10> */
[----:B------:R-:W-:-:S04]  /*5d60*/  IADD3 R0, R222, -0x3, RZ ;  /* 0xfffffffdde007810 */ /* 0x000fc80007ffe0ff */
[----:B------:R4:W-:Y:S04]  /*5d70*/  STL [R1+0x10], R2 ;  /* 0x0000100201007387 */ /* 0x0009e80000100800 */
[----:B------:R4:W-:Y:S01]  /*5d80*/  STL [R1+0x8], R3 ;  /* 0x0000080301007387 */ /* 0x0009e20000100800 */
[----:B------:R-:W-:Y:S01]  /*5d90*/  ISETP.GE.AND P0, PT, R0, R161, PT ;  /* 0x000000a10000720c */ /* 0x000fe20003f06270 */
[C---:B---3--:R-:W-:Y:S01]  /*5da0*/  HMMA.16816.F32 R120, R96.reuse, R124, R120 ;  /* 0x0000007c6078723c */ /* 0x048fe20000001878 */
[----:B------:R-:W-:Y:S07]  /*5db0*/  BSSY B0, `(.L_x_2072) ;  /* 0x000003c000007945 */ /* 0x000fee0003800000 */
        /* <DEDUP_REMOVED lines=17> */
[----:B----4-:R-:W2:Y:S04]  /*5ed0*/  LDL.LU.64 R220, [R1] ;  /* 0x0000000001dc7983 */ /* 0x010ea80000300a00 */
[----:B------:R-:W3:Y:S04]  /*5ee0*/  LDL.64 R206, [R1+0x28] ;  /* 0x0000280001ce7983 */ /* 0x000ee80000100a00 */
[----:B------:R-:W4:Y:S04]  /*5ef0*/  LDL R160, [R1+0x30] ;  /* 0x0000300001a07983 */ /* 0x000f280000100800 */
[----:B------:R-:W5:Y:S04]  /*5f00*/  LDL R163, [R1+0x20] ;  /* 0x0000200001a37983 */ /* 0x000f680000100800 */
[----:B------:R-:W5:Y:S01]  /*5f10*/  LDL R204, [R1+0x34] ;  /* 0x0000340001cc7983 */ /* 0x000f620000100800 */
[----:B------:R-:W-:Y:S01]  /*5f20*/  SHF.R.S32.HI R2, RZ, 0x1f, R0 ;  /* 0x0000001fff027819 */ /* 0x000fe20000011400 */
[----:B------:R-:W-:-:S04]  /*5f30*/  IMAD.WIDE.U32 R4, R0, c[0x0][0x1e0], RZ ;  /* 0x0000780000047a25 */ /* 0x000fc800078e00ff */
[----:B------:R-:W-:Y:S02]  /*5f40*/  IMAD R2, R2, c[0x0][0x1e0], RZ ;  /* 0x0000780002027a24 */ /* 0x000fe400078e02ff */
[----:B------:R-:W-:Y:S02]  /*5f50*/  IMAD.MOV.U32 R162, RZ, RZ, c[0x0][0x1e0] ;  /* 0x00007800ffa27624 */ /* 0x000fe400078e00ff */
[----:B------:R-:W-:Y:S02]  /*5f60*/  IMAD R0, R0, c[0x0][0x1e4], R2 ;  /* 0x0000790000007a24 */ /* 0x000fe400078e0202 */
[----:B------:R-:W-:Y:S02]  /*5f70*/  IMAD.MOV.U32 R209, RZ, RZ, 0x6 ;  /* 0x00000006ffd17424 */ /* 0x000fe400078e00ff */
[----:B------:R-:W-:Y:S02]  /*5f80*/  IMAD.IADD R0, R5, 0x1, R0 ;  /* 0x0000000105007824 */ /* 0x000fe400078e0200 */
[C---:B------:R-:W-:Y:S01]  /*5f90*/  IMAD.SHL.U32 R6, R162.reuse, 0x40, RZ ;  /* 0x00000040a2067824 */ /* 0x040fe200078e00ff */
[----:B------:R-:W-:Y:S01]  /*5fa0*/  SHF.L.U64.HI R7, R162, R209, c[0x0][0x1e4] ;  /* 0x00007900a2077619 */ /* 0x000fe200000102d1 */
[----:B------:R-:W-:-:S02]  /*5fb0*/  IMAD R0, R0, 0x60, RZ ;  /* 0x0000006000007824 */ /* 0x000fc400078e02ff */
[----:B--2---:R-:W-:-:S04]  /*5fc0*/  IMAD.WIDE.U32 R4, R4, 0x60, R220 ;  /* 0x0000006004047825 */ /* 0x004fc800078e00dc */
[----:B------:R-:W-:Y:S01]  /*5fd0*/  IMAD.IADD R0, R5, 0x1, R0 ;  /* 0x0000000105007824 */ /* 0x000fe200078e0200 */
[----:B------:R-:W-:Y:S02]  /*5fe0*/  LEA R2, P4, R4, c[0x0][0x1c8], 0x1 ;  /* 0x0000720004027a11 */ /* 0x000fe400078808ff */
[----:B---3--:R-:W-:Y:S02]  /*5ff0*/  ISETP.GE.AND P3, PT, R206, c[0x0][0x1d4], PT ;  /* 0x00007500ce007a0c */ /* 0x008fe40003f66270 */
[----:B----4-:R-:W-:Y:S02]  /*6000*/  ISETP.GE.AND P1, PT, R160, c[0x0][0x1d4], PT ;  /* 0x00007500a0007a0c */ /* 0x010fe40003f26270 */
[----:B------:R-:W-:Y:S02]  /*6010*/  LEA.HI.X R3, R4, c[0x0][0x1cc], R0, 0x1, P4 ;  /* 0x0000730004037a11 */ /* 0x000fe400020f0c00 */
[----:B-----5:R-:W-:Y:S02]  /*6020*/  ISETP.GE.AND P0, PT, R163, c[0x0][0x1d4], PT ;  /* 0x00007500a3007a0c */ /* 0x020fe40003f06270 */
[----:B------:R-:W-:-:S02]  /*6030*/  IADD3 R10, P6, P5, R6, 0x80, R2 ;  /* 0x00000080060a7810 */ /* 0x000fc40007dde002 */
[-C--:B------:R-:W-:Y:S02]  /*6040*/  IADD3 R4, P4, R2, R6.reuse, RZ ;  /* 0x0000000602047210 */ /* 0x080fe40007f9e0ff */
        /* <DEDUP_REMOVED lines=18> */
.L_x_2073:
[----:B----4-:R-:W-:Y:S05]  /*6170*/  BSYNC B0 ;  /* 0x0000000000007941 */ /* 0x010fea0003800000 */
.L_x_2072:
[----:B------:R-:W2:Y:S01]  /*6180*/  LDL R0, [R1+0x68] ;  /* 0x0000680001007983 */ /* 0x000ea20000100800 */
[----:B-1----:R-:W-:Y:S01]  /*6190*/  IMAD.MOV.U32 R3, RZ, RZ, c[0x0][0x168] ;  /* 0x00005a00ff037624 */ /* 0x002fe200078e00ff */
[----:B------:R-:W-:Y:S01]  /*61a0*/  IADD3 R232, R222, -0x2, RZ ;  /* 0xfffffffedee87810 */ /* 0x000fe20007ffe0ff */
[----:B------:R-:W-:Y:S01]  /*61b0*/  IMAD.MOV.U32 R209, RZ, RZ, 0x1 ;  /* 0x00000001ffd17424 */ /* 0x000fe200078e00ff */
[----:B------:R-:W0:Y:S01]  /*61c0*/  LDGDEPBAR ;  /* 0x00000000000079af */ /* 0x000e220000000000 */
[----:B--2---:R-:W-:-:S05]  /*61d0*/  @P2 IMAD.HI.U32 R2, R0, c[0x0][0x2c8], RZ ;  /* 0x0000b20000022a27 */ /* 0x004fca00078e00ff */
[----:B------:R-:W-:-:S04]  /*61e0*/  @P2 SHF.R.U32.HI R0, RZ, c[0x0][0x2cc], R2 ;  /* 0x0000b300ff002a19 */ /* 0x000fc80000011602 */
[----:B------:R-:W-:-:S05]  /*61f0*/  IADD3 R0, R0, c[0x0][0x1d0], -R3 ;  /* 0x0000740000007a10 */ /* 0x000fca0007ffe803 */
[----:B------:R-:W-:-:S05]  /*6200*/  IMAD.HI R0, R0, 0x2aaaaaab, RZ ;  /* 0x2aaaaaab00007827 */ /* 0x000fca00078e02ff */
[----:B------:R-:W-:-:S04]  /*6210*/  SHF.R.U32.HI R2, RZ, 0x1f, R0 ;  /* 0x0000001fff027819 */ /* 0x000fc80000011600 */
[----:B------:R-:W-:-:S04]  /*6220*/  LEA.HI.SX32 R0, R0, R2, 0x1c ;  /* 0x0000000200007211 */ /* 0x000fc800078fe2ff */
[----:B------:R-:W-:-:S04]  /*6230*/  IMNMX R3, R161, R0, !PT ;  /* 0x00000000a1037217 */ /* 0x000fc80007800200 */
[----:B------:R-:W-:Y:S01]  /*6240*/  ISETP.GE.AND P0, PT, R232, R3, PT ;  /* 0x00000003e800720c */ /* 0x000fe20003f06270 */
[----:B------:R1:W-:Y:S04]  /*6250*/  STL [R1+0x14], R3 ;  /* 0x0000140301007387 */ /* 0x0003e80000100800 */
[----:B------:R1:W-:Y:S08]  /*6260*/  STL [R1+0x4], RZ ;  /* 0x000004ff01007387 */ /* 0x0003f00000100800 */
[----:B------:R-:W-:Y:S05]  /*6270*/  @!P0 BRA `(.L_x_2074) ;  /* 0x0000495000008947 */ /* 0x000fea0003800000 */
[----:B------:R-:W2:Y:S01]  /*6280*/  LDL R4, [R1+0x1c] ;  /* 0x00001c0001047983 */ /* 0x000ea20000100800 */
[----:B-1----:R-:W-:-:S02]  /*6290*/  MOV R3, R100 ;  /* 0x0000006400037202 */ /* 0x002fc40000000f00 */
[----:B------:R-:W-:Y:S01]  /*62a0*/  MOV R2, R101 ;  /* 0x0000006500027202 */ /* 0x000fe20000000f00 */
[----:B------:R1:W-:Y:S01]  /*62b0*/  STL [R1], R232 ;  /* 0x000000e801007387 */ /* 0x0003e20000100800 */
[----:B------:R-:W-:-:S03]  /*62c0*/  MOV R209, 0x1 ;  /* 0x0000000100d17802 */ /* 0x000fc60000000f00 */
[----:B------:R1:W-:Y:S01]  /*62d0*/  STL [R1+0x4], RZ ;  /* 0x000004ff01007387 */ /* 0x0003e20000100800 */
[----:B--2---:R-:W-:-:S05]  /*62e0*/  @P2 IMAD.HI.U32 R0, R4, c[0x0][0x2c8], RZ ;  /* 0x0000b20004002a27 */ /* 0x004fca00078e00ff */
[----:B------:R-:W-:-:S05]  /*62f0*/  @P2 SHF.R.U32.HI R0, RZ, c[0x0][0x2cc], R0 ;  /* 0x0000b300ff002a19 */ /* 0x000fca0000011600 */
[----:B------:R1:W-:Y:S02]  /*6300*/  @P2 STL [R1+0x18], R0 ;  /* 0x0000180001002387 */ /* 0x0003e40000100800 */
.L_x_2075:
[----:B------:R-:W2:Y:S01]  /*6310*/  LDL.64 R224, [R1+0x48] ;  /* 0x0000480001e07983 */ /* 0x000ea20000100a00 */
[----:B------:R-:W-:Y:S04]  /*6320*/  DEPBAR.LE SB0, 0x2 ;  /* 0x000080800000791a */ /* 0x000fe80000000000 */
[----:B------:R-:W-:Y:S01]  /*6330*/  WARPSYNC 0xffffffff ;  /* 0xffffffff00007948 */ /* 0x000fe20003800000 */
[----:B------:R-:W3:Y:S01]  /*6340*/  LDL.64 R220, [R1+0x28] ;  /* 0x0000280001dc7983 */ /* 0x000ee20000100a00 */
[----:B------:R-:W-:Y:S05]  /*6350*/  IMAD R208, R209, 0x9000, RZ ;  /* 0x00009000d1d07824 */ /* 0x000fea00078e02ff */
[----:B------:R-:W4:Y:S01]  /*6360*/  LDL R206, [R1+0x44] ;  /* 0x0000440001ce7983 */ /* 0x000f220000100800 */
[----:B-1----:R-:W-:Y:S03]  /*6370*/  IADD3 R0, R213, R208, RZ ;  /* 0x000000d0d5007210 */ /* 0x002fe60007ffe0ff */
[----:B------:R-:W5:Y:S01]  /*6380*/  LDL R205, [R1+0x40] ;  /* 0x0000400001cd7983 */ /* 0x000f620000100800 */
[----:B------:R-:W-:Y:S03]  /*6390*/  IADD3 R204, R211, R0, RZ ;  /* 0x00000000d3cc7210 */ /* 0x000fe60007ffe0ff */
[----:B------:R-:W2:Y:S04]  /*63a0*/  LDL R233, [R1+0x20] ;  /* 0x0000200001e97983 */ /* 0x000ea80000100800 */
[----:B------:R-:W2:Y:S04]  /*63b0*/  LDL R231, [R1+0xc] ;  /* 0x00000c0001e77983 */ /* 0x000ea80000100800 */
[----:B------:R-:W2:Y:S04]  /*63c0*/  LDL R222, [R1+0x30] ;  /* 0x0000300001de7983 */ /* 0x000ea80000100800 */
[----:B------:R-:W5:Y:S04]  /*63d0*/  LDL.LU R219, [R1+0x4] ;  /* 0x0000040001db7983 */ /* 0x000f680000300800 */
[----:B------:R-:W2:Y:S04]  /*63e0*/  LDL.LU R207, [R1] ;  /* 0x0000000001cf7983 */ /* 0x000ea80000300800 */
[----:B------:R-:W-:Y:S08]  /*63f0*/  BAR.SYNC.DEFER_BLOCKING 0x0 ;  /* 0x0000000000007b1d */ /* 0x000ff00000010000 */
[----:B------:R-:W1:Y:S08]  /*6400*/  LDSM.16.M88.4 R8, [R0] ;  /* 0x000000000008783b */ /* 0x000e700000000200 */
[----:B------:R-:W1:Y:S08]  /*6410*/  LDSM.16.M88.4 R16, [R0+0x800] ;  /* 0x000800000010783b */ /* 0x000e700000000200 */
[----:B------:R-:W1:Y:S08]  /*6420*/  LDSM.16.M88.4 R24, [R0+0x1000] ;  /* 0x001000000018783b */ /* 0x000e700000000200 */
[----:B------:R-:W1:Y:S08]  /*6430*/  LDSM.16.M88.4 R32, [R0+0x1800] ;  /* 0x001800000020783b */ /* 0x000e700000000200 */
[----:B------:R-:W1:Y:S02]  /*6440*/  LDSM.16.M88.4 R40, [R0+0x2000] ;  /* 0x002000000028783b */ /* 0x000e640000000200 */
[C---:B-1----:R-:W-:Y:S06]  /*6450*/  HMMA.16816.F32 R4, R152.reuse, R8, RZ ;  /* 0x000000089804723c */ /* 0x042fec00000018ff */
[----:B------:R-:W1:Y:S02]  /*6460*/  LDSM.16.M88.4 R48, [R0+0x2800] ;  /* 0x002800000030783b */ /* 0x000e640000000200 */
[C---:B------:R-:W-:Y:S06]  /*6470*/  HMMA.16816.F32 R8, R152.reuse, R10, RZ ;  /* 0x0000000a9808723c */ /* 0x040fec00000018ff */
[----:B------:R-:W1:Y:S02]  /*6480*/  LDSM.16.M88.4 R100, [R204] ;  /* 0x00000000cc64783b */ /* 0x000e640000000200 */
[C---:B------:R-:W-:Y:S06]  /*6490*/  HMMA.16816.F32 R12, R152.reuse, R16, RZ ;  /* 0x00000010980c723c */ /* 0x040fec00000018ff */
[----:B------:R-:W1:Y:S02]  /*64a0*/  LDSM.16.M88.4 R160, [R204+0x800] ;  /* 0x00080000cca0783b */ /* 0x000e640000000200 */
[C---:B------:R-:W-:Y:S06]  /*64b0*/  HMMA.16816.F32 R16, R152.reuse, R18, RZ ;  /* 0x000000129810723c */ /* 0x040fec00000018ff */
[----:B------:R-:W5:Y:S04]  /*64c0*/  LDL R228, [R1+0x18] ;  /* 0x0000180001e47983 */ /* 0x000f680000100800 */
[----:B------:R-:W5:Y:S01]  /*64d0*/  LDL R223, [R1+0x38] ;  /* 0x0000380001df7983 */ /* 0x000f620000100800 */
[C---:B------:R-:W-:Y:S08]  /*64e0*/  HMMA.16816.F32 R20, R152.reuse, R24, RZ ;  /* 0x000000189814723c */ /* 0x040ff000000018ff */
[C---:B------:R-:W-:Y:S08]  /*64f0*/  HMMA.16816.F32 R24, R152.reuse, R26, RZ ;  /* 0x0000001a9818723c */ /* 0x040ff000000018ff */
[C---:B------:R-:W-:Y:S08]  /*6500*/  HMMA.16816.F32 R28, R152.reuse, R32, RZ ;  /* 0x00000020981c723c */ /* 0x040ff000000018ff */
[C---:B------:R-:W-:Y:S08]  /*6510*/  HMMA.16816.F32 R32, R152.reuse, R34, RZ ;  /* 0x000000229820723c */ /* 0x040ff000000018ff */
[C---:B------:R-:W-:Y:S08]  /*6520*/  HMMA.16816.F32 R36, R152.reuse, R40, RZ ;  /* 0x000000289824723c */ /* 0x040ff000000018ff */
[C---:B------:R-:W-:Y:S08]  /*6530*/  HMMA.16816.F32 R40, R152.reuse, R42, RZ ;  /* 0x0000002a9828723c */ /* 0x040ff000000018ff */
[C---:B-1----:R-:W-:Y:S08]  /*6540*/  HMMA.16816.F32 R44, R152.reuse, R48, RZ ;  /* 0x00000030982c723c */ /* 0x042ff000000018ff */
[----:B------:R-:W-:Y:S08]  /*6550*/  HMMA.16816.F32 R48, R152, R50, RZ ;  /* 0x000000329830723c */ /* 0x000ff000000018ff */
[C---:B------:R-:W-:Y:S08]  /*6560*/  HMMA.16816.F32 R4, R156.reuse, R100, R4 ;  /* 0x000000649c04723c */ /* 0x040ff00000001804 */
[C---:B------:R-:W-:Y:S01]  /*6570*/  HMMA.16816.F32 R8, R156.reuse, R102, R8 ;  /* 0x000000669c08723c */ /* 0x040fe20000001808 */
[----:B------:R-:W1:Y:S07]  /*6580*/  LDSM.16.M88.4 R100, [R204+0x1000] ;  /* 0x00100000cc64783b */ /* 0x000e6e0000000200 */
[C---:B------:R-:W-:Y:S08]  /*6590*/  HMMA.16816.F32 R12, R156.reuse, R160, R12 ;  /* 0x000000a09c0c723c */ /* 0x040ff0000000180c */
[C---:B------:R-:W-:Y:S01]  /*65a0*/  HMMA.16816.F32 R16, R156.reuse, R162, R16 ;  /* 0x000000a29c10723c */ /* 0x040fe20000001810 */
[----:B------:R-:W1:Y:S07]  /*65b0*/  LDSM.16.M88.4 R160, [R204+0x1800] ;  /* 0x00180000cca0783b */ /* 0x000e6e0000000200 */
[C---:B-1----:R-:W-:Y:S08]  /*65c0*/  HMMA.16816.F32 R20, R156.reuse, R100, R20 ;  /* 0x000000649c14723c */ /* 0x042ff00000001814 */
[C---:B------:R-:W-:Y:S01]  /*65d0*/  HMMA.16816.F32 R24, R156.reuse, R102, R24 ;  /* 0x000000669c18723c */ /* 0x040fe20000001818 */
[----:B------:R-:W1:Y:S07]  /*65e0*/  LDSM.16.M88.4 R100, [R204+0x2000] ;  /* 0x00200000cc64783b */ /* 0x000e6e0000000200 */
[C---:B------:R-:W-:Y:S08]  /*65f0*/  HMMA.16816.F32 R28, R156.reuse, R160, R28 ;  /* 0x000000a09c1c723c */ /* 0x040ff0000000181c */
[C---:B------:R-:W-:Y:S01]  /*6600*/  HMMA.16816.F32 R32, R156.reuse, R162, R32 ;  /* 0x000000a29c20723c */ /* 0x040fe20000001820 */
[----:B------:R-:W3:Y:S07]  /*6610*/  LDSM.16.M88.4 R160, [R204+0x2800] ;  /* 0x00280000cca0783b */ /* 0x000eee0000000200 */
[C---:B-1----:R-:W-:Y:S08]  /*6620*/  HMMA.16816.F32 R36, R156.reuse, R100, R36 ;  /* 0x000000649c24723c */ /* 0x042ff00000001824 */
[C---:B------:R-:W-:Y:S08]  /*6630*/  HMMA.16816.F32 R40, R156.reuse, R102, R40 ;  /* 0x000000669c28723c */ /* 0x040ff00000001828 */
[C---:B---3--:R-:W-:Y:S07]  /*6640*/  HMMA.16816.F32 R44, R156.reuse, R160, R44 ;  /* 0x000000a09c2c723c */ /* 0x048fee000000182c */
[----:B------:R-:W-:Y:S01]  /*6650*/  IMAD.IADD R160, R210, 0x1, R0 ;  /* 0x00000001d2a07824 */ /* 0x000fe200078e0200 */
[----:B------:R-:W-:Y:S03]  /*6660*/  HMMA.16816.F32 R48, R156, R162, R48 ;  /* 0x000000a29c30723c */ /* 0x000fe60000001830 */
[----:B--2---:R-:W-:Y:S02]  /*6670*/  ISETP.GE.AND P5, PT, R231, R207, PT ;  /* 0x000000cfe700720c */ /* 0x004fe40003fa6270 */
[----:B------:R-:W-:Y:S11]  /*6680*/  IADD3 R232, R207, -0x1, RZ ;  /* 0xffffffffcfe87810 */ /* 0x000ff60007ffe0ff */
[----:B------:R-:W-:Y:S01]  /*6690*/  @!P5 SHF.R.S32.HI R102, RZ, 0x1f, R232 ;  /* 0x0000001fff66d819 */ /* 0x000fe200000114e8 */
[----:B------:R-:W-:Y:S01]  /*66a0*/  @!P5 IMAD.WIDE.U32 R100, R232, c[0x0][0x208], RZ ;  /* 0x00008200e864da25 */ /* 0x000fe200078e00ff */
[----:B----4-:R-:W-:Y:S02]  /*66b0*/  @!P5 MOV R103, R206 ;  /* 0x000000ce0067d202 */ /* 0x010fe40000000f00 */
[----:B------:R-:W-:Y:S01]  /*66c0*/  @!P5 ISETP.GE.AND P3, PT, R220, c[0x0][0x1d4], PT ;  /* 0x00007500dc00da0c */ /* 0x000fe20003f66270 */
[----:B------:R-:W-:Y:S01]  /*66d0*/  @!P5 IMAD R102, R102, c[0x0][0x208], RZ ;  /* 0x000082006666da24 */ /* 0x000fe200078e02ff */
[----:B------:R-:W-:Y:S01]  /*66e0*/  @!P5 ISETP.GE.AND P1, PT, R222, c[0x0][0x1d4], PT ;  /* 0x00007500de00da0c */ /* 0x000fe20003f26270 */
[----:B-----5:R-:W-:Y:S01]  /*66f0*/  @!P5 IMAD R161, R219, 0x9000, R205 ;  /* 0x00009000dba1d824 */ /* 0x020fe200078e02cd */
[----:B------:R-:W-:Y:S01]  /*6700*/  @!P5 ISETP.GE.AND P0, PT, R233, c[0x0][0x1d4], PT ;  /* 0x00007500e900da0c */ /* 0x000fe20003f06270 */
[----:B------:R-:W-:Y:S01]  /*6710*/  @!P5 IMAD R102, R232, c[0x0][0x20c], R102 ;  /* 0x00008300e866da24 */ /* 0x000fe200078e0266 */
[----:B------:R-:W-:Y:S02]  /*6720*/  @!P5 MOV R162, c[0x0][0x208] ;  /* 0x0000820000a2da02 */ /* 0x000fe40000000f00 */
[----:B------:R-:W-:Y:S01]  /*6730*/  IADD3 R205, R211, R0, R210 ;  /* 0x00000000d3cd7210 */ /* 0x000fe20007ffe0d2 */
[----:B------:R-:W-:Y:S01]  /*6740*/  @!P5 IMAD.IADD R101, R101, 0x1, R102 ;  /* 0x000000016565d824 */ /* 0x000fe200078e0266 */
[----:B------:R-:W-:Y:S03]  /*6750*/  @!P5 MOV R102, R224 ;  /* 0x000000e00066d202 */ /* 0x000fe60000000f00 */
[----:B------:R-:W-:Y:S02]  /*6760*/  @!P5 IMAD R101, R101, 0x60, RZ ;  /* 0x000000606565d824 */ /* 0x000fe400078e02ff */
[----:B------:R-:W-:Y:S04]  /*6770*/  @!P5 IMAD.WIDE.U32 R102, R100, 0x60, R102 ;  /* 0x000000606466d825 */ /* 0x000fe800078e0066 */
[----:B------:R-:W-:Y:S01]  /*6780*/  @!P5 IMAD.IADD R101, R103, 0x1, R101 ;  /* 0x000000016765d824 */ /* 0x000fe200078e0265 */
[C---:B------:R-:W-:Y:S04]  /*6790*/  @!P5 LEA R100, P4, R102.reuse, c[0x0][0x1f8], 0x1 ;  /* 0x00007e006664da11 */ /* 0x040fe800078808ff */
[----:B------:R-:W-:Y:S02]  /*67a0*/  @!P5 LEA.HI.X R101, R102, c[0x0][0x1fc], R101, 0x1, P4 ;  /* 0x00007f006665da11 */ /* 0x000fe400020f0c65 */
[----:B------:R-:W-:Y:S03]  /*67b0*/  @!P5 MOV R102, 0x6 ;  /* 0x000000060066d802 */ /* 0x000fe60000000f00 */
[----:B------:R-:W-:Y:S01]  /*67c0*/  @!PT LDS RZ, [RZ] ;  /* 0x00000000fffff984 */ /* 0x000fe20000000800 */
[----:B------:R-:W-:Y:S01]  /*67d0*/  @!PT LDS RZ, [RZ] ;  /* 0x00000000fffff984 */ /* 0x000fe20000000800 */
[----:B------:R-:W-:Y:S01]  /*67e0*/  @!PT LDS RZ, [RZ] ;  /* 0x00000000fffff984 */ /* 0x000fe20000000800 */
[----:B------:R1:W-:Y:S01]  /*67f0*/  @!P5 LDGSTS.E.BYPASS.LTC128B.128 [R161], [R100.64], !P3 ;  /* 0x0000000064a1dfae */ /* 0x0003e2000d901d46 */
[C---:B------:R-:W-:Y:S01]  /*6800*/  @!P5 SHF.L.U64.HI R102, R162.reuse, R102, c[0x0][0x20c] ;  /* 0x00008300a266d619 */ /* 0x040fe20000010266 */
[----:B------:R-:W-:Y:S06]  /*6810*/  @!P5 IMAD.SHL.U32 R162, R162, 0x40, RZ ;  /* 0x00000040a2a2d824 */ /* 0x000fec00078e00ff */
[----:B------:R1:W-:Y:S08]  /*6820*/  @!P5 LDGSTS.E.BYPASS.LTC128B.128 [R161+0x3000], [R100.64+0x80], !P1 ;  /* 0x0300008064a1dfae */ /* 0x0003f0000c901d46 */
[----:B------:R1:W-:Y:S02]  /*6830*/  @!P5 LDGSTS.E.BYPASS.LTC128B.128 [R161+0x6000], [R100.64+0x100], !P0 ;  /* 0x0600010064a1dfae */ /* 0x0003e4000c101d46 */
[----:B-1----:R-:W-:Y:S04]  /*6840*/  @!P5 IADD3 R100, P4, R162, R100, RZ ;  /* 0x00000064a264d210 */ /* 0x002fe80007f9e0ff */
[----:B------:R-:W-:Y:S02]  /*6850*/  @!P5 IADD3.X R101, R102, R101, RZ, P4, !PT ;  /* 0x000000656665d210 */ /* 0x000fe400027fe4ff */
[----:B------:R-:W-:Y:S03]  /*6860*/  @!P5 IADD3 R162, P4, R162, R100, RZ ;  /* 0x00000064a2a2d210 */ /* 0x000fe60007f9e0ff */
[----:B------:R1:W-:Y:S01]  /*6870*/  @!P5 LDGSTS.E.BYPASS.LTC128B.128 [R161+0x1000], [R100.64], !P3 ;  /* 0x0100000064a1dfae */ /* 0x0003e2000d901d46 */
[----:B------:R-:W-:Y:S07]  /*6880*/  @!P5 IADD3.X R163, R102, R101, RZ, P4, !PT ;  /* 0x0000006566a3d210 */ /* 0x000fee00027fe4ff */
[----:B------:R1:W-:Y:S08]  /*6890*/  @!P5 LDGSTS.E.BYPASS.LTC128B.128 [R161+0x4000], [R100.64+0x80], !P1 ;  /* 0x0400008064a1dfae */ /* 0x0003f0000c901d46 */
[----:B------:R1:W-:Y:S08]  /*68a0*/  @!P5 LDGSTS.E.BYPASS.LTC128B.128 [R161+0x7000], [R100.64+0x100], !P0 ;  /* 0x0700010064a1dfae */ /* 0x0003f0000c101d46 */
[----:B------:R2:W-:Y:S08]  /*68b0*/  @!P5 LDGSTS.E.BYPASS.LTC128B.128 [R161+0x2000], [R162.64], !P3 ;  /* 0x02000000a2a1dfae */ /* 0x0005f0000d901d46 */
[----:B------:R2:W-:Y:S08]  /*68c0*/  @!P5 LDGSTS.E.BYPASS.LTC128B.128 [R161+0x5000], [R162.64+0x80], !P1 ;  /* 0x05000080a2a1dfae */ /* 0x0005f0000c901d46 */
[----:B------:R2:W-:Y:S08]  /*68d0*/  @!P5 LDGSTS.E.BYPASS.LTC128B.128 [R161+0x8000], [R162.64+0x100], !P0 ;  /* 0x08000100a2a1dfae */ /* 0x0005f0000c101d46 */
[----:B-1----:R-:W1:Y:S08]  /*68e0*/  LDSM.16.M88.4 R100, [R160] ;  /* 0x00000000a064783b */ /* 0x002e700000000200 */
[----:B------:R-:W0:Y:S01]  /*68f0*/  LDGDEPBAR ;  /* 0x00000000000079af */ /* 0x000e220000000000 */
[----:B--2---:R-:W-:Y:S01]  /*6900*/  IADD3 R161, R210, R204, RZ ;  /* 0x000000ccd2a17210 */ /* 0x004fe20007ffe0ff */
        /* <DEDUP_REMOVED lines=122> */
[----:B------:R1:W2:Y:S08]  /*70b0*/  LDSM.16.M88.4 R100, [R0+0x8800] ;  /* 0x008800000064783b */ /* 0x0002b00000000200 */
[----:B-1----:R1:W3:Y:S01]  /*70c0*/  LDL R0, [R1+0x1c] ;  /* 0x00001c0001007983 */ /* 0x0022e20000100800 */
[C---:B--2---:R-:W-:Y:S08]  /*70d0*/  HMMA.16816.F32 R44, R188.reuse, R100, R44 ;  /* 0x00000064bc2c723c */ /* 0x044ff0000000182c */
[----:B------:R-:W-:Y:S01]  /*70e0*/  HMMA.16816.F32 R48, R188, R102, R48 ;  /* 0x00000066bc30723c */ /* 0x000fe20000001830 */
        /* <DEDUP_REMOVED lines=15> */
[----:B------:R-:W2:Y:S03]  /*71e0*/  LDSM.16.M88.4 R100, [R204+0x8800] ;  /* 0x00880000cc64783b */ /* 0x000ea60000000200 */
[----:B---3--:R-:W-:Y:S04]  /*71f0*/  @P2 MOV R0, R228 ;  /* 0x000000e400002202 */ /* 0x008fe80000000f00 */
        /* <DEDUP_REMOVED lines=17> */
[----:B------:R-:W2:Y:S08]  /*7310*/  LDSM.16.M88.4 R100, [R160+0x8800] ;  /* 0x00880000a064783b */ /* 0x000eb00000000200 */
[----:B------:R-:W3:Y:S01]  /*7320*/  LDSM.16.M88.4 R160, [R161+0x6000] ;  /* 0x00600000a1a0783b */ /* 0x000ee20000000200 */
[C---:B--2---:R-:W-:Y:S08]  /*7330*/  HMMA.16816.F32 R44, R196.reuse, R100, R44 ;  /* 0x00000064c42c723c */ /* 0x044ff0000000182c */
[----:B------:R-:W-:Y:S01]  /*7340*/  HMMA.16816.F32 R48, R196, R102, R48 ;  /* 0x00000066c430723c */ /* 0x000fe20000001830 */
[----:B------:R-:W2:Y:S07]  /*7350*/  LDSM.16.M88.4 R100, [R205+0x6800] ;  /* 0x00680000cd64783b */ /* 0x000eae0000000200 */
[C---:B---3--:R-:W-:Y:S08]  /*7360*/  HMMA.16816.F32 R4, R200.reuse, R160, R4 ;  /* 0x000000a0c804723c */ /* 0x048ff00000001804 */
[C---:B------:R-:W-:Y:S11]  /*7370*/  HMMA.16816.F32 R8, R200.reuse, R162, R8 ;  /* 0x000000a2c808723c */ /* 0x040ff60000001808 */
[----:B------:R-:W-:Y:S05]  /*7380*/  @!UPT UIADD3 URZ, URZ, URZ, URZ ;  /* 0x0000003f3f3ff290 */ /* 0x000fea000fffe03f */
[----:B------:R-:W-:Y:S02]  /*7390*/  FMUL.FTZ R4, R4, c[0x0][0x320] ;  /* 0x0000c80004047a20 */ /* 0x000fe40000410000 */
[----:B------:R-:W-:Y:S02]  /*73a0*/  FMUL.FTZ R5, R5, c[0x0][0x320] ;  /* 0x0000c80005057a20 */ /* 0x000fe40000410000 */
[----:B------:R-:W-:Y:S01]  /*73b0*/  FMUL.FTZ R6, R6, c[0x0][0x320] ;  /* 0x0000c80006067a20 */ /* 0x000fe20000410000 */
[----:B------:R-:W-:Y:S01]  /*73c0*/  MUFU.TANH R206, R4 ;  /* 0x0000000400ce7308 */ /* 0x000fe20000002400 */
[----:B------:R-:W-:Y:S02]  /*73d0*/  FMUL.FTZ R7, R7, c[0x0][0x320] ;  /* 0x0000c80007077a20 */ /* 0x000fe40000410000 */
[----:B------:R-:W-:Y:S01]  /*73e0*/  FMUL.FTZ R8, R8, c[0x0][0x320] ;  /* 0x0000c80008087a20 */ /* 0x000fe20000410000 */
[C---:B--2---:R-:W-:Y:S03]  /*73f0*/  HMMA.16816.F32 R12, R200.reuse, R100, R12 ;  /* 0x00000064c80c723c */ /* 0x044fe6000000180c */
[----:B------:R-:W-:Y:S02]  /*7400*/  FMUL.FTZ R9, R9, c[0x0][0x320] ;  /* 0x0000c80009097a20 */ /* 0x000fe40000410000 */
[----:B------:R-:W-:Y:S01]  /*7410*/  FMUL.FTZ R10, R10, c[0x0][0x320] ;  /* 0x0000c8000a0a7a20 */ /* 0x000fe20000410000 */
[----:B------:R-:W-:Y:S01]  /*7420*/  MUFU.TANH R204, R5 ;  /* 0x0000000500cc7308 */ /* 0x000fe20000002400 */
[----:B------:R-:W-:Y:S01]  /*7430*/  FMUL.FTZ R11, R11, c[0x0][0x320] ;  /* 0x0000c8000b0b7a20 */ /* 0x000fe20000410000 */
[C---:B------:R-:W-:Y:S08]  /*7440*/  HMMA.16816.F32 R16, R200.reuse, R102, R16 ;  /* 0x00000066c810723c */ /* 0x040ff00000001810 */
[----:B------:R-:W2:Y:S08]  /*7450*/  MUFU.TANH R163, R6 ;  /* 0x0000000600a37308 */ /* 0x000eb00000002400 */
[----:B------:R-:W-:Y:S02]  /*7460*/  FMUL.FTZ R12, R12, c[0x0][0x320] ;  /* 0x0000c8000c0c7a20 */ /* 0x000fe40000410000 */
[----:B------:R3:W-:Y:S01]  /*7470*/  MUFU.TANH R162, R7 ;  /* 0x0000000700a27308 */ /* 0x0007e20000002400 */
[----:B------:R-:W-:Y:S02]  /*7480*/  FMUL.FTZ R14, R14, c[0x0][0x320] ;  /* 0x0000c8000e0e7a20 */ /* 0x000fe40000410000 */
[----:B------:R-:W-:Y:S02]  /*7490*/  FMUL.FTZ R13, R13, c[0x0][0x320] ;  /* 0x0000c8000d0d7a20 */ /* 0x000fe40000410000 */
[----:B------:R-:W-:Y:S02]  /*74a0*/  FMUL.FTZ R15, R15, c[0x0][0x320] ;  /* 0x0000c8000f0f7a20 */ /* 0x000fe40000410000 */
[----:B------:R-:W-:Y:S02]  /*74b0*/  FMUL.FTZ R17, R17, c[0x0][0x320] ;  /* 0x0000c80011117a20 */ /* 0x000fe40000410000 */
[----:B------:R-:W-:Y:S01]  /*74c0*/  FMUL.FTZ R18, R18, c[0x0][0x320] ;  /* 0x0000c80012127a20 */ /* 0x000fe20000410000 */
[----:B------:R-:W-:Y:S01]  /*74d0*/  MUFU.TANH R161, R8 ;  /* 0x0000000800a17308 */ /* 0x000fe20000002400 */
[----:B------:R-:W-:Y:S02]  /*74e0*/  FMUL.FTZ R19, R19, c[0x0][0x320] ;  /* 0x0000c80013137a20 */ /* 0x000fe40000410000 */
[----:B------:R-:W-:Y:S07]  /*74f0*/  FMUL.FTZ R16, R16, c[0x0][0x320] ;  /* 0x0000c80010107a20 */ /* 0x000fee0000410000 */
[----:B------:R-:W-:Y:S01]  /*7500*/  MUFU.TANH R160, R9 ;  /* 0x0000000900a07308 */ /* 0x000fe20000002400 */
[----:B---3--:R-:W3:Y:S09]  /*7510*/  LDSM.16.M88.4 R4, [R205+0x7000] ;  /* 0x00700000cd04783b */ /* 0x008ef20000000200 */
[----:B------:R-:W-:Y:S10]  /*7520*/  MUFU.TANH R101, R10 ;  /* 0x0000000a00657308 */ /* 0x000ff40000002400 */
[----:B------:R4:W-:Y:S10]  /*7530*/  MUFU.TANH R100, R11 ;  /* 0x0000000b00647308 */ /* 0x0009f40000002400 */
[----:B------:R-:W5:Y:S10]  /*7540*/  MUFU.TANH R12, R12 ;  /* 0x0000000c000c7308 */ /* 0x000f740000002400 */
[----:B------:R-:W1:Y:S01]  /*7550*/  MUFU.TANH R225, R14 ;  /* 0x0000000e00e17308 */ /* 0x000e620000002400 */
[C---:B---3--:R-:W-:Y:S01]  /*7560*/  HMMA.16816.F32 R20, R200.reuse, R4, R20 ;  /* 0x00000004c814723c */ /* 0x048fe20000001814 */
[----:B----4-:R-:W3:Y:S08]  /*7570*/  LDSM.16.M88.4 R8, [R205+0x7800] ;  /* 0x00780000cd08783b */ /* 0x010ef00000000200 */
[----:B------:R4:W-:Y:S01]  /*7580*/  MUFU.TANH R224, R13 ;  /* 0x0000000d00e07308 */ /* 0x0009e20000002400 */
[C---:B------:R-:W-:Y:S01]  /*7590*/  HMMA.16816.F32 R24, R200.reuse, R6, R24 ;  /* 0x00000006c818723c */ /* 0x040fe20000001818 */
[----:B------:R-:W1:Y:S08]  /*75a0*/  LDSM.16.M88.4 R4, [R205+0x8000] ;  /* 0x00800000cd04783b */ /* 0x000e700000000200 */
[----:B------:R1:W1:Y:S05]  /*75b0*/  MUFU.TANH R226, R15 ;  /* 0x0000000f00e27308 */ /* 0x00026a0000002400 */
[----:B------:R-:W-:Y:S05]  /*75c0*/  FMUL.FTZ R22, R22, c[0x0][0x320] ;  /* 0x0000c80016167a20 */ /* 0x000fea0000410000 */
[----:B------:R-:W1:Y:S01]  /*75d0*/  MUFU.TANH R17, R17 ;  /* 0x0000001100117308 */ /* 0x000e620000002400 */
[----:B------:R-:W-:Y:S02]  /*75e0*/  FMUL.FTZ R23, R23, c[0x0][0x320] ;  /* 0x0000c80017177a20 */ /* 0x000fe40000410000 */
[----:B------:R-:W-:Y:S02]  /*75f0*/  FMUL.FTZ R20, R20, c[0x0][0x320] ;  /* 0x0000c80014147a20 */ /* 0x000fe40000410000 */
[----:B------:R-:W-:Y:S02]  /*7600*/  FMUL.FTZ R21, R21, c[0x0][0x320] ;  /* 0x0000c80015157a20 */ /* 0x000fe40000410000 */
[----:B------:R-:W-:Y:S02]  /*7610*/  FMUL.FTZ R24, R24, c[0x0][0x320] ;  /* 0x0000c80018187a20 */ /* 0x000fe40000410000 */
[----:B------:R-:W-:Y:S01]  /*7620*/  FMUL.FTZ R25, R25, c[0x0][0x320] ;  /* 0x0000c80019197a20 */ /* 0x000fe20000410000 */
[----:B------:R-:W-:Y:S01]  /*7630*/  MUFU.TANH R22, R22 ;  /* 0x0000001600167308 */ /* 0x000fe20000002400 */
[----:B------:R-:W-:Y:S02]  /*7640*/  FMUL.FTZ R26, R26, c[0x0][0x320] ;  /* 0x0000c8001a1a7a20 */ /* 0x000fe40000410000 */
[----:B------:R-:W-:Y:S01]  /*7650*/  FMUL.FTZ R27, R27, c[0x0][0x320] ;  /* 0x0000c8001b1b7a20 */ /* 0x000fe20000410000 */
[C---:B---3--:R-:W-:Y:S06]  /*7660*/  HMMA.16816.F32 R28, R200.reuse, R8, R28 ;  /* 0x00000008c81c723c */ /* 0x048fec000000181c */
[----:B------:R-:W-:Y:S02]  /*7670*/  MUFU.TANH R23, R23 ;  /* 0x0000001700177308 */ /* 0x000fe40000002400 */
[C---:B------:R-:W-:Y:S01]  /*7680*/  HMMA.16816.F32 R32, R200.reuse, R10, R32 ;  /* 0x0000000ac820723c */ /* 0x040fe20000001820 */
[----:B------:R-:W3:Y:S01]  /*7690*/  LDSM.16.M88.4 R8, [R205+0x8800] ;  /* 0x00880000cd08783b */ /* 0x000ee20000000200 */
[----:B------:R-:W-:Y:S06]  /*76a0*/  DEPBAR.LE SB0, 0x2 ;  /* 0x000080800000791a */ /* 0x000fec0000000000 */
[----:B------:R-:W-:Y:S01]  /*76b0*/  MUFU.TANH R20, R20 ;  /* 0x0000001400147308 */ /* 0x000fe20000002400 */
[C---:B-1----:R-:W-:Y:S01]  /*76c0*/  HMMA.16816.F32 R36, R200.reuse, R4, R36 ;  /* 0x00000004c824723c */ /* 0x042fe20000001824 */
[----:B------:R-:W1:Y:S07]  /*76d0*/  SHFL.IDX PT, R4, R0, RZ, 0x1c1f ;  /* 0x001c1fff00047589 */ /* 0x000e6e00000e0000 */
[C---:B------:R-:W-:Y:S01]  /*76e0*/  HMMA.16816.F32 R40, R200.reuse, R6, R40 ;  /* 0x00000006c828723c */ /* 0x040fe20000001828 */
[----:B------:R1:W2:Y:S01]  /*76f0*/  SHFL.IDX PT, R5, R0, 0x1, 0x1c1f ;  /* 0x003c1f0000057f89 */ /* 0x0002a200000e0000 */
[----:B------:R-:W-:Y:S02]  /*7700*/  MUFU.TANH R21, R21 ;  /* 0x0000001500157308 */ /* 0x000fe40000002400 */
[----:B------:R-:W-:Y:S02]  /*7710*/  FMUL.FTZ R29, R29, c[0x0][0x320] ;  /* 0x0000c8001d1d7a20 */ /* 0x000fe40000410000 */
[----:B------:R-:W-:Y:S02]  /*7720*/  FMUL.FTZ R30, R30, c[0x0][0x320] ;  /* 0x0000c8001e1e7a20 */ /* 0x000fe40000410000 */
[----:B------:R-:W-:Y:S04]  /*7730*/  FMUL.FTZ R32, R32, c[0x0][0x320] ;  /* 0x0000c80020207a20 */ /* 0x000fe80000410000 */
[----:B------:R-:W-:Y:S01]  /*7740*/  MUFU.TANH R30, R30 ;  /* 0x0000001e001e7308 */ /* 0x000fe20000002400 */
[----:B------:R-:W-:Y:S01]  /*7750*/  BAR.SYNC.DEFER_BLOCKING 0x0 ;  /* 0x0000000000007b1d */ /* 0x000fe20000010000 */
[----:B------:R-:W-:Y:S02]  /*7760*/  FMUL.FTZ R33, R33, c[0x0][0x320] ;  /* 0x0000c80021217a20 */ /* 0x000fe40000410000 */
[----:B------:R-:W-:Y:S02]  /*7770*/  FMUL.FTZ R37, R37, c[0x0][0x320] ;  /* 0x0000c80025257a20 */ /* 0x000fe40000410000 */
[----:B------:R-:W-:Y:S02]  /*7780*/  FMUL.FTZ R28, R28, c[0x0][0x320] ;  /* 0x0000c8001c1c7a20 */ /* 0x000fe40000410000 */
[----:B------:R-:W-:Y:S02]  /*7790*/  FMUL.FTZ R34, R34, c[0x0][0x320] ;  /* 0x0000c80022227a20 */ /* 0x000fe40000410000 */
[----:B------:R-:W-:Y:S02]  /*77a0*/  FMUL.FTZ R36, R36, c[0x0][0x320] ;  /* 0x0000c80024247a20 */ /* 0x000fe40000410000 */
[----:B-1----:R-:W-:Y:S01]  /*77b0*/  IMAD R0, R207, -0x60, RZ ;  /* 0xffffffa0cf007824 */ /* 0x002fe200078e02ff */
[C---:B---3--:R-:W-:Y:S03]  /*77c0*/  HMMA.16816.F32 R44, R200.reuse, R8, R44 ;  /* 0x00000008c82c723c */ /* 0x048fe6000000182c */
[----:B------:R-:W-:Y:S01]  /*77d0*/  FMUL.FTZ R43, R43, c[0x0][0x320] ;  /* 0x0000c8002b2b7a20 */ /* 0x000fe20000410000 */
[----:B------:R-:W-:Y:S01]  /*77e0*/  IADD3 R0, -R223, 0x1, R0 ;  /* 0x00000001df007810 */ /* 0x000fe20007ffe100 */
[----:B------:R-:W-:Y:S02]  /*77f0*/  FMUL.FTZ R41, R41, c[0x0][0x320] ;  /* 0x0000c80029297a20 */ /* 0x000fe40000410000 */
[----:B----4-:R-:W-:Y:S01]  /*7800*/  FMUL.FTZ R13, R38, c[0x0][0x320] ;  /* 0x0000c800260d7a20 */ /* 0x010fe20000410000 */
[----:B------:R-:W-:Y:S04]  /*7810*/  HMMA.16816.F32 R48, R200, R10, R48 ;  /* 0x0000000ac830723c */ /* 0x000fe80000001830 */
[----:B------:R-:W-:Y:S01]  /*7820*/  IADD3 R0, R0, c[0x0][0x1d0], RZ ;  /* 0x0000740000007a10 */ /* 0x000fe20007ffe0ff */
[----:B------:R-:W1:Y:S01]  /*7830*/  MUFU.TANH R18, R18 ;  /* 0x0000001200127308 */ /* 0x000e620000002400 */
[----:B------:R-:W-:Y:S01]  /*7840*/  FMUL.FTZ R35, R35, c[0x0][0x320] ;  /* 0x0000c80023237a20 */ /* 0x000fe20000410000 */
[----:B------:R-:W-:Y:S01]  /*7850*/  MOV R38, R232 ;  /* 0x000000e800267202 */ /* 0x000fe20000000f00 */
[----:B------:R-:W-:Y:S01]  /*7860*/  FMUL.FTZ R31, R31, c[0x0][0x320] ;  /* 0x0000c8001f1f7a20 */ /* 0x000fe20000410000 */
[----:B------:R-:W-:Y:S03]  /*7870*/  IADD3 R0, R0, -c[0x0][0x168], RZ ;  /* 0x80005a0000007a10 */ /* 0x000fe60007ffe0ff */
[----:B------:R-:W-:Y:S01]  /*7880*/  FMUL.FTZ R15, R39, c[0x0][0x320] ;  /* 0x0000c800270f7a20 */ /* 0x000fe20000410000 */
[----:B------:R-:W-:Y:S01]  /*7890*/  MOV R39, R231 ;  /* 0x000000e700277202 */ /* 0x000fe20000000f00 */
[C---:B------:R-:W-:Y:S01]  /*78a0*/  IMAD.IADD R4, R0.reuse, 0x1, R4 ;  /* 0x0000000100047824 */ /* 0x040fe200078e0204 */
[----:B--2---:R-:W-:Y:S01]  /*78b0*/  IADD3 R0, R0, R5, RZ ;  /* 0x0000000500007210 */ /* 0x004fe20007ffe0ff */
[----:B------:R2:W3:Y:S01]  /*78c0*/  MUFU.TANH R227, R16 ;  /* 0x0000001000e37308 */ /* 0x0004e20000002400 */
[----:B------:R-:W-:Y:S02]  /*78d0*/  FMUL.FTZ R40, R40, c[0x0][0x320] ;  /* 0x0000c80028287a20 */ /* 0x000fe40000410000 */
[----:B------:R-:W-:Y:S01]  /*78e0*/  ISETP.GT.AND P1, PT, R0, RZ, PT ;  /* 0x000000ff0000720c */ /* 0x000fe20003f24270 */
[----:B------:R-:W-:Y:S01]  /*78f0*/  FMUL.FTZ R42, R42, c[0x0][0x320] ;  /* 0x0000c8002a2a7a20 */ /* 0x000fe20000410000 */
[----:B------:R-:W-:Y:S01]  /*7900*/  ISETP.GT.AND P4, PT, R4, RZ, PT ;  /* 0x000000ff0400720c */ /* 0x000fe20003f84270 */
[----:B------:R-:W-:Y:S01]  /*7910*/  FMUL.FTZ R44, R44, c[0x0][0x320] ;  /* 0x0000c8002c2c7a20 */ /* 0x000fe20000410000 */
[----:B------:R-:W-:Y:S01]  /*7920*/  FSEL R7, R163, -INF , P1 ;  /* 0xff800000a3077808 */ /* 0x000fe20000800000 */
[----:B------:R-:W-:Y:S01]  /*7930*/  FMUL.FTZ R45, R45, c[0x0][0x320] ;  /* 0x0000c8002d2d7a20 */ /* 0x000fe20000410000 */
[----:B------:R-:W-:Y:S01]  /*7940*/  ISETP.GT.AND P1, PT, R4, 0x10, PT ;  /* 0x000000100400780c */ /* 0x000fe20003f24270 */
[----:B------:R-:W4:Y:S01]  /*7950*/  MUFU.TANH R19, R19 ;  /* 0x0000001300137308 */ /* 0x000f220000002400 */
[----:B------:R-:W-:Y:S01]  /*7960*/  ISETP.GT.AND P0, PT, R0, 0x1, PT ;  /* 0x000000010000780c */ /* 0x000fe20003f04270 */
[----:B------:R-:W-:Y:S01]  /*7970*/  FMUL.FTZ R48, R48, c[0x0][0x320] ;  /* 0x0000c80030307a20 */ /* 0x000fe20000410000 */
[----:B------:R-:W-:Y:S01]  /*7980*/  FSEL R6, R206, -INF , P4 ;  /* 0xff800000ce067808 */ /* 0x000fe20002000000 */
[----:B------:R-:W-:Y:S01]  /*7990*/  FMUL.FTZ R46, R46, c[0x0][0x320] ;  /* 0x0000c8002e2e7a20 */ /* 0x000fe20000410000 */
[----:B------:R-:W-:Y:S01]  /*79a0*/  ISETP.GT.AND P3, PT, R4, 0x1, PT ;  /* 0x000000010400780c */ /* 0x000fe20003f64270 */
[----:B------:R-:W-:Y:S01]  /*79b0*/  FMUL.FTZ R49, R49, c[0x0][0x320] ;  /* 0x0000c80031317a20 */ /* 0x000fe20000410000 */
[----:B-----5:R-:W-:Y:S01]  /*79c0*/  FSEL R223, R12, -INF , P1 ;  /* 0xff8000000cdf7808 */ /* 0x020fe20000800000 */
[----:B------:R-:W-:Y:S01]  /*79d0*/  IMAD.MOV.U32 R163, RZ, RZ, R222 ;  /* 0x000000ffffa37224 */ /* 0x000fe200078e00de */
[----:B------:R-:W-:Y:S01]  /*79e0*/  FMNMX.FTZ R12, R7, R3, !PT ;  /* 0x00000003070c7209 */ /* 0x000fe20007810000 */
[----:B------:R-:W5:Y:S01]  /*79f0*/  MUFU.TANH R29, R29 ;  /* 0x0000001d001d7308 */ /* 0x000f620000002400 */
[----:B------:R-:W-:Y:S02]  /*7a00*/  ISETP.GT.AND P4, PT, R0, 0x8, PT ;  /* 0x000000080000780c */ /* 0x000fe40003f84270 */
[----:B------:R-:W-:Y:S01]  /*7a10*/  FSEL R8, R162, -INF , P0 ;  /* 0xff800000a2087808 */ /* 0x000fe20000000000 */
[----:B--2---:R-:W-:Y:S01]  /*7a20*/  FMUL.FTZ R16, R47, c[0x0][0x320] ;  /* 0x0000c8002f107a20 */ /* 0x004fe20000410000 */
[----:B------:R-:W-:Y:S02]  /*7a30*/  FSEL R5, R204, -INF , P3 ;  /* 0xff800000cc057808 */ /* 0x000fe40001800000 */
[----:B------:R-:W-:Y:S01]  /*7a40*/  ISETP.GT.AND P3, PT, R0, 0x9, PT ;  /* 0x000000090000780c */ /* 0x000fe20003f64270 */
[----:B------:R-:W2:Y:S01]  /*7a50*/  LDL.LU R204, [R1+0x8] ;  /* 0x0000080001cc7983 */ /* 0x000ea20000300800 */
[----:B------:R-:W-:Y:S01]  /*7a60*/  FSEL R11, R101, -INF , P4 ;  /* 0xff800000650b7808 */ /* 0x000fe20002000000 */
[----:B------:R-:W-:Y:S01]  /*7a70*/  MUFU.TANH R24, R24 ;  /* 0x0000001800187308 */ /* 0x000fe20000002400 */
[----:B------:R-:W-:Y:S02]  /*7a80*/  ISETP.GT.AND P6, PT, R4, 0x8, PT ;  /* 0x000000080400780c */ /* 0x000fe40003fc4270 */
[----:B------:R-:W-:Y:S02]  /*7a90*/  FMNMX.FTZ R12, R8, R12, !PT ;  /* 0x0000000c080c7209 */ /* 0x000fe40007810000 */
[----:B------:R-:W-:Y:S02]  /*7aa0*/  FSEL R14, R100, -INF , P3 ;  /* 0xff800000640e7808 */ /* 0x000fe40001800000 */
[----:B------:R-:W-:Y:S02]  /*7ab0*/  FSEL R9, R161, -INF , P6 ;  /* 0xff800000a1097808 */ /* 0x000fe40003000000 */
[----:B------:R-:W-:Y:S01]  /*7ac0*/  FMNMX.FTZ R12, R11, R12, !PT ;  /* 0x0000000c0b0c7209 */ /* 0x000fe20007810000 */
[----:B------:R-:W1:Y:S01]  /*7ad0*/  MUFU.TANH R25, R25 ;  /* 0x0000001900197308 */ /* 0x000e620000002400 */
[----:B------:R-:W-:Y:S02]  /*7ae0*/  ISETP.GT.AND P5, PT, R4, 0x9, PT ;  /* 0x000000090400780c */ /* 0x000fe40003fa4270 */
[----:B------:R-:W-:Y:S02]  /*7af0*/  ISETP.GT.AND P6, PT, R0, 0x10, PT ;  /* 0x000000100000780c */ /* 0x000fe40003fc4270 */
[----:B------:R-:W-:Y:S02]  /*7b00*/  FMNMX.FTZ R12, R14, R12, !PT ;  /* 0x0000000c0e0c7209 */ /* 0x000fe40007810000 */
[----:B------:R-:W-:Y:S02]  /*7b10*/  FSEL R10, R160, -INF , P5 ;  /* 0xff800000a00a7808 */ /* 0x000fe40002800000 */
[----:B------:R-:W-:Y:S01]  /*7b20*/  ISETP.GT.AND P5, PT, R0, 0x11, PT ;  /* 0x000000110000780c */ /* 0x000fe20003fa4270 */
[----:B------:R-:W3:Y:S01]  /*7b30*/  MUFU.TANH R26, R26 ;  /* 0x0000001a001a7308 */ /* 0x000ee20000002400 */
[----:B------:R-:W-:Y:S02]  /*7b40*/  FSEL R225, R225, -INF , P6 ;  /* 0xff800000e1e17808 */ /* 0x000fe40003000000 */
[----:B------:R-:W-:Y:S02]  /*7b50*/  FSEL R226, R226, -INF , P5 ;  /* 0xff800000e2e27808 */ /* 0x000fe40002800000 */
[C---:B------:R-:W-:Y:S02]  /*7b60*/  ISETP.GT.AND P0, PT, R4.reuse, 0x11, PT ;  /* 0x000000110400780c */ /* 0x040fe40003f04270 */
[----:B------:R-:W-:Y:S02]  /*7b70*/  ISETP.GT.AND P3, PT, R4, 0x19, PT ;  /* 0x000000190400780c */ /* 0x000fe40003f64270 */
[----:B------:R-:W-:Y:S01]  /*7b80*/  FMNMX.FTZ R12, R225, R12, !PT ;  /* 0x0000000ce10c7209 */ /* 0x000fe20007810000 */
[----:B------:R-:W5:Y:S01]  /*7b90*/  MUFU.TANH R27, R27 ;  /* 0x0000001b001b7308 */ /* 0x000f620000002400 */
[----:B------:R-:W-:Y:S02]  /*7ba0*/  ISETP.GT.AND P1, PT, R0, 0x18, PT ;  /* 0x000000180000780c */ /* 0x000fe40003f24270 */
[----:B------:R-:W-:Y:S02]  /*7bb0*/  FSEL R224, R224, -INF , P0 ;  /* 0xff800000e0e07808 */ /* 0x000fe40000000000 */
[----:B------:R-:W-:Y:S02]  /*7bc0*/  FSEL R228, R17, -INF , P3 ;  /* 0xff80000011e47808 */ /* 0x000fe40001800000 */
[----:B------:R-:W-:Y:S02]  /*7bd0*/  FMNMX.FTZ R12, R226, R12, !PT ;  /* 0x0000000ce20c7209 */ /* 0x000fe40007810000 */
[----:B------:R-:W-:Y:S01]  /*7be0*/  ISETP.GT.AND P3, PT, R0, 0x21, PT ;  /* 0x000000210000780c */ /* 0x000fe20003f64270 */
[----:B------:R-:W5:Y:S01]  /*7bf0*/  MUFU.TANH R35, R35 ;  /* 0x0000002300237308 */ /* 0x000f620000002400 */
[----:B-1----:R-:W-:Y:S02]  /*7c00*/  FSEL R229, R18, -INF , P1 ;  /* 0xff80000012e57808 */ /* 0x002fe40000800000 */
[----:B------:R-:W-:Y:S02]  /*7c10*/  ISETP.GT.AND P4, PT, R4, 0x18, PT ;  /* 0x000000180400780c */ /* 0x000fe40003f84270 */
[C---:B------:R-:W-:Y:S02]  /*7c20*/  ISETP.GT.AND P0, PT, R0.reuse, 0x19, PT ;  /* 0x000000190000780c */ /* 0x040fe40003f04270 */
[----:B------:R-:W-:Y:S02]  /*7c30*/  FSEL R242, R23, -INF , P3 ;  /* 0xff80000017f27808 */ /* 0x000fe40001800000 */
[----:B---3--:R-:W-:Y:S01]  /*7c40*/  FSEL R227, R227, -INF , P4 ;  /* 0xff800000e3e37808 */ /* 0x008fe20002000000 */
[----:B------:R-:W1:Y:S01]  /*7c50*/  MUFU.TANH R32, R32 ;  /* 0x0000002000207308 */ /* 0x000e620000002400 */
[----:B------:R-:W-:Y:S02]  /*7c60*/  ISETP.GT.AND P4, PT, R0, 0x20, PT ;  /* 0x000000200000780c */ /* 0x000fe40003f84270 */
[----:B----4-:R-:W-:Y:S02]  /*7c70*/  FSEL R230, R19, -INF , P0 ;  /* 0xff80000013e67808 */ /* 0x010fe40000000000 */
[C---:B------:R-:W-:Y:S02]  /*7c80*/  ISETP.GT.AND P3, PT, R4.reuse, 0x31, PT ;  /* 0x000000310400780c */ /* 0x040fe40003f64270 */
[----:B------:R-:W-:Y:S02]  /*7c90*/  FMNMX.FTZ R12, R229, R12, !PT ;  /* 0x0000000ce50c7209 */ /* 0x000fe40007810000 */
[C---:B------:R-:W-:Y:S01]  /*7ca0*/  ISETP.GT.AND P6, PT, R4.reuse, 0x20, PT ;  /* 0x000000200400780c */ /* 0x040fe20003fc4270 */
[----:B------:R-:W3:Y:S01]  /*7cb0*/  MUFU.TANH R33, R33 ;  /* 0x0000002100217308 */ /* 0x000ee20000002400 */
[----:B------:R-:W-:Y:S02]  /*7cc0*/  ISETP.GT.AND P5, PT, R4, 0x21, PT ;  /* 0x000000210400780c */ /* 0x000fe40003fa4270 */
[----:B------:R-:W-:Y:S01]  /*7cd0*/  FSEL R243, R22, -INF , P4 ;  /* 0xff80000016f37808 */ /* 0x000fe20002000000 */
[----:B------:R-:W-:Y:S01]  /*7ce0*/  IMAD.MOV.U32 R22, RZ, RZ, R207 ;  /* 0x000000ffff167224 */ /* 0x000fe200078e00cf */
[----:B-----5:R-:W-:Y:S02]  /*7cf0*/  FSEL R251, R29, -INF , P3 ;  /* 0xff8000001dfb7808 */ /* 0x020fe40001800000 */
[----:B------:R-:W-:Y:S02]  /*7d00*/  ISETP.GT.AND P0, PT, R4, 0x29, PT ;  /* 0x000000290400780c */ /* 0x000fe40003f04270 */
[----:B------:R-:W-:Y:S01]  /*7d10*/  FSEL R239, R20, -INF , P6 ;  /* 0xff80000014ef7808 */ /* 0x000fe20003000000 */
[----:B------:R-:W4:Y:S01]  /*7d20*/  MUFU.TANH R28, R28 ;  /* 0x0000001c001c7308 */ /* 0x000f220000002400 */
[C---:B------:R-:W-:Y:S02]  /*7d30*/  ISETP.GT.AND P6, PT, R0.reuse, 0x28, PT ;  /* 0x000000280000780c */ /* 0x040fe40003fc4270 */
[----:B------:R-:W-:Y:S02]  /*7d40*/  FSEL R241, R21, -INF , P5 ;  /* 0xff80000015f17808 */ /* 0x000fe40002800000 */
[----:B------:R-:W-:Y:S02]  /*7d50*/  ISETP.GT.AND P5, PT, R0, 0x29, PT ;  /* 0x000000290000780c */ /* 0x000fe40003fa4270 */
[----:B------:R-:W-:Y:S02]  /*7d60*/  FMNMX.FTZ R12, R230, R12, !PT ;  /* 0x0000000ce60c7209 */ /* 0x000fe40007810000 */
[----:B------:R-:W-:Y:S01]  /*7d70*/  ISETP.GT.AND P3, PT, R0, 0x39, PT ;  /* 0x000000390000780c */ /* 0x000fe20003f64270 */
[----:B------:R-:W5:Y:S01]  /*7d80*/  MUFU.TANH R41, R41 ;  /* 0x0000002900297308 */ /* 0x000f620000002400 */
[----:B------:R-:W-:Y:S02]  /*7d90*/  ISETP.GT.AND P1, PT, R4, 0x28, PT ;  /* 0x000000280400780c */ /* 0x000fe40003f24270 */
[----:B------:R-:W-:Y:S02]  /*7da0*/  FSEL R246, R25, -INF , P0 ;  /* 0xff80000019f67808 */ /* 0x000fe40000000000 */
[----:B------:R-:W-:Y:S02]  /*7db0*/  FSEL R247, R26, -INF , P6 ;  /* 0xff8000001af77808 */ /* 0x000fe40003000000 */
[C---:B------:R-:W-:Y:S02]  /*7dc0*/  ISETP.GT.AND P6, PT, R4.reuse, 0x38, PT ;  /* 0x000000380400780c */ /* 0x040fe40003fc4270 */
[----:B------:R-:W-:Y:S01]  /*7dd0*/  FMNMX.FTZ R12, R243, R12, !PT ;  /* 0x0000000cf30c7209 */ /* 0x000fe20007810000 */
[----:B------:R-:W5:Y:S01]  /*7de0*/  MUFU.TANH R31, R31 ;  /* 0x0000001f001f7308 */ /* 0x000f620000002400 */
[----:B------:R-:W-:Y:S02]  /*7df0*/  FSEL R250, R27, -INF , P5 ;  /* 0xff8000001bfa7808 */ /* 0x000fe40002800000 */
[C---:B------:R-:W-:Y:S02]  /*7e00*/  ISETP.GT.AND P5, PT, R4.reuse, 0x39, PT ;  /* 0x000000390400780c */ /* 0x040fe40003fa4270 */
[----:B------:R-:W-:Y:S02]  /*7e10*/  ISETP.GT.AND P4, PT, R4, 0x30, PT ;  /* 0x000000300400780c */ /* 0x000fe40003f84270 */
[----:B------:R-:W-:Y:S02]  /*7e20*/  FSEL R245, R24, -INF , P1 ;  /* 0xff80000018f57808 */ /* 0x000fe40000800000 */
[C---:B------:R-:W-:Y:S01]  /*7e30*/  ISETP.GT.AND P1, PT, R0.reuse, 0x30, PT ;  /* 0x000000300000780c */ /* 0x040fe20003f24270 */
[----:B------:R-:W-:Y:S01]  /*7e40*/  MUFU.TANH R43, R43 ;  /* 0x0000002b002b7308 */ /* 0x000fe20000002400 */
[----:B------:R-:W-:Y:S02]  /*7e50*/  ISETP.GT.AND P0, PT, R0, 0x31, PT ;  /* 0x000000310000780c */ /* 0x000fe40003f04270 */
[----:B------:R-:W-:Y:S02]  /*7e60*/  FSEL R35, R35, -INF , P3 ;  /* 0xff80000023237808 */ /* 0x000fe40001800000 */
[----:B------:R-:W-:Y:S02]  /*7e70*/  ISETP.GT.AND P3, PT, R4, 0x49, PT ;  /* 0x000000490400780c */ /* 0x000fe40003f64270 */
[----:B-1----:R-:W-:Y:S02]  /*7e80*/  FSEL R249, R32, -INF , P6 ;  /* 0xff80000020f97808 */ /* 0x002fe40003000000 */
[----:B---3--:R-:W-:Y:S01]  /*7e90*/  FSEL R248, R33, -INF , P5 ;  /* 0xff80000021f87808 */ /* 0x008fe20002800000 */
[----:B------:R-:W1:Y:S01]  /*7ea0*/  MUFU.TANH R37, R37 ;  /* 0x0000002500257308 */ /* 0x000e620000002400 */
[----:B------:R-:W-:Y:S02]  /*7eb0*/  FSEL R30, R30, -INF , P1 ;  /* 0xff8000001e1e7808 */ /* 0x000fe40000800000 */
[----:B----4-:R-:W-:Y:S02]  /*7ec0*/  FSEL R252, R28, -INF , P4 ;  /* 0xff8000001cfc7808 */ /* 0x010fe40002000000 */
[----:B------:R-:W-:Y:S02]  /*7ed0*/  FMNMX.FTZ R12, R242, R12, !PT ;  /* 0x0000000cf20c7209 */ /* 0x000fe40007810000 */
[----:B-----5:R-:W-:Y:S02]  /*7ee0*/  FSEL R237, R41, -INF , P3 ;  /* 0xff80000029ed7808 */ /* 0x020fe40001800000 */
[----:B------:R-:W-:Y:S01]  /*7ef0*/  ISETP.GT.AND P3, PT, R0, 0x49, PT ;  /* 0x000000490000780c */ /* 0x000fe20003f64270 */
[----:B------:R-:W3:Y:S01]  /*7f00*/  MUFU.TANH R34, R34 ;  /* 0x0000002200227308 */ /* 0x000ee20000002400 */
[----:B------:R-:W-:Y:S02]  /*7f10*/  FSEL R31, R31, -INF , P0 ;  /* 0xff8000001f1f7808 */ /* 0x000fe40000000000 */
[----:B------:R-:W-:Y:S02]  /*7f20*/  ISETP.GT.AND P0, PT, R4, 0x41, PT ;  /* 0x000000410400780c */ /* 0x000fe40003f04270 */
[C---:B------:R-:W-:Y:S02]  /*7f30*/  ISETP.GT.AND P6, PT, R0.reuse, 0x40, PT ;  /* 0x000000400000780c */ /* 0x040fe40003fc4270 */
[C---:B------:R-:W-:Y:S02]  /*7f40*/  ISETP.GT.AND P5, PT, R0.reuse, 0x41, PT ;  /* 0x000000410000780c */ /* 0x040fe40003fa4270 */
[----:B------:R-:W-:Y:S01]  /*7f50*/  ISETP.GT.AND P4, PT, R0, 0x38, PT ;  /* 0x000000380000780c */ /* 0x000fe20003f84270 */
[----:B------:R-:W4:Y:S01]  /*7f60*/  MUFU.TANH R36, R36 ;  /* 0x0000002400247308 */ /* 0x000f220000002400 */
[----:B------:R-:W-:Y:S02]  /*7f70*/  ISETP.GT.AND P1, PT, R4, 0x40, PT ;  /* 0x000000400400780c */ /* 0x000fe40003f24270 */
[----:B------:R-:W-:Y:S02]  /*7f80*/  FMNMX.FTZ R101, R6, R2, !PT ;  /* 0x0000000206657209 */ /* 0x000fe40007810000 */
[----:B-1----:R-:W-:Y:S02]  /*7f90*/  FSEL R240, R37, -INF , P0 ;  /* 0xff80000025f07808 */ /* 0x002fe40000000000 */
[----:B------:R-:W-:Y:S02]  /*7fa0*/  ISETP.GT.AND P0, PT, R4, 0x51, PT ;  /* 0x000000510400780c */ /* 0x000fe40003f04270 */
[----:B------:R-:W-:Y:S01]  /*7fb0*/  FMNMX.FTZ R101, R5, R101, !PT ;  /* 0x0000006505657209 */ /* 0x000fe20007810000 */
[----:B------:R-:W1:Y:S01]  /*7fc0*/  MUFU.TANH R15, R15 ;  /* 0x0000000f000f7308 */ /* 0x000e620000002400 */
[----:B------:R-:W-:Y:S02]  /*7fd0*/  MOV R162, R219 ;  /* 0x000000db00a27202 */ /* 0x000fe40000000f00 */
[----:B------:R-:W-:Y:S02]  /*7fe0*/  FMNMX.FTZ R101, R9, R101, !PT ;  /* 0x0000006509657209 */ /* 0x000fe40007810000 */
[----:B---3--:R-:W-:Y:S02]  /*7ff0*/  FSEL R47, R34, -INF , P4 ;  /* 0xff800000222f7808 */ /* 0x008fe40002000000 */
[----:B------:R-:W-:Y:S02]  /*8000*/  ISETP.GT.AND P4, PT, R4, 0x48, PT ;  /* 0x000000480400780c */ /* 0x000fe40003f84270 */
[----:B------:R-:W-:Y:S01]  /*8010*/  FMNMX.FTZ R101, R10, R101, !PT ;  /* 0x000000650a657209 */ /* 0x000fe20007810000 */
[----:B------:R-:W3:Y:S01]  /*8020*/  MUFU.TANH R13, R13 ;  /* 0x0000000d000d7308 */ /* 0x000ee20000002400 */
[----:B------:R-:W-:Y:S02]  /*8030*/  MOV R18, R220 ;  /* 0x000000dc00127202 */ /* 0x000fe40000000f00 */
[----:B------:R-:W-:Y:S02]  /*8040*/  FMNMX.FTZ R101, R223, R101, !PT ;  /* 0x00000065df657209 */ /* 0x000fe40007810000 */
[----:B----4-:R-:W-:Y:S02]  /*8050*/  FSEL R244, R36, -INF , P1 ;  /* 0xff80000024f47808 */ /* 0x010fe40000800000 */
[----:B------:R-:W-:Y:S02]  /*8060*/  ISETP.GT.AND P1, PT, R4, 0x50, PT ;  /* 0x000000500400780c */ /* 0x000fe40003f24270 */
[----:B------:R-:W-:Y:S01]  /*8070*/  FMNMX.FTZ R101, R224, R101, !PT ;  /* 0x00000065e0657209 */ /* 0x000fe20007810000 */
[----:B------:R-:W4:Y:S01]  /*8080*/  MUFU.TANH R40, R40 ;  /* 0x0000002800287308 */ /* 0x000f220000002400 */
[----:B------:R-:W-:Y:S02]  /*8090*/  MOV R19, R221 ;  /* 0x000000dd00137202 */ /* 0x000fe40000000f00 */
[----:B------:R-:W-:Y:S02]  /*80a0*/  FMNMX.FTZ R101, R227, R101, !PT ;  /* 0x00000065e3657209 */ /* 0x000fe40007810000 */
[----:B-1----:R-:W-:Y:S02]  /*80b0*/  FSEL R103, R15, -INF , P5 ;  /* 0xff8000000f677808 */ /* 0x002fe40002800000 */
[----:B------:R-:W-:Y:S02]  /*80c0*/  ISETP.GT.AND P5, PT, R4, 0x59, PT ;  /* 0x000000590400780c */ /* 0x000fe40003fa4270 */
[----:B------:R-:W-:Y:S01]  /*80d0*/  FMNMX.FTZ R101, R228, R101, !PT ;  /* 0x00000065e4657209 */ /* 0x000fe20007810000 */
[----:B------:R-:W1:Y:S03]  /*80e0*/  MUFU.TANH R42, R42 ;  /* 0x0000002a002a7308 */ /* 0x000e660000002400 */
[----:B------:R-:W-:Y:S02]  /*80f0*/  FMNMX.FTZ R101, R239, R101, !PT ;  /* 0x00000065ef657209 */ /* 0x000fe40007810000 */
[----:B---3--:R-:W-:Y:S01]  /*8100*/  FSEL R102, R13, -INF , P6 ;  /* 0xff8000000d667808 */ /* 0x008fe20003000000 */
[----:B------:R-:W-:Y:S01]  /*8110*/  FMUL.FTZ R13, R51, c[0x0][0x320] ;  /* 0x0000c800330d7a20 */ /* 0x000fe20000410000 */
[----:B------:R-:W-:Y:S02]  /*8120*/  ISETP.GT.AND P6, PT, R4, 0x58, PT ;  /* 0x000000580400780c */ /* 0x000fe40003fc4270 */
[----:B------:R-:W-:Y:S01]  /*8130*/  FMNMX.FTZ R4, R247, R12, !PT ;  /* 0x0000000cf7047209 */ /* 0x000fe20007810000 */
[----:B------:R-:W-:Y:S01]  /*8140*/  FMUL.FTZ R12, R50, c[0x0][0x320] ;  /* 0x0000c800320c7a20 */ /* 0x000fe20000410000 */
[----:B------:R-:W-:Y:S01]  /*8150*/  MOV R50, R30 ;  /* 0x0000001e00327202 */ /* 0x000fe20000000f00 */
[----:B------:R-:W3:Y:S01]  /*8160*/  MUFU.TANH R44, R44 ;  /* 0x0000002c002c7308 */ /* 0x000ee20000002400 */
[----:B------:R-:W-:Y:S01]  /*8170*/  FSEL R30, R43, -INF , P3 ;  /* 0xff8000002b1e7808 */ /* 0x000fe20001800000 */
[----:B------:R-:W-:Y:S01]  /*8180*/  IMAD.MOV.U32 R51, RZ, RZ, R102 ;  /* 0x000000ffff337224 */ /* 0x000fe200078e0066 */
[----:B------:R-:W5:Y:S01]  /*8190*/  LDL.LU R43, [R1+0x10] ;  /* 0x00001000012b7983 */ /* 0x000f620000300800 */
[----:B------:R-:W-:Y:S02]  /*81a0*/  FMNMX.FTZ R101, R241, R101, !PT ;  /* 0x00000065f1657209 */ /* 0x000fe40007810000 */
[----:B------:R-:W-:Y:S02]  /*81b0*/  FMNMX.FTZ R4, R250, R4, !PT ;  /* 0x00000004fa047209 */ /* 0x000fe40007810000 */
[----:B------:R-:W-:Y:S02]  /*81c0*/  FMNMX.FTZ R101, R245, R101, !PT ;  /* 0x00000065f5657209 */ /* 0x000fe40007810000 */
[----:B------:R-:W-:Y:S01]  /*81d0*/  FMNMX.FTZ R4, R50, R4, !PT ;  /* 0x0000000432047209 */ /* 0x000fe20007810000 */
[----:B------:R-:W3:Y:S01]  /*81e0*/  MUFU.TANH R45, R45 ;  /* 0x0000002d002d7308 */ /* 0x000ee20000002400 */
[----:B------:R-:W-:Y:S02]  /*81f0*/  FMNMX.FTZ R101, R246, R101, !PT ;  /* 0x00000065f6657209 */ /* 0x000fe40007810000 */
[----:B------:R-:W-:Y:S02]  /*8200*/  FMNMX.FTZ R4, R31, R4, !PT ;  /* 0x000000041f047209 */ /* 0x000fe40007810000 */
[----:B------:R-:W-:Y:S02]  /*8210*/  FMNMX.FTZ R101, R252, R101, !PT ;  /* 0x00000065fc657209 */ /* 0x000fe40007810000 */
[----:B------:R-:W-:Y:S02]  /*8220*/  FMNMX.FTZ R4, R47, R4, !PT ;  /* 0x000000042f047209 */ /* 0x000fe40007810000 */
[----:B------:R-:W-:Y:S01]  /*8230*/  FMNMX.FTZ R101, R251, R101, !PT ;  /* 0x00000065fb657209 */ /* 0x000fe20007810000 */
[----:B------:R-:W3:Y:S01]  /*8240*/  MUFU.TANH R48, R48 ;  /* 0x0000003000307308 */ /* 0x000ee20000002400 */
[----:B----4-:R-:W-:Y:S02]  /*8250*/  FSEL R238, R40, -INF , P4 ;  /* 0xff80000028ee7808 */ /* 0x010fe40002000000 */
[----:B------:R-:W-:Y:S02]  /*8260*/  FMNMX.FTZ R101, R249, R101, !PT ;  /* 0x00000065f9657209 */ /* 0x000fe40007810000 */
[----:B------:R-:W-:Y:S02]  /*8270*/  FMNMX.FTZ R4, R35, R4, !PT ;  /* 0x0000000423047209 */ /* 0x000fe40007810000 */
[----:B------:R-:W-:Y:S02]  /*8280*/  FMNMX.FTZ R101, R248, R101, !PT ;  /* 0x00000065f8657209 */ /* 0x000fe40007810000 */
[----:B------:R-:W-:Y:S01]  /*8290*/  ISETP.GT.AND P4, PT, R0, 0x48, PT ;  /* 0x000000480000780c */ /* 0x000fe20003f84270 */
[----:B------:R-:W4:Y:S01]  /*82a0*/  MUFU.TANH R46, R46 ;  /* 0x0000002e002e7308 */ /* 0x000f220000002400 */
[----:B------:R-:W-:Y:S02]  /*82b0*/  FMNMX.FTZ R101, R244, R101, !PT ;  /* 0x00000065f4657209 */ /* 0x000fe40007810000 */
[----:B-1----:R-:W-:Y:S02]  /*82c0*/  FSEL R34, R42, -INF , P4 ;  /* 0xff8000002a227808 */ /* 0x002fe40002000000 */
[----:B------:R-:W-:Y:S02]  /*82d0*/  FMNMX.FTZ R101, R240, R101, !PT ;  /* 0x00000065f0657209 */ /* 0x000fe40007810000 */
[----:B------:R-:W-:Y:S02]  /*82e0*/  FMNMX.FTZ R4, R51, R4, !PT ;  /* 0x0000000433047209 */ /* 0x000fe40007810000 */
[----:B------:R-:W-:Y:S01]  /*82f0*/  FMNMX.FTZ R101, R238, R101, !PT ;  /* 0x00000065ee657209 */ /* 0x000fe20007810000 */
[----:B------:R-:W1:Y:S01]  /*8300*/  MUFU.TANH R49, R49 ;  /* 0x0000003100317308 */ /* 0x000e620000002400 */
[----:B------:R-:W-:Y:S02]  /*8310*/  MOV R42, R103 ;  /* 0x00000067002a7202 */ /* 0x000fe40000000f00 */
[----:B---3--:R-:W-:Y:S02]  /*8320*/  FSEL R236, R44, -INF , P1 ;  /* 0xff8000002cec7808 */ /* 0x008fe40000800000 */
[----:B------:R-:W-:Y:S02]  /*8330*/  FMNMX.FTZ R101, R237, R101, !PT ;  /* 0x00000065ed657209 */ /* 0x000fe40007810000 */
[----:B------:R-:W-:Y:S02]  /*8340*/  FMNMX.FTZ R4, R42, R4, !PT ;  /* 0x000000042a047209 */ /* 0x000fe40007810000 */
[----:B------:R-:W-:Y:S01]  /*8350*/  FMNMX.FTZ R101, R236, R101, !PT ;  /* 0x00000065ec657209 */ /* 0x000fe20007810000 */
[----:B------:R-:W3:Y:S01]  /*8360*/  MUFU.TANH R16, R16 ;  /* 0x0000001000107308 */ /* 0x000ee20000002400 */
[----:B------:R-:W-:Y:S02]  /*8370*/  FSEL R235, R45, -INF , P0 ;  /* 0xff8000002deb7808 */ /* 0x000fe40000000000 */
[----:B------:R-:W-:Y:S02]  /*8380*/  FMNMX.FTZ R4, R34, R4, !PT ;  /* 0x0000000422047209 */ /* 0x000fe40007810000 */
[----:B------:R-:W-:Y:S02]  /*8390*/  ISETP.GT.AND P1, PT, R0, 0x50, PT ;  /* 0x000000500000780c */ /* 0x000fe40003f24270 */
[----:B------:R-:W-:Y:S02]  /*83a0*/  FSEL R234, R48, -INF , P6 ;  /* 0xff80000030ea7808 */ /* 0x000fe40003000000 */
[----:B------:R-:W-:Y:S01]  /*83b0*/  FMNMX.FTZ R101, R235, R101, !PT ;  /* 0x00000065eb657209 */ /* 0x000fe20007810000 */
[----:B------:R-:W3:Y:S01]  /*83c0*/  MUFU.TANH R12, R12 ;  /* 0x0000000c000c7308 */ /* 0x000ee20000002400 */
[----:B----4-:R-:W-:Y:S02]  /*83d0*/  FSEL R27, R46, -INF , P1 ;  /* 0xff8000002e1b7808 */ /* 0x010fe40000800000 */
[----:B------:R-:W-:Y:S02]  /*83e0*/  FMNMX.FTZ R4, R30, R4, !PT ;  /* 0x000000041e047209 */ /* 0x000fe40007810000 */
[----:B------:R-:W-:Y:S02]  /*83f0*/  ISETP.GT.AND P0, PT, R0, 0x51, PT ;  /* 0x000000510000780c */ /* 0x000fe40003f04270 */
[----:B------:R-:W-:Y:S02]  /*8400*/  MOV R102, R233 ;  /* 0x000000e900667202 */ /* 0x000fe40000000f00 */
[----:B-1----:R-:W-:Y:S01]  /*8410*/  FSEL R233, R49, -INF , P5 ;  /* 0xff80000031e97808 */ /* 0x002fe20002800000 */
[----:B------:R-:W1:Y:S01]  /*8420*/  MUFU.TANH R13, R13 ;  /* 0x0000000d000d7308 */ /* 0x000e620000002400 */
[----:B------:R-:W-:Y:S02]  /*8430*/  FMNMX.FTZ R101, R234, R101, !PT ;  /* 0x00000065ea657209 */ /* 0x000fe40007810000 */
[----:B------:R-:W-:Y:S02]  /*8440*/  ISETP.GT.AND P1, PT, R0, 0x58, PT ;  /* 0x000000580000780c */ /* 0x000fe40003f24270 */
[----:B---3--:R-:W-:Y:S02]  /*8450*/  FSEL R26, R16, -INF , P0 ;  /* 0xff800000101a7808 */ /* 0x008fe40000000000 */
[----:B------:R-:W-:Y:S02]  /*8460*/  FMNMX.FTZ R4, R27, R4, !PT ;  /* 0x000000041b047209 */ /* 0x000fe40007810000 */
[----:B------:R-:W-:Y:S02]  /*8470*/  ISETP.GT.AND P0, PT, R0, 0x59, PT ;  /* 0x000000590000780c */ /* 0x000fe40003f04270 */
[----:B------:R-:W-:Y:S02]  /*8480*/  FMNMX.FTZ R0, R26, R4, !PT ;  /* 0x000000041a007209 */ /* 0x000fe40007810000 */
[----:B------:R-:W-:Y:S02]  /*8490*/  FMNMX.FTZ R101, R233, R101, !PT ;  /* 0x00000065e9657209 */ /* 0x000fe40007810000 */
[----:B------:R-:W-:Y:S02]  /*84a0*/  FSEL R23, R12, -INF , P1 ;  /* 0xff8000000c177808 */ /* 0x000fe40000800000 */
[----:B------:R-:W-:Y:S01]  /*84b0*/  MOV R46, R42 ;  /* 0x0000002a002e7202 */ /* 0x000fe20000000f00 */
[----:B------:R-:W3:Y:S01]  /*84c0*/  SHFL.BFLY PT, R12, R101, 0x2, 0x1f ;  /* 0x0c401f00650c7f89 */ /* 0x000ee200000e0000 */
[----:B------:R-:W-:Y:S02]  /*84d0*/  FMNMX.FTZ R0, R23, R0, !PT ;  /* 0x0000000017007209 */ /* 0x000fe40007810000 */
[----:B-1----:R-:W-:Y:S04]  /*84e0*/  FSEL R15, R13, -INF , P0 ;  /* 0xff8000000d0f7808 */ /* 0x002fe80000000000 */
[----:B------:R-:W-:Y:S05]  /*84f0*/  FMNMX.FTZ R0, R15, R0, !PT ;  /* 0x000000000f007209 */ /* 0x000fea0007810000 */
[----:B------:R-:W1:Y:S01]  /*8500*/  SHFL.BFLY PT, R4, R0, 0x2, 0x1f ;  /* 0x0c401f0000047f89 */ /* 0x000e6200000e0000 */
[----:B---3--:R-:W-:Y:S07]  /*8510*/  FMNMX.FTZ R101, R101, R12, !PT ;  /* 0x0000000c65657209 */ /* 0x008fee0007810000 */
[----:B------:R-:W3:Y:S01]  /*8520*/  SHFL.BFLY PT, R12, R101, 0x1, 0x1f ;  /* 0x0c201f00650c7f89 */ /* 0x000ee200000e0000 */
[----:B-1----:R-:W-:Y:S07]  /*8530*/  FMNMX.FTZ R0, R0, R4, !PT ;  /* 0x0000000400007209 */ /* 0x002fee0007810000 */
[----:B------:R-:W1:Y:S01]  /*8540*/  SHFL.BFLY PT, R100, R0, 0x1, 0x1f ;  /* 0x0c201f0000647f89 */ /* 0x000e6200000e0000 */
[----:B---3--:R-:W-:Y:S04]  /*8550*/  FMNMX.FTZ R101, R101, R12, !PT ;  /* 0x0000000c65657209 */ /* 0x008fe80007810000 */
[C---:B------:R-:W-:Y:S01]  /*8560*/  FSETP.NEU.FTZ.AND P1, PT, R101.reuse, -INF , PT ;  /* 0xff8000006500780b */ /* 0x040fe20003f3d000 */
[----:B------:R-:W-:Y:S05]  /*8570*/  FMUL.FTZ R103, R101, c[0x0][0x2d0] ;  /* 0x0000b40065677a20 */ /* 0x000fea0000410000 */
[----:B------:R-:W-:Y:S02]  /*8580*/  FSEL R103, R103, RZ, P1 ;  /* 0x000000ff67677208 */ /* 0x000fe40000800000 */
[----:B-1----:R-:W-:Y:S03]  /*8590*/  FMNMX.FTZ R100, R0, R100, !PT ;  /* 0x0000006400647209 */ /* 0x002fe60007810000 */
[--C-:B------:R-:W-:Y:S01]  /*85a0*/  FFMA.FTZ R160, R6, c[0x0][0x2d0], -R103.reuse ;  /* 0x0000b40006a07a23 */ /* 0x100fe20000010867 */
[----:B------:R-:W-:Y:S01]  /*85b0*/  FSEL R0, R101, RZ, P1 ;  /* 0x000000ff65007208 */ /* 0x000fe20000800000 */
[--C-:B------:R-:W-:Y:S01]  /*85c0*/  FFMA.FTZ R5, R5, c[0x0][0x2d0], -R103.reuse ;  /* 0x0000b40005057a23 */ /* 0x100fe20000010867 */
[C---:B------:R-:W-:Y:S01]  /*85d0*/  FSETP.NEU.FTZ.AND P0, PT, R100.reuse, -INF , PT ;  /* 0xff8000006400780b */ /* 0x040fe20003f1d000 */
[----:B------:R-:W-:Y:S02]  /*85e0*/  FMUL.FTZ R219, R100, c[0x0][0x2d0] ;  /* 0x0000b40064db7a20 */ /* 0x000fe40000410000 */
[----:B------:R-:W-:Y:S01]  /*85f0*/  FADD.FTZ R0, -R0, R2 ;  /* 0x0000000200007221 */ /* 0x000fe20000010100 */
[----:B------:R-:W-:Y:S01]  /*8600*/  MUFU.EX2 R160, R160 ;  /* 0x000000a000a07308 */ /* 0x000fe20000000800 */
[--C-:B------:R-:W-:Y:S01]  /*8610*/  FFMA.FTZ R9, R9, c[0x0][0x2d0], -R103.reuse ;  /* 0x0000b40009097a23 */ /* 0x100fe20000010867 */
[----:B------:R-:W-:Y:S01]  /*8620*/  FSEL R219, R219, RZ, P0 ;  /* 0x000000ffdbdb7208 */ /* 0x000fe20000000000 */
[----:B------:R-:W-:Y:S02]  /*8630*/  FMUL.FTZ R0, R0, c[0x0][0x2d0] ;  /* 0x0000b40000007a20 */ /* 0x000fe40000410000 */
[----:B------:R-:W-:Y:S02]  /*8640*/  FFMA.FTZ R10, R10, c[0x0][0x2d0], -R103 ;  /* 0x0000b4000a0a7a23 */ /* 0x000fe40000010867 */
[--C-:B------:R-:W-:Y:S02]  /*8650*/  FFMA.FTZ R8, R8, c[0x0][0x2d0], -R219.reuse ;  /* 0x0000b40008087a23 */ /* 0x100fe400000108db */
[--C-:B------:R-:W-:Y:S01]  /*8660*/  FFMA.FTZ R161, R7, c[0x0][0x2d0], -R219.reuse ;  /* 0x0000b40007a17a23 */ /* 0x100fe200000108db */
[----:B------:R1:W3:Y:S01]  /*8670*/  MUFU.EX2 R2, R0 ;  /* 0x0000000000027308 */ /* 0x0002e20000000800 */
[----:B------:R-:W-:Y:S09]  /*8680*/  FFMA.FTZ R11, R11, c[0x0][0x2d0], -R219 ;  /* 0x0000b4000b0b7a23 */ /* 0x000ff200000108db */
[----:B------:R4:W2:Y:S10]  /*8690*/  MUFU.EX2 R222, R5 ;  /* 0x0000000500de7308 */ /* 0x0008b40000000800 */
[----:B------:R2:W-:Y:S01]  /*86a0*/  MUFU.EX2 R221, R8 ;  /* 0x0000000800dd7308 */ /* 0x0005e20000000800 */
[----:B-1----:R-:W-:Y:S01]  /*86b0*/  FSEL R0, R100, RZ, P0 ;  /* 0x000000ff64007208 */ /* 0x002fe20000000000 */
[C---:B---3--:R-:W-:Y:S02]  /*86c0*/  FMUL.FTZ R4, R2.reuse, R104 ;  /* 0x0000006802047220 */ /* 0x048fe40000410000 */
[----:B------:R-:W-:Y:S01]  /*86d0*/  FMUL.FTZ R12, R2, R112 ;  /* 0x00000070020c7220 */ /* 0x000fe20000410000 */
[----:B------:R-:W-:Y:S01]  /*86e0*/  MOV R112, R27 ;  /* 0x0000001b00707202 */ /* 0x000fe20000000f00 */
[----:B------:R-:W-:Y:S04]  /*86f0*/  FADD.FTZ R0, -R0, R3 ;  /* 0x0000000300007221 */ /* 0x000fe80000010100 */
[----:B------:R1:W-:Y:S01]  /*8700*/  MUFU.EX2 R220, R9 ;  /* 0x0000000900dc7308 */ /* 0x0003e20000000800 */
[----:B------:R-:W-:Y:S02]  /*8710*/  FMUL.FTZ R13, R2, R113 ;  /* 0x00000071020d7220 */ /* 0x000fe40000410000 */
[----:B------:R-:W-:Y:S02]  /*8720*/  FMUL.FTZ R0, R0, c[0x0][0x2d0] ;  /* 0x0000b40000007a20 */ /* 0x000fe40000410000 */
[C---:B----4-:R-:W-:Y:S01]  /*8730*/  FMUL.FTZ R5, R2.reuse, R105 ;  /* 0x0000006902057220 */ /* 0x050fe20000410000 */
[----:B------:R-:W-:Y:S01]  /*8740*/  MOV R105, R30 ;  /* 0x0000001e00697202 */ /* 0x000fe20000000f00 */
[C---:B------:R-:W-:Y:S02]  /*8750*/  FMUL.FTZ R16, R2.reuse, R116 ;  /* 0x0000007402107220 */ /* 0x040fe40000410000 */
[C---:B--2---:R-:W-:Y:S01]  /*8760*/  FFMA.FTZ R116, R2.reuse, R204, R160 ;  /* 0x000000cc02747223 */ /* 0x044fe200000100a0 */
[----:B------:R-:W-:Y:S01]  /*8770*/  MUFU.EX2 R161, R161 ;  /* 0x000000a100a17308 */ /* 0x000fe20000000800 */
[----:B------:R-:W-:Y:S01]  /*8780*/  FMUL.FTZ R17, R2, R117 ;  /* 0x0000007502117220 */ /* 0x000fe20000410000 */
[----:B------:R-:W-:Y:S01]  /*8790*/  F2FP.PACK_AB R160, R222, R160 ;  /* 0x000000a0dea0723e */ /* 0x000fe200000000ff */
[C---:B------:R-:W-:Y:S01]  /*87a0*/  FMUL.FTZ R20, R2.reuse, R120 ;  /* 0x0000007802147220 */ /* 0x040fe20000410000 */
[----:B------:R-:W-:Y:S01]  /*87b0*/  MOV R117, R26 ;  /* 0x0000001a00757202 */ /* 0x000fe20000000f00 */
[C---:B------:R-:W-:Y:S02]  /*87c0*/  FMUL.FTZ R8, R2.reuse, R108 ;  /* 0x0000006c02087220 */ /* 0x040fe40000410000 */
[C---:B------:R-:W-:Y:S01]  /*87d0*/  FMUL.FTZ R21, R2.reuse, R121 ;  /* 0x0000007902157220 */ /* 0x040fe20000410000 */
[----:B------:R-:W-:Y:S01]  /*87e0*/  MOV R121, R38 ;  /* 0x0000002600797202 */ /* 0x000fe20000000f00 */
[C---:B------:R-:W-:Y:S01]  /*87f0*/  FMUL.FTZ R24, R2.reuse, R124 ;  /* 0x0000007c02187220 */ /* 0x040fe20000410000 */
[----:B------:R-:W-:Y:S01]  /*8800*/  MUFU.EX2 R0, R0 ;  /* 0x0000000000007308 */ /* 0x000fe20000000800 */
[C---:B------:R-:W-:Y:S01]  /*8810*/  FMUL.FTZ R25, R2.reuse, R125 ;  /* 0x0000007d02197220 */ /* 0x040fe20000410000 */
[----:B------:R-:W-:Y:S01]  /*8820*/  MOV R125, R15 ;  /* 0x0000000f007d7202 */ /* 0x000fe20000000f00 */
[C---:B------:R-:W-:Y:S01]  /*8830*/  FMUL.FTZ R28, R2.reuse, R148 ;  /* 0x00000094021c7220 */ /* 0x040fe20000410000 */
[----:B------:R-:W-:Y:S01]  /*8840*/  MOV R148, R102 ;  /* 0x0000006600947202 */ /* 0x000fe20000000f00 */
[C---:B-1----:R-:W-:Y:S01]  /*8850*/  FMUL.FTZ R9, R2.reuse, R109 ;  /* 0x0000006d02097220 */ /* 0x042fe20000410000 */
[----:B------:R-:W-:Y:S01]  /*8860*/  MOV R109, R39 ;  /* 0x00000027006d7202 */ /* 0x000fe20000000f00 */
[C---:B------:R-:W-:Y:S01]  /*8870*/  FMUL.FTZ R29, R2.reuse, R149 ;  /* 0x00000095021d7220 */ /* 0x040fe20000410000 */
[----:B------:R-:W-:Y:S01]  /*8880*/  MOV R149, R163 ;  /* 0x000000a300957202 */ /* 0x000fe20000000f00 */
[C---:B------:R-:W-:Y:S01]  /*8890*/  FMUL.FTZ R32, R2.reuse, R144 ;  /* 0x0000009002207220 */ /* 0x040fe20000410000 */
[----:B------:R-:W1:Y:S01]  /*88a0*/  MUFU.EX2 R232, R10 ;  /* 0x0000000a00e87308 */ /* 0x000e620000000800 */
        /* <DEDUP_REMOVED lines=9> */
[----:B------:R2:W-:Y:S01]  /*8940*/  MUFU.EX2 R231, R11 ;  /* 0x0000000b00e77308 */ /* 0x0005e20000000800 */
        /* <DEDUP_REMOVED lines=8> */
[C---:B------:R-:W-:Y:S02]  /*89d0*/  FMUL.FTZ R52, R2.reuse, R52 ;  /* 0x0000003402347220 */ /* 0x040fe40000410000 */
[C---:B------:R-:W-:Y:S02]  /*89e0*/  FMUL.FTZ R53, R2.reuse, R53 ;  /* 0x0000003502357220 */ /* 0x040fe40000410000 */
[----:B------:R-:W-:Y:S01]  /*89f0*/  FMUL.FTZ R56, R2, R56 ;  /* 0x0000003802387220 */ /* 0x000fe20000410000 */
[----:B-1----:R-:W-:Y:S01]  /*8a00*/  F2FP.PACK_AB R162, R232, R220 ;  /* 0x000000dce8a2723e */ /* 0x002fe200000000ff */
        /* <DEDUP_REMOVED lines=21> */
[----:B------:R-:W-:Y:S01]  /*8b60*/  IADD3 R2, R214, R208, RZ ;  /* 0x000000d0d6027210 */ /* 0x000fe20007ffe0ff */
[----:B------:R-:W-:Y:S02]  /*8b70*/  FFMA.FTZ R3, R14, c[0x0][0x2d0], -R219 ;  /* 0x0000b4000e037a23 */ /* 0x000fe400000108db */
[----:B------:R-:W-:Y:S02]  /*8b80*/  IMAD.MOV.U32 R104, RZ, RZ, R34 ;  /* 0x000000ffff687224 */ /* 0x000fe400078e0022 */
[----:B------:R-:W1:Y:S01]  /*8b90*/  LDSM.16.MT88.4 R204, [R2] ;  /* 0x0000000002cc783b */ /* 0x000e620000004200 */
[----:B------:R-:W3:Y:S01]  /*8ba0*/  MUFU.EX2 R124, R3 ;  /* 0x00000003007c7308 */ /* 0x000ee20000000800 */
[----:B------:R-:W-:Y:S01]  /*8bb0*/  IMAD.IADD R102, R212, 0x1, R2 ;  /* 0x00000001d4667824 */ /* 0x000fe200078e0202 */
[----:B------:R-:W-:Y:S01]  /*8bc0*/  MOV R125, R104 ;  /* 0x00000068007d7202 */ /* 0x000fe20000000f00 */
[C---:B-----5:R-:W-:Y:S01]  /*8bd0*/  FFMA.FTZ R113, R0.reuse, R43, R161 ;  /* 0x0000002b00717223 */ /* 0x060fe200000100a1 */
[C---:B------:R-:W-:Y:S01]  /*8be0*/  F2FP.PACK_AB R161, R221.reuse, R161 ;  /* 0x000000a1dda1723e */ /* 0x040fe200000000ff */
[C---:B------:R-:W-:Y:S02]  /*8bf0*/  FMUL.FTZ R6, R0.reuse, R106 ;  /* 0x0000006a00067220 */ /* 0x040fe40000410000 */
[C---:B------:R-:W-:Y:S02]  /*8c00*/  FMUL.FTZ R7, R0.reuse, R107 ;  /* 0x0000006b00077220 */ /* 0x040fe40000410000 */
[C---:B------:R-:W-:Y:S01]  /*8c10*/  FMUL.FTZ R43, R0.reuse, R139 ;  /* 0x0000008b002b7220 */ /* 0x040fe20000410000 */
[----:B------:R-:W-:Y:S01]  /*8c20*/  MOV R139, R136 ;  /* 0x00000088008b7202 */ /* 0x000fe20000000f00 */
[C---:B------:R-:W-:Y:S01]  /*8c30*/  FMUL.FTZ R10, R0.reuse, R110 ;  /* 0x0000006e000a7220 */ /* 0x040fe20000410000 */
[----:B------:R-:W-:Y:S01]  /*8c40*/  MOV R136, R105 ;  /* 0x0000006900887202 */ /* 0x000fe20000000f00 */
[C---:B--2---:R-:W-:Y:S01]  /*8c50*/  FMUL.FTZ R11, R0.reuse, R111 ;  /* 0x0000006f000b7220 */ /* 0x044fe20000410000 */
[----:B------:R-:W2:Y:S01]  /*8c60*/  LDSM.16.MT88.4 R104, [R102] ;  /* 0x000000006668783b */ /* 0x000ea20000004200 */
[C---:B------:R-:W-:Y:S02]  /*8c70*/  FMUL.FTZ R14, R0.reuse, R114 ;  /* 0x00000072000e7220 */ /* 0x040fe40000410000 */
[C---:B------:R-:W-:Y:S02]  /*8c80*/  FMUL.FTZ R15, R0.reuse, R115 ;  /* 0x00000073000f7220 */ /* 0x040fe40000410000 */
[----:B------:R-:W-:Y:S02]  /*8c90*/  IMAD.MOV.U32 R120, RZ, RZ, R23 ;  /* 0x000000ffff787224 */ /* 0x000fe400078e0017 */
[----:B------:R-:W-:Y:S02]  /*8ca0*/  IMAD.MOV.U32 R144, RZ, RZ, R18 ;  /* 0x000000ffff907224 */ /* 0x000fe400078e0012 */
[----:B------:R-:W-:Y:S01]  /*8cb0*/  FMUL.FTZ R18, R0, R118 ;  /* 0x0000007600127220 */ /* 0x000fe20000410000 */
[----:B---3--:R-:W-:Y:S01]  /*8cc0*/  F2FP.PACK_AB R163, R124, R231 ;  /* 0x000000e77ca3723e */ /* 0x008fe200000000ff */
[----:B------:R-:W-:Y:S01]  /*8cd0*/  FADD.FTZ R221, R221, R113 ;  /* 0x00000071dddd7221 */ /* 0x000fe20000010000 */
[----:B------:R-:W-:Y:S01]  /*8ce0*/  MOV R133, R120 ;  /* 0x0000007800857202 */ /* 0x000fe20000000f00 */
[--C-:B------:R-:W-:Y:S02]  /*8cf0*/  FFMA.FTZ R118, R249, c[0x0][0x2d0], -R103.reuse ;  /* 0x0000b400f9767a23 */ /* 0x100fe40000010867 */
[----:B------:R-:W-:Y:S02]  /*8d00*/  FMUL.FTZ R19, R0, R119 ;  /* 0x0000007700137220 */ /* 0x000fe40000410000 */
[----:B------:R-:W-:Y:S02]  /*8d10*/  FFMA.FTZ R119, R248, c[0x0][0x2d0], -R103 ;  /* 0x0000b400f8777a23 */ /* 0x000fe40000010867 */
[----:B------:R-:W3:Y:S01]  /*8d20*/  LDL.64 R248, [R1+0x50] ;  /* 0x0000500001f87983 */ /* 0x000ee20000100a00 */
[----:B------:R-:W-:Y:S02]  /*8d30*/  IMAD.MOV.U32 R108, RZ, RZ, R31 ;  /* 0x000000ffff6c7224 */ /* 0x000fe400078e001f */
[C---:B------:R-:W-:Y:S02]  /*8d40*/  FMUL.FTZ R22, R0.reuse, R122 ;  /* 0x0000007a00167220 */ /* 0x040fe40000410000 */
[C---:B------:R-:W-:Y:S01]  /*8d50*/  FMUL.FTZ R23, R0.reuse, R123 ;  /* 0x0000007b00177220 */ /* 0x040fe20000410000 */
[C---:B-1----:R-:W-:Y:S05]  /*8d60*/  HMMA.16816.F32 R4, R160.reuse, R204, R4 ;  /* 0x000000cca004723c */ /* 0x042fea0000001804 */
[C---:B------:R-:W-:Y:S01]  /*8d70*/  FMUL.FTZ R26, R0.reuse, R126 ;  /* 0x0000007e001a7220 */ /* 0x040fe20000410000 */
[----:B------:R-:W-:Y:S01]  /*8d80*/  MOV R123, R125 ;  /* 0x0000007d007b7202 */ /* 0x000fe20000000f00 */
[----:B------:R-:W-:Y:S01]  /*8d90*/  FMUL.FTZ R27, R0, R127 ;  /* 0x0000007f001b7220 */ /* 0x000fe20000410000 */
[C---:B------:R-:W-:Y:S04]  /*8da0*/  HMMA.16816.F32 R8, R160.reuse, R206, R8 ;  /* 0x000000cea008723c */ /* 0x040fe80000001808 */
[----:B------:R-:W-:Y:S01]  /*8db0*/  FFMA.FTZ R123, R123, c[0x0][0x2d0], -R219 ;  /* 0x0000b4007b7b7a23 */ /* 0x000fe200000108db */
[----:B------:R-:W-:Y:S01]  /*8dc0*/  MOV R204, R108 ;  /* 0x0000006c00cc7202 */ /* 0x000fe20000000f00 */
[----:B------:R-:W-:Y:S01]  /*8dd0*/  FFMA.FTZ R108, R224, c[0x0][0x2d0], -R103 ;  /* 0x0000b400e06c7a23 */ /* 0x000fe20000010867 */
[----:B------:R-:W-:Y:S01]  /*8de0*/  MOV R206, R137 ;  /* 0x0000008900ce7202 */ /* 0x000fe20000000f00 */
[C---:B--2---:R-:W-:Y:S02]  /*8df0*/  HMMA.16816.F32 R12, R160.reuse, R104, R12 ;  /* 0x00000068a00c723c */ /* 0x044fe4000000180c */
[----:B------:R-:W-:Y:S02]  /*8e00*/  MUFU.EX2 R126, R108 ;  /* 0x0000006c007e7308 */ /* 0x000fe40000000800 */
[C---:B------:R-:W-:Y:S01]  /*8e10*/  FMUL.FTZ R30, R0.reuse, R150 ;  /* 0x00000096001e7220 */ /* 0x040fe20000410000 */
[----:B------:R-:W-:Y:S01]  /*8e20*/  MOV R205, R140 ;  /* 0x0000008c00cd7202 */ /* 0x000fe20000000f00 */
[C---:B------:R-:W-:Y:S01]  /*8e30*/  FMUL.FTZ R31, R0.reuse, R151 ;  /* 0x00000097001f7220 */ /* 0x040fe20000410000 */
[----:B------:R-:W-:Y:S01]  /*8e40*/  MOV R151, R128 ;  /* 0x0000008000977202 */ /* 0x000fe20000000f00 */
[C---:B------:R-:W-:Y:S04]  /*8e50*/  HMMA.16816.F32 R16, R160.reuse, R106, R16 ;  /* 0x0000006aa010723c */ /* 0x040fe80000001810 */
[C---:B------:R-:W-:Y:S02]  /*8e60*/  FMUL.FTZ R34, R0.reuse, R146 ;  /* 0x0000009200227220 */ /* 0x040fe40000410000 */
[C---:B------:R-:W-:Y:S01]  /*8e70*/  FMUL.FTZ R35, R0.reuse, R147 ;  /* 0x0000009300237220 */ /* 0x040fe20000410000 */
[----:B------:R-:W-:Y:S01]  /*8e80*/  MOV R147, R136 ;  /* 0x0000008800937202 */ /* 0x000fe20000000f00 */
[C---:B------:R-:W-:Y:S04]  /*8e90*/  FMUL.FTZ R38, R0.reuse, R142 ;  /* 0x0000008e00267220 */ /* 0x040fe80000410000 */
[C---:B------:R-:W-:Y:S02]  /*8ea0*/  FMUL.FTZ R39, R0.reuse, R143 ;  /* 0x0000008f00277220 */ /* 0x040fe40000410000 */
[C---:B------:R-:W-:Y:S02]  /*8eb0*/  FMUL.FTZ R42, R0.reuse, R138 ;  /* 0x0000008a002a7220 */ /* 0x040fe40000410000 */
[----:B------:R-:W-:Y:S01]  /*8ec0*/  IMAD.MOV.U32 R132, RZ, RZ, R117 ;  /* 0x000000ffff847224 */ /* 0x000fe200078e0075 */
[----:B------:R-:W-:Y:S01]  /*8ed0*/  MOV R117, R51 ;  /* 0x0000003300757202 */ /* 0x000fe20000000f00 */
        /* <DEDUP_REMOVED lines=28> */
[----:B------:R-:W-:Y:S02]  /*90a0*/  IMAD.MOV.U32 R120, RZ, RZ, R46 ;  /* 0x000000ffff787224 */ /* 0x000fe400078e002e */
[----:B------:R-:W-:Y:S02]  /*90b0*/  FMUL.FTZ R46, R0, R134 ;  /* 0x00000086002e7220 */ /* 0x000fe40000410000 */
[----:B------:R-:W-:Y:S01]  /*90c0*/  IMAD.IADD R0, R215, 0x1, R208 ;  /* 0x00000001d7007824 */ /* 0x000fe200078e02d0 */
[----:B------:R-:W-:Y:S01]  /*90d0*/  MOV R208, R129 ;  /* 0x0000008100d07202 */ /* 0x000fe20000000f00 */
[----:B------:R-:W-:Y:S01]  /*90e0*/  IMAD.MOV.U32 R140, RZ, RZ, R144 ;  /* 0x000000ffff8c7224 */ /* 0x000fe200078e0090 */
[----:B------:R-:W-:Y:S01]  /*90f0*/  MOV R144, R148 ;  /* 0x0000009400907202 */ /* 0x000fe20000000f00 */
[----:B------:R-:W-:Y:S01]  /*9100*/  IMAD.MOV.U32 R142, RZ, RZ, R120 ;  /* 0x000000ffff8e7224 */ /* 0x000fe200078e0078 */
[----:B------:R-:W1:Y:S01]  /*9110*/  LDSM.16.MT88.4 R104, [R0] ;  /* 0x000000000068783b */ /* 0x000e620000004200 */
[----:B------:R-:W-:Y:S01]  /*9120*/  IADD3 R3, R212, R0, RZ ;  /* 0x00000000d4037210 */ /* 0x000fe20007ffe0ff */
[----:B------:R-:W-:Y:S01]  /*9130*/  IMAD.MOV.U32 R146, RZ, RZ, R132 ;  /* 0x000000ffff927224 */ /* 0x000fe200078e0084 */
[----:B------:R-:W-:Y:S01]  /*9140*/  MOV R148, R109 ;  /* 0x0000006d00947202 */ /* 0x000fe20000000f00 */
[--C-:B------:R-:W-:Y:S01]  /*9150*/  FFMA.FTZ R109, R223, c[0x0][0x2d0], -R103.reuse ;  /* 0x0000b400df6d7a23 */ /* 0x100fe20000010867 */
[----:B------:R-:W-:Y:S01]  /*9160*/  MOV R129, R141 ;  /* 0x0000008d00817202 */ /* 0x000fe20000000f00 */
[----:B------:R-:W-:Y:S01]  /*9170*/  FFMA.FTZ R117, R252, c[0x0][0x2d0], -R103 ;  /* 0x0000b400fc757a23 */ /* 0x000fe20000010867 */
[----:B------:R-:W-:Y:S01]  /*9180*/  MOV R141, R145 ;  /* 0x00000091008d7202 */ /* 0x000fe20000000f00 */
[----:B------:R-:W-:Y:S01]  /*9190*/  IMAD.MOV.U32 R224, RZ, RZ, R204 ;  /* 0x000000ffffe07224 */ /* 0x000fe200078e00cc */
[----:B------:R-:W-:Y:S01]  /*91a0*/  MOV R145, R149 ;  /* 0x0000009500917202 */ /* 0x000fe20000000f00 */
[----:B------:R-:W-:Y:S01]  /*91b0*/  IMAD.MOV.U32 R149, RZ, RZ, R121 ;  /* 0x000000ffff957224 */ /* 0x000fe200078e0079 */
[----:B------:R-:W-:Y:S01]  /*91c0*/  MOV R150, R129 ;  /* 0x0000008100967202 */ /* 0x000fe20000000f00 */
[----:B------:R2:W-:Y:S01]  /*91d0*/  MUFU.EX2 R121, R109 ;  /* 0x0000006d00797308 */ /* 0x0005e20000000800 */
[----:B------:R-:W-:Y:S01]  /*91e0*/  MOV R204, R133 ;  /* 0x0000008500cc7202 */ /* 0x000fe20000000f00 */
[--C-:B------:R-:W-:Y:S02]  /*91f0*/  FFMA.FTZ R207, R235, c[0x0][0x2d0], -R103.reuse ;  /* 0x0000b400ebcf7a23 */ /* 0x100fe40000010867 */
[----:B------:R-:W-:Y:S02]  /*9200*/  FFMA.FTZ R223, R244, c[0x0][0x2d0], -R103 ;  /* 0x0000b400f4df7a23 */ /* 0x000fe40000010867 */
[--C-:B------:R-:W-:Y:S02]  /*9210*/  FFMA.FTZ R206, R206, c[0x0][0x2d0], -R219.reuse ;  /* 0x0000b400cece7a23 */ /* 0x100fe400000108db */
[--C-:B------:R-:W-:Y:S02]  /*9220*/  FFMA.FTZ R204, R204, c[0x0][0x2d0], -R219.reuse ;  /* 0x0000b400cccc7a23 */ /* 0x100fe400000108db */
[----:B------:R-:W-:Y:S10]  /*9230*/  MUFU.EX2 R223, R223 ;  /* 0x000000df00df7308 */ /* 0x000ff40000000800 */
[----:B------:R-:W-:Y:S01]  /*9240*/  MUFU.EX2 R207, R207 ;  /* 0x000000cf00cf7308 */ /* 0x000fe20000000800 */
[----:B--2---:R-:W-:Y:S01]  /*9250*/  LDSM.16.MT88.4 R108, [R2+0x800] ;  /* 0x00080000026c783b */ /* 0x004fe20000004200 */
[C---:B-1----:R-:W-:Y:S08]  /*9260*/  HMMA.16816.F32 R20, R160.reuse, R104, R20 ;  /* 0x00000068a014723c */ /* 0x042ff00000001814 */
[----:B------:R-:W-:Y:S01]  /*9270*/  MUFU.EX2 R206, R206 ;  /* 0x000000ce00ce7308 */ /* 0x000fe20000000800 */
[C---:B------:R-:W-:Y:S01]  /*9280*/  HMMA.16816.F32 R24, R160.reuse, R106, R24 ;  /* 0x0000006aa018723c */ /* 0x040fe20000001818 */
[----:B------:R-:W1:Y:S08]  /*9290*/  LDSM.16.MT88.4 R104, [R3] ;  /* 0x000000000368783b */ /* 0x000e700000004200 */
[----:B------:R-:W-:Y:S01]  /*92a0*/  MUFU.EX2 R204, R204 ;  /* 0x000000cc00cc7308 */ /* 0x000fe20000000800 */
        /* <DEDUP_REMOVED lines=24> */
[C---:B-1----:R-:W-:Y:S07]  /*9430*/  HMMA.16816.F32 R92, R160.reuse, R104, R92 ;  /* 0x00000068a05c723c */ /* 0x042fee000000185c */
[--C-:B------:R-:W-:Y:S01]  /*9440*/  FFMA.FTZ R104, R225, c[0x0][0x2d0], -R219.reuse ;  /* 0x0000b400e1687a23 */ /* 0x100fe200000108db */
[----:B------:R-:W-:Y:S03]  /*9450*/  HMMA.16816.F32 R96, R160, R106, R96 ;  /* 0x0000006aa060723c */ /* 0x000fe60000001860 */
[----:B------:R1:W-:Y:S01]  /*9460*/  MUFU.EX2 R125, R104 ;  /* 0x00000068007d7308 */ /* 0x0003e20000000800 */
[----:B------:R-:W-:Y:S01]  /*9470*/  MOV R225, R112 ;  /* 0x0000007000e17202 */ /* 0x000fe20000000f00 */
[----:B------:R-:W-:Y:S02]  /*9480*/  FFMA.FTZ R112, R229, c[0x0][0x2d0], -R219 ;  /* 0x0000b400e5707a23 */ /* 0x000fe400000108db */
[----:B------:R-:W-:Y:S06]  /*9490*/  FFMA.FTZ R229, R237, c[0x0][0x2d0], -R103 ;  /* 0x0000b400ede57a23 */ /* 0x000fec0000010867 */
[----:B------:R2:W-:Y:S10]  /*94a0*/  MUFU.EX2 R127, R112 ;  /* 0x00000070007f7308 */ /* 0x0005f40000000800 */
[----:B------:R-:W-:Y:S01]  /*94b0*/  MUFU.EX2 R237, R119 ;  /* 0x0000007700ed7308 */ /* 0x000fe20000000800 */
[----:B-1----:R-:W-:Y:S09]  /*94c0*/  FFMA.FTZ R104, R226, c[0x0][0x2d0], -R219 ;  /* 0x0000b400e2687a23 */ /* 0x002ff200000108db */
[----:B------:R1:W4:Y:S01]  /*94d0*/  MUFU.EX2 R128, R104 ;  /* 0x0000006800807308 */ /* 0x0003220000000800 */
[--C-:B--2---:R-:W-:Y:S01]  /*94e0*/  FFMA.FTZ R112, R239, c[0x0][0x2d0], -R103.reuse ;  /* 0x0000b400ef707a23 */ /* 0x104fe20000010867 */
[----:B------:R-:W-:Y:S08]  /*94f0*/  MOV R239, R149 ;  /* 0x0000009500ef7202 */ /* 0x000ff00000000f00 */
[----:B------:R2:W-:Y:S10]  /*9500*/  MUFU.EX2 R132, R112 ;  /* 0x0000007000847308 */ /* 0x0005f40000000800 */
[----:B------:R-:W-:Y:S01]  /*9510*/  MUFU.EX2 R226, R123 ;  /* 0x0000007b00e27308 */ /* 0x000fe20000000800 */
[--C-:B-1----:R-:W-:Y:S01]  /*9520*/  FFMA.FTZ R104, R227, c[0x0][0x2d0], -R103.reuse ;  /* 0x0000b400e3687a23 */ /* 0x102fe20000010867 */
[----:B----4-:R-:W-:Y:S08]  /*9530*/  F2FP.PACK_AB R105, R128, R125 ;  /* 0x0000007d8069723e */ /* 0x010ff000000000ff */
[----:B------:R1:W-:Y:S01]  /*9540*/  MUFU.EX2 R134, R104 ;  /* 0x0000006800867308 */ /* 0x0003e20000000800 */
[--C-:B--2---:R-:W-:Y:S01]  /*9550*/  FFMA.FTZ R112, R241, c[0x0][0x2d0], -R103.reuse ;  /* 0x0000b400f1707a23 */ /* 0x104fe20000010867 */
[----:B------:R-:W-:Y:S08]  /*9560*/  MOV R241, R150 ;  /* 0x0000009600f17202 */ /* 0x000ff00000000f00 */
[----:B------:R2:W-:Y:S10]  /*9570*/  MUFU.EX2 R136, R112 ;  /* 0x0000007000887308 */ /* 0x0005f40000000800 */
[----:B------:R-:W-:Y:S01]  /*9580*/  MUFU.EX2 R229, R229 ;  /* 0x000000e500e57308 */ /* 0x000fe20000000800 */
[--C-:B-1----:R-:W-:Y:S02]  /*9590*/  FFMA.FTZ R104, R228, c[0x0][0x2d0], -R103.reuse ;  /* 0x0000b400e4687a23 */ /* 0x102fe40000010867 */
[----:B------:R-:W-:Y:S02]  /*95a0*/  FFMA.FTZ R228, R240, c[0x0][0x2d0], -R103 ;  /* 0x0000b400f0e47a23 */ /* 0x000fe40000010867 */
[----:B------:R-:W2:Y:S05]  /*95b0*/  LDL R240, [R1+0x58] ;  /* 0x0000580001f07983 */ /* 0x000eaa0000100800 */
[----:B------:R1:W5:Y:S01]  /*95c0*/  MUFU.EX2 R137, R104 ;  /* 0x0000006800897308 */ /* 0x0003620000000800 */
[--C-:B--2---:R-:W-:Y:S02]  /*95d0*/  FFMA.FTZ R112, R243, c[0x0][0x2d0], -R219.reuse ;  /* 0x0000b400f3707a23 */ /* 0x104fe400000108db */
[----:B------:R-:W-:Y:S07]  /*95e0*/  IMAD.MOV.U32 R243, RZ, RZ, R144 ;  /* 0x000000fffff37224 */ /* 0x000fee00078e0090 */
[----:B------:R2:W-:Y:S10]  /*95f0*/  MUFU.EX2 R133, R112 ;  /* 0x0000007000857308 */ /* 0x0005f40000000800 */
[----:B------:R-:W-:Y:S01]  /*9600*/  MUFU.EX2 R228, R228 ;  /* 0x000000e400e47308 */ /* 0x000fe20000000800 */
[----:B-1----:R-:W-:Y:S01]  /*9610*/  FFMA.FTZ R104, R230, c[0x0][0x2d0], -R219 ;  /* 0x0000b400e6687a23 */ /* 0x002fe200000108db */
[----:B-----5:R-:W-:Y:S01]  /*9620*/  F2FP.PACK_AB R106, R137, R134 ;  /* 0x00000086896a723e */ /* 0x020fe200000000ff */
[----:B------:R-:W-:Y:S07]  /*9630*/  FFMA.FTZ R230, R238, c[0x0][0x2d0], -R103 ;  /* 0x0000b400eee67a23 */ /* 0x000fee0000010867 */
[----:B------:R1:W5:Y:S01]  /*9640*/  MUFU.EX2 R130, R104 ;  /* 0x0000006800827308 */ /* 0x0003620000000800 */
[----:B--2---:R-:W-:Y:S01]  /*9650*/  FFMA.FTZ R112, R242, c[0x0][0x2d0], -R219 ;  /* 0x0000b400f2707a23 */ /* 0x004fe200000108db */
[----:B------:R-:W-:Y:S08]  /*9660*/  MOV R242, R145 ;  /* 0x0000009100f27202 */ /* 0x000ff00000000f00 */
[----:B------:R2:W-:Y:S10]  /*9670*/  MUFU.EX2 R135, R112 ;  /* 0x0000007000877308 */ /* 0x0005f40000000800 */
[----:B------:R-:W-:Y:S01]  /*9680*/  MUFU.EX2 R238, R118 ;  /* 0x0000007600ee7308 */ /* 0x000fe20000000800 */
[----:B-1----:R-:W-:Y:S01]  /*9690*/  FADD.FTZ R104, R222, R116 ;  /* 0x00000074de687221 */ /* 0x002fe20000010000 */
[----:B-----5:R-:W-:Y:S01]  /*96a0*/  F2FP.PACK_AB R107, R130, R127 ;  /* 0x0000007f826b723e */ /* 0x020fe200000000ff */
[--C-:B------:R-:W-:Y:S02]  /*96b0*/  FFMA.FTZ R116, R251, c[0x0][0x2d0], -R103.reuse ;  /* 0x0000b400fb747a23 */ /* 0x100fe40000010867 */
[----:B------:R-:W-:Y:S01]  /*96c0*/  FADD.FTZ R120, R220, R104 ;  /* 0x00000068dc787221 */ /* 0x000fe20000010000 */
[----:B------:R-:W-:Y:S01]  /*96d0*/  F2FP.PACK_AB R104, R126, R121 ;  /* 0x000000797e68723e */ /* 0x000fe200000000ff */
[--C-:B------:R-:W-:Y:S03]  /*96e0*/  FFMA.FTZ R220, R234, c[0x0][0x2d0], -R103.reuse ;  /* 0x0000b400eadc7a23 */ /* 0x100fe60000010867 */
[----:B------:R-:W-:Y:S01]  /*96f0*/  MUFU.EX2 R230, R230 ;  /* 0x000000e600e67308 */ /* 0x000fe20000000800 */
[----:B------:R-:W-:Y:S02]  /*9700*/  FADD.FTZ R120, R232, R120 ;  /* 0x00000078e8787221 */ /* 0x000fe40000010000 */
[----:B--2---:R-:W-:Y:S01]  /*9710*/  FFMA.FTZ R112, R245, c[0x0][0x2d0], -R103 ;  /* 0x0000b400f5707a23 */ /* 0x004fe20000010867 */
[C---:B------:R-:W-:Y:S06]  /*9720*/  HMMA.16816.F32 R4, R104.reuse, R108, R4 ;  /* 0x0000006c6804723c */ /* 0x040fec0000001804 */
[----:B------:R1:W-:Y:S01]  /*9730*/  MUFU.EX2 R138, R112 ;  /* 0x00000070008a7308 */ /* 0x0003e20000000800 */
[----:B------:R-:W-:Y:S01]  /*9740*/  IMAD.MOV.U32 R245, RZ, RZ, R205 ;  /* 0x000000fffff57224 */ /* 0x000fe200078e00cd */
[C---:B------:R-:W-:Y:S01]  /*9750*/  HMMA.16816.F32 R8, R104.reuse, R110, R8 ;  /* 0x0000006e6808723c */ /* 0x040fe20000001808 */
[----:B------:R-:W2:Y:S03]  /*9760*/  LDSM.16.MT88.4 R108, [R102+0x800] ;  /* 0x00080000666c783b */ /* 0x000ea60000004200 */
[----:B------:R-:W-:Y:S04]  /*9770*/  ISETP.GE.AND P4, PT, R245, 0x1, PT ;  /* 0x00000001f500780c */ /* 0x000fe80003f86270 */
[----:B------:R-:W-:Y:S10]  /*9780*/  MUFU.EX2 R232, R117 ;  /* 0x0000007500e87308 */ /* 0x000ff40000000800 */
[----:B------:R-:W-:Y:S01]  /*9790*/  MUFU.EX2 R220, R220 ;  /* 0x000000dc00dc7308 */ /* 0x000fe20000000800 */
[----:B-1----:R-:W-:Y:S01]  /*97a0*/  FFMA.FTZ R112, R246, c[0x0][0x2d0], -R103 ;  /* 0x0000b400f6707a23 */ /* 0x002fe20000010867 */
[----:B------:R-:W-:Y:S08]  /*97b0*/  MOV R246, R140 ;  /* 0x0000008c00f67202 */ /* 0x000ff00000000f00 */
[----:B------:R1:W5:Y:S01]  /*97c0*/  MUFU.EX2 R222, R112 ;  /* 0x0000007000de7308 */ /* 0x0003620000000800 */
[C---:B--2---:R-:W-:Y:S08]  /*97d0*/  HMMA.16816.F32 R12, R104.reuse, R108, R12 ;  /* 0x0000006c680c723c */ /* 0x044ff0000000180c */
[C---:B------:R-:W-:Y:S01]  /*97e0*/  HMMA.16816.F32 R16, R104.reuse, R110, R16 ;  /* 0x0000006e6810723c */ /* 0x040fe20000001810 */
[----:B------:R-:W2:Y:S08]  /*97f0*/  LDSM.16.MT88.4 R108, [R0+0x800] ;  /* 0x00080000006c783b */ /* 0x000eb00000004200 */
[----:B-1----:R-:W-:Y:S01]  /*9800*/  LDSM.16.MT88.4 R112, [R102+0x1000] ;  /* 0x001000006670783b */ /* 0x002fe20000004200 */
        /* <DEDUP_REMOVED lines=31> */
[----:B------:R-:W-:Y:S03]  /*9a00*/  MOV R247, R141 ;  /* 0x0000008d00f77202 */ /* 0x000fe60000000f00 */
[----:B------:R-:W-:Y:S01]  /*9a10*/  FFMA.FTZ R105, R250, c[0x0][0x2d0], -R219 ;  /* 0x0000b400fa697a23 */ /* 0x000fe200000108db */
[----:B-----5:R-:W-:Y:S01]  /*9a20*/  F2FP.PACK_AB R106, R222, R138 ;  /* 0x0000008ade6a723e */ /* 0x020fe200000000ff */
[----:B------:R-:W-:Y:S03]  /*9a30*/  FADD.FTZ R104, R231, R221 ;  /* 0x000000dde7687221 */ /* 0x000fe60000010000 */
[--C-:B------:R-:W-:Y:S01]  /*9a40*/  FFMA.FTZ R221, R236, c[0x0][0x2d0], -R103.reuse ;  /* 0x0000b400ecdd7a23 */ /* 0x100fe20000010867 */
[----:B------:R-:W2:Y:S01]  /*9a50*/  MUFU.EX2 R129, R105 ;  /* 0x0000006900817308 */ /* 0x000ea20000000800 */
[----:B------:R-:W-:Y:S01]  /*9a60*/  FADD.FTZ R122, R124, R104 ;  /* 0x000000687c7a7221 */ /* 0x000fe20000010000 */
[----:B------:R-:W-:Y:S01]  /*9a70*/  F2FP.PACK_AB R104, R136, R132 ;  /* 0x000000848868723e */ /* 0x000fe200000000ff */
[----:B------:R-:W-:Y:S01]  /*9a80*/  FFMA.FTZ R103, R233, c[0x0][0x2d0], -R103 ;  /* 0x0000b400e9677a23 */ /* 0x000fe20000010867 */
[----:B------:R-:W-:Y:S01]  /*9a90*/  MOV R250, R148 ;  /* 0x0000009400fa7202 */ /* 0x000fe20000000f00 */
[----:B------:R-:W-:Y:S02]  /*9aa0*/  FADD.FTZ R122, R125, R122 ;  /* 0x0000007a7d7a7221 */ /* 0x000fe40000010000 */
[--C-:B------:R-:W-:Y:S03]  /*9ab0*/  FFMA.FTZ R124, R147, c[0x0][0x2d0], -R219.reuse ;  /* 0x0000b400937c7a23 */ /* 0x100fe600000108db */
[----:B------:R5:W-:Y:S01]  /*9ac0*/  MUFU.EX2 R236, R116 ;  /* 0x0000007400ec7308 */ /* 0x000be20000000800 */
[----:B-1----:R-:W1:Y:S09]  /*9ad0*/  LDSM.16.MT88.4 R108, [R2+0x1000] ;  /* 0x00100000026c783b */ /* 0x002e720000004200 */
[----:B------:R-:W3:Y:S01]  /*9ae0*/  MUFU.EX2 R205, R103 ;  /* 0x0000006700cd7308 */ /* 0x000ee20000000800 */
[----:B--2---:R-:W-:Y:S02]  /*9af0*/  F2FP.PACK_AB R107, R129, R131 ;  /* 0x00000083816b723e */ /* 0x004fe400000000ff */
[----:B------:R-:W-:Y:S07]  /*9b00*/  F2FP.PACK_AB R105, R135, R133 ;  /* 0x000000858769723e */ /* 0x000fee00000000ff */
[----:B------:R-:W2:Y:S01]  /*9b10*/  MUFU.EX2 R221, R221 ;  /* 0x000000dd00dd7308 */ /* 0x000ea20000000800 */
[----:B-----5:R-:W-:Y:S01]  /*9b20*/  LDSM.16.MT88.4 R116, [R0+0x1800] ;  /* 0x001800000074783b */ /* 0x020fe20000004200 */
[----:B---3--:R-:W-:Y:S01]  /*9b30*/  F2FP.PACK_AB R162, R205, R220 ;  /* 0x000000dccda2723e */ /* 0x008fe200000000ff */
[C---:B-1----:R-:W-:Y:S03]  /*9b40*/  HMMA.16816.F32 R4, R104.reuse, R108, R4 ;  /* 0x0000006c6804723c */ /* 0x042fe60000001804 */
[----:B--2---:R-:W-:Y:S05]  /*9b50*/  F2FP.PACK_AB R160, R207, R221 ;  /* 0x000000ddcfa0723e */ /* 0x004fea00000000ff */
[C---:B------:R-:W-:Y:S01]  /*9b60*/  HMMA.16816.F32 R8, R104.reuse, R110, R8 ;  /* 0x0000006e6808723c */ /* 0x040fe20000001808 */
[----:B------:R-:W1:Y:S07]  /*9b70*/  LDSM.16.MT88.4 R108, [R0+0x1000] ;  /* 0x00100000006c783b */ /* 0x000e6e0000004200 */
[C---:B------:R-:W-:Y:S08]  /*9b80*/  HMMA.16816.F32 R12, R104.reuse, R112, R12 ;  /* 0x00000070680c723c */ /* 0x040ff0000000180c */
        /* <DEDUP_REMOVED lines=26> */
[C---:B-1----:R-:W-:Y:S07]  /*9d30*/  HMMA.16816.F32 R84, R104.reuse, R108, R84 ;  /* 0x0000006c6854723c */ /* 0x042fee0000001854 */
[--C-:B------:R-:W-:Y:S01]  /*9d40*/  FFMA.FTZ R108, R225, c[0x0][0x2d0], -R219.reuse ;  /* 0x0000b400e16c7a23 */ /* 0x100fe200000108db */
[C---:B------:R-:W-:Y:S03]  /*9d50*/  HMMA.16816.F32 R88, R104.reuse, R110, R88 ;  /* 0x0000006e6858723c */ /* 0x040fe60000001858 */
[----:B------:R1:W-:Y:S05]  /*9d60*/  MUFU.EX2 R231, R108 ;  /* 0x0000006c00e77308 */ /* 0x0003ea0000000800 */
[C---:B--2---:R-:W-:Y:S08]  /*9d70*/  HMMA.16816.F32 R92, R104.reuse, R112, R92 ;  /* 0x00000070685c723c */ /* 0x044ff0000000185c */
[----:B------:R-:W-:Y:S01]  /*9d80*/  HMMA.16816.F32 R96, R104, R114, R96 ;  /* 0x000000726860723c */ /* 0x000fe20000001860 */
[----:B------:R-:W-:Y:S06]  /*9d90*/  LDSM.16.MT88.4 R112, [R102+0x1800] ;  /* 0x001800006670783b */ /* 0x000fec0000004200 */
[--C-:B------:R-:W-:Y:S01]  /*9da0*/  FFMA.FTZ R104, R139, c[0x0][0x2d0], -R219.reuse ;  /* 0x0000b4008b687a23 */ /* 0x100fe200000108db */
[----:B------:R-:W-:Y:S03]  /*9db0*/  F2FP.PACK_AB R106, R237, R238 ;  /* 0x000000eeed6a723e */ /* 0x000fe600000000ff */
[----:B------:R2:W-:Y:S01]  /*9dc0*/  MUFU.EX2 R233, R104 ;  /* 0x0000006800e97308 */ /* 0x0005e20000000800 */
[--C-:B-1----:R-:W-:Y:S09]  /*9dd0*/  FFMA.FTZ R108, R224, c[0x0][0x2d0], -R219.reuse ;  /* 0x0000b400e06c7a23 */ /* 0x102ff200000108db */
[----:B------:R-:W1:Y:S10]  /*9de0*/  MUFU.EX2 R235, R108 ;  /* 0x0000006c00eb7308 */ /* 0x000e740000000800 */
[----:B------:R-:W-:Y:S01]  /*9df0*/  MUFU.EX2 R224, R124 ;  /* 0x0000007c00e07308 */ /* 0x000fe20000000800 */
[----:B--2---:R-:W-:Y:S02]  /*9e00*/  FADD.FTZ R104, R121, R120 ;  /* 0x0000007879687221 */ /* 0x004fe40000010000 */
[--C-:B------:R-:W-:Y:S02]  /*9e10*/  FFMA.FTZ R120, R142, c[0x0][0x2d0], -R219.reuse ;  /* 0x0000b4008e787a23 */ /* 0x100fe400000108db */
[----:B------:R-:W-:Y:S01]  /*9e20*/  FADD.FTZ R125, R126, R104 ;  /* 0x000000687e7d7221 */ /* 0x000fe20000010000 */
[----:B------:R-:W-:Y:S04]  /*9e30*/  F2FP.PACK_AB R104, R236, R232 ;  /* 0x000000e8ec68723e */ /* 0x000fe800000000ff */
[----:B------:R2:W-:Y:S01]  /*9e40*/  MUFU.EX2 R227, R120 ;  /* 0x0000007800e37308 */ /* 0x0005e20000000800 */
[----:B------:R-:W-:Y:S02]  /*9e50*/  FFMA.FTZ R121, R143, c[0x0][0x2d0], -R219 ;  /* 0x0000b4008f797a23 */ /* 0x000fe400000108db */
[----:B------:R-:W-:Y:S01]  /*9e60*/  FADD.FTZ R125, R134, R125 ;  /* 0x0000007d867d7221 */ /* 0x000fe20000010000 */
[----:B-1----:R-:W-:Y:S01]  /*9e70*/  F2FP.PACK_AB R105, R235, R231 ;  /* 0x000000e7eb69723e */ /* 0x002fe200000000ff */
[--C-:B------:R-:W-:Y:S02]  /*9e80*/  FFMA.FTZ R108, R208, c[0x0][0x2d0], -R219.reuse ;  /* 0x0000b400d06c7a23 */ /* 0x100fe400000108db */
[----:B------:R-:W-:Y:S02]  /*9e90*/  FFMA.FTZ R208, R146, c[0x0][0x2d0], -R219 ;  /* 0x0000b40092d07a23 */ /* 0x000fe400000108db */
[----:B------:R-:W-:Y:S01]  /*9ea0*/  LDSM.16.MT88.4 R144, [R3+0x2800] ;  /* 0x002800000390783b */ /* 0x000fe20000004200 */
[----:B------:R1:W3:Y:S01]  /*9eb0*/  MUFU.EX2 R234, R108 ;  /* 0x0000006c00ea7308 */ /* 0x0002e20000000800 */
[----:B------:R-:W-:Y:S02]  /*9ec0*/  FADD.FTZ R125, R137, R125 ;  /* 0x0000007d897d7221 */ /* 0x000fe40000010000 */
[----:B------:R-:W-:Y:S07]  /*9ed0*/  FFMA.FTZ R219, R151, c[0x0][0x2d0], -R219 ;  /* 0x0000b40097db7a23 */ /* 0x000fee00000108db */
[----:B------:R5:W-:Y:S01]  /*9ee0*/  MUFU.EX2 R225, R121 ;  /* 0x0000007900e17308 */ /* 0x000be20000000800 */
[----:B--2---:R-:W-:Y:S04]  /*9ef0*/  FADD.FTZ R120, R128, R122 ;  /* 0x0000007a80787221 */ /* 0x004fe80000010000 */
[----:B------:R-:W-:Y:S05]  /*9f00*/  FADD.FTZ R124, R127, R120 ;  /* 0x000000787f7c7221 */ /* 0x000fea0000010000 */
[----:B------:R-:W2:Y:S01]  /*9f10*/  MUFU.EX2 R219, R219 ;  /* 0x000000db00db7308 */ /* 0x000ea20000000800 */
[----:B------:R-:W-:Y:S01]  /*9f20*/  FADD.FTZ R124, R130, R124 ;  /* 0x0000007c827c7221 */ /* 0x000fe20000010000 */
[----:B-1----:R-:W1:Y:S01]  /*9f30*/  LDSM.16.MT88.4 R108, [R2+0x1800] ;  /* 0x00180000026c783b */ /* 0x002e620000004200 */
[----:B---3--:R-:W-:Y:S02]  /*9f40*/  F2FP.PACK_AB R107, R233, R234 ;  /* 0x000000eae96b723e */ /* 0x008fe400000000ff */
[----:B------:R-:W-:Y:S04]  /*9f50*/  FADD.FTZ R103, R133, R124 ;  /* 0x0000007c85677221 */ /* 0x000fe80000010000 */
[----:B------:R-:W-:Y:S01]  /*9f60*/  FADD.FTZ R103, R135, R103 ;  /* 0x0000006787677221 */ /* 0x000fe20000010000 */
[----:B------:R-:W3:Y:S01]  /*9f70*/  MUFU.EX2 R208, R208 ;  /* 0x000000d000d07308 */ /* 0x000ee20000000800 */
[----:B-----5:R-:W-:Y:S02]  /*9f80*/  LDSM.16.MT88.4 R120, [R0+0x2000] ;  /* 0x002000000078783b */ /* 0x020fe40000004200 */
[----:B------:R-:W-:Y:S04]  /*9f90*/  FADD.FTZ R103, R131, R103 ;  /* 0x0000006783677221 */ /* 0x000fe80000010000 */
[----:B------:R-:W-:Y:S02]  /*9fa0*/  FADD.FTZ R103, R129, R103 ;  /* 0x0000006781677221 */ /* 0x000fe40000010000 */
[----:B------:R-:W-:Y:S01]  /*9fb0*/  LDSM.16.MT88.4 R128, [R102+0x5800] ;  /* 0x005800006680783b */ /* 0x000fe20000004200 */
[----:B--2---:R-:W-:Y:S02]  /*9fc0*/  F2FP.PACK_AB R163, R219, R204 ;  /* 0x000000ccdba3723e */ /* 0x004fe400000000ff */
[----:B---3--:R-:W-:Y:S01]  /*9fd0*/  F2FP.PACK_AB R161, R208, R206 ;  /* 0x000000ced0a1723e */ /* 0x008fe200000000ff */
[C---:B-1----:R-:W-:Y:S08]  /*9fe0*/  HMMA.16816.F32 R4, R104.reuse, R108, R4 ;  /* 0x0000006c6804723c */ /* 0x042ff00000001804 */
        /* <DEDUP_REMOVED lines=33> */
[----:B------:R-:W-:Y:S01]  /*a200*/  HMMA.16816.F32 R96, R104, R118, R96 ;  /* 0x000000766860723c */ /* 0x000fe20000001860 */
[----:B------:R-:W3:Y:S06]  /*a210*/  LDSM.16.MT88.4 R116, [R3+0x2000] ;  /* 0x002000000374783b */ /* 0x000eec0000004200 */
[----:B------:R-:W-:Y:S02]  /*a220*/  F2FP.PACK_AB R104, R228, R223 ;  /* 0x000000dfe468723e */ /* 0x000fe400000000ff */
[----:B------:R-:W-:Y:S03]  /*a230*/  F2FP.PACK_AB R105, R227, R225 ;  /* 0x000000e1e369723e */ /* 0x000fe600000000ff */
[----:B------:R-:W-:Y:S02]  /*a240*/  F2FP.PACK_AB R106, R229, R230 ;  /* 0x000000e6e56a723e */ /* 0x000fe400000000ff */
[----:B------:R-:W-:Y:S07]  /*a250*/  F2FP.PACK_AB R107, R224, R226 ;  /* 0x000000e2e06b723e */ /* 0x000fee00000000ff */
        /* <DEDUP_REMOVED lines=8> */
[----:B------:R-:W5:Y:S07]  /*a2e0*/  LDSM.16.MT88.4 R120, [R0+0x5000] ;  /* 0x005000000078783b */ /* 0x000f6e0000004200 */
        /* <DEDUP_REMOVED lines=9> */
[C---:B-----5:R-:W-:Y:S08]  /*a380*/  HMMA.16816.F32 R52, R104.reuse, R120, R52 ;  /* 0x000000786834723c */ /* 0x060ff00000001834 */
        /* <DEDUP_REMOVED lines=8> */
[C---:B--2---:R-:W-:Y:S07]  /*a410*/  HMMA.16816.F32 R76, R104.reuse, R112, R76 ;  /* 0x00000070684c723c */ /* 0x044fee000000184c */
[----:B------:R-:W-:Y:S01]  /*a420*/  FADD.FTZ R112, R132, R125 ;  /* 0x0000007d84707221 */ /* 0x000fe20000010000 */
[C---:B------:R-:W-:Y:S01]  /*a430*/  HMMA.16816.F32 R80, R104.reuse, R114, R80 ;  /* 0x000000726850723c */ /* 0x040fe20000001850 */
[----:B------:R-:W-:Y:S03]  /*a440*/  LDSM.16.MT88.4 R124, [R0+0x2800] ;  /* 0x00280000007c783b */ /* 0x000fe60000004200 */
[----:B------:R-:W-:Y:S04]  /*a450*/  FADD.FTZ R112, R136, R112 ;  /* 0x0000007088707221 */ /* 0x000fe80000010000 */
[C---:B-----5:R-:W-:Y:S04]  /*a460*/  HMMA.16816.F32 R84, R104.reuse, R120, R84 ;  /* 0x000000786854723c */ /* 0x060fe80000001854 */
[----:B------:R-:W-:Y:S02]  /*a470*/  FADD.FTZ R112, R138, R112 ;  /* 0x000000708a707221 */ /* 0x000fe40000010000 */
[----:B------:R-:W-:Y:S02]  /*a480*/  LDSM.16.MT88.4 R136, [R2+0x5800] ;  /* 0x005800000288783b */ /* 0x000fe40000004200 */
[C---:B------:R-:W-:Y:S04]  /*a490*/  HMMA.16816.F32 R88, R104.reuse, R122, R88 ;  /* 0x0000007a6858723c */ /* 0x040fe80000001858 */
[----:B------:R-:W-:Y:S02]  /*a4a0*/  FADD.FTZ R222, R222, R112 ;  /* 0x00000070dede7221 */ /* 0x000fe40000010000 */
[----:B------:R-:W2:Y:S02]  /*a4b0*/  LDSM.16.MT88.4 R120, [R102+0x2800] ;  /* 0x002800006678783b */ /* 0x000ea40000004200 */
[C---:B---3--:R-:W-:Y:S08]  /*a4c0*/  HMMA.16816.F32 R92, R104.reuse, R116, R92 ;  /* 0x00000074685c723c */ /* 0x048ff0000000185c */
[----:B------:R-:W-:Y:S08]  /*a4d0*/  HMMA.16816.F32 R96, R104, R118, R96 ;  /* 0x000000766860723c */ /* 0x000ff00000001860 */
[C---:B-1----:R-:W-:Y:S01]  /*a4e0*/  HMMA.16816.F32 R104, R160.reuse, R108, R4 ;  /* 0x0000006ca068723c */ /* 0x042fe20000001804 */
[----:B------:R-:W1:Y:S07]  /*a4f0*/  LDSM.16.MT88.4 R4, [R0+0x5800] ;  /* 0x005800000004783b */ /* 0x000e6e0000004200 */
[C---:B------:R-:W-:Y:S01]  /*a500*/  HMMA.16816.F32 R108, R160.reuse, R110, R8 ;  /* 0x0000006ea06c723c */ /* 0x040fe20000001808 */
[----:B------:R-:W3:Y:S07]  /*a510*/  LDSM.16.MT88.4 R8, [R3+0x5800] ;  /* 0x005800000308783b */ /* 0x000eee0000004200 */
[C---:B--2---:R-:W-:Y:S01]  /*a520*/  HMMA.16816.F32 R112, R160.reuse, R120, R12 ;  /* 0x00000078a070723c */ /* 0x044fe2000000180c */
[----:B------:R2:W5:Y:S07]  /*a530*/  LDSM.16.MT88.4 R12, [R2+0x8800] ;  /* 0x00880000020c783b */ /* 0x00056e0000004200 */
[C---:B------:R-:W-:Y:S01]  /*a540*/  HMMA.16816.F32 R116, R160.reuse, R122, R16 ;  /* 0x0000007aa074723c */ /* 0x040fe20000001810 */
[----:B------:R-:W1:Y:S07]  /*a550*/  LDSM.16.MT88.4 R16, [R102+0x8800] ;  /* 0x008800006610783b */ /* 0x000e6e0000004200 */
[C---:B------:R-:W-:Y:S01]  /*a560*/  HMMA.16816.F32 R120, R160.reuse, R124, R20 ;  /* 0x0000007ca078723c */ /* 0x040fe20000001814 */
[----:B------:R-:W4:Y:S07]  /*a570*/  LDL R21, [R1+0x3c] ;  /* 0x00003c0001157983 */ /* 0x000f2e0000100800 */
[C---:B------:R-:W-:Y:S04]  /*a580*/  HMMA.16816.F32 R124, R160.reuse, R126, R24 ;  /* 0x0000007ea07c723c */ /* 0x040fe80000001818 */
[----:B--2---:R-:W-:Y:S04]  /*a590*/  IADD3 R2, R241, -0x2, RZ ;  /* 0xfffffffef1027810 */ /* 0x004fe80007ffe0ff */
[C---:B------:R-:W-:Y:S03]  /*a5a0*/  HMMA.16816.F32 R148, R160.reuse, R144, R28 ;  /* 0x00000090a094723c */ /* 0x040fe6000000181c */
[----:B------:R-:W-:Y:S05]  /*a5b0*/  ISETP.GE.AND P6, PT, R2, R250, PT ;  /* 0x000000fa0200720c */ /* 0x000fea0003fc6270 */
[C---:B------:R-:W-:Y:S08]  /*a5c0*/  HMMA.16816.F32 R144, R160.reuse, R146, R32 ;  /* 0x00000092a090723c */ /* 0x040ff00000001820 */
[C---:B------:R-:W-:Y:S03]  /*a5d0*/  HMMA.16816.F32 R140, R160.reuse, R136, R36 ;  /* 0x00000088a08c723c */ /* 0x040fe60000001824 */
[----:B------:R-:W-:Y:S02]  /*a5e0*/  @P6 ISETP.GE.AND P3, PT, R246, c[0x0][0x1d4], PT ;  /* 0x00007500f6006a0c */ /* 0x000fe40003f66270 */
[----:B------:R-:W-:Y:S03]  /*a5f0*/  @P6 ISETP.GE.AND P1, PT, R242, c[0x0][0x1d4], PT ;  /* 0x00007500f2006a0c */ /* 0x000fe60003f26270 */
[C---:B------:R-:W-:Y:S08]  /*a600*/  HMMA.16816.F32 R136, R160.reuse, R138, R40 ;  /* 0x0000008aa088723c */ /* 0x040ff00000001828 */
[C---:B------:R-:W-:Y:S08]  /*a610*/  HMMA.16816.F32 R132, R160.reuse, R128, R44 ;  /* 0x00000080a084723c */ /* 0x040ff0000000182c */
[C---:B------:R-:W-:Y:S08]  /*a620*/  HMMA.16816.F32 R128, R160.reuse, R130, R48 ;  /* 0x00000082a080723c */ /* 0x040ff00000001830 */
[C---:B-1----:R-:W-:Y:S07]  /*a630*/  HMMA.16816.F32 R52, R160.reuse, R4, R52 ;  /* 0x00000004a034723c */ /* 0x042fee0000001834 */
[----:B------:R-:W-:Y:S01]  /*a640*/  @P6 SHF.R.S32.HI R4, RZ, 0x1f, R2 ;  /* 0x0000001fff046819 */ /* 0x000fe20000011402 */
[C---:B------:R-:W-:Y:S08]  /*a650*/  HMMA.16816.F32 R56, R160.reuse, R6, R56 ;  /* 0x00000006a038723c */ /* 0x040ff00000001838 */
[C---:B---3--:R-:W-:Y:S07]  /*a660*/  HMMA.16816.F32 R60, R160.reuse, R8, R60 ;  /* 0x00000008a03c723c */ /* 0x048fee000000183c */
[----:B------:R-:W-:Y:S01]  /*a670*/  @P6 IMAD R8, R4, c[0x0][0x1e0], RZ ;  /* 0x0000780004086a24 */ /* 0x000fe200078e02ff */
[C---:B------:R-:W-:Y:S01]  /*a680*/  HMMA.16816.F32 R64, R160.reuse, R10, R64 ;  /* 0x0000000aa040723c */ /* 0x040fe20000001840 */
[----:B------:R1:W2:Y:S07]  /*a690*/  LDSM.16.MT88.4 R4, [R0+0x8800] ;  /* 0x008800000004783b */ /* 0x0002ae0000004200 */
[C---:B-----5:R-:W-:Y:S08]  /*a6a0*/  HMMA.16816.F32 R68, R160.reuse, R12, R68 ;  /* 0x0000000ca044723c */ /* 0x060ff00000001844 */
[C---:B------:R-:W-:Y:S07]  /*a6b0*/  HMMA.16816.F32 R72, R160.reuse, R14, R72 ;  /* 0x0000000ea048723c */ /* 0x040fee0000001848 */
[----:B------:R-:W-:Y:S01]  /*a6c0*/  @P6 MOV R15, R240 ;  /* 0x000000f0000f6202 */ /* 0x000fe20000000f00 */
[C---:B-1----:R-:W-:Y:S01]  /*a6d0*/  @P6 IMAD R0, R2.reuse, c[0x0][0x1e4], R8 ;  /* 0x0000790002006a24 */ /* 0x042fe200078e0208 */
[C---:B------:R-:W-:Y:S03]  /*a6e0*/  HMMA.16816.F32 R76, R160.reuse, R16, R76 ;  /* 0x00000010a04c723c */ /* 0x040fe6000000184c */
[----:B------:R-:W-:Y:S04]  /*a6f0*/  @P6 IMAD.WIDE.U32 R8, R2, c[0x0][0x1e0], RZ ;  /* 0x0000780002086a25 */ /* 0x000fe800078e00ff */
[----:B------:R-:W-:Y:S01]  /*a700*/  @P6 IMAD.MOV.U32 R14, RZ, RZ, R248 ;  /* 0x000000ffff0e6224 */ /* 0x000fe200078e00f8 */
[----:B------:R-:W-:Y:S01]  /*a710*/  @P6 IADD3 R0, R9, R0, RZ ;  /* 0x0000000009006210 */ /* 0x000fe20007ffe0ff */
[----:B------:R-:W-:Y:S01]  /*a720*/  FADD.FTZ R9, R232, R222 ;  /* 0x000000dee8097221 */ /* 0x000fe20000010000 */
[C---:B------:R-:W-:Y:S03]  /*a730*/  HMMA.16816.F32 R80, R160.reuse, R18, R80 ;  /* 0x00000012a050723c */ /* 0x040fe60000001850 */
[----:B------:R-:W-:Y:S04]  /*a740*/  @P6 IMAD.WIDE.U32 R14, R8, 0x60, R14 ;  /* 0x00000060080e6825 */ /* 0x000fe800078e000e */
[----:B------:R-:W-:Y:S01]  /*a750*/  @P6 IMAD R0, R0, 0x60, RZ ;  /* 0x0000006000006824 */ /* 0x000fe200078e02ff */
[----:B------:R-:W-:Y:S01]  /*a760*/  @P6 LEA R12, P0, R14, c[0x0][0x1c8], 0x1 ;  /* 0x000072000e0c6a11 */ /* 0x000fe200078008ff */
[----:B------:R-:W-:Y:S01]  /*a770*/  FADD.FTZ R13, R236, R9 ;  /* 0x00000009ec0d7221 */ /* 0x000fe20000010000 */
[C---:B--2---:R-:W-:Y:S01]  /*a780*/  HMMA.16816.F32 R84, R160.reuse, R4, R84 ;  /* 0x00000004a054723c */ /* 0x044fe20000001854 */
[----:B------:R1:W2:Y:S02]  /*a790*/  LDSM.16.MT88.4 R8, [R3+0x8800] ;  /* 0x008800000308783b */ /* 0x0002a40000004200 */
[----:B------:R-:W-:Y:S02]  /*a7a0*/  FADD.FTZ R2, R231, R103 ;  /* 0x00000067e7027221 */ /* 0x000fe40000010000 */
[----:B------:R-:W-:Y:S02]  /*a7b0*/  IMAD.MOV.U32 R232, RZ, RZ, R239 ;  /* 0x000000ffffe87224 */ /* 0x000fe400078e00ef */
[----:B------:R-:W-:Y:S01]  /*a7c0*/  FADD.FTZ R20, R235, R2 ;  /* 0x00000002eb147221 */ /* 0x000fe20000010000 */
[----:B------:R-:W-:Y:S01]  /*a7d0*/  @P6 IADD3 R2, R15, R0, RZ ;  /* 0x000000000f026210 */ /* 0x000fe20007ffe0ff */
[----:B------:R-:W-:Y:S01]  /*a7e0*/  FADD.FTZ R0, R238, R13 ;  /* 0x0000000dee007221 */ /* 0x000fe20000010000 */
[C---:B------:R-:W-:Y:S02]  /*a7f0*/  HMMA.16816.F32 R88, R160.reuse, R6, R88 ;  /* 0x00000006a058723c */ /* 0x040fe40000001858 */
[----:B------:R-:W-:Y:S01]  /*a800*/  @P6 IMAD.MOV.U32 R15, RZ, RZ, 0x6 ;  /* 0x00000006ff0f6424 */ /* 0x000fe200078e00ff */
[----:B------:R-:W-:Y:S01]  /*a810*/  @P6 LEA.HI.X R13, R14, c[0x0][0x1cc], R2, 0x1, P0 ;  /* 0x000073000e0d6a11 */ /* 0x000fe200000f0c02 */
[----:B------:R-:W-:Y:S01]  /*a820*/  FADD.FTZ R14, R237, R0 ;  /* 0x00000000ed0e7221 */ /* 0x000fe20000010000 */
[----:B------:R-:W-:Y:S01]  /*a830*/  IADD3 R0, R245, 0x1, RZ ;  /* 0x00000001f5007810 */ /* 0x000fe20007ffe0ff */
[----:B------:R-:W-:Y:S01]  /*a840*/  FADD.FTZ R2, R234, R20 ;  /* 0x00000014ea027221 */ /* 0x000fe20000010000 */
[----:B------:R-:W-:Y:S01]  /*a850*/  @P6 ISETP.GE.AND P0, PT, R243, c[0x0][0x1d4], PT ;  /* 0x00007500f3006a0c */ /* 0x000fe20003f06270 */
[----:B------:R-:W-:Y:S01]  /*a860*/  FADD.FTZ R16, R223, R14 ;  /* 0x0000000edf107221 */ /* 0x000fe20000010000 */
[----:B------:R-:W-:Y:S03]  /*a870*/  SEL R0, R0, RZ, !P4 ;  /* 0x000000ff00007207 */ /* 0x000fe60006000000 */
[----:B------:R-:W-:Y:S02]  /*a880*/  FADD.FTZ R2, R233, R2 ;  /* 0x00000002e9027221 */ /* 0x000fe40000010000 */
[----:B------:R4:W-:Y:S01]  /*a890*/  STL [R1+0x4], R0 ;  /* 0x0000040001007387 */ /* 0x0009e20000100800 */
[----:B------:R-:W-:Y:S01]  /*a8a0*/  FADD.FTZ R5, R228, R16 ;  /* 0x00000010e4057221 */ /* 0x000fe20000010000 */
[----:B-1----:R-:W-:Y:S02]  /*a8b0*/  @P6 MOV R3, c[0x0][0x1e0] ;  /* 0x0000780000036a02 */ /* 0x002fe40000000f00 */
[----:B------:R-:W3:Y:S02]  /*a8c0*/  LDL R17, [R1+0x14] ;  /* 0x0000140001117983 */ /* 0x000ee40000100800 */
[----:B------:R-:W-:Y:S01]  /*a8d0*/  @P6 SHF.L.U64.HI R14, R3, R15, c[0x0][0x1e4] ;  /* 0x00007900030e6619 */ /* 0x000fe2000001020f */
[----:B------:R-:W-:Y:S01]  /*a8e0*/  FADD.FTZ R15, R225, R2 ;  /* 0x00000002e10f7221 */ /* 0x000fe20000010000 */
[----:B------:R-:W-:Y:S03]  /*a8f0*/  @P6 SHF.L.U32 R3, R3, 0x6, RZ ;  /* 0x0000000603036819 */ /* 0x000fe600000006ff */
[----:B------:R-:W-:Y:S01]  /*a900*/  FADD.FTZ R15, R227, R15 ;  /* 0x0000000fe30f7221 */ /* 0x000fe20000010000 */
[C---:B------:R-:W-:Y:S03]  /*a910*/  @P6 IADD3 R2, P5, R3.reuse, R12, RZ ;  /* 0x0000000c03026210 */ /* 0x040fe60007fbe0ff */
[----:B------:R-:W-:Y:S01]  /*a920*/  FADD.FTZ R6, R226, R15 ;  /* 0x0000000fe2067221 */ /* 0x000fe20000010000 */
[----:B------:R-:W-:Y:S01]  /*a930*/  @P6 IADD3 R4, P4, R3, R2, RZ ;  /* 0x0000000203046210 */ /* 0x000fe20007f9e0ff */
[C---:B--2---:R-:W-:Y:S03]  /*a940*/  HMMA.16816.F32 R92, R160.reuse, R8, R92 ;  /* 0x00000008a05c723c */ /* 0x044fe6000000185c */
[----:B------:R-:W-:Y:S05]  /*a950*/  @P6 IADD3.X R3, R14, R13, RZ, P5, !PT ;  /* 0x0000000d0e036210 */ /* 0x000fea0002ffe4ff */
[----:B------:R-:W-:Y:S04]  /*a960*/  HMMA.16816.F32 R96, R160, R10, R96 ;  /* 0x0000000aa060723c */ /* 0x000fe80000001860 */
[----:B----4-:R-:W-:Y:S05]  /*a970*/  @P6 IMAD R0, R0, 0x9000, R21 ;  /* 0x0000900000006824 */ /* 0x010fea00078e0215 */
[----:B------:R-:W-:Y:S01]  /*a980*/  @!PT LDS RZ, [RZ] ;  /* 0x00000000fffff984 */ /* 0x000fe20000000800 */
[----:B------:R-:W-:Y:S01]  /*a990*/  @!PT LDS RZ, [RZ] ;  /* 0x00000000fffff984 */ /* 0x000fe20000000800 */
[----:B------:R-:W-:Y:S01]  /*a9a0*/  @!PT LDS RZ, [RZ] ;  /* 0x00000000fffff984 */ /* 0x000fe20000000800 */
[----:B------:R1:W-:Y:S08]  /*a9b0*/  @P6 LDGSTS.E.BYPASS.LTC128B.128 [R0], [R12.64], !P3 ;  /* 0x000000000c006fae */ /* 0x0003f0000d901d46 */
[----:B------:R1:W-:Y:S08]  /*a9c0*/  @P6 LDGSTS.E.BYPASS.LTC128B.128 [R0+0x3000], [R12.64+0x80], !P1 ;  /* 0x030000800c006fae */ /* 0x0003f0000c901d46 */
[----:B------:R1:W-:Y:S08]  /*a9d0*/  @P6 LDGSTS.E.BYPASS.LTC128B.128 [R0+0x6000], [R12.64+0x100], !P0 ;  /* 0x060001000c006fae */ /* 0x0003f0000c101d46 */
[----:B------:R2:W-:Y:S08]  /*a9e0*/  @P6 LDGSTS.E.BYPASS.LTC128B.128 [R0+0x1000], [R2.64], !P3 ;  /* 0x0100000002006fae */ /* 0x0005f0000d901d46 */
[----:B------:R2:W-:Y:S08]  /*a9f0*/  @P6 LDGSTS.E.BYPASS.LTC128B.128 [R0+0x4000], [R2.64+0x80], !P1 ;  /* 0x0400008002006fae */ /* 0x0005f0000c901d46 */
[----:B------:R2:W-:Y:S01]  /*aa00*/  @P6 LDGSTS.E.BYPASS.LTC128B.128 [R0+0x7000], [R2.64+0x100], !P0 ;  /* 0x0700010002006fae */ /* 0x0005e2000c101d46 */
[----:B-1----:R-:W-:Y:S01]  /*aa10*/  FADD.FTZ R12, R230, R5 ;  /* 0x00000005e60c7221 */ /* 0x002fe20000010000 */
[----:B------:R-:W-:Y:S06]  /*aa20*/  @P6 IADD3.X R5, R14, R3, RZ, P4, !PT ;  /* 0x000000030e056210 */ /* 0x000fec00027fe4ff */
[----:B------:R1:W-:Y:S08]  /*aa30*/  @P6 LDGSTS.E.BYPASS.LTC128B.128 [R0+0x2000], [R4.64], !P3 ;  /* 0x0200000004006fae */ /* 0x0003f0000d901d46 */
[----:B------:R1:W-:Y:S01]  /*aa40*/  @P6 LDGSTS.E.BYPASS.LTC128B.128 [R0+0x5000], [R4.64+0x80], !P1 ;  /* 0x0500008004006fae */ /* 0x0003e2000c901d46 */
[C---:B------:R-:W-:Y:S02]  /*aa50*/  ISETP.GE.AND P1, PT, R209.reuse, 0x1, PT ;  /* 0x00000001d100780c */ /* 0x040fe40003f26270 */
[----:B------:R-:W-:Y:S04]  /*aa60*/  IADD3 R209, R209, 0x1, RZ ;  /* 0x00000001d1d17810 */ /* 0x000fe80007ffe0ff */
[----:B------:R-:W-:Y:S01]  /*aa70*/  SEL R209, R209, RZ, !P1 ;  /* 0x000000ffd1d17207 */ /* 0x000fe20004800000 */
[----:B------:R1:W-:Y:S01]  /*aa80*/  @P6 LDGSTS.E.BYPASS.LTC128B.128 [R0+0x8000], [R4.64+0x100], !P0 ;  /* 0x0800010004006fae */ /* 0x0003e2000c101d46 */
[----:B--2---:R-:W-:Y:S02]  /*aa90*/  FADD.FTZ R3, R229, R12 ;  /* 0x0000000ce5037221 */ /* 0x004fe40000010000 */
[----:B------:R-:W-:Y:S02]  /*aaa0*/  FADD.FTZ R2, R224, R6 ;  /* 0x00000006e0027221 */ /* 0x000fe40000010000 */
[----:B------:R-:W-:Y:S03]  /*aab0*/  FADD.FTZ R3, R221, R3 ;  /* 0x00000003dd037221 */ /* 0x000fe60000010000 */
[----:B------:R-:W0:Y:S01]  /*aac0*/  LDGDEPBAR ;  /* 0x00000000000079af */ /* 0x000e220000000000 */
[----:B-1----:R-:W-:Y:S02]  /*aad0*/  FADD.FTZ R0, R206, R2 ;  /* 0x00000002ce007221 */ /* 0x002fe40000010000 */
[----:B------:R-:W-:Y:S01]  /*aae0*/  FADD.FTZ R2, R207, R3 ;  /* 0x00000003cf027221 */ /* 0x000fe20000010000 */
[----:B------:R-:W-:Y:S01]  /*aaf0*/  MOV R3, R100 ;  /* 0x0000006400037202 */ /* 0x000fe20000000f00 */
[----:B------:R-:W-:Y:S02]  /*ab00*/  FADD.FTZ R0, R208, R0 ;  /* 0x00000000d0007221 */ /* 0x000fe40000010000 */
[----:B------:R-:W-:Y:S02]  /*ab10*/  FADD.FTZ R2, R220, R2 ;  /* 0x00000002dc027221 */ /* 0x000fe40000010000 */
[----:B------:R-:W-:Y:S02]  /*ab20*/  FADD.FTZ R0, R204, R0 ;  /* 0x00000000cc007221 */ /* 0x000fe40000010000 */
[----:B------:R-:W-:Y:S02]  /*ab30*/  FADD.FTZ R2, R205, R2 ;  /* 0x00000002cd027221 */ /* 0x000fe40000010000 */
[----:B------:R-:W-:Y:S03]  /*ab40*/  FADD.FTZ R0, R219, R0 ;  /* 0x00000000db007221 */ /* 0x000fe60000010000 */
[----:B------:R1:W-:Y:S04]  /*ab50*/  STL [R1+0x8], R2 ;  /* 0x0000080201007387 */ /* 0x0003e80000100800 */
[----:B------:R2:W-:Y:S01]  /*ab60*/  STL [R1+0x10], R0 ;  /* 0x0000100001007387 */ /* 0x0005e20000100800 */
[----:B-1----:R-:W-:Y:S02]  /*ab70*/  MOV R2, R101 ;  /* 0x0000006500027202 */ /* 0x002fe40000000f00 */
[----:B--2---:R-:W-:Y:S05]  /*ab80*/  MOV R0, R239 ;  /* 0x000000ef00007202 */ /* 0x004fea0000000f00 */
[----:B------:R1:W-:Y:S01]  /*ab90*/  STL [R1], R0 ;  /* 0x0000000001007387 */ /* 0x0003e20000100800 */
[----:B---3--:R-:W-:Y:S11]  /*aba0*/  ISETP.GT.AND P0, PT, R241, R17, PT ;  /* 0x00000011f100720c */ /* 0x008ff60003f04270 */
[----:B------:R-:W-:Y:S02]  /*abb0*/  @!UPT UIADD3 URZ, URZ, URZ, URZ ;  /* 0x0000003f3f3ff290 */ /* 0x000fe4000fffe03f */
[----:B-1----:R-:W-:-:S05]  /*abc0*/  @P0 BRA `(.L_x_2075) ;  /* 0xffffb74000000947 */ /* 0x002fca000383ffff */
.L_x_2074:
[----:B------:R-:W2:Y:S02]  /*abd0*/  LDL R0, [R1+0xc] ;  /* 0x00000c0001007983 */ /* 0x000ea40000100800 */
[----:B--2---:R-:W-:-:S13]  /*abe0*/  ISETP.GE.AND P0, PT, R232, R0, PT ;  /* 0x00000000e800720c */ /* 0x004fda0003f06270 */
[----:B------:R-:W-:Y:S05]  /*abf0*/  @!P0 BRA `(.L_x_2076) ;  /* 0x0000408000008947 */ /* 0x000fea0003800000 */
[----:B-1----:R-:W-:Y:S02]  /*ac00*/  MOV R3, R100 ;  /* 0x0000006400037202 */ /* 0x002fe40000000f00 */
[----:B------:R-:W-:Y:S02]  /*ac10*/  MOV R0, R101 ;  /* 0x0000006500007202 */ /* 0x000fe40000000f00 */
.L_x_2077:
[----:B------:R-:W2:Y:S01]  /*ac20*/  LDL.64 R220, [R1+0x48] ;  /* 0x0000480001dc7983 */ /* 0x000ea20000100a00 */
[----:B------:R-:W-:Y:S04]  /*ac30*/  DEPBAR.LE SB0, 0x2 ;  /* 0x000080800000791a */ /* 0x000fe80000000000 */
[----:B------:R-:W-:Y:S01]  /*ac40*/  WARPSYNC 0xffffffff ;  /* 0xffffffff00007948 */ /* 0x000fe20003800000 */
[----:B------:R-:W3:Y:S01]  /*ac50*/  LDL R219, [R1+0x44] ;  /* 0x0000440001db7983 */ /* 0x000ee20000100800 */
[----:B------:R-:W-:Y:S01]  /*ac60*/  IMAD R208, R209, 0x9000, RZ ;  /* 0x00009000d1d07824 */ /* 0x000fe200078e02ff */
[----:B------:R-:W-:Y:S02]  /*ac70*/  IADD3 R223, R232, -0x1, RZ ;  /* 0xffffffffe8df7810 */ /* 0x000fe40007ffe0ff */
[----:B------:R-:W4:Y:S02]  /*ac80*/  LDL R206, [R1+0x40] ;  /* 0x0000400001ce7983 */ /* 0x000f240000100800 */
[----:B------:R-:W-:Y:S02]  /*ac90*/  IADD3 R2, R213, R208, RZ ;  /* 0x000000d0d5027210 */ /* 0x000fe40007ffe0ff */
[----:B------:R-:W4:Y:S02]  /*aca0*/  LDL.LU R236, [R1+0x4] ;  /* 0x0000040001ec7983 */ /* 0x000f240000300800 */
[----:B------:R-:W-:Y:S02]  /*acb0*/  IADD3 R204, R211, R2, RZ ;  /* 0x00000002d3cc7210 */ /* 0x000fe40007ffe0ff */
[----:B------:R-:W5:Y:S04]  /*acc0*/  LDL R222, [R1+0xc] ;  /* 0x00000c0001de7983 */ /* 0x000f680000100800 */
[----:B------:R-:W2:Y:S06]  /*acd0*/  LDL.64 R234, [R1+0x28] ;  /* 0x0000280001ea7983 */ /* 0x000eac0000100a00 */
[----:B------:R-:W2:Y:S04]  /*ace0*/  LDL R233, [R1+0x30] ;  /* 0x0000300001e97983 */ /* 0x000ea80000100800 */
[----:B------:R-:W2:Y:S04]  /*acf0*/  LDL R225, [R1+0x20] ;  /* 0x0000200001e17983 */ /* 0x000ea80000100800 */
        /* <DEDUP_REMOVED lines=12> */
[C---:B------:R-:W-:Y:S08]  /*adc0*/  HMMA.16816.F32 R16, R152.reuse, R18, RZ ;  /* 0x000000129810723c */ /* 0x040ff000000018ff */
        /* <DEDUP_REMOVED lines=22> */
[C---:B---3--:R-:W-:Y:S08]  /*af30*/  HMMA.16816.F32 R44, R156.reuse, R160, R44 ;  /* 0x000000a09c2c723c */ /* 0x048ff0000000182c */
[----:B------:R-:W-:Y:S03]  /*af40*/  HMMA.16816.F32 R48, R156, R162, R48 ;  /* 0x000000a29c30723c */ /* 0x000fe60000001830 */
[----:B-----5:R-:W-:Y:S11]  /*af50*/  ISETP.GE.AND P5, PT, R222, R232, PT ;  /* 0x000000e8de00720c */ /* 0x020ff60003fa6270 */
[----:B------:R-:W-:Y:S02]  /*af60*/  @!UPT UIADD3 URZ, URZ, URZ, URZ ;  /* 0x0000003f3f3ff290 */ /* 0x000fe4000fffe03f */
[----:B------:R-:W-:Y:S01]  /*af70*/  @!P5 SHF.R.S32.HI R205, RZ, 0x1f, R223 ;  /* 0x0000001fffcdd819 */ /* 0x000fe200000114df */
[----:B------:R-:W-:Y:S01]  /*af80*/  @!P5 IMAD.WIDE.U32 R100, R223, c[0x0][0x208], RZ ;  /* 0x00008200df64da25 */ /* 0x000fe200078e00ff */
[----:B------:R-:W-:Y:S02]  /*af90*/  @!P5 MOV R103, R219 ;  /* 0x000000db0067d202 */ /* 0x000fe40000000f00 */
[----:B--2---:R-:W-:Y:S01]  /*afa0*/  @!P5 ISETP.GE.AND P2, PT, R234, c[0x0][0x1d4], PT ;  /* 0x00007500ea00da0c */ /* 0x004fe20003f46270 */
[----:B------:R-:W-:Y:S01]  /*afb0*/  @!P5 IMAD R205, R205, c[0x0][0x208], RZ ;  /* 0x00008200cdcdda24 */ /* 0x000fe200078e02ff */
[----:B------:R-:W-:Y:S01]  /*afc0*/  @!P5 ISETP.GE.AND P1, PT, R233, c[0x0][0x1d4], PT ;  /* 0x00007500e900da0c */ /* 0x000fe20003f26270 */
[----:B----4-:R-:W-:Y:S01]  /*afd0*/  @!P5 IMAD R219, R236, 0x9000, R206 ;  /* 0x00009000ecdbd824 */ /* 0x010fe200078e02ce */
[----:B------:R-:W-:Y:S01]  /*afe0*/  @!P5 ISETP.GE.AND P0, PT, R225, c[0x0][0x1d4], PT ;  /* 0x00007500e100da0c */ /* 0x000fe20003f06270 */
[----:B------:R-:W-:Y:S01]  /*aff0*/  @!P5 IMAD R102, R223, c[0x0][0x20c], R205 ;  /* 0x00008300df66da24 */ /* 0x000fe200078e02cd */
[----:B------:R-:W-:Y:S04]  /*b000*/  IADD3 R205, R210, R2, RZ ;  /* 0x00000002d2cd7210 */ /* 0x000fe80007ffe0ff */
[----:B------:R-:W-:Y:S02]  /*b010*/  @!P5 IADD3 R101, R101, R102, RZ ;  /* 0x000000666565d210 */ /* 0x000fe40007ffe0ff */
[----:B------:R-:W-:Y:S03]  /*b020*/  @!P5 MOV R102, R220 ;  /* 0x000000dc0066d202 */ /* 0x000fe60000000f00 */
[----:B------:R-:W-:Y:S02]  /*b030*/  @!P5 IMAD R101, R101, 0x60, RZ ;  /* 0x000000606565d824 */ /* 0x000fe400078e02ff */
[----:B------:R-:W-:Y:S05]  /*b040*/  @!P5 IMAD.WIDE.U32 R102, R100, 0x60, R102 ;  /* 0x000000606466d825 */ /* 0x000fea00078e0066 */
[C---:B------:R-:W-:Y:S02]  /*b050*/  @!P5 LEA R100, P3, R102.reuse, c[0x0][0x1f8], 0x1 ;  /* 0x00007e006664da11 */ /* 0x040fe400078608ff */
[----:B------:R-:W-:Y:S02]  /*b060*/  @!P5 IADD3 R101, R103, R101, RZ ;  /* 0x000000656765d210 */ /* 0x000fe40007ffe0ff */
[----:B------:R-:W-:Y:S02]  /*b070*/  @!P5 MOV R103, 0x6 ;  /* 0x000000060067d802 */ /* 0x000fe40000000f00 */
[----:B------:R-:W-:Y:S02]  /*b080*/  @!P5 LEA.HI.X R101, R102, c[0x0][0x1fc], R101, 0x1, P3 ;  /* 0x00007f006665da11 */ /* 0x000fe400018f0c65 */
[----:B------:R-:W-:Y:S03]  /*b090*/  @!P5 MOV R102, c[0x0][0x208] ;  /* 0x000082000066da02 */ /* 0x000fe60000000f00 */
[----:B------:R-:W-:Y:S01]  /*b0a0*/  @!PT LDS RZ, [RZ] ;  /* 0x00000000fffff984 */ /* 0x000fe20000000800 */
[----:B------:R-:W-:Y:S01]  /*b0b0*/  @!PT LDS RZ, [RZ] ;  /* 0x00000000fffff984 */ /* 0x000fe20000000800 */
[----:B------:R-:W-:Y:S01]  /*b0c0*/  @!PT LDS RZ, [RZ] ;  /* 0x00000000fffff984 */ /* 0x000fe20000000800 */
[----:B------:R1:W-:Y:S01]  /*b0d0*/  @!P5 LDGSTS.E.BYPASS.LTC128B.128 [R219], [R100.64], !P2 ;  /* 0x0000000064dbdfae */ /* 0x0003e2000d101d46 */
[----:B------:R-:W-:Y:S04]  /*b0e0*/  @!P5 SHF.L.U32 R220, R102, 0x6, RZ ;  /* 0x0000000666dcd819 */ /* 0x000fe800000006ff */
[C---:B------:R-:W-:Y:S03]  /*b0f0*/  @!P5 IADD3 R206, P4, R220.reuse, R100, RZ ;  /* 0x00000064dcced210 */ /* 0x040fe60007f9e0ff */
[----:B------:R1:W-:Y:S01]  /*b100*/  @!P5 LDGSTS.E.BYPASS.LTC128B.128 [R219+0x3000], [R100.64+0x80], !P1 ;  /* 0x0300008064dbdfae */ /* 0x0003e2000c901d46 */
[----:B------:R-:W-:Y:S07]  /*b110*/  @!P5 IADD3 R220, P3, R220, R206, RZ ;  /* 0x000000cedcdcd210 */ /* 0x000fee0007f7e0ff */
[----:B------:R1:W-:Y:S02]  /*b120*/  @!P5 LDGSTS.E.BYPASS.LTC128B.128 [R219+0x6000], [R100.64+0x100], !P0 ;  /* 0x0600010064dbdfae */ /* 0x0003e4000c101d46 */
[----:B-1----:R-:W-:Y:S04]  /*b130*/  @!P5 SHF.L.U64.HI R100, R102, R103, c[0x0][0x20c] ;  /* 0x000083006664d619 */ /* 0x002fe80000010267 */
[C---:B------:R-:W-:Y:S04]  /*b140*/  @!P5 IADD3.X R207, R100.reuse, R101, RZ, P4, !PT ;  /* 0x0000006564cfd210 */ /* 0x040fe800027fe4ff */
[----:B------:R-:W-:Y:S01]  /*b150*/  @!P5 IADD3.X R221, R100, R207, RZ, P3, !PT ;  /* 0x000000cf64ddd210 */ /* 0x000fe20001ffe4ff */
[----:B------:R1:W-:Y:S08]  /*b160*/  @!P5 LDGSTS.E.BYPASS.LTC128B.128 [R219+0x1000], [R206.64], !P2 ;  /* 0x01000000cedbdfae */ /* 0x0003f0000d101d46 */
[----:B------:R1:W-:Y:S08]  /*b170*/  @!P5 LDGSTS.E.BYPASS.LTC128B.128 [R219+0x4000], [R206.64+0x80], !P1 ;  /* 0x04000080cedbdfae */ /* 0x0003f0000c901d46 */
[----:B------:R1:W-:Y:S08]  /*b180*/  @!P5 LDGSTS.E.BYPASS.LTC128B.128 [R219+0x7000], [R206.64+0x100], !P0 ;  /* 0x07000100cedbdfae */ /* 0x0003f0000c101d46 */
[----:B------:R2:W-:Y:S08]  /*b190*/  @!P5 LDGSTS.E.BYPASS.LTC128B.128 [R219+0x2000], [R220.64], !P2 ;  /* 0x02000000dcdbdfae */ /* 0x0005f0000d101d46 */
[----:B------:R2:W-:Y:S08]  /*b1a0*/  @!P5 LDGSTS.E.BYPASS.LTC128B.128 [R219+0x5000], [R220.64+0x80], !P1 ;  /* 0x05000080dcdbdfae */ /* 0x0005f0000c901d46 */
[----:B------:R2:W-:Y:S01]  /*b1b0*/  @!P5 LDGSTS.E.BYPASS.LTC128B.128 [R219+0x8000], [R220.64+0x100], !P0 ;  /* 0x08000100dcdbdfae */ /* 0x0005e2000c101d46 */
[----:B-1----:R-:W-:Y:S02]  /*b1c0*/  IADD3 R207, R210, R204, RZ ;  /* 0x000000ccd2cf7210 */ /* 0x002fe40007ffe0ff */
[----:B------:R-:W-:Y:S05]  /*b1d0*/  IADD3 R206, R211, R2, R210 ;  /* 0x00000002d3ce7210 */ /* 0x000fea0007ffe0d2 */
[----:B------:R-:W1:Y:S08]  /*b1e0*/  LDSM.16.M88.4 R100, [R205] ;  /* 0x00000000cd64783b */ /* 0x000e700000000200 */
[----:B------:R-:W3:Y:S08]  /*b1f0*/  LDSM.16.M88.4 R160, [R205+0x800] ;  /* 0x00080000cda0783b */ /* 0x000ef00000000200 */
[----:B------:R-:W0:Y:S01]  /*b200*/  LDGDEPBAR ;  /* 0x00000000000079af */ /* 0x000e220000000000 */
[C---:B-1----:R-:W-:Y:S08]  /*b210*/  HMMA.16816.F32 R4, R164.reuse, R100, R4 ;  /* 0x00000064a404723c */ /* 0x042ff00000001804 */
[C---:B------:R-:W-:Y:S01]  /*b220*/  HMMA.16816.F32 R8, R164.reuse, R102, R8 ;  /* 0x00000066a408723c */ /* 0x040fe20000001808 */
[----:B------:R-:W1:Y:S07]  /*b230*/  LDSM.16.M88.4 R100, [R205+0x1000] ;  /* 0x00100000cd64783b */ /* 0x000e6e0000000200 */
[C---:B---3--:R-:W-:Y:S08]  /*b240*/  HMMA.16816.F32 R12, R164.reuse, R160, R12 ;  /* 0x000000a0a40c723c */ /* 0x048ff0000000180c */
[C---:B------:R-:W-:Y:S01]  /*b250*/  HMMA.16816.F32 R16, R164.reuse, R162, R16 ;  /* 0x000000a2a410723c */ /* 0x040fe20000001810 */
[----:B------:R-:W3:Y:S07]  /*b260*/  LDSM.16.M88.4 R160, [R205+0x1800] ;  /* 0x00180000cda0783b */ /* 0x000eee0000000200 */
        /* <DEDUP_REMOVED lines=8> */
[----:B------:R-:W1:Y:S07]  /*b2f0*/  LDSM.16.M88.4 R100, [R207] ;  /* 0x00000000cf64783b */ /* 0x000e6e0000000200 */
[C---:B---3--:R-:W-:Y:S08]  /*b300*/  HMMA.16816.F32 R44, R164.reuse, R160, R44 ;  /* 0x000000a0a42c723c */ /* 0x048ff0000000182c */
[----:B------:R-:W-:Y:S01]  /*b310*/  HMMA.16816.F32 R48, R164, R162, R48 ;  /* 0x000000a2a430723c */ /* 0x000fe20000001830 */
        /* <DEDUP_REMOVED lines=72> */
[----:B------:R-:W-:Y:S07]  /*b7a0*/  LDSM.16.M88.4 R160, [R2+0x8800] ;  /* 0x0088000002a0783b */ /* 0x000fee0000000200 */
        /* <DEDUP_REMOVED lines=33> */
[C---:B------:R-:W-:Y:S08]  /*b9c0*/  HMMA.16816.F32 R44, R188.reuse, R160, R44 ;  /* 0x000000a0bc2c723c */ /* 0x040ff0000000182c */
        /* <DEDUP_REMOVED lines=39> */
[C---:B------:R-:W-:Y:S08]  /*bc40*/  HMMA.16816.F32 R8, R200.reuse, R102, R8 ;  /* 0x00000066c808723c */ /* 0x040ff00000001808 */
[C---:B---3--:R-:W-:Y:S08]  /*bc50*/  HMMA.16816.F32 R12, R200.reuse, R160, R12 ;  /* 0x000000a0c80c723c */ /* 0x048ff0000000180c */
[C---:B------:R-:W-:Y:S01]  /*bc60*/  HMMA.16816.F32 R16, R200.reuse, R162, R16 ;  /* 0x000000a2c810723c */ /* 0x040fe20000001810 */
[----:B------:R-:W3:Y:S03]  /*bc70*/  LDL.LU R163, [R1+0x8] ;  /* 0x0000080001a37983 */ /* 0x000ee60000300800 */
[----:B------:R-:W-:Y:S02]  /*bc80*/  FMUL.FTZ R4, R4, c[0x0][0x320] ;  /* 0x0000c80004047a20 */ /* 0x000fe40000410000 */
[----:B------:R-:W-:Y:S02]  /*bc90*/  FMUL.FTZ R5, R5, c[0x0][0x320] ;  /* 0x0000c80005057a20 */ /* 0x000fe40000410000 */
[----:B------:R-:W-:Y:S01]  /*bca0*/  FMUL.FTZ R6, R6, c[0x0][0x320] ;  /* 0x0000c80006067a20 */ /* 0x000fe20000410000 */
[----:B--2---:R-:W1:Y:S03]  /*bcb0*/  MUFU.TANH R219, R4 ;  /* 0x0000000400db7308 */ /* 0x004e660000002400 */
        /* <DEDUP_REMOVED lines=13> */
[----:B-1----:R-:W-:Y:S01]  /*bd90*/  FMNMX.FTZ R2, R219, R0, !PT ;  /* 0x00000000db027209 */ /* 0x002fe20007810000 */
[----:B------:R-:W-:Y:S02]  /*bda0*/  FMUL.FTZ R14, R14, c[0x0][0x320] ;  /* 0x0000c8000e0e7a20 */ /* 0x000fe40000410000 */
[----:B------:R-:W-:Y:S03]  /*bdb0*/  FMUL.FTZ R15, R15, c[0x0][0x320] ;  /* 0x0000c8000f0f7a20 */ /* 0x000fe60000410000 */
[----:B------:R1:W-:Y:S01]  /*bdc0*/  MUFU.TANH R220, R7 ;  /* 0x0000000700dc7308 */ /* 0x0003e20000002400 */
[----:B--2---:R-:W-:Y:S09]  /*bdd0*/  FMNMX.FTZ R2, R207, R2, !PT ;  /* 0x00000002cf027209 */ /* 0x004ff20007810000 */
[----:B------:R-:W2:Y:S10]  /*bde0*/  MUFU.TANH R205, R8 ;  /* 0x0000000800cd7308 */ /* 0x000eb40000002400 */
[----:B------:R-:W4:Y:S01]  /*bdf0*/  MUFU.TANH R102, R9 ;  /* 0x0000000900667308 */ /* 0x000f220000002400 */
[----:B-1----:R-:W1:Y:S09]  /*be00*/  LDSM.16.M88.4 R4, [R206+0x7000] ;  /* 0x00700000ce04783b */ /* 0x002e720000000200 */
[----:B------:R-:W-:Y:S01]  /*be10*/  MUFU.TANH R103, R10 ;  /* 0x0000000a00677308 */ /* 0x000fe20000002400 */
[----:B--2---:R-:W-:Y:S09]  /*be20*/  FMNMX.FTZ R2, R205, R2, !PT ;  /* 0x00000002cd027209 */ /* 0x004ff20007810000 */
[----:B------:R2:W-:Y:S01]  /*be30*/  MUFU.TANH R204, R11 ;  /* 0x0000000b00cc7308 */ /* 0x0005e20000002400 */
[----:B----4-:R-:W-:Y:S09]  /*be40*/  FMNMX.FTZ R101, R102, R2, !PT ;  /* 0x0000000266657209 */ /* 0x010ff20007810000 */
[----:B------:R-:W4:Y:S10]  /*be50*/  MUFU.TANH R227, R12 ;  /* 0x0000000c00e37308 */ /* 0x000f340000002400 */
[----:B------:R-:W5:Y:S01]  /*be60*/  MUFU.TANH R226, R13 ;  /* 0x0000000d00e27308 */ /* 0x000f620000002400 */
[C---:B-1----:R-:W-:Y:S01]  /*be70*/  HMMA.16816.F32 R20, R200.reuse, R4, R20 ;  /* 0x00000004c814723c */ /* 0x042fe20000001814 */
[----:B--2---:R-:W1:Y:S08]  /*be80*/  LDSM.16.M88.4 R8, [R206+0x7800] ;  /* 0x00780000ce08783b */ /* 0x004e700000000200 */
[----:B------:R-:W-:Y:S01]  /*be90*/  MUFU.TANH R229, R14 ;  /* 0x0000000e00e57308 */ /* 0x000fe20000002400 */
[C---:B------:R-:W-:Y:S01]  /*bea0*/  HMMA.16816.F32 R24, R200.reuse, R6, R24 ;  /* 0x00000006c818723c */ /* 0x040fe20000001818 */
[----:B------:R-:W2:Y:S02]  /*beb0*/  LDSM.16.M88.4 R4, [R206+0x8000] ;  /* 0x00800000ce04783b */ /* 0x000ea40000000200 */
[----:B----4-:R-:W-:Y:S06]  /*bec0*/  FMNMX.FTZ R101, R227, R101, !PT ;  /* 0x00000065e3657209 */ /* 0x010fec0007810000 */
[----:B------:R-:W-:Y:S03]  /*bed0*/  MUFU.TANH R230, R15 ;  /* 0x0000000f00e67308 */ /* 0x000fe60000002400 */
[----:B-----5:R-:W-:Y:S02]  /*bee0*/  FMNMX.FTZ R101, R226, R101, !PT ;  /* 0x00000065e2657209 */ /* 0x020fe40007810000 */
        /* <DEDUP_REMOVED lines=8> */
[----:B------:R4:W-:Y:S01]  /*bf70*/  MUFU.TANH R237, R20 ;  /* 0x0000001400ed7308 */ /* 0x0009e20000002400 */
[----:B------:R-:W-:Y:S01]  /*bf80*/  FMUL.FTZ R27, R27, c[0x0][0x320] ;  /* 0x0000c8001b1b7a20 */ /* 0x000fe20000410000 */
[C---:B-1----:R-:W-:Y:S08]  /*bf90*/  HMMA.16816.F32 R28, R200.reuse, R8, R28 ;  /* 0x00000008c81c723c */ /* 0x042ff0000000181c */
[----:B------:R1:W-:Y:S01]  /*bfa0*/  MUFU.TANH R239, R22 ;  /* 0x0000001600ef7308 */ /* 0x0003e20000002400 */
[C---:B------:R-:W-:Y:S01]  /*bfb0*/  HMMA.16816.F32 R32, R200.reuse, R10, R32 ;  /* 0x0000000ac820723c */ /* 0x040fe20000001820 */
[----:B------:R-:W5:Y:S01]  /*bfc0*/  LDSM.16.M88.4 R8, [R206+0x8800] ;  /* 0x00880000ce08783b */ /* 0x000f620000000200 */
[----:B------:R-:W-:Y:S06]  /*bfd0*/  DEPBAR.LE SB0, 0x2 ;  /* 0x000080800000791a */ /* 0x000fec0000000000 */
[C---:B--2---:R-:W-:Y:S01]  /*bfe0*/  HMMA.16816.F32 R36, R200.reuse, R4, R36 ;  /* 0x00000004c824723c */ /* 0x044fe20000001824 */
[----:B------:R-:W2:Y:S01]  /*bff0*/  MUFU.TANH R224, R16 ;  /* 0x0000001000e07308 */ /* 0x000ea20000002400 */
[----:B------:R-:W-:Y:S03]  /*c000*/  BAR.SYNC.DEFER_BLOCKING 0x0 ;  /* 0x0000000000007b1d */ /* 0x000fe60000010000 */
[----:B----4-:R-:W-:Y:S02]  /*c010*/  MOV R20, R236 ;  /* 0x000000ec00147202 */ /* 0x010fe40000000f00 */
[----:B------:R-:W-:Y:S01]  /*c020*/  FMNMX.FTZ R4, R221, R3, !PT ;  /* 0x00000003dd047209 */ /* 0x000fe20007810000 */
[C---:B------:R-:W-:Y:S04]  /*c030*/  HMMA.16816.F32 R40, R200.reuse, R6, R40 ;  /* 0x00000006c828723c */ /* 0x040fe80000001828 */
[----:B------:R-:W-:Y:S01]  /*c040*/  FMUL.FTZ R28, R28, c[0x0][0x320] ;  /* 0x0000c8001c1c7a20 */ /* 0x000fe20000410000 */
[----:B------:R-:W-:Y:S01]  /*c050*/  FMNMX.FTZ R4, R220, R4, !PT ;  /* 0x00000004dc047209 */ /* 0x000fe20007810000 */
[----:B------:R-:W-:Y:S01]  /*c060*/  FMUL.FTZ R29, R29, c[0x0][0x320] ;  /* 0x0000c8001d1d7a20 */ /* 0x000fe20000410000 */
[----:B-1----:R-:W-:Y:S01]  /*c070*/  MOV R22, R234 ;  /* 0x000000ea00167202 */ /* 0x002fe20000000f00 */
[----:B------:R-:W-:Y:S01]  /*c080*/  FMUL.FTZ R30, R30, c[0x0][0x320] ;  /* 0x0000c8001e1e7a20 */ /* 0x000fe20000410000 */
[----:B------:R-:W-:Y:S03]  /*c090*/  FMNMX.FTZ R2, R103, R4, !PT ;  /* 0x0000000467027209 */ /* 0x000fe60007810000 */
[----:B------:R-:W-:Y:S01]  /*c0a0*/  FMUL.FTZ R31, R31, c[0x0][0x320] ;  /* 0x0000c8001f1f7a20 */ /* 0x000fe20000410000 */
[----:B------:R-:W-:Y:S01]  /*c0b0*/  FMNMX.FTZ R2, R204, R2, !PT ;  /* 0x00000002cc027209 */ /* 0x000fe20007810000 */
[----:B------:R-:W-:Y:S02]  /*c0c0*/  FMUL.FTZ R32, R32, c[0x0][0x320] ;  /* 0x0000c80020207a20 */ /* 0x000fe40000410000 */
[----:B------:R-:W-:Y:S01]  /*c0d0*/  FMUL.FTZ R33, R33, c[0x0][0x320] ;  /* 0x0000c80021217a20 */ /* 0x000fe20000410000 */
[----:B--2---:R-:W-:Y:S01]  /*c0e0*/  FMNMX.FTZ R101, R224, R101, !PT ;  /* 0x00000065e0657209 */ /* 0x004fe20007810000 */
[----:B------:R1:W-:Y:S01]  /*c0f0*/  MUFU.TANH R236, R21 ;  /* 0x0000001500ec7308 */ /* 0x0003e20000002400 */
[----:B------:R-:W-:Y:S01]  /*c100*/  FMNMX.FTZ R2, R229, R2, !PT ;  /* 0x00000002e5027209 */ /* 0x000fe20007810000 */
[----:B------:R-:W-:Y:S02]  /*c110*/  FMUL.FTZ R36, R36, c[0x0][0x320] ;  /* 0x0000c80024247a20 */ /* 0x000fe40000410000 */
[----:B------:R-:W-:Y:S01]  /*c120*/  FMUL.FTZ R37, R37, c[0x0][0x320] ;  /* 0x0000c80025257a20 */ /* 0x000fe20000410000 */
[----:B------:R-:W-:Y:S01]  /*c130*/  FMNMX.FTZ R2, R230, R2, !PT ;  /* 0x00000002e6027209 */ /* 0x000fe20007810000 */
[----:B------:R-:W-:Y:S01]  /*c140*/  FMUL.FTZ R43, R43, c[0x0][0x320] ;  /* 0x0000c8002b2b7a20 */ /* 0x000fe20000410000 */
[C---:B-----5:R-:W-:Y:S03]  /*c150*/  HMMA.16816.F32 R44, R200.reuse, R8, R44 ;  /* 0x00000008c82c723c */ /* 0x060fe6000000182c */
[----:B------:R-:W2:Y:S01]  /*c160*/  MUFU.TANH R223, R17 ;  /* 0x0000001100df7308 */ /* 0x000ea20000002400 */
[----:B------:R-:W-:Y:S02]  /*c170*/  FMUL.FTZ R40, R40, c[0x0][0x320] ;  /* 0x0000c80028287a20 */ /* 0x000fe40000410000 */
[----:B------:R-:W-:Y:S02]  /*c180*/  FMUL.FTZ R41, R41, c[0x0][0x320] ;  /* 0x0000c80029297a20 */ /* 0x000fe40000410000 */
[----:B------:R-:W-:Y:S04]  /*c190*/  HMMA.16816.F32 R48, R200, R10, R48 ;  /* 0x0000000ac830723c */ /* 0x000fe80000001830 */
[----:B------:R-:W-:Y:S01]  /*c1a0*/  FMUL.FTZ R34, R34, c[0x0][0x320] ;  /* 0x0000c80022227a20 */ /* 0x000fe20000410000 */
[----:B------:R4:W-:Y:S01]  /*c1b0*/  MUFU.TANH R238, R23 ;  /* 0x0000001700ee7308 */ /* 0x0009e20000002400 */
[----:B------:R-:W-:Y:S02]  /*c1c0*/  FMUL.FTZ R35, R35, c[0x0][0x320] ;  /* 0x0000c80023237a20 */ /* 0x000fe40000410000 */
[----:B------:R-:W-:Y:S01]  /*c1d0*/  FMUL.FTZ R38, R38, c[0x0][0x320] ;  /* 0x0000c80026267a20 */ /* 0x000fe20000410000 */
[----:B-1----:R-:W-:Y:S03]  /*c1e0*/  MOV R21, R233 ;  /* 0x000000e900157202 */ /* 0x002fe60000000f00 */
[----:B------:R-:W-:Y:S02]  /*c1f0*/  FMUL.FTZ R39, R39, c[0x0][0x320] ;  /* 0x0000c80027277a20 */ /* 0x000fe40000410000 */
[----:B------:R-:W-:Y:S01]  /*c200*/  FMUL.FTZ R42, R42, c[0x0][0x320] ;  /* 0x0000c8002a2a7a20 */ /* 0x000fe20000410000 */
[----:B------:R-:W1:Y:S01]  /*c210*/  MUFU.TANH R234, R24 ;  /* 0x0000001800ea7308 */ /* 0x000e620000002400 */
[----:B------:R-:W-:Y:S02]  /*c220*/  FMUL.FTZ R44, R44, c[0x0][0x320] ;  /* 0x0000c8002c2c7a20 */ /* 0x000fe40000410000 */
[----:B------:R-:W-:Y:S01]  /*c230*/  FMUL.FTZ R45, R45, c[0x0][0x320] ;  /* 0x0000c8002d2d7a20 */ /* 0x000fe20000410000 */
[----:B--2---:R-:W-:Y:S01]  /*c240*/  FMNMX.FTZ R101, R223, R101, !PT ;  /* 0x00000065df657209 */ /* 0x004fe20007810000 */
[----:B------:R-:W-:Y:S02]  /*c250*/  FMUL.FTZ R46, R46, c[0x0][0x320] ;  /* 0x0000c8002e2e7a20 */ /* 0x000fe40000410000 */
[----:B------:R-:W-:Y:S01]  /*c260*/  FMUL.FTZ R47, R47, c[0x0][0x320] ;  /* 0x0000c8002f2f7a20 */ /* 0x000fe20000410000 */
[----:B------:R-:W-:Y:S01]  /*c270*/  FMNMX.FTZ R101, R237, R101, !PT ;  /* 0x00000065ed657209 */ /* 0x000fe20007810000 */
[----:B------:R-:W-:Y:S01]  /*c280*/  FMUL.FTZ R48, R48, c[0x0][0x320] ;  /* 0x0000c80030307a20 */ /* 0x000fe20000410000 */
[----:B------:R-:W2:Y:S01]  /*c290*/  MUFU.TANH R233, R25 ;  /* 0x0000001900e97308 */ /* 0x000ea20000002400 */
[----:B------:R-:W-:Y:S01]  /*c2a0*/  FMUL.FTZ R49, R49, c[0x0][0x320] ;  /* 0x0000c80031317a20 */ /* 0x000fe20000410000 */
[----:B------:R-:W-:Y:S01]  /*c2b0*/  FMNMX.FTZ R101, R236, R101, !PT ;  /* 0x00000065ec657209 */ /* 0x000fe20007810000 */
[----:B------:R-:W-:Y:S01]  /*c2c0*/  FMUL.FTZ R50, R50, c[0x0][0x320] ;  /* 0x0000c80032327a20 */ /* 0x000fe20000410000 */
[----:B----4-:R-:W-:Y:S01]  /*c2d0*/  MOV R23, R235 ;  /* 0x000000eb00177202 */ /* 0x010fe20000000f00 */
[----:B------:R-:W-:Y:S05]  /*c2e0*/  FMUL.FTZ R51, R51, c[0x0][0x320] ;  /* 0x0000c80033337a20 */ /* 0x000fea0000410000 */
[----:B------:R-:W4:Y:S01]  /*c2f0*/  MUFU.TANH R19, R28 ;  /* 0x0000001c00137308 */ /* 0x000f220000002400 */
[----:B-1----:R-:W-:Y:S09]  /*c300*/  FMNMX.FTZ R101, R234, R101, !PT ;  /* 0x00000065ea657209 */ /* 0x002ff20007810000 */
[----:B------:R-:W1:Y:S01]  /*c310*/  MUFU.TANH R228, R18 ;  /* 0x0000001200e47308 */ /* 0x000e620000002400 */
[----:B--2---:R-:W-:Y:S09]  /*c320*/  FMNMX.FTZ R101, R233, R101, !PT ;  /* 0x00000065e9657209 */ /* 0x004ff20007810000 */
[----:B------:R-:W2:Y:S01]  /*c330*/  MUFU.TANH R18, R29 ;  /* 0x0000001d00127308 */ /* 0x000ea20000002400 */
[----:B----4-:R-:W-:Y:S02]  /*c340*/  FMNMX.FTZ R101, R19, R101, !PT ;  /* 0x0000006513657209 */ /* 0x010fe40007810000 */
[----:B------:R-:W-:Y:S07]  /*c350*/  MOV R28, R225 ;  /* 0x000000e1001c7202 */ /* 0x000fee0000000f00 */
[----:B------:R-:W4:Y:S01]  /*c360*/  MUFU.TANH R250, R32 ;  /* 0x0000002000fa7308 */ /* 0x000f220000002400 */
[----:B-1----:R-:W-:Y:S04]  /*c370*/  FMNMX.FTZ R2, R228, R2, !PT ;  /* 0x00000002e4027209 */ /* 0x002fe80007810000 */
[----:B------:R-:W-:Y:S05]  /*c380*/  FMNMX.FTZ R2, R231, R2, !PT ;  /* 0x00000002e7027209 */ /* 0x000fea0007810000 */
[----:B------:R-:W1:Y:S01]  /*c390*/  MUFU.TANH R241, R33 ;  /* 0x0000002100f17308 */ /* 0x000e620000002400 */
[----:B------:R-:W-:Y:S02]  /*c3a0*/  FMNMX.FTZ R2, R239, R2, !PT ;  /* 0x00000002ef027209 */ /* 0x000fe40007810000 */
[----:B--2---:R-:W-:Y:S02]  /*c3b0*/  FMNMX.FTZ R101, R18, R101, !PT ;  /* 0x0000006512657209 */ /* 0x004fe40007810000 */
[----:B------:R-:W-:Y:S02]  /*c3c0*/  FMNMX.FTZ R2, R238, R2, !PT ;  /* 0x00000002ee027209 */ /* 0x000fe40007810000 */
[----:B------:R-:W-:Y:S03]  /*c3d0*/  MOV R29, R222 ;  /* 0x000000de001d7202 */ /* 0x000fe60000000f00 */
        /* <DEDUP_REMOVED lines=27> */
[----:B-1----:R-:W-:Y:S05]  /*c590*/  FMNMX.FTZ R101, R246, R101, !PT ;  /* 0x00000065f6657209 */ /* 0x002fea0007810000 */
[----:B------:R-:W1:Y:S04]  /*c5a0*/  SHFL.BFLY PT, R5, R101, 0x2, 0x1f ;  /* 0x0c401f0065057f89 */ /* 0x000e6800000e0000 */
[----:B------:R-:W5:Y:S01]  /*c5b0*/  MUFU.TANH R16, R38 ;  /* 0x0000002600107308 */ /* 0x000f620000002400 */
[----:B--2---:R-:W-:Y:S09]  /*c5c0*/  FMNMX.FTZ R2, R242, R2, !PT ;  /* 0x00000002f2027209 */ /* 0x004ff20007810000 */
[----:B------:R-:W2:Y:S01]  /*c5d0*/  MUFU.TANH R24, R39 ;  /* 0x0000002700187308 */ /* 0x000ea20000002400 */
[----:B----4-:R-:W-:Y:S09]  /*c5e0*/  FMNMX.FTZ R2, R17, R2, !PT ;  /* 0x0000000211027209 */ /* 0x010ff20007810000 */
[----:B------:R-:W4:Y:S01]  /*c5f0*/  MUFU.TANH R25, R42 ;  /* 0x0000002a00197308 */ /* 0x000f220000002400 */
[----:B-1----:R-:W-:Y:S02]  /*c600*/  FMNMX.FTZ R101, R101, R5, !PT ;  /* 0x0000000565657209 */ /* 0x002fe40007810000 */
[----:B-----5:R-:W-:Y:S03]  /*c610*/  FMNMX.FTZ R2, R16, R2, !PT ;  /* 0x0000000210027209 */ /* 0x020fe60007810000 */
[----:B------:R-:W1:Y:S04]  /*c620*/  SHFL.BFLY PT, R5, R101, 0x1, 0x1f ;  /* 0x0c201f0065057f89 */ /* 0x000e6800000e0000 */
[----:B------:R-:W5:Y:S01]  /*c630*/  MUFU.TANH R206, R43 ;  /* 0x0000002b00ce7308 */ /* 0x000f620000002400 */
[----:B--2---:R-:W-:Y:S09]  /*c640*/  FMNMX.FTZ R2, R24, R2, !PT ;  /* 0x0000000218027209 */ /* 0x004ff20007810000 */
[----:B------:R-:W2:Y:S01]  /*c650*/  MUFU.TANH R35, R46 ;  /* 0x0000002e00237308 */ /* 0x000ea20000002400 */
[----:B----4-:R-:W-:Y:S09]  /*c660*/  FMNMX.FTZ R2, R25, R2, !PT ;  /* 0x0000000219027209 */ /* 0x010ff20007810000 */
[----:B------:R-:W4:Y:S01]  /*c670*/  MUFU.TANH R38, R47 ;  /* 0x0000002f00267308 */ /* 0x000f220000002400 */
[----:B-1----:R-:W-:Y:S02]  /*c680*/  FMNMX.FTZ R101, R101, R5, !PT ;  /* 0x0000000565657209 */ /* 0x002fe40007810000 */
[----:B-----5:R-:W-:Y:S02]  /*c690*/  FMNMX.FTZ R2, R206, R2, !PT ;  /* 0x00000002ce027209 */ /* 0x020fe40007810000 */
[----:B------:R-:W-:Y:S01]  /*c6a0*/  MOV R43, R29 ;  /* 0x0000001d002b7202 */ /* 0x000fe20000000f00 */
[C---:B------:R-:W-:Y:S02]  /*c6b0*/  FMUL.FTZ R160, R101.reuse, c[0x0][0x2d0] ;  /* 0x0000b40065a07a20 */ /* 0x040fe40000410000 */
[----:B------:R-:W-:Y:S02]  /*c6c0*/  FADD.FTZ R0, -R101, R0 ;  /* 0x0000000065007221 */ /* 0x000fe40000010100 */
[----:B------:R-:W1:Y:S02]  /*c6d0*/  MUFU.TANH R39, R50 ;  /* 0x0000003200277308 */ /* 0x000e640000002400 */
[----:B------:R-:W-:Y:S01]  /*c6e0*/  FMUL.FTZ R0, R0, c[0x0][0x2d0] ;  /* 0x0000b40000007a20 */ /* 0x000fe20000410000 */
[----:B--2---:R-:W-:Y:S02]  /*c6f0*/  FMNMX.FTZ R2, R35, R2, !PT ;  /* 0x0000000223027209 */ /* 0x004fe40007810000 */
[----:B------:R-:W-:Y:S05]  /*c700*/  MOV R46, R28 ;  /* 0x0000001c002e7202 */ /* 0x000fea0000000f00 */
[----:B------:R-:W2:Y:S01]  /*c710*/  MUFU.TANH R42, R51 ;  /* 0x00000033002a7308 */ /* 0x000ea20000002400 */
[----:B----4-:R-:W-:Y:S02]  /*c720*/  FMNMX.FTZ R2, R38, R2, !PT ;  /* 0x0000000226027209 */ /* 0x010fe40007810000 */
[----:B------:R-:W-:Y:S02]  /*c730*/  MOV R47, R21 ;  /* 0x00000015002f7202 */ /* 0x000fe40000000f00 */
[----:B-1----:R-:W-:Y:S02]  /*c740*/  FMNMX.FTZ R2, R39, R2, !PT ;  /* 0x0000000227027209 */ /* 0x002fe40007810000 */
[----:B------:R-:W-:Y:S02]  /*c750*/  MOV R50, R22 ;  /* 0x0000001600327202 */ /* 0x000fe40000000f00 */
[----:B--2---:R-:W-:Y:S02]  /*c760*/  FMNMX.FTZ R2, R42, R2, !PT ;  /* 0x000000022a027209 */ /* 0x004fe40007810000 */
[----:B------:R-:W-:Y:S03]  /*c770*/  MOV R51, R23 ;  /* 0x0000001700337202 */ /* 0x000fe60000000f00 */
[----:B------:R-:W1:Y:S02]  /*c780*/  SHFL.BFLY PT, R4, R2, 0x2, 0x1f ;  /* 0x0c401f0002047f89 */ /* 0x000e6400000e0000 */
[----:B-1----:R-:W-:Y:S01]  /*c790*/  FMNMX.FTZ R2, R2, R4, !PT ;  /* 0x0000000402027209 */ /* 0x002fe20007810000 */
[--C-:B------:R-:W-:Y:S04]  /*c7a0*/  FFMA.FTZ R4, R207, c[0x0][0x2d0], -R160.reuse ;  /* 0x0000b400cf047a23 */ /* 0x100fe800000108a0 */
[----:B------:R1:W-:Y:S01]  /*c7b0*/  MUFU.EX2 R207, R4 ;  /* 0x0000000400cf7308 */ /* 0x0003e20000000800 */
[----:B------:R-:W2:Y:S01]  /*c7c0*/  SHFL.BFLY PT, R100, R2, 0x1, 0x1f ;  /* 0x0c201f0002647f89 */ /* 0x000ea200000e0000 */
[--C-:B-1----:R-:W-:Y:S01]  /*c7d0*/  FFMA.FTZ R4, R205, c[0x0][0x2d0], -R160.reuse ;  /* 0x0000b400cd047a23 */ /* 0x102fe200000108a0 */
[----:B--2---:R-:W-:Y:S07]  /*c7e0*/  FMNMX.FTZ R100, R2, R100, !PT ;  /* 0x0000006402647209 */ /* 0x004fee0007810000 */
[----:B------:R1:W2:Y:S01]  /*c7f0*/  MUFU.EX2 R2, R0 ;  /* 0x0000000000027308 */ /* 0x0002a20000000800 */
[----:B------:R-:W-:Y:S01]  /*c800*/  MOV R205, R20 ;  /* 0x0000001400cd7202 */ /* 0x000fe20000000f00 */
[C---:B------:R-:W-:Y:S08]  /*c810*/  FMUL.FTZ R161, R100.reuse, c[0x0][0x2d0] ;  /* 0x0000b40064a17a20 */ /* 0x040ff00000410000 */
[----:B------:R4:W-:Y:S01]  /*c820*/  MUFU.EX2 R222, R4 ;  /* 0x0000000400de7308 */ /* 0x0009e20000000800 */
[----:B-1----:R-:W-:Y:S02]  /*c830*/  FADD.FTZ R0, -R100, R3 ;  /* 0x0000000364007221 */ /* 0x002fe40000010100 */
[--C-:B------:R-:W-:Y:S02]  /*c840*/  FFMA.FTZ R3, R219, c[0x0][0x2d0], -R160.reuse ;  /* 0x0000b400db037a23 */ /* 0x100fe400000108a0 */
[----:B------:R-:W-:Y:S02]  /*c850*/  FMUL.FTZ R0, R0, c[0x0][0x2d0] ;  /* 0x0000b40000007a20 */ /* 0x000fe40000410000 */
[C---:B--2---:R-:W-:Y:S03]  /*c860*/  FMUL.FTZ R5, R2.reuse, R105 ;  /* 0x0000006902057220 */ /* 0x044fe60000410000 */
[----:B------:R-:W3:Y:S01]  /*c870*/  MUFU.EX2 R3, R3 ;  /* 0x0000000300037308 */ /* 0x000ee20000000800 */
[----:B------:R-:W-:Y:S02]  /*c880*/  FMUL.FTZ R8, R2, R108 ;  /* 0x0000006c02087220 */ /* 0x000fe40000410000 */
[--C-:B----4-:R-:W-:Y:S01]  /*c890*/  FFMA.FTZ R4, R102, c[0x0][0x2d0], -R160.reuse ;  /* 0x0000b40066047a23 */ /* 0x110fe200000108a0 */
[----:B------:R-:W-:Y:S01]  /*c8a0*/  IADD3 R102, R214, R208, RZ ;  /* 0x000000d0d6667210 */ /* 0x000fe20007ffe0ff */
[C---:B------:R-:W-:Y:S02]  /*c8b0*/  FMUL.FTZ R9, R2.reuse, R109 ;  /* 0x0000006d02097220 */ /* 0x040fe40000410000 */
[C---:B------:R-:W-:Y:S01]  /*c8c0*/  FMUL.FTZ R32, R2.reuse, R144 ;  /* 0x0000009002207220 */ /* 0x040fe20000410000 */
[----:B------:R-:W-:Y:S01]  /*c8d0*/  MOV R144, R50 ;  /* 0x0000003200907202 */ /* 0x000fe20000000f00 */
[----:B------:R-:W1:Y:S01]  /*c8e0*/  LDSM.16.MT88.4 R12, [R102] ;  /* 0x00000000660c783b */ /* 0x000e620000004200 */
        /* <DEDUP_REMOVED lines=10> */
[----:B------:R-:W4:Y:S01]  /*c990*/  MUFU.EX2 R0, R0 ;  /* 0x0000000000007308 */ /* 0x000f220000000800 */
[----:B------:R-:W-:Y:S01]  /*c9a0*/  MOV R137, R38 ;  /* 0x0000002600897202 */ /* 0x000fe20000000f00 */
[C---:B------:R-:W-:Y:S01]  /*c9b0*/  FMUL.FTZ R40, R2.reuse, R136 ;  /* 0x0000008802287220 */ /* 0x040fe20000410000 */
[----:B------:R-:W-:Y:S01]  /*c9c0*/  MOV R136, R42 ;  /* 0x0000002a00887202 */ /* 0x000fe20000000f00 */
[C---:B---3--:R-:W-:Y:S02]  /*c9d0*/  FFMA.FTZ R163, R2.reuse, R163, R3 ;  /* 0x000000a302a37223 */ /* 0x048fe40000010003 */
[C---:B------:R-:W-:Y:S02]  /*c9e0*/  FMUL.FTZ R45, R2.reuse, R133 ;  /* 0x00000085022d7220 */ /* 0x040fe40000410000 */
[C---:B------:R-:W-:Y:S02]  /*c9f0*/  FMUL.FTZ R48, R2.reuse, R128 ;  /* 0x0000008002307220 */ /* 0x040fe40000410000 */
[C---:B------:R-:W-:Y:S02]  /*ca00*/  FMUL.FTZ R49, R2.reuse, R129 ;  /* 0x0000008102317220 */ /* 0x040fe40000410000 */
[C---:B------:R-:W-:Y:S02]  /*ca10*/  FMUL.FTZ R52, R2.reuse, R52 ;  /* 0x0000003402347220 */ /* 0x040fe40000410000 */
[--C-:B--2---:R-:W-:Y:S01]  /*ca20*/  FFMA.FTZ R4, R221, c[0x0][0x2d0], -R161.reuse ;  /* 0x0000b400dd047a23 */ /* 0x104fe200000108a1 */
[----:B------:R-:W-:Y:S01]  /*ca30*/  MOV R221, R16 ;  /* 0x0000001000dd7202 */ /* 0x000fe20000000f00 */
[C---:B------:R-:W-:Y:S01]  /*ca40*/  FMUL.FTZ R16, R2.reuse, R116 ;  /* 0x0000007402107220 */ /* 0x040fe20000410000 */
[----:B------:R-:W-:Y:S01]  /*ca50*/  MOV R116, R17 ;  /* 0x0000001100747202 */ /* 0x000fe20000000f00 */
[----:B------:R2:W-:Y:S01]  /*ca60*/  MUFU.EX2 R162, R4 ;  /* 0x0000000400a27308 */ /* 0x0005e20000000800 */
[C---:B------:R-:W-:Y:S01]  /*ca70*/  FMUL.FTZ R17, R2.reuse, R117 ;  /* 0x0000007502117220 */ /* 0x040fe20000410000 */
[----:B------:R-:W-:Y:S01]  /*ca80*/  MOV R117, R18 ;  /* 0x0000001200757202 */ /* 0x000fe20000000f00 */
[C---:B------:R-:W-:Y:S01]  /*ca90*/  FMUL.FTZ R53, R2.reuse, R53 ;  /* 0x0000003502357220 */ /* 0x040fe20000410000 */
[----:B------:R-:W-:Y:S01]  /*caa0*/  MOV R133, R116 ;  /* 0x0000007400857202 */ /* 0x000fe20000000f00 */
[----:B------:R-:W-:Y:S02]  /*cab0*/  FMUL.FTZ R56, R2, R56 ;  /* 0x0000003802387220 */ /* 0x000fe40000410000 */
[C---:B----4-:R-:W-:Y:S02]  /*cac0*/  FMUL.FTZ R7, R0.reuse, R107 ;  /* 0x0000006b00077220 */ /* 0x050fe40000410000 */
[C---:B------:R-:W-:Y:S01]  /*cad0*/  FMUL.FTZ R6, R0.reuse, R106 ;  /* 0x0000006a00067220 */ /* 0x040fe20000410000 */
[----:B------:R-:W-:Y:S01]  /*cae0*/  F2FP.PACK_AB R106, R225, R222 ;  /* 0x000000dee16a723e */ /* 0x000fe200000000ff */
[C---:B------:R-:W-:Y:S02]  /*caf0*/  FMUL.FTZ R10, R0.reuse, R110 ;  /* 0x0000006e000a7220 */ /* 0x040fe40000410000 */
[C---:B------:R-:W-:Y:S02]  /*cb00*/  FMUL.FTZ R11, R0.reuse, R111 ;  /* 0x0000006f000b7220 */ /* 0x040fe40000410000 */
[C---:B------:R-:W-:Y:S01]  /*cb10*/  FMUL.FTZ R18, R0.reuse, R118 ;  /* 0x0000007600127220 */ /* 0x040fe20000410000 */
[----:B------:R-:W-:Y:S01]  /*cb20*/  MOV R118, R19 ;  /* 0x0000001300767202 */ /* 0x000fe20000000f00 */
[C---:B------:R-:W-:Y:S02]  /*cb30*/  FMUL.FTZ R19, R0.reuse, R119 ;  /* 0x0000007700137220 */ /* 0x040fe40000410000 */
[C---:B------:R-:W-:Y:S02]  /*cb40*/  FMUL.FTZ R35, R0.reuse, R147 ;  /* 0x0000009300237220 */ /* 0x040fe40000410000 */
[C---:B------:R-:W-:Y:S01]  /*cb50*/  FMUL.FTZ R34, R0.reuse, R146 ;  /* 0x0000009200227220 */ /* 0x040fe20000410000 */
[----:B------:R-:W-:Y:S01]  /*cb60*/  MOV R146, R118 ;  /* 0x0000007600927202 */ /* 0x000fe20000000f00 */
[----:B------:R-:W-:Y:S02]  /*cb70*/  FMUL.FTZ R38, R0, R142 ;  /* 0x0000008e00267220 */ /* 0x000fe40000410000 */
[--C-:B--2---:R-:W-:Y:S02]  /*cb80*/  FFMA.FTZ R4, R220, c[0x0][0x2d0], -R161.reuse ;  /* 0x0000b400dc047a23 */ /* 0x104fe400000108a1 */
[C---:B------:R-:W-:Y:S02]  /*cb90*/  FMUL.FTZ R42, R0.reuse, R138 ;  /* 0x0000008a002a7220 */ /* 0x040fe40000410000 */
[----:B------:R-:W2:Y:S01]  /*cba0*/  MUFU.EX2 R219, R4 ;  /* 0x0000000400db7308 */ /* 0x000ea20000000800 */
[C---:B------:R-:W-:Y:S02]  /*cbb0*/  FMUL.FTZ R43, R0.reuse, R139 ;  /* 0x0000008b002b7220 */ /* 0x040fe40000410000 */
[C---:B------:R-:W-:Y:S02]  /*cbc0*/  FMUL.FTZ R46, R0.reuse, R134 ;  /* 0x00000086002e7220 */ /* 0x040fe40000410000 */
[C---:B------:R-:W-:Y:S02]  /*cbd0*/  FMUL.FTZ R50, R0.reuse, R130 ;  /* 0x0000008200327220 */ /* 0x040fe40000410000 */
[C---:B------:R-:W-:Y:S02]  /*cbe0*/  FMUL.FTZ R51, R0.reuse, R131 ;  /* 0x0000008300337220 */ /* 0x040fe40000410000 */
[C---:B------:R-:W-:Y:S02]  /*cbf0*/  FMUL.FTZ R54, R0.reuse, R54 ;  /* 0x0000003600367220 */ /* 0x040fe40000410000 */
[----:B------:R-:W-:Y:S02]  /*cc00*/  FMUL.FTZ R55, R0, R55 ;  /* 0x0000003700377220 */ /* 0x000fe40000410000 */
[----:B------:R-:W-:Y:S02]  /*cc10*/  FMUL.FTZ R57, R2, R57 ;  /* 0x0000003902397220 */ /* 0x000fe40000410000 */
[C---:B------:R-:W-:Y:S02]  /*cc20*/  FMUL.FTZ R58, R0.reuse, R58 ;  /* 0x0000003a003a7220 */ /* 0x040fe40000410000 */
[----:B------:R-:W-:Y:S02]  /*cc30*/  FMUL.FTZ R59, R0, R59 ;  /* 0x0000003b003b7220 */ /* 0x000fe40000410000 */
[C---:B------:R-:W-:Y:S02]  /*cc40*/  FMUL.FTZ R60, R2.reuse, R60 ;  /* 0x0000003c023c7220 */ /* 0x040fe40000410000 */
[----:B------:R-:W-:Y:S02]  /*cc50*/  FMUL.FTZ R61, R2, R61 ;  /* 0x0000003d023d7220 */ /* 0x000fe40000410000 */
[C---:B------:R-:W-:Y:S01]  /*cc60*/  FMUL.FTZ R62, R0.reuse, R62 ;  /* 0x0000003e003e7220 */ /* 0x040fe20000410000 */
[----:B--2---:R-:W-:Y:S01]  /*cc70*/  F2FP.PACK_AB R105, R219, R162 ;  /* 0x000000a2db69723e */ /* 0x004fe200000000ff */
[--C-:B------:R-:W-:Y:S02]  /*cc80*/  FFMA.FTZ R4, R103, c[0x0][0x2d0], -R161.reuse ;  /* 0x0000b40067047a23 */ /* 0x100fe400000108a1 */
[----:B------:R-:W-:Y:S02]  /*cc90*/  FMUL.FTZ R63, R0, R63 ;  /* 0x0000003f003f7220 */ /* 0x000fe40000410000 */
[----:B------:R2:W-:Y:S01]  /*cca0*/  MUFU.EX2 R220, R4 ;  /* 0x0000000400dc7308 */ /* 0x0005e20000000800 */
[C---:B------:R-:W-:Y:S02]  /*ccb0*/  FMUL.FTZ R64, R2.reuse, R64 ;  /* 0x0000004002407220 */ /* 0x040fe40000410000 */
[----:B------:R-:W-:Y:S02]  /*ccc0*/  FMUL.FTZ R65, R2, R65 ;  /* 0x0000004102417220 */ /* 0x000fe40000410000 */
[C---:B------:R-:W-:Y:S02]  /*ccd0*/  FMUL.FTZ R66, R0.reuse, R66 ;  /* 0x0000004200427220 */ /* 0x040fe40000410000 */
        /* <DEDUP_REMOVED lines=9> */
[--C-:B--2---:R-:W-:Y:S01]  /*cd70*/  FFMA.FTZ R4, R204, c[0x0][0x2d0], -R161.reuse ;  /* 0x0000b400cc047a23 */ /* 0x104fe200000108a1 */
[----:B------:R-:W-:Y:S01]  /*cd80*/  IADD3 R204, R212, R102, RZ ;  /* 0x00000066d4cc7210 */ /* 0x000fe20007ffe0ff */
[C---:B------:R-:W-:Y:S02]  /*cd90*/  FMUL.FTZ R84, R2.reuse, R84 ;  /* 0x0000005402547220 */ /* 0x040fe40000410000 */
[----:B------:R-:W2:Y:S01]  /*cda0*/  MUFU.EX2 R245, R4 ;  /* 0x0000000400f57308 */ /* 0x000ea20000000800 */
[C---:B------:R-:W-:Y:S01]  /*cdb0*/  FMUL.FTZ R85, R2.reuse, R85 ;  /* 0x0000005502557220 */ /* 0x040fe20000410000 */
[----:B------:R-:W3:Y:S01]  /*cdc0*/  LDSM.16.MT88.4 R20, [R204] ;  /* 0x00000000cc14783b */ /* 0x000ee20000004200 */
[C---:B------:R-:W-:Y:S02]  /*cdd0*/  FMUL.FTZ R88, R2.reuse, R88 ;  /* 0x0000005802587220 */ /* 0x040fe40000410000 */
[C---:B------:R-:W-:Y:S02]  /*cde0*/  FMUL.FTZ R89, R2.reuse, R89 ;  /* 0x0000005902597220 */ /* 0x040fe40000410000 */
[C---:B------:R-:W-:Y:S02]  /*cdf0*/  FMUL.FTZ R92, R2.reuse, R92 ;  /* 0x0000005c025c7220 */ /* 0x040fe40000410000 */
[C---:B------:R-:W-:Y:S02]  /*ce00*/  FMUL.FTZ R93, R2.reuse, R93 ;  /* 0x0000005d025d7220 */ /* 0x040fe40000410000 */
[C---:B------:R-:W-:Y:S02]  /*ce10*/  FMUL.FTZ R96, R2.reuse, R96 ;  /* 0x0000006002607220 */ /* 0x040fe40000410000 */
[----:B------:R-:W-:Y:S02]  /*ce20*/  FMUL.FTZ R97, R2, R97 ;  /* 0x0000006102617220 */ /* 0x000fe40000410000 */
[C---:B------:R-:W-:Y:S02]  /*ce30*/  FMUL.FTZ R70, R0.reuse, R70 ;  /* 0x0000004600467220 */ /* 0x040fe40000410000 */
[C---:B------:R-:W-:Y:S02]  /*ce40*/  FMUL.FTZ R71, R0.reuse, R71 ;  /* 0x0000004700477220 */ /* 0x040fe40000410000 */
[C---:B------:R-:W-:Y:S02]  /*ce50*/  FMUL.FTZ R74, R0.reuse, R74 ;  /* 0x0000004a004a7220 */ /* 0x040fe40000410000 */
[C---:B------:R-:W-:Y:S02]  /*ce60*/  FMUL.FTZ R75, R0.reuse, R75 ;  /* 0x0000004b004b7220 */ /* 0x040fe40000410000 */
[----:B------:R-:W-:Y:S01]  /*ce70*/  FMUL.FTZ R78, R0, R78 ;  /* 0x0000004e004e7220 */ /* 0x000fe20000410000 */
[----:B--2---:R-:W-:Y:S01]  /*ce80*/  F2FP.PACK_AB R107, R245, R220 ;  /* 0x000000dcf56b723e */ /* 0x004fe200000000ff */
[----:B------:R-:W-:Y:S01]  /*ce90*/  FMUL.FTZ R4, R2, R104 ;  /* 0x0000006802047220 */ /* 0x000fe20000410000 */
[----:B------:R-:W-:Y:S01]  /*cea0*/  F2FP.PACK_AB R104, R207, R3 ;  /* 0x00000003cf68723e */ /* 0x000fe200000000ff */
[C---:B------:R-:W-:Y:S01]  /*ceb0*/  FMUL.FTZ R79, R0.reuse, R79 ;  /* 0x0000004f004f7220 */ /* 0x040fe20000410000 */
[----:B------:R-:W-:Y:S01]  /*cec0*/  IADD3 R3, R215, R208, RZ ;  /* 0x000000d0d7037210 */ /* 0x000fe20007ffe0ff */
[C---:B------:R-:W-:Y:S01]  /*ced0*/  FMUL.FTZ R82, R0.reuse, R82 ;  /* 0x0000005200527220 */ /* 0x040fe20000410000 */
[----:B------:R-:W-:Y:S01]  /*cee0*/  MOV R208, R39 ;  /* 0x0000002700d07202 */ /* 0x000fe20000000f00 */
[----:B------:R-:W-:Y:S01]  /*cef0*/  FMUL.FTZ R39, R0, R143 ;  /* 0x0000008f00277220 */ /* 0x000fe20000410000 */
[----:B------:R-:W-:Y:S01]  /*cf00*/  IADD3 R103, R212, R3, RZ ;  /* 0x00000003d4677210 */ /* 0x000fe20007ffe0ff */
[C---:B-1----:R-:W-:Y:S01]  /*cf10*/  HMMA.16816.F32 R4, R104.reuse, R12, R4 ;  /* 0x0000000c6804723c */ /* 0x042fe20000001804 */
[----:B------:R-:W1:Y:S04]  /*cf20*/  LDSM.16.MT88.4 R28, [R3] ;  /* 0x00000000031c783b */ /* 0x000e680000004200 */
[----:B------:R-:W-:Y:S02]  /*cf30*/  FMUL.FTZ R83, R0, R83 ;  /* 0x0000005300537220 */ /* 0x000fe40000410000 */
[C---:B------:R-:W-:Y:S01]  /*cf40*/  FMUL.FTZ R13, R2.reuse, R113 ;  /* 0x00000071020d7220 */ /* 0x040fe20000410000 */
[C---:B------:R-:W-:Y:S01]  /*cf50*/  HMMA.16816.F32 R8, R104.reuse, R14, R8 ;  /* 0x0000000e6808723c */ /* 0x040fe20000001808 */
[----:B------:R-:W2:Y:S03]  /*cf60*/  LDSM.16.MT88.4 R108, [R103] ;  /* 0x00000000676c783b */ /* 0x000ea60000004200 */
[----:B------:R-:W-:Y:S01]  /*cf70*/  FMUL.FTZ R12, R2, R112 ;  /* 0x00000070020c7220 */ /* 0x000fe20000410000 */
[----:B------:R-:W-:Y:S01]  /*cf80*/  MOV R113, R26 ;  /* 0x0000001a00717202 */ /* 0x000fe20000000f00 */
[C---:B------:R-:W-:Y:S01]  /*cf90*/  FMUL.FTZ R26, R0.reuse, R126 ;  /* 0x0000007e001a7220 */ /* 0x040fe20000410000 */
[----:B------:R-:W-:Y:S01]  /*cfa0*/  MOV R112, R27 ;  /* 0x0000001b00707202 */ /* 0x000fe20000000f00 */
[C---:B------:R-:W-:Y:S01]  /*cfb0*/  FMUL.FTZ R14, R0.reuse, R114 ;  /* 0x00000072000e7220 */ /* 0x040fe20000410000 */
[----:B------:R-:W-:Y:S03]  /*cfc0*/  MOV R114, R25 ;  /* 0x0000001900727202 */ /* 0x000fe60000000f00 */
[----:B------:R-:W-:Y:S01]  /*cfd0*/  FMUL.FTZ R15, R0, R115 ;  /* 0x00000073000f7220 */ /* 0x000fe20000410000 */
[----:B------:R-:W-:Y:S01]  /*cfe0*/  MOV R119, R113 ;  /* 0x0000007100777202 */ /* 0x000fe20000000f00 */
[C---:B------:R-:W-:Y:S01]  /*cff0*/  FMUL.FTZ R25, R2.reuse, R125 ;  /* 0x0000007d02197220 */ /* 0x040fe20000410000 */
[----:B------:R-:W4:Y:S01]  /*d000*/  LDL.LU R113, [R1+0x10] ;  /* 0x0000100001717983 */ /* 0x000f220000300800 */
[----:B------:R-:W-:Y:S01]  /*d010*/  MOV R115, R24 ;  /* 0x0000001800737202 */ /* 0x000fe20000000f00 */
[----:B------:R-:W-:Y:S01]  /*d020*/  FMUL.FTZ R24, R2, R124 ;  /* 0x0000007c02187220 */ /* 0x000fe20000410000 */
[----:B------:R-:W-:Y:S01]  /*d030*/  MOV R118, R112 ;  /* 0x0000007000767202 */ /* 0x000fe20000000f00 */
[C---:B---3--:R-:W-:Y:S03]  /*d040*/  HMMA.16816.F32 R12, R104.reuse, R20, R12 ;  /* 0x00000014680c723c */ /* 0x048fe6000000180c */
[--C-:B------:R-:W-:Y:S01]  /*d050*/  FFMA.FTZ R119, R119, c[0x0][0x2d0], -R160.reuse ;  /* 0x0000b40077777a23 */ /* 0x100fe200000108a0 */
[----:B------:R-:W-:Y:S01]  /*d060*/  MOV R116, R115 ;  /* 0x0000007300747202 */ /* 0x000fe20000000f00 */
[--C-:B------:R-:W-:Y:S01]  /*d070*/  FFMA.FTZ R118, R118, c[0x0][0x2d0], -R160.reuse ;  /* 0x0000b40076767a23 */ /* 0x100fe200000108a0 */
[----:B------:R-:W-:Y:S01]  /*d080*/  MOV R115, R243 ;  /* 0x000000f300737202 */ /* 0x000fe20000000f00 */
[C---:B------:R-:W-:Y:S01]  /*d090*/  FMUL.FTZ R21, R2.reuse, R121 ;  /* 0x0000007902157220 */ /* 0x040fe20000410000 */
[C---:B------:R-:W-:Y:S04]  /*d0a0*/  HMMA.16816.F32 R16, R104.reuse, R22, R16 ;  /* 0x000000166810723c */ /* 0x040fe80000001810 */
[----:B------:R-:W-:Y:S01]  /*d0b0*/  FMUL.FTZ R20, R2, R120 ;  /* 0x0000007802147220 */ /* 0x000fe20000410000 */
[----:B------:R-:W-:Y:S01]  /*d0c0*/  MOV R120, R206 ;  /* 0x000000ce00787202 */ /* 0x000fe20000000f00 */
[C---:B------:R-:W-:Y:S02]  /*d0d0*/  FMUL.FTZ R27, R0.reuse, R127 ;  /* 0x0000007f001b7220 */ /* 0x040fe40000410000 */
[C---:B------:R-:W-:Y:S04]  /*d0e0*/  FMUL.FTZ R22, R0.reuse, R122 ;  /* 0x0000007a00167220 */ /* 0x040fe80000410000 */
[C---:B------:R-:W-:Y:S02]  /*d0f0*/  FMUL.FTZ R23, R0.reuse, R123 ;  /* 0x0000007b00177220 */ /* 0x040fe40000410000 */
[C---:B------:R-:W-:Y:S02]  /*d100*/  FMUL.FTZ R86, R0.reuse, R86 ;  /* 0x0000005600567220 */ /* 0x040fe40000410000 */
[C---:B------:R-:W-:Y:S02]  /*d110*/  FMUL.FTZ R87, R0.reuse, R87 ;  /* 0x0000005700577220 */ /* 0x040fe40000410000 */
[C---:B------:R-:W-:Y:S01]  /*d120*/  FMUL.FTZ R90, R0.reuse, R90 ;  /* 0x0000005a005a7220 */ /* 0x040fe20000410000 */
[C---:B-1----:R-:W-:Y:S03]  /*d130*/  HMMA.16816.F32 R20, R104.reuse, R28, R20 ;  /* 0x0000001c6814723c */ /* 0x042fe60000001814 */
[C---:B------:R-:W-:Y:S02]  /*d140*/  FMUL.FTZ R91, R0.reuse, R91 ;  /* 0x0000005b005b7220 */ /* 0x040fe40000410000 */
[----:B------:R-:W-:Y:S02]  /*d150*/  FMUL.FTZ R94, R0, R94 ;  /* 0x0000005e005e7220 */ /* 0x000fe40000410000 */
[C---:B------:R-:W-:Y:S01]  /*d160*/  FMUL.FTZ R28, R2.reuse, R148 ;  /* 0x00000094021c7220 */ /* 0x040fe20000410000 */
[C---:B------:R-:W-:Y:S04]  /*d170*/  HMMA.16816.F32 R24, R104.reuse, R30, R24 ;  /* 0x0000001e6818723c */ /* 0x040fe80000001818 */
[----:B------:R-:W-:Y:S01]  /*d180*/  FMUL.FTZ R29, R2, R149 ;  /* 0x00000095021d7220 */ /* 0x000fe20000410000 */
[----:B------:R-:W-:Y:S01]  /*d190*/  MOV R149, R47 ;  /* 0x0000002f00957202 */ /* 0x000fe20000000f00 */
[C---:B------:R-:W-:Y:S01]  /*d1a0*/  FMUL.FTZ R47, R0.reuse, R135 ;  /* 0x00000087002f7220 */ /* 0x040fe20000410000 */
[----:B------:R-:W-:Y:S01]  /*d1b0*/  MOV R148, R205 ;  /* 0x000000cd00947202 */ /* 0x000fe20000000f00 */
[C---:B------:R-:W-:Y:S01]  /*d1c0*/  FMUL.FTZ R30, R0.reuse, R150 ;  /* 0x00000096001e7220 */ /* 0x040fe20000410000 */
[----:B------:R-:W-:Y:S03]  /*d1d0*/  MOV R150, R244 ;  /* 0x000000f400967202 */ /* 0x000fe60000000f00 */
[C---:B------:R-:W-:Y:S01]  /*d1e0*/  FMUL.FTZ R31, R0.reuse, R151 ;  /* 0x00000097001f7220 */ /* 0x040fe20000410000 */
[----:B------:R-:W-:Y:S01]  /*d1f0*/  MOV R151, R117 ;  /* 0x0000007500977202 */ /* 0x000fe20000000f00 */
[--C-:B------:R-:W-:Y:S01]  /*d200*/  FFMA.FTZ R2, R227, c[0x0][0x2d0], -R160.reuse ;  /* 0x0000b400e3027a23 */ /* 0x100fe200000108a0 */
[----:B------:R-:W-:Y:S01]  /*d210*/  MOV R117, R114 ;  /* 0x0000007200757202 */ /* 0x000fe20000000f00 */
[C---:B------:R-:W-:Y:S01]  /*d220*/  FMUL.FTZ R95, R0.reuse, R95 ;  /* 0x0000005f005f7220 */ /* 0x040fe20000410000 */
[----:B------:R-:W-:Y:S01]  /*d230*/  MOV R114, R242 ;  /* 0x000000f200727202 */ /* 0x000fe20000000f00 */
[----:B------:R1:W-:Y:S01]  /*d240*/  MUFU.EX2 R121, R2 ;  /* 0x0000000200797308 */ /* 0x0003e20000000800 */
[C---:B--2---:R-:W-:Y:S03]  /*d250*/  HMMA.16816.F32 R28, R104.reuse, R108, R28 ;  /* 0x0000006c681c723c */ /* 0x044fe6000000181c */
[C---:B------:R-:W-:Y:S02]  /*d260*/  FMUL.FTZ R98, R0.reuse, R98 ;  /* 0x0000006200627220 */ /* 0x040fe40000410000 */
[----:B------:R-:W-:Y:S02]  /*d270*/  FMUL.FTZ R99, R0, R99 ;  /* 0x0000006300637220 */ /* 0x000fe40000410000 */
[--C-:B------:R-:W-:Y:S01]  /*d280*/  FFMA.FTZ R112, R230, c[0x0][0x2d0], -R161.reuse ;  /* 0x0000b400e6707a23 */ /* 0x100fe200000108a1 */
[C---:B------:R-:W-:Y:S01]  /*d290*/  HMMA.16816.F32 R32, R104.reuse, R110, R32 ;  /* 0x0000006e6820723c */ /* 0x040fe20000001820 */
[----:B------:R-:W2:Y:S02]  /*d2a0*/  LDSM.16.MT88.4 R108, [R102+0x3000] ;  /* 0x00300000666c783b */ /* 0x000ea40000004200 */
[----:B------:R3:W-:Y:S01]  /*d2b0*/  MUFU.EX2 R124, R112 ;  /* 0x00000070007c7308 */ /* 0x0007e20000000800 */
[--C-:B------:R-:W-:Y:S09]  /*d2c0*/  FFMA.FTZ R208, R208, c[0x0][0x2d0], -R161.reuse ;  /* 0x0000b400d0d07a23 */ /* 0x100ff200000108a1 */
[----:B------:R-:W-:Y:S01]  /*d2d0*/  MUFU.EX2 R208, R208 ;  /* 0x000000d000d07308 */ /* 0x000fe20000000800 */
[--C-:B-1----:R-:W-:Y:S09]  /*d2e0*/  FFMA.FTZ R2, R226, c[0x0][0x2d0], -R160.reuse ;  /* 0x0000b400e2027a23 */ /* 0x102ff200000108a0 */
[----:B------:R1:W5:Y:S01]  /*d2f0*/  MUFU.EX2 R123, R2 ;  /* 0x00000002007b7308 */ /* 0x0003620000000800 */
[--C-:B---3--:R-:W-:Y:S09]  /*d300*/  FFMA.FTZ R112, R235, c[0x0][0x2d0], -R161.reuse ;  /* 0x0000b400eb707a23 */ /* 0x108ff200000108a1 */
[----:B------:R3:W-:Y:S01]  /*d310*/  MUFU.EX2 R242, R112 ;  /* 0x0000007000f27308 */ /* 0x0007e20000000800 */
[C---:B--2---:R-:W-:Y:S03]  /*d320*/  HMMA.16816.F32 R36, R104.reuse, R108, R36 ;  /* 0x0000006c6824723c */ /* 0x044fe60000001824 */
[--C-:B-1----:R-:W-:Y:S05]  /*d330*/  FFMA.FTZ R2, R224, c[0x0][0x2d0], -R160.reuse ;  /* 0x0000b400e0027a23 */ /* 0x102fea00000108a0 */
[C---:B------:R-:W-:Y:S01]  /*d340*/  HMMA.16816.F32 R40, R104.reuse, R110, R40 ;  /* 0x0000006e6828723c */ /* 0x040fe20000001828 */
[----:B------:R-:W1:Y:S01]  /*d350*/  LDSM.16.MT88.4 R108, [R204+0x3000] ;  /* 0x00300000cc6c783b */ /* 0x000e620000004200 */
[----:B------:R2:W-:Y:S02]  /*d360*/  MUFU.EX2 R126, R2 ;  /* 0x00000002007e7308 */ /* 0x0005e40000000800 */
[--C-:B------:R-:W-:Y:S01]  /*d370*/  FFMA.FTZ R224, R249, c[0x0][0x2d0], -R160.reuse ;  /* 0x0000b400f9e07a23 */ /* 0x100fe200000108a0 */
[----:B------:R-:W-:Y:S01]  /*d380*/  MOV R249, R145 ;  /* 0x0000009100f97202 */ /* 0x000fe20000000f00 */
[--C-:B---3--:R-:W-:Y:S06]  /*d390*/  FFMA.FTZ R112, R114, c[0x0][0x2d0], -R161.reuse ;  /* 0x0000b40072707a23 */ /* 0x108fec00000108a1 */
[----:B------:R-:W-:Y:S01]  /*d3a0*/  MUFU.EX2 R224, R224 ;  /* 0x000000e000e07308 */ /* 0x000fe20000000800 */
[--C-:B--2---:R-:W-:Y:S02]  /*d3b0*/  FFMA.FTZ R2, R223, c[0x0][0x2d0], -R160.reuse ;  /* 0x0000b400df027a23 */ /* 0x104fe400000108a0 */
[--C-:B------:R-:W-:Y:S01]  /*d3c0*/  FFMA.FTZ R223, R247, c[0x0][0x2d0], -R160.reuse ;  /* 0x0000b400f7df7a23 */ /* 0x100fe200000108a0 */
[----:B------:R-:W-:Y:S06]  /*d3d0*/  MOV R247, R148 ;  /* 0x0000009400f77202 */ /* 0x000fec0000000f00 */
[----:B------:R2:W3:Y:S01]  /*d3e0*/  MUFU.EX2 R131, R2 ;  /* 0x0000000200837308 */ /* 0x0004e20000000800 */
[----:B------:R-:W-:Y:S09]  /*d3f0*/  ISETP.GE.AND P3, PT, R247, 0x1, PT ;  /* 0x00000001f700780c */ /* 0x000ff20003f66270 */
[----:B------:R-:W-:Y:S01]  /*d400*/  MUFU.EX2 R223, R223 ;  /* 0x000000df00df7308 */ /* 0x000fe20000000800 */
[C---:B-1----:R-:W-:Y:S08]  /*d410*/  HMMA.16816.F32 R44, R104.reuse, R108, R44 ;  /* 0x0000006c682c723c */ /* 0x042ff0000000182c */
[C---:B------:R-:W-:Y:S01]  /*d420*/  HMMA.16816.F32 R48, R104.reuse, R110, R48 ;  /* 0x0000006e6830723c */ /* 0x040fe20000001830 */
[----:B------:R-:W1:Y:S03]  /*d430*/  LDSM.16.MT88.4 R108, [R3+0x3000] ;  /* 0x00300000036c783b */ /* 0x000e660000004200 */
[--C-:B--2---:R-:W-:Y:S02]  /*d440*/  FFMA.FTZ R2, R229, c[0x0][0x2d0], -R161.reuse ;  /* 0x0000b400e5027a23 */ /* 0x104fe400000108a1 */
[----:B------:R-:W-:Y:S10]  /*d450*/  MUFU.EX2 R229, R119 ;  /* 0x0000007700e57308 */ /* 0x000ff40000000800 */
[----:B------:R2:W1:Y:S02]  /*d460*/  MUFU.EX2 R122, R2 ;  /* 0x00000002007a7308 */ /* 0x0004640000000800 */
[C---:B-1----:R-:W-:Y:S03]  /*d470*/  HMMA.16816.F32 R52, R104.reuse, R108, R52 ;  /* 0x0000006c6834723c */ /* 0x042fe60000001834 */
[--C-:B--2---:R-:W-:Y:S05]  /*d480*/  FFMA.FTZ R2, R228, c[0x0][0x2d0], -R161.reuse ;  /* 0x0000b400e4027a23 */ /* 0x104fea00000108a1 */
[----:B------:R1:W-:Y:S01]  /*d490*/  MUFU.EX2 R127, R2 ;  /* 0x00000002007f7308 */ /* 0x0003e20000000800 */
[C---:B------:R-:W-:Y:S01]  /*d4a0*/  HMMA.16816.F32 R56, R104.reuse, R110, R56 ;  /* 0x0000006e6838723c */ /* 0x040fe20000001838 */
[----:B------:R-:W2:Y:S02]  /*d4b0*/  LDSM.16.MT88.4 R108, [R103+0x3000] ;  /* 0x00300000676c783b */ /* 0x000ea40000004200 */
[----:B-1----:R-:W-:Y:S06]  /*d4c0*/  FFMA.FTZ R2, R231, c[0x0][0x2d0], -R161 ;  /* 0x0000b400e7027a23 */ /* 0x002fec00000108a1 */
[----:B------:R-:W-:Y:S10]  /*d4d0*/  MUFU.EX2 R231, R118 ;  /* 0x0000007600e77308 */ /* 0x000ff40000000800 */
[----:B------:R1:W1:Y:S01]  /*d4e0*/  MUFU.EX2 R130, R2 ;  /* 0x0000000200827308 */ /* 0x0002620000000800 */
[C---:B--2---:R-:W-:Y:S08]  /*d4f0*/  HMMA.16816.F32 R60, R104.reuse, R108, R60 ;  /* 0x0000006c683c723c */ /* 0x044ff0000000183c */
[C---:B------:R-:W-:Y:S01]  /*d500*/  HMMA.16816.F32 R64, R104.reuse, R110, R64 ;  /* 0x0000006e6840723c */ /* 0x040fe20000001840 */
[----:B------:R-:W2:Y:S03]  /*d510*/  LDSM.16.MT88.4 R108, [R102+0x6000] ;  /* 0x00600000666c783b */ /* 0x000ea60000004200 */
[----:B-1----:R-:W-:Y:S02]  /*d520*/  FFMA.FTZ R2, R237, c[0x0][0x2d0], -R160 ;  /* 0x0000b400ed027a23 */ /* 0x002fe400000108a0 */
[----:B------:R-:W-:Y:S10]  /*d530*/  MUFU.EX2 R237, R112 ;  /* 0x0000007000ed7308 */ /* 0x000ff40000000800 */
[----:B------:R1:W1:Y:S01]  /*d540*/  MUFU.EX2 R125, R2 ;  /* 0x00000002007d7308 */ /* 0x0002620000000800 */
[----:B----4-:R-:W-:Y:S02]  /*d550*/  FFMA.FTZ R113, R0, R113, R162 ;  /* 0x0000007100717223 */ /* 0x010fe400000100a2 */
[----:B------:R-:W-:Y:S01]  /*d560*/  FADD.FTZ R0, R207, R163 ;  /* 0x000000a3cf007221 */ /* 0x000fe20000010000 */
[C---:B--2---:R-:W-:Y:S03]  /*d570*/  HMMA.16816.F32 R68, R104.reuse, R108, R68 ;  /* 0x0000006c6844723c */ /* 0x044fe60000001844 */
[----:B------:R-:W-:Y:S02]  /*d580*/  FADD.FTZ R0, R222, R0 ;  /* 0x00000000de007221 */ /* 0x000fe40000010000 */
[--C-:B------:R-:W-:Y:S02]  /*d590*/  FFMA.FTZ R222, R137, c[0x0][0x2d0], -R161.reuse ;  /* 0x0000b40089de7a23 */ /* 0x100fe400000108a1 */
[--C-:B-1----:R-:W-:Y:S01]  /*d5a0*/  FFMA.FTZ R2, R236, c[0x0][0x2d0], -R160.reuse ;  /* 0x0000b400ec027a23 */ /* 0x102fe200000108a0 */
[C---:B------:R-:W-:Y:S01]  /*d5b0*/  HMMA.16816.F32 R72, R104.reuse, R110, R72 ;  /* 0x0000006e6848723c */ /* 0x040fe20000001848 */
[----:B------:R-:W1:Y:S02]  /*d5c0*/  LDSM.16.MT88.4 R108, [R204+0x6000] ;  /* 0x00600000cc6c783b */ /* 0x000e640000004200 */
[----:B------:R2:W4:Y:S10]  /*d5d0*/  MUFU.EX2 R129, R2 ;  /* 0x0000000200817308 */ /* 0x0005340000000800 */
[----:B------:R-:W-:Y:S01]  /*d5e0*/  MUFU.EX2 R222, R222 ;  /* 0x000000de00de7308 */ /* 0x000fe20000000800 */
[--C-:B--2---:R-:W-:Y:S09]  /*d5f0*/  FFMA.FTZ R2, R234, c[0x0][0x2d0], -R160.reuse ;  /* 0x0000b400ea027a23 */ /* 0x104ff200000108a0 */
[----:B------:R2:W-:Y:S01]  /*d600*/  MUFU.EX2 R205, R2 ;  /* 0x0000000200cd7308 */ /* 0x0005e20000000800 */
[C---:B-1----:R-:W-:Y:S08]  /*d610*/  HMMA.16816.F32 R76, R104.reuse, R108, R76 ;  /* 0x0000006c684c723c */ /* 0x042ff0000000184c */
[C---:B------:R-:W-:Y:S01]  /*d620*/  HMMA.16816.F32 R80, R104.reuse, R110, R80 ;  /* 0x0000006e6850723c */ /* 0x040fe20000001850 */
[----:B------:R-:W1:Y:S03]  /*d630*/  LDSM.16.MT88.4 R108, [R3+0x6000] ;  /* 0x00600000036c783b */ /* 0x000e660000004200 */
[--C-:B--2---:R-:W-:Y:S04]  /*d640*/  FFMA.FTZ R2, R233, c[0x0][0x2d0], -R160.reuse ;  /* 0x0000b400e9027a23 */ /* 0x104fe800000108a0 */
[----:B------:R2:W-:Y:S04]  /*d650*/  MUFU.EX2 R244, R2 ;  /* 0x0000000200f47308 */ /* 0x0005e80000000800 */
[--C-:B--2---:R-:W-:Y:S06]  /*d660*/  FFMA.FTZ R2, R239, c[0x0][0x2d0], -R161.reuse ;  /* 0x0000b400ef027a23 */ /* 0x104fec00000108a1 */
[----:B------:R2:W2:Y:S01]  /*d670*/  MUFU.EX2 R128, R2 ;  /* 0x0000000200807308 */ /* 0x0004a20000000800 */
[C---:B-1----:R-:W-:Y:S08]  /*d680*/  HMMA.16816.F32 R84, R104.reuse, R108, R84 ;  /* 0x0000006c6854723c */ /* 0x042ff00000001854 */
[C---:B------:R-:W-:Y:S01]  /*d690*/  HMMA.16816.F32 R88, R104.reuse, R110, R88 ;  /* 0x0000006e6858723c */ /* 0x040fe20000001858 */
[----:B------:R-:W1:Y:S03]  /*d6a0*/  LDSM.16.MT88.4 R108, [R103+0x6000] ;  /* 0x00600000676c783b */ /* 0x000e660000004200 */
[--C-:B--2---:R-:W-:Y:S04]  /*d6b0*/  FFMA.FTZ R2, R238, c[0x0][0x2d0], -R161.reuse ;  /* 0x0000b400ee027a23 */ /* 0x104fe800000108a1 */
[----:B------:R2:W1:Y:S02]  /*d6c0*/  MUFU.EX2 R206, R2 ;  /* 0x0000000200ce7308 */ /* 0x0004640000000800 */
[C---:B-1----:R-:W-:Y:S03]  /*d6d0*/  HMMA.16816.F32 R92, R104.reuse, R108, R92 ;  /* 0x0000006c685c723c */ /* 0x042fe6000000185c */
[--C-:B--2---:R-:W-:Y:S05]  /*d6e0*/  FFMA.FTZ R2, R240, c[0x0][0x2d0], -R161.reuse ;  /* 0x0000b400f0027a23 */ /* 0x104fea00000108a1 */
[----:B------:R1:W2:Y:S01]  /*d6f0*/  MUFU.EX2 R243, R2 ;  /* 0x0000000200f37308 */ /* 0x0002a20000000800 */
[----:B------:R-:W-:Y:S01]  /*d700*/  HMMA.16816.F32 R96, R104, R110, R96 ;  /* 0x0000006e6860723c */ /* 0x000fe20000001860 */
[----:B------:R-:W2:Y:S06]  /*d710*/  LDSM.16.MT88.4 R108, [R102+0x800] ;  /* 0x00080000666c783b */ /* 0x000eac0000004200 */
[----:B-----5:R-:W-:Y:S02]  /*d720*/  F2FP.PACK_AB R104, R123, R121 ;  /* 0x000000797b68723e */ /* 0x020fe400000000ff */
[----:B---3--:R-:W-:Y:S03]  /*d730*/  F2FP.PACK_AB R106, R131, R126 ;  /* 0x0000007e836a723e */ /* 0x008fe600000000ff */
[----:B------:R-:W-:Y:S02]  /*d740*/  F2FP.PACK_AB R105, R124, R122 ;  /* 0x0000007a7c69723e */ /* 0x000fe400000000ff */
[----:B------:R-:W-:Y:S01]  /*d750*/  F2FP.PACK_AB R107, R130, R127 ;  /* 0x0000007f826b723e */ /* 0x000fe200000000ff */
[--C-:B-1----:R-:W-:Y:S01]  /*d760*/  FFMA.FTZ R2, R146, c[0x0][0x2d0], -R160.reuse ;  /* 0x0000b40092027a23 */ /* 0x102fe200000108a0 */
[----:B------:R-:W-:Y:S01]  /*d770*/  MOV R146, R221 ;  /* 0x000000dd00927202 */ /* 0x000fe20000000f00 */
[--C-:B------:R-:W-:Y:S01]  /*d780*/  FFMA.FTZ R221, R248, c[0x0][0x2d0], -R160.reuse ;  /* 0x0000b400f8dd7a23 */ /* 0x100fe200000108a0 */
[----:B------:R-:W-:Y:S01]  /*d790*/  MOV R248, R144 ;  /* 0x0000009000f87202 */ /* 0x000fe20000000f00 */
[----:B------:R1:W-:Y:S10]  /*d7a0*/  MUFU.EX2 R234, R2 ;  /* 0x0000000200ea7308 */ /* 0x0003f40000000800 */
[----:B------:R-:W-:Y:S01]  /*d7b0*/  MUFU.EX2 R221, R221 ;  /* 0x000000dd00dd7308 */ /* 0x000fe20000000800 */
[C---:B--2---:R-:W-:Y:S08]  /*d7c0*/  HMMA.16816.F32 R4, R104.reuse, R108, R4 ;  /* 0x0000006c6804723c */ /* 0x044ff00000001804 */
[C---:B------:R-:W-:Y:S01]  /*d7d0*/  HMMA.16816.F32 R8, R104.reuse, R110, R8 ;  /* 0x0000006e6808723c */ /* 0x040fe20000001808 */
[----:B------:R-:W2:Y:S03]  /*d7e0*/  LDSM.16.MT88.4 R108, [R204+0x800] ;  /* 0x00080000cc6c783b */ /* 0x000ea60000004200 */
[----:B-1----:R-:W-:Y:S01]  /*d7f0*/  FFMA.FTZ R2, R151, c[0x0][0x2d0], -R160 ;  /* 0x0000b40097027a23 */ /* 0x002fe200000108a0 */
[----:B------:R-:W-:Y:S01]  /*d800*/  MOV R151, R116 ;  /* 0x0000007400977202 */ /* 0x000fe20000000f00 */
[----:B------:R-:W-:Y:S02]  /*d810*/  FADD.FTZ R116, R225, R0 ;  /* 0x00000000e1747221 */ /* 0x000fe40000010000 */
[--C-:B------:R-:W-:Y:S01]  /*d820*/  FFMA.FTZ R0, R146, c[0x0][0x2d0], -R161.reuse ;  /* 0x0000b40092007a23 */ /* 0x100fe200000108a1 */
[----:B------:R1:W3:Y:S01]  /*d830*/  MUFU.EX2 R236, R2 ;  /* 0x0000000200ec7308 */ /* 0x0002e20000000800 */
[----:B------:R-:W-:Y:S09]  /*d840*/  LDSM.16.MT88.4 R144, [R103+0x2800] ;  /* 0x002800006790783b */ /* 0x000ff20000004200 */
[----:B------:R5:W-:Y:S01]  /*d850*/  MUFU.EX2 R227, R0 ;  /* 0x0000000000e37308 */ /* 0x000be20000000800 */
[--C-:B-1----:R-:W-:Y:S01]  /*d860*/  FFMA.FTZ R2, R250, c[0x0][0x2d0], -R160.reuse ;  /* 0x0000b400fa027a23 */ /* 0x102fe200000108a0 */
[----:B------:R-:W-:Y:S08]  /*d870*/  MOV R250, R140 ;  /* 0x0000008c00fa7202 */ /* 0x000ff00000000f00 */
[----:B------:R1:W-:Y:S01]  /*d880*/  MUFU.EX2 R240, R2 ;  /* 0x0000000200f07308 */ /* 0x0003e20000000800 */
[C---:B--2---:R-:W-:Y:S03]  /*d890*/  HMMA.16816.F32 R12, R104.reuse, R108, R12 ;  /* 0x0000006c680c723c */ /* 0x044fe6000000180c */
[--C-:B-----5:R-:W-:Y:S06]  /*d8a0*/  FFMA.FTZ R0, R151, c[0x0][0x2d0], -R161.reuse ;  /* 0x0000b40097007a23 */ /* 0x120fec00000108a1 */
[----:B------:R2:W-:Y:S01]  /*d8b0*/  MUFU.EX2 R228, R0 ;  /* 0x0000000000e47308 */ /* 0x0005e20000000800 */
[C---:B------:R-:W-:Y:S01]  /*d8c0*/  HMMA.16816.F32 R16, R104.reuse, R110, R16 ;  /* 0x0000006e6810723c */ /* 0x040fe20000001810 */
[----:B------:R-:W5:Y:S02]  /*d8d0*/  LDSM.16.MT88.4 R108, [R3+0x800] ;  /* 0x00080000036c783b */ /* 0x000f640000004200 */
[----:B-1----:R-:W-:Y:S06]  /*d8e0*/  FFMA.FTZ R2, R241, c[0x0][0x2d0], -R160 ;  /* 0x0000b400f1027a23 */ /* 0x002fec00000108a0 */
[----:B------:R1:W1:Y:S03]  /*d8f0*/  MUFU.EX2 R241, R2 ;  /* 0x0000000200f17308 */ /* 0x0002660000000800 */
[----:B--2---:R-:W-:Y:S04]  /*d900*/  FADD.FTZ R0, R121, R116 ;  /* 0x0000007479007221 */ /* 0x004fe80000010000 */
[----:B------:R-:W-:Y:S04]  /*d910*/  FADD.FTZ R0, R123, R0 ;  /* 0x000000007b007221 */ /* 0x000fe80000010000 */
[----:B------:R-:W-:Y:S04]  /*d920*/  FADD.FTZ R0, R126, R0 ;  /* 0x000000007e007221 */ /* 0x000fe80000010000 */
[----:B------:R-:W-:Y:S04]  /*d930*/  FADD.FTZ R0, R131, R0 ;  /* 0x0000000083007221 */ /* 0x000fe80000010000 */
[----:B------:R-:W-:Y:S01]  /*d940*/  FADD.FTZ R0, R125, R0 ;  /* 0x000000007d007221 */ /* 0x000fe20000010000 */
[C---:B-----5:R-:W-:Y:S03]  /*d950*/  HMMA.16816.F32 R20, R104.reuse, R108, R20 ;  /* 0x0000006c6814723c */ /* 0x060fe60000001814 */
[----:B----4-:R-:W-:Y:S02]  /*d960*/  FADD.FTZ R0, R129, R0 ;  /* 0x0000000081007221 */ /* 0x010fe40000010000 */
[--C-:B-1----:R-:W-:Y:S01]  /*d970*/  FFMA.FTZ R2, R150, c[0x0][0x2d0], -R161.reuse ;  /* 0x0000b40096027a23 */ /* 0x102fe200000108a1 */
[----:B------:R-:W-:Y:S01]  /*d980*/  MOV R150, R117 ;  /* 0x0000007500967202 */ /* 0x000fe20000000f00 */
[----:B------:R-:W-:Y:S01]  /*d990*/  FFMA.FTZ R117, R252, c[0x0][0x2d0], -R160 ;  /* 0x0000b400fc757a23 */ /* 0x000fe200000108a0 */
[C---:B------:R-:W-:Y:S01]  /*d9a0*/  HMMA.16816.F32 R24, R104.reuse, R110, R24 ;  /* 0x0000006e6818723c */ /* 0x040fe20000001818 */
[----:B------:R-:W1:Y:S01]  /*d9b0*/  LDSM.16.MT88.4 R108, [R103+0x800] ;  /* 0x00080000676c783b */ /* 0x000e620000004200 */
[----:B------:R2:W-:Y:S02]  /*d9c0*/  MUFU.EX2 R235, R2 ;  /* 0x0000000200eb7308 */ /* 0x0005e40000000800 */
[----:B------:R-:W-:Y:S08]  /*d9d0*/  MOV R252, R141 ;  /* 0x0000008d00fc7202 */ /* 0x000ff00000000f00 */
[----:B------:R4:W-:Y:S01]  /*d9e0*/  MUFU.EX2 R233, R117 ;  /* 0x0000007500e97308 */ /* 0x0009e20000000800 */
[----:B--2---:R-:W-:Y:S09]  /*d9f0*/  FFMA.FTZ R2, R115, c[0x0][0x2d0], -R161 ;  /* 0x0000b40073027a23 */ /* 0x004ff200000108a1 */
[----:B------:R2:W5:Y:S01]  /*da00*/  MUFU.EX2 R238, R2 ;  /* 0x0000000200ee7308 */ /* 0x0005620000000800 */
[----:B----4-:R-:W-:Y:S01]  /*da10*/  LDSM.16.MT88.4 R116, [R102+0x2000] ;  /* 0x002000006674783b */ /* 0x010fe20000004200 */
[C---:B-1----:R-:W-:Y:S08]  /*da20*/  HMMA.16816.F32 R28, R104.reuse, R108, R28 ;  /* 0x0000006c681c723c */ /* 0x042ff0000000181c */
[C---:B------:R-:W-:Y:S01]  /*da30*/  HMMA.16816.F32 R32, R104.reuse, R110, R32 ;  /* 0x0000006e6820723c */ /* 0x040fe20000001820 */
[----:B------:R-:W1:Y:S03]  /*da40*/  LDSM.16.MT88.4 R108, [R102+0x3800] ;  /* 0x00380000666c783b */ /* 0x000e660000004200 */
[----:B--2---:R-:W-:Y:S05]  /*da50*/  FADD.FTZ R2, R219, R113 ;  /* 0x00000071db027221 */ /* 0x004fea0000010000 */
[----:B------:R-:W-:Y:S03]  /*da60*/  LDSM.16.MT88.4 R112, [R102+0x1800] ;  /* 0x001800006670783b */ /* 0x000fe60000004200 */
[----:B------:R-:W-:Y:S02]  /*da70*/  FADD.FTZ R2, R220, R2 ;  /* 0x00000002dc027221 */ /* 0x000fe40000010000 */
[--C-:B------:R-:W-:Y:S02]  /*da80*/  FFMA.FTZ R220, R132, c[0x0][0x2d0], -R161.reuse ;  /* 0x0000b40084dc7a23 */ /* 0x100fe400000108a1 */
[----:B------:R-:W-:Y:S02]  /*da90*/  FADD.FTZ R2, R245, R2 ;  /* 0x00000002f5027221 */ /* 0x000fe40000010000 */
[----:B------:R-:W2:Y:S02]  /*daa0*/  LDL R245, [R1+0x58] ;  /* 0x0000580001f57983 */ /* 0x000ea40000100800 */
[----:B------:R-:W-:Y:S01]  /*dab0*/  FADD.FTZ R2, R122, R2 ;  /* 0x000000027a027221 */ /* 0x000fe20000010000 */
[----:B------:R-:W-:Y:S03]  /*dac0*/  MUFU.EX2 R220, R220 ;  /* 0x000000dc00dc7308 */ /* 0x000fe60000000800 */
[----:B------:R-:W-:Y:S04]  /*dad0*/  FADD.FTZ R2, R124, R2 ;  /* 0x000000027c027221 */ /* 0x000fe80000010000 */
[----:B------:R-:W-:Y:S04]  /*dae0*/  FADD.FTZ R2, R127, R2 ;  /* 0x000000027f027221 */ /* 0x000fe80000010000 */
[----:B------:R-:W-:Y:S04]  /*daf0*/  FADD.FTZ R2, R130, R2 ;  /* 0x0000000282027221 */ /* 0x000fe80000010000 */
[----:B------:R-:W-:Y:S01]  /*db00*/  FADD.FTZ R2, R128, R2 ;  /* 0x0000000280027221 */ /* 0x000fe20000010000 */
        /* <DEDUP_REMOVED lines=24> */
[----:B------:R-:W-:Y:S02]  /*dc90*/  F2FP.PACK_AB R104, R129, R125 ;  /* 0x0000007d8168723e */ /* 0x000fe400000000ff */
[----:B------:R-:W-:Y:S01]  /*dca0*/  F2FP.PACK_AB R105, R206, R128 ;  /* 0x00000080ce69723e */ /* 0x000fe200000000ff */
[----:B------:R-:W-:Y:S02]  /*dcb0*/  LDSM.16.MT88.4 R124, [R3+0x2800] ;  /* 0x00280000037c783b */ /* 0x000fe40000004200 */
[----:B------:R-:W-:Y:S01]  /*dcc0*/  F2FP.PACK_AB R106, R244, R205 ;  /* 0x000000cdf46a723e */ /* 0x000fe200000000ff */
[----:B------:R-:W-:Y:S01]  /*dcd0*/  FADD.FTZ R205, R205, R0 ;  /* 0x00000000cdcd7221 */ /* 0x000fe20000010000 */
[----:B------:R-:W-:Y:S01]  /*dce0*/  F2FP.PACK_AB R107, R243, R242 ;  /* 0x000000f2f36b723e */ /* 0x000fe200000000ff */
[----:B------:R-:W-:Y:S01]  /*dcf0*/  FADD.FTZ R206, R206, R2 ;  /* 0x00000002cece7221 */ /* 0x000fe20000010000 */
[----:B------:R-:W-:Y:S02]  /*dd00*/  IADD3 R0, R232, -0x2, RZ ;  /* 0xfffffffee8007810 */ /* 0x000fe40007ffe0ff */
[----:B------:R-:W-:Y:S02]  /*dd10*/  LDSM.16.MT88.4 R128, [R204+0x5800] ;  /* 0x00580000cc80783b */ /* 0x000fe40000004200 */
[----:B------:R-:W-:Y:S11]  /*dd20*/  ISETP.GE.AND P5, PT, R0, R252, PT ;  /* 0x000000fc0000720c */ /* 0x000ff60003fa6270 */
[----:B------:R-:W-:Y:S02]  /*dd30*/  @!UPT UIADD3 URZ, URZ, URZ, URZ ;  /* 0x0000003f3f3ff290 */ /* 0x000fe4000fffe03f */
[----:B------:R-:W-:Y:S02]  /*dd40*/  @P5 ISETP.GE.AND P2, PT, R248, c[0x0][0x1d4], PT ;  /* 0x00007500f8005a0c */ /* 0x000fe40003f46270 */
[----:B------:R-:W-:Y:S05]  /*dd50*/  @P5 SHF.R.S32.HI R2, RZ, 0x1f, R0 ;  /* 0x0000001fff025819 */ /* 0x000fea0000011400 */
[----:B------:R-:W-:Y:S01]  /*dd60*/  @P5 IMAD R2, R2, c[0x0][0x1e0], RZ ;  /* 0x0000780002025a24 */ /* 0x000fe200078e02ff */
[C---:B-1----:R-:W-:Y:S03]  /*dd70*/  HMMA.16816.F32 R4, R104.reuse, R108, R4 ;  /* 0x0000006c6804723c */ /* 0x042fe60000001804 */
[----:B------:R-:W-:Y:S05]  /*dd80*/  @P5 IMAD R2, R0, c[0x0][0x1e4], R2 ;  /* 0x0000790000025a24 */ /* 0x000fea00078e0202 */
        /* <DEDUP_REMOVED lines=35> */
[----:B------:R1:W4:Y:S01]  /*dfc0*/  MUFU.EX2 R239, R108 ;  /* 0x0000006c00ef7308 */ /* 0x0003220000000800 */
[----:B------:R-:W-:Y:S01]  /*dfd0*/  MOV R133, R120 ;  /* 0x0000007800857202 */ /* 0x000fe20000000f00 */
[--C-:B------:R-:W-:Y:S01]  /*dfe0*/  FFMA.FTZ R120, R251, c[0x0][0x2d0], -R160.reuse ;  /* 0x0000b400fb787a23 */ /* 0x100fe200000108a0 */
[----:B------:R-:W-:Y:S01]  /*dff0*/  MOV R251, R149 ;  /* 0x0000009500fb7202 */ /* 0x000fe20000000f00 */
[----:B------:R-:W-:Y:S01]  /*e000*/  FFMA.FTZ R160, R246, c[0x0][0x2d0], -R160 ;  /* 0x0000b400f6a07a23 */ /* 0x000fe200000108a0 */
[----:B---3--:R-:W-:Y:S01]  /*e010*/  F2FP.PACK_AB R104, R236, R234 ;  /* 0x000000eaec68723e */ /* 0x008fe200000000ff */
[----:B------:R-:W3:Y:S01]  /*e020*/  LDL R246, [R1+0x3c] ;  /* 0x00003c0001f67983 */ /* 0x000ee20000100800 */
[----:B------:R-:W-:Y:S02]  /*e030*/  @P5 ISETP.GE.AND P1, PT, R251, c[0x0][0x1d4], PT ;  /* 0x00007500fb005a0c */ /* 0x000fe40003f26270 */
[----:B------:R-:W-:Y:S01]  /*e040*/  F2FP.PACK_AB R106, R241, R240 ;  /* 0x000000f0f16a723e */ /* 0x000fe200000000ff */
[----:B------:R2:W-:Y:S01]  /*e050*/  MUFU.EX2 R230, R120 ;  /* 0x0000007800e67308 */ /* 0x0005e20000000800 */
[----:B-----5:R-:W-:Y:S09]  /*e060*/  F2FP.PACK_AB R105, R238, R235 ;  /* 0x000000ebee69723e */ /* 0x020ff200000000ff */
[----:B------:R5:W5:Y:S01]  /*e070*/  MUFU.EX2 R219, R160 ;  /* 0x000000a000db7308 */ /* 0x000b620000000800 */
[----:B-1----:R-:W1:Y:S01]  /*e080*/  LDSM.16.MT88.4 R108, [R204+0x1800] ;  /* 0x00180000cc6c783b */ /* 0x002e620000004200 */
[----:B----4-:R-:W-:Y:S07]  /*e090*/  F2FP.PACK_AB R107, R239, R237 ;  /* 0x000000edef6b723e */ /* 0x010fee00000000ff */
[C---:B------:R-:W-:Y:S03]  /*e0a0*/  HMMA.16816.F32 R4, R104.reuse, R112, R4 ;  /* 0x000000706804723c */ /* 0x040fe60000001804 */
[--C-:B--2---:R-:W-:Y:S04]  /*e0b0*/  FFMA.FTZ R120, R133, c[0x0][0x2d0], -R161.reuse ;  /* 0x0000b40085787a23 */ /* 0x104fe800000108a1 */
[----:B------:R2:W-:Y:S01]  /*e0c0*/  MUFU.EX2 R225, R120 ;  /* 0x0000007800e17308 */ /* 0x0005e20000000800 */
[C---:B------:R-:W-:Y:S01]  /*e0d0*/  HMMA.16816.F32 R8, R104.reuse, R114, R8 ;  /* 0x000000726808723c */ /* 0x040fe20000001808 */
[----:B------:R-:W4:Y:S03]  /*e0e0*/  LDSM.16.MT88.4 R112, [R3+0x1800] ;  /* 0x001800000370783b */ /* 0x000f260000004200 */
[----:B-----5:R-:W-:Y:S02]  /*e0f0*/  F2FP.PACK_AB R160, R221, R224 ;  /* 0x000000e0dda0723e */ /* 0x020fe400000000ff */
[----:B------:R-:W-:Y:S03]  /*e100*/  F2FP.PACK_AB R162, R219, R223 ;  /* 0x000000dfdba2723e */ /* 0x000fe600000000ff */
[----:B--2---:R-:W-:Y:S01]  /*e110*/  LDSM.16.MT88.4 R120, [R3+0x2000] ;  /* 0x002000000378783b */ /* 0x004fe20000004200 */
[C---:B-1----:R-:W-:Y:S08]  /*e120*/  HMMA.16816.F32 R12, R104.reuse, R108, R12 ;  /* 0x0000006c680c723c */ /* 0x042ff0000000180c */
[C---:B------:R-:W-:Y:S01]  /*e130*/  HMMA.16816.F32 R16, R104.reuse, R110, R16 ;  /* 0x0000006e6810723c */ /* 0x040fe20000001810 */
[----:B------:R-:W1:Y:S07]  /*e140*/  LDSM.16.MT88.4 R108, [R103+0x1800] ;  /* 0x00180000676c783b */ /* 0x000e6e0000004200 */
[C---:B----4-:R-:W-:Y:S08]  /*e150*/  HMMA.16816.F32 R20, R104.reuse, R112, R20 ;  /* 0x000000706814723c */ /* 0x050ff00000001814 */
        /* <DEDUP_REMOVED lines=23> */
[C---:B--2---:R-:W-:Y:S07]  /*e2d0*/  HMMA.16816.F32 R84, R104.reuse, R112, R84 ;  /* 0x000000706854723c */ /* 0x044fee0000001854 */
[--C-:B------:R-:W-:Y:S01]  /*e2e0*/  FFMA.FTZ R112, R150, c[0x0][0x2d0], -R161.reuse ;  /* 0x0000b40096707a23 */ /* 0x100fe200000108a1 */
[C---:B------:R-:W-:Y:S03]  /*e2f0*/  HMMA.16816.F32 R88, R104.reuse, R114, R88 ;  /* 0x000000726858723c */ /* 0x040fe60000001858 */
[----:B------:R2:W4:Y:S01]  /*e300*/  MUFU.EX2 R226, R112 ;  /* 0x0000007000e27308 */ /* 0x0005220000000800 */
[----:B------:R-:W-:Y:S02]  /*e310*/  FFMA.FTZ R161, R136, c[0x0][0x2d0], -R161 ;  /* 0x0000b40088a17a23 */ /* 0x000fe400000108a1 */
[----:B------:R-:W-:Y:S07]  /*e320*/  LDSM.16.MT88.4 R136, [R102+0x5800] ;  /* 0x005800006688783b */ /* 0x000fee0000004200 */
[----:B------:R5:W3:Y:S01]  /*e330*/  MUFU.EX2 R207, R161 ;  /* 0x000000a100cf7308 */ /* 0x000ae20000000800 */
[C---:B-1----:R-:W-:Y:S01]  /*e340*/  HMMA.16816.F32 R92, R104.reuse, R108, R92 ;  /* 0x0000006c685c723c */ /* 0x042fe2000000185c */
[----:B--2---:R-:W1:Y:S07]  /*e350*/  LDSM.16.MT88.4 R112, [R204+0x2000] ;  /* 0x00200000cc70783b */ /* 0x004e6e0000004200 */
[----:B------:R-:W-:Y:S01]  /*e360*/  HMMA.16816.F32 R96, R104, R110, R96 ;  /* 0x0000006e6860723c */ /* 0x000fe20000001860 */
[----:B------:R-:W2:Y:S03]  /*e370*/  LDSM.16.MT88.4 R108, [R103+0x2000] ;  /* 0x00200000676c783b */ /* 0x000ea60000004200 */
[----:B-----5:R-:W-:Y:S03]  /*e380*/  F2FP.PACK_AB R161, R222, R220 ;  /* 0x000000dcdea1723e */ /* 0x020fe600000000ff */
[----:B------:R-:W-:Y:S02]  /*e390*/  F2FP.PACK_AB R104, R231, R229 ;  /* 0x000000e5e768723e */ /* 0x000fe400000000ff */
[----:B------:R-:W-:Y:S03]  /*e3a0*/  F2FP.PACK_AB R106, R230, R233 ;  /* 0x000000e9e66a723e */ /* 0x000fe600000000ff */
[----:B------:R-:W-:Y:S02]  /*e3b0*/  F2FP.PACK_AB R105, R228, R227 ;  /* 0x000000e3e469723e */ /* 0x000fe400000000ff */
[----:B----4-:R-:W-:Y:S02]  /*e3c0*/  F2FP.PACK_AB R107, R225, R226 ;  /* 0x000000e2e16b723e */ /* 0x010fe400000000ff */
[----:B---3--:R-:W-:Y:S05]  /*e3d0*/  F2FP.PACK_AB R163, R207, R208 ;  /* 0x000000d0cfa3723e */ /* 0x008fea00000000ff */
[C---:B------:R-:W-:Y:S08]  /*e3e0*/  HMMA.16816.F32 R4, R104.reuse, R116, R4 ;  /* 0x000000746804723c */ /* 0x040ff00000001804 */
[C---:B------:R-:W-:Y:S01]  /*e3f0*/  HMMA.16816.F32 R8, R104.reuse, R118, R8 ;  /* 0x000000766808723c */ /* 0x040fe20000001808 */
[----:B------:R-:W3:Y:S07]  /*e400*/  LDSM.16.MT88.4 R116, [R102+0x5000] ;  /* 0x005000006674783b */ /* 0x000eee0000004200 */
[C---:B-1----:R-:W-:Y:S08]  /*e410*/  HMMA.16816.F32 R12, R104.reuse, R112, R12 ;  /* 0x00000070680c723c */ /* 0x042ff0000000180c */
[C---:B------:R-:W-:Y:S01]  /*e420*/  HMMA.16816.F32 R16, R104.reuse, R114, R16 ;  /* 0x000000726810723c */ /* 0x040fe20000001810 */
[----:B------:R-:W1:Y:S07]  /*e430*/  LDSM.16.MT88.4 R112, [R204+0x5000] ;  /* 0x00500000cc70783b */ /* 0x000e6e0000004200 */
[C---:B------:R-:W-:Y:S08]  /*e440*/  HMMA.16816.F32 R20, R104.reuse, R120, R20 ;  /* 0x000000786814723c */ /* 0x040ff00000001814 */
[C---:B------:R-:W-:Y:S01]  /*e450*/  HMMA.16816.F32 R24, R104.reuse, R122, R24 ;  /* 0x0000007a6818723c */ /* 0x040fe20000001818 */
[----:B------:R-:W4:Y:S07]  /*e460*/  LDSM.16.MT88.4 R120, [R3+0x5000] ;  /* 0x005000000378783b */ /* 0x000f2e0000004200 */
        /* <DEDUP_REMOVED lines=9> */
[C---:B----4-:R-:W-:Y:S08]  /*e500*/  HMMA.16816.F32 R52, R104.reuse, R120, R52 ;  /* 0x000000786834723c */ /* 0x050ff00000001834 */
[C---:B------:R-:W-:Y:S01]  /*e510*/  HMMA.16816.F32 R56, R104.reuse, R122, R56 ;  /* 0x0000007a6838723c */ /* 0x040fe20000001838 */
[----:B------:R-:W4:Y:S07]  /*e520*/  LDSM.16.MT88.4 R120, [R3+0x8000] ;  /* 0x008000000378783b */ /* 0x000f2e0000004200 */
[C---:B--2---:R-:W-:Y:S08]  /*e530*/  HMMA.16816.F32 R60, R104.reuse, R108, R60 ;  /* 0x0000006c683c723c */ /* 0x044ff0000000183c */
[C---:B------:R-:W-:Y:S01]  /*e540*/  HMMA.16816.F32 R64, R104.reuse, R110, R64 ;  /* 0x0000006e6840723c */ /* 0x040fe20000001840 */
[----:B------:R-:W2:Y:S07]  /*e550*/  LDSM.16.MT88.4 R108, [R103+0x8000] ;  /* 0x00800000676c783b */ /* 0x000eae0000004200 */
[C---:B---3--:R-:W-:Y:S08]  /*e560*/  HMMA.16816.F32 R68, R104.reuse, R116, R68 ;  /* 0x000000746844723c */ /* 0x048ff00000001844 */
[C---:B------:R-:W-:Y:S01]  /*e570*/  HMMA.16816.F32 R72, R104.reuse, R118, R72 ;  /* 0x000000766848723c */ /* 0x040fe20000001848 */
[----:B------:R-:W-:Y:S07]  /*e580*/  LDSM.16.MT88.4 R116, [R204+0x2800] ;  /* 0x00280000cc74783b */ /* 0x000fee0000004200 */
[C---:B-1----:R-:W-:Y:S08]  /*e590*/  HMMA.16816.F32 R76, R104.reuse, R112, R76 ;  /* 0x00000070684c723c */ /* 0x042ff0000000184c */
[C---:B------:R-:W-:Y:S01]  /*e5a0*/  HMMA.16816.F32 R80, R104.reuse, R114, R80 ;  /* 0x000000726850723c */ /* 0x040fe20000001850 */
[----:B------:R-:W1:Y:S07]  /*e5b0*/  LDSM.16.MT88.4 R112, [R102+0x2800] ;  /* 0x002800006670783b */ /* 0x000e6e0000004200 */
[C---:B----4-:R-:W-:Y:S08]  /*e5c0*/  HMMA.16816.F32 R84, R104.reuse, R120, R84 ;  /* 0x000000786854723c */ /* 0x050ff00000001854 */
[C---:B------:R-:W-:Y:S08]  /*e5d0*/  HMMA.16816.F32 R88, R104.reuse, R122, R88 ;  /* 0x0000007a6858723c */ /* 0x040ff00000001858 */
[C---:B--2---:R-:W-:Y:S08]  /*e5e0*/  HMMA.16816.F32 R92, R104.reuse, R108, R92 ;  /* 0x0000006c685c723c */ /* 0x044ff0000000185c */
        /* <DEDUP_REMOVED lines=10> */
[----:B------:R-:W5:Y:S07]  /*e690*/  LDL.64 R22, [R1+0x50] ;  /* 0x0000500001167983 */ /* 0x000f6e0000100a00 */
        /* <DEDUP_REMOVED lines=9> */
[----:B------:R1:W4:Y:S07]  /*e730*/  LDSM.16.MT88.4 R4, [R3+0x8800] ;  /* 0x008800000304783b */ /* 0x00032e0000004200 */
[C---:B--2---:R-:W-:Y:S07]  /*e740*/  HMMA.16816.F32 R60, R160.reuse, R8, R60 ;  /* 0x00000008a03c723c */ /* 0x044fee000000183c */
[----:B------:R-:W-:Y:S01]  /*e750*/  @P5 IMAD.WIDE.U32 R8, R0, c[0x0][0x1e0], RZ ;  /* 0x0000780000085a25 */ /* 0x000fe200078e00ff */
[C---:B------:R-:W-:Y:S04]  /*e760*/  HMMA.16816.F32 R64, R160.reuse, R10, R64 ;  /* 0x0000000aa040723c */ /* 0x040fe80000001840 */
[----:B------:R-:W-:Y:S03]  /*e770*/  @P5 IADD3 R0, R9, R2, RZ ;  /* 0x0000000209005210 */ /* 0x000fe60007ffe0ff */
[----:B------:R-:W-:Y:S01]  /*e780*/  FADD.FTZ R10, R242, R206 ;  /* 0x000000cef20a7221 */ /* 0x000fe20000010000 */
[C---:B---3--:R-:W-:Y:S04]  /*e790*/  HMMA.16816.F32 R68, R160.reuse, R12, R68 ;  /* 0x0000000ca044723c */ /* 0x048fe80000001844 */
[----:B-1----:R-:W-:Y:S02]  /*e7a0*/  FADD.FTZ R3, R244, R205 ;  /* 0x000000cdf4037221 */ /* 0x002fe40000010000 */
[----:B------:R-:W-:Y:S02]  /*e7b0*/  FADD.FTZ R10, R243, R10 ;  /* 0x0000000af30a7221 */ /* 0x000fe40000010000 */
[----:B------:R-:W-:Y:S01]  /*e7c0*/  FADD.FTZ R9, R234, R3 ;  /* 0x00000003ea097221 */ /* 0x000fe20000010000 */
[----:B------:R-:W-:Y:S01]  /*e7d0*/  @P5 MOV R3, R245 ;  /* 0x000000f500035202 */ /* 0x000fe20000000f00 */
[C---:B------:R-:W-:Y:S03]  /*e7e0*/  HMMA.16816.F32 R72, R160.reuse, R14, R72 ;  /* 0x0000000ea048723c */ /* 0x040fe60000001848 */
[----:B------:R-:W-:Y:S02]  /*e7f0*/  @P5 IMAD R0, R0, 0x60, RZ ;  /* 0x0000006000005824 */ /* 0x000fe400078e02ff */
[----:B------:R-:W-:Y:S02]  /*e800*/  FADD.FTZ R13, R235, R10 ;  /* 0x0000000aeb0d7221 */ /* 0x000fe40000010000 */
[----:B------:R-:W-:Y:S01]  /*e810*/  FADD.FTZ R14, R236, R9 ;  /* 0x00000009ec0e7221 */ /* 0x000fe20000010000 */
[C---:B----4-:R-:W-:Y:S01]  /*e820*/  HMMA.16816.F32 R76, R160.reuse, R16, R76 ;  /* 0x00000010a04c723c */ /* 0x050fe2000000184c */
[----:B------:R-:W-:Y:S07]  /*e830*/  @P5 MOV R15, 0x6 ;  /* 0x00000006000f5802 */ /* 0x000fee0000000f00 */
[C---:B------:R-:W-:Y:S08]  /*e840*/  HMMA.16816.F32 R80, R160.reuse, R18, R80 ;  /* 0x00000012a050723c */ /* 0x040ff00000001850 */
[C---:B------:R-:W-:Y:S08]  /*e850*/  HMMA.16816.F32 R84, R160.reuse, R4, R84 ;  /* 0x00000004a054723c */ /* 0x040ff00000001854 */
[C---:B------:R-:W-:Y:S04]  /*e860*/  HMMA.16816.F32 R88, R160.reuse, R6, R88 ;  /* 0x00000006a058723c */ /* 0x040fe80000001858 */
[----:B-----5:R-:W-:Y:S05]  /*e870*/  @P5 MOV R2, R22 ;  /* 0x0000001600025202 */ /* 0x020fea0000000f00 */
[----:B------:R-:W-:Y:S02]  /*e880*/  @P5 IMAD.WIDE.U32 R2, R8, 0x60, R2 ;  /* 0x0000006008025825 */ /* 0x000fe400078e0002 */
[----:B------:R-:W1:Y:S03]  /*e890*/  LDSM.16.MT88.4 R8, [R103+0x8800] ;  /* 0x008800006708783b */ /* 0x000e660000004200 */
[----:B------:R-:W-:Y:S02]  /*e8a0*/  @P5 LEA R12, P0, R2, c[0x0][0x1c8], 0x1 ;  /* 0x00007200020c5a11 */ /* 0x000fe400078008ff */
[----:B------:R-:W-:Y:S01]  /*e8b0*/  @P5 IADD3 R3, R3, R0, RZ ;  /* 0x0000000003035210 */ /* 0x000fe20007ffe0ff */
[----:B------:R-:W-:Y:S03]  /*e8c0*/  FADD.FTZ R0, R238, R13 ;  /* 0x0000000dee007221 */ /* 0x000fe60000010000 */
[----:B------:R-:W-:Y:S01]  /*e8d0*/  @P5 LEA.HI.X R13, R2, c[0x0][0x1cc], R3, 0x1, P0 ;  /* 0x00007300020d5a11 */ /* 0x000fe200000f0c03 */
[----:B------:R-:W-:Y:S01]  /*e8e0*/  FADD.FTZ R2, R240, R14 ;  /* 0x0000000ef0027221 */ /* 0x000fe20000010000 */
[----:B------:R-:W-:Y:S01]  /*e8f0*/  @P5 ISETP.GE.AND P0, PT, R250, c[0x0][0x1d4], PT ;  /* 0x00007500fa005a0c */ /* 0x000fe20003f06270 */
[----:B------:R-:W-:Y:S01]  /*e900*/  FADD.FTZ R14, R237, R0 ;  /* 0x00000000ed0e7221 */ /* 0x000fe20000010000 */
[----:B------:R-:W-:Y:S01]  /*e910*/  IADD3 R0, R247, 0x1, RZ ;  /* 0x00000001f7007810 */ /* 0x000fe20007ffe0ff */
[----:B------:R-:W-:Y:S01]  /*e920*/  FADD.FTZ R2, R241, R2 ;  /* 0x00000002f1027221 */ /* 0x000fe20000010000 */
[----:B------:R-:W-:Y:S01]  /*e930*/  @P5 MOV R3, c[0x0][0x1e0] ;  /* 0x0000780000035a02 */ /* 0x000fe20000000f00 */
[----:B------:R-:W-:Y:S01]  /*e940*/  FADD.FTZ R16, R239, R14 ;  /* 0x0000000eef107221 */ /* 0x000fe20000010000 */
[----:B------:R-:W-:Y:S02]  /*e950*/  SEL R0, R0, RZ, !P3 ;  /* 0x000000ff00007207 */ /* 0x000fe40005800000 */
[----:B------:R-:W-:Y:S01]  /*e960*/  @P5 SHF.L.U64.HI R14, R3, R15, c[0x0][0x1e4] ;  /* 0x00007900030e5619 */ /* 0x000fe2000001020f */
[----:B------:R-:W-:Y:S01]  /*e970*/  FADD.FTZ R15, R229, R2 ;  /* 0x00000002e50f7221 */ /* 0x000fe20000010000 */
[----:B------:R-:W-:Y:S01]  /*e980*/  @P5 SHF.L.U32 R3, R3, 0x6, RZ ;  /* 0x0000000603035819 */ /* 0x000fe200000006ff */
[----:B------:R2:W-:Y:S01]  /*e990*/  STL [R1+0x4], R0 ;  /* 0x0000040001007387 */ /* 0x0005e20000100800 */
[----:B------:R-:W-:Y:S01]  /*e9a0*/  FADD.FTZ R5, R227, R16 ;  /* 0x00000010e3057221 */ /* 0x000fe20000010000 */
[----:B------:R-:W-:Y:S01]  /*e9b0*/  IADD3 R250, R232, -0x1, RZ ;  /* 0xffffffffe8fa7810 */ /* 0x000fe20007ffe0ff */
[----:B------:R-:W-:Y:S01]  /*e9c0*/  FADD.FTZ R15, R231, R15 ;  /* 0x0000000fe70f7221 */ /* 0x000fe20000010000 */
[----:B------:R-:W-:Y:S03]  /*e9d0*/  @P5 IADD3 R2, P4, R3, R12, RZ ;  /* 0x0000000c03025210 */ /* 0x000fe60007f9e0ff */
[----:B------:R-:W-:Y:S01]  /*e9e0*/  FADD.FTZ R6, R233, R15 ;  /* 0x0000000fe9067221 */ /* 0x000fe20000010000 */
[----:B------:R-:W-:Y:S02]  /*e9f0*/  @P5 IADD3 R4, P3, R3, R2, RZ ;  /* 0x0000000203045210 */ /* 0x000fe40007f7e0ff */
[----:B------:R-:W-:Y:S01]  /*ea00*/  @P5 IADD3.X R3, R14, R13, RZ, P4, !PT ;  /* 0x0000000d0e035210 */ /* 0x000fe200027fe4ff */
[C---:B-1----:R-:W-:Y:S03]  /*ea10*/  HMMA.16816.F32 R92, R160.reuse, R8, R92 ;  /* 0x00000008a05c723c */ /* 0x042fe6000000185c */
[----:B--2---:R-:W-:Y:S05]  /*ea20*/  @P5 IMAD R0, R0, 0x9000, R246 ;  /* 0x0000900000005824 */ /* 0x004fea00078e02f6 */
[----:B------:R-:W-:Y:S01]  /*ea30*/  HMMA.16816.F32 R96, R160, R10, R96 ;  /* 0x0000000aa060723c */ /* 0x000fe20000001860 */
        /* <DEDUP_REMOVED lines=17> */
[----:B------:R-:W-:Y:S01]  /*eb50*/  ISETP.GE.AND P0, PT, R252, R232, PT ;  /* 0x000000e8fc00720c */ /* 0x000fe20003f06270 */
[----:B--2---:R-:W-:Y:S01]  /*eb60*/  FADD.FTZ R3, R226, R12 ;  /* 0x0000000ce2037221 */ /* 0x004fe20000010000 */
[----:B------:R-:W-:Y:S01]  /*eb70*/  MOV R232, R250 ;  /* 0x000000fa00e87202 */ /* 0x000fe20000000f00 */
[----:B------:R-:W-:Y:S04]  /*eb80*/  FADD.FTZ R2, R230, R6 ;  /* 0x00000006e6027221 */ /* 0x000fe80000010000 */
[----:B------:R-:W-:Y:S01]  /*eb90*/  FADD.FTZ R2, R224, R2 ;  /* 0x00000002e0027221 */ /* 0x000fe20000010000 */
[----:B------:R-:W0:Y:S03]  /*eba0*/  LDGDEPBAR ;  /* 0x00000000000079af */ /* 0x000e260000000000 */
[----:B------:R-:W-:Y:S04]  /*ebb0*/  FADD.FTZ R2, R221, R2 ;  /* 0x00000002dd027221 */ /* 0x000fe80000010000 */
[----:B------:R-:W-:Y:S04]  /*ebc0*/  FADD.FTZ R2, R223, R2 ;  /* 0x00000002df027221 */ /* 0x000fe80000010000 */
[----:B------:R-:W-:Y:S05]  /*ebd0*/  FADD.FTZ R2, R219, R2 ;  /* 0x00000002db027221 */ /* 0x000fea0000010000 */
[----:B------:R-:W-:Y:S01]  /*ebe0*/  STL [R1+0x8], R2 ;  /* 0x0000080201007387 */ /* 0x000fe20000100800 */
[----:B-1----:R-:W-:Y:S01]  /*ebf0*/  FADD.FTZ R0, R225, R3 ;  /* 0x00000003e1007221 */ /* 0x002fe20000010000 */
[----:B------:R-:W-:Y:S03]  /*ec00*/  MOV R3, R100 ;  /* 0x0000006400037202 */ /* 0x000fe60000000f00 */
[----:B------:R-:W-:Y:S04]  /*ec10*/  FADD.FTZ R0, R220, R0 ;  /* 0x00000000dc007221 */ /* 0x000fe80000010000 */
[----:B------:R-:W-:Y:S04]  /*ec20*/  FADD.FTZ R0, R222, R0 ;  /* 0x00000000de007221 */ /* 0x000fe80000010000 */
[----:B------:R-:W-:Y:S04]  /*ec30*/  FADD.FTZ R0, R208, R0 ;  /* 0x00000000d0007221 */ /* 0x000fe80000010000 */
[----:B------:R-:W-:Y:S05]  /*ec40*/  FADD.FTZ R0, R207, R0 ;  /* 0x00000000cf007221 */ /* 0x000fea0000010000 */
[----:B------:R1:W-:Y:S02]  /*ec50*/  STL [R1+0x10], R0 ;  /* 0x0000100001007387 */ /* 0x0003e40000100800 */
[----:B-1----:R-:W-:Y:S01]  /*ec60*/  MOV R0, R101 ;  /* 0x0000006500007202 */ /* 0x002fe20000000f00 */
[----:B------:R-:W-:-:S05]  /*ec70*/  @!P0 BRA `(.L_x_2077) ;  /* 0xffffbfa000008947 */ /* 0x000fca000383ffff */
.L_x_2076:
[----:B------:R-:W-:Y:S02]  /*ec80*/  MOV R7, 0x1f ;  /* 0x0000001f00077802 */ /* 0x000fe40000000f00 */
[----:B------:R-:W-:Y:S01]  /*ec90*/  MOV R6, 0xffffffff ;  /* 0xffffffff00067802 */ /* 0x000fe20000000f00 */
[----:B------:R-:W-:Y:S05]  /*eca0*/  BRA.DIV ~URZ, `(.L_x_2078) ;  /* 0x000023527f007947 */ /* 0x000fea000b800000 */
[----:B------:R-:W2:Y:S04]  /*ecb0*/  LDL R2, [R1+0x8] ;  /* 0x0000080001027983 */ /* 0x000ea80000100800 */
[----:B--2---:R2:W3:Y:S02]  /*ecc0*/  SHFL.BFLY PT, R0, R2, 0x2, 0x1f ;  /* 0x0c401f0002007f89 */ /* 0x0044e400000e0000 */
.L_x_2092:
[----:B--2---:R-:W2:Y:S02]  /*ecd0*/  LDL.LU R2, [R1+0x8] ;  /* 0x0000080001027983 */ /* 0x004ea40000300800 */
[----:B--23--:R-:W-:Y:S01]  /*ece0*/  FADD.FTZ R0, R0, R2 ;  /* 0x0000000200007221 */ /* 0x00cfe20000010000 */
[----:B------:R-:W-:Y:S05]  /*ecf0*/  BRA.DIV ~URZ, `(.L_x_2079) ;  /* 0x000023627f007947 */ /* 0x000fea000b800000 */
[----:B------:R-:W2:Y:S04]  /*ed00*/  LDL.LU R5, [R1+0x10] ;  /* 0x0000100001057983 */ /* 0x000ea80000300800 */
[----:B------:R-:W3:Y:S02]  /*ed10*/  SHFL.BFLY PT, R2, R0, 0x1, 0x1f ;  /* 0x0c201f0000027f89 */ /* 0x000ee400000e0000 */
[----:B---3--:R-:W-:-:S02]  /*ed20*/  FADD.FTZ R0, R0, R2 ;  /* 0x0000000200007221 */ /* 0x008fc40000010000 */
[----:B--2---:R-:W2:Y:S02]  /*ed30*/  SHFL.BFLY PT, R4, R5, 0x2, 0x1f ;  /* 0x0c401f0005047f89 */ /* 0x004ea400000e0000 */
[----:B--2---:R-:W-:-:S05]  /*ed40*/  FADD.FTZ R4, R4, R5 ;  /* 0x0000000504047221 */ /* 0x004fca0000010000 */
[----:B-1----:R1:W2:Y:S02]  /*ed50*/  SHFL.BFLY PT, R3, R4, 0x1, 0x1f ;  /* 0x0c201f0004037f89 */ /* 0x0022a400000e0000 */
.L_x_2093:
        /* <DEDUP_REMOVED lines=117> */
.L_x_2067:
        /* <DEDUP_REMOVED lines=19> */
.L_x_2081:
[----:B--2---:R-:W-:Y:S05]  /*f5e0*/  BSYNC B0 ;  /* 0x0000000000007941 */ /* 0x004fea0003800000 */
.L_x_2080:
        /* <DEDUP_REMOVED lines=15> */
[----:B-1----:R-:W-:Y:S05]  /*f6e0*/  CALL.REL.NOINC `($__internal_43_$__cuda_sm70_shflsync_idx_p) ;  /* 0x00001b1000007944 */ /* 0x002fea0003c00000 */
.L_x_2084:
[----:B------:R-:W3:Y:S04]  /*f6f0*/  LDL R7, [R1+0x7c] ;  /* 0x00007c0001077983 */ /* 0x000ee80000100800 */
[----:B------:R-:W4:Y:S04]  /*f700*/  LDL.LU R6, [R1+0x5c] ;  /* 0x00005c0001067983 */ /* 0x000f280000300800 */
[----:B-12---:R-:W2:Y:S04]  /*f710*/  LDL.LU R12, [R1+0x60] ;  /* 0x00006000010c7983 */ /* 0x006ea80000300800 */
[----:B------:R-:W2:Y:S04]  /*f720*/  LDL.LU R18, [R1+0x64] ;  /* 0x0000640001127983 */ /* 0x000ea80000300800 */
[----:B------:R-:W3:Y:S01]  /*f730*/  LDL.LU R20, [R1+0x68] ;  /* 0x0000680001147983 */ /* 0x000ee20000300800 */
[----:B------:R-:W-:-:S03]  /*f740*/  IMAD.MOV.U32 R5, RZ, RZ, 0x1 ;  /* 0x00000001ff057424 */ /* 0x000fc600078e00ff */
[----:B------:R-:W3:Y:S02]  /*f750*/  LDL R19, [R1+0x84] ;  /* 0x0000840001137983 */ /* 0x000ee40000100800 */
[----:B------:R-:W-:Y:S02]  /*f760*/  ISETP.NE.AND P1, PT, R5, c[0x0][0x4e8], PT ;  /* 0x00013a0005007a0c */ /* 0x000fe40003f25270 */
[----:B------:R-:W3:Y:S04]  /*f770*/  LDL R157, [R1+0x38] ;  /* 0x00003800019d7983 */ /* 0x000ee80000100800 */
[----:B------:R-:W3:Y:S04]  /*f780*/  LDL R156, [R1+0x70] ;  /* 0x00007000019c7983 */ /* 0x000ee80000100800 */
[----:B------:R1:W5:Y:S04]  /*f790*/  LDL R155, [R1+0x78] ;  /* 0x00007800019b7983 */ /* 0x0003680000100800 */
[----:B------:R1:W5:Y:S04]  /*f7a0*/  LDL R154, [R1+0x74] ;  /* 0x00007400019a7983 */ /* 0x0003680000100800 */
[----:B------:R-:W1:Y:S01]  /*f7b0*/  S2R R21, SR_TID.X ;  /* 0x0000000000157919 */ /* 0x000e620000002100 */
[----:B------:R-:W-:-:S02]  /*f7c0*/  ULDC UR5, c[0x0][0x4e8] ;  /* 0x00013a0000057ab9 */ /* 0x000fc40000000800 */
[----:B------:R-:W-:Y:S02]  /*f7d0*/  ULDC UR4, c[0x0][0x388] ;  /* 0x0000e20000047ab9 */ /* 0x000fe40000000800 */
[----:B------:R-:W-:Y:S01]  /*f7e0*/  UIMAD UR4, UR5, UR4, URZ ;  /* 0x00000004050472a4 */ /* 0x000fe2000f8e023f */
[----:B------:R-:W-:Y:S01]  /*f7f0*/  BSSY B0, `(.L_x_2085) ;  /* 0x00000db000007945 */ /* 0x000fe20003800000 */
[----:B----4-:R-:W-:Y:S01]  /*f800*/  SHF.R.S32.HI R0, RZ, 0x1f, R6 ;  /* 0x0000001fff007819 */ /* 0x010fe20000011406 */
[----:B------:R-:W-:-:S04]  /*f810*/  IMAD.WIDE.U32 R2, R6, c[0x0][0x4d0], RZ ;  /* 0x0001340006027a25 */ /* 0x000fc800078e00ff */
[C---:B------:R-:W-:Y:S02]  /*f820*/  IMAD R4, R0.reuse, c[0x0][0x4d0], RZ ;  /* 0x0001340000047a24 */ /* 0x040fe400078e02ff */
[----:B------:R-:W-:Y:S01]  /*f830*/  IMAD R5, R0, c[0x0][0x438], RZ ;  /* 0x00010e0000057a24 */ /* 0x000fe200078e02ff */
[----:B--2---:R-:W-:Y:S01]  /*f840*/  SHF.R.S32.HI R0, RZ, 0x1f, R12 ;  /* 0x0000001fff007819 */ /* 0x004fe2000001140c */
[C---:B------:R-:W-:Y:S01]  /*f850*/  IMAD R4, R6.reuse, c[0x0][0x4d4], R4 ;  /* 0x0001350006047a24 */ /* 0x040fe200078e0204 */
[----:B------:R-:W-:Y:S01]  /*f860*/  SHF.R.S32.HI R11, RZ, 0x1f, R18 ;  /* 0x0000001fff0b7819 */ /* 0x000fe20000011412 */
[----:B------:R-:W-:Y:S02]  /*f870*/  IMAD R8, R6, c[0x0][0x43c], R5 ;  /* 0x00010f0006087a24 */ /* 0x000fe400078e0205 */
[----:B---3--:R-:W-:Y:S02]  /*f880*/  IMAD.IADD R7, R7, 0x1, R20 ;  /* 0x0000000107077824 */ /* 0x008fe400078e0214 */
[----:B------:R-:W-:-:S02]  /*f890*/  IMAD.IADD R3, R3, 0x1, R4 ;  /* 0x0000000103037824 */ /* 0x000fc400078e0204 */
[----:B------:R-:W-:-:S04]  /*f8a0*/  @P1 IMAD.HI.U32 R10, R7, c[0x0][0x4ec], RZ ;  /* 0x00013b00070a1a27 */ /* 0x000fc800078e00ff */
[----:B------:R-:W-:Y:S02]  /*f8b0*/  IMAD R9, R0, c[0x0][0x4d8], RZ ;  /* 0x0001360000097a24 */ /* 0x000fe400078e02ff */
[----:B------:R-:W-:-:S04]  /*f8c0*/  IMAD.WIDE.U32 R4, R6, c[0x0][0x438], RZ ;  /* 0x00010e0006047a25 */ /* 0x000fc800078e00ff */
[----:B------:R-:W-:Y:S01]  /*f8d0*/  IMAD.MOV.U32 R6, RZ, RZ, R7 ;  /* 0x000000ffff067224 */ /* 0x000fe200078e0007 */
[----:B------:R-:W-:Y:S01]  /*f8e0*/  @P1 SHF.R.U32.HI R6, RZ, c[0x0][0x4f0], R10 ;  /* 0x00013c00ff061a19 */ /* 0x000fe2000001160a */
[C---:B------:R-:W-:Y:S02]  /*f8f0*/  IMAD R9, R12.reuse, c[0x0][0x4dc], R9 ;  /* 0x000137000c097a24 */ /* 0x040fe400078e0209 */
[----:B------:R-:W-:-:S04]  /*f900*/  IMAD.WIDE.U32 R2, R12, c[0x0][0x4d8], R2 ;  /* 0x000136000c027a25 */ /* 0x000fc800078e0002 */
[----:B------:R-:W-:Y:S02]  /*f910*/  IMAD.IADD R5, R5, 0x1, R8 ;  /* 0x0000000105057824 */ /* 0x000fe400078e0208 */
[----:B------:R-:W-:Y:S02]  /*f920*/  IMAD R0, R0, c[0x0][0x440], RZ ;  /* 0x0001100000007a24 */ /* 0x000fe400078e02ff */
[----:B------:R-:W-:Y:S02]  /*f930*/  IMAD.IADD R3, R3, 0x1, R9 ;  /* 0x0000000103037824 */ /* 0x000fe400078e0209 */
[----:B------:R-:W-:Y:S02]  /*f940*/  IMAD.MOV R10, RZ, RZ, -R6 ;  /* 0x000000ffff0a7224 */ /* 0x000fe400078e0a06 */
[C---:B------:R-:W-:Y:S02]  /*f950*/  IMAD R15, R12.reuse, c[0x0][0x444], R0 ;  /* 0x000111000c0f7a24 */ /* 0x040fe400078e0200 */
[----:B------:R-:W-:-:S04]  /*f960*/  IMAD.WIDE.U32 R8, R12, c[0x0][0x440], R4 ;  /* 0x000110000c087a25 */ /* 0x000fc800078e0004 */
[----:B------:R-:W-:Y:S02]  /*f970*/  IMAD R12, R11, c[0x0][0x4e0], RZ ;  /* 0x000138000b0c7a24 */ /* 0x000fe400078e02ff */
[----:B------:R-:W-:Y:S02]  /*f980*/  IMAD R10, R10, c[0x0][0x4e8], R7 ;  /* 0x00013a000a0a7a24 */ /* 0x000fe400078e0207 */
[C---:B------:R-:W-:Y:S01]  /*f990*/  IMAD.WIDE.U32 R4, R18.reuse, c[0x0][0x4e0], R2 ;  /* 0x0001380012047a25 */ /* 0x040fe200078e0002 */
[----:B------:R-:W-:Y:S02]  /*f9a0*/  SHF.R.S32.HI R13, RZ, 0x1f, R6 ;  /* 0x0000001fff0d7819 */ /* 0x000fe40000011406 */
[----:B------:R-:W-:Y:S01]  /*f9b0*/  SHF.R.S32.HI R14, RZ, 0x1f, R10 ;  /* 0x0000001fff0e7819 */ /* 0x000fe2000001140a */
[----:B------:R-:W-:Y:S01]  /*f9c0*/  IMAD R12, R18, c[0x0][0x4e4], R12 ;  /* 0x00013900120c7a24 */ /* 0x000fe200078e020c */
[----:B------:R-:W-:Y:S01]  /*f9d0*/  IADD3 R4, P0, R6, R4, RZ ;  /* 0x0000000406047210 */ /* 0x000fe20007f1e0ff */
[----:B------:R-:W-:-:S03]  /*f9e0*/  @P1 IMAD.HI.U32 R2, R7, c[0x0][0x4ec], RZ ;  /* 0x00013b0007021a27 */ /* 0x000fc600078e00ff */
[----:B------:R-:W-:Y:S01]  /*f9f0*/  IADD3.X R5, R13, R5, R12, P0, !PT ;  /* 0x000000050d057210 */ /* 0x000fe200007fe40c */
[----:B------:R-:W-:Y:S01]  /*fa00*/  IMAD.MOV.U32 R0, RZ, RZ, R7 ;  /* 0x000000ffff007224 */ /* 0x000fe200078e0007 */
[----:B------:R-:W-:Y:S01]  /*fa10*/  @P1 SHF.R.U32.HI R0, RZ, c[0x0][0x4f0], R2 ;  /* 0x00013c00ff001a19 */ /* 0x000fe20000011602 */
[----:B------:R-:W-:Y:S02]  /*fa20*/  IMAD R6, R14, c[0x0][0x4c8], RZ ;  /* 0x000132000e067a24 */ /* 0x000fe400078e02ff */
[----:B------:R-:W-:Y:S02]  /*fa30*/  IMAD.IADD R3, R9, 0x1, R15 ;  /* 0x0000000109037824 */ /* 0x000fe400078e020f */
[----:B------:R-:W-:Y:S02]  /*fa40*/  IMAD R11, R11, c[0x0][0x448], RZ ;  /* 0x000112000b0b7a24 */ /* 0x000fe400078e02ff */
[----:B------:R-:W-:Y:S02]  /*fa50*/  IMAD.MOV.U32 R2, RZ, RZ, R8 ;  /* 0x000000ffff027224 */ /* 0x000fe400078e0008 */
[----:B------:R-:W-:-:S02]  /*fa60*/  IMAD R6, R10, c[0x0][0x4cc], R6 ;  /* 0x000133000a067a24 */ /* 0x000fc400078e0206 */
[----:B------:R-:W-:Y:S01]  /*fa70*/  IMAD.WIDE.U32 R4, R10, c[0x0][0x4c8], R4 ;  /* 0x000132000a047a25 */ /* 0x000fe200078e0004 */
[----:B------:R-:W-:-:S03]  /*fa80*/  SHF.R.S32.HI R10, RZ, 0x1f, R0 ;  /* 0x0000001fff0a7819 */ /* 0x000fc60000011400 */
[C---:B------:R-:W-:Y:S02]  /*fa90*/  IMAD R11, R18.reuse, c[0x0][0x44c], R11 ;  /* 0x00011300120b7a24 */ /* 0x040fe400078e020b */
[----:B------:R-:W-:Y:S01]  /*faa0*/  IMAD.WIDE.U32 R2, R18, c[0x0][0x448], R2 ;  /* 0x0001120012027a25 */ /* 0x000fe200078e0002 */
[----:B-1----:R-:W-:Y:S02]  /*fab0*/  SHF.R.S32.HI R18, RZ, 0x1f, R21 ;  /* 0x0000001fff127819 */ /* 0x002fe40000011415 */
[----:B------:R-:W-:Y:S01]  /*fac0*/  LEA R8, P0, R4, c[0x0][0x4a8], 0x2 ;  /* 0x00012a0004087a11 */ /* 0x000fe200078010ff */
[----:B------:R-:W-:Y:S01]  /*fad0*/  IMAD.IADD R5, R5, 0x1, R6 ;  /* 0x0000000105057824 */ /* 0x000fe200078e0206 */
[----:B------:R-:W-:Y:S01]  /*fae0*/  LEA.HI R18, R18, R21, RZ, 0x5 ;  /* 0x0000001512127211 */ /* 0x000fe200078f28ff */
[----:B------:R-:W-:Y:S02]  /*faf0*/  IMAD.MOV R9, RZ, RZ, -R0 ;  /* 0x000000ffff097224 */ /* 0x000fe400078e0a00 */
[----:B------:R-:W-:Y:S01]  /*fb00*/  IMAD R6, R10, c[0x0][0x430], RZ ;  /* 0x00010c000a067a24 */ /* 0x000fe200078e02ff */
[----:B------:R-:W-:Y:S01]  /*fb10*/  LEA.HI.X R5, R4, c[0x0][0x4ac], R5, 0x2, P0 ;  /* 0x00012b0004057a11 */ /* 0x000fe200000f1405 */
[----:B------:R-:W-:Y:S01]  /*fb20*/  IMAD R9, R9, c[0x0][0x4e8], R7 ;  /* 0x00013a0009097a24 */ /* 0x000fe200078e0207 */
[----:B------:R-:W-:Y:S01]  /*fb30*/  LOP3.LUT R18, R18, 0xffffffe0, RZ, 0xc0, !PT ;  /* 0xffffffe012127812 */ /* 0x000fe200078ec0ff */
[----:B------:R-:W-:-:S02]  /*fb40*/  IMAD.IADD R3, R3, 0x1, R11 ;  /* 0x0000000103037824 */ /* 0x000fc400078e020b */
[C---:B------:R-:W-:Y:S01]  /*fb50*/  IMAD R10, R0.reuse, c[0x0][0x434], R6 ;  /* 0x00010d00000a7a24 */ /* 0x040fe200078e0206 */
[----:B------:R-:W-:Y:S01]  /*fb60*/  SHFL.IDX PT, R7, R5, RZ, 0x1c1f ;  /* 0x001c1fff05077589 */ /* 0x000fe200000e0000 */
[----:B------:R-:W-:-:S03]  /*fb70*/  IMAD.WIDE.U32 R2, R0, c[0x0][0x430], R2 ;  /* 0x00010c0000027a25 */ /* 0x000fc600078e0002 */
[----:B------:R-:W1:Y:S01]  /*fb80*/  SHFL.IDX PT, R6, R8, RZ, 0x1c1f ;  /* 0x001c1fff08067589 */ /* 0x000e6200000e0000 */
[----:B------:R-:W-:-:S03]  /*fb90*/  IMAD.IADD R18, R21, 0x1, -R18 ;  /* 0x0000000115127824 */ /* 0x000fc600078e0a12 */
[----:B------:R2:W-:Y:S01]  /*fba0*/  SHFL.IDX PT, R4, R8, 0x1, 0x1c1f ;  /* 0x003c1f0008047f89 */ /* 0x0005e200000e0000 */
[----:B------:R-:W-:-:S03]  /*fbb0*/  IMAD.IADD R0, R19, 0x1, R20 ;  /* 0x0000000113007824 */ /* 0x000fc600078e0214 */
[----:B------:R-:W3:Y:S01]  /*fbc0*/  SHFL.IDX PT, R5, R5, 0x1, 0x1c1f ;  /* 0x003c1f0005057f89 */ /* 0x000ee200000e0000 */
[----:B------:R-:W-:Y:S01]  /*fbd0*/  IMAD.IADD R3, R3, 0x1, R10 ;  /* 0x0000000103037824 */ /* 0x000fe200078e020a */
[----:B------:R-:W-:-:S04]  /*fbe0*/  LOP3.LUT P3, RZ, R18, 0x3, RZ, 0xc0, !PT ;  /* 0x0000000312ff7812 */ /* 0x000fc8000786c0ff */
[----:B------:R-:W-:Y:S01]  /*fbf0*/  ISETP.GE.OR P4, PT, R0, UR4, P3 ;  /* 0x0000000400007c0c */ /* 0x000fe20009f86670 */
[----:B------:R-:W-:Y:S01]  /*fc00*/  IMAD.WIDE.U32 R2, R9, c[0x0][0x428], R2 ;  /* 0x00010a0009027a25 */ /* 0x000fe200078e0002 */
[----:B--2---:R-:W-:-:S05]  /*fc10*/  SHF.R.S32.HI R8, RZ, 0x1f, R9 ;  /* 0x0000001fff087819 */ /* 0x004fca0000011409 */
[----:B------:R-:W-:Y:S01]  /*fc20*/  IMAD R10, R8, c[0x0][0x428], RZ ;  /* 0x00010a00080a7a24 */ /* 0x000fe200078e02ff */
[----:B------:R-:W-:-:S03]  /*fc30*/  IADD3 R8, R0, 0x8, RZ ;  /* 0x0000000800087810 */ /* 0x000fc60007ffe0ff */
[----:B------:R-:W-:Y:S01]  /*fc40*/  IMAD R10, R9, c[0x0][0x42c], R10 ;  /* 0x00010b00090a7a24 */ /* 0x000fe200078e020a */
[----:B------:R-:W-:Y:S02]  /*fc50*/  ISETP.GE.OR P3, PT, R8, UR4, P3 ;  /* 0x0000000408007c0c */ /* 0x000fe40009f66670 */
[----:B------:R-:W-:Y:S01]  /*fc60*/  ISETP.GE.AND P1, PT, R0, UR4, PT ;  /* 0x0000000400007c0c */ /* 0x000fe2000bf26270 */
[----:B------:R-:W-:Y:S01]  /*fc70*/  IMAD.IADD R3, R3, 0x1, R10 ;  /* 0x0000000103037824 */ /* 0x000fe200078e020a */
[C---:B------:R-:W-:Y:S01]  /*fc80*/  LEA R35, P2, R2.reuse, c[0x0][0x400], 0x2 ;  /* 0x0001000002237a11 */ /* 0x040fe200078410ff */
[----:B-1----:R1:W-:Y:S03]  /*fc90*/  @!P4 ST.E [R6.64], R17 ;  /* 0x000000110600c985 */ /* 0x0023e6000c101906 */
[----:B------:R-:W-:Y:S02]  /*fca0*/  LEA.HI.X R30, R2, c[0x0][0x404], R3, 0x2, P2 ;  /* 0x00010100021e7a11 */ /* 0x000fe400010f1403 */
[C---:B------:R-:W-:Y:S01]  /*fcb0*/  IADD3 R10, R157.reuse, 0x8, RZ ;  /* 0x000000089d0a7810 */ /* 0x040fe20007ffe0ff */
[----:B------:R-:W2:Y:S01]  /*fcc0*/  SHFL.IDX PT, R2, R35, RZ, 0x1c1f ;  /* 0x001c1fff23027589 */ /* 0x000ea200000e0000 */
[----:B------:R-:W-:-:S02]  /*fcd0*/  IADD3 R0, R157, 0x10, RZ ;  /* 0x000000109d007810 */ /* 0x000fc40007ffe0ff */
[C---:B------:R-:W-:Y:S01]  /*fce0*/  IADD3 R11, R157.reuse, 0x18, RZ ;  /* 0x000000189d0b7810 */ /* 0x040fe20007ffe0ff */
[----:B---3--:R3:W-:Y:S01]  /*fcf0*/  @!P3 ST.E [R4.64], R16 ;  /* 0x000000100400b985 */ /* 0x0087e2000c101906 */
[C---:B------:R-:W-:Y:S02]  /*fd00*/  IADD3 R12, R157.reuse, 0x20, RZ ;  /* 0x000000209d0c7810 */ /* 0x040fe40007ffe0ff */
[C---:B------:R-:W-:Y:S01]  /*fd10*/  IADD3 R13, R157.reuse, 0x28, RZ ;  /* 0x000000289d0d7810 */ /* 0x040fe20007ffe0ff */
[----:B------:R4:W2:Y:S01]  /*fd20*/  SHFL.IDX PT, R3, R30, RZ, 0x1c1f ;  /* 0x001c1fff1e037589 */ /* 0x0008a200000e0000 */
[C---:B------:R-:W-:Y:S02]  /*fd30*/  IADD3 R14, R157.reuse, 0x30, RZ ;  /* 0x000000309d0e7810 */ /* 0x040fe40007ffe0ff */
[C---:B------:R-:W-:Y:S02]  /*fd40*/  IADD3 R15, R157.reuse, 0x38, RZ ;  /* 0x000000389d0f7810 */ /* 0x040fe40007ffe0ff */
[----:B------:R-:W-:-:S02]  /*fd50*/  IADD3 R18, R157, 0x48, RZ ;  /* 0x000000489d127810 */ /* 0x000fc40007ffe0ff */
[C---:B------:R-:W-:Y:S02]  /*fd60*/  IADD3 R19, R157.reuse, 0x58, RZ ;  /* 0x000000589d137810 */ /* 0x040fe40007ffe0ff */
[C---:B------:R-:W-:Y:S02]  /*fd70*/  IADD3 R20, R157.reuse, 0x60, RZ ;  /* 0x000000609d147810 */ /* 0x040fe40007ffe0ff */
[C---:B------:R-:W-:Y:S02]  /*fd80*/  IADD3 R21, R157.reuse, 0x68, RZ ;  /* 0x000000689d157810 */ /* 0x040fe40007ffe0ff */
[C---:B-1----:R-:W-:Y:S02]  /*fd90*/  IADD3 R17, R157.reuse, 0x50, RZ ;  /* 0x000000509d117810 */ /* 0x042fe40007ffe0ff */
[C---:B------:R-:W-:Y:S02]  /*fda0*/  IADD3 R22, R157.reuse, 0x70, RZ ;  /* 0x000000709d167810 */ /* 0x040fe40007ffe0ff */
[----:B------:R-:W-:-:S02]  /*fdb0*/  IADD3 R23, R157, 0x78, RZ ;  /* 0x000000789d177810 */ /* 0x000fc40007ffe0ff */
[C---:B------:R-:W-:Y:S02]  /*fdc0*/  IADD3 R24, R157.reuse, 0x80, RZ ;  /* 0x000000809d187810 */ /* 0x040fe40007ffe0ff */
[C---:B------:R-:W-:Y:S02]  /*fdd0*/  IADD3 R26, R157.reuse, 0x88, RZ ;  /* 0x000000889d1a7810 */ /* 0x040fe40007ffe0ff */
[C---:B---3--:R-:W-:Y:S02]  /*fde0*/  IADD3 R16, R157.reuse, 0x40, RZ ;  /* 0x000000409d107810 */ /* 0x048fe40007ffe0ff */
[C---:B------:R-:W-:Y:S02]  /*fdf0*/  IADD3 R25, R157.reuse, 0x90, RZ ;  /* 0x000000909d197810 */ /* 0x040fe40007ffe0ff */
[C---:B------:R-:W-:Y:S02]  /*fe00*/  IADD3 R27, R157.reuse, 0x98, RZ ;  /* 0x000000989d1b7810 */ /* 0x040fe40007ffe0ff */
[----:B------:R-:W-:-:S02]  /*fe10*/  IADD3 R28, R157, 0xa0, RZ ;  /* 0x000000a09d1c7810 */ /* 0x000fc40007ffe0ff */
[----:B------:R-:W-:Y:S02]  /*fe20*/  IADD3 R29, R157, 0xa8, RZ ;  /* 0x000000a89d1d7810 */ /* 0x000fe40007ffe0ff */
[----:B------:R-:W-:Y:S02]  /*fe30*/  ISETP.GE.AND P0, PT, R8, UR4, PT ;  /* 0x0000000408007c0c */ /* 0x000fe4000bf06270 */
        /* <DEDUP_REMOVED lines=23> */
[----:B--2-4-:R-:W-:Y:S02]  /*ffb0*/  ISETP.GE.AND P5, PT, R157, c[0x0][0x3c8], PT ;  /* 0x0000f2009d007a0c */ /* 0x014fe40003fa6270 */
[----:B------:R-:W-:-:S02]  /*ffc0*/  ISETP.GE.AND P1, PT, R10, c[0x0][0x3c8], PT ;  /* 0x0000f2000a007a0c */ /* 0x000fc40003f26270 */
[----:B------:R-:W-:Y:S02]  /*ffd0*/  ISETP.GE.AND P4, PT, R0, c[0x0][0x3c8], PT ;  /* 0x0000f20000007a0c */ /* 0x000fe40003f86270 */
        /* <DEDUP_REMOVED lines=80> */
[----:B-----5:R-:W-:-:S02]  /*104e0*/  ISETP.GE.AND P2, PT, R154, c[0x0][0x3c8], PT ;  /* 0x0000f2009a007a0c */ /* 0x020fc40003f46270 */
        /* <DEDUP_REMOVED lines=11> */
.L_x_2086:
[----:B--2-4-:R-:W-:Y:S05]  /*105a0*/  BSYNC B0 ;  /* 0x0000000000007941 */ /* 0x014fea0003800000 */
.L_x_2085:
[----:B---3--:R1:W2:Y:S04]  /*105b0*/  SHFL.IDX PT, R3, R30, 0x1, 0x1c1f ;  /* 0x003c1f001e037f89 */ /* 0x0082a800000e0000 */
[----:B------:R1:W3:Y:S01]  /*105c0*/  SHFL.IDX PT, R2, R35, 0x1, 0x1c1f ;  /* 0x003c1f0023027f89 */ /* 0x0002e200000e0000 */
[----:B------:R-:W-:Y:S05]  /*105d0*/  @P0 BRA `(.L_x_2087) ;  /* 0x000008d000000947 */ /* 0x000fea0003800000 */
[----:B------:R-:W-:Y:S02]  /*105e0*/  ISETP.GE.AND P4, PT, R10, c[0x0][0x3c8], PT ;  /* 0x0000f2000a007a0c */ /* 0x000fe40003f86270 */
[----:B------:R-:W-:Y:S02]  /*105f0*/  ISETP.GE.AND P0, PT, R157, c[0x0][0x3c8], PT ;  /* 0x0000f2009d007a0c */ /* 0x000fe40003f06270 */
[----:B------:R-:W-:Y:S02]  /*10600*/  ISETP.GE.AND P3, PT, R0, c[0x0][0x3c8], PT ;  /* 0x0000f20000007a0c */ /* 0x000fe40003f66270 */
[----:B------:R-:W-:-:S07]  /*10610*/  ISETP.GE.AND P2, PT, R11, c[0x0][0x3c8], PT ;  /* 0x0000f2000b007a0c */ /* 0x000fce0003f46270 */
[CC--:B---3--:R-:W-:Y:S02]  /*10620*/  @!P4 LEA R4, P1, R10.reuse, R2.reuse, 0x2 ;  /* 0x000000020a04c211 */ /* 0x0c8fe400078210ff */
[----:B--2---:R-:W-:Y:S02]  /*10630*/  @!P0 IMAD.WIDE R6, R157, 0x4, R2 ;  /* 0x000000049d068825 */ /* 0x004fe400078e0202 */
[-C--:B------:R-:W-:Y:S02]  /*10640*/  @!P4 LEA.HI.X R5, R10, R3.reuse, R32, 0x2, P1 ;  /* 0x000000030a05c211 */ /* 0x080fe400008f1420 */
[----:B------:R-:W-:Y:S01]  /*10650*/  ISETP.GE.AND P1, PT, R12, c[0x0][0x3c8], PT ;  /* 0x0000f2000c007a0c */ /* 0x000fe20003f26270 */
[----:B------:R2:W-:Y:S01]  /*10660*/  @!P0 ST.E.64 [R6.64], R106 ;  /* 0x0000006a06008985 */ /* 0x0005e2000c101b06 */
[C---:B------:R-:W-:Y:S02]  /*10670*/  @!P3 LEA R8, P5, R0.reuse, R2, 0x2 ;  /* 0x000000020008b211 */ /* 0x040fe400078a10ff */
[----:B------:R-:W-:Y:S01]  /*10680*/  ISETP.GE.AND P0, PT, R13, c[0x0][0x3c8], PT ;  /* 0x0000f2000d007a0c */ /* 0x000fe20003f06270 */
[----:B------:R3:W-:Y:S01]  /*10690*/  @!P4 ST.E.64 [R4.64], R110 ;  /* 0x0000006e0400c985 */ /* 0x0007e2000c101b06 */
[----:B------:R-:W-:-:S02]  /*106a0*/  @!P3 LEA.HI.X R9, R0, R3, R31, 0x2, P5 ;  /* 0x000000030009b211 */ /* 0x000fc400028f141f */
[C---:B------:R-:W-:Y:S02]  /*106b0*/  @!P2 LEA R10, P5, R11.reuse, R2, 0x2 ;  /* 0x000000020b0aa211 */ /* 0x040fe400078a10ff */
[----:B------:R-:W-:Y:S01]  /*106c0*/  ISETP.GE.AND P4, PT, R14, c[0x0][0x3c8], PT ;  /* 0x0000f2000e007a0c */ /* 0x000fe20003f86270 */
[----:B------:R4:W-:Y:S01]  /*106d0*/  @!P3 ST.E.64 [R8.64], R114 ;  /* 0x000000720800b985 */ /* 0x0009e2000c101b06 */
[----:B------:R-:W-:Y:S02]  /*106e0*/  @!P2 LEA.HI.X R11, R11, R3, R33, 0x2, P5 ;  /* 0x000000030b0ba211 */ /* 0x000fe400028f1421 */
[----:B------:R-:W-:-:S03]  /*106f0*/  ISETP.GE.AND P3, PT, R15, c[0x0][0x3c8], PT ;  /* 0x0000f2000f007a0c */ /* 0x000fc60003f66270 */
[----:B------:R-:W-:Y:S01]  /*10700*/  @!P2 ST.E.64 [R10.64], R118 ;  /* 0x000000760a00a985 */ /* 0x000fe2000c101b06 */
[----:B------:R-:W-:Y:S02]  /*10710*/  ISETP.GE.AND P2, PT, R16, c[0x0][0x3c8], PT ;  /* 0x0000f20010007a0c */ /* 0x000fe40003f46270 */
[----:B--2---:R-:W-:-:S04]  /*10720*/  @!P1 LEA R6, P5, R12, R2, 0x2 ;  /* 0x000000020c069211 */ /* 0x004fc800078a10ff */
[----:B------:R-:W-:Y:S02]  /*10730*/  @!P1 LEA.HI.X R7, R12, R3, R34, 0x2, P5 ;  /* 0x000000030c079211 */ /* 0x000fe400028f1422 */
[----:B---3--:R-:W-:-:S03]  /*10740*/  @!P0 LEA R4, P5, R13, R2, 0x2 ;  /* 0x000000020d048211 */ /* 0x008fc600078a10ff */
[----:B------:R-:W-:Y:S01]  /*10750*/  @!P1 ST.E.64 [R6.64], R122 ;  /* 0x0000007a06009985 */ /* 0x000fe2000c101b06 */
[-C--:B------:R-:W-:Y:S02]  /*10760*/  @!P0 LEA.HI.X R5, R13, R3.reuse, R36, 0x2, P5 ;  /* 0x000000030d058211 */ /* 0x080fe400028f1424 */
[----:B----4-:R-:W-:Y:S02]  /*10770*/  @!P4 LEA R8, P5, R14, R2, 0x2 ;  /* 0x000000020e08c211 */ /* 0x010fe400078a10ff */
[----:B------:R-:W-:Y:S01]  /*10780*/  ISETP.GE.AND P1, PT, R18, c[0x0][0x3c8], PT ;  /* 0x0000f20012007a0c */ /* 0x000fe20003f26270 */
[----:B------:R2:W-:Y:S01]  /*10790*/  @!P0 ST.E.64 [R4.64], R126 ;  /* 0x0000007e04008985 */ /* 0x0005e2000c101b06 */
[----:B------:R-:W-:Y:S02]  /*107a0*/  @!P4 LEA.HI.X R9, R14, R3, R37, 0x2, P5 ;  /* 0x000000030e09c211 */ /* 0x000fe400028f1425 */
[----:B------:R-:W-:-:S03]  /*107b0*/  ISETP.GE.AND P0, PT, R17, c[0x0][0x3c8], PT ;  /* 0x0000f20011007a0c */ /* 0x000fc60003f06270 */
        /* <DEDUP_REMOVED lines=11> */
[----:B------:R-:W-:-:S04]  /*10870*/  @!P4 LEA R10, P5, R19, R2, 0x2 ;  /* 0x00000002130ac211 */ /* 0x000fc800078a10ff */
[----:B------:R-:W-:Y:S02]  /*10880*/  @!P4 LEA.HI.X R11, R19, R3, R42, 0x2, P5 ;  /* 0x00000003130bc211 */ /* 0x000fe400028f142a */
[----:B--2---:R-:W-:-:S04]  /*10890*/  @!P1 LEA R4, P3, R18, R2, 0x2 ;  /* 0x0000000212049211 */ /* 0x004fc800078610ff */
[----:B------:R-:W-:Y:S02]  /*108a0*/  @!P1 LEA.HI.X R5, R18, R3, R41, 0x2, P3 ;  /* 0x0000000312059211 */ /* 0x000fe400018f1429 */
[----:B------:R-:W-:-:S03]  /*108b0*/  ISETP.GE.AND P3, PT, R20, c[0x0][0x3c8], PT ;  /* 0x0000f20014007a0c */ /* 0x000fc60003f66270 */
[----:B------:R2:W-:Y:S01]  /*108c0*/  @!P1 ST.E.64 [R4.64], R138 ;  /* 0x0000008a04009985 */ /* 0x0005e2000c101b06 */
[----:B------:R-:W-:-:S03]  /*108d0*/  ISETP.GE.AND P1, PT, R22, c[0x0][0x3c8], PT ;  /* 0x0000f20016007a0c */ /* 0x000fc60003f26270 */
[----:B------:R4:W-:Y:S01]  /*108e0*/  @!P0 ST.E.64 [R8.64], R134 ;  /* 0x0000008608008985 */ /* 0x0009e2000c101b06 */
[----:B------:R-:W-:-:S03]  /*108f0*/  ISETP.GE.AND P0, PT, R23, c[0x0][0x3c8], PT ;  /* 0x0000f20017007a0c */ /* 0x000fc60003f06270 */
[----:B------:R-:W-:Y:S01]  /*10900*/  @!P4 ST.E.64 [R10.64], R130 ;  /* 0x000000820a00c985 */ /* 0x000fe2000c101b06 */
[----:B------:R-:W-:Y:S02]  /*10910*/  ISETP.GE.AND P4, PT, R24, c[0x0][0x3c8], PT ;  /* 0x0000f20018007a0c */ /* 0x000fe40003f86270 */
[----:B---3--:R-:W-:-:S04]  /*10920*/  @!P3 LEA R6, P5, R20, R2, 0x2 ;  /* 0x000000021406b211 */ /* 0x008fc800078a10ff */
[----:B------:R-:W-:-:S05]  /*10930*/  @!P3 LEA.HI.X R7, R20, R3, R43, 0x2, P5 ;  /* 0x000000031407b211 */ /* 0x000fca00028f142b */
[----:B------:R-:W-:Y:S01]  /*10940*/  @!P3 ST.E.64 [R6.64], R54 ;  /* 0x000000360600b985 */ /* 0x000fe2000c101b06 */
[----:B------:R-:W-:Y:S02]  /*10950*/  ISETP.GE.AND P3, PT, R26, c[0x0][0x3c8], PT ;  /* 0x0000f2001a007a0c */ /* 0x000fe40003f66270 */
[----:B--2---:R-:W-:-:S04]  /*10960*/  @!P2 LEA R4, P5, R21, R2, 0x2 ;  /* 0x000000021504a211 */ /* 0x004fc800078a10ff */
[----:B------:R-:W-:Y:S02]  /*10970*/  @!P2 LEA.HI.X R5, R21, R3, R44, 0x2, P5 ;  /* 0x000000031505a211 */ /* 0x000fe400028f142c */
[----:B----4-:R-:W-:-:S03]  /*10980*/  @!P1 LEA R8, P5, R22, R2, 0x2 ;  /* 0x0000000216089211 */ /* 0x010fc600078a10ff */
[----:B------:R2:W-:Y:S01]  /*10990*/  @!P2 ST.E.64 [R4.64], R58 ;  /* 0x0000003a0400a985 */ /* 0x0005e2000c101b06 */
[----:B------:R-:W-:Y:S02]  /*109a0*/  @!P1 LEA.HI.X R9, R22, R3, R45, 0x2, P5 ;  /* 0x0000000316099211 */ /* 0x000fe400028f142d */
[----:B------:R-:W-:-:S03]  /*109b0*/  ISETP.GE.AND P2, PT, R25, c[0x0][0x3c8], PT ;  /* 0x0000f20019007a0c */ /* 0x000fc60003f46270 */
[----:B------:R-:W-:Y:S01]  /*109c0*/  @!P1 ST.E.64 [R8.64], R62 ;  /* 0x0000003e08009985 */ /* 0x000fe2000c101b06 */
[----:B------:R-:W-:Y:S02]  /*109d0*/  ISETP.GE.AND P1, PT, R27, c[0x0][0x3c8], PT ;  /* 0x0000f2001b007a0c */ /* 0x000fe40003f26270 */
[----:B--2---:R-:W-:-:S04]  /*109e0*/  @!P0 LEA R4, P5, R23, R2, 0x2 ;  /* 0x0000000217048211 */ /* 0x004fc800078a10ff */
[----:B------:R-:W-:Y:S02]  /*109f0*/  @!P0 LEA.HI.X R5, R23, R3, R46, 0x2, P5 ;  /* 0x0000000317058211 */ /* 0x000fe400028f142e */
[----:B------:R-:W-:-:S03]  /*10a00*/  @!P4 LEA R6, P5, R24, R2, 0x2 ;  /* 0x000000021806c211 */ /* 0x000fc600078a10ff */
[----:B------:R2:W-:Y:S01]  /*10a10*/  @!P0 ST.E.64 [R4.64], R66 ;  /* 0x0000004204008985 */ /* 0x0005e2000c101b06 */
[----:B------:R-:W-:Y:S02]  /*10a20*/  @!P4 LEA.HI.X R7, R24, R3, R47, 0x2, P5 ;  /* 0x000000031807c211 */ /* 0x000fe400028f142f */
[----:B------:R-:W-:-:S03]  /*10a30*/  @!P2 LEA R12, P5, R25, R2, 0x2 ;  /* 0x00000002190ca211 */ /* 0x000fc600078a10ff */
        /* <DEDUP_REMOVED lines=10> */
[----:B------:R4:W-:Y:S04]  /*10ae0*/  @!P2 ST.E.64 [R12.64], R78 ;  /* 0x0000004e0c00a985 */ /* 0x0009e8000c101b06 */
[----:B------:R4:W-:Y:S02]  /*10af0*/  @!P1 ST.E.64 [R10.64], R82 ;  /* 0x000000520a009985 */ /* 0x0009e4000c101b06 */
[----:B------:R-:W-:-:S04]  /*10b00*/  @!P0 LEA R8, P5, R28, R2, 0x2 ;  /* 0x000000021c088211 */ /* 0x000fc800078a10ff */
[----:B------:R-:W-:Y:S02]  /*10b10*/  @!P0 LEA.HI.X R9, R28, R3, R51, 0x2, P5 ;  /* 0x000000031c098211 */ /* 0x000fe400028f1433 */
[----:B---3--:R-:W-:-:S03]  /*10b20*/  @!P4 LEA R6, P5, R29, R2, 0x2 ;  /* 0x000000021d06c211 */ /* 0x008fc600078a10ff */
[----:B------:R4:W-:Y:S01]  /*10b30*/  @!P0 ST.E.64 [R8.64], R86 ;  /* 0x0000005608008985 */ /* 0x0009e2000c101b06 */
[----:B------:R-:W-:Y:S02]  /*10b40*/  @!P4 LEA.HI.X R7, R29, R3, R53, 0x2, P5 ;  /* 0x000000031d07c211 */ /* 0x000fe400028f1435 */
[----:B-----5:R-:W-:-:S03]  /*10b50*/  ISETP.GE.AND P0, PT, R154, c[0x0][0x3c8], PT ;  /* 0x0000f2009a007a0c */ /* 0x020fc60003f06270 */
[----:B------:R4:W-:Y:S01]  /*10b60*/  @!P4 ST.E.64 [R6.64], R90 ;  /* 0x0000005a0600c985 */ /* 0x0009e2000c101b06 */
[----:B--2---:R-:W-:-:S04]  /*10b70*/  @!P3 LEA R4, P2, R156, R2, 0x2 ;  /* 0x000000029c04b211 */ /* 0x004fc800078410ff */
[----:B------:R-:W-:-:S05]  /*10b80*/  @!P3 LEA.HI.X R5, R156, R3, R52, 0x2, P2 ;  /* 0x000000039c05b211 */ /* 0x000fca00010f1434 */
[----:B------:R4:W-:Y:S01]  /*10b90*/  @!P3 ST.E.64 [R4.64], R94 ;  /* 0x0000005e0400b985 */ /* 0x0009e2000c101b06 */
[----:B------:R-:W-:Y:S05]  /*10ba0*/  @P0 BRA `(.L_x_2087) ;  /* 0x0000030000000947 */ /* 0x000fea0003800000 */
[----:B------:R-:W-:-:S04]  /*10bb0*/  LEA R2, P0, R154, R2, 0x2 ;  /* 0x000000029a027211 */ /* 0x000fc800078010ff */
[----:B------:R-:W-:-:S05]  /*10bc0*/  LEA.HI.X R3, R154, R3, R155, 0x2, P0 ;  /* 0x000000039a037211 */ /* 0x000fca00000f149b */
[----:B------:R2:W-:Y:S01]  /*10bd0*/  ST.E.64 [R2.64], R98 ;  /* 0x0000006202007985 */ /* 0x0005e2000c101b06 */
[----:B------:R-:W-:Y:S05]  /*10be0*/  BRA `(.L_x_2087) ;  /* 0x000002c000007947 */ /* 0x000fea0003800000 */
.L_x_2083:
        /* <DEDUP_REMOVED lines=26> */
[----:B------:R-:W-:-:S05]  /*10d90*/  IMAD.WIDE.U32 R2, R9, c[0x0][0x4d8], R2 ;  /* 0x0001360009027a25 */ /* 0x000fca00078e0002 */
[----:B------:R-:W-:Y:S01]  /*10da0*/  IADD3 R3, R3, R6, RZ ;  /* 0x0000000603037210 */ /* 0x000fe20007ffe0ff */
[----:B------:R-:W-:Y:S02]  /*10db0*/  IMAD R6, R4, c[0x0][0x4e0], RZ ;  /* 0x0001380004067a24 */ /* 0x000fe400078e02ff */
[----:B------:R-:W-:Y:S01]  /*10dc0*/  IMAD R4, R5, c[0x0][0x4e8], R7 ;  /* 0x00013a0005047a24 */ /* 0x000fe200078e0207 */
[----:B------:R-:W-:Y:S01]  /*10dd0*/  SHF.R.S32.HI R7, RZ, 0x1f, R0 ;  /* 0x0000001fff077819 */ /* 0x000fe20000011400 */
[----:B------:R-:W-:-:S03]  /*10de0*/  IMAD.WIDE.U32 R2, R8, c[0x0][0x4e0], R2 ;  /* 0x0001380008027a25 */ /* 0x000fc600078e0002 */
[----:B------:R-:W-:Y:S01]  /*10df0*/  SHF.R.S32.HI R5, RZ, 0x1f, R4 ;  /* 0x0000001fff057819 */ /* 0x000fe20000011404 */
[----:B------:R-:W-:Y:S01]  /*10e00*/  IMAD R6, R8, c[0x0][0x4e4], R6 ;  /* 0x0001390008067a24 */ /* 0x000fe200078e0206 */
        /* <DEDUP_REMOVED lines=9> */
[----:B------:R2:W-:Y:S02]  /*10ea0*/  STG.E [R4.64], R0 ;  /* 0x0000000004007986 */ /* 0x0005e4000c101906 */
.L_x_2087:
[----:B------:R-:W-:Y:S05]  /*10eb0*/  BSYNC B1 ;  /* 0x0000000000017941 */ /* 0x000fea0003800000 */
.L_x_2082:
[----:B--2---:R-:W2:Y:S02]  /*10ec0*/  LDL R0, [R1+0x80] ;  /* 0x0000800001007983 */ /* 0x004ea40000100800 */
[----:B--2---:R-:W-:-:S13]  /*10ed0*/  ISETP.NE.AND P0, PT, R0, RZ, PT ;  /* 0x000000ff0000720c */ /* 0x004fda0003f05270 */
[----:B------:R-:W-:Y:S01]  /*10ee0*/  @P0 WARPSYNC 0xffffffff ;  /* 0xffffffff00000948 */ /* 0x000fe20003800000 */
[----:B------:R-:W-:Y:S06]  /*10ef0*/  @P0 BAR.SYNC.DEFER_BLOCKING 0x5, 0x100 ;  /* 0x0144000000000b1d */ /* 0x000fec0000010000 */
[----:B------:R-:W2:Y:S04]  /*10f00*/  @P0 LDS R0, [0x24100] ;  /* 0x02410000ff000984 */ /* 0x000ea80000000800 */
[----:B--2---:R2:W-:Y:S04]  /*10f10*/  @P0 STL [R1+0x6c], R0 ;  /* 0x00006c0001000387 */ /* 0x0045e80000100800 */
[----:B------:R-:W-:Y:S06]  /*10f20*/  @P0 BAR.ARV 0x4, 0x100 ;  /* 0x0104000000000b1d */ /* 0x000fec0000002000 */
[----:B------:R-:W-:Y:S05]  /*10f30*/  @P0 BRA `(.L_x_2088) ;  /* 0x0000007000000947 */ /* 0x000fea0003800000 */
[----:B------:R-:W-:Y:S05]  /*10f40*/  BRA.DIV ~URZ, `(.L_x_2089) ;  /* 0x000002227f007947 */ /* 0x000fea000b800000 */
[----:B--2---:R2:W1:Y:S02]  /*10f50*/  SHFL.IDX PT, R0, R100, RZ, 0x1f ;  /* 0x00001fff64007589 */ /* 0x00446400000e0000 */
.L_x_2094:
[----:B------:R-:W-:Y:S01]  /*10f60*/  WARPSYNC 0xffffffff ;  /* 0xffffffff00007948 */ /* 0x000fe20003800000 */
[----:B------:R-:W-:Y:S06]  /*10f70*/  BAR.SYNC.DEFER_BLOCKING 0x4, 0x100 ;  /* 0x0104000000007b1d */ /* 0x000fec0000010000 */
[----:B-1----:R1:W-:Y:S04]  /*10f80*/  STL [R1+0x6c], R0 ;  /* 0x00006c0001007387 */ /* 0x0023e80000100800 */
[----:B------:R1:W-:Y:S04]  /*10f90*/  @!P6 STS [0x24100], R100 ;  /* 0x02410064ff00e388 */ /* 0x0003e80000000800 */
[----:B------:R-:W-:Y:S06]  /*10fa0*/  BAR.ARV 0x5, 0x100 ;  /* 0x0144000000007b1d */ /* 0x000fec0000002000 */
.L_x_2088:
[----:B-12---:R-:W2:Y:S02]  /*10fb0*/  LDL R0, [R1+0x6c] ;  /* 0x00006c0001007983 */ /* 0x006ea40000100800 */
[----:B--2---:R-:W-:-:S13]  /*10fc0*/  ISETP.GE.AND P0, PT, R0, c[0x0][0x538], PT ;  /* 0x00014e0000007a0c */ /* 0x004fda0003f06270 */
[----:B---345:R-:W-:Y:S01]  /*10fd0*/  @P0 CALL.REL.NOINC `(.L_x_2090) ;  /* 0x0000001000000944 */ /* 0x038fe20003c00000 */
[----:B------:R-:W-:Y:S05]  /*10fe0*/  BRA `(.L_x_2091) ;  /* 0xfffef6b000007947 */ /* 0x000fea000383ffff */
.L_x_2090:
[----:B------:R-:W-:Y:S05]  /*10ff0*/  EXIT ;  /* 0x000000000000794d */ /* 0x000fea0003800000 */
.L_x_2078:
[----:B------:R2:W5:Y:S01]  /*11000*/  LDL R2, [R1+0x8] ;  /* 0x0000080001027983 */ /* 0x0005620000100800 */
[----:B------:R-:W-:Y:S02]  /*11010*/  MOV R5, 0x2 ;  /* 0x0000000200057802 */ /* 0x000fe40000000f00 */
[----:B-1----:R-:W-:Y:S02]  /*11020*/  MOV R3, 0x11040 ;  /* 0x0001104000037802 */ /* 0x002fe40000000f00 */
[----:B--2--5:R-:W-:Y:S05]  /*11030*/  CALL.REL.NOINC `($__internal_42_$__cuda_sm70_shflsync_bfly_p) ;  /* 0x0000017000007944 */ /* 0x024fea0003c00000 */
[----:B------:R-:W-:Y:S01]  /*11040*/  MOV R0, R5 ;  /* 0x0000000500007202 */ /* 0x000fe20000000f00 */
[----:B------:R-:W-:Y:S05]  /*11050*/  BRA `(.L_x_2092) ;  /* 0xffffdc7000007947 */ /* 0x000fea000383ffff */
.L_x_2079:
[----:B------:R-:W-:Y:S01]  /*11060*/  IMAD.MOV.U32 R2, RZ, RZ, R0 ;  /* 0x000000ffff027224 */ /* 0x000fe200078e0000 */
[----:B------:R-:W-:Y:S02]  /*11070*/  MOV R5, 0x1 ;  /* 0x0000000100057802 */ /* 0x000fe40000000f00 */
[----:B-1----:R-:W-:Y:S02]  /*11080*/  MOV R3, 0x110a0 ;  /* 0x000110a000037802 */ /* 0x002fe40000000f00 */
[----:B------:R-:W-:Y:S05]  /*11090*/  CALL.REL.NOINC `($__internal_42_$__cuda_sm70_shflsync_bfly_p) ;  /* 0x0000011000007944 */ /* 0x000fea0003c00000 */
[----:B------:R1:W5:Y:S01]  /*110a0*/  LDL R2, [R1+0x10] ;  /* 0x0000100001027983 */ /* 0x0003620000100800 */
[----:B------:R-:W-:Y:S01]  /*110b0*/  FADD.FTZ R0, R0, R5 ;  /* 0x0000000500007221 */ /* 0x000fe20000010000 */
[----:B------:R-:W-:Y:S02]  /*110c0*/  MOV R5, 0x2 ;  /* 0x0000000200057802 */ /* 0x000fe40000000f00 */
[----:B------:R-:W-:-:S02]  /*110d0*/  MOV R3, 0x110f0 ;  /* 0x000110f000037802 */ /* 0x000fc40000000f00 */
[----:B-1---5:R-:W-:Y:S05]  /*110e0*/  CALL.REL.NOINC `($__internal_42_$__cuda_sm70_shflsync_bfly_p) ;  /* 0x000000c000007944 */ /* 0x022fea0003c00000 */
[----:B------:R-:W2:Y:S01]  /*110f0*/  LDL.LU R2, [R1+0x10] ;  /* 0x0000100001027983 */ /* 0x000ea20000300800 */
[----:B------:R-:W-:Y:S01]  /*11100*/  MOV R3, 0x11150 ;  /* 0x0001115000037802 */ /* 0x000fe20000000f00 */
[----:B--2---:R-:W-:Y:S01]  /*11110*/  FADD.FTZ R4, R2, R5 ;  /* 0x0000000502047221 */ /* 0x004fe20000010000 */
[----:B------:R-:W-:-:S04]  /*11120*/  MOV R5, 0x1 ;  /* 0x0000000100057802 */ /* 0x000fc80000000f00 */
[----:B------:R-:W-:Y:S02]  /*11130*/  MOV R2, R4 ;  /* 0x0000000400027202 */ /* 0x000fe40000000f00 */
[----:B------:R-:W-:Y:S05]  /*11140*/  CALL.REL.NOINC `($__internal_42_$__cuda_sm70_shflsync_bfly_p) ;  /* 0x0000006000007944 */ /* 0x000fea0003c00000 */
[----:B------:R-:W-:Y:S01]  /*11150*/  MOV R3, R5 ;  /* 0x0000000500037202 */ /* 0x000fe20000000f00 */
[----:B------:R-:W-:Y:S05]  /*11160*/  BRA `(.L_x_2093) ;  /* 0xffffdbf000007947 */ /* 0x000fea000383ffff */
.L_x_2089:
[----:B--2---:R-:W-:Y:S02]  /*11170*/  MOV R0, R100 ;  /* 0x0000006400007202 */ /* 0x004fe40000000f00 */
[----:B---3--:R-:W-:Y:S02]  /*11180*/  MOV R2, 0x111a0 ;  /* 0x000111a000027802 */ /* 0x008fe40000000f00 */
[----:B-1--45:R-:W-:Y:S05]  /*11190*/  CALL.REL.NOINC `($__internal_43_$__cuda_sm70_shflsync_idx_p) ;  /* 0x0000006000007944 */ /* 0x032fea0003c00000 */
[----:B-12---:R-:W-:Y:S05]  /*111a0*/  BRA `(.L_x_2094) ;  /* 0xfffffdb000007947 */ /* 0x006fea000383ffff */
        .weak           $__internal_42_$__cuda_sm70_shflsync_bfly_p
        .type           $__internal_42_$__cuda_sm70_shflsync_bfly_p,@function
        .size           $__internal_42_$__cuda_sm70_shflsync_bfly_p,($__internal_43_$__cuda_sm70_shflsync_idx_p - $__internal_42_$__cuda_sm70_shflsync_bfly_p)
$__internal_42_$__cuda_sm70_shflsync_bfly_p:
[----:B------:R-:W-:Y:S04]  /*111b0*/  WARPSYNC R6 ;  /* 0x0000000600007348 */ /* 0x000fe80003800000 */
[----:B------:R1:W2:Y:S02]  /*111c0*/  SHFL.BFLY PT, R5, R2, R5, R7 ;  /* 0x0c00000502057389 */ /* 0x0002a400000e0007 */
[----:B-1----:R-:W-:Y:S02]  /*111d0*/  MOV R2, R3 ;  /* 0x0000000300027202 */ /* 0x002fe40000000f00 */
[----:B------:R-:W-:-:S04]  /*111e0*/  MOV R3, 0x0 ;  /* 0x0000000000037802 */ /* 0x000fc80000000f00 */
[----:B--2---:R-:W-:Y:S05]  /*111f0*/  RET.REL.NODEC R2 `(_ZN7cutlass13device_kernelIN5flash19enable_sm80_to_sm89INS1_16FlashAttnFwdSm80INS1_25CollectiveMainloopFwdSm80ILi8ELi2ELb1EN4cute5tupleIJNS5_1CILi128EEENS7_ILi96EEENS7_ILi192EEEEEELi192ENS_6half_tEfNS_4arch4Sm80ELb1ELb0ELb1ELb0ELb0ELb0ELb1ELb1EEENS1_21CollectiveEpilogueFwdINS6_IJS8_SA_S9_EEENS6_IJNS7_ILi1EEESI_SI_EEESC_SE_Li256ELb0ELb1ELb1ELb0EEENS1_30DynamicPersistentTileSchedulerILi256ELi256ELb1ELb1ELb0EEEEEEEEEvNT_6ParamsE) ;  /* 0xfffeee0002007950 */ /* 0x004fea0003c3ffff */
        .weak           $__internal_43_$__cuda_sm70_shflsync_idx_p
        .type           $__internal_43_$__cuda_sm70_shflsync_idx_p,@function
        .size           $__internal_43_$__cuda_sm70_shflsync_idx_p,(.L_x_2509 - $__internal_43_$__cuda_sm70_shflsync_idx_p)
$__internal_43_$__cuda_sm70_shflsync_idx_p:
[----:B------:R-:W-:Y:S01]  /*11200*/  MOV R3, 0x0 ;  /* 0x0000000000037802 */ /* 0x000fe20000000f00 */
[----:B------:R-:W-:Y:S04]  /*11210*/  WARPSYNC R101 ;  /* 0x0000006500007348 */ /* 0x000fe80003800000 */
[----:B------:R1:W2:Y:S01]  /*11220*/  SHFL.IDX PT, R0, R0, R153, R152 ;  /* 0x0000009900007389 */ /* 0x0002a200000e0098 */
[----:B------:R-:W-:Y:S05]  /*11230*/  RET.REL.NODEC R2 `(_ZN7cutlass13device_kernelIN5flash19enable_sm80_to_sm89INS1_16FlashAttnFwdSm80INS1_25CollectiveMainloopFwdSm80ILi8ELi2ELb1EN4cute5tupleIJNS5_1CILi128EEENS7_ILi96EEENS7_ILi192EEEEEELi192ENS_6half_tEfNS_4arch4Sm80ELb1ELb0ELb1ELb0ELb0ELb0ELb1ELb1EEENS1_21CollectiveEpilogueFwdINS6_IJS8_SA_S9_EEENS6_IJNS7_ILi1EEESI_SI_EEESC_SE_Li256ELb0ELb1ELb1ELb0EEENS1_30DynamicPersistentTileSchedulerILi256ELi256ELb1ELb1ELb0EEEEEEEEEvNT_6ParamsE) ;  /* 0xfffeedc002007950 */ /* 0x000fea0003c3ffff */
.L_x_2095:
        /* <DEDUP_REMOVED lines=12> */
.L_x_2509:


//--------------------- .text._ZN7cutlass13device_kernelIN5flash19enable_sm80_to_sm89INS1_16FlashAttnFwdSm80INS1_25CollectiveMainloopFwdSm80ILi8ELi2ELb0EN4cute5tupleIJNS5_1CILi128EEENS7_ILi64EEENS7_ILi192EEEEEELi192ENS_6half_tEfNS_4arch4Sm80ELb1ELb0ELb1ELb1ELb0ELb0ELb1ELb1EEENS1_21CollectiveEpilogueFwdINS6_IJS8_SA_S9_EEENS6_IJNS7_ILi1EEESI_SI_EEESC_SE_Li256ELb1ELb1ELb1ELb0EEENS1_36VarlenDynamicPersistentTileSchedulerILi128ELi64ELi256ELi256ELb1ELb1ELb0ELb1ELb1ELb1EEEEEEEEEvNT_6ParamsE --------------------------
	.section	.text._ZN7cutlass13device_kernelIN5flash19enable_sm80_to_sm89INS1_16FlashAttnFwdSm80INS1_25CollectiveMainloopFwdSm80ILi8ELi2ELb0EN4cute5tupleIJNS5_1CILi128EEENS7_ILi64EEENS7_ILi192EEEEEELi192ENS_6half_tEfNS_4arch4Sm80ELb1ELb0ELb1ELb1ELb0ELb0ELb1ELb1EEENS1_21CollectiveEpilogueFwdINS6_IJS8_SA_S9_EEENS6_IJNS7_ILi1EEESI_SI_EEESC_SE_Li256ELb1ELb1ELb1ELb0EEENS1_36VarlenDynamicPersistentTileSchedulerILi128ELi64ELi256ELi256ELb1ELb1ELb0ELb1ELb1ELb1EEEEEEEEEvNT_6ParamsE,"ax",@progbits
	.sectioninfo	@"SHI_REGISTERS=255"
	.align	128
.text._ZN7cutlass13device_kernelIN5flash19enable_sm80_to_sm89INS1_16FlashAttnFwdSm80INS1_25CollectiveMainloopFwdSm80ILi8ELi2ELb0EN4cute5tupleIJNS5_1CILi128EEENS7_ILi64EEENS7_ILi192EEEEEELi192ENS_6half_tEfNS_4arch4Sm80ELb1ELb0ELb1ELb1ELb0ELb0ELb1ELb1EEENS1_21CollectiveEpilogueFwdINS6_IJS8_SA_S9_EEENS6_IJNS7_ILi1EEESI_SI_EEESC_SE_Li256ELb1ELb1ELb1ELb0EEENS1_36VarlenDynamicPersistentTileSchedulerILi128ELi64ELi256ELi256ELb1ELb1ELb0ELb1ELb1ELb1EEEEEEEEEvNT_6ParamsE:
        .type           _ZN7cutlass13device_kernelIN5flash19enable_sm80_to_sm89INS1_16FlashAttnFwdSm80INS1_25CollectiveMainloopFwdSm80ILi8ELi2ELb0EN4cute5tupleIJNS5_1CILi128EEENS7_ILi64EEENS7_ILi192EEEEEELi192ENS_6half_tEfNS_4arch4Sm80ELb1ELb0ELb1ELb1ELb0ELb0ELb1ELb1EEENS1_21CollectiveEpilogueFwdINS6_IJS8_SA_S9_EEENS6_IJNS7_ILi1EEESI_SI_EEESC_SE_Li256ELb1ELb1ELb1ELb0EEENS1_36VarlenDynamicPersistentTileSchedulerILi128ELi64ELi256ELi256ELb1ELb1ELb0ELb1ELb1ELb1EEEEEEEEEvNT_6ParamsE,@function
        .size           _ZN7cutlass13device_kernelIN5flash19enable_sm80_to_sm89INS1_16FlashAttnFwdSm80INS1_25CollectiveMainloopFwdSm80ILi8ELi2ELb0EN4cute5tupleIJNS5_1CILi128EEENS7_ILi64EEENS7_ILi192EEEEEELi192ENS_6half_tEfNS_4arch4Sm80ELb1ELb0ELb1ELb1ELb0ELb0ELb1ELb1EEENS1_21CollectiveEpilogueFwdINS6_IJS8_SA_S9_EEENS6_IJNS7_ILi1EEESI_SI_EEESC_SE_Li256ELb1ELb1ELb1ELb0EEENS1_36VarlenDynamicPersistentTileSchedulerILi128ELi64ELi256ELi256ELb1ELb1ELb0ELb1ELb1ELb1EEEEEEEEEvNT_6ParamsE,(.L_x_2512 - _ZN7cutlass13device_kernelIN5flash19enable_sm80_to_sm89INS1_16FlashAttnFwdSm80INS1_25CollectiveMainloopFwdSm80ILi8ELi2ELb0EN4cute5tupleIJNS5_1CILi128EEENS7_ILi64EEENS7_ILi192EEEEEELi192ENS_6half_tEfNS_4arch4Sm80ELb1ELb0ELb1ELb1ELb0ELb0ELb1ELb1EEENS1_21CollectiveEpilogueFwdINS6_IJS8_SA_S9_EEENS6_IJNS7_ILi1EEESI_SI_EEESC_SE_Li256ELb1ELb1ELb1ELb0EEENS1_36VarlenDynamicPersistentTileSchedulerILi128ELi64ELi256ELi256ELb1ELb1ELb0ELb1ELb1ELb1EEEEEEEEEvNT_6ParamsE)
        .other          _ZN7cutlass13device_kernelIN5flash19enable_sm80_to_sm89INS1_16FlashAttnFwdSm80INS1_25CollectiveMainloopFwdSm80ILi8ELi2ELb0EN4cute5tupleIJNS5_1CILi128EEENS7_ILi64EEENS7_ILi192EEEEEELi192ENS_6half_tEfNS_4arch4Sm80ELb1ELb0ELb1ELb1ELb0ELb0ELb1ELb1EEENS1_21CollectiveEpilogueFwdINS6_IJS8_SA_S9_EEENS6_IJNS7_ILi1EEESI_SI_EEESC_SE_Li256ELb1ELb1ELb1ELb0EEENS1_36VarlenDynamicPersistentTileSchedulerILi128ELi64ELi256ELi256ELb1ELb1ELb0ELb1ELb1ELb1EEEEEEEEEvNT_6ParamsE,@"STO_CUDA_ENTRY STV_DEFAULT"
_ZN7cutlass13device_kernelIN5flash19enable_sm80_to_sm89INS1_16FlashAttnFwdSm80INS1_25CollectiveMainloopFwdSm80ILi8ELi2ELb0EN4cute5tupleIJNS5_1CILi128EEENS7_ILi64EEENS7_ILi192EEEEEELi192ENS_6half_tEfNS_4arch4Sm80ELb1ELb0ELb1ELb1ELb0ELb0ELb1ELb1EEENS1_21CollectiveEpilogueFwdINS6_IJS8_SA_S9_EEENS6_IJNS7_ILi1EEESI_SI_EEESC_SE_Li256ELb1ELb1ELb1ELb0EEENS1_36VarlenDynamicPersistentTileSchedulerILi128ELi64ELi256ELi256ELb1ELb1ELb0ELb1ELb1ELb1EEEEEEEEEvNT_6ParamsE:
        /* <DEDUP_REMOVED lines=55> */
.L_x_2101:
        /* <DEDUP_REMOVED lines=16> */
.L_x_2202:
        /* <DEDUP_REMOVED lines=16> */
.L_x_2203:
[----:B--2---:R-:W-:-:S05]  /*0570*/  IMAD R2, R2, c[0x0][0x538], RZ ;  /* 0x00014e0002027a24 */ /* 0x004fca00078e02ff */
[----:B------:R-:W-:-:S04]  /*0580*/  IADD3 R3, R2, R3, RZ ;  /* 0x0000000302037210 */ /* 0x000fc80007ffe0ff */
[----:B------:R-:W-:-:S13]  /*0590*/  ISETP.GT.AND P0, PT, R3, UR4, PT ;  /* 0x0000000403007c0c */ /* 0x000fda000bf04270 */
[----:B-1----:R-:W-:Y:S05]  /*05a0*/  @!P0 BRA `(.L_x_2101) ;  /* 0xfffffdc000008947 */ /* 0x002fea000383ffff */
.L_x_2097:
[----:B------:R-:W-:-:S05]  /*05b0*/  IADD3 R196, -R2, R3, RZ ;  /* 0x0000000302c47210 */ /* 0x000fca0007ffe1ff */
[----:B------:R-:W-:-:S05]  /*05c0*/  IMAD R0, R9, c[0x0][0x538], R196 ;  /* 0x00014e0009007a24 */ /* 0x000fca00078e02c4 */
[----:B------:R-:W-:Y:S01]  /*05d0*/  ISETP.GT.AND P0, PT, R0, UR4, PT ;  /* 0x0000000400007c0c */ /* 0x000fe2000bf04270 */
[----:B------:R-:W-:-:S12]  /*05e0*/  BRA.DIV ~URZ, `(.L_x_2102) ;  /* 0x0000ff127f007947 */ /* 0x000fd8000b800000 */
[----:B------:R-:W-:-:S04]  /*05f0*/  VOTE.ANY R8, PT, !P0 ;  /* 0x0000000000087806 */ /* 0x000fc800040e0100 */
.L_x_2204:
[----:B------:R-:W1:Y:S02]  /*0600*/  POPC R3, R8 ;  /* 0x0000000800037309 */ /* 0x000e640000000000 */
[----:B-1----:R-:W-:Y:S01]  /*0610*/  IADD3 R199, R3, R199, RZ ;  /* 0x000000c703c77210 */ /* 0x002fe20007ffe0ff */
[----:B------:R-:W-:Y:S05]  /*0620*/  BRA.DIV ~URZ, `(.L_x_2103) ;  /* 0x0000ff127f007947 */ /* 0x000fea000b800000 */
[----:B------:R1:W2:Y:S01]  /*0630*/  SHFL.IDX PT, R10, R10, R3, 0x1f ;  /* 0x00001f030a0a7589 */ /* 0x0002a200000e0000 */
[----:B------:R-:W-:-:S03]  /*0640*/  MOV R11, RZ ;  /* 0x000000ff000b7202 */ /* 0x000fc60000000f00 */
[----:B------:R1:W3:Y:S04]  /*0650*/  SHFL.IDX PT, R7, R7, R3, 0x1f ;  /* 0x00001f0307077589 */ /* 0x0002e800000e0000 */
.L_x_2205:
[----:B------:R-:W-:Y:S01]  /*0660*/  ISETP.NE.AND P0, PT, R8, RZ, PT ;  /* 0x000000ff0800720c */ /* 0x000fe20003f05270 */
[----:B------:R-:W-:-:S12]  /*0670*/  BSSY B0, `(.L_x_2104) ;  /* 0x0000005000007945 */ /* 0x000fd80003800000 */
[----:B------:R-:W-:Y:S05]  /*0680*/  @!P0 BRA `(.L_x_2105) ;  /* 0x0000003000008947 */ /* 0x000fea0003800000 */
[----:B-1----:R-:W-:Y:S01]  /*0690*/  IADD3 R3, R3, -0x1, RZ ;  /* 0xffffffff03037810 */ /* 0x002fe20007ffe0ff */
[----:B------:R-:W-:Y:S05]  /*06a0*/  BRA.DIV ~URZ, `(.L_x_2106) ;  /* 0x0000ff727f007947 */ /* 0x000fea000b800000 */
[----:B------:R1:W4:Y:S02]  /*06b0*/  SHFL.IDX PT, R11, R9, R3, 0x1f ;  /* 0x00001f03090b7589 */ /* 0x00032400000e0000 */
.L_x_2105:
[----:B------:R-:W-:Y:S05]  /*06c0*/  BSYNC B0 ;  /* 0x0000000000007941 */ /* 0x000fea0003800000 */
.L_x_2104:
[----:B---3--:R-:W-:Y:S01]  /*06d0*/  ISETP.NE.AND P0, PT, R7, 0x1, PT ;  /* 0x000000010700780c */ /* 0x008fe20003f05270 */
[----:B----4-:R-:W-:Y:S01]  /*06e0*/  IMAD R196, R11, c[0x0][0x538], R196 ;  /* 0x00014e000bc47a24 */ /* 0x010fe200078e02c4 */
[----:B------:R-:W-:Y:S04]  /*06f0*/  BSSY B0, `(.L_x_2107) ;  /* 0x0000078000007945 */ /* 0x000fe80003800000 */
[----:B------:R-:W-:-:S07]  /*0700*/  IADD3 R4, -R196, UR4, RZ ;  /* 0x00000004c4047c10 */ /* 0x000fce000fffe1ff */
[----:B------:R-:W-:Y:S05]  /*0710*/  @!P0 BRA `(.L_x_2108) ;  /* 0x0000037000008947 */ /* 0x000fea0003800000 */
[----:B--2---:R-:W-:Y:S02]  /*0720*/  IABS R5, R10 ;  /* 0x0000000a00057213 */ /* 0x004fe40000000000 */
[----:B------:R-:W-:Y:S02]  /*0730*/  IABS R8, R7 ;  /* 0x0000000700087213 */ /* 0x000fe40000000000 */
[----:B------:R-:W2:Y:S01]  /*0740*/  I2F.RP R12, R5 ;  /* 0x00000005000c7306 */ /* 0x000ea20000209400 */
[----:B------:R-:W-:Y:S02]  /*0750*/  IABS R2, R4 ;  /* 0x0000000400027213 */ /* 0x000fe40000000000 */
[----:B------:R-:W-:-:S05]  /*0760*/  IABS R0, R10 ;  /* 0x0000000a00007213 */ /* 0x000fca0000000000 */
[----:B-1----:R-:W1:Y:S01]  /*0770*/  I2F.RP R9, R8 ;  /* 0x0000000800097306 */ /* 0x002e620000209400 */
[----:B------:R-:W-:-:S07]  /*0780*/  IMAD.MOV R0, RZ, RZ, -R0 ;  /* 0x000000ffff007224 */ /* 0x000fce00078e0a00 */
[----:B--2---:R-:W2:Y:S08]  /*0790*/  MUFU.RCP R12, R12 ;  /* 0x0000000c000c7308 */ /* 0x004eb00000001000 */
[----:B-1----:R-:W-:Y:S01]  /*07a0*/  MUFU.RCP R9, R9 ;  /* 0x0000000900097308 */ /* 0x002fe20000001000 */
[----:B--2---:R-:W-:-:S07]  /*07b0*/  IADD3 R12, R12, 0xffffffe, RZ ;  /* 0x0ffffffe0c0c7810 */ /* 0x004fce0007ffe0ff */
[----:B------:R-:W1:Y:S02]  /*07c0*/  F2I.FTZ.U32.TRUNC.NTZ R13, R12 ;  /* 0x0000000c000d7305 */ /* 0x000e64000021f000 */
[----:B-1----:R-:W-:Y:S02]  /*07d0*/  IMAD.MOV R3, RZ, RZ, -R13 ;  /* 0x000000ffff037224 */ /* 0x002fe400078e0a0d */
[----:B------:R-:W-:Y:S02]  /*07e0*/  IMAD.MOV.U32 R12, RZ, RZ, RZ ;  /* 0x000000ffff0c7224 */ /* 0x000fe400078e00ff */
[----:B------:R-:W-:-:S04]  /*07f0*/  IMAD R3, R3, R5, RZ ;  /* 0x0000000503037224 */ /* 0x000fc800078e02ff */
[----:B------:R-:W-:Y:S01]  /*0800*/  IMAD.HI.U32 R3, R13, R3, R12 ;  /* 0x000000030d037227 */ /* 0x000fe200078e000c */
[----:B------:R-:W-:-:S04]  /*0810*/  IADD3 R12, R9, 0xffffffe, RZ ;  /* 0x0ffffffe090c7810 */ /* 0x000fc80007ffe0ff */
[----:B------:R1:W2:Y:S01]  /*0820*/  F2I.FTZ.U32.TRUNC.NTZ R13, R12 ;  /* 0x0000000c000d7305 */ /* 0x0002a2000021f000 */
[----:B------:R-:W-:-:S04]  /*0830*/  IMAD.HI.U32 R3, R3, R2, RZ ;  /* 0x0000000203037227 */ /* 0x000fc800078e00ff */
[----:B------:R-:W-:-:S05]  /*0840*/  IMAD R0, R3, R0, R2 ;  /* 0x0000000003007224 */ /* 0x000fca00078e0202 */
[----:B------:R-:W-:Y:S01]  /*0850*/  ISETP.GT.U32.AND P1, PT, R5, R0, PT ;  /* 0x000000000500720c */ /* 0x000fe20003f24070 */
[----:B-1----:R-:W-:-:S12]  /*0860*/  IMAD.MOV.U32 R12, RZ, RZ, RZ ;  /* 0x000000ffff0c7224 */ /* 0x002fd800078e00ff */
[----:B------:R-:W-:Y:S01]  /*0870*/  @!P1 IMAD.IADD R0, R0, 0x1, -R5 ;  /* 0x0000000100009824 */ /* 0x000fe200078e0a05 */
[----:B------:R-:W-:Y:S02]  /*0880*/  @!P1 IADD3 R3, R3, 0x1, RZ ;  /* 0x0000000103039810 */ /* 0x000fe40007ffe0ff */
[----:B------:R-:W-:Y:S02]  /*0890*/  ISETP.NE.AND P1, PT, R10, RZ, PT ;  /* 0x000000ff0a00720c */ /* 0x000fe40003f25270 */
[----:B------:R-:W-:Y:S01]  /*08a0*/  ISETP.GE.U32.AND P2, PT, R0, R5, PT ;  /* 0x000000050000720c */ /* 0x000fe20003f46070 */
[----:B--2---:R-:W-:Y:S01]  /*08b0*/  IMAD.MOV R5, RZ, RZ, -R13 ;  /* 0x000000ffff057224 */ /* 0x004fe200078e0a0d */
[----:B------:R-:W-:-:S03]  /*08c0*/  LOP3.LUT R0, R4, R10, RZ, 0x3c, !PT ;  /* 0x0000000a04007212 */ /* 0x000fc600078e3cff */
[----:B------:R-:W-:Y:S01]  /*08d0*/  IMAD R5, R5, R8, RZ ;  /* 0x0000000805057224 */ /* 0x000fe200078e02ff */
[----:B------:R-:W-:Y:S02]  /*08e0*/  ISETP.GE.AND P0, PT, R0, RZ, PT ;  /* 0x000000ff0000720c */ /* 0x000fe40003f06270 */
[----:B------:R-:W-:Y:S01]  /*08f0*/  IABS R0, R7 ;  /* 0x0000000700007213 */ /* 0x000fe20000000000 */
[----:B------:R-:W-:-:S04]  /*0900*/  IMAD.HI.U32 R5, R13, R5, R12 ;  /* 0x000000050d057227 */ /* 0x000fc800078e000c */
[----:B------:R-:W-:Y:S01]  /*0910*/  @P2 IADD3 R3, R3, 0x1, RZ ;  /* 0x0000000103032810 */ /* 0x000fe20007ffe0ff */
[----:B------:R-:W-:-:S05]  /*0920*/  IMAD.MOV R0, RZ, RZ, -R0 ;  /* 0x000000ffff007224 */ /* 0x000fca00078e0a00 */
        /* <DEDUP_REMOVED lines=22> */
.L_x_2108:
[----:B------:R-:W-:-:S04]  /*0a90*/  IMAD.MOV.U32 R0, RZ, RZ, 0x4 ;  /* 0x00000004ff007424 */ /* 0x000fc800078e00ff */
[----:B-1----:R-:W-:-:S05]  /*0aa0*/  IMAD.WIDE R2, R199, R0, c[0x0][0x590] ;  /* 0x00016400c7027625 */ /* 0x002fca00078e0200 */
[----:B------:R1:W3:Y:S02]  /*0ab0*/  LDG.E R5, [R2.64] ;  /* 0x0000000802057981 */ /* 0x0002e4000c1e1900 */
[----:B-1----:R-:W-:Y:S01]  /*0ac0*/  IABS R2, R4 ;  /* 0x0000000400027213 */ /* 0x002fe20000000000 */
        /* <DEDUP_REMOVED lines=25> */
[----:B------:R-:W-:Y:S01]  /*0c60*/  IMAD R0, R5, R8, RZ ;  /* 0x0000000805007224 */ /* 0x000fe200078e02ff */
[----:B------:R-:W-:-:S04]  /*0c70*/  IADD3 R8, -R8, RZ, RZ ;  /* 0x000000ff08087210 */ /* 0x000fc80007ffe1ff */
[C---:B------:R-:W-:Y:S01]  /*0c80*/  IADD3 R2, -R0.reuse, c[0x0][0x538], RZ ;  /* 0x00014e0000027a10 */ /* 0x040fe20007ffe1ff */
[----:B------:R-:W-:Y:S02]  /*0c90*/  IMAD R3, R3, R8, R4 ;  /* 0x0000000803037224 */ /* 0x000fe400078e0204 */
[----:B------:R-:W-:Y:S01]  /*0ca0*/  IMAD.MOV.U32 R8, RZ, RZ, RZ ;  /* 0x000000ffff087224 */ /* 0x000fe200078e00ff */
[----:B------:R-:W-:Y:S02]  /*0cb0*/  IMNMX R5, R5, R2, PT ;  /* 0x0000000205057217 */ /* 0x000fe40003800200 */
[----:B------:R-:W-:Y:S02]  /*0cc0*/  IABS R4, R3 ;  /* 0x0000000300047213 */ /* 0x000fe40000000000 */
[----:B------:R-:W-:Y:S01]  /*0cd0*/  IABS R7, R5 ;  /* 0x0000000500077213 */ /* 0x000fe20000000000 */
[----:B------:R-:W-:Y:S01]  /*0ce0*/  IMAD.MOV R198, RZ, RZ, -R5 ;  /* 0x000000ffffc67224 */ /* 0x000fe200078e0a05 */
[----:B------:R-:W-:-:S02]  /*0cf0*/  IADD3 R0, R0, 0x1000000, R3 ;  /* 0x0100000000007810 */ /* 0x000fc40007ffe003 */
        /* <DEDUP_REMOVED lines=21> */
[----:B------:R-:W-:Y:S02]  /*0e50*/  IMAD R198, R11, R198, R0 ;  /* 0x000000c60bc67224 */ /* 0x000fe400078e0200 */
[----:B------:R-:W-:Y:S02]  /*0e60*/  IMAD.MOV.U32 R2, RZ, RZ, R11 ;  /* 0x000000ffff027224 */ /* 0x000fe400078e000b */
.L_x_2109:
[----:B------:R-:W-:Y:S05]  /*0e70*/  BSYNC B0 ;  /* 0x0000000000007941 */ /* 0x000fea0003800000 */
.L_x_2107:
[----:B------:R-:W-:-:S04]  /*0e80*/  LOP3.LUT R2, RZ, R2, RZ, 0x33, !PT ;  /* 0x00000002ff027212 */ /* 0x000fc800078e33ff */
[----:B------:R-:W-:Y:S01]  /*0e90*/  IADD3 R197, R2, R10, RZ ;  /* 0x0000000a02c57210 */ /* 0x000fe20007ffe0ff */
[----:B------:R-:W-:Y:S05]  /*0ea0*/  BRA `(.L_x_2110) ;  /* 0x0000004000007947 */ /* 0x000fea0003800000 */
.L_x_2098:
[----:B------:R-:W-:Y:S01]  /*0eb0*/  IMAD.MOV.U32 R197, RZ, RZ, RZ ;  /* 0x000000ffffc57224 */ /* 0x000fe200078e00ff */
[----:B------:R-:W-:Y:S01]  /*0ec0*/  MOV R198, RZ ;  /* 0x000000ff00c67202 */ /* 0x000fe20000000f00 */
[----:B------:R-:W-:Y:S01]  /*0ed0*/  IMAD.U32 R196, RZ, RZ, UR4 ;  /* 0x00000004ffc47e24 */ /* 0x000fe2000f8e00ff */
[----:B------:R-:W-:Y:S02]  /*0ee0*/  MOV R199, c[0x0][0x53c] ;  /* 0x00014f0000c77a02 */ /* 0x000fe40000000f00 */
.L_x_2110:
[----:B------:R-:W-:Y:S01]  /*0ef0*/  ISETP.NE.AND P0, PT, R6, RZ, PT ;  /* 0x000000ff0600720c */ /* 0x000fe20003f05270 */
[----:B------:R-:W-:-:S12]  /*0f00*/  WARPSYNC 0xffffffff ;  /* 0xffffffff00007948 */ /* 0x000fd80003800000 */
[----:B------:R1:W-:Y:S04]  /*0f10*/  @!P0 STS.128 [0x24100], R196 ;  /* 0x024100c4ff008388 */ /* 0x0003e80000000c00 */
[----:B------:R-:W-:Y:S06]  /*0f20*/  BAR.ARV 0x5, 0x100 ;  /* 0x0144000000007b1d */ /* 0x000fec0000002000 */
.L_x_2096:
[----:B-1----:R-:W-:-:S13]  /*0f30*/  ISETP.GE.AND P0, PT, R199, c[0x0][0x53c], PT ;  /* 0x00014f00c7007a0c */ /* 0x002fda0003f06270 */
[----:B------:R-:W-:Y:S05]  /*0f40*/  @P0 EXIT ;  /* 0x000000000000094d */ /* 0x000fea0003800000 */
[----:B------:R-:W-:-:S04]  /*0f50*/  SHF.R.S32.HI R6, RZ, 0x1f, R206 ;  /* 0x0000001fff067819 */ /* 0x000fc800000114ce */
[CC--:B------:R-:W-:Y:S02]  /*0f60*/  LEA.HI R8, R6.reuse, R206.reuse, RZ, 0x4 ;  /* 0x000000ce06087211 */ /* 0x0c0fe400078f20ff */
[CC--:B------:R-:W-:Y:S02]  /*0f70*/  LEA.HI R0, R6.reuse, R206.reuse, RZ, 0x2 ;  /* 0x000000ce06007211 */ /* 0x0c0fe400078f10ff */
[----:B------:R-:W-:Y:S02]  /*0f80*/  SHF.R.S32.HI R5, RZ, 0x4, R8 ;  /* 0x00000004ff057819 */ /* 0x000fe40000011408 */
[----:B------:R-:W-:Y:S02]  /*0f90*/  LEA.HI R3, R6, R206, RZ, 0x3 ;  /* 0x000000ce06037211 */ /* 0x000fe400078f18ff */
[C---:B------:R-:W-:Y:S02]  /*0fa0*/  LEA.HI R2, R8.reuse, R5, RZ, 0x1 ;  /* 0x0000000508027211 */ /* 0x040fe400078f08ff */
[----:B------:R-:W-:-:S02]  /*0fb0*/  LOP3.LUT R8, R8, 0xfffffff0, RZ, 0xc0, !PT ;  /* 0xfffffff008087812 */ /* 0x000fc400078ec0ff */
[--C-:B------:R-:W-:Y:S02]  /*0fc0*/  SHF.R.S32.HI R4, RZ, 0x2, R0.reuse ;  /* 0x00000002ff047819 */ /* 0x100fe40000011400 */
[----:B------:R-:W-:Y:S01]  /*0fd0*/  SHF.R.S32.HI R7, RZ, 0x1f, R0 ;  /* 0x0000001fff077819 */ /* 0x000fe20000011400 */
[----:B------:R-:W-:Y:S01]  /*0fe0*/  IMAD.IADD R8, R206, 0x1, -R8 ;  /* 0x00000001ce087824 */ /* 0x000fe200078e0a08 */
[----:B------:R-:W-:Y:S02]  /*0ff0*/  LOP3.LUT R2, R2, 0xfffffffe, RZ, 0xc0, !PT ;  /* 0xfffffffe02027812 */ /* 0x000fe400078ec0ff */
[----:B------:R-:W-:Y:S02]  /*1000*/  SHF.R.S32.HI R219, RZ, 0x3, R3 ;  /* 0x00000003ffdb7819 */ /* 0x000fe40000011403 */
[----:B------:R-:W-:Y:S01]  /*1010*/  SHF.R.S32.HI R9, RZ, 0x1f, R8 ;  /* 0x0000001fff097819 */ /* 0x000fe20000011408 */
[----:B------:R-:W-:Y:S01]  /*1020*/  IMAD.IADD R2, R5, 0x1, -R2 ;  /* 0x0000000105027824 */ /* 0x000fe200078e0a02 */
[----:B------:R-:W-:Y:S01]  /*1030*/  LOP3.LUT R218, R3, 0xfffffff8, RZ, 0xc0, !PT ;  /* 0xfffffff803da7812 */ /* 0x000fe200078ec0ff */
[----:B------:R-:W-:Y:S01]  /*1040*/  IMAD.SHL.U32 R11, R219, 0x40, RZ ;  /* 0x00000040db0b7824 */ /* 0x000fe200078e00ff */
[----:B------:R-:W-:-:S02]  /*1050*/  LEA.HI R7, R7, R4, RZ, 0x3 ;  /* 0x0000000407077211 */ /* 0x000fc400078f18ff */
[----:B------:R-:W-:Y:S01]  /*1060*/  LEA.HI R10, R6, R206, RZ, 0x6 ;  /* 0x000000ce060a7211 */ /* 0x000fe200078f30ff */
[----:B------:R-:W-:Y:S01]  /*1070*/  IMAD.IADD R218, R206, 0x1, -R218 ;  /* 0x00000001ceda7824 */ /* 0x000fe200078e0ada */
[----:B------:R-:W-:Y:S02]  /*1080*/  LEA.HI R9, R9, R8, RZ, 0x3 ;  /* 0x0000000809097211 */ /* 0x000fe400078f18ff */
[----:B------:R-:W-:Y:S01]  /*1090*/  LEA.HI R6, R6, R206, RZ, 0x5 ;  /* 0x000000ce06067211 */ /* 0x000fe200078f28ff */
[----:B------:R-:W-:Y:S01]  /*10a0*/  IMAD.SHL.U32 R10, R10, 0x8, RZ ;  /* 0x000000080a0a7824 */ /* 0x000fe200078e00ff */
[----:B------:R-:W-:Y:S01]  /*10b0*/  LOP3.LUT R7, R7, 0xfffffff8, RZ, 0xc0, !PT ;  /* 0xfffffff807077812 */ /* 0x000fe200078ec0ff */
[----:B------:R-:W-:Y:S01]  /*10c0*/  IMAD.SHL.U32 R222, R218, 0x8, RZ ;  /* 0x00000008dade7824 */ /* 0x000fe200078e00ff */
[C---:B------:R-:W-:Y:S01]  /*10d0*/  LOP3.LUT R5, R9.reuse, 0xfffffff8, RZ, 0xc0, !PT ;  /* 0xfffffff809057812 */ /* 0x040fe200078ec0ff */
[----:B------:R-:W-:Y:S01]  /*10e0*/  IMAD.SHL.U32 R9, R9, 0x40, RZ ;  /* 0x0000004009097824 */ /* 0x000fe200078e00ff */
[----:B------:R-:W-:Y:S01]  /*10f0*/  LOP3.LUT R216, R6, 0xffffffe0, RZ, 0xc0, !PT ;  /* 0xffffffe006d87812 */ /* 0x000fe200078ec0ff */
[----:B------:R-:W-:Y:S01]  /*1100*/  IMAD.IADD R7, R4, 0x1, -R7 ;  /* 0x0000000104077824 */ /* 0x000fe200078e0a07 */
[----:B------:R-:W-:Y:S01]  /*1110*/  LOP3.LUT R11, R11, 0x1c0, RZ, 0xc0, !PT ;  /* 0x000001c00b0b7812 */ /* 0x000fe200078ec0ff */
[----:B------:R-:W-:Y:S01]  /*1120*/  IMAD.IADD R5, R8, 0x1, -R5 ;  /* 0x0000000108057824 */ /* 0x000fe200078e0a05 */
[--C-:B------:R-:W-:Y:S01]  /*1130*/  SHF.R.S32.HI R8, RZ, 0x5, R6.reuse ;  /* 0x00000005ff087819 */ /* 0x100fe20000011406 */
[----:B------:R-:W-:Y:S01]  /*1140*/  IMAD.SHL.U32 R4, R218, 0x40, RZ ;  /* 0x00000040da047824 */ /* 0x000fe200078e00ff */
[----:B------:R-:W-:Y:S01]  /*1150*/  SHF.R.S32.HI R6, RZ, 0x1f, R6 ;  /* 0x0000001fff067819 */ /* 0x000fe20000011406 */
[----:B------:R-:W-:Y:S01]  /*1160*/  IMAD.IADD R216, R206, 0x1, -R216 ;  /* 0x00000001ced87824 */ /* 0x000fe200078e0ad8 */
[----:B------:R-:W-:-:S02]  /*1170*/  SHF.R.U32.HI R212, RZ, 0x3, R11 ;  /* 0x00000003ffd47819 */ /* 0x000fc4000001160b */
[----:B------:R-:W-:Y:S02]  /*1180*/  LOP3.LUT R10, R10, 0x7ffffe00, RZ, 0xc0, !PT ;  /* 0x7ffffe000a0a7812 */ /* 0x000fe400078ec0ff */
[----:B------:R-:W-:Y:S02]  /*1190*/  LOP3.LUT R11, R11, 0x38, R222, 0xf8, !PT ;  /* 0x000000380b0b7812 */ /* 0x000fe400078ef8de */
[----:B------:R-:W-:Y:S02]  /*11a0*/  LOP3.LUT R4, R4, 0x1c0, RZ, 0xc0, !PT ;  /* 0x000001c004047812 */ /* 0x000fe400078ec0ff */
[----:B------:R-:W-:Y:S02]  /*11b0*/  LEA.HI R6, R6, R8, RZ, 0x3 ;  /* 0x0000000806067211 */ /* 0x000fe400078f18ff */
[----:B------:R-:W-:Y:S02]  /*11c0*/  SHF.R.S32.HI R213, RZ, 0x1f, R216 ;  /* 0x0000001fffd57819 */ /* 0x000fe400000114d8 */
[----:B------:R-:W-:Y:S01]  /*11d0*/  LOP3.LUT R212, R10, R11, R212, 0xf6, !PT ;  /* 0x0000000b0ad47212 */ /* 0x000fe200078ef6d4 */
[----:B------:R-:W-:Y:S01]  /*11e0*/  IMAD.SHL.U32 R10, R2, 0x8, RZ ;  /* 0x00000008020a7824 */ /* 0x000fe200078e00ff */
[----:B------:R-:W-:-:S02]  /*11f0*/  LOP3.LUT R11, R7, 0x1, RZ, 0xc0, !PT ;  /* 0x00000001070b7812 */ /* 0x000fc400078ec0ff */
[----:B------:R-:W-:Y:S01]  /*1200*/  LOP3.LUT R3, R4, 0x8, R3, 0xf8, !PT ;  /* 0x0000000804037812 */ /* 0x000fe200078ef803 */
[----:B------:R-:W-:Y:S01]  /*1210*/  IMAD.SHL.U32 R212, R212, 0x2, RZ ;  /* 0x00000002d4d47824 */ /* 0x000fe200078e00ff */
[----:B------:R-:W-:Y:S02]  /*1220*/  LOP3.LUT R0, R0, 0xfffffffc, RZ, 0xc0, !PT ;  /* 0xfffffffc00007812 */ /* 0x000fe400078ec0ff */
[----:B------:R-:W-:Y:S02]  /*1230*/  LOP3.LUT R6, R6, 0xffffff8, RZ, 0xc0, !PT ;  /* 0x0ffffff806067812 */ /* 0x000fe400078ec0ff */
[----:B------:R-:W-:Y:S01]  /*1240*/  LEA.HI R213, R213, R216, RZ, 0x2 ;  /* 0x000000d8d5d57211 */ /* 0x000fe200078f10ff */
[----:B------:R-:W-:Y:S01]  /*1250*/  IMAD.IADD R0, R206, 0x1, -R0 ;  /* 0x00000001ce007824 */ /* 0x000fe200078e0a00 */
[----:B------:R-:W-:Y:S01]  /*1260*/  SHF.R.U32.HI R4, RZ, 0x3, R4 ;  /* 0x00000003ff047819 */ /* 0x000fe20000011604 */
[C---:B------:R-:W-:Y:S01]  /*1270*/  IMAD.IADD R6, R8.reuse, 0x1, -R6 ;  /* 0x0000000108067824 */ /* 0x040fe200078e0a06 */
[----:B------:R-:W-:Y:S01]  /*1280*/  ISETP.NE.U32.AND P3, PT, R11, 0x1, PT ;  /* 0x000000010b00780c */ /* 0x000fe20003f65070 */
[----:B------:R-:W-:Y:S01]  /*1290*/  IMAD.SHL.U32 R8, R8, 0x400, RZ ;  /* 0x0000040008087824 */ /* 0x000fe200078e00ff */
[----:B------:R-:W-:-:S02]  /*12a0*/  SHF.R.S32.HI R215, RZ, 0x2, R213 ;  /* 0x00000002ffd77819 */ /* 0x000fc400000114d5 */
[----:B------:R-:W-:Y:S01]  /*12b0*/  LOP3.LUT R4, R3, R4, RZ, 0x3c, !PT ;  /* 0x0000000403047212 */ /* 0x000fe200078e3cff */
[----:B------:R-:W-:Y:S01]  /*12c0*/  IMAD.SHL.U32 R3, R5, 0x40, RZ ;  /* 0x0000004005037824 */ /* 0x000fe200078e00ff */
[C---:B------:R-:W-:Y:S01]  /*12d0*/  R2P PR, R7.reuse, 0x6 ;  /* 0x0000000607007804 */ /* 0x040fe20000000000 */
[----:B------:R-:W-:Y:S01]  /*12e0*/  IMAD.SHL.U32 R7, R7, 0x40, RZ ;  /* 0x0000004007077824 */ /* 0x000fe200078e00ff */
[----:B------:R-:W-:Y:S01]  /*12f0*/  LOP3.LUT P0, RZ, R5, 0x2, RZ, 0xc0, !PT ;  /* 0x0000000205ff7812 */ /* 0x000fe2000780c0ff */
[----:B------:R-:W-:Y:S01]  /*1300*/  IMAD R215, R6, 0x10, R215 ;  /* 0x0000001006d77824 */ /* 0x000fe200078e02d7 */
[C---:B------:R-:W-:Y:S01]  /*1310*/  LEA.HI R6, R0.reuse, R0, RZ, 0x1 ;  /* 0x0000000000067211 */ /* 0x040fe200078f08ff */
[----:B------:R-:W-:Y:S01]  /*1320*/  IMAD R217, R0, 0x2, R8 ;  /* 0x0000000200d97824 */ /* 0x000fe200078e0208 */
[----:B------:R-:W-:Y:S01]  /*1330*/  LOP3.LUT R3, R3, 0x1c0, RZ, 0xc0, !PT ;  /* 0x000001c003037812 */ /* 0x000fe200078ec0ff */
[----:B------:R-:W-:Y:S01]  /*1340*/  IMAD R4, R2, 0x200, R4 ;  /* 0x0000020002047824 */ /* 0x000fe200078e0204 */
[----:B------:R-:W-:-:S02]  /*1350*/  LOP3.LUT R7, R7, 0x1c0, RZ, 0xc0, !PT ;  /* 0x000001c007077812 */ /* 0x000fc400078ec0ff */
[----:B------:R-:W-:Y:S02]  /*1360*/  LOP3.LUT R6, R6, 0x1ffffffe, RZ, 0xc0, !PT ;  /* 0x1ffffffe06067812 */ /* 0x000fe400078ec0ff */
[----:B------:R-:W-:Y:S02]  /*1370*/  LOP3.LUT R10, R3, 0x8, R10, 0xf8, !PT ;  /* 0x00000008030a7812 */ /* 0x000fe400078ef80a */
[----:B------:R-:W-:Y:S01]  /*1380*/  SHF.R.U32.HI R3, RZ, 0x3, R3 ;  /* 0x00000003ff037819 */ /* 0x000fe20000011603 */
[----:B------:R-:W-:Y:S01]  /*1390*/  IMAD.IADD R214, R0, 0x1, -R6 ;  /* 0x0000000100d67824 */ /* 0x000fe200078e0a06 */
[----:B------:R-:W-:Y:S02]  /*13a0*/  LEA.HI R7, R7, R7, RZ, 0x1d ;  /* 0x0000000707077211 */ /* 0x000fe400078fe8ff */
[----:B------:R-:W-:Y:S01]  /*13b0*/  LOP3.LUT R3, R10, R3, RZ, 0x3c, !PT ;  /* 0x000000030a037212 */ /* 0x000fe200078e3cff */
[----:B------:R-:W-:Y:S01]  /*13c0*/  IMAD R214, R214, 0x8, R215 ;  /* 0x00000008d6d67824 */ /* 0x000fe200078e02d7 */
[----:B------:R-:W-:Y:S01]  /*13d0*/  LOP3.LUT R0, R9, 0xfffffe00, RZ, 0xc0, !PT ;  /* 0xfffffe0009007812 */ /* 0x000fe200078ec0ff */
[----:B------:R-:W-:Y:S01]  /*13e0*/  IMAD.IADD R217, R217, 0x1, R7 ;  /* 0x00000001d9d97824 */ /* 0x000fe200078e0207 */
[----:B------:R-:W-:Y:S01]  /*13f0*/  LOP3.LUT P4, RZ, R5, 0x4, RZ, 0xc0, !PT ;  /* 0x0000000405ff7812 */ /* 0x000fe2000788c0ff */
[----:B------:R-:W-:Y:S01]  /*1400*/  IMAD.MOV.U32 R5, RZ, RZ, 0x40 ;  /* 0x00000040ff057424 */ /* 0x000fe200078e00ff */
[----:B------:R-:W-:-:S02]  /*1410*/  IADD3 R2, R3, R0, R8 ;  /* 0x0000000003027210 */ /* 0x000fc40007ffe008 */
[----:B------:R-:W-:Y:S01]  /*1420*/  LOP3.LUT R3, R3, R0, RZ, 0xfc, !PT ;  /* 0x0000000003037212 */ /* 0x000fe200078efcff */
[----:B------:R-:W-:Y:S01]  /*1430*/  IMAD.MOV.U32 R0, RZ, RZ, 0x20 ;  /* 0x00000020ff007424 */ /* 0x000fe200078e00ff */
[----:B------:R-:W-:Y:S02]  /*1440*/  LEA R217, R217, 0x80, 0x1 ;  /* 0x00000080d9d97811 */ /* 0x000fe400078e08ff */
[----:B------:R-:W-:Y:S02]  /*1450*/  LOP3.LUT R213, R213, 0x7ffffffc, RZ, 0xc0, !PT ;  /* 0x7ffffffcd5d57812 */ /* 0x000fe400078ec0ff */
[----:B------:R-:W-:Y:S02]  /*1460*/  SEL R221, R0, 0xffffffe0, !P1 ;  /* 0xffffffe000dd7807 */ /* 0x000fe40004800000 */
[C---:B------:R-:W-:Y:S01]  /*1470*/  IADD3 R209, R217.reuse, -0x10, RZ ;  /* 0xfffffff0d9d17810 */ /* 0x040fe20007ffe0ff */
[----:B------:R-:W-:Y:S01]  /*1480*/  IMAD.IADD R213, R216, 0x1, -R213 ;  /* 0x00000001d8d57824 */ /* 0x000fe200078e0ad5 */
[----:B------:R-:W-:Y:S01]  /*1490*/  SEL R189, R0, 0xffffffe0, !P0 ;  /* 0xffffffe000bd7807 */ /* 0x000fe20004000000 */
[C---:B------:R-:W-:Y:S01]  /*14a0*/  IMAD.IADD R226, R217.reuse, 0x1, R221 ;  /* 0x00000001d9e27824 */ /* 0x040fe200078e02dd */
[----:B------:R-:W-:Y:S01]  /*14b0*/  @P3 IADD3 R209, R217, 0x10, RZ ;  /* 0x00000010d9d13810 */ /* 0x000fe20007ffe0ff */
[----:B------:R-:W-:Y:S01]  /*14c0*/  IMAD.SHL.U32 R213, R213, 0x2, RZ ;  /* 0x00000002d5d57824 */ /* 0x000fe200078e00ff */
[----:B------:R-:W-:-:S02]  /*14d0*/  LEA R185, R3, 0x100, 0x1 ;  /* 0x0000010003b97811 */ /* 0x000fc400078e08ff */
[----:B------:R-:W-:Y:S01]  /*14e0*/  LEA R191, R2, 0x18100, 0x1 ;  /* 0x0001810002bf7811 */ /* 0x000fe200078e08ff */
[----:B------:R-:W-:Y:S01]  /*14f0*/  IMAD.IADD R221, R221, 0x1, R209 ;  /* 0x00000001dddd7824 */ /* 0x000fe200078e02d1 */
[----:B------:R-:W-:Y:S01]  /*1500*/  SEL R227, R5, 0xffffffc0, !P2 ;  /* 0xffffffc005e37807 */ /* 0x000fe20005000000 */
[----:B------:R-:W-:Y:S01]  /*1510*/  IMAD.IADD R229, R189, 0x1, R185 ;  /* 0x00000001bde57824 */ /* 0x000fe200078e02b9 */
[----:B------:R-:W-:Y:S01]  /*1520*/  SEL R0, R5, 0xffffffc0, !P4 ;  /* 0xffffffc005007807 */ /* 0x000fe20006000000 */
[----:B------:R-:W-:Y:S01]  /*1530*/  IMAD.IADD R188, R191, 0x1, R189 ;  /* 0x00000001bfbc7824 */ /* 0x000fe200078e02bd */
[C---:B------:R-:W-:Y:S01]  /*1540*/  IADD3 R208, R222.reuse, 0x40, RZ ;  /* 0x00000040ded07810 */ /* 0x040fe20007ffe0ff */
[--C-:B------:R-:W-:Y:S01]  /*1550*/  IMAD.IADD R225, R217, 0x1, R227.reuse ;  /* 0x00000001d9e17824 */ /* 0x100fe200078e02e3 */
[----:B------:R-:W-:Y:S01]  /*1560*/  IADD3 R207, R222, 0x80, RZ ;  /* 0x00000080decf7810 */ /* 0x000fe20007ffe0ff */
[----:B------:R-:W-:Y:S01]  /*1570*/  IMAD.IADD R224, R226, 0x1, R227 ;  /* 0x00000001e2e07824 */ /* 0x000fe200078e02e3 */
[----:B------:R-:W-:Y:S01]  /*1580*/  SHF.R.S32.HI R223, RZ, 0x1f, R222 ;  /* 0x0000001fffdf7819 */ /* 0x000fe200000114de */
[----:B------:R-:W-:Y:S01]  /*1590*/  IMAD.IADD R228, R227, 0x1, R209 ;  /* 0x00000001e3e47824 */ /* 0x000fe200078e02d1 */
[----:B------:R-:W-:Y:S01]  /*15a0*/  SHF.R.S32.HI R203, RZ, 0x1f, R208 ;  /* 0x0000001fffcb7819 */ /* 0x000fe200000114d0 */
[----:B------:R-:W-:Y:S01]  /*15b0*/  IMAD.IADD R227, R221, 0x1, R227 ;  /* 0x00000001dde37824 */ /* 0x000fe200078e02e3 */
[----:B------:R-:W-:Y:S01]  /*15c0*/  SHF.R.S32.HI R202, RZ, 0x1f, R207 ;  /* 0x0000001fffca7819 */ /* 0x000fe200000114cf */
[--C-:B------:R-:W-:Y:S01]  /*15d0*/  IMAD.IADD R187, R191, 0x1, R0.reuse ;  /* 0x00000001bfbb7824 */ /* 0x100fe200078e0200 */
[----:B------:R-:W-:Y:S01]  /*15e0*/  IADD3 R211, R212, 0x100, RZ ;  /* 0x00000100d4d37810 */ /* 0x000fe20007ffe0ff */
[----:B------:R-:W-:Y:S01]  /*15f0*/  IMAD.IADD R184, R0, 0x1, R185 ;  /* 0x0000000100b87824 */ /* 0x000fe200078e02b9 */
[----:B------:R-:W-:Y:S01]  /*1600*/  IADD3 R210, R212, 0xc100, RZ ;  /* 0x0000c100d4d27810 */ /* 0x000fe20007ffe0ff */
[----:B------:R-:W-:Y:S01]  /*1610*/  IMAD.IADD R229, R0, 0x1, R229 ;  /* 0x0000000100e57824 */ /* 0x000fe200078e02e5 */
[----:B------:R-:W-:Y:S01]  /*1620*/  LEA R190, R4, 0xc100, 0x1 ;  /* 0x0000c10004be7811 */ /* 0x000fe200078e08ff */
[----:B------:R-:W-:-:S02]  /*1630*/  IMAD.IADD R186, R188, 0x1, R0 ;  /* 0x00000001bcba7824 */ /* 0x000fc400078e0200 */
.L_x_2201:
        /* <DEDUP_REMOVED lines=8> */
[----:B------:R-:W-:-:S04]  /*16c0*/  ISETP.NE.U32.AND P1, PT, RZ, c[0x0][0x348], PT ;  /* 0x0000d200ff007a0c */ /* 0x000fc80003f25070 */
[----:B------:R-:W-:Y:S02]  /*16d0*/  ISETP.NE.AND.EX P1, PT, RZ, c[0x0][0x34c], PT, P1 ;  /* 0x0000d300ff007a0c */ /* 0x000fe40003f25310 */
[----:B--2---:R-:W-:-:S03]  /*16e0*/  SHF.R.S32.HI R5, RZ, 0x1f, R230 ;  /* 0x0000001fff057819 */ /* 0x004fc600000114e6 */
[----:B------:R-:W-:-:S04]  /*16f0*/  @P2 LEA R6, P0, R230, c[0x0][0x370], 0x2 ;  /* 0x0000dc00e6062a11 */ /* 0x000fc800078010ff */
[C---:B------:R-:W-:Y:S02]  /*1700*/  @P2 LEA.HI.X R7, R230.reuse, c[0x0][0x374], R5, 0x2, P0 ;  /* 0x0000dd00e6072a11 */ /* 0x040fe400000f1405 */
[----:B------:R-:W-:Y:S02]  /*1710*/  ISETP.NE.U32.AND P0, PT, RZ, c[0x0][0x350], PT ;  /* 0x0000d400ff007a0c */ /* 0x000fe40003f05070 */
[C---:B------:R-:W-:Y:S01]  /*1720*/  LEA R10, P4, R230.reuse, c[0x0][0x348], 0x2 ;  /* 0x0000d200e60a7a11 */ /* 0x040fe200078810ff */
[----:B------:R1:W5:Y:S01]  /*1730*/  @P2 LDG.E R2, [R6.64] ;  /* 0x0000000806022981 */ /* 0x000362000c1e1900 */
[----:B------:R-:W-:Y:S02]  /*1740*/  ISETP.NE.AND.EX P0, PT, RZ, c[0x0][0x354], PT, P0 ;  /* 0x0000d500ff007a0c */ /* 0x000fe40003f05300 */
[C---:B------:R-:W-:Y:S02]  /*1750*/  @P5 LEA R12, P2, R230.reuse, c[0x0][0x360], 0x2 ;  /* 0x0000d800e60c5a11 */ /* 0x040fe400078410ff */
[----:B------:R-:W-:-:S02]  /*1760*/  LEA R8, P3, R230, c[0x0][0x350], 0x2 ;  /* 0x0000d400e6087a11 */ /* 0x000fc400078610ff */
[C-C-:B------:R-:W-:Y:S02]  /*1770*/  @P5 LEA.HI.X R13, R230.reuse, c[0x0][0x364], R5.reuse, 0x2, P2 ;  /* 0x0000d900e60d5a11 */ /* 0x140fe400010f1405 */
[C-C-:B------:R-:W-:Y:S02]  /*1780*/  LEA.HI.X R11, R230.reuse, c[0x0][0x34c], R5.reuse, 0x2, P4 ;  /* 0x0000d300e60b7a11 */ /* 0x140fe400020f1405 */
[----:B------:R-:W-:Y:S01]  /*1790*/  LEA.HI.X R9, R230, c[0x0][0x354], R5, 0x2, P3 ;  /* 0x0000d500e6097a11 */ /* 0x000fe200018f1405 */
[----:B------:R2:W5:Y:S01]  /*17a0*/  @P5 LDG.E R243, [R12.64] ;  /* 0x000000080cf35981 */ /* 0x000562000c1e1900 */
[----:B-1----:R-:W-:-:S06]  /*17b0*/  CS2R R6, SRZ ;  /* 0x0000000000067805 */ /* 0x002fcc000001ff00 */
[----:B------:R2:W5:Y:S04]  /*17c0*/  @P1 LDG.E R6, [R10.64] ;  /* 0x000000080a061981 */ /* 0x000568000c1e1900 */
[----:B------:R2:W5:Y:S01]  /*17d0*/  @P0 LDG.E R7, [R8.64] ;  /* 0x0000000808070981 */ /* 0x000562000c1e1900 */
[----:B------:R-:W-:Y:S01]  /*17e0*/  YIELD ;  /* 0x0000000000007946 */ /* 0x000fe20003800000 */
[----:B------:R-:W-:Y:S01]  /*17f0*/  LOP3.LUT R231, R198, 0xffff, RZ, 0xc0, !PT ;  /* 0x0000ffffc6e77812 */ /* 0x000fe200078ec0ff */
[----:B------:R-:W-:Y:S05]  /*1800*/  @P5 BRA `(.L_x_2111) ;  /* 0x0000005000005947 */ /* 0x000fea0003800000 */
[----:B-----5:R-:W-:Y:S01]  /*1810*/  MOV R243, c[0x0][0x168] ;  /* 0x00005a0000f37a02 */ /* 0x020fe20000000f00 */
[----:B------:R-:W-:Y:S05]  /*1820*/  @!P1 BRA `(.L_x_2111) ;  /* 0x0000003000009947 */ /* 0x000fea0003800000 */
[----:B------:R-:W3:Y:S04]  /*1830*/  LDG.E R243, [R10.64] ;  /* 0x000000080af37981 */ /* 0x000ee8000c1e1900 */
[----:B------:R-:W3:Y:S02]  /*1840*/  LDG.E R3, [R10.64+0x4] ;  /* 0x000004080a037981 */ /* 0x000ee4000c1e1900 */
[----:B---3--:R-:W-:-:S02]  /*1850*/  IADD3 R243, -R243, R3, RZ ;  /* 0x00000003f3f37210 */ /* 0x008fc40007ffe1ff */
.L_x_2111:
[----:B------:R-:W-:-:S04]  /*1860*/  ISETP.NE.U32.AND P2, PT, RZ, c[0x0][0x368], PT ;  /* 0x0000da00ff007a0c */ /* 0x000fc80003f45070 */
[----:B------:R-:W-:-:S13]  /*1870*/  ISETP.NE.AND.EX P2, PT, RZ, c[0x0][0x36c], PT, P2 ;  /* 0x0000db00ff007a0c */ /* 0x000fda0003f45320 */
[----:B------:R-:W-:Y:S05]  /*1880*/  @!P2 BRA `(.L_x_2112) ;  /* 0x000000400000a947 */ /* 0x000fea0003800000 */
[----:B------:R-:W-:-:S04]  /*1890*/  LEA R244, P2, R230, c[0x0][0x368], 0x2 ;  /* 0x0000da00e6f47a11 */ /* 0x000fc800078410ff */
[----:B------:R-:W-:-:S05]  /*18a0*/  LEA.HI.X R245, R230, c[0x0][0x36c], R5, 0x2, P2 ;  /* 0x0000db00e6f57a11 */ /* 0x000fca00010f1405 */
[----:B------:R1:W5:Y:S01]  /*18b0*/  LDG.E R244, [R244.64] ;  /* 0x00000008f4f47981 */ /* 0x000362000c1e1900 */
[----:B------:R-:W-:Y:S05]  /*18c0*/  BRA `(.L_x_2113) ;  /* 0x0000005000007947 */ /* 0x000fea0003800000 */
.L_x_2112:
[----:B------:R-:W-:Y:S01]  /*18d0*/  MOV R244, c[0x0][0x1d0] ;  /* 0x0000740000f47a02 */ /* 0x000fe20000000f00 */
[----:B------:R-:W-:Y:S05]  /*18e0*/  @!P0 BRA `(.L_x_2113) ;  /* 0x0000003000008947 */ /* 0x000fea0003800000 */
[----:B------:R1:W3:Y:S04]  /*18f0*/  LDG.E R244, [R8.64] ;  /* 0x0000000808f47981 */ /* 0x0002e8000c1e1900 */
[----:B-12---:R-:W3:Y:S02]  /*1900*/  LDG.E R8, [R8.64+0x4] ;  /* 0x0000040808087981 */ /* 0x006ee4000c1e1900 */
[----:B---3--:R-:W-:Y:S02]  /*1910*/  IADD3 R244, -R244, R8, RZ ;  /* 0x00000008f4f47210 */ /* 0x008fe40007ffe1ff */
.L_x_2113:
[----:B------:R-:W-:Y:S01]  /*1920*/  IMAD.MOV.U32 R3, RZ, RZ, c[0x0][0x2c4] ;  /* 0x0000b100ff037624 */ /* 0x000fe200078e00ff */
[----:B------:R-:W-:Y:S01]  /*1930*/  LOP3.LUT R234, R198, 0xff0000, RZ, 0xc0, !PT ;  /* 0x00ff0000c6ea7812 */ /* 0x000fe200078ec0ff */
[----:B------:R-:W-:Y:S01]  /*1940*/  IMAD.SHL.U32 R197, R197, 0x80, RZ ;  /* 0x00000080c5c57824 */ /* 0x000fe200078e00ff */
[----:B------:R-:W-:Y:S01]  /*1950*/  BSSY B0, `(.L_x_2114) ;  /* 0x0000035000007945 */ /* 0x000fe20003800000 */
[--C-:B-----5:R-:W-:Y:S01]  /*1960*/  IMAD.IADD R244, R244, 0x1, -R2.reuse ;  /* 0x00000001f4f47824 */ /* 0x120fe200078e0a02 */
[----:B------:R-:W-:Y:S01]  /*1970*/  ISETP.NE.AND P2, PT, R3, 0x1, PT ;  /* 0x000000010300780c */ /* 0x000fe20003f45270 */
[----:B------:R-:W-:Y:S01]  /*1980*/  IMAD.IADD R7, R7, 0x1, R2 ;  /* 0x0000000107077824 */ /* 0x000fe200078e0202 */
[----:B------:R-:W-:-:S02]  /*1990*/  IADD3 R3, R197, 0x7f, RZ ;  /* 0x0000007fc5037810 */ /* 0x000fc40007ffe0ff */
[C---:B------:R-:W-:Y:S02]  /*19a0*/  IADD3 R4, R244.reuse, 0x40, -R243 ;  /* 0x00000040f4047810 */ /* 0x040fe40007ffe8f3 */
[----:B--2---:R-:W-:-:S07]  /*19b0*/  IADD3 R9, R244, 0x3f, RZ ;  /* 0x0000003ff4097810 */ /* 0x004fce0007ffe0ff */
[----:B------:R-:W-:-:S05]  /*19c0*/  @P2 IMAD.HI.U32 R8, R3, c[0x0][0x2c8], RZ ;  /* 0x0000b20003082a27 */ /* 0x000fca00078e00ff */
[----:B------:R-:W-:Y:S02]  /*19d0*/  @P2 SHF.R.U32.HI R3, RZ, c[0x0][0x2cc], R8 ;  /* 0x0000b300ff032a19 */ /* 0x000fe40000011608 */
[----:B------:R-:W-:-:S03]  /*19e0*/  SHF.R.S32.HI R8, RZ, 0x1f, R9 ;  /* 0x0000001fff087819 */ /* 0x000fc60000011409 */
[----:B------:R-:W-:Y:S01]  /*19f0*/  IMAD.IADD R4, R4, 0x1, R3 ;  /* 0x0000000104047824 */ /* 0x000fe200078e0203 */
[----:B------:R-:W-:-:S04]  /*1a00*/  LEA.HI R8, R8, R9, RZ, 0x6 ;  /* 0x0000000908087211 */ /* 0x000fc800078f30ff */
[----:B------:R-:W-:Y:S02]  /*1a10*/  SHF.R.S32.HI R3, RZ, 0x1f, R4 ;  /* 0x0000001fff037819 */ /* 0x000fe40000011404 */
[----:B------:R-:W-:Y:S02]  /*1a20*/  SHF.R.S32.HI R8, RZ, 0x6, R8 ;  /* 0x00000006ff087819 */ /* 0x000fe40000011408 */
[----:B------:R-:W-:Y:S02]  /*1a30*/  LEA.HI R3, R3, R4, RZ, 0x6 ;  /* 0x0000000403037211 */ /* 0x000fe400078f30ff */
[----:B------:R-:W-:Y:S02]  /*1a40*/  LOP3.LUT R4, R198, 0xff000000, RZ, 0xc0, !PT ;  /* 0xff000000c6047812 */ /* 0x000fe400078ec0ff */
[----:B------:R-:W-:Y:S02]  /*1a50*/  SHF.R.S32.HI R3, RZ, 0x6, R3 ;  /* 0x00000006ff037819 */ /* 0x000fe40000011403 */
[----:B------:R-:W-:-:S02]  /*1a60*/  SHF.R.U32.HI R4, RZ, 0x8, R4 ;  /* 0x00000008ff047819 */ /* 0x000fc40000011604 */
[----:B------:R-:W-:Y:S02]  /*1a70*/  IMNMX R3, R8, R3, PT ;  /* 0x0000000308037217 */ /* 0x000fe40003800200 */
[----:B------:R-:W-:Y:S01]  /*1a80*/  LEA.HI R234, R234, R4, RZ, 0x10 ;  /* 0x00000004eaea7211 */ /* 0x000fe200078f80ff */
[----:B------:R-:W-:Y:S01]  /*1a90*/  IMAD.MOV.U32 R4, RZ, RZ, RZ ;  /* 0x000000ffff047224 */ /* 0x000fe200078e00ff */
[----:B------:R-:W-:Y:S02]  /*1aa0*/  ISETP.GE.AND P3, PT, R3, 0x1, PT ;  /* 0x000000010300780c */ /* 0x000fe40003f66270 */
[----:B------:R-:W-:Y:S02]  /*1ab0*/  LOP3.LUT R235, R234, 0xff, RZ, 0xc0, !PT ;  /* 0x000000ffeaeb7812 */ /* 0x000fe400078ec0ff */
[----:B------:R-:W-:-:S09]  /*1ac0*/  SHF.R.U32.HI R234, RZ, 0x10, R234 ;  /* 0x00000010ffea7819 */ /* 0x000fd200000116ea */
[----:B------:R-:W-:Y:S05]  /*1ad0*/  @!P3 BRA `(.L_x_2115) ;  /* 0x000001c00000b947 */ /* 0x000fea0003800000 */
[----:B------:R-:W-:-:S04]  /*1ae0*/  ISETP.NE.AND P3, PT, R234, RZ, PT ;  /* 0x000000ffea00720c */ /* 0x000fc80003f65270 */
[----:B------:R-:W-:-:S04]  /*1af0*/  SEL R8, R234, c[0x0][0x338], P3 ;  /* 0x0000ce00ea087a07 */ /* 0x000fc80001800000 */
[-C--:B------:R-:W-:Y:S02]  /*1b00*/  IABS R10, R8.reuse ;  /* 0x00000008000a7213 */ /* 0x080fe40000000000 */
[----:B------:R-:W-:Y:S02]  /*1b10*/  IADD3 R11, R8, -0x1, R3 ;  /* 0xffffffff080b7810 */ /* 0x000fe40007ffe003 */
[----:B------:R-:W2:Y:S01]  /*1b20*/  I2F.RP R12, R10 ;  /* 0x0000000a000c7306 */ /* 0x000ea20000209400 */
[-C--:B------:R-:W-:Y:S02]  /*1b30*/  IABS R2, R8.reuse ;  /* 0x0000000800027213 */ /* 0x080fe40000000000 */
[----:B------:R-:W-:Y:S02]  /*1b40*/  IABS R4, R11 ;  /* 0x0000000b00047213 */ /* 0x000fe40000000000 */
[----:B------:R-:W-:Y:S01]  /*1b50*/  LOP3.LUT R11, R11, R8, RZ, 0x3c, !PT ;  /* 0x000000080b0b7212 */ /* 0x000fe200078e3cff */
[----:B------:R-:W-:-:S03]  /*1b60*/  IMAD.MOV R2, RZ, RZ, -R2 ;  /* 0x000000ffff027224 */ /* 0x000fc600078e0a02 */
[----:B------:R-:W-:Y:S01]  /*1b70*/  ISETP.GE.AND P3, PT, R11, RZ, PT ;  /* 0x000000ff0b00720c */ /* 0x000fe20003f66270 */
[----:B--2---:R-:W2:Y:S02]  /*1b80*/  MUFU.RCP R12, R12 ;  /* 0x0000000c000c7308 */ /* 0x004ea40000001000 */
[----:B--2---:R-:W-:-:S06]  /*1b90*/  IADD3 R12, R12, 0xffffffe, RZ ;  /* 0x0ffffffe0c0c7810 */ /* 0x004fcc0007ffe0ff */
[----:B------:R-:W2:Y:S02]  /*1ba0*/  F2I.FTZ.U32.TRUNC.NTZ R13, R12 ;  /* 0x0000000c000d7305 */ /* 0x000ea4000021f000 */
[----:B--2---:R-:W-:Y:S02]  /*1bb0*/  IMAD.MOV R9, RZ, RZ, -R13 ;  /* 0x000000ffff097224 */ /* 0x004fe400078e0a0d */
        /* <DEDUP_REMOVED lines=14> */
.L_x_2115:
[----:B------:R-:W-:Y:S05]  /*1ca0*/  BSYNC B0 ;  /* 0x0000000000007941 */ /* 0x000fea0003800000 */
.L_x_2114:
        /* <DEDUP_REMOVED lines=59> */
[----:B------:R2:W3:Y:S01]  /*2060*/  @P4 LDG.E R2, [R8.64] ;  /* 0x0000000808024981 */ /* 0x0004e2000c1e1900 */
[----:B------:R-:W-:Y:S01]  /*2070*/  SHF.R.S32.HI R16, RZ, 0x1f, R6 ;  /* 0x0000001fff107819 */ /* 0x000fe20000011406 */
[----:B------:R-:W-:Y:S01]  /*2080*/  IMAD.WIDE.U32 R12, R6, c[0x0][0x178], RZ ;  /* 0x00005e00060c7a25 */ /* 0x000fe200078e00ff */
[----:B------:R-:W-:Y:S02]  /*2090*/  LEA R0, R218, R219, 0x5 ;  /* 0x000000dbda007211 */ /* 0x000fe400078e28ff */
[----:B------:R-:W-:Y:S01]  /*20a0*/  IADD3 R10, P3, R219, R7, RZ ;  /* 0x00000007db0a7210 */ /* 0x000fe20007f7e0ff */
[----:B------:R-:W-:Y:S01]  /*20b0*/  IMAD R16, R16, c[0x0][0x178], RZ ;  /* 0x00005e0010107a24 */ /* 0x000fe200078e02ff */
[----:B------:R-:W-:Y:S02]  /*20c0*/  IADD3 R0, R197, R0, RZ ;  /* 0x00000000c5007210 */ /* 0x000fe40007ffe0ff */
[----:B------:R-:W-:Y:S01]  /*20d0*/  ISETP.GE.AND P6, PT, R222, c[0x0][0x198], PT ;  /* 0x00006600de007a0c */ /* 0x000fe20003fc6270 */
[----:B------:R-:W-:Y:S01]  /*20e0*/  IMAD R16, R6, c[0x0][0x17c], R16 ;  /* 0x00005f0006107a24 */ /* 0x000fe200078e0210 */
[----:B------:R-:W-:Y:S01]  /*20f0*/  MOV R4, R0 ;  /* 0x0000000000047202 */ /* 0x000fe20000000f00 */
[----:B------:R-:W-:Y:S01]  /*2100*/  @P2 IMAD.HI.U32 R6, R0, c[0x0][0x2c8], RZ ;  /* 0x0000b20000062a27 */ /* 0x000fe200078e00ff */
[----:B------:R-:W-:-:S02]  /*2110*/  ISETP.GE.AND P5, PT, R208, c[0x0][0x198], PT ;  /* 0x00006600d0007a0c */ /* 0x000fc40003fa6270 */
[----:B------:R-:W-:Y:S01]  /*2120*/  IADD3 R17, R13, R16, RZ ;  /* 0x000000100d117210 */ /* 0x000fe20007ffe0ff */
[C---:B------:R-:W-:Y:S01]  /*2130*/  IMAD.WIDE.U32 R14, R10.reuse, c[0x0][0x1e0], R222 ;  /* 0x000078000a0e7a25 */ /* 0x040fe200078e00de */
[----:B------:R-:W-:Y:S02]  /*2140*/  MOV R16, R12 ;  /* 0x0000000c00107202 */ /* 0x000fe40000000f00 */
[----:B------:R-:W-:Y:S01]  /*2150*/  @P2 SHF.R.U32.HI R4, RZ, c[0x0][0x2cc], R6 ;  /* 0x0000b300ff042a19 */ /* 0x000fe20000011606 */
[----:B------:R-:W-:Y:S01]  /*2160*/  IMAD.WIDE.U32 R12, R10, c[0x0][0x208], R222 ;  /* 0x000082000a0c7a25 */ /* 0x000fe200078e00de */
[----:B------:R-:W-:Y:S02]  /*2170*/  SEL R6, R230, RZ, !P1 ;  /* 0x000000ffe6067207 */ /* 0x000fe40004800000 */
[----:B------:R-:W-:Y:S01]  /*2180*/  IADD3 R80, R3, -0x1, RZ ;  /* 0xffffffff03507810 */ /* 0x000fe20007ffe0ff */
[----:B------:R-:W-:Y:S01]  /*2190*/  IMAD.WIDE.U32 R16, R231, c[0x0][0x1b8], R16 ;  /* 0x00006e00e7107a25 */ /* 0x000fe200078e0010 */
[----:B--2---:R-:W-:-:S02]  /*21a0*/  SHF.R.S32.HI R8, RZ, 0x1f, R7 ;  /* 0x0000001fff087819 */ /* 0x004fc40000011407 */
[----:B------:R-:W-:Y:S01]  /*21b0*/  SEL R7, R5, RZ, !P1 ;  /* 0x000000ff05077207 */ /* 0x000fe20004800000 */
[----:B------:R-:W-:Y:S01]  /*21c0*/  IMAD R11, R231, c[0x0][0x1bc], R17 ;  /* 0x00006f00e70b7a24 */ /* 0x000fe200078e0211 */
[----:B------:R-:W-:-:S03]  /*21d0*/  LEA.HI.X.SX32 R8, R219, R8, 0x1, P3 ;  /* 0x00000008db087211 */ /* 0x000fc600018f0eff */
[----:B------:R-:W-:Y:S02]  /*21e0*/  IMAD R7, R7, c[0x0][0x1c0], RZ ;  /* 0x0000700007077a24 */ /* 0x000fe400078e02ff */
[C---:B------:R-:W-:Y:S02]  /*21f0*/  IMAD R9, R8.reuse, c[0x0][0x1e0], RZ ;  /* 0x0000780008097a24 */ /* 0x040fe400078e02ff */
[----:B------:R-:W-:Y:S02]  /*2200*/  IMAD R8, R8, c[0x0][0x208], RZ ;  /* 0x0000820008087a24 */ /* 0x000fe400078e02ff */
[C---:B------:R-:W-:Y:S02]  /*2210*/  IMAD R9, R10.reuse, c[0x0][0x1e4], R9 ;  /* 0x000079000a097a24 */ /* 0x040fe400078e0209 */
[----:B------:R-:W-:Y:S02]  /*2220*/  IMAD R8, R10, c[0x0][0x20c], R8 ;  /* 0x000083000a087a24 */ /* 0x000fe400078e0208 */
[----:B------:R-:W-:Y:S01]  /*2230*/  IMAD.MOV.U32 R10, RZ, RZ, R16 ;  /* 0x000000ffff0a7224 */ /* 0x000fe200078e0010 */
[----:B------:R-:W-:Y:S01]  /*2240*/  IADD3 R15, R15, R9, RZ ;  /* 0x000000090f0f7210 */ /* 0x000fe20007ffe0ff */
[C---:B------:R-:W-:Y:S01]  /*2250*/  IMAD R7, R6.reuse, c[0x0][0x1c4], R7 ;  /* 0x0000710006077a24 */ /* 0x040fe200078e0207 */
[----:B------:R-:W-:Y:S01]  /*2260*/  IADD3 R13, R13, R8, RZ ;  /* 0x000000080d0d7210 */ /* 0x000fe20007ffe0ff */
[----:B------:R-:W-:Y:S01]  /*2270*/  IMAD.WIDE.U32 R10, R6, c[0x0][0x1c0], R10 ;  /* 0x00007000060a7a25 */ /* 0x000fe200078e000a */
[----:B------:R-:W-:-:S02]  /*2280*/  IADD3 R6, -R4, RZ, RZ ;  /* 0x000000ff04067210 */ /* 0x000fc40007ffe1ff */
[----:B------:R-:W-:Y:S01]  /*2290*/  SHF.R.S32.HI R8, RZ, 0x1f, R4 ;  /* 0x0000001fff087819 */ /* 0x000fe20000011404 */
[----:B------:R-:W-:Y:S02]  /*22a0*/  IMAD.IADD R11, R11, 0x1, R7 ;  /* 0x000000010b0b7824 */ /* 0x000fe400078e0207 */
[----:B------:R-:W-:Y:S02]  /*22b0*/  IMAD R6, R6, c[0x0][0x2c4], R0 ;  /* 0x0000b10006067a24 */ /* 0x000fe400078e0200 */
[----:B------:R-:W-:Y:S02]  /*22c0*/  IMAD R8, R8, c[0x0][0x1b0], RZ ;  /* 0x00006c0008087a24 */ /* 0x000fe400078e02ff */
[----:B------:R-:W-:-:S04]  /*22d0*/  IMAD.WIDE.U32 R10, R4, c[0x0][0x1b0], R10 ;  /* 0x00006c00040a7a25 */ /* 0x000fc800078e000a */
[----:B------:R-:W-:Y:S01]  /*22e0*/  IMAD R8, R4, c[0x0][0x1b4], R8 ;  /* 0x00006d0004087a24 */ /* 0x000fe200078e0208 */
[----:B------:R-:W-:Y:S01]  /*22f0*/  SHF.R.S32.HI R4, RZ, 0x1f, R6 ;  /* 0x0000001fff047819 */ /* 0x000fe20000011406 */
[----:B------:R-:W-:-:S03]  /*2300*/  IMAD.WIDE.U32 R14, R231, c[0x0][0x1e8], R14 ;  /* 0x00007a00e70e7a25 */ /* 0x000fc600078e000e */
[----:B------:R-:W-:Y:S01]  /*2310*/  IADD3 R11, R11, R8, RZ ;  /* 0x000000080b0b7210 */ /* 0x000fe20007ffe0ff */
[----:B------:R-:W-:Y:S01]  /*2320*/  IMAD.WIDE.U32 R12, R231, c[0x0][0x210], R12 ;  /* 0x00008400e70c7a25 */ /* 0x000fe200078e000c */
[----:B------:R-:W-:-:S03]  /*2330*/  MOV R240, R14 ;  /* 0x0000000e00f07202 */ /* 0x000fc60000000f00 */
[----:B------:R-:W-:Y:S01]  /*2340*/  IMAD R4, R4, c[0x0][0x1a8], RZ ;  /* 0x00006a0004047a24 */ /* 0x000fe200078e02ff */
[----:B------:R-:W-:Y:S01]  /*2350*/  MOV R236, R12 ;  /* 0x0000000c00ec7202 */ /* 0x000fe20000000f00 */
[C---:B------:R-:W-:Y:S02]  /*2360*/  IMAD R241, R231.reuse, c[0x0][0x1ec], R15 ;  /* 0x00007b00e7f17a24 */ /* 0x040fe400078e020f */
[C---:B------:R-:W-:Y:S02]  /*2370*/  IMAD R8, R6.reuse, c[0x0][0x1ac], R4 ;  /* 0x00006b0006087a24 */ /* 0x040fe400078e0204 */
[----:B------:R-:W-:Y:S02]  /*2380*/  IMAD R237, R231, c[0x0][0x214], R13 ;  /* 0x00008500e7ed7a24 */ /* 0x000fe400078e020d */
[----:B------:R-:W-:-:S05]  /*2390*/  IMAD.WIDE.U32 R6, R6, c[0x0][0x1a8], R10 ;  /* 0x00006a0006067a25 */ /* 0x000fca00078e000a */
[----:B------:R-:W-:Y:S02]  /*23a0*/  IADD3 R8, R7, R8, RZ ;  /* 0x0000000807087210 */ /* 0x000fe40007ffe0ff */
[----:B------:R-:W-:Y:S02]  /*23b0*/  IADD3 R7, R219, R197, RZ ;  /* 0x000000c5db077210 */ /* 0x000fe40007ffe0ff */
[----:B---3--:R-:W-:Y:S01]  /*23c0*/  @P4 SHF.R.S32.HI R0, RZ, 0x1f, R2 ;  /* 0x0000001fff004819 */ /* 0x008fe20000011402 */
[----:B------:R-:W-:Y:S01]  /*23d0*/  @!P4 IMAD.MOV.U32 R2, RZ, RZ, R230 ;  /* 0x000000ffff02c224 */ /* 0x000fe200078e00e6 */
[----:B------:R-:W-:Y:S02]  /*23e0*/  @!P4 MOV R0, R5 ;  /* 0x000000050000c202 */ /* 0x000fe40000000f00 */
[----:B------:R-:W-:Y:S02]  /*23f0*/  ISETP.GE.AND P4, PT, R207, c[0x0][0x198], PT ;  /* 0x00006600cf007a0c */ /* 0x000fe40003f86270 */
[----:B------:R-:W-:-:S02]  /*2400*/  SEL R0, R0, RZ, !P0 ;  /* 0x000000ff00007207 */ /* 0x000fc40004000000 */
[----:B------:R-:W-:Y:S02]  /*2410*/  SEL R2, R2, RZ, !P0 ;  /* 0x000000ff02027207 */ /* 0x000fe40004000000 */
[----:B------:R-:W-:Y:S01]  /*2420*/  LEA R9, P0, R6, c[0x0][0x160], 0x1 ;  /* 0x0000580006097a11 */ /* 0x000fe200078008ff */
[C---:B------:R-:W-:Y:S02]  /*2430*/  IMAD R232, R0.reuse, c[0x0][0x1f0], RZ ;  /* 0x00007c0000e87a24 */ /* 0x040fe400078e02ff */
        /* <DEDUP_REMOVED lines=9> */
[----:B------:R2:W3:Y:S02]  /*24d0*/  SHFL.IDX PT, R10, R8, RZ, 0x181f ;  /* 0x00181fff080a7589 */ /* 0x0004e400000e0000 */
.L_x_2206:
[----:B------:R-:W-:Y:S05]  /*24e0*/  BRA.DIV ~URZ, `(.L_x_2118) ;  /* 0x0000e2127f007947 */ /* 0x000fea000b800000 */
[----:B------:R4:W1:Y:S02]  /*24f0*/  SHFL.IDX PT, R0, R9, RZ, 0x181f ;  /* 0x00181fff09007589 */ /* 0x00086400000e0000 */
.L_x_2207:
[----:B------:R-:W-:Y:S01]  /*2500*/  IMAD R6, R243, c[0x0][0x2c4], RZ ;  /* 0x0000b100f3067a24 */ /* 0x000fe200078e02ff */
[----:B------:R-:W-:Y:S04]  /*2510*/  BSSY B0, `(.L_x_2119) ;  /* 0x000000f000007945 */ /* 0x000fe80003800000 */
[----:B------:R-:W-:-:S13]  /*2520*/  ISETP.GE.AND P0, PT, R7, R6, PT ;  /* 0x000000060700720c */ /* 0x000fda0003f06270 */
[----:B------:R-:W-:Y:S05]  /*2530*/  @P0 BRA `(.L_x_2120) ;  /* 0x000000c000000947 */ /* 0x000fea0003800000 */
[-C--:B-1----:R-:W-:Y:S02]  /*2540*/  LEA R12, P3, R222, R0.reuse, 0x1 ;  /* 0x00000000de0c7211 */ /* 0x082fe400078608ff */
[-C--:B------:R-:W-:Y:S02]  /*2550*/  LEA R4, P1, R208, R0.reuse, 0x1 ;  /* 0x00000000d0047211 */ /* 0x080fe400078208ff */
[C---:B------:R-:W-:Y:S02]  /*2560*/  LEA R14, P0, R207.reuse, R0, 0x1 ;  /* 0x00000000cf0e7211 */ /* 0x040fe400078008ff */
[-C--:B---3--:R-:W-:Y:S02]  /*2570*/  LEA.HI.X R13, R222, R10.reuse, R223, 0x1, P3 ;  /* 0x0000000ade0d7211 */ /* 0x088fe400018f0cdf */
[-C--:B------:R-:W-:Y:S02]  /*2580*/  LEA.HI.X R5, R208, R10.reuse, R203, 0x1, P1 ;  /* 0x0000000ad0057211 */ /* 0x080fe400008f0ccb */
[----:B------:R-:W-:Y:S01]  /*2590*/  LEA.HI.X R15, R207, R10, R202, 0x1, P0 ;  /* 0x0000000acf0f7211 */ /* 0x000fe200000f0cca */
[----:B------:R-:W-:Y:S01]  /*25a0*/  @!PT LDS RZ, [RZ] ;  /* 0x00000000fffff984 */ /* 0x000fe20000000800 */
[----:B------:R-:W-:Y:S01]  /*25b0*/  @!PT LDS RZ, [RZ] ;  /* 0x00000000fffff984 */ /* 0x000fe20000000800 */
[----:B------:R-:W-:Y:S01]  /*25c0*/  @!PT LDS RZ, [RZ] ;  /* 0x00000000fffff984 */ /* 0x000fe20000000800 */
[----:B------:R1:W-:Y:S04]  /*25d0*/  LDGSTS.E.BYPASS.LTC128B.128 [R212+0x18100], [R12.64], !P6 ;  /* 0x181000000cd47fae */ /* 0x0003e8000f101d48 */
[----:B------:R1:W-:Y:S04]  /*25e0*/  LDGSTS.E.BYPASS.LTC128B.128 [R212+0x1c100], [R4.64], !P5 ;  /* 0x1c10000004d47fae */ /* 0x0003e8000e901d48 */
[----:B------:R1:W-:Y:S02]  /*25f0*/  LDGSTS.E.BYPASS.LTC128B.128 [R212+0x20100], [R14.64], !P4 ;  /* 0x201000000ed47fae */ /* 0x0003e4000e101d48 */
.L_x_2120:
[----:B------:R-:W-:Y:S05]  /*2600*/  BSYNC B0 ;  /* 0x0000000000007941 */ /* 0x000fea0003800000 */
.L_x_2119:
[----:B------:R-:W-:Y:S05]  /*2610*/  BRA.DIV ~URZ, `(.L_x_2121) ;  /* 0x0000e1527f007947 */ /* 0x000fea000b800000 */
[----:B---3--:R3:W2:Y:S04]  /*2620*/  SHFL.IDX PT, R10, R8, 0x1, 0x181f ;  /* 0x00381f00080a7f89 */ /* 0x0086a800000e0000 */
[----:B------:R3:W4:Y:S02]  /*2630*/  SHFL.IDX PT, R2, R9, 0x1, 0x181f ;  /* 0x00381f0009027f89 */ /* 0x00072400000e0000 */
.L_x_2208:
[----:B-1----:R-:W-:Y:S01]  /*2640*/  IADD3 R0, R7, 0x20, RZ ;  /* 0x0000002007007810 */ /* 0x002fe20007ffe0ff */
[----:B------:R-:W-:Y:S03]  /*2650*/  BSSY B0, `(.L_x_2122) ;  /* 0x000000f000007945 */ /* 0x000fe60003800000 */
[----:B------:R-:W-:-:S13]  /*2660*/  ISETP.GE.AND P0, PT, R0, R6, PT ;  /* 0x000000060000720c */ /* 0x000fda0003f06270 */
[----:B------:R-:W-:Y:S05]  /*2670*/  @P0 BRA `(.L_x_2123) ;  /* 0x000000c000000947 */ /* 0x000fea0003800000 */
[-C--:B----4-:R-:W-:Y:S02]  /*2680*/  LEA R12, P3, R222, R2.reuse, 0x1 ;  /* 0x00000002de0c7211 */ /* 0x090fe400078608ff */
[-C--:B------:R-:W-:Y:S02]  /*2690*/  LEA R4, P1, R208, R2.reuse, 0x1 ;  /* 0x00000002d0047211 */ /* 0x080fe400078208ff */
[C---:B------:R-:W-:Y:S02]  /*26a0*/  LEA R14, P0, R207.reuse, R2, 0x1 ;  /* 0x00000002cf0e7211 */ /* 0x040fe400078008ff */
[-C--:B--2---:R-:W-:Y:S02]  /*26b0*/  LEA.HI.X R13, R222, R10.reuse, R223, 0x1, P3 ;  /* 0x0000000ade0d7211 */ /* 0x084fe400018f0cdf */
        /* <DEDUP_REMOVED lines=8> */
.L_x_2123:
[----:B------:R-:W-:Y:S05]  /*2740*/  BSYNC B0 ;  /* 0x0000000000007941 */ /* 0x000fea0003800000 */
.L_x_2122:
[----:B------:R-:W-:Y:S05]  /*2750*/  BRA.DIV ~URZ, `(.L_x_2124) ;  /* 0x0000e0d27f007947 */ /* 0x000fea000b800000 */
[----:B--2---:R2:W1:Y:S02]  /*2760*/  SHFL.IDX PT, R10, R8, 0x2, 0x181f ;  /* 0x00581f00080a7f89 */ /* 0x00446400000e0000 */
.L_x_2209:
[----:B------:R-:W-:Y:S05]  /*2770*/  BRA.DIV ~URZ, `(.L_x_2125) ;  /* 0x0000e1227f007947 */ /* 0x000fea000b800000 */
[----:B----4-:R4:W2:Y:S02]  /*2780*/  SHFL.IDX PT, R2, R9, 0x2, 0x181f ;  /* 0x00581f0009027f89 */ /* 0x0108a400000e0000 */
.L_x_2210:
[----:B------:R-:W-:Y:S01]  /*2790*/  IADD3 R0, R7, 0x40, RZ ;  /* 0x0000004007007810 */ /* 0x000fe20007ffe0ff */
[----:B------:R-:W-:Y:S03]  /*27a0*/  BSSY B0, `(.L_x_2126) ;  /* 0x000000f000007945 */ /* 0x000fe60003800000 */
[----:B------:R-:W-:-:S13]  /*27b0*/  ISETP.GE.AND P0, PT, R0, R6, PT ;  /* 0x000000060000720c */ /* 0x000fda0003f06270 */
[----:B------:R-:W-:Y:S05]  /*27c0*/  @P0 BRA `(.L_x_2127) ;  /* 0x000000c000000947 */ /* 0x000fea0003800000 */
[-C--:B-12---:R-:W-:Y:S02]  /*27d0*/  LEA R12, P3, R222, R2.reuse, 0x1 ;  /* 0x00000002de0c7211 */ /* 0x086fe400078608ff */
[-C--:B------:R-:W-:Y:S02]  /*27e0*/  LEA R4, P1, R208, R2.reuse, 0x1 ;  /* 0x00000002d0047211 */ /* 0x080fe400078208ff */
[C---:B------:R-:W-:Y:S02]  /*27f0*/  LEA R14, P0, R207.reuse, R2, 0x1 ;  /* 0x00000002cf0e7211 */ /* 0x040fe400078008ff */
[-C--:B------:R-:W-:Y:S02]  /*2800*/  LEA.HI.X R13, R222, R10.reuse, R223, 0x1, P3 ;  /* 0x0000000ade0d7211 */ /* 0x080fe400018f0cdf */
        /* <DEDUP_REMOVED lines=8> */
.L_x_2127:
[----:B------:R-:W-:Y:S05]  /*2890*/  BSYNC B0 ;  /* 0x0000000000007941 */ /* 0x000fea0003800000 */
.L_x_2126:
[----:B------:R-:W-:Y:S05]  /*28a0*/  BRA.DIV ~URZ, `(.L_x_2128) ;  /* 0x0000e0527f007947 */ /* 0x000fea000b800000 */
[----:B--23--:R-:W2:Y:S04]  /*28b0*/  SHFL.IDX PT, R8, R8, 0x3, 0x181f ;  /* 0x00781f0008087f89 */ /* 0x00cea800000e0000 */
[----:B----4-:R-:W3:Y:S02]  /*28c0*/  SHFL.IDX PT, R9, R9, 0x3, 0x181f ;  /* 0x00781f0009097f89 */ /* 0x010ee400000e0000 */
.L_x_2211:
[----:B------:R-:W-:-:S04]  /*28d0*/  IADD3 R7, R7, 0x60, RZ ;  /* 0x0000006007077810 */ /* 0x000fc80007ffe0ff */
[----:B------:R-:W-:-:S13]  /*28e0*/  ISETP.GE.AND P3, PT, R7, R6, PT ;  /* 0x000000060700720c */ /* 0x000fda0003f66270 */
[-C--:B---3--:R-:W-:Y:S02]  /*28f0*/  @!P3 LEA R6, P0, R222, R9.reuse, 0x1 ;  /* 0x00000009de06b211 */ /* 0x088fe400078008ff */
[-C--:B-1----:R-:W-:Y:S02]  /*2900*/  @!P3 LEA R4, P1, R208, R9.reuse, 0x1 ;  /* 0x00000009d004b211 */ /* 0x082fe400078208ff */
[-C--:B--2---:R-:W-:Y:S02]  /*2910*/  @!P3 LEA.HI.X R7, R222, R8.reuse, R223, 0x1, P0 ;  /* 0x00000008de07b211 */ /* 0x084fe400000f0cdf */
[C---:B------:R-:W-:Y:S02]  /*2920*/  @!P3 LEA R10, P0, R207.reuse, R9, 0x1 ;  /* 0x00000009cf0ab211 */ /* 0x040fe400078008ff */
[-C--:B------:R-:W-:Y:S01]  /*2930*/  @!P3 LEA.HI.X R5, R208, R8.reuse, R203, 0x1, P1 ;  /* 0x00000008d005b211 */ /* 0x080fe200008f0ccb */
[----:B------:R-:W-:Y:S01]  /*2940*/  @!PT LDS RZ, [RZ] ;  /* 0x00000000fffff984 */ /* 0x000fe20000000800 */
[----:B------:R-:W-:Y:S01]  /*2950*/  @!PT LDS RZ, [RZ] ;  /* 0x00000000fffff984 */ /* 0x000fe20000000800 */
[----:B------:R-:W-:Y:S01]  /*2960*/  @!PT LDS RZ, [RZ] ;  /* 0x00000000fffff984 */ /* 0x000fe20000000800 */
[----:B------:R1:W-:Y:S01]  /*2970*/  @!P3 LDGSTS.E.BYPASS.LTC128B.128 [R212+0x1b100], [R6.64], !P6 ;  /* 0x1b10000006d4bfae */ /* 0x0003e2000f101d48 */
[----:B------:R-:W-:-:S03]  /*2980*/  @!P3 LEA.HI.X R11, R207, R8, R202, 0x1, P0 ;  /* 0x00000008cf0bb211 */ /* 0x000fc600000f0cca */
[----:B------:R1:W-:Y:S04]  /*2990*/  @!P3 LDGSTS.E.BYPASS.LTC128B.128 [R212+0x1f100], [R4.64], !P5 ;  /* 0x1f10000004d4bfae */ /* 0x0003e8000e901d48 */
[----:B------:R1:W-:Y:S04]  /*29a0*/  @!P3 LDGSTS.E.BYPASS.LTC128B.128 [R212+0x23100], [R10.64], !P4 ;  /* 0x231000000ad4bfae */ /* 0x0003e8000e101d48 */
[----:B------:R-:W0:Y:S01]  /*29b0*/  LDGDEPBAR ;  /* 0x00000000000079af */ /* 0x000e220000000000 */
[----:B------:R-:W-:Y:S02]  /*29c0*/  WARPSYNC 0xffffffff ;  /* 0xffffffff00007948 */ /* 0x000fe40003800000 */
[----:B-1----:R-:W-:Y:S01]  /*29d0*/  IMAD.IADD R5, R244, 0x1, -R219 ;  /* 0x00000001f4057824 */ /* 0x002fe200078e0adb */
[----:B------:R-:W-:Y:S01]  /*29e0*/  SHF.R.S32.HI R6, RZ, 0x1f, R80 ;  /* 0x0000001fff067819 */ /* 0x000fe20000011450 */
[----:B------:R-:W-:Y:S01]  /*29f0*/  IMAD.MOV.U32 R2, RZ, RZ, 0x20 ;  /* 0x00000020ff027424 */ /* 0x000fe200078e00ff */
[----:B------:R-:W-:Y:S01]  /*2a00*/  BAR.SYNC.DEFER_BLOCKING 0x0 ;  /* 0x0000000000007b1d */ /* 0x000fe20000010000 */
[----:B------:R-:W-:-:S02]  /*2a10*/  IMAD R5, R80, -0x40, R5 ;  /* 0xffffffc050057824 */ /* 0x000fc400078e0205 */
[----:B------:R-:W-:Y:S02]  /*2a20*/  IMAD R0, R6, c[0x0][0x1e0], RZ ;  /* 0x0000780006007a24 */ /* 0x000fe400078e02ff */
[C---:B------:R-:W-:Y:S01]  /*2a30*/  IMAD.WIDE.U32 R10, R80.reuse, c[0x0][0x1e0], RZ ;  /* 0x00007800500a7a25 */ /* 0x040fe200078e00ff */
[C---:B------:R-:W-:Y:S01]  /*2a40*/  ISETP.GE.AND P6, PT, R5.reuse, 0x21, PT ;  /* 0x000000210500780c */ /* 0x040fe20003fc6270 */
[----:B------:R-:W-:Y:S01]  /*2a50*/  ULDC.64 UR4, c[0x0][0x208] ;  /* 0x0000820000047ab9 */ /* 0x000fe20000000a00 */
[----:B------:R-:W-:Y:S01]  /*2a60*/  ISETP.GE.AND P4, PT, R5, 0x1, PT ;  /* 0x000000010500780c */ /* 0x000fe20003f86270 */
[----:B------:R-:W-:Y:S01]  /*2a70*/  IMAD R0, R80, c[0x0][0x1e4], R0 ;  /* 0x0000790050007a24 */ /* 0x000fe200078e0200 */
[----:B------:R-:W-:Y:S01]  /*2a80*/  LEA R4, P0, R10, R240, 0x6 ;  /* 0x000000f00a047211 */ /* 0x000fe200078030ff */
[C---:B------:R-:W-:Y:S01]  /*2a90*/  IMAD.WIDE.U32 R8, R2.reuse, c[0x0][0x1e0], RZ ;  /* 0x0000780002087a25 */ /* 0x040fe200078e00ff */
[----:B------:R-:W-:Y:S01]  /*2aa0*/  USHF.L.U32 UR7, UR4, 0x6, URZ ;  /* 0x0000000604077899 */ /* 0x000fe2000800063f */
[----:B------:R-:W-:Y:S01]  /*2ab0*/  BSSY B0, `(.L_x_2129) ;  /* 0x0000050000007945 */ /* 0x000fe20003800000 */
[----:B------:R-:W-:Y:S01]  /*2ac0*/  UMOV UR6, 0x6 ;  /* 0x0000000600067882 */ /* 0x000fe20000000000 */
[----:B------:R-:W-:Y:S01]  /*2ad0*/  IMAD.IADD R0, R11, 0x1, R0 ;  /* 0x000000010b007824 */ /* 0x000fe200078e0200 */
[----:B------:R-:W-:Y:S01]  /*2ae0*/  USHF.L.U64.HI UR5, UR4, UR6, UR5 ;  /* 0x0000000604057299 */ /* 0x000fe20008010205 */
[----:B------:R-:W-:-:S02]  /*2af0*/  IMAD R7, R2, c[0x0][0x1e4], RZ ;  /* 0x0000790002077a24 */ /* 0x000fc400078e02ff */
[----:B------:R-:W-:Y:S01]  /*2b00*/  @P6 IADD3 R8, P1, R4, R8, RZ ;  /* 0x0000000804086210 */ /* 0x000fe20007f3e0ff */
[----:B------:R-:W-:Y:S01]  /*2b10*/  IMAD R6, R6, c[0x0][0x208], RZ ;  /* 0x0000820006067a24 */ /* 0x000fe200078e02ff */
[----:B------:R-:W-:Y:S01]  /*2b20*/  LEA.HI.X R0, R10, R232, R0, 0x6, P0 ;  /* 0x000000e80a007211 */ /* 0x000fe200000f3400 */
[----:B------:R-:W-:Y:S01]  /*2b30*/  IMAD.WIDE.U32 R10, R80, c[0x0][0x208], RZ ;  /* 0x00008200500a7a25 */ /* 0x000fe200078e00ff */
[----:B------:R-:W-:Y:S02]  /*2b40*/  @P4 LEA R12, P0, R4, c[0x0][0x1c8], 0x1 ;  /* 0x00007200040c4a11 */ /* 0x000fe400078008ff */
[----:B------:R-:W-:Y:S01]  /*2b50*/  @P6 IADD3.X R7, R0, R9, R7, P1, !PT ;  /* 0x0000000900076210 */ /* 0x000fe20000ffe407 */
[----:B------:R-:W-:Y:S01]  /*2b60*/  IMAD R6, R80, c[0x0][0x20c], R6 ;  /* 0x0000830050067a24 */ /* 0x000fe200078e0206 */
[----:B------:R-:W-:Y:S02]  /*2b70*/  @P4 ISETP.GE.AND P1, PT, R222, c[0x0][0x1d4], PT ;  /* 0x00007500de004a0c */ /* 0x000fe40003f26270 */
[----:B------:R-:W-:Y:S01]  /*2b80*/  @P4 LEA.HI.X R13, R4, c[0x0][0x1cc], R0, 0x1, P0 ;  /* 0x00007300040d4a11 */ /* 0x000fe200000f0c00 */
[----:B------:R-:W-:Y:S01]  /*2b90*/  IMAD.IADD R6, R11, 0x1, R6 ;  /* 0x000000010b067824 */ /* 0x000fe200078e0206 */
[----:B------:R-:W-:-:S02]  /*2ba0*/  @P4 ISETP.GE.AND P0, PT, R208, c[0x0][0x1d4], PT ;  /* 0x00007500d0004a0c */ /* 0x000fc40003f06270 */
[----:B------:R-:W-:Y:S02]  /*2bb0*/  LEA R0, P3, R10, R236, 0x6 ;  /* 0x000000ec0a007211 */ /* 0x000fe400078630ff */
[----:B------:R-:W-:Y:S02]  /*2bc0*/  @P6 LEA R14, P5, R8, c[0x0][0x1c8], 0x1 ;  /* 0x00007200080e6a11 */ /* 0x000fe400078a08ff */
[----:B------:R-:W-:Y:S02]  /*2bd0*/  LEA.HI.X R6, R10, R198, R6, 0x6, P3 ;  /* 0x000000c60a067211 */ /* 0x000fe400018f3406 */
[----:B------:R-:W-:Y:S01]  /*2be0*/  @P4 ISETP.GE.AND P3, PT, R207, c[0x0][0x1d4], PT ;  /* 0x00007500cf004a0c */ /* 0x000fe20003f66270 */
[----:B------:R-:W-:Y:S01]  /*2bf0*/  @!PT LDS RZ, [RZ] ;  /* 0x00000000fffff984 */ /* 0x000fe20000000800 */
[----:B------:R-:W-:Y:S01]  /*2c00*/  @!PT LDS RZ, [RZ] ;  /* 0x00000000fffff984 */ /* 0x000fe20000000800 */
[----:B------:R-:W-:Y:S01]  /*2c10*/  @!PT LDS RZ, [RZ] ;  /* 0x00000000fffff984 */ /* 0x000fe20000000800 */
[----:B------:R1:W-:Y:S01]  /*2c20*/  @P4 LDGSTS.E.BYPASS.LTC128B.128 [R212+0xc100], [R12.64], !P1 ;  /* 0x0c1000000cd44fae */ /* 0x0003e2000c901d48 */
[----:B------:R-:W-:Y:S02]  /*2c30*/  @P6 ISETP.GE.AND P1, PT, R222, c[0x0][0x1d4], PT ;  /* 0x00007500de006a0c */ /* 0x000fe40003f26270 */
[----:B------:R-:W-:Y:S01]  /*2c40*/  @P6 LEA.HI.X R15, R8, c[0x0][0x1cc], R7, 0x1, P5 ;  /* 0x00007300080f6a11 */ /* 0x000fe200028f0c07 */
[----:B------:R1:W-:Y:S01]  /*2c50*/  @P4 LDGSTS.E.BYPASS.LTC128B.128 [R212+0xe100], [R12.64+0x80], !P0 ;  /* 0x0e1000800cd44fae */ /* 0x0003e2000c101d48 */
[----:B------:R-:W-:-:S02]  /*2c60*/  @P6 ISETP.GE.AND P0, PT, R208, c[0x0][0x1d4], PT ;  /* 0x00007500d0006a0c */ /* 0x000fc40003f06270 */
[----:B------:R-:W-:-:S04]  /*2c70*/  LEA R8, P5, R0, c[0x0][0x1f8], 0x1 ;  /* 0x00007e0000087a11 */ /* 0x000fc800078a08ff */
[----:B------:R-:W-:Y:S01]  /*2c80*/  LEA.HI.X R9, R0, c[0x0][0x1fc], R6, 0x1, P5 ;  /* 0x00007f0000097a11 */ /* 0x000fe200028f0c06 */
[----:B------:R1:W-:Y:S01]  /*2c90*/  @P4 LDGSTS.E.BYPASS.LTC128B.128 [R212+0x10100], [R12.64+0x100], !P3 ;  /* 0x101001000cd44fae */ /* 0x0003e2000d901d48 */
[C---:B------:R-:W-:Y:S01]  /*2ca0*/  @P6 ISETP.GE.AND P5, PT, R207.reuse, c[0x0][0x1d4], PT ;  /* 0x00007500cf006a0c */ /* 0x040fe20003fa6270 */
[----:B------:R-:W-:Y:S01]  /*2cb0*/  IMAD.MOV.U32 R0, RZ, RZ, 0x40 ;  /* 0x00000040ff007424 */ /* 0x000fe200078e00ff */
[----:B------:R-:W-:Y:S01]  /*2cc0*/  ISETP.GE.AND P4, PT, R222, c[0x0][0x1d4], PT ;  /* 0x00007500de007a0c */ /* 0x000fe20003f86270 */
[----:B------:R1:W-:Y:S01]  /*2cd0*/  @P6 LDGSTS.E.BYPASS.LTC128B.128 [R212+0xd100], [R14.64], !P1 ;  /* 0x0d1000000ed46fae */ /* 0x0003e2000c901d48 */
[----:B------:R-:W-:Y:S02]  /*2ce0*/  ISETP.GE.AND P3, PT, R208, c[0x0][0x1d4], PT ;  /* 0x00007500d0007a0c */ /* 0x000fe40003f66270 */
[----:B------:R-:W-:Y:S01]  /*2cf0*/  ISETP.GE.AND P1, PT, R207, c[0x0][0x1d4], PT ;  /* 0x00007500cf007a0c */ /* 0x000fe20003f26270 */
[----:B------:R1:W-:Y:S01]  /*2d00*/  @P6 LDGSTS.E.BYPASS.LTC128B.128 [R212+0xf100], [R14.64+0x80], !P0 ;  /* 0x0f1000800ed46fae */ /* 0x0003e2000c101d48 */
[----:B------:R-:W-:-:S02]  /*2d10*/  ISETP.LT.OR P0, PT, R5, 0x1, P4 ;  /* 0x000000010500780c */ /* 0x000fc40002701670 */
[----:B------:R-:W-:-:S03]  /*2d20*/  ISETP.LT.OR P4, PT, R5, 0x21, P4 ;  /* 0x000000210500780c */ /* 0x000fc60002781670 */
[----:B------:R1:W-:Y:S01]  /*2d30*/  @P6 LDGSTS.E.BYPASS.LTC128B.128 [R212+0x11100], [R14.64+0x100], !P5 ;  /* 0x111001000ed46fae */ /* 0x0003e2000e901d48 */
[C---:B------:R-:W-:Y:S02]  /*2d40*/  ISETP.LT.OR P6, PT, R5.reuse, 0x1, P3 ;  /* 0x000000010500780c */ /* 0x040fe40001fc1670 */
[C---:B------:R-:W-:Y:S01]  /*2d50*/  ISETP.LT.OR P5, PT, R5.reuse, 0x1, P1 ;  /* 0x000000010500780c */ /* 0x040fe20000fa1670 */
[----:B------:R-:W0:Y:S01]  /*2d60*/  LDGDEPBAR ;  /* 0x00000000000079af */ /* 0x000e220000000000 */
[C---:B------:R-:W-:Y:S02]  /*2d70*/  ISETP.LT.OR P3, PT, R5.reuse, 0x21, P3 ;  /* 0x000000210500780c */ /* 0x040fe40001f61670 */
[----:B------:R-:W-:Y:S01]  /*2d80*/  ISETP.LT.OR P1, PT, R5, 0x21, P1 ;  /* 0x000000210500780c */ /* 0x000fe20000f21670 */
[----:B------:R1:W-:Y:S01]  /*2d90*/  LDGSTS.E.BYPASS.LTC128B.128 [R212+0x100], [R8.64], !P0 ;  /* 0x0010000008d47fae */ /* 0x0003e2000c101d48 */
[----:B------:R-:W-:-:S04]  /*2da0*/  IADD3 R4, P0, R8, UR7, RZ ;  /* 0x0000000708047c10 */ /* 0x000fc8000ff1e0ff */
[----:B------:R-:W-:Y:S01]  /*2db0*/  IADD3.X R5, R9, UR5, RZ, P0, !PT ;  /* 0x0000000509057c10 */ /* 0x000fe200087fe4ff */
[----:B------:R1:W-:Y:S04]  /*2dc0*/  LDGSTS.E.BYPASS.LTC128B.128 [R212+0x2100], [R8.64+0x80], !P6 ;  /* 0x0210008008d47fae */ /* 0x0003e8000f101d48 */
[----:B------:R1:W-:Y:S04]  /*2dd0*/  LDGSTS.E.BYPASS.LTC128B.128 [R212+0x4100], [R8.64+0x100], !P5 ;  /* 0x0410010008d47fae */ /* 0x0003e8000e901d48 */
[----:B------:R1:W-:Y:S04]  /*2de0*/  LDGSTS.E.BYPASS.LTC128B.128 [R212+0x1100], [R4.64], !P4 ;  /* 0x0110000004d47fae */ /* 0x0003e8000e101d48 */
[----:B------:R1:W-:Y:S04]  /*2df0*/  LDGSTS.E.BYPASS.LTC128B.128 [R212+0x3100], [R4.64+0x80], !P3 ;  /* 0x0310008004d47fae */ /* 0x0003e8000d901d48 */
[----:B------:R1:W-:Y:S01]  /*2e00*/  LDGSTS.E.BYPASS.LTC128B.128 [R212+0x5100], [R4.64+0x100], !P1 ;  /* 0x0510010004d47fae */ /* 0x0003e2000c901d48 */
[----:B------:R-:W-:-:S03]  /*2e10*/  ISETP.GT.AND P1, PT, R80, R233, PT ;  /* 0x000000e95000720c */ /* 0x000fc60003f24270 */
[----:B------:R-:W0:Y:S10]  /*2e20*/  LDGDEPBAR ;  /* 0x00000000000079af */ /* 0x000e340000000000 */
[----:B------:R-:W-:Y:S05]  /*2e30*/  @!P1 BRA `(.L_x_2130) ;  /* 0x0000017000009947 */ /* 0x000fea0003800000 */
[----:B-1----:R-:W-:Y:S02]  /*2e40*/  IADD3 R5, R3, -0x2, RZ ;  /* 0xfffffffe03057810 */ /* 0x002fe40007ffe0ff */
        /* <DEDUP_REMOVED lines=9> */
[----:B------:R-:W-:Y:S01]  /*2ee0*/  IMAD.WIDE.U32 R6, R0, c[0x0][0x1e0], RZ ;  /* 0x0000780000067a25 */ /* 0x000fe200078e00ff */
[----:B------:R-:W-:Y:S02]  /*2ef0*/  ISETP.GE.AND P3, PT, R208, c[0x0][0x1d4], PT ;  /* 0x00007500d0007a0c */ /* 0x000fe40003f66270 */
[----:B------:R-:W-:Y:S01]  /*2f00*/  LEA.HI.X R9, R5, c[0x0][0x1cc], R4, 0x1, P0 ;  /* 0x0000730005097a11 */ /* 0x000fe200000f0c04 */
[----:B------:R-:W-:Y:S01]  /*2f10*/  IMAD R4, R0, c[0x0][0x1e4], RZ ;  /* 0x0000790000047a24 */ /* 0x000fe200078e02ff */
[----:B------:R-:W-:Y:S02]  /*2f20*/  ISETP.GE.AND P0, PT, R207, c[0x0][0x1d4], PT ;  /* 0x00007500cf007a0c */ /* 0x000fe40003f06270 */
[----:B------:R-:W-:Y:S01]  /*2f30*/  IADD3 R6, P5, R6, R8, RZ ;  /* 0x0000000806067210 */ /* 0x000fe20007fbe0ff */
[----:B------:R1:W-:Y:S03]  /*2f40*/  LDGSTS.E.BYPASS.LTC128B.128 [R212+0x12100], [R8.64], !P4 ;  /* 0x1210000008d47fae */ /* 0x0003e6000e101d48 */
[----:B------:R-:W-:-:S03]  /*2f50*/  IADD3.X R7, R9, R7, R4, P5, !PT ;  /* 0x0000000709077210 */ /* 0x000fc60002ffe404 */
[----:B------:R1:W-:Y:S04]  /*2f60*/  LDGSTS.E.BYPASS.LTC128B.128 [R212+0x14100], [R8.64+0x80], !P3 ;  /* 0x1410008008d47fae */ /* 0x0003e8000d901d48 */
[----:B------:R1:W-:Y:S04]  /*2f70*/  LDGSTS.E.BYPASS.LTC128B.128 [R212+0x16100], [R8.64+0x100], !P0 ;  /* 0x1610010008d47fae */ /* 0x0003e8000c101d48 */
[----:B------:R1:W-:Y:S04]  /*2f80*/  LDGSTS.E.BYPASS.LTC128B.128 [R212+0x13100], [R6.64], !P4 ;  /* 0x1310000006d47fae */ /* 0x0003e8000e101d48 */
[----:B------:R1:W-:Y:S04]  /*2f90*/  LDGSTS.E.BYPASS.LTC128B.128 [R212+0x15100], [R6.64+0x80], !P3 ;  /* 0x1510008006d47fae */ /* 0x0003e8000d901d48 */
[----:B------:R1:W-:Y:S02]  /*2fa0*/  LDGSTS.E.BYPASS.LTC128B.128 [R212+0x17100], [R6.64+0x100], !P0 ;  /* 0x1710010006d47fae */ /* 0x0003e4000c101d48 */
.L_x_2130:
[----:B------:R-:W-:Y:S05]  /*2fb0*/  BSYNC B0 ;  /* 0x0000000000007941 */ /* 0x000fea0003800000 */
.L_x_2129:
        /* <DEDUP_REMOVED lines=8> */
[----:B------:R2:W3:Y:S04]  /*3040*/  LDSM.16.M88.4 R24, [R191] ;  /* 0x00000000bf18783b */ /* 0x0004e80000000200 */
[----:B-1----:R2:W1:Y:S04]  /*3050*/  LDSM.16.M88.4 R12, [R190] ;  /* 0x00000000be0c783b */ /* 0x0024680000000200 */
        /* <DEDUP_REMOVED lines=12> */
[----:B------:R-:W-:Y:S01]  /*3120*/  IMAD.WIDE.U32 R6, R4, c[0x0][0x208], RZ ;  /* 0x0000820004067a25 */ /* 0x000fe200078e00ff */
[----:B------:R-:W-:-:S03]  /*3130*/  ISETP.GE.AND P1, PT, R208, c[0x0][0x1d4], PT ;  /* 0x00007500d0007a0c */ /* 0x000fc60003f26270 */
        /* <DEDUP_REMOVED lines=13> */
[----:B------:R-:W-:-:S03]  /*3210*/  IADD3.X R5, R17, UR5, RZ, P4, !PT ;  /* 0x0000000511057c10 */ /* 0x000fc6000a7fe4ff */
[----:B------:R2:W-:Y:S04]  /*3220*/  LDGSTS.E.BYPASS.LTC128B.128 [R212+0x8100], [R16.64+0x80], !P1 ;  /* 0x0810008010d47fae */ /* 0x0005e8000c901d48 */
[----:B------:R2:W-:Y:S04]  /*3230*/  LDGSTS.E.BYPASS.LTC128B.128 [R212+0xa100], [R16.64+0x100], !P0 ;  /* 0x0a10010010d47fae */ /* 0x0005e8000c101d48 */
[----:B------:R2:W-:Y:S04]  /*3240*/  LDGSTS.E.BYPASS.LTC128B.128 [R212+0x7100], [R4.64], !P3 ;  /* 0x0710000004d47fae */ /* 0x0005e8000d901d48 */
[----:B------:R2:W-:Y:S04]  /*3250*/  LDGSTS.E.BYPASS.LTC128B.128 [R212+0x9100], [R4.64+0x80], !P1 ;  /* 0x0910008004d47fae */ /* 0x0005e8000c901d48 */
[----:B------:R2:W-:Y:S02]  /*3260*/  LDGSTS.E.BYPASS.LTC128B.128 [R212+0xb100], [R4.64+0x100], !P0 ;  /* 0x0b10010004d47fae */ /* 0x0005e4000c101d48 */
.L_x_2132:
[----:B------:R-:W-:Y:S05]  /*3270*/  BSYNC B0 ;  /* 0x0000000000007941 */ /* 0x000fea0003800000 */
.L_x_2131:
[----:B------:R-:W-:Y:S01]  /*3280*/  LOP3.LUT P0, RZ, R218, 0x4, RZ, 0xc0, !PT ;  /* 0x00000004daff7812 */ /* 0x000fe2000780c0ff */
[C---:B-123--:R-:W-:Y:S01]  /*3290*/  HMMA.16816.F32 R16, R24.reuse, R12, RZ ;  /* 0x0000000c1810723c */ /* 0x04efe200000018ff */
[----:B------:R-:W-:Y:S01]  /*32a0*/  LDSM.16.M88.4 R32, [R187] ;  /* 0x00000000bb20783b */ /* 0x000fe20000000200 */
[----:B------:R-:W-:Y:S01]  /*32b0*/  IMAD.IADD R246, R214, 0x1, R197 ;  /* 0x00000001d6f67824 */ /* 0x000fe200078e02c5 */
[----:B------:R-:W-:Y:S01]  /*32c0*/  SEL R134, R0, 0xffffffc0, !P0 ;  /* 0xffffffc000867807 */ /* 0x000fe20004000000 */
[C---:B------:R-:W-:Y:S01]  /*32d0*/  IMAD.IADD R165, R189.reuse, 0x1, R185 ;  /* 0x00000001bda57824 */ /* 0x040fe200078e02b9 */
[----:B------:R-:W0:Y:S01]  /*32e0*/  LDGDEPBAR ;  /* 0x00000000000079af */ /* 0x000e220000000000 */
[----:B------:R-:W-:Y:S01]  /*32f0*/  IMAD.IADD R158, R189, 0x1, R184 ;  /* 0x00000001bd9e7824 */ /* 0x000fe200078e02b8 */
[----:B------:R-:W-:Y:S01]  /*3300*/  IADD3 R0, R134, R190, R135 ;  /* 0x000000be86007210 */ /* 0x000fe20007ffe087 */
[----:B------:R-:W-:Y:S01]  /*3310*/  IMAD.IADD R81, R190, 0x1, R134 ;  /* 0x00000001be517824 */ /* 0x000fe200078e0286 */
[C---:B------:R-:W-:Y:S01]  /*3320*/  HMMA.16816.F32 R12, R24.reuse, R14, RZ ;  /* 0x0000000e180c723c */ /* 0x040fe200000018ff */
[----:B------:R-:W-:Y:S03]  /*3330*/  BSSY B0, `(.L_x_2133) ;  /* 0x0000267000007945 */ /* 0x000fe60003800000 */
[----:B------:R-:W1:Y:S04]  /*3340*/  LDSM.16.M88.4 R4, [R81] ;  /* 0x000000005104783b */ /* 0x000e680000000200 */
[----:B------:R-:W-:Y:S01]  /*3350*/  HMMA.16816.F32 R52, R24, R48, RZ ;  /* 0x000000301834723c */ /* 0x000fe200000018ff */
[----:B------:R-:W-:Y:S04]  /*3360*/  LDSM.16.M88.4 R72, [R81+0x800] ;  /* 0x000800005148783b */ /* 0x000fe80000000200 */
[----:B------:R-:W-:Y:S03]  /*3370*/  LDSM.16.M88.4 R68, [R81+0x1000] ;  /* 0x001000005144783b */ /* 0x000fe60000000200 */
[----:B------:R-:W-:Y:S01]  /*3380*/  HMMA.16816.F32 R16, R40, R8, R16 ;  /* 0x000000082810723c */ /* 0x000fe20000001810 */
[----:B------:R-:W-:Y:S07]  /*3390*/  LDSM.16.M88.4 R64, [R81+0x1800] ;  /* 0x001800005140783b */ /* 0x000fee0000000200 */
[C---:B----4-:R-:W-:Y:S08]  /*33a0*/  HMMA.16816.F32 R60, R24.reuse, R56, RZ ;  /* 0x00000038183c723c */ /* 0x050ff000000018ff */
[C---:B------:R-:W-:Y:S08]  /*33b0*/  HMMA.16816.F32 R48, R24.reuse, R50, RZ ;  /* 0x000000321830723c */ /* 0x040ff000000018ff */
[----:B------:R-:W-:Y:S08]  /*33c0*/  HMMA.16816.F32 R56, R24, R58, RZ ;  /* 0x0000003a1838723c */ /* 0x000ff000000018ff */
[----:B------:R-:W-:Y:S01]  /*33d0*/  HMMA.16816.F32 R12, R40, R10, R12 ;  /* 0x0000000a280c723c */ /* 0x000fe2000000180c */
[----:B------:R-:W-:Y:S07]  /*33e0*/  LDSM.16.M88.4 R8, [R0] ;  /* 0x000000000008783b */ /* 0x000fee0000000200 */
[C---:B------:R-:W-:Y:S08]  /*33f0*/  HMMA.16816.F32 R44, R24.reuse, R20, RZ ;  /* 0x00000014182c723c */ /* 0x040ff000000018ff */
[----:B------:R-:W-:Y:S01]  /*3400*/  HMMA.16816.F32 R24, R24, R22, RZ ;  /* 0x000000161818723c */ /* 0x000fe200000018ff */
[----:B------:R-:W2:Y:S07]  /*3410*/  LDSM.16.M88.4 R20, [R186] ;  /* 0x00000000ba14783b */ /* 0x000eae0000000200 */
[----:B-1----:R-:W-:Y:S08]  /*3420*/  HMMA.16816.F32 R16, R32, R4, R16 ;  /* 0x000000042010723c */ /* 0x002ff00000001810 */
[C---:B------:R-:W-:Y:S08]  /*3430*/  HMMA.16816.F32 R60, R40.reuse, R76, R60 ;  /* 0x0000004c283c723c */ /* 0x040ff0000000183c */
[C---:B------:R-:W-:Y:S08]  /*3440*/  HMMA.16816.F32 R52, R40.reuse, R36, R52 ;  /* 0x000000242834723c */ /* 0x040ff00000001834 */
[C---:B------:R-:W-:Y:S01]  /*3450*/  HMMA.16816.F32 R48, R40.reuse, R38, R48 ;  /* 0x000000262830723c */ /* 0x040fe20000001830 */
[----:B------:R-:W-:Y:S07]  /*3460*/  LDSM.16.M88.4 R36, [R191+0x4000] ;  /* 0x00400000bf24783b */ /* 0x000fee0000000200 */
[----:B------:R-:W-:Y:S01]  /*3470*/  HMMA.16816.F32 R56, R40, R78, R56 ;  /* 0x0000004e2838723c */ /* 0x000fe20000001838 */
[----:B------:R-:W-:Y:S07]  /*3480*/  LDSM.16.M88.4 R76, [R0+0x800] ;  /* 0x00080000004c783b */ /* 0x000fee0000000200 */
[----:B------:R-:W-:Y:S01]  /*3490*/  HMMA.16816.F32 R12, R32, R6, R12 ;  /* 0x00000006200c723c */ /* 0x000fe2000000180c */
[----:B------:R-:W1:Y:S07]  /*34a0*/  LDSM.16.M88.4 R4, [R190+0x2000] ;  /* 0x00200000be04783b */ /* 0x000e6e0000000200 */
[C---:B------:R-:W-:Y:S08]  /*34b0*/  HMMA.16816.F32 R44, R40.reuse, R28, R44 ;  /* 0x0000001c282c723c */ /* 0x040ff0000000182c */
[----:B------:R-:W-:Y:S01]  /*34c0*/  HMMA.16816.F32 R40, R40, R30, R24 ;  /* 0x0000001e2828723c */ /* 0x000fe20000001818 */
[----:B------:R-:W3:Y:S04]  /*34d0*/  LDSM.16.M88.4 R28, [R0+0x1000] ;  /* 0x00100000001c783b */ /* 0x000ee80000000200 */
[----:B------:R-:W4:Y:S03]  /*34e0*/  LDSM.16.M88.4 R24, [R0+0x1800] ;  /* 0x001800000018783b */ /* 0x000f260000000200 */
[----:B--2---:R-:W-:Y:S08]  /*34f0*/  HMMA.16816.F32 R16, R20, R8, R16 ;  /* 0x000000081410723c */ /* 0x004ff00000001810 */
[C---:B------:R-:W-:Y:S08]  /*3500*/  HMMA.16816.F32 R60, R32.reuse, R72, R60 ;  /* 0x00000048203c723c */ /* 0x040ff0000000183c */
[C---:B------:R-:W-:Y:S08]  /*3510*/  HMMA.16816.F32 R52, R32.reuse, R68, R52 ;  /* 0x000000442034723c */ /* 0x040ff00000001834 */
[C---:B------:R-:W-:Y:S01]  /*3520*/  HMMA.16816.F32 R48, R32.reuse, R70, R48 ;  /* 0x000000462030723c */ /* 0x040fe20000001830 */
[----:B------:R-:W-:Y:S07]  /*3530*/  LDSM.16.M88.4 R68, [R190+0x3000] ;  /* 0x00300000be44783b */ /* 0x000fee0000000200 */
[----:B------:R-:W-:Y:S01]  /*3540*/  HMMA.16816.F32 R56, R32, R74, R56 ;  /* 0x0000004a2038723c */ /* 0x000fe20000001838 */
[----:B------:R-:W-:Y:S07]  /*3550*/  LDSM.16.M88.4 R72, [R190+0x2800] ;  /* 0x00280000be48783b */ /* 0x000fee0000000200 */
[----:B------:R-:W-:Y:S01]  /*3560*/  HMMA.16816.F32 R12, R20, R10, R12 ;  /* 0x0000000a140c723c */ /* 0x000fe2000000180c */
[----:B------:R-:W-:Y:S07]  /*3570*/  LDSM.16.M88.4 R8, [R188+0x4000] ;  /* 0x00400000bc08783b */ /* 0x000fee0000000200 */
[C---:B------:R-:W-:Y:S08]  /*3580*/  HMMA.16816.F32 R44, R32.reuse, R64, R44 ;  /* 0x00000040202c723c */ /* 0x040ff0000000182c */
[----:B------:R-:W-:Y:S01]  /*3590*/  HMMA.16816.F32 R40, R32, R66, R40 ;  /* 0x000000422028723c */ /* 0x000fe20000001828 */
[----:B------:R-:W2:Y:S04]  /*35a0*/  LDSM.16.M88.4 R32, [R2+0x2000] ;  /* 0x002000000220783b */ /* 0x000ea80000000200 */
[----:B------:R-:W5:Y:S03]  /*35b0*/  LDSM.16.M88.4 R64, [R190+0x3800] ;  /* 0x00380000be40783b */ /* 0x000f660000000200 */
[----:B-1----:R-:W-:Y:S08]  /*35c0*/  HMMA.16816.F32 R16, R36, R4, R16 ;  /* 0x000000042410723c */ /* 0x002ff00000001810 */
[C---:B------:R-:W-:Y:S08]  /*35d0*/  HMMA.16816.F32 R60, R20.reuse, R76, R60 ;  /* 0x0000004c143c723c */ /* 0x040ff0000000183c */
[C---:B---3--:R-:W-:Y:S08]  /*35e0*/  HMMA.16816.F32 R52, R20.reuse, R28, R52 ;  /* 0x0000001c1434723c */ /* 0x048ff00000001834 */
[C---:B------:R-:W-:Y:S01]  /*35f0*/  HMMA.16816.F32 R48, R20.reuse, R30, R48 ;  /* 0x0000001e1430723c */ /* 0x040fe20000001830 */
[----:B------:R-:W-:Y:S07]  /*3600*/  LDSM.16.M88.4 R28, [R2+0x2800] ;  /* 0x00280000021c783b */ /* 0x000fee0000000200 */
[----:B------:R-:W-:Y:S01]  /*3610*/  HMMA.16816.F32 R56, R20, R78, R56 ;  /* 0x0000004e1438723c */ /* 0x000fe20000001838 */
[----:B------:R-:W-:Y:S07]  /*3620*/  LDSM.16.M88.4 R76, [R187+0x4000] ;  /* 0x00400000bb4c783b */ /* 0x000fee0000000200 */
[----:B------:R-:W-:Y:S01]  /*3630*/  HMMA.16816.F32 R12, R36, R6, R12 ;  /* 0x00000006240c723c */ /* 0x000fe2000000180c */
[----:B------:R-:W1:Y:S07]  /*3640*/  LDSM.16.M88.4 R4, [R81+0x2000] ;  /* 0x002000005104783b */ /* 0x000e6e0000000200 */
[C---:B----4-:R-:W-:Y:S08]  /*3650*/  HMMA.16816.F32 R44, R20.reuse, R24, R44 ;  /* 0x00000018142c723c */ /* 0x050ff0000000182c */
        /* <DEDUP_REMOVED lines=12> */
[C---:B-----5:R-:W-:Y:S08]  /*3720*/  HMMA.16816.F32 R44, R36.reuse, R64, R44 ;  /* 0x00000040242c723c */ /* 0x060ff0000000182c */
        /* <DEDUP_REMOVED lines=11> */
[----:B------:R-:W-:Y:S07]  /*37e0*/  LDSM.16.M88.4 R4, [R190+0x4000] ;  /* 0x00400000be04783b */ /* 0x000fee0000000200 */
[C---:B----4-:R-:W-:Y:S08]  /*37f0*/  HMMA.16816.F32 R44, R8.reuse, R20, R44 ;  /* 0x00000014082c723c */ /* 0x050ff0000000182c */
[----:B------:R-:W-:Y:S01]  /*3800*/  HMMA.16816.F32 R40, R8, R22, R40 ;  /* 0x000000160828723c */ /* 0x000fe20000001828 */
[----:B------:R-:W1:Y:S04]  /*3810*/  LDSM.16.M88.4 R8, [R191+0x8000] ;  /* 0x00800000bf08783b */ /* 0x000e680000000200 */
[----:B------:R-:W3:Y:S03]  /*3820*/  LDSM.16.M88.4 R20, [R0+0x3800] ;  /* 0x003800000014783b */ /* 0x000ee60000000200 */
[----:B--2---:R-:W-:Y:S08]  /*3830*/  HMMA.16816.F32 R16, R36, R32, R16 ;  /* 0x000000202410723c */ /* 0x004ff00000001810 */
[C---:B------:R-:W-:Y:S08]  /*3840*/  HMMA.16816.F32 R60, R76.reuse, R72, R60 ;  /* 0x000000484c3c723c */ /* 0x040ff0000000183c */
[C---:B------:R-:W-:Y:S08]  /*3850*/  HMMA.16816.F32 R52, R76.reuse, R68, R52 ;  /* 0x000000444c34723c */ /* 0x040ff00000001834 */
[C---:B------:R-:W-:Y:S08]  /*3860*/  HMMA.16816.F32 R48, R76.reuse, R70, R48 ;  /* 0x000000464c30723c */ /* 0x040ff00000001830 */
[----:B------:R-:W-:Y:S08]  /*3870*/  HMMA.16816.F32 R56, R76, R74, R56 ;  /* 0x0000004a4c38723c */ /* 0x000ff00000001838 */
[----:B------:R-:W-:Y:S01]  /*3880*/  HMMA.16816.F32 R68, R36, R34, R12 ;  /* 0x000000222444723c */ /* 0x000fe2000000180c */
[----:B------:R-:W-:Y:S04]  /*3890*/  LDSM.16.M88.4 R32, [R188+0x8000] ;  /* 0x00800000bc20783b */ /* 0x000fe80000000200 */
[----:B------:R-:W2:Y:S03]  /*38a0*/  LDSM.16.M88.4 R12, [R2+0x4000] ;  /* 0x00400000020c783b */ /* 0x000ea60000000200 */
[C---:B-----5:R-:W-:Y:S08]  /*38b0*/  HMMA.16816.F32 R44, R76.reuse, R64, R44 ;  /* 0x000000404c2c723c */ /* 0x060ff0000000182c */
[----:B------:R-:W-:Y:S01]  /*38c0*/  HMMA.16816.F32 R40, R76, R66, R40 ;  /* 0x000000424c28723c */ /* 0x000fe20000001828 */
[----:B------:R-:W4:Y:S04]  /*38d0*/  LDSM.16.M88.4 R64, [R190+0x4800] ;  /* 0x00480000be40783b */ /* 0x000f280000000200 */
[----:B------:R-:W-:Y:S03]  /*38e0*/  LDSM.16.M88.4 R76, [R2+0x5000] ;  /* 0x00500000024c783b */ /* 0x000fe60000000200 */
[----:B-1----:R-:W-:Y:S08]  /*38f0*/  HMMA.16816.F32 R16, R8, R4, R16 ;  /* 0x000000040810723c */ /* 0x002ff00000001810 */
[C---:B------:R-:W-:Y:S08]  /*3900*/  HMMA.16816.F32 R60, R36.reuse, R28, R60 ;  /* 0x0000001c243c723c */ /* 0x040ff0000000183c */
[----:B------:R-:W-:Y:S01]  /*3910*/  HMMA.16816.F32 R56, R36, R30, R56 ;  /* 0x0000001e2438723c */ /* 0x000fe20000001838 */
[----:B------:R-:W-:Y:S07]  /*3920*/  LDSM.16.M88.4 R28, [R2+0x4800] ;  /* 0x00480000021c783b */ /* 0x000fee0000000200 */
[----:B------:R-:W-:Y:S01]  /*3930*/  HMMA.16816.F32 R68, R8, R6, R68 ;  /* 0x000000060844723c */ /* 0x000fe20000001844 */
[----:B------:R-:W-:Y:S07]  /*3940*/  LDSM.16.M88.4 R4, [R187+0x8000] ;  /* 0x00800000bb04783b */ /* 0x000fee0000000200 */
[C---:B---3--:R-:W-:Y:S08]  /*3950*/  HMMA.16816.F32 R44, R36.reuse, R20, R44 ;  /* 0x00000014242c723c */ /* 0x048ff0000000182c */
[C---:B------:R-:W-:Y:S01]  /*3960*/  HMMA.16816.F32 R40, R36.reuse, R22, R40 ;  /* 0x000000162428723c */ /* 0x040fe20000001828 */
[----:B------:R-:W1:Y:S07]  /*3970*/  LDSM.16.M88.4 R20, [R81+0x4000] ;  /* 0x004000005114783b */ /* 0x000e6e0000000200 */
[C---:B------:R-:W-:Y:S08]  /*3980*/  HMMA.16816.F32 R52, R36.reuse, R24, R52 ;  /* 0x000000182434723c */ /* 0x040ff00000001834 */
[----:B------:R-:W-:Y:S01]  /*3990*/  HMMA.16816.F32 R48, R36, R26, R48 ;  /* 0x0000001a2430723c */ /* 0x000fe20000001830 */
[----:B------:R-:W3:Y:S04]  /*39a0*/  LDSM.16.M88.4 R24, [R190+0x5000] ;  /* 0x00500000be18783b */ /* 0x000ee80000000200 */
[----:B------:R-:W-:Y:S03]  /*39b0*/  LDSM.16.M88.4 R36, [R186+0x8000] ;  /* 0x00800000ba24783b */ /* 0x000fe60000000200 */
[----:B--2---:R-:W-:Y:S08]  /*39c0*/  HMMA.16816.F32 R16, R32, R12, R16 ;  /* 0x0000000c2010723c */ /* 0x004ff00000001810 */
[C---:B----4-:R-:W-:Y:S08]  /*39d0*/  HMMA.16816.F32 R60, R8.reuse, R64, R60 ;  /* 0x00000040083c723c */ /* 0x050ff0000000183c */
[----:B------:R-:W-:Y:S01]  /*39e0*/  HMMA.16816.F32 R64, R8, R66, R56 ;  /* 0x000000420840723c */ /* 0x000fe20000001838 */
[----:B------:R-:W-:Y:S07]  /*39f0*/  LDSM.16.M88.4 R56, [R0+0x4000] ;  /* 0x004000000038783b */ /* 0x000fee0000000200 */
[----:B------:R-:W-:Y:S01]  /*3a00*/  HMMA.16816.F32 R68, R32, R14, R68 ;  /* 0x0000000e2044723c */ /* 0x000fe20000001844 */
[----:B------:R-:W2:Y:S07]  /*3a10*/  LDSM.16.M88.4 R12, [R190+0x5800] ;  /* 0x00580000be0c783b */ /* 0x000eae0000000200 */
[----:B-1----:R-:W-:Y:S08]  /*3a20*/  HMMA.16816.F32 R16, R4, R20, R16 ;  /* 0x000000140410723c */ /* 0x002ff00000001810 */
[----:B---3--:R-:W-:Y:S01]  /*3a30*/  HMMA.16816.F32 R72, R8, R24, R52 ;  /* 0x000000180848723c */ /* 0x008fe20000001834 */
[----:B------:R-:W-:Y:S07]  /*3a40*/  LDSM.16.M88.4 R52, [R81+0x4800] ;  /* 0x004800005134783b */ /* 0x000fee0000000200 */
[C---:B------:R-:W-:Y:S08]  /*3a50*/  HMMA.16816.F32 R60, R32.reuse, R28, R60 ;  /* 0x0000001c203c723c */ /* 0x040ff0000000183c */
[----:B------:R-:W-:Y:S01]  /*3a60*/  HMMA.16816.F32 R64, R32, R30, R64 ;  /* 0x0000001e2040723c */ /* 0x000fe20000001840 */
[----:B------:R1:W3:Y:S07]  /*3a70*/  LDSM.16.M88.4 R28, [R2+0x5800] ;  /* 0x00580000021c783b */ /* 0x0002ee0000000200 */
[C---:B------:R-:W-:Y:S01]  /*3a80*/  HMMA.16816.F32 R48, R8.reuse, R26, R48 ;  /* 0x0000001a0830723c */ /* 0x040fe20000001830 */
[----:B------:R-:W4:Y:S07]  /*3a90*/  LDSM.16.M88.4 R24, [R81+0x5000] ;  /* 0x005000005118783b */ /* 0x000f2e0000000200 */
[----:B--2---:R-:W-:Y:S08]  /*3aa0*/  HMMA.16816.F32 R44, R8, R12, R44 ;  /* 0x0000000c082c723c */ /* 0x004ff0000000182c */
[----:B------:R-:W-:Y:S08]  /*3ab0*/  HMMA.16816.F32 R16, R36, R56, R16 ;  /* 0x000000382410723c */ /* 0x000ff00000001810 */
[----:B------:R-:W-:Y:S08]  /*3ac0*/  HMMA.16816.F32 R72, R32, R76, R72 ;  /* 0x0000004c2048723c */ /* 0x000ff00000001848 */
[----:B------:R-:W-:Y:S01]  /*3ad0*/  HMMA.16816.F32 R40, R8, R14, R40 ;  /* 0x0000000e0828723c */ /* 0x000fe20000001828 */
[----:B------:R-:W2:Y:S04]  /*3ae0*/  LDSM.16.M88.4 R12, [R81+0x5800] ;  /* 0x00580000510c783b */ /* 0x000ea80000000200 */
[----:B------:R-:W5:Y:S03]  /*3af0*/  LDSM.16.M88.4 R8, [R0+0x5000] ;  /* 0x005000000008783b */ /* 0x000f660000000200 */
[----:B------:R-:W-:Y:S01]  /*3b00*/  HMMA.16816.F32 R48, R32, R78, R48 ;  /* 0x0000004e2030723c */ /* 0x000fe20000001830 */
[----:B------:R-:W-:-:S02]  /*3b10*/  FMUL.FTZ R16, R16, c[0x0][0x320] ;  /* 0x0000c80010107a20 */ /* 0x000fc40000410000 */
[----:B------:R-:W-:Y:S02]  /*3b20*/  FMUL.FTZ R17, R17, c[0x0][0x320] ;  /* 0x0000c80011117a20 */ /* 0x000fe40000410000 */
[----:B------:R-:W-:Y:S02]  /*3b30*/  FMUL.FTZ R18, R18, c[0x0][0x320] ;  /* 0x0000c80012127a20 */ /* 0x000fe40000410000 */
[----:B------:R-:W-:Y:S01]  /*3b40*/  MUFU.TANH R56, R17 ;  /* 0x0000001100387308 */ /* 0x000fe20000002400 */
[----:B------:R-:W-:Y:S01]  /*3b50*/  HMMA.16816.F32 R68, R4, R22, R68 ;  /* 0x000000160444723c */ /* 0x000fe20000001844 */
[----:B------:R-:W2:Y:S01]  /*3b60*/  LDSM.16.M88.4 R20, [R0+0x4800] ;  /* 0x004800000014783b */ /* 0x000ea20000000200 */
[----:B-1----:R-:W-:-:S06]  /*3b70*/  FMUL.FTZ R2, R19, c[0x0][0x320] ;  /* 0x0000c80013027a20 */ /* 0x002fcc0000410000 */
[----:B---3--:R-:W-:Y:S01]  /*3b80*/  HMMA.16816.F32 R44, R32, R28, R44 ;  /* 0x0000001c202c723c */ /* 0x008fe2000000182c */
[----:B------:R-:W-:Y:S07]  /*3b90*/  MUFU.TANH R2, R2 ;  /* 0x0000000200027308 */ /* 0x000fee0000002400 */
[C---:B------:R-:W-:Y:S01]  /*3ba0*/  HMMA.16816.F32 R60, R4.reuse, R52, R60 ;  /* 0x00000034043c723c */ /* 0x040fe2000000183c */
[----:B------:R-:W1:Y:S07]  /*3bb0*/  MUFU.TANH R52, R16 ;  /* 0x0000001000347308 */ /* 0x000e6e0000002400 */
[----:B----4-:R-:W-:Y:S01]  /*3bc0*/  HMMA.16816.F32 R72, R4, R24, R72 ;  /* 0x000000180448723c */ /* 0x010fe20000001848 */
[----:B------:R3:W-:Y:S07]  /*3bd0*/  MUFU.TANH R53, R18 ;  /* 0x0000001200357308 */ /* 0x0007ee0000002400 */
[----:B------:R-:W-:Y:S08]  /*3be0*/  HMMA.16816.F32 R40, R32, R30, R40 ;  /* 0x0000001e2028723c */ /* 0x000ff00000001828 */
[----:B------:R-:W-:Y:S01]  /*3bf0*/  HMMA.16816.F32 R64, R4, R54, R64 ;  /* 0x000000360440723c */ /* 0x000fe20000001840 */
[----:B---3--:R-:W3:Y:S01]  /*3c00*/  LDSM.16.M88.4 R16, [R0+0x5800] ;  /* 0x005800000010783b */ /* 0x008ee20000000200 */
[----:B------:R-:W-:-:S04]  /*3c10*/  DEPBAR.LE SB0, 0x2 ;  /* 0x000080800000791a */ /* 0x000fc80000000000 */
[----:B------:R-:W-:Y:S02]  /*3c20*/  BAR.SYNC.DEFER_BLOCKING 0x0 ;  /* 0x0000000000007b1d */ /* 0x000fe40000010000 */
[C---:B------:R-:W-:Y:S08]  /*3c30*/  HMMA.16816.F32 R48, R4.reuse, R26, R48 ;  /* 0x0000001a0430723c */ /* 0x040ff00000001830 */
[----:B--2---:R-:W-:Y:S07]  /*3c40*/  HMMA.16816.F32 R44, R4, R12, R44 ;  /* 0x0000000c042c723c */ /* 0x004fee000000182c */
[----:B------:R-:W-:Y:S01]  /*3c50*/  IMAD.MOV.U32 R13, RZ, RZ, -0x40 ;  /* 0xffffffc0ff0d7424 */ /* 0x000fe200078e00ff */
[----:B-----5:R-:W-:Y:S01]  /*3c60*/  HMMA.16816.F32 R72, R36, R8, R72 ;  /* 0x000000082448723c */ /* 0x020fe20000001848 */
[----:B------:R-:W-:Y:S06]  /*3c70*/  LDSM.16.MT88.4 R124, [R185] ;  /* 0x00000000b97c783b */ /* 0x000fec0000004200 */
[----:B------:R-:W-:Y:S01]  /*3c80*/  @P2 IMAD.HI.U32 R9, R246, c[0x0][0x2c8], RZ ;  /* 0x0000b200f6092a27 */ /* 0x000fe200078e00ff */
[----:B------:R-:W-:Y:S01]  /*3c90*/  HMMA.16816.F32 R40, R4, R14, R40 ;  /* 0x0000000e0428723c */ /* 0x000fe20000001828 */
[----:B------:R-:W-:Y:S02]  /*3ca0*/  LDSM.16.MT88.4 R116, [R165] ;  /* 0x00000000a574783b */ /* 0x000fe40000004200 */
[----:B------:R-:W-:Y:S01]  /*3cb0*/  IMAD.MOV.U32 R8, RZ, RZ, R246 ;  /* 0x000000ffff087224 */ /* 0x000fe200078e00f6 */
[----:B------:R-:W-:Y:S01]  /*3cc0*/  @P2 SHF.R.U32.HI R8, RZ, c[0x0][0x2cc], R9 ;  /* 0x0000b300ff082a19 */ /* 0x000fe20000011609 */
[----:B------:R-:W-:Y:S02]  /*3cd0*/  LDSM.16.MT88.4 R108, [R184] ;  /* 0x00000000b86c783b */ /* 0x000fe40000004200 */
[C---:B------:R-:W-:Y:S01]  /*3ce0*/  IMAD R4, R80.reuse, R13, 0x1 ;  /* 0x0000000150047424 */ /* 0x040fe200078e020d */
[C---:B------:R-:W-:Y:S01]  /*3cf0*/  HMMA.16816.F32 R60, R36.reuse, R20, R60 ;  /* 0x00000014243c723c */ /* 0x040fe2000000183c */
[--C-:B------:R-:W-:Y:S01]  /*3d00*/  IMAD R80, R80, -0x40, R244.reuse ;  /* 0xffffffc050507824 */ /* 0x100fe200078e02f4 */
[----:B------:R-:W-:Y:S02]  /*3d10*/  LDSM.16.MT88.4 R100, [R229] ;  /* 0x00000000e564783b */ /* 0x000fe40000004200 */
[----:B------:R-:W-:Y:S01]  /*3d20*/  IADD3 R4, -R213, R4, R244 ;  /* 0x00000004d5047210 */ /* 0x000fe20007ffe1f4 */
[----:B------:R-:W-:Y:S01]  /*3d30*/  IMAD.IADD R80, R80, 0x1, -R213 ;  /* 0x0000000150507824 */ /* 0x000fe200078e0ad5 */
[----:B------:R-:W-:Y:S02]  /*3d40*/  LDSM.16.MT88.4 R88, [R184+0x4000] ;  /* 0x00400000b858783b */ /* 0x000fe40000004200 */
[----:B------:R-:W-:Y:S01]  /*3d50*/  HMMA.16816.F32 R64, R36, R22, R64 ;  /* 0x000000162440723c */ /* 0x000fe20000001840 */
[----:B------:R-:W-:Y:S01]  /*3d60*/  IMAD.IADD R4, R4, 0x1, -R243 ;  /* 0x0000000104047824 */ /* 0x000fe200078e0af3 */
[----:B------:R-:W-:Y:S01]  /*3d70*/  LDSM.16.MT88.4 R136, [R165+0x800] ;  /* 0x00080000a588783b */ /* 0x000fe20000004200 */
[----:B------:R-:W-:-:S02]  /*3d80*/  FMUL.FTZ R72, R72, c[0x0][0x320] ;  /* 0x0000c80048487a20 */ /* 0x000fc40000410000 */
[----:B------:R-:W-:Y:S01]  /*3d90*/  FMUL.FTZ R73, R73, c[0x0][0x320] ;  /* 0x0000c80049497a20 */ /* 0x000fe20000410000 */
[----:B------:R-:W-:Y:S01]  /*3da0*/  LDSM.16.MT88.4 R32, [R184+0x800] ;  /* 0x00080000b820783b */ /* 0x000fe20000004200 */
[----:B------:R-:W-:Y:S01]  /*3db0*/  MUFU.TANH R159, R72 ;  /* 0x00000048009f7308 */ /* 0x000fe20000002400 */
[----:B------:R-:W-:Y:S01]  /*3dc0*/  HMMA.16816.F32 R68, R36, R58, R68 ;  /* 0x0000003a2444723c */ /* 0x000fe20000001844 */
[----:B------:R-:W-:Y:S01]  /*3dd0*/  FMUL.FTZ R74, R74, c[0x0][0x320] ;  /* 0x0000c8004a4a7a20 */ /* 0x000fe20000410000 */
[----:B------:R-:W-:Y:S01]  /*3de0*/  LDSM.16.MT88.4 R28, [R158+0x800] ;  /* 0x000800009e1c783b */ /* 0x000fe20000004200 */
[----:B------:R-:W-:-:S04]  /*3df0*/  FMUL.FTZ R75, R75, c[0x0][0x320] ;  /* 0x0000c8004b4b7a20 */ /* 0x000fc80000410000 */
[----:B------:R-:W-:Y:S01]  /*3e00*/  MUFU.TANH R161, R73 ;  /* 0x0000004900a17308 */ /* 0x000fe20000002400 */
[C---:B------:R-:W-:Y:S01]  /*3e10*/  HMMA.16816.F32 R48, R36.reuse, R10, R48 ;  /* 0x0000000a2430723c */ /* 0x040fe20000001830 */
[----:B------:R-:W2:Y:S01]  /*3e20*/  SHFL.IDX PT, R11, R8, RZ, 0x1c1f ;  /* 0x001c1fff080b7589 */ /* 0x000ea200000e0000 */
[----:B------:R-:W-:Y:S02]  /*3e30*/  FMUL.FTZ R22, R60, c[0x0][0x320] ;  /* 0x0000c8003c167a20 */ /* 0x000fe40000410000 */
[----:B------:R-:W-:Y:S01]  /*3e40*/  FMUL.FTZ R23, R61, c[0x0][0x320] ;  /* 0x0000c8003d177a20 */ /* 0x000fe20000410000 */
[----:B------:R-:W4:Y:S01]  /*3e50*/  SHFL.IDX PT, R10, R8, 0x1, 0x1c1f ;  /* 0x003c1f00080a7f89 */ /* 0x000f2200000e0000 */
[----:B------:R-:W-:Y:S01]  /*3e60*/  FMUL.FTZ R25, R62, c[0x0][0x320] ;  /* 0x0000c8003e197a20 */ /* 0x000fe20000410000 */
[----:B------:R-:W-:Y:S01]  /*3e70*/  MUFU.TANH R166, R74 ;  /* 0x0000004a00a67308 */ /* 0x000fe20000002400 */
[----:B---3--:R-:W-:Y:S01]  /*3e80*/  HMMA.16816.F32 R44, R36, R16, R44 ;  /* 0x00000010242c723c */ /* 0x008fe2000000182c */
[----:B------:R-:W-:-:S02]  /*3e90*/  FMUL.FTZ R0, R64, c[0x0][0x320] ;  /* 0x0000c80040007a20 */ /* 0x000fc40000410000 */
[----:B------:R-:W-:Y:S02]  /*3ea0*/  FMUL.FTZ R65, R65, c[0x0][0x320] ;  /* 0x0000c80041417a20 */ /* 0x000fe40000410000 */
[----:B------:R-:W-:Y:S02]  /*3eb0*/  FMUL.FTZ R26, R63, c[0x0][0x320] ;  /* 0x0000c8003f1a7a20 */ /* 0x000fe40000410000 */
[----:B------:R-:W3:Y:S01]  /*3ec0*/  MUFU.TANH R22, R22 ;  /* 0x0000001600167308 */ /* 0x000ee20000002400 */
[----:B------:R-:W-:Y:S01]  /*3ed0*/  HMMA.16816.F32 R40, R36, R18, R40 ;  /* 0x000000122428723c */ /* 0x000fe20000001828 */
[----:B------:R-:W-:Y:S01]  /*3ee0*/  FMUL.FTZ R20, R68, c[0x0][0x320] ;  /* 0x0000c80044147a20 */ /* 0x000fe20000410000 */
[----:B------:R-:W-:Y:S01]  /*3ef0*/  LDSM.16.MT88.4 R16, [R184+0x2800] ;  /* 0x00280000b810783b */ /* 0x000fe20000004200 */
[----:B------:R-:W-:Y:S02]  /*3f00*/  FMUL.FTZ R54, R69, c[0x0][0x320] ;  /* 0x0000c80045367a20 */ /* 0x000fe40000410000 */
[----:B------:R-:W-:-:S02]  /*3f10*/  FMUL.FTZ R21, R70, c[0x0][0x320] ;  /* 0x0000c80046157a20 */ /* 0x000fc40000410000 */
[----:B------:R-:W5:Y:S01]  /*3f20*/  MUFU.TANH R23, R23 ;  /* 0x0000001700177308 */ /* 0x000f620000002400 */
[----:B------:R-:W-:Y:S02]  /*3f30*/  FMUL.FTZ R48, R48, c[0x0][0x320] ;  /* 0x0000c80030307a20 */ /* 0x000fe40000410000 */
[C---:B--2---:R-:W-:Y:S02]  /*3f40*/  IMAD.IADD R11, R4.reuse, 0x1, R11 ;  /* 0x00000001040b7824 */ /* 0x044fe400078e020b */
[----:B------:R-:W-:Y:S02]  /*3f50*/  FMUL.FTZ R49, R49, c[0x0][0x320] ;  /* 0x0000c80031317a20 */ /* 0x000fe40000410000 */
[----:B----4-:R-:W-:Y:S01]  /*3f60*/  IMAD.IADD R13, R4, 0x1, R10 ;  /* 0x00000001040d7824 */ /* 0x010fe200078e020a */
[----:B------:R-:W2:Y:S01]  /*3f70*/  MUFU.TANH R0, R0 ;  /* 0x0000000000007308 */ /* 0x000ea20000002400 */
[----:B------:R-:W-:Y:S01]  /*3f80*/  IMNMX R10, R80, R11, PT ;  /* 0x0000000b500a7217 */ /* 0x000fe20003800200 */
[----:B------:R-:W-:-:S02]  /*3f90*/  FMUL.FTZ R44, R44, c[0x0][0x320] ;  /* 0x0000c8002c2c7a20 */ /* 0x000fc40000410000 */
[----:B------:R-:W-:Y:S01]  /*3fa0*/  FMUL.FTZ R45, R45, c[0x0][0x320] ;  /* 0x0000c8002d2d7a20 */ /* 0x000fe20000410000 */
[C---:B------:R-:W-:Y:S01]  /*3fb0*/  ISETP.GT.AND P0, PT, R10.reuse, RZ, PT ;  /* 0x000000ff0a00720c */ /* 0x040fe20003f04270 */
[----:B------:R-:W-:Y:S01]  /*3fc0*/  FMUL.FTZ R24, R71, c[0x0][0x320] ;  /* 0x0000c80047187a20 */ /* 0x000fe20000410000 */
[C---:B------:R-:W-:Y:S01]  /*3fd0*/  ISETP.GT.AND P5, PT, R10.reuse, 0x1, PT ;  /* 0x000000010a00780c */ /* 0x040fe20003fa4270 */
[----:B------:R-:W4:Y:S01]  /*3fe0*/  MUFU.TANH R20, R20 ;  /* 0x0000001400147308 */ /* 0x000f220000002400 */
[----:B------:R-:W-:Y:S01]  /*3ff0*/  ISETP.GT.AND P3, PT, R10, 0x10, PT ;  /* 0x000000100a00780c */ /* 0x000fe20003f64270 */
[----:B------:R-:W-:Y:S01]  /*4000*/  FMUL.FTZ R40, R40, c[0x0][0x320] ;  /* 0x0000c80028287a20 */ /* 0x000fe20000410000 */
[----:B------:R-:W-:Y:S01]  /*4010*/  ISETP.GT.AND P1, PT, R10, 0x11, PT ;  /* 0x000000110a00780c */ /* 0x000fe20003f24270 */
[----:B------:R-:W-:Y:S01]  /*4020*/  FMUL.FTZ R66, R66, c[0x0][0x320] ;  /* 0x0000c80042427a20 */ /* 0x000fe20000410000 */
[----:B-1----:R-:W-:Y:S01]  /*4030*/  FSEL R52, R52, -INF , P0 ;  /* 0xff80000034347808 */ /* 0x002fe20000000000 */
[----:B------:R-:W-:Y:S01]  /*4040*/  FMUL.FTZ R67, R67, c[0x0][0x320] ;  /* 0x0000c80043437a20 */ /* 0x000fe20000410000 */
[C---:B------:R-:W-:Y:S01]  /*4050*/  ISETP.GT.AND P0, PT, R10.reuse, 0x18, PT ;  /* 0x000000180a00780c */ /* 0x040fe20003f04270 */
[----:B------:R-:W1:Y:S01]  /*4060*/  MUFU.TANH R160, R48 ;  /* 0x0000003000a07308 */ /* 0x000e620000002400 */
[----:B------:R-:W-:Y:S01]  /*4070*/  ISETP.GT.AND P4, PT, R10, 0x8, PT ;  /* 0x000000080a00780c */ /* 0x000fe20003f84270 */
[----:B------:R-:W-:Y:S01]  /*4080*/  FMUL.FTZ R50, R50, c[0x0][0x320] ;  /* 0x0000c80032327a20 */ /* 0x000fe20000410000 */
[----:B------:R-:W-:Y:S01]  /*4090*/  FSEL R56, R56, -INF , P5 ;  /* 0xff80000038387808 */ /* 0x000fe20002800000 */
[----:B------:R-:W-:Y:S01]  /*40a0*/  FMUL.FTZ R51, R51, c[0x0][0x320] ;  /* 0x0000c80033337a20 */ /* 0x000fe20000410000 */
[----:B---3--:R-:W-:Y:S01]  /*40b0*/  FSEL R7, R22, -INF , P3 ;  /* 0xff80000016077808 */ /* 0x008fe20001800000 */
[----:B------:R-:W-:Y:S01]  /*40c0*/  FMUL.FTZ R46, R46, c[0x0][0x320] ;  /* 0x0000c8002e2e7a20 */ /* 0x000fe20000410000 */
[----:B-----5:R-:W-:Y:S01]  /*40d0*/  FSEL R6, R23, -INF , P1 ;  /* 0xff80000017067808 */ /* 0x020fe20000800000 */
[----:B------:R-:W3:Y:S01]  /*40e0*/  MUFU.TANH R162, R49 ;  /* 0x0000003100a27308 */ /* 0x000ee20000002400 */
[C---:B------:R-:W-:Y:S01]  /*40f0*/  ISETP.GT.AND P3, PT, R10.reuse, 0x28, PT ;  /* 0x000000280a00780c */ /* 0x040fe20003f64270 */
[----:B------:R-:W-:Y:S01]  /*4100*/  FMUL.FTZ R41, R41, c[0x0][0x320] ;  /* 0x0000c80029297a20 */ /* 0x000fe20000410000 */
[----:B------:R-:W-:Y:S01]  /*4110*/  ISETP.GT.AND P1, PT, R10, 0x29, PT ;  /* 0x000000290a00780c */ /* 0x000fe20003f24270 */
[----:B------:R-:W-:Y:S01]  /*4120*/  FMUL.FTZ R47, R47, c[0x0][0x320] ;  /* 0x0000c8002f2f7a20 */ /* 0x000fe20000410000 */
[----:B--2---:R-:W-:Y:S01]  /*4130*/  FSEL R5, R0, -INF , P0 ;  /* 0xff80000000057808 */ /* 0x004fe20000000000 */
[----:B------:R-:W-:Y:S01]  /*4140*/  FMUL.FTZ R42, R42, c[0x0][0x320] ;  /* 0x0000c8002a2a7a20 */ /* 0x000fe20000410000 */
[----:B------:R-:W-:Y:S01]  /*4150*/  IMNMX R13, R80, R13, PT ;  /* 0x0000000d500d7217 */ /* 0x000fe20003800200 */
[----:B------:R-:W2:Y:S01]  /*4160*/  MUFU.TANH R54, R54 ;  /* 0x0000003600367308 */ /* 0x000ea20000002400 */
[----:B------:R-:W-:Y:S01]  /*4170*/  ISETP.GT.AND P6, PT, R10, 0x9, PT ;  /* 0x000000090a00780c */ /* 0x000fe20003fc4270 */
[----:B------:R-:W-:Y:S01]  /*4180*/  FMUL.FTZ R43, R43, c[0x0][0x320] ;  /* 0x0000c8002b2b7a20 */ /* 0x000fe20000410000 */
[----:B----4-:R-:W-:Y:S01]  /*4190*/  FSEL R20, R20, -INF , P4 ;  /* 0xff80000014147808 */ /* 0x010fe20002000000 */
[----:B------:R-:W-:Y:S01]  /*41a0*/  LDSM.16.MT88.4 R80, [R165+0x4000] ;  /* 0x00400000a550783b */ /* 0x000fe20000004200 */
[----:B------:R-:W-:-:S02]  /*41b0*/  FMNMX.FTZ R0, R52, R56, !PT ;  /* 0x0000003834007209 */ /* 0x000fc40007810000 */
[C---:B------:R-:W-:Y:S01]  /*41c0*/  ISETP.GT.AND P5, PT, R10.reuse, 0x19, PT ;  /* 0x000000190a00780c */ /* 0x040fe20003fa4270 */
[----:B------:R-:W4:Y:S01]  /*41d0*/  MUFU.TANH R12, R65 ;  /* 0x00000041000c7308 */ /* 0x000f220000002400 */
[----:B------:R-:W-:Y:S02]  /*41e0*/  ISETP.GT.AND P0, PT, R10, 0x30, PT ;  /* 0x000000300a00780c */ /* 0x000fe40003f04270 */
[----:B-1----:R-:W-:Y:S02]  /*41f0*/  FSEL R160, R160, -INF , P3 ;  /* 0xff800000a0a07808 */ /* 0x002fe40001800000 */
[----:B---3--:R-:W-:Y:S02]  /*4200*/  FSEL R162, R162, -INF , P1 ;  /* 0xff800000a2a27808 */ /* 0x008fe40000800000 */
[----:B------:R-:W-:Y:S01]  /*4210*/  ISETP.GT.AND P3, PT, R13, RZ, PT ;  /* 0x000000ff0d00720c */ /* 0x000fe20003f64270 */
[----:B------:R-:W1:Y:S01]  /*4220*/  MUFU.TANH R173, R44 ;  /* 0x0000002c00ad7308 */ /* 0x000e620000002400 */
[----:B--2---:R-:W-:-:S02]  /*4230*/  FSEL R54, R54, -INF , P6 ;  /* 0xff80000036367808 */ /* 0x004fc40003000000 */
[----:B------:R-:W-:Y:S02]  /*4240*/  ISETP.GT.AND P1, PT, R13, 0x1, PT ;  /* 0x000000010d00780c */ /* 0x000fe40003f24270 */
[----:B------:R-:W-:Y:S02]  /*4250*/  FMNMX.FTZ R0, R20, R0, !PT ;  /* 0x0000000014007209 */ /* 0x000fe40007810000 */
[----:B------:R-:W-:Y:S01]  /*4260*/  ISETP.GT.AND P4, PT, R10, 0x20, PT ;  /* 0x000000200a00780c */ /* 0x000fe20003f84270 */
[----:B------:R-:W2:Y:S01]  /*4270*/  MUFU.TANH R172, R45 ;  /* 0x0000002d00ac7308 */ /* 0x000ea20000002400 */
[----:B----4-:R-:W-:Y:S02]  /*4280*/  FSEL R4, R12, -INF , P5 ;  /* 0xff8000000c047808 */ /* 0x010fe40002800000 */
[----:B------:R-:W-:Y:S02]  /*4290*/  ISETP.GT.AND P5, PT, R10, 0x31, PT ;  /* 0x000000310a00780c */ /* 0x000fe40003fa4270 */
[----:B------:R-:W-:-:S02]  /*42a0*/  FMNMX.FTZ R0, R54, R0, !PT ;  /* 0x0000000036007209 */ /* 0x000fc40007810000 */
[----:B------:R-:W-:Y:S01]  /*42b0*/  FSEL R53, R53, -INF , P3 ;  /* 0xff80000035357808 */ /* 0x000fe20001800000 */
[----:B------:R-:W3:Y:S01]  /*42c0*/  MUFU.TANH R21, R21 ;  /* 0x0000001500157308 */ /* 0x000ee20000002400 */
[----:B-1----:R-:W-:Y:S02]  /*42d0*/  FSEL R173, R173, -INF , P0 ;  /* 0xff800000adad7808 */ /* 0x002fe40000000000 */
[----:B------:R-:W-:Y:S02]  /*42e0*/  ISETP.GT.AND P0, PT, R13, 0x8, PT ;  /* 0x000000080d00780c */ /* 0x000fe40003f04270 */
[----:B------:R-:W-:Y:S02]  /*42f0*/  FSEL R12, R2, -INF , P1 ;  /* 0xff800000020c7808 */ /* 0x000fe40000800000 */
[----:B------:R-:W-:Y:S01]  /*4300*/  FSEL R159, R159, -INF , P4 ;  /* 0xff8000009f9f7808 */ /* 0x000fe20002000000 */
[----:B------:R-:W1:Y:S01]  /*4310*/  MUFU.TANH R171, R40 ;  /* 0x0000002800ab7308 */ /* 0x000e620000002400 */
[----:B------:R-:W-:-:S02]  /*4320*/  ISETP.GT.AND P4, PT, R10, 0x38, PT ;  /* 0x000000380a00780c */ /* 0x000fc40003f84270 */
[----:B--2---:R-:W-:Y:S02]  /*4330*/  FSEL R172, R172, -INF , P5 ;  /* 0xff800000acac7808 */ /* 0x004fe40002800000 */
[----:B------:R-:W-:Y:S02]  /*4340*/  ISETP.GT.AND P5, PT, R13, 0x9, PT ;  /* 0x000000090d00780c */ /* 0x000fe40003fa4270 */
[----:B------:R-:W-:Y:S01]  /*4350*/  FMNMX.FTZ R0, R7, R0, !PT ;  /* 0x0000000007007209 */ /* 0x000fe20007810000 */
[----:B------:R-:W2:Y:S01]  /*4360*/  MUFU.TANH R24, R24 ;  /* 0x0000001800187308 */ /* 0x000ea20000002400 */
[----:B---3--:R-:W-:Y:S02]  /*4370*/  FSEL R21, R21, -INF , P0 ;  /* 0xff80000015157808 */ /* 0x008fe40000000000 */
[----:B------:R-:W-:Y:S02]  /*4380*/  FMNMX.FTZ R2, R53, R12, !PT ;  /* 0x0000000c35027209 */ /* 0x000fe40007810000 */
[----:B------:R-:W-:-:S02]  /*4390*/  FMNMX.FTZ R0, R6, R0, !PT ;  /* 0x0000000006007209 */ /* 0x000fc40007810000 */
[----:B------:R-:W-:Y:S01]  /*43a0*/  FMNMX.FTZ R2, R21, R2, !PT ;  /* 0x0000000215027209 */ /* 0x000fe20007810000 */
[----:B------:R-:W3:Y:S01]  /*43b0*/  MUFU.TANH R25, R25 ;  /* 0x0000001900197308 */ /* 0x000ee20000002400 */
[----:B-1----:R-:W-:Y:S02]  /*43c0*/  FSEL R171, R171, -INF , P4 ;  /* 0xff800000abab7808 */ /* 0x002fe40002000000 */
[C---:B------:R-:W-:Y:S02]  /*43d0*/  ISETP.GT.AND P4, PT, R13.reuse, 0x10, PT ;  /* 0x000000100d00780c */ /* 0x040fe40003f84270 */
[----:B------:R-:W-:Y:S02]  /*43e0*/  ISETP.GT.AND P6, PT, R10, 0x21, PT ;  /* 0x000000210a00780c */ /* 0x000fe40003fc4270 */
[----:B------:R-:W-:Y:S01]  /*43f0*/  ISETP.GT.AND P3, PT, R13, 0x11, PT ;  /* 0x000000110d00780c */ /* 0x000fe20003f64270 */
[----:B------:R-:W1:Y:S01]  /*4400*/  MUFU.TANH R26, R26 ;  /* 0x0000001a001a7308 */ /* 0x000e620000002400 */
[----:B--2---:R-:W-:-:S02]  /*4410*/  FSEL R24, R24, -INF , P5 ;  /* 0xff80000018187808 */ /* 0x004fc40002800000 */
[----:B------:R-:W-:Y:S02]  /*4420*/  FMNMX.FTZ R0, R5, R0, !PT ;  /* 0x0000000005007209 */ /* 0x000fe40007810000 */
[----:B------:R-:W-:Y:S02]  /*4430*/  FMNMX.FTZ R2, R24, R2, !PT ;  /* 0x0000000218027209 */ /* 0x000fe40007810000 */
[----:B------:R-:W-:Y:S01]  /*4440*/  FSEL R161, R161, -INF , P6 ;  /* 0xff800000a1a17808 */ /* 0x000fe20003000000 */
[----:B------:R-:W2:Y:S01]  /*4450*/  MUFU.TANH R9, R66 ;  /* 0x0000004200097308 */ /* 0x000ea20000002400 */
[----:B---3--:R-:W-:Y:S02]  /*4460*/  FSEL R11, R25, -INF , P4 ;  /* 0xff800000190b7808 */ /* 0x008fe40002000000 */
[----:B------:R-:W-:Y:S02]  /*4470*/  ISETP.GT.AND P6, PT, R10, 0x39, PT ;  /* 0x000000390a00780c */ /* 0x000fe40003fc4270 */
[----:B------:R-:W-:-:S02]  /*4480*/  ISETP.GT.AND P1, PT, R13, 0x18, PT ;  /* 0x000000180d00780c */ /* 0x000fc40003f24270 */
[----:B------:R-:W-:Y:S01]  /*4490*/  FMNMX.FTZ R0, R4, R0, !PT ;  /* 0x0000000004007209 */ /* 0x000fe20007810000 */
[----:B------:R-:W3:Y:S01]  /*44a0*/  MUFU.TANH R8, R67 ;  /* 0x0000004300087308 */ /* 0x000ee20000002400 */
[----:B-1----:R-:W-:Y:S02]  /*44b0*/  FSEL R10, R26, -INF , P3 ;  /* 0xff8000001a0a7808 */ /* 0x002fe40001800000 */
[----:B------:R-:W-:Y:S02]  /*44c0*/  FMNMX.FTZ R2, R11, R2, !PT ;  /* 0x000000020b027209 */ /* 0x000fe40007810000 */
[----:B------:R-:W-:Y:S02]  /*44d0*/  ISETP.GT.AND P0, PT, R13, 0x19, PT ;  /* 0x000000190d00780c */ /* 0x000fe40003f04270 */
[----:B------:R-:W-:Y:S01]  /*44e0*/  FMNMX.FTZ R0, R159, R0, !PT ;  /* 0x000000009f007209 */ /* 0x000fe20007810000 */
[----:B------:R1:W4:Y:S01]  /*44f0*/  MUFU.TANH R167, R75 ;  /* 0x0000004b00a77308 */ /* 0x0003220000002400 */
[----:B--2---:R-:W-:-:S02]  /*4500*/  FSEL R9, R9, -INF , P1 ;  /* 0xff80000009097808 */ /* 0x004fc40000800000 */
[----:B------:R-:W-:Y:S02]  /*4510*/  FMNMX.FTZ R2, R10, R2, !PT ;  /* 0x000000020a027209 */ /* 0x000fe40007810000 */
[----:B------:R-:W-:Y:S02]  /*4520*/  ISETP.GT.AND P5, PT, R13, 0x20, PT ;  /* 0x000000200d00780c */ /* 0x000fe40003fa4270 */
[----:B------:R-:W-:Y:S01]  /*4530*/  FMNMX.FTZ R0, R161, R0, !PT ;  /* 0x00000000a1007209 */ /* 0x000fe20007810000 */
[----:B------:R-:W2:Y:S01]  /*4540*/  MUFU.TANH R169, R50 ;  /* 0x0000003200a97308 */ /* 0x000ea20000002400 */
[----:B---3--:R-:W-:Y:S01]  /*4550*/  FSEL R8, R8, -INF , P0 ;  /* 0xff80000008087808 */ /* 0x008fe20000000000 */
[----:B------:R-:W-:Y:S01]  /*4560*/  LDSM.16.MT88.4 R64, [R158+0x2000] ;  /* 0x002000009e40783b */ /* 0x000fe20000004200 */
[----:B------:R-:W-:Y:S02]  /*4570*/  FMNMX.FTZ R2, R9, R2, !PT ;  /* 0x0000000209027209 */ /* 0x000fe40007810000 */
[----:B------:R-:W-:-:S02]  /*4580*/  ISETP.GT.AND P4, PT, R13, 0x21, PT ;  /* 0x000000210d00780c */ /* 0x000fc40003f84270 */
[----:B------:R-:W-:Y:S01]  /*4590*/  FMNMX.FTZ R0, R160, R0, !PT ;  /* 0x00000000a0007209 */ /* 0x000fe20007810000 */
[----:B------:R3:W5:Y:S01]  /*45a0*/  MUFU.TANH R170, R51 ;  /* 0x0000003300aa7308 */ /* 0x0007620000002400 */
[----:B------:R-:W-:Y:S01]  /*45b0*/  FSEL R166, R166, -INF , P5 ;  /* 0xff800000a6a67808 */ /* 0x000fe20002800000 */
[----:B-1----:R-:W-:Y:S01]  /*45c0*/  LDSM.16.MT88.4 R72, [R185+0x4000] ;  /* 0x00400000b948783b */ /* 0x002fe20000004200 */
[----:B------:R-:W-:Y:S02]  /*45d0*/  FMNMX.FTZ R2, R8, R2, !PT ;  /* 0x0000000208027209 */ /* 0x000fe40007810000 */
[----:B------:R-:W-:Y:S02]  /*45e0*/  ISETP.GT.AND P3, PT, R13, 0x28, PT ;  /* 0x000000280d00780c */ /* 0x000fe40003f64270 */
[----:B------:R-:W-:Y:S01]  /*45f0*/  FMNMX.FTZ R0, R162, R0, !PT ;  /* 0x00000000a2007209 */ /* 0x000fe20007810000 */
[----:B------:R-:W-:Y:S01]  /*4600*/  MUFU.TANH R46, R46 ;  /* 0x0000002e002e7308 */ /* 0x000fe20000002400 */
[----:B----4-:R-:W-:-:S02]  /*4610*/  FSEL R167, R167, -INF , P4 ;  /* 0xff800000a7a77808 */ /* 0x010fc40002000000 */
[----:B------:R-:W-:Y:S02]  /*4620*/  FMNMX.FTZ R2, R166, R2, !PT ;  /* 0x00000002a6027209 */ /* 0x000fe40007810000 */
[----:B------:R-:W-:Y:S02]  /*4630*/  ISETP.GT.AND P1, PT, R13, 0x29, PT ;  /* 0x000000290d00780c */ /* 0x000fe40003f24270 */
[----:B------:R-:W-:Y:S01]  /*4640*/  FMNMX.FTZ R0, R173, R0, !PT ;  /* 0x00000000ad007209 */ /* 0x000fe20007810000 */
[----:B------:R-:W1:Y:S01]  /*4650*/  MUFU.TANH R41, R41 ;  /* 0x0000002900297308 */ /* 0x000e620000002400 */
[----:B--2---:R-:W-:Y:S01]  /*4660*/  FSEL R169, R169, -INF , P3 ;  /* 0xff800000a9a97808 */ /* 0x004fe20001800000 */
[----:B---3--:R-:W-:Y:S01]  /*4670*/  LDSM.16.MT88.4 R48, [R165+0x2000] ;  /* 0x00200000a530783b */ /* 0x008fe20000004200 */
[----:B------:R-:W-:Y:S02]  /*4680*/  FMNMX.FTZ R2, R167, R2, !PT ;  /* 0x00000002a7027209 */ /* 0x000fe40007810000 */
[----:B------:R-:W-:-:S02]  /*4690*/  ISETP.GT.AND P0, PT, R13, 0x30, PT ;  /* 0x000000300d00780c */ /* 0x000fc40003f04270 */
[----:B------:R-:W-:Y:S01]  /*46a0*/  FMNMX.FTZ R0, R172, R0, !PT ;  /* 0x00000000ac007209 */ /* 0x000fe20007810000 */
[----:B------:R-:W2:Y:S01]  /*46b0*/  MUFU.TANH R47, R47 ;  /* 0x0000002f002f7308 */ /* 0x000ea20000002400 */
[----:B-----5:R-:W-:Y:S02]  /*46c0*/  FSEL R170, R170, -INF , P1 ;  /* 0xff800000aaaa7808 */ /* 0x020fe40000800000 */
[----:B------:R-:W-:Y:S02]  /*46d0*/  FMNMX.FTZ R2, R169, R2, !PT ;  /* 0x00000002a9027209 */ /* 0x000fe40007810000 */
[----:B------:R-:W-:Y:S02]  /*46e0*/  FMNMX.FTZ R0, R171, R0, !PT ;  /* 0x00000000ab007209 */ /* 0x000fe40007810000 */
[----:B------:R-:W-:Y:S01]  /*46f0*/  ISETP.GT.AND P1, PT, R13, 0x31, PT ;  /* 0x000000310d00780c */ /* 0x000fe20003f24270 */
[----:B------:R-:W3:Y:S01]  /*4700*/  MUFU.TANH R42, R42 ;  /* 0x0000002a002a7308 */ /* 0x000ee20000002400 */
[----:B-1----:R-:W-:-:S02]  /*4710*/  FSEL R168, R41, -INF , P6 ;  /* 0xff80000029a87808 */ /* 0x002fc40003000000 */
[----:B------:R-:W-:Y:S02]  /*4720*/  FSEL R142, R46, -INF , P0 ;  /* 0xff8000002e8e7808 */ /* 0x000fe40000000000 */
[----:B------:R-:W-:Y:S02]  /*4730*/  FMNMX.FTZ R14, R170, R2, !PT ;  /* 0x00000002aa0e7209 */ /* 0x000fe40007810000 */
[----:B------:R-:W-:Y:S01]  /*4740*/  FMNMX.FTZ R0, R168, R0, !PT ;  /* 0x00000000a8007209 */ /* 0x000fe20007810000 */
[----:B------:R-:W1:Y:S01]  /*4750*/  MUFU.TANH R43, R43 ;  /* 0x0000002b002b7308 */ /* 0x000e620000002400 */
[----:B------:R-:W-:Y:S02]  /*4760*/  ISETP.GT.AND P0, PT, R13, 0x38, PT ;  /* 0x000000380d00780c */ /* 0x000fe40003f04270 */
[----:B--2---:R-:W-:Y:S01]  /*4770*/  FSEL R141, R47, -INF , P1 ;  /* 0xff8000002f8d7808 */ /* 0x004fe20000800000 */
[----:B------:R-:W2:Y:S01]  /*4780*/  SHFL.BFLY PT, R2, R0, 0x2, 0x1f ;  /* 0x0c401f0000027f89 */ /* 0x000ea200000e0000 */
[----:B------:R-:W-:-:S02]  /*4790*/  FMNMX.FTZ R14, R142, R14, !PT ;  /* 0x0000000e8e0e7209 */ /* 0x000fc40007810000 */
[----:B------:R-:W-:Y:S02]  /*47a0*/  ISETP.GT.AND P1, PT, R13, 0x39, PT ;  /* 0x000000390d00780c */ /* 0x000fe40003f24270 */
[----:B---3--:R-:W-:Y:S02]  /*47b0*/  FSEL R140, R42, -INF , P0 ;  /* 0xff8000002a8c7808 */ /* 0x008fe40000000000 */
[----:B------:R-:W-:-:S04]  /*47c0*/  FMNMX.FTZ R14, R141, R14, !PT ;  /* 0x0000000e8d0e7209 */ /* 0x000fc80007810000 */
[----:B------:R-:W-:Y:S02]  /*47d0*/  FMNMX.FTZ R14, R140, R14, !PT ;  /* 0x0000000e8c0e7209 */ /* 0x000fe40007810000 */
[----:B-1----:R-:W-:Y:S02]  /*47e0*/  FSEL R164, R43, -INF , P1 ;  /* 0xff8000002ba47808 */ /* 0x002fe40000800000 */
[----:B------:R-:W-:Y:S02]  /*47f0*/  LDSM.16.MT88.4 R40, [R185+0x2000] ;  /* 0x00200000b928783b */ /* 0x000fe40000004200 */
        /* <DEDUP_REMOVED lines=11> */
[----:B------:R-:W2:Y:S01]  /*48b0*/  LDSM.16.MT88.4 R56, [R184+0x2000] ;  /* 0x00200000b838783b */ /* 0x000ea20000004200 */
[--C-:B------:R-:W-:Y:S02]  /*48c0*/  FFMA.FTZ R157, R52, c[0x0][0x2d0], -R143.reuse ;  /* 0x0000b400349d7a23 */ /* 0x100fe4000001088f */
[--C-:B------:R-:W-:Y:S01]  /*48d0*/  FFMA.FTZ R155, R20, c[0x0][0x2d0], -R143.reuse ;  /* 0x0000b400149b7a23 */ /* 0x100fe2000001088f */
[----:B------:R-:W-:Y:S01]  /*48e0*/  MUFU.EX2 R156, R156 ;  /* 0x0000009c009c7308 */ /* 0x000fe20000000800 */
[----:B-1----:R-:W-:Y:S01]  /*48f0*/  FMNMX.FTZ R0, R13, R0, !PT ;  /* 0x000000000d007209 */ /* 0x002fe20007810000 */
[--C-:B------:R-:W-:Y:S02]  /*4900*/  FFMA.FTZ R151, R54, c[0x0][0x2d0], -R143.reuse ;  /* 0x0000b40036977a23 */ /* 0x100fe4000001088f */
[----:B------:R-:W-:Y:S01]  /*4910*/  FFMA.FTZ R150, R7, c[0x0][0x2d0], -R143 ;  /* 0x0000b40007967a23 */ /* 0x000fe2000001088f */
[C---:B------:R-:W-:Y:S01]  /*4920*/  FSETP.NEU.FTZ.AND P0, PT, R0.reuse, -INF , PT ;  /* 0xff8000000000780b */ /* 0x040fe20003f1d000 */
[----:B------:R-:W-:-:S02]  /*4930*/  FMUL.FTZ R163, R0, c[0x0][0x2d0] ;  /* 0x0000b40000a37a20 */ /* 0x000fc40000410000 */
[--C-:B------:R-:W-:Y:S01]  /*4940*/  FFMA.FTZ R146, R6, c[0x0][0x2d0], -R143.reuse ;  /* 0x0000b40006927a23 */ /* 0x100fe2000001088f */
[----:B------:R-:W1:Y:S01]  /*4950*/  MUFU.EX2 R157, R157 ;  /* 0x0000009d009d7308 */ /* 0x000e620000000800 */
[--C-:B------:R-:W-:Y:S01]  /*4960*/  FFMA.FTZ R145, R5, c[0x0][0x2d0], -R143.reuse ;  /* 0x0000b40005917a23 */ /* 0x100fe2000001088f */
[----:B------:R-:W-:Y:S01]  /*4970*/  FSEL R163, R163, RZ, P0 ;  /* 0x000000ffa3a37208 */ /* 0x000fe20000000000 */
[--C-:B------:R-:W-:Y:S02]  /*4980*/  FFMA.FTZ R132, R4, c[0x0][0x2d0], -R143.reuse ;  /* 0x0000b40004847a23 */ /* 0x100fe4000001088f */
[----:B------:R-:W3:Y:S01]  /*4990*/  LDSM.16.MT88.4 R4, [R229+0x4000] ;  /* 0x00400000e504783b */ /* 0x000ee20000004200 */
[----:B------:R-:W-:Y:S02]  /*49a0*/  FFMA.FTZ R159, R159, c[0x0][0x2d0], -R143 ;  /* 0x0000b4009f9f7a23 */ /* 0x000fe4000001088f */
[--C-:B------:R-:W-:Y:S01]  /*49b0*/  FFMA.FTZ R154, R53, c[0x0][0x2d0], -R163.reuse ;  /* 0x0000b400359a7a23 */ /* 0x100fe200000108a3 */
[----:B------:R-:W-:Y:S01]  /*49c0*/  MUFU.EX2 R155, R155 ;  /* 0x0000009b009b7308 */ /* 0x000fe20000000800 */
[----:B------:R-:W-:-:S02]  /*49d0*/  FFMA.FTZ R153, R12, c[0x0][0x2d0], -R163 ;  /* 0x0000b4000c997a23 */ /* 0x000fc400000108a3 */
[--C-:B------:R-:W-:Y:S01]  /*49e0*/  FFMA.FTZ R152, R21, c[0x0][0x2d0], -R163.reuse ;  /* 0x0000b40015987a23 */ /* 0x100fe200000108a3 */
[----:B------:R-:W-:Y:S01]  /*49f0*/  LDSM.16.MT88.4 R12, [R158+0x2800] ;  /* 0x002800009e0c783b */ /* 0x000fe20000004200 */
[--C-:B------:R-:W-:Y:S02]  /*4a00*/  FFMA.FTZ R149, R24, c[0x0][0x2d0], -R163.reuse ;  /* 0x0000b40018957a23 */ /* 0x100fe400000108a3 */
[--C-:B------:R-:W-:Y:S01]  /*4a10*/  FFMA.FTZ R148, R11, c[0x0][0x2d0], -R163.reuse ;  /* 0x0000b4000b947a23 */ /* 0x100fe200000108a3 */
[----:B------:R-:W4:Y:S01]  /*4a20*/  MUFU.EX2 R151, R151 ;  /* 0x0000009700977308 */ /* 0x000f220000000800 */
[--C-:B------:R-:W-:Y:S01]  /*4a30*/  FFMA.FTZ R144, R10, c[0x0][0x2d0], -R163.reuse ;  /* 0x0000b4000a907a23 */ /* 0x100fe200000108a3 */
[----:B-1----:R-:W-:Y:S01]  /*4a40*/  F2FP.PACK_AB R96, R156, R157 ;  /* 0x0000009d9c60723e */ /* 0x002fe200000000ff */
[--C-:B------:R-:W-:Y:S01]  /*4a50*/  FFMA.FTZ R147, R9, c[0x0][0x2d0], -R163.reuse ;  /* 0x0000b40009937a23 */ /* 0x100fe200000108a3 */
[----:B------:R-:W-:Y:S01]  /*4a60*/  LDSM.16.MT88.4 R20, [R185+0x800] ;  /* 0x00080000b914783b */ /* 0x000fe20000004200 */
[----:B------:R-:W-:-:S02]  /*4a70*/  FFMA.FTZ R133, R8, c[0x0][0x2d0], -R163 ;  /* 0x0000b40008857a23 */ /* 0x000fc400000108a3 */
[--C-:B------:R-:W-:Y:S01]  /*4a80*/  FFMA.FTZ R161, R161, c[0x0][0x2d0], -R143.reuse ;  /* 0x0000b400a1a17a23 */ /* 0x100fe2000001088f */
[----:B------:R-:W-:Y:S01]  /*4a90*/  MUFU.EX2 R154, R154 ;  /* 0x0000009a009a7308 */ /* 0x000fe20000000800 */
[----:B------:R-:W1:Y:S01]  /*4aa0*/  LDSM.16.MT88.4 R8, [R185+0x2800] ;  /* 0x00280000b908783b */ /* 0x000e620000004200 */
[--C-:B------:R-:W-:Y:S02]  /*4ab0*/  FFMA.FTZ R160, R160, c[0x0][0x2d0], -R143.reuse ;  /* 0x0000b400a0a07a23 */ /* 0x100fe4000001088f */
[----:B------:R-:W-:Y:S01]  /*4ac0*/  FFMA.FTZ R162, R162, c[0x0][0x2d0], -R143 ;  /* 0x0000b400a2a27a23 */ /* 0x000fe2000001088f */
[----:B------:R-:W-:Y:S01]  /*4ad0*/  LDSM.16.MT88.4 R24, [R165+0x2800] ;  /* 0x00280000a518783b */ /* 0x000fe20000004200 */
[--C-:B------:R-:W-:Y:S02]  /*4ae0*/  FFMA.FTZ R166, R166, c[0x0][0x2d0], -R163.reuse ;  /* 0x0000b400a6a67a23 */ /* 0x100fe400000108a3 */
[----:B------:R-:W5:Y:S01]  /*4af0*/  MUFU.EX2 R153, R153 ;  /* 0x0000009900997308 */ /* 0x000f620000000800 */
[----:B----4-:R-:W-:Y:S01]  /*4b00*/  F2FP.PACK_AB R98, R151, R155 ;  /* 0x0000009b9762723e */ /* 0x010fe200000000ff */
[----:B------:R-:W-:-:S02]  /*4b10*/  FFMA.FTZ R167, R167, c[0x0][0x2d0], -R163 ;  /* 0x0000b400a7a77a23 */ /* 0x000fc400000108a3 */
[--C-:B------:R-:W-:Y:S02]  /*4b20*/  FFMA.FTZ R169, R169, c[0x0][0x2d0], -R163.reuse ;  /* 0x0000b400a9a97a23 */ /* 0x100fe400000108a3 */
[----:B------:R-:W-:Y:S02]  /*4b30*/  FFMA.FTZ R170, R170, c[0x0][0x2d0], -R163 ;  /* 0x0000b400aaaa7a23 */ /* 0x000fe400000108a3 */
[----:B------:R-:W-:Y:S01]  /*4b40*/  MUFU.EX2 R152, R152 ;  /* 0x0000009800987308 */ /* 0x000fe20000000800 */
[--C-:B------:R-:W-:Y:S02]  /*4b50*/  FFMA.FTZ R242, R168, c[0x0][0x2d0], -R143.reuse ;  /* 0x0000b400a8f27a23 */ /* 0x100fe4000001088f */
[--C-:B------:R-:W-:Y:S02]  /*4b60*/  FFMA.FTZ R173, R173, c[0x0][0x2d0], -R143.reuse ;  /* 0x0000b400adad7a23 */ /* 0x100fe4000001088f */
[--C-:B------:R-:W-:Y:S02]  /*4b70*/  FFMA.FTZ R172, R172, c[0x0][0x2d0], -R143.reuse ;  /* 0x0000b400acac7a23 */ /* 0x100fe4000001088f */
[----:B------:R-:W-:Y:S01]  /*4b80*/  FFMA.FTZ R171, R171, c[0x0][0x2d0], -R143 ;  /* 0x0000b400abab7a23 */ /* 0x000fe2000001088f */
[----:B------:R-:W4:Y:S01]  /*4b90*/  MUFU.EX2 R149, R149 ;  /* 0x0000009500957308 */ /* 0x000f220000000800 */
[----:B-----5:R-:W-:Y:S01]  /*4ba0*/  F2FP.PACK_AB R97, R153, R154 ;  /* 0x0000009a9961723e */ /* 0x020fe200000000ff */
[----:B------:R-:W-:-:S02]  /*4bb0*/  FFMA.FTZ R168, R142, c[0x0][0x2d0], -R163 ;  /* 0x0000b4008ea87a23 */ /* 0x000fc400000108a3 */
[--C-:B------:R-:W-:Y:S02]  /*4bc0*/  FFMA.FTZ R174, R141, c[0x0][0x2d0], -R163.reuse ;  /* 0x0000b4008dae7a23 */ /* 0x100fe400000108a3 */
[--C-:B------:R-:W-:Y:S02]  /*4bd0*/  FFMA.FTZ R175, R140, c[0x0][0x2d0], -R163.reuse ;  /* 0x0000b4008caf7a23 */ /* 0x100fe400000108a3 */
[----:B------:R-:W-:Y:S01]  /*4be0*/  MUFU.EX2 R150, R150 ;  /* 0x0000009600967308 */ /* 0x000fe20000000800 */
[----:B------:R-:W-:Y:S01]  /*4bf0*/  FFMA.FTZ R239, R164, c[0x0][0x2d0], -R163 ;  /* 0x0000b400a4ef7a23 */ /* 0x000fe200000108a3 */
[----:B------:R-:W-:Y:S01]  /*4c00*/  LDSM.16.MT88.4 R140, [R165+0x3800] ;  /* 0x00380000a58c783b */ /* 0x000fe20000004200 */
[----:B------:R-:W-:Y:S02]  /*4c10*/  FADD.FTZ R156, R157, R156 ;  /* 0x0000009c9d9c7221 */ /* 0x000fe40000010000 */
[----:B------:R-:W-:Y:S02]  /*4c20*/  FADD.FTZ R153, R154, R153 ;  /* 0x000000999a997221 */ /* 0x000fe40000010000 */
[----:B------:R-:W-:Y:S01]  /*4c30*/  FADD.FTZ R155, R155, R156 ;  /* 0x0000009c9b9b7221 */ /* 0x000fe20000010000 */
[----:B----4-:R-:W-:Y:S01]  /*4c40*/  F2FP.PACK_AB R99, R149, R152 ;  /* 0x000000989563723e */ /* 0x010fe200000000ff */
[----:B------:R-:W4:Y:S01]  /*4c50*/  MUFU.EX2 R146, R146 ;  /* 0x0000009200927308 */ /* 0x000f220000000800 */
[----:B------:R-:W-:-:S02]  /*4c60*/  FADD.FTZ R152, R152, R153 ;  /* 0x0000009998987221 */ /* 0x000fc40000010000 */
[----:B------:R-:W-:Y:S02]  /*4c70*/  FADD.FTZ R155, R151, R155 ;  /* 0x0000009b979b7221 */ /* 0x000fe40000010000 */
[----:B------:R-:W-:Y:S01]  /*4c80*/  FADD.FTZ R152, R149, R152 ;  /* 0x0000009895987221 */ /* 0x000fe20000010000 */
[C---:B------:R-:W-:Y:S02]  /*4c90*/  HMMA.16816.F32 R36, R96.reuse, R40, RZ ;  /* 0x000000286024723c */ /* 0x040fe400000018ff */
[----:B------:R-:W-:Y:S06]  /*4ca0*/  MUFU.EX2 R145, R145 ;  /* 0x0000009100917308 */ /* 0x000fec0000000800 */
[C---:B--2---:R-:W-:Y:S02]  /*4cb0*/  HMMA.16816.F32 R52, R96.reuse, R56, RZ ;  /* 0x000000386034723c */ /* 0x044fe400000018ff */
[----:B------:R-:W-:Y:S06]  /*4cc0*/  MUFU.EX2 R132, R132 ;  /* 0x0000008400847308 */ /* 0x000fec0000000800 */
[C---:B------:R-:W-:Y:S02]  /*4cd0*/  HMMA.16816.F32 R40, R96.reuse, R42, RZ ;  /* 0x0000002a6028723c */ /* 0x040fe400000018ff */
[----:B------:R-:W-:Y:S06]  /*4ce0*/  MUFU.EX2 R148, R148 ;  /* 0x0000009400947308 */ /* 0x000fec0000000800 */
[C---:B------:R-:W-:Y:S02]  /*4cf0*/  HMMA.16816.F32 R56, R96.reuse, R58, RZ ;  /* 0x0000003a6038723c */ /* 0x040fe400000018ff */
[----:B------:R-:W2:Y:S06]  /*4d00*/  MUFU.EX2 R144, R144 ;  /* 0x0000009000907308 */ /* 0x000eac0000000800 */
        /* <DEDUP_REMOVED lines=31> */
[----:B------:R-:W1:Y:S06]  /*4f00*/  MUFU.EX2 R174, R174 ;  /* 0x000000ae00ae7308 */ /* 0x000e6c0000000800 */
[C---:B------:R-:W-:Y:S02]  /*4f10*/  HMMA.16816.F32 R80, R96.reuse, R82, RZ ;  /* 0x000000526050723c */ /* 0x040fe400000018ff */
[----:B------:R-:W1:Y:S06]  /*4f20*/  MUFU.EX2 R175, R175 ;  /* 0x000000af00af7308 */ /* 0x000e6c0000000800 */
[C---:B------:R-:W-:Y:S02]  /*4f30*/  HMMA.16816.F32 R88, R96.reuse, R90, RZ ;  /* 0x0000005a6058723c */ /* 0x040fe400000018ff */
[----:B------:R-:W1:Y:S06]  /*4f40*/  MUFU.EX2 R239, R239 ;  /* 0x000000ef00ef7308 */ /* 0x000e6c0000000800 */
[C---:B---3--:R-:W-:Y:S07]  /*4f50*/  HMMA.16816.F32 R92, R96.reuse, R4, RZ ;  /* 0x00000004605c723c */ /* 0x048fee00000018ff */
[----:B----4-:R-:W-:Y:S01]  /*4f60*/  F2FP.PACK_AB R4, R146, R150 ;  /* 0x000000969204723e */ /* 0x010fe200000000ff */
[----:B------:R-:W-:Y:S01]  /*4f70*/  HMMA.16816.F32 R96, R96, R6, RZ ;  /* 0x000000066060723c */ /* 0x000fe200000018ff */
[----:B--2---:R-:W-:Y:S01]  /*4f80*/  F2FP.PACK_AB R5, R144, R148 ;  /* 0x000000949005723e */ /* 0x004fe200000000ff */
[----:B------:R-:W-:-:S02]  /*4f90*/  FADD.FTZ R150, R150, R155 ;  /* 0x0000009b96967221 */ /* 0x000fc40000010000 */
[----:B------:R-:W-:Y:S02]  /*4fa0*/  FADD.FTZ R148, R148, R152 ;  /* 0x0000009894947221 */ /* 0x000fe40000010000 */
[----:B------:R-:W-:Y:S01]  /*4fb0*/  FADD.FTZ R150, R146, R150 ;  /* 0x0000009692967221 */ /* 0x000fe20000010000 */
[----:B------:R-:W-:Y:S01]  /*4fc0*/  F2FP.PACK_AB R6, R132, R145 ;  /* 0x000000918406723e */ /* 0x000fe200000000ff */
[----:B------:R-:W-:Y:S01]  /*4fd0*/  FADD.FTZ R148, R144, R148 ;  /* 0x0000009490947221 */ /* 0x000fe20000010000 */
[----:B-----5:R-:W-:Y:S01]  /*4fe0*/  F2FP.PACK_AB R7, R133, R147 ;  /* 0x000000938507723e */ /* 0x020fe200000000ff */
[----:B------:R-:W-:Y:S02]  /*4ff0*/  FADD.FTZ R145, R145, R150 ;  /* 0x0000009691917221 */ /* 0x000fe40000010000 */
[----:B------:R-:W-:Y:S02]  /*5000*/  FADD.FTZ R147, R147, R148 ;  /* 0x0000009493937221 */ /* 0x000fe40000010000 */
[----:B------:R-:W-:-:S02]  /*5010*/  FADD.FTZ R145, R132, R145 ;  /* 0x0000009184917221 */ /* 0x000fc40000010000 */
[----:B-1----:R-:W-:Y:S01]  /*5020*/  HMMA.16816.F32 R36, R4, R8, R36 ;  /* 0x000000080424723c */ /* 0x002fe20000001824 */
        /* <DEDUP_REMOVED lines=46> */
[C---:B-1----:R-:W-:Y:S01]  /*5310*/  HMMA.16816.F32 R128, R4.reuse, R8, R128 ;  /* 0x000000080480723c */ /* 0x042fe20000001880 */
[----:B------:R-:W-:Y:S02]  /*5320*/  FADD.FTZ R160, R162, R160 ;  /* 0x000000a0a2a07221 */ /* 0x000fe40000010000 */
[----:B------:R-:W-:Y:S02]  /*5330*/  FADD.FTZ R169, R170, R169 ;  /* 0x000000a9aaa97221 */ /* 0x000fe40000010000 */
[----:B------:R-:W-:Y:S02]  /*5340*/  FADD.FTZ R160, R173, R160 ;  /* 0x000000a0ada07221 */ /* 0x000fe40000010000 */
[----:B------:R-:W-:Y:S01]  /*5350*/  FADD.FTZ R169, R168, R169 ;  /* 0x000000a9a8a97221 */ /* 0x000fe20000010000 */
[----:B------:R-:W-:Y:S01]  /*5360*/  HMMA.16816.F32 R124, R4, R10, R124 ;  /* 0x0000000a047c723c */ /* 0x000fe2000000187c */
[----:B------:R-:W1:Y:S01]  /*5370*/  LDSM.16.MT88.4 R8, [R184+0x3000] ;  /* 0x00300000b808783b */ /* 0x000e620000004200 */
[----:B------:R-:W-:-:S02]  /*5380*/  FADD.FTZ R160, R172, R160 ;  /* 0x000000a0aca07221 */ /* 0x000fc40000010000 */
[----:B------:R-:W-:Y:S02]  /*5390*/  FADD.FTZ R169, R174, R169 ;  /* 0x000000a9aea97221 */ /* 0x000fe40000010000 */
[----:B------:R-:W-:Y:S02]  /*53a0*/  FADD.FTZ R160, R171, R160 ;  /* 0x000000a0aba07221 */ /* 0x000fe40000010000 */
[----:B--2---:R-:W-:Y:S01]  /*53b0*/  HMMA.16816.F32 R120, R4, R16, R120 ;  /* 0x000000100478723c */ /* 0x004fe20000001878 */
[----:B------:R-:W-:-:S07]  /*53c0*/  FADD.FTZ R169, R175, R169 ;  /* 0x000000a9afa97221 */ /* 0x000fce0000010000 */
        /* <DEDUP_REMOVED lines=32> */
[----:B------:R-:W-:-:S02]  /*55d0*/  F2FP.PACK_AB R4, R172, R173 ;  /* 0x000000adac04723e */ /* 0x000fc400000000ff */
[----:B------:R-:W-:Y:S02]  /*55e0*/  F2FP.PACK_AB R5, R174, R168 ;  /* 0x000000a8ae05723e */ /* 0x000fe400000000ff */
[C---:B------:R-:W-:Y:S01]  /*55f0*/  F2FP.PACK_AB R6, R242.reuse, R171 ;  /* 0x000000abf206723e */ /* 0x040fe200000000ff */
[----:B------:R-:W-:Y:S01]  /*5600*/  FADD.FTZ R242, R242, R160 ;  /* 0x000000a0f2f27221 */ /* 0x000fe20000010000 */
[C---:B------:R-:W-:Y:S01]  /*5610*/  F2FP.PACK_AB R7, R239.reuse, R175 ;  /* 0x000000afef07723e */ /* 0x040fe200000000ff */
[----:B------:R-:W-:-:S06]  /*5620*/  FADD.FTZ R239, R239, R169 ;  /* 0x000000a9efef7221 */ /* 0x000fcc0000010000 */
        /* <DEDUP_REMOVED lines=43> */
[----:B------:R-:W-:Y:S02]  /*58e0*/  ISETP.GE.AND P0, PT, R207, c[0x0][0x1d4], PT ;  /* 0x00007500cf007a0c */ /* 0x000fe40003f06270 */
[C---:B------:R-:W-:Y:S01]  /*58f0*/  LEA R6, P4, R5.reuse, R8, 0x6 ;  /* 0x0000000805067211 */ /* 0x040fe200078830ff */
[----:B------:R-:W-:Y:S01]  /*5900*/  @!PT LDS RZ, [RZ] ;  /* 0x00000000fffff984 */ /* 0x000fe20000000800 */
[----:B------:R-:W-:Y:S01]  /*5910*/  @!PT LDS RZ, [RZ] ;  /* 0x00000000fffff984 */ /* 0x000fe20000000800 */
[----:B------:R-:W-:Y:S01]  /*5920*/  @!PT LDS RZ, [RZ] ;  /* 0x00000000fffff984 */ /* 0x000fe20000000800 */
[----:B------:R1:W-:Y:S03]  /*5930*/  LDGSTS.E.BYPASS.LTC128B.128 [R212+0xc100], [R8.64], !P3 ;  /* 0x0c10000008d47fae */ /* 0x0003e6000d901d48 */
[----:B------:R-:W-:-:S03]  /*5940*/  LEA.HI.X R7, R5, R9, R4, 0x6, P4 ;  /* 0x0000000905077211 */ /* 0x000fc600020f3404 */
[----:B------:R1:W-:Y:S04]  /*5950*/  LDGSTS.E.BYPASS.LTC128B.128 [R212+0xe100], [R8.64+0x80], !P1 ;  /* 0x0e10008008d47fae */ /* 0x0003e8000c901d48 */
[----:B------:R1:W-:Y:S04]  /*5960*/  LDGSTS.E.BYPASS.LTC128B.128 [R212+0x10100], [R8.64+0x100], !P0 ;  /* 0x1010010008d47fae */ /* 0x0003e8000c101d48 */
[----:B------:R1:W-:Y:S04]  /*5970*/  LDGSTS.E.BYPASS.LTC128B.128 [R212+0xd100], [R6.64], !P3 ;  /* 0x0d10000006d47fae */ /* 0x0003e8000d901d48 */
[----:B------:R1:W-:Y:S04]  /*5980*/  LDGSTS.E.BYPASS.LTC128B.128 [R212+0xf100], [R6.64+0x80], !P1 ;  /* 0x0f10008006d47fae */ /* 0x0003e8000c901d48 */
[----:B------:R1:W-:Y:S02]  /*5990*/  LDGSTS.E.BYPASS.LTC128B.128 [R212+0x11100], [R6.64+0x100], !P0 ;  /* 0x1110010006d47fae */ /* 0x0003e4000c101d48 */
.L_x_2134:
[----:B------:R-:W-:Y:S05]  /*59a0*/  BSYNC B0 ;  /* 0x0000000000007941 */ /* 0x000fea0003800000 */
.L_x_2133:
[----:B------:R-:W-:Y:S01]  /*59b0*/  @P2 IMAD.HI.U32 R4, R197, c[0x0][0x2c8], RZ ;  /* 0x0000b200c5042a27 */ /* 0x000fe200078e00ff */
[----:B------:R-:W-:Y:S01]  /*59c0*/  IADD3 R248, R3, -0x2, RZ ;  /* 0xfffffffe03f87810 */ /* 0x000fe20007ffe0ff */
[----:B------:R-:W0:Y:S02]  /*59d0*/  LDGDEPBAR ;  /* 0x00000000000079af */ /* 0x000e240000000000 */
[----:B------:R-:W-:Y:S01]  /*59e0*/  IMAD.MOV.U32 R5, RZ, RZ, R197 ;  /* 0x000000ffff057224 */ /* 0x000fe200078e00c5 */
[----:B------:R-:W-:Y:S01]  /*59f0*/  @P2 SHF.R.U32.HI R5, RZ, c[0x0][0x2cc], R4 ;  /* 0x0000b300ff052a19 */ /* 0x000fe20000011604 */
[----:B------:R-:W-:-:S02]  /*5a00*/  IMAD.MOV.U32 R133, RZ, RZ, 0x1 ;  /* 0x00000001ff857424 */ /* 0x000fc400078e00ff */
[----:B------:R-:W-:Y:S01]  /*5a10*/  IMAD.MOV.U32 R238, RZ, RZ, RZ ;  /* 0x000000ffffee7224 */ /* 0x000fe200078e00ff */
[----:B------:R-:W-:-:S04]  /*5a20*/  IADD3 R5, R5, R244, -R243 ;  /* 0x000000f405057210 */ /* 0x000fc80007ffe8f3 */
[----:B------:R-:W-:-:S04]  /*5a30*/  SHF.R.S32.HI R4, RZ, 0x1f, R5 ;  /* 0x0000001fff047819 */ /* 0x000fc80000011405 */
[----:B------:R-:W-:-:S04]  /*5a40*/  LEA.HI R4, R4, R5, RZ, 0x6 ;  /* 0x0000000504047211 */ /* 0x000fc800078f30ff */
[----:B------:R-:W-:-:S04]  /*5a50*/  SHF.R.S32.HI R245, RZ, 0x6, R4 ;  /* 0x00000006fff57819 */ /* 0x000fc80000011404 */
[----:B------:R-:W-:-:S04]  /*5a60*/  IMNMX R245, R233, R245, !PT ;  /* 0x000000f5e9f57217 */ /* 0x000fc80007800200 */
[----:B------:R-:W-:-:S13]  /*5a70*/  ISETP.GE.AND P0, PT, R248, R245, PT ;  /* 0x000000f5f800720c */ /* 0x000fda0003f06270 */
[----:B------:R-:W-:Y:S05]  /*5a80*/  @!P0 BRA `(.L_x_2135) ;  /* 0x0000322000008947 */ /* 0x000fea0003800000 */
[----:B------:R-:W-:Y:S01]  /*5a90*/  MOV R132, R0 ;  /* 0x0000000000847202 */ /* 0x000fe20000000f00 */
[----:B------:R-:W-:Y:S01]  /*5aa0*/  IMAD.MOV.U32 R247, RZ, RZ, R248 ;  /* 0x000000fffff77224 */ /* 0x000fe200078e00f8 */
[----:B------:R-:W-:Y:S01]  /*5ab0*/  MOV R3, R2 ;  /* 0x0000000200037202 */ /* 0x000fe20000000f00 */
[----:B------:R-:W-:Y:S01]  /*5ac0*/  IMAD.MOV.U32 R133, RZ, RZ, 0x1 ;  /* 0x00000001ff857424 */ /* 0x000fe200078e00ff */
[----:B------:R-:W-:Y:S02]  /*5ad0*/  MOV R238, RZ ;  /* 0x000000ff00ee7202 */ /* 0x000fe40000000f00 */
.L_x_2136:
        /* <DEDUP_REMOVED lines=19> */
[----:B-1----:R-:W1:Y:S02]  /*5c10*/  LDSM.16.M88.4 R8, [R194] ;  /* 0x00000000c208783b */ /* 0x002e640000000200 */
[----:B------:R-:W-:Y:S02]  /*5c20*/  @!P6 SHF.L.U64.HI R2, R20, 0x6, R0 ;  /* 0x000000061402e819 */ /* 0x000fe40000010200 */
[----:B------:R-:W-:Y:S02]  /*5c30*/  @!P6 LEA R0, P0, R156, R157, 0x5 ;  /* 0x0000009d9c00e211 */ /* 0x000fe400078028ff */
[-C--:B------:R-:W-:Y:S02]  /*5c40*/  @!P6 IADD3 R157, P5, R157, R236.reuse, RZ ;  /* 0x000000ec9d9de210 */ /* 0x080fe40007fbe0ff */
[----:B------:R-:W2:Y:S01]  /*5c50*/  LDSM.16.M88.4 R16, [R194+0x800] ;  /* 0x00080000c210783b */ /* 0x000ea20000000200 */
[----:B------:R-:W-:Y:S07]  /*5c60*/  @!P6 IADD3 R0, P4, R0, R236, RZ ;  /* 0x000000ec0000e210 */ /* 0x000fee0007f9e0ff */
        /* <DEDUP_REMOVED lines=14> */
[----:B------:R-:W-:Y:S02]  /*5d50*/  @!P6 ISETP.GE.AND P0, PT, R207, c[0x0][0x1d4], PT ;  /* 0x00007500cf00ea0c */ /* 0x000fe40003f06270 */
[-C--:B------:R-:W-:Y:S02]  /*5d60*/  @!P6 IADD3.X R2, R2, R198.reuse, RZ, P5, !PT ;  /* 0x000000c60202e210 */ /* 0x080fe40002ffe4ff */
[C---:B------:R-:W-:Y:S03]  /*5d70*/  @!P6 LEA R158, P5, R157.reuse, c[0x0][0x1f8], 0x1 ;  /* 0x00007e009d9eea11 */ /* 0x040fe600078a08ff */
[C---:B----4-:R-:W-:Y:S01]  /*5d80*/  HMMA.16816.F32 R28, R32.reuse, R136, RZ ;  /* 0x00000088201c723c */ /* 0x050fe200000018ff */
[----:B------:R-:W-:Y:S03]  /*5d90*/  @!P6 LEA.HI.X R159, R157, c[0x0][0x1fc], R2, 0x1, P5 ;  /* 0x00007f009d9fea11 */ /* 0x000fe600028f0c02 */
[----:B------:R-:W-:Y:S03]  /*5da0*/  @!P6 IMAD R2, R238, 0x6000, R211 ;  /* 0x00006000ee02e824 */ /* 0x000fe600078e02d3 */
[----:B------:R-:W-:Y:S01]  /*5db0*/  @!P6 IADD3.X R136, R156, R198, RZ, P4, !PT ;  /* 0x000000c69c88e210 */ /* 0x000fe200027fe4ff */
[----:B------:R-:W-:Y:S01]  /*5dc0*/  HMMA.16816.F32 R32, R32, R138, RZ ;  /* 0x0000008a2020723c */ /* 0x000fe200000018ff */
[C---:B------:R-:W-:Y:S04]  /*5dd0*/  @!P6 LEA R156, P4, R0.reuse, c[0x0][0x1f8], 0x1 ;  /* 0x00007e00009cea11 */ /* 0x040fe800078808ff */
[----:B------:R-:W-:Y:S02]  /*5de0*/  @!P6 LEA.HI.X R157, R0, c[0x0][0x1fc], R136, 0x1, P4 ;  /* 0x00007f00009dea11 */ /* 0x000fe400020f0c88 */
[----:B------:R-:W3:Y:S01]  /*5df0*/  LDSM.16.M88.4 R136, [R193+0x1800] ;  /* 0x00180000c188783b */ /* 0x000ee20000000200 */
[C---:B-1----:R-:W-:Y:S05]  /*5e00*/  HMMA.16816.F32 R4, R140.reuse, R144, R4 ;  /* 0x000000908c04723c */ /* 0x042fea0000001804 */
[C---:B------:R-:W-:Y:S02]  /*5e10*/  IADD3 R0, R134.reuse, R194, RZ ;  /* 0x000000c286007210 */ /* 0x040fe40007ffe0ff */
[----:B------:R-:W-:Y:S01]  /*5e20*/  @!PT LDS RZ, [RZ] ;  /* 0x00000000fffff984 */ /* 0x000fe20000000800 */
[----:B------:R-:W-:Y:S01]  /*5e30*/  @!PT LDS RZ, [RZ] ;  /* 0x00000000fffff984 */ /* 0x000fe20000000800 */
[----:B------:R-:W-:Y:S01]  /*5e40*/  @!PT LDS RZ, [RZ] ;  /* 0x00000000fffff984 */ /* 0x000fe20000000800 */
[----:B------:R1:W-:Y:S01]  /*5e50*/  @!P6 LDGSTS.E.BYPASS.LTC128B.128 [R2], [R158.64], !P3 ;  /* 0x000000009e02efae */ /* 0x0003e2000d901d48 */
[C---:B------:R-:W-:Y:S07]  /*5e60*/  HMMA.16816.F32 R8, R140.reuse, R146, R8 ;  /* 0x000000928c08723c */ /* 0x040fee0000001808 */
[----:B------:R1:W-:Y:S01]  /*5e70*/  @!P6 LDGSTS.E.BYPASS.LTC128B.128 [R2+0x2000], [R158.64+0x80], !P1 ;  /* 0x020000809e02efae */ /* 0x0003e2000c901d48 */
[C---:B-----5:R-:W-:Y:S07]  /*5e80*/  HMMA.16816.F32 R12, R140.reuse, R148, R12 ;  /* 0x000000948c0c723c */ /* 0x060fee000000180c */
[----:B------:R1:W-:Y:S01]  /*5e90*/  @!P6 LDGSTS.E.BYPASS.LTC128B.128 [R2+0x4000], [R158.64+0x100], !P0 ;  /* 0x040001009e02efae */ /* 0x0003e2000c101d48 */
[C---:B------:R-:W-:Y:S07]  /*5ea0*/  HMMA.16816.F32 R16, R140.reuse, R150, R16 ;  /* 0x000000968c10723c */ /* 0x040fee0000001810 */
[----:B------:R1:W-:Y:S01]  /*5eb0*/  @!P6 LDGSTS.E.BYPASS.LTC128B.128 [R2+0x1000], [R156.64], !P3 ;  /* 0x010000009c02efae */ /* 0x0003e2000d901d48 */
[C---:B--2---:R-:W-:Y:S07]  /*5ec0*/  HMMA.16816.F32 R20, R140.reuse, R152, R20 ;  /* 0x000000988c14723c */ /* 0x044fee0000001814 */
[----:B------:R1:W-:Y:S01]  /*5ed0*/  @!P6 LDGSTS.E.BYPASS.LTC128B.128 [R2+0x3000], [R156.64+0x80], !P1 ;  /* 0x030000809c02efae */ /* 0x0003e2000c901d48 */
[C---:B------:R-:W-:Y:S07]  /*5ee0*/  HMMA.16816.F32 R24, R140.reuse, R154, R24 ;  /* 0x0000009a8c18723c */ /* 0x040fee0000001818 */
[----:B------:R1:W-:Y:S01]  /*5ef0*/  @!P6 LDGSTS.E.BYPASS.LTC128B.128 [R2+0x5000], [R156.64+0x100], !P0 ;  /* 0x050001009c02efae */ /* 0x0003e2000c101d48 */
[C---:B---3--:R-:W-:Y:S07]  /*5f00*/  HMMA.16816.F32 R28, R140.reuse, R136, R28 ;  /* 0x000000888c1c723c */ /* 0x048fee000000181c */
[----:B------:R-:W-:Y:S01]  /*5f10*/  LDSM.16.M88.4 R160, [R0] ;  /* 0x0000000000a0783b */ /* 0x000fe20000000200 */
[----:B------:R-:W-:Y:S07]  /*5f20*/  HMMA.16816.F32 R32, R140, R138, R32 ;  /* 0x0000008a8c20723c */ /* 0x000fee0000001820 */
[----:B------:R-:W-:Y:S08]  /*5f30*/  LDSM.16.M88.4 R144, [R0+0x800] ;  /* 0x000800000090783b */ /* 0x000ff00000000200 */
[----:B------:R-:W-:Y:S01]  /*5f40*/  LDSM.16.M88.4 R148, [R0+0x1000] ;  /* 0x001000000094783b */ /* 0x000fe20000000200 */
[----:B-1----:R-:W-:Y:S07]  /*5f50*/  IADD3 R2, R134, R193, RZ ;  /* 0x000000c186027210 */ /* 0x002fee0007ffe0ff */
[----:B------:R-:W1:Y:S08]  /*5f60*/  LDSM.16.M88.4 R156, [R187] ;  /* 0x00000000bb9c783b */ /* 0x000e700000000200 */
        /* <DEDUP_REMOVED lines=106> */
[C---:B-----5:R-:W-:Y:S07]  /*6610*/  HMMA.16816.F32 R28, R164.reuse, R152, R28 ;  /* 0x00000098a41c723c */ /* 0x060fee000000181c */
[-C--:B------:R-:W-:Y:S01]  /*6620*/  IADD3 R152, R184, R192.reuse, RZ ;  /* 0x000000c0b8987210 */ /* 0x080fe20007ffe0ff */
[----:B------:R-:W-:Y:S07]  /*6630*/  HMMA.16816.F32 R32, R164, R154, R32 ;  /* 0x0000009aa420723c */ /* 0x000fee0000001820 */
[----:B------:R-:W-:Y:S01]  /*6640*/  IADD3 R154, R185, R192, RZ ;  /* 0x000000c0b99a7210 */ /* 0x000fe20007ffe0ff */
[C---:B------:R-:W-:Y:S05]  /*6650*/  HMMA.16816.F32 R4, R160.reuse, R168, R4 ;  /* 0x000000a8a004723c */ /* 0x040fea0000001804 */
[C---:B------:R-:W-:Y:S02]  /*6660*/  IADD3 R153, R189.reuse, R154, RZ ;  /* 0x0000009abd997210 */ /* 0x040fe40007ffe0ff */
[----:B------:R-:W-:Y:S01]  /*6670*/  IADD3 R155, R189, R152, RZ ;  /* 0x00000098bd9b7210 */ /* 0x000fe20007ffe0ff */
        /* <DEDUP_REMOVED lines=12> */
[----:B------:R-:W-:Y:S02]  /*6740*/  FMUL.FTZ R6, R6, c[0x0][0x320] ;  /* 0x0000c80006067a20 */ /* 0x000fe40000410000 */
[----:B------:R-:W-:Y:S02]  /*6750*/  FMUL.FTZ R7, R7, c[0x0][0x320] ;  /* 0x0000c80007077a20 */ /* 0x000fe40000410000 */
[----:B------:R-:W-:Y:S01]  /*6760*/  MUFU.TANH R140, R6 ;  /* 0x00000006008c7308 */ /* 0x000fe20000002400 */
[----:B------:R-:W-:Y:S03]  /*6770*/  FMUL.FTZ R0, R4, c[0x0][0x320] ;  /* 0x0000c80004007a20 */ /* 0x000fe60000410000 */
[----:B------:R-:W-:Y:S02]  /*6780*/  FMUL.FTZ R2, R5, c[0x0][0x320] ;  /* 0x0000c80005027a20 */ /* 0x000fe40000410000 */
[----:B------:R-:W-:Y:S02]  /*6790*/  FMUL.FTZ R8, R8, c[0x0][0x320] ;  /* 0x0000c80008087a20 */ /* 0x000fe40000410000 */
        /* <DEDUP_REMOVED lines=14> */
[----:B-1----:R-:W1:Y:S09]  /*6880*/  LDSM.16.M88.4 R4, [R195+0x5000] ;  /* 0x00500000c304783b */ /* 0x002e720000000200 */
[----:B------:R-:W-:Y:S10]  /*6890*/  MUFU.TANH R142, R10 ;  /* 0x0000000a008e7308 */ /* 0x000ff40000002400 */
[----:B------:R2:W-:Y:S10]  /*68a0*/  MUFU.TANH R143, R11 ;  /* 0x0000000b008f7308 */ /* 0x0005f40000002400 */
[----:B------:R-:W-:Y:S10]  /*68b0*/  MUFU.TANH R169, R15 ;  /* 0x0000000f00a97308 */ /* 0x000ff40000002400 */
[----:B------:R-:W3:Y:S01]  /*68c0*/  MUFU.TANH R0, R0 ;  /* 0x0000000000007308 */ /* 0x000ee20000002400 */
[C---:B-1----:R-:W-:Y:S01]  /*68d0*/  HMMA.16816.F32 R20, R172.reuse, R4, R20 ;  /* 0x00000004ac14723c */ /* 0x042fe20000001814 */
[----:B--2---:R-:W1:Y:S01]  /*68e0*/  LDSM.16.M88.4 R8, [R195+0x5800] ;  /* 0x00580000c308783b */ /* 0x004e620000000200 */
[----:B------:R-:W-:Y:S07]  /*68f0*/  DEPBAR.LE SB0, 0x2 ;  /* 0x000080800000791a */ /* 0x000fee0000000000 */
[----:B------:R2:W-:Y:S03]  /*6900*/  MUFU.TANH R168, R14 ;  /* 0x0000000e00a87308 */ /* 0x0005e60000002400 */
[----:B------:R-:W-:Y:S01]  /*6910*/  MOV R5, R246 ;  /* 0x000000f600057202 */ /* 0x000fe20000000f00 */
[C---:B------:R-:W-:Y:S01]  /*6920*/  HMMA.16816.F32 R24, R172.reuse, R6, R24 ;  /* 0x00000006ac18723c */ /* 0x040fe20000001818 */
[----:B------:R-:W-:Y:S06]  /*6930*/  BAR.SYNC.DEFER_BLOCKING 0x0 ;  /* 0x0000000000007b1d */ /* 0x000fec0000010000 */
[----:B------:R-:W-:Y:S05]  /*6940*/  @P2 IMAD.HI.U32 R6, R246, c[0x0][0x2c8], RZ ;  /* 0x0000b200f6062a27 */ /* 0x000fea00078e00ff */
[----:B------:R-:W-:Y:S01]  /*6950*/  @P2 SHF.R.U32.HI R5, RZ, c[0x0][0x2cc], R6 ;  /* 0x0000b300ff052a19 */ /* 0x000fe20000011606 */
[----:B------:R-:W-:Y:S02]  /*6960*/  FMUL.FTZ R4, R20, c[0x0][0x320] ;  /* 0x0000c80014047a20 */ /* 0x000fe40000410000 */
[----:B------:R-:W-:Y:S02]  /*6970*/  FMUL.FTZ R21, R21, c[0x0][0x320] ;  /* 0x0000c80015157a20 */ /* 0x000fe40000410000 */
[----:B------:R-:W-:Y:S07]  /*6980*/  FMUL.FTZ R6, R22, c[0x0][0x320] ;  /* 0x0000c80016067a20 */ /* 0x000fee0000410000 */
[----:B------:R-:W-:Y:S01]  /*6990*/  FMUL.FTZ R24, R24, c[0x0][0x320] ;  /* 0x0000c80018187a20 */ /* 0x000fe20000410000 */
[----:B------:R4:W-:Y:S01]  /*69a0*/  MUFU.TANH R164, R12 ;  /* 0x0000000c00a47308 */ /* 0x0009e20000002400 */
[----:B--2---:R-:W2:Y:S01]  /*69b0*/  SHFL.IDX PT, R14, R5, RZ, 0x1c1f ;  /* 0x001c1fff050e7589 */ /* 0x004ea200000e0000 */
[----:B------:R-:W-:Y:S02]  /*69c0*/  FMUL.FTZ R26, R26, c[0x0][0x320] ;  /* 0x0000c8001a1a7a20 */ /* 0x000fe40000410000 */
[----:B------:R-:W-:Y:S01]  /*69d0*/  FMUL.FTZ R27, R27, c[0x0][0x320] ;  /* 0x0000c8001b1b7a20 */ /* 0x000fe20000410000 */
[C---:B-1----:R-:W-:Y:S04]  /*69e0*/  HMMA.16816.F32 R28, R172.reuse, R8, R28 ;  /* 0x00000008ac1c723c */ /* 0x042fe8000000181c */
[----:B------:R1:W5:Y:S01]  /*69f0*/  SHFL.IDX PT, R7, R5, 0x1, 0x1c1f ;  /* 0x003c1f0005077f89 */ /* 0x00036200000e0000 */
[----:B------:R-:W1:Y:S03]  /*6a00*/  MUFU.TANH R2, R2 ;  /* 0x0000000200027308 */ /* 0x000e660000002400 */
[----:B------:R-:W-:Y:S07]  /*6a10*/  HMMA.16816.F32 R32, R172, R10, R32 ;  /* 0x0000000aac20723c */ /* 0x000fee0000001820 */
[----:B------:R3:W3:Y:S01]  /*6a20*/  MUFU.TANH R165, R13 ;  /* 0x0000000d00a57308 */ /* 0x0006e20000002400 */
[----:B----4-:R-:W-:Y:S05]  /*6a30*/  MOV R12, 0x1 ;  /* 0x00000001000c7802 */ /* 0x010fea0000000f00 */
[----:B------:R-:W-:Y:S04]  /*6a40*/  IMAD R12, R247, -0x40, R12 ;  /* 0xffffffc0f70c7824 */ /* 0x000fe800078e020c */
[----:B------:R-:W4:Y:S01]  /*6a50*/  MUFU.TANH R166, R16 ;  /* 0x0000001000a67308 */ /* 0x000f220000002400 */
[----:B------:R-:W-:Y:S01]  /*6a60*/  FMUL.FTZ R28, R28, c[0x0][0x320] ;  /* 0x0000c8001c1c7a20 */ /* 0x000fe20000410000 */
[----:B------:R-:W-:Y:S01]  /*6a70*/  IADD3 R12, R244, R12, -R213 ;  /* 0x0000000cf40c7210 */ /* 0x000fe20007ffe8d5 */
[----:B------:R-:W-:Y:S02]  /*6a80*/  FMUL.FTZ R29, R29, c[0x0][0x320] ;  /* 0x0000c8001d1d7a20 */ /* 0x000fe40000410000 */
[----:B-1----:R-:W-:Y:S01]  /*6a90*/  FMUL.FTZ R5, R23, c[0x0][0x320] ;  /* 0x0000c80017057a20 */ /* 0x002fe20000410000 */
[----:B------:R-:W-:Y:S01]  /*6aa0*/  IADD3 R12, R12, -R243, RZ ;  /* 0x800000f30c0c7210 */ /* 0x000fe20007ffe0ff */
[----:B------:R-:W-:Y:S03]  /*6ab0*/  FMUL.FTZ R30, R30, c[0x0][0x320] ;  /* 0x0000c8001e1e7a20 */ /* 0x000fe60000410000 */
[----:B------:R-:W-:Y:S01]  /*6ac0*/  MUFU.TANH R167, R17 ;  /* 0x0000001100a77308 */ /* 0x000fe20000002400 */
[----:B------:R-:W-:Y:S01]  /*6ad0*/  FMUL.FTZ R32, R32, c[0x0][0x320] ;  /* 0x0000c80020207a20 */ /* 0x000fe20000410000 */
[C---:B--2---:R-:W-:Y:S01]  /*6ae0*/  IADD3 R14, R12.reuse, R14, RZ ;  /* 0x0000000e0c0e7210 */ /* 0x044fe20007ffe0ff */
[----:B------:R-:W-:Y:S01]  /*6af0*/  FMUL.FTZ R33, R33, c[0x0][0x320] ;  /* 0x0000c80021217a20 */ /* 0x000fe20000410000 */
[----:B-----5:R-:W-:Y:S01]  /*6b00*/  IADD3 R7, R12, R7, RZ ;  /* 0x000000070c077210 */ /* 0x020fe20007ffe0ff */
[----:B---3--:R-:W-:Y:S01]  /*6b10*/  FMUL.FTZ R13, R25, c[0x0][0x320] ;  /* 0x0000c800190d7a20 */ /* 0x008fe20000410000 */
[C---:B------:R-:W-:Y:S01]  /*6b20*/  ISETP.GT.AND P3, PT, R14.reuse, RZ, PT ;  /* 0x000000ff0e00720c */ /* 0x040fe20003f64270 */
[----:B------:R-:W-:Y:S01]  /*6b30*/  FMUL.FTZ R31, R31, c[0x0][0x320] ;  /* 0x0000c8001f1f7a20 */ /* 0x000fe20000410000 */
[----:B------:R-:W-:Y:S01]  /*6b40*/  ISETP.GT.AND P1, PT, R14, 0x1, PT ;  /* 0x000000010e00780c */ /* 0x000fe20003f24270 */
[----:B------:R-:W-:Y:S01]  /*6b50*/  FMUL.FTZ R34, R34, c[0x0][0x320] ;  /* 0x0000c80022227a20 */ /* 0x000fe20000410000 */
[----:B------:R-:W-:Y:S01]  /*6b60*/  FSEL R12, R0, -INF , P3 ;  /* 0xff800000000c7808 */ /* 0x000fe20001800000 */
[----:B------:R-:W1:Y:S01]  /*6b70*/  MUFU.TANH R4, R4 ;  /* 0x0000000400047308 */ /* 0x000e620000002400 */
[----:B------:R-:W-:Y:S01]  /*6b80*/  ISETP.GT.AND P5, PT, R14, 0x8, PT ;  /* 0x000000080e00780c */ /* 0x000fe20003fa4270 */
[----:B------:R-:W-:Y:S01]  /*6b90*/  FMUL.FTZ R35, R35, c[0x0][0x320] ;  /* 0x0000c80023237a20 */ /* 0x000fe20000410000 */
[----:B------:R-:W-:Y:S02]  /*6ba0*/  FSEL R0, R2, -INF , P1 ;  /* 0xff80000002007808 */ /* 0x000fe40000800000 */
[----:B------:R-:W-:Y:S02]  /*6bb0*/  FMNMX.FTZ R2, R12, R3, !PT ;  /* 0x000000030c027209 */ /* 0x000fe40007810000 */
[C---:B------:R-:W-:Y:S02]  /*6bc0*/  ISETP.GT.AND P0, PT, R7.reuse, RZ, PT ;  /* 0x000000ff0700720c */ /* 0x040fe40003f04270 */
[----:B------:R-:W-:Y:S01]  /*6bd0*/  ISETP.GT.AND P4, PT, R14, 0x9, PT ;  /* 0x000000090e00780c */ /* 0x000fe20003f84270 */
[----:B------:R2:W3:Y:S01]  /*6be0*/  MUFU.TANH R176, R21 ;  /* 0x0000001500b07308 */ /* 0x0004e20000002400 */
[----:B------:R-:W-:Y:S02]  /*6bf0*/  FSEL R136, R136, -INF , P5 ;  /* 0xff80000088887808 */ /* 0x000fe40002800000 */
[----:B------:R-:W-:Y:S02]  /*6c00*/  FMNMX.FTZ R2, R0, R2, !PT ;  /* 0x0000000200027209 */ /* 0x000fe40007810000 */
[----:B------:R-:W-:Y:S02]  /*6c10*/  ISETP.GT.AND P6, PT, R7, 0x1, PT ;  /* 0x000000010700780c */ /* 0x000fe40003fc4270 */
[----:B------:R-:W-:Y:S02]  /*6c20*/  FSEL R9, R140, -INF , P0 ;  /* 0xff8000008c097808 */ /* 0x000fe40000000000 */
[----:B------:R-:W-:Y:S01]  /*6c30*/  ISETP.GT.AND P0, PT, R14, 0x10, PT ;  /* 0x000000100e00780c */ /* 0x000fe20003f04270 */
[----:B------:R-:W-:Y:S01]  /*6c40*/  MUFU.TANH R170, R18 ;  /* 0x0000001200aa7308 */ /* 0x000fe20000002400 */
[----:B------:R-:W-:Y:S02]  /*6c50*/  FSEL R137, R137, -INF , P4 ;  /* 0xff80000089897808 */ /* 0x000fe40002000000 */
[----:B------:R-:W-:Y:S02]  /*6c60*/  FMNMX.FTZ R2, R136, R2, !PT ;  /* 0x0000000288027209 */ /* 0x000fe40007810000 */
[----:B------:R-:W-:Y:S02]  /*6c70*/  ISETP.GT.AND P3, PT, R7, 0x8, PT ;  /* 0x000000080700780c */ /* 0x000fe40003f64270 */
[----:B------:R-:W-:Y:S02]  /*6c80*/  FSEL R8, R141, -INF , P6 ;  /* 0xff8000008d087808 */ /* 0x000fe40003000000 */
[----:B------:R-:W-:Y:S01]  /*6c90*/  ISETP.GT.AND P6, PT, R14, 0x11, PT ;  /* 0x000000110e00780c */ /* 0x000fe20003fc4270 */
[----:B------:R-:W5:Y:S01]  /*6ca0*/  MUFU.TANH R171, R19 ;  /* 0x0000001300ab7308 */ /* 0x000f620000002400 */
[----:B------:R-:W-:Y:S02]  /*6cb0*/  FMNMX.FTZ R2, R137, R2, !PT ;  /* 0x0000000289027209 */ /* 0x000fe40007810000 */
[----:B------:R-:W-:Y:S01]  /*6cc0*/  FSEL R164, R164, -INF , P0 ;  /* 0xff800000a4a47808 */ /* 0x000fe20000000000 */
[----:B--2---:R-:W-:Y:S01]  /*6cd0*/  LDSM.16.MT88.4 R20, [R153] ;  /* 0x000000009914783b */ /* 0x004fe20000004200 */
[C---:B------:R-:W-:Y:S02]  /*6ce0*/  ISETP.GT.AND P1, PT, R7.reuse, 0x9, PT ;  /* 0x000000090700780c */ /* 0x040fe40003f24270 */
[----:B------:R-:W-:Y:S02]  /*6cf0*/  ISETP.GT.AND P5, PT, R7, 0x10, PT ;  /* 0x000000100700780c */ /* 0x000fe40003fa4270 */
[----:B------:R-:W-:Y:S01]  /*6d00*/  FSEL R11, R142, -INF , P3 ;  /* 0xff8000008e0b7808 */ /* 0x000fe20001800000 */
[----:B------:R-:W2:Y:S01]  /*6d10*/  MUFU.TANH R177, R24 ;  /* 0x0000001800b17308 */ /* 0x000ea20000002400 */
[----:B------:R-:W-:Y:S02]  /*6d20*/  ISETP.GT.AND P3, PT, R14, 0x18, PT ;  /* 0x000000180e00780c */ /* 0x000fe40003f64270 */
[----:B------:R-:W-:Y:S02]  /*6d30*/  FSEL R165, R165, -INF , P6 ;  /* 0xff800000a5a57808 */ /* 0x000fe40003000000 */
[----:B------:R-:W-:Y:S02]  /*6d40*/  FMNMX.FTZ R2, R164, R2, !PT ;  /* 0x00000002a4027209 */ /* 0x000fe40007810000 */
[----:B------:R-:W-:Y:S02]  /*6d50*/  FSEL R10, R143, -INF , P1 ;  /* 0xff8000008f0a7808 */ /* 0x000fe40000800000 */
[----:B------:R-:W-:Y:S01]  /*6d60*/  ISETP.GT.AND P1, PT, R14, 0x19, PT ;  /* 0x000000190e00780c */ /* 0x000fe20003f24270 */
[----:B------:R-:W2:Y:S01]  /*6d70*/  MUFU.TANH R13, R13 ;  /* 0x0000000d000d7308 */ /* 0x000ea20000002400 */
[----:B------:R-:W-:Y:S02]  /*6d80*/  FSEL R168, R168, -INF , P5 ;  /* 0xff800000a8a87808 */ /* 0x000fe40002800000 */
[----:B------:R-:W-:Y:S02]  /*6d90*/  ISETP.GT.AND P5, PT, R14, 0x20, PT ;  /* 0x000000200e00780c */ /* 0x000fe40003fa4270 */
[----:B----4-:R-:W-:Y:S02]  /*6da0*/  FSEL R166, R166, -INF , P3 ;  /* 0xff800000a6a67808 */ /* 0x010fe40001800000 */
[----:B------:R-:W-:Y:S02]  /*6db0*/  FMNMX.FTZ R2, R165, R2, !PT ;  /* 0x00000002a5027209 */ /* 0x000fe40007810000 */
[----:B------:R-:W-:Y:S01]  /*6dc0*/  ISETP.GT.AND P4, PT, R7, 0x11, PT ;  /* 0x000000110700780c */ /* 0x000fe20003f84270 */
[----:B------:R-:W4:Y:S01]  /*6dd0*/  MUFU.TANH R149, R28 ;  /* 0x0000001c00957308 */ /* 0x000f220000002400 */
[----:B-1----:R-:W-:Y:S02]  /*6de0*/  FSEL R175, R4, -INF , P5 ;  /* 0xff80000004af7808 */ /* 0x002fe40002800000 */
[----:B------:R-:W-:Y:S02]  /*6df0*/  FMNMX.FTZ R4, R9, R132, !PT ;  /* 0x0000008409047209 */ /* 0x000fe40007810000 */
[----:B------:R-:W-:Y:S02]  /*6e00*/  FSEL R167, R167, -INF , P1 ;  /* 0xff800000a7a77808 */ /* 0x000fe40000800000 */
[----:B------:R-:W-:Y:S02]  /*6e10*/  FMNMX.FTZ R2, R166, R2, !PT ;  /* 0x00000002a6027209 */ /* 0x000fe40007810000 */
[----:B------:R-:W-:Y:S01]  /*6e20*/  FMNMX.FTZ R4, R8, R4, !PT ;  /* 0x0000000408047209 */ /* 0x000fe20007810000 */
[----:B------:R-:W1:Y:S01]  /*6e30*/  MUFU.TANH R148, R29 ;  /* 0x0000001d00947308 */ /* 0x000e620000002400 */
[----:B------:R-:W-:Y:S02]  /*6e40*/  FSEL R169, R169, -INF , P4 ;  /* 0xff800000a9a97808 */ /* 0x000fe40002000000 */
[C---:B------:R-:W-:Y:S02]  /*6e50*/  ISETP.GT.AND P4, PT, R14.reuse, 0x21, PT ;  /* 0x000000210e00780c */ /* 0x040fe40003f84270 */
[----:B------:R-:W-:Y:S02]  /*6e60*/  FMNMX.FTZ R2, R167, R2, !PT ;  /* 0x00000002a7027209 */ /* 0x000fe40007810000 */
[C---:B------:R-:W-:Y:S02]  /*6e70*/  ISETP.GT.AND P0, PT, R7.reuse, 0x18, PT ;  /* 0x000000180700780c */ /* 0x040fe40003f04270 */
[----:B------:R-:W-:Y:S01]  /*6e80*/  ISETP.GT.AND P6, PT, R7, 0x19, PT ;  /* 0x000000190700780c */ /* 0x000fe20003fc4270 */
[----:B------:R-:W1:Y:S01]  /*6e90*/  MUFU.TANH R147, R32 ;  /* 0x0000002000937308 */ /* 0x000e620000002400 */
[----:B------:R-:W-:Y:S02]  /*6ea0*/  ISETP.GT.AND P3, PT, R14, 0x28, PT ;  /* 0x000000280e00780c */ /* 0x000fe40003f64270 */
[----:B------:R-:W-:Y:S02]  /*6eb0*/  FMNMX.FTZ R4, R11, R4, !PT ;  /* 0x000000040b047209 */ /* 0x000fe40007810000 */
[----:B------:R-:W-:Y:S02]  /*6ec0*/  FMNMX.FTZ R2, R175, R2, !PT ;  /* 0x00000002af027209 */ /* 0x000fe40007810000 */
[----:B---3--:R-:W-:Y:S02]  /*6ed0*/  FSEL R176, R176, -INF , P4 ;  /* 0xff800000b0b07808 */ /* 0x008fe40002000000 */
[C---:B------:R-:W-:Y:S01]  /*6ee0*/  ISETP.GT.AND P5, PT, R14.reuse, 0x38, PT ;  /* 0x000000380e00780c */ /* 0x040fe20003fa4270 */
[----:B------:R-:W3:Y:S01]  /*6ef0*/  MUFU.TANH R6, R6 ;  /* 0x0000000600067308 */ /* 0x000ee20000002400 */
[C---:B------:R-:W-:Y:S02]  /*6f00*/  ISETP.GT.AND P1, PT, R14.reuse, 0x29, PT ;  /* 0x000000290e00780c */ /* 0x040fe40003f24270 */
[C---:B------:R-:W-:Y:S02]  /*6f10*/  ISETP.GT.AND P4, PT, R14.reuse, 0x39, PT ;  /* 0x000000390e00780c */ /* 0x040fe40003f84270 */
[----:B-----5:R-:W-:Y:S02]  /*6f20*/  FSEL R171, R171, -INF , P6 ;  /* 0xff800000abab7808 */ /* 0x020fe40003000000 */
[----:B------:R-:W-:Y:S02]  /*6f30*/  ISETP.GT.AND P6, PT, R14, 0x31, PT ;  /* 0x000000310e00780c */ /* 0x000fe40003fc4270 */
[----:B------:R-:W-:Y:S01]  /*6f40*/  FSEL R170, R170, -INF , P0 ;  /* 0xff800000aaaa7808 */ /* 0x000fe20000000000 */
[----:B------:R-:W5:Y:S01]  /*6f50*/  MUFU.TANH R146, R33 ;  /* 0x0000002100927308 */ /* 0x000f620000002400 */
[----:B------:R-:W-:Y:S02]  /*6f60*/  ISETP.GT.AND P0, PT, R14, 0x30, PT ;  /* 0x000000300e00780c */ /* 0x000fe40003f04270 */
[----:B------:R-:W-:Y:S02]  /*6f70*/  FMNMX.FTZ R14, R10, R4, !PT ;  /* 0x000000040a0e7209 */ /* 0x000fe40007810000 */
[----:B------:R-:W-:Y:S02]  /*6f80*/  FMNMX.FTZ R4, R176, R2, !PT ;  /* 0x00000002b0047209 */ /* 0x000fe40007810000 */
[----:B--2---:R-:W-:Y:S02]  /*6f90*/  FSEL R177, R177, -INF , P3 ;  /* 0xff800000b1b17808 */ /* 0x004fe40001800000 */
[----:B------:R-:W-:Y:S01]  /*6fa0*/  FSEL R174, R13, -INF , P1 ;  /* 0xff8000000dae7808 */ /* 0x000fe20000800000 */
[----:B------:R-:W2:Y:S01]  /*6fb0*/  MUFU.TANH R5, R5 ;  /* 0x0000000500057308 */ /* 0x000ea20000002400 */
[----:B------:R-:W-:Y:S02]  /*6fc0*/  FMNMX.FTZ R2, R168, R14, !PT ;  /* 0x0000000ea8027209 */ /* 0x000fe40007810000 */
[----:B------:R-:W-:Y:S02]  /*6fd0*/  FMNMX.FTZ R4, R177, R4, !PT ;  /* 0x00000004b1047209 */ /* 0x000fe40007810000 */
[----:B----4-:R-:W-:Y:S02]  /*6fe0*/  FSEL R149, R149, -INF , P0 ;  /* 0xff80000095957808 */ /* 0x010fe40000000000 */
[----:B------:R-:W-:Y:S02]  /*6ff0*/  FMNMX.FTZ R4, R174, R4, !PT ;  /* 0x00000004ae047209 */ /* 0x000fe40007810000 */
[----:B------:R-:W-:Y:S01]  /*7000*/  FMNMX.FTZ R2, R169, R2, !PT ;  /* 0x00000002a9027209 */ /* 0x000fe20007810000 */
[----:B------:R-:W4:Y:S01]  /*7010*/  MUFU.TANH R151, R26 ;  /* 0x0000001a00977308 */ /* 0x000f220000002400 */
[----:B-1----:R-:W-:Y:S02]  /*7020*/  FSEL R148, R148, -INF , P6 ;  /* 0xff80000094947808 */ /* 0x002fe40003000000 */
[----:B------:R-:W-:Y:S02]  /*7030*/  FMNMX.FTZ R4, R149, R4, !PT ;  /* 0x0000000495047209 */ /* 0x000fe40007810000 */
[----:B------:R-:W-:Y:S02]  /*7040*/  ISETP.GT.AND P3, PT, R7, 0x20, PT ;  /* 0x000000200700780c */ /* 0x000fe40003f64270 */
[----:B------:R-:W-:Y:S02]  /*7050*/  FMNMX.FTZ R2, R170, R2, !PT ;  /* 0x00000002aa027209 */ /* 0x000fe40007810000 */
[----:B------:R-:W-:Y:S01]  /*7060*/  FSEL R147, R147, -INF , P5 ;  /* 0xff80000093937808 */ /* 0x000fe20002800000 */
[----:B------:R-:W1:Y:S01]  /*7070*/  MUFU.TANH R150, R27 ;  /* 0x0000001b00967308 */ /* 0x000e620000002400 */
[----:B------:R-:W-:Y:S02]  /*7080*/  FMNMX.FTZ R4, R148, R4, !PT ;  /* 0x0000000494047209 */ /* 0x000fe40007810000 */
[----:B---3--:R-:W-:Y:S02]  /*7090*/  FSEL R173, R6, -INF , P3 ;  /* 0xff80000006ad7808 */ /* 0x008fe40001800000 */
[----:B------:R-:W-:Y:S02]  /*70a0*/  ISETP.GT.AND P1, PT, R7, 0x21, PT ;  /* 0x000000210700780c */ /* 0x000fe40003f24270 */
[----:B------:R-:W-:Y:S02]  /*70b0*/  FMNMX.FTZ R2, R171, R2, !PT ;  /* 0x00000002ab027209 */ /* 0x000fe40007810000 */
[----:B-----5:R-:W-:Y:S01]  /*70c0*/  FSEL R146, R146, -INF , P4 ;  /* 0xff80000092927808 */ /* 0x020fe20002000000 */
[----:B------:R-:W3:Y:S01]  /*70d0*/  MUFU.TANH R144, R30 ;  /* 0x0000001e00907308 */ /* 0x000ee20000002400 */
[----:B--2---:R-:W-:Y:S02]  /*70e0*/  FSEL R172, R5, -INF , P1 ;  /* 0xff80000005ac7808 */ /* 0x004fe40000800000 */
[----:B------:R-:W-:Y:S02]  /*70f0*/  FMNMX.FTZ R5, R173, R2, !PT ;  /* 0x00000002ad057209 */ /* 0x000fe40007810000 */
[----:B------:R-:W-:Y:S02]  /*7100*/  FMNMX.FTZ R2, R147, R4, !PT ;  /* 0x0000000493027209 */ /* 0x000fe40007810000 */
[----:B------:R-:W-:Y:S02]  /*7110*/  ISETP.GT.AND P0, PT, R7, 0x28, PT ;  /* 0x000000280700780c */ /* 0x000fe40003f04270 */
[----:B------:R-:W-:Y:S01]  /*7120*/  FMNMX.FTZ R2, R146, R2, !PT ;  /* 0x0000000292027209 */ /* 0x000fe20007810000 */
[----:B------:R-:W2:Y:S01]  /*7130*/  MUFU.TANH R143, R31 ;  /* 0x0000001f008f7308 */ /* 0x000ea20000002400 */
[----:B----4-:R-:W-:Y:S02]  /*7140*/  FSEL R151, R151, -INF , P0 ;  /* 0xff80000097977808 */ /* 0x010fe40000000000 */
[----:B------:R-:W-:Y:S01]  /*7150*/  ISETP.GT.AND P1, PT, R7, 0x29, PT ;  /* 0x000000290700780c */ /* 0x000fe20003f24270 */
[----:B------:R-:W4:Y:S01]  /*7160*/  SHFL.BFLY PT, R4, R2, 0x2, 0x1f ;  /* 0x0c401f0002047f89 */ /* 0x000f2200000e0000 */
[----:B------:R-:W-:Y:S02]  /*7170*/  FMNMX.FTZ R5, R172, R5, !PT ;  /* 0x00000005ac057209 */ /* 0x000fe40007810000 */
[----:B-1----:R-:W-:Y:S02]  /*7180*/  FSEL R150, R150, -INF , P1 ;  /* 0xff80000096967808 */ /* 0x002fe40000800000 */
[----:B------:R-:W-:Y:S01]  /*7190*/  FMNMX.FTZ R5, R151, R5, !PT ;  /* 0x0000000597057209 */ /* 0x000fe20007810000 */
[----:B------:R-:W1:Y:S01]  /*71a0*/  MUFU.TANH R142, R34 ;  /* 0x00000022008e7308 */ /* 0x000e620000002400 */
[C---:B------:R-:W-:Y:S02]  /*71b0*/  ISETP.GT.AND P0, PT, R7.reuse, 0x30, PT ;  /* 0x000000300700780c */ /* 0x040fe40003f04270 */
[----:B------:R-:W-:Y:S02]  /*71c0*/  FMNMX.FTZ R5, R150, R5, !PT ;  /* 0x0000000596057209 */ /* 0x000fe40007810000 */
[----:B---3--:R-:W-:Y:S02]  /*71d0*/  FSEL R144, R144, -INF , P0 ;  /* 0xff80000090907808 */ /* 0x008fe40000000000 */
[C---:B------:R-:W-:Y:S02]  /*71e0*/  ISETP.GT.AND P1, PT, R7.reuse, 0x31, PT ;  /* 0x000000310700780c */ /* 0x040fe40003f24270 */
[----:B------:R-:W-:Y:S01]  /*71f0*/  FMNMX.FTZ R5, R144, R5, !PT ;  /* 0x0000000590057209 */ /* 0x000fe20007810000 */
[----:B------:R-:W3:Y:S01]  /*7200*/  MUFU.TANH R35, R35 ;  /* 0x0000002300237308 */ /* 0x000ee20000002400 */
[----:B------:R-:W-:Y:S02]  /*7210*/  ISETP.GT.AND P0, PT, R7, 0x38, PT ;  /* 0x000000380700780c */ /* 0x000fe40003f04270 */
[----:B--2---:R-:W-:Y:S01]  /*7220*/  FSEL R143, R143, -INF , P1 ;  /* 0xff8000008f8f7808 */ /* 0x004fe20000800000 */
[----:B------:R-:W-:Y:S01]  /*7230*/  LDSM.16.MT88.4 R28, [R152] ;  /* 0x00000000981c783b */ /* 0x000fe20000004200 */
[----:B------:R-:W-:Y:S02]  /*7240*/  ISETP.GT.AND P1, PT, R7, 0x39, PT ;  /* 0x000000390700780c */ /* 0x000fe40003f24270 */
[----:B------:R-:W-:Y:S02]  /*7250*/  FMNMX.FTZ R5, R143, R5, !PT ;  /* 0x000000058f057209 */ /* 0x000fe40007810000 */
[----:B----4-:R-:W-:Y:S02]  /*7260*/  FMNMX.FTZ R4, R2, R4, !PT ;  /* 0x0000000402047209 */ /* 0x010fe40007810000 */
[----:B-1----:R-:W-:Y:S03]  /*7270*/  FSEL R142, R142, -INF , P0 ;  /* 0xff8000008e8e7808 */ /* 0x002fe60000000000 */
[----:B------:R-:W1:Y:S01]  /*7280*/  SHFL.BFLY PT, R2, R4, 0x1, 0x1f ;  /* 0x0c201f0004027f89 */ /* 0x000e6200000e0000 */
[----:B------:R-:W-:Y:S02]  /*7290*/  FMNMX.FTZ R5, R142, R5, !PT ;  /* 0x000000058e057209 */ /* 0x000fe40007810000 */
[----:B---3--:R-:W-:Y:S04]  /*72a0*/  FSEL R141, R35, -INF , P1 ;  /* 0xff800000238d7808 */ /* 0x008fe80000800000 */
[----:B------:R-:W-:Y:S05]  /*72b0*/  FMNMX.FTZ R5, R141, R5, !PT ;  /* 0x000000058d057209 */ /* 0x000fea0007810000 */
[----:B------:R-:W2:Y:S01]  /*72c0*/  SHFL.BFLY PT, R6, R5, 0x2, 0x1f ;  /* 0x0c401f0005067f89 */ /* 0x000ea200000e0000 */
[----:B-1----:R-:W-:Y:S04]  /*72d0*/  FMNMX.FTZ R2, R4, R2, !PT ;  /* 0x0000000204027209 */ /* 0x002fe80007810000 */
[C---:B------:R-:W-:Y:S01]  /*72e0*/  FSETP.NEU.FTZ.AND P1, PT, R2.reuse, -INF , PT ;  /* 0xff8000000200780b */ /* 0x040fe20003f3d000 */
[----:B------:R-:W-:Y:S05]  /*72f0*/  FMUL.FTZ R145, R2, c[0x0][0x2d0] ;  /* 0x0000b40002917a20 */ /* 0x000fea0000410000 */
[----:B------:R-:W-:Y:S05]  /*7300*/  FSEL R145, R145, RZ, P1 ;  /* 0x000000ff91917208 */ /* 0x000fea0000800000 */
[--C-:B------:R-:W-:Y:S02]  /*7310*/  FFMA.FTZ R162, R0, c[0x0][0x2d0], -R145.reuse ;  /* 0x0000b40000a27a23 */ /* 0x100fe40000010891 */
[--C-:B------:R-:W-:Y:S01]  /*7320*/  FFMA.FTZ R163, R12, c[0x0][0x2d0], -R145.reuse ;  /* 0x0000b4000ca37a23 */ /* 0x100fe20000010891 */
[----:B--2---:R-:W-:Y:S01]  /*7330*/  FMNMX.FTZ R5, R5, R6, !PT ;  /* 0x0000000605057209 */ /* 0x004fe20007810000 */
[----:B------:R-:W-:Y:S01]  /*7340*/  LDSM.16.MT88.4 R12, [R154] ;  /* 0x000000009a0c783b */ /* 0x000fe20000004200 */
[--C-:B------:R-:W-:Y:S01]  /*7350*/  FFMA.FTZ R161, R136, c[0x0][0x2d0], -R145.reuse ;  /* 0x0000b40088a17a23 */ /* 0x100fe20000010891 */
[----:B------:R-:W-:Y:S01]  /*7360*/  MUFU.EX2 R162, R162 ;  /* 0x000000a200a27308 */ /* 0x000fe20000000800 */
[--C-:B------:R-:W-:Y:S02]  /*7370*/  FFMA.FTZ R160, R137, c[0x0][0x2d0], -R145.reuse ;  /* 0x0000b40089a07a23 */ /* 0x100fe40000010891 */
[--C-:B------:R-:W-:Y:S02]  /*7380*/  FFMA.FTZ R180, R149, c[0x0][0x2d0], -R145.reuse ;  /* 0x0000b40095b47a23 */ /* 0x100fe40000010891 */
[--C-:B------:R-:W-:Y:S01]  /*7390*/  FFMA.FTZ R181, R148, c[0x0][0x2d0], -R145.reuse ;  /* 0x0000b40094b57a23 */ /* 0x100fe20000010891 */
[----:B------:R-:W1:Y:S01]  /*73a0*/  SHFL.BFLY PT, R4, R5, 0x1, 0x1f ;  /* 0x0c201f0005047f89 */ /* 0x000e6200000e0000 */
        /* <DEDUP_REMOVED lines=10> */
[--C-:B------:R-:W-:Y:S02]  /*7450*/  FFMA.FTZ R174, R174, c[0x0][0x2d0], -R145.reuse ;  /* 0x0000b400aeae7a23 */ /* 0x100fe40000010891 */
[----:B------:R-:W-:Y:S01]  /*7460*/  FFMA.FTZ R145, R146, c[0x0][0x2d0], -R145 ;  /* 0x0000b40092917a23 */ /* 0x000fe20000010891 */
[----:B-1----:R-:W-:Y:S04]  /*7470*/  FMNMX.FTZ R0, R5, R4, !PT ;  /* 0x0000000405007209 */ /* 0x002fe80007810000 */
[----:B------:R-:W1:Y:S01]  /*7480*/  MUFU.EX2 R160, R160 ;  /* 0x000000a000a07308 */ /* 0x000e620000000800 */
[----:B------:R-:W-:Y:S02]  /*7490*/  FSEL R5, R2, RZ, P1 ;  /* 0x000000ff02057208 */ /* 0x000fe40000800000 */
[C---:B------:R-:W-:Y:S01]  /*74a0*/  FSETP.NEU.FTZ.AND P0, PT, R0.reuse, -INF , PT ;  /* 0xff8000000000780b */ /* 0x040fe20003f1d000 */
[----:B------:R-:W-:Y:S01]  /*74b0*/  FMUL.FTZ R140, R0, c[0x0][0x2d0] ;  /* 0x0000b400008c7a20 */ /* 0x000fe20000410000 */
[----:B--2---:R-:W-:Y:S01]  /*74c0*/  F2FP.PACK_AB R136, R162, R163 ;  /* 0x000000a3a288723e */ /* 0x004fe200000000ff */
[----:B------:R-:W-:Y:S01]  /*74d0*/  FADD.FTZ R3, -R5, R3 ;  /* 0x0000000305037221 */ /* 0x000fe20000010100 */
[----:B------:R-:W-:Y:S02]  /*74e0*/  FSEL R4, R0, RZ, P0 ;  /* 0x000000ff00047208 */ /* 0x000fe40000000000 */
[----:B------:R-:W-:Y:S01]  /*74f0*/  FSEL R140, R140, RZ, P0 ;  /* 0x000000ff8c8c7208 */ /* 0x000fe20000000000 */
[----:B------:R-:W-:Y:S01]  /*7500*/  FMUL.FTZ R3, R3, c[0x0][0x2d0] ;  /* 0x0000b40003037a20 */ /* 0x000fe20000410000 */
[----:B------:R2:W-:Y:S01]  /*7510*/  MUFU.EX2 R183, R145 ;  /* 0x0000009100b77308 */ /* 0x0005e20000000800 */
[----:B------:R-:W-:Y:S02]  /*7520*/  FADD.FTZ R4, -R4, R132 ;  /* 0x0000008404047221 */ /* 0x000fe40000010100 */
[--C-:B------:R-:W-:Y:S02]  /*7530*/  FFMA.FTZ R159, R9, c[0x0][0x2d0], -R140.reuse ;  /* 0x0000b400099f7a23 */ /* 0x100fe4000001088c */
[--C-:B------:R-:W-:Y:S02]  /*7540*/  FFMA.FTZ R158, R8, c[0x0][0x2d0], -R140.reuse ;  /* 0x0000b400089e7a23 */ /* 0x100fe4000001088c */
[--C-:B------:R-:W-:Y:S02]  /*7550*/  FFMA.FTZ R157, R11, c[0x0][0x2d0], -R140.reuse ;  /* 0x0000b4000b9d7a23 */ /* 0x100fe4000001088c */
[--C-:B------:R-:W-:Y:S01]  /*7560*/  FFMA.FTZ R156, R10, c[0x0][0x2d0], -R140.reuse ;  /* 0x0000b4000a9c7a23 */ /* 0x100fe2000001088c */
[----:B------:R3:W4:Y:S01]  /*7570*/  MUFU.EX2 R132, R3 ;  /* 0x0000000300847308 */ /* 0x0007220000000800 */
[--C-:B------:R-:W-:Y:S01]  /*7580*/  FFMA.FTZ R178, R151, c[0x0][0x2d0], -R140.reuse ;  /* 0x0000b40097b27a23 */ /* 0x100fe2000001088c */
[----:B-1----:R-:W-:Y:S01]  /*7590*/  F2FP.PACK_AB R138, R160, R161 ;  /* 0x000000a1a08a723e */ /* 0x002fe200000000ff */
[--C-:B------:R-:W-:Y:S02]  /*75a0*/  FFMA.FTZ R179, R150, c[0x0][0x2d0], -R140.reuse ;  /* 0x0000b40096b37a23 */ /* 0x100fe4000001088c */
[----:B------:R-:W-:Y:S01]  /*75b0*/  LDSM.16.MT88.4 R148, [R153+0x3800] ;  /* 0x003800009994783b */ /* 0x000fe20000004200 */
[--C-:B------:R-:W-:Y:S02]  /*75c0*/  FFMA.FTZ R192, R144, c[0x0][0x2d0], -R140.reuse ;  /* 0x0000b40090c07a23 */ /* 0x100fe4000001088c */
[--C-:B------:R-:W-:Y:S02]  /*75d0*/  FFMA.FTZ R193, R143, c[0x0][0x2d0], -R140.reuse ;  /* 0x0000b4008fc17a23 */ /* 0x100fe4000001088c */
[----:B------:R-:W-:Y:S01]  /*75e0*/  MUFU.EX2 R159, R159 ;  /* 0x0000009f009f7308 */ /* 0x000fe20000000800 */
[--C-:B------:R-:W-:Y:S02]  /*75f0*/  FFMA.FTZ R194, R142, c[0x0][0x2d0], -R140.reuse ;  /* 0x0000b4008ec27a23 */ /* 0x100fe4000001088c */
[--C-:B------:R-:W-:Y:S01]  /*7600*/  FFMA.FTZ R168, R168, c[0x0][0x2d0], -R140.reuse ;  /* 0x0000b400a8a87a23 */ /* 0x100fe2000001088c */
[----:B--2---:R-:W-:Y:S01]  /*7610*/  LDSM.16.MT88.4 R144, [R154+0x3800] ;  /* 0x003800009a90783b */ /* 0x004fe20000004200 */
[--C-:B------:R-:W-:Y:S02]  /*7620*/  FFMA.FTZ R169, R169, c[0x0][0x2d0], -R140.reuse ;  /* 0x0000b400a9a97a23 */ /* 0x100fe4000001088c */
[--C-:B------:R-:W-:Y:S02]  /*7630*/  FFMA.FTZ R170, R170, c[0x0][0x2d0], -R140.reuse ;  /* 0x0000b400aaaa7a23 */ /* 0x100fe4000001088c */
[--C-:B------:R-:W-:Y:S01]  /*7640*/  FFMA.FTZ R171, R171, c[0x0][0x2d0], -R140.reuse ;  /* 0x0000b400abab7a23 */ /* 0x100fe2000001088c */
[----:B------:R-:W1:Y:S01]  /*7650*/  MUFU.EX2 R158, R158 ;  /* 0x0000009e009e7308 */ /* 0x000e620000000800 */
[--C-:B------:R-:W-:Y:S02]  /*7660*/  FFMA.FTZ R173, R173, c[0x0][0x2d0], -R140.reuse ;  /* 0x0000b400adad7a23 */ /* 0x100fe4000001088c */
[--C-:B------:R-:W-:Y:S02]  /*7670*/  FFMA.FTZ R172, R172, c[0x0][0x2d0], -R140.reuse ;  /* 0x0000b400acac7a23 */ /* 0x100fe4000001088c */
[----:B---3--:R-:W-:Y:S02]  /*7680*/  FMUL.FTZ R3, R4, c[0x0][0x2d0] ;  /* 0x0000b40004037a20 */ /* 0x008fe40000410000 */
[C---:B----4-:R-:W-:Y:S02]  /*7690*/  FMUL.FTZ R4, R132.reuse, R128 ;  /* 0x0000008084047220 */ /* 0x050fe40000410000 */
        /* <DEDUP_REMOVED lines=10> */
[----:B-1----:R-:W-:Y:S01]  /*7740*/  F2FP.PACK_AB R137, R158, R159 ;  /* 0x0000009f9e89723e */ /* 0x002fe200000000ff */
[C---:B------:R-:W-:Y:S02]  /*7750*/  FMUL.FTZ R33, R132.reuse, R101 ;  /* 0x0000006584217220 */ /* 0x040fe40000410000 */
[----:B------:R-:W-:Y:S02]  /*7760*/  FFMA.FTZ R140, R141, c[0x0][0x2d0], -R140 ;  /* 0x0000b4008d8c7a23 */ /* 0x000fe4000001088c */
        /* <DEDUP_REMOVED lines=97> */
[----:B------:R-:W2:Y:S03]  /*7d80*/  LDSM.16.MT88.4 R104, [R154+0x4000] ;  /* 0x004000009a68783b */ /* 0x000ea60000004200 */
[----:B------:R-:W4:Y:S01]  /*7d90*/  MUFU.EX2 R172, R172 ;  /* 0x000000ac00ac7308 */ /* 0x000f220000000800 */
        /* <DEDUP_REMOVED lines=10> */
[----:B------:R-:W1:Y:S01]  /*7e40*/  MUFU.EX2 R179, R179 ;  /* 0x000000b300b37308 */ /* 0x000e620000000800 */
[C---:B------:R-:W-:Y:S03]  /*7e50*/  HMMA.16816.F32 R60, R136.reuse, R108, R60 ;  /* 0x0000006c883c723c */ /* 0x040fe6000000183c */
[C---:B------:R-:W-:Y:S02]  /*7e60*/  FMUL.FTZ R78, R3.reuse, R78 ;  /* 0x0000004e034e7220 */ /* 0x040fe40000410000 */
[C---:B------:R-:W-:Y:S03]  /*7e70*/  FMUL.FTZ R79, R3.reuse, R79 ;  /* 0x0000004f034f7220 */ /* 0x040fe60000410000 */
[C---:B------:R-:W-:Y:S01]  /*7e80*/  HMMA.16816.F32 R64, R136.reuse, R110, R64 ;  /* 0x0000006e8840723c */ /* 0x040fe20000001840 */
[----:B------:R-:W4:Y:S01]  /*7e90*/  LDSM.16.MT88.4 R108, [R152+0x4000] ;  /* 0x00400000986c783b */ /* 0x000f220000004200 */
        /* <DEDUP_REMOVED lines=12> */
[----:B------:R-:W-:Y:S01]  /*7f60*/  FMUL.FTZ R87, R3, R87 ;  /* 0x0000005703577220 */ /* 0x000fe20000410000 */
[----:B------:R-:W-:Y:S01]  /*7f70*/  MUFU.EX2 R182, R182 ;  /* 0x000000b600b67308 */ /* 0x000fe20000000800 */
[C---:B-1----:R-:W-:Y:S04]  /*7f80*/  HMMA.16816.F32 R76, R136.reuse, R100, R76 ;  /* 0x00000064884c723c */ /* 0x042fe8000000184c */
[C---:B------:R-:W-:Y:S02]  /*7f90*/  FMUL.FTZ R88, R132.reuse, R88 ;  /* 0x0000005884587220 */ /* 0x040fe40000410000 */
[C---:B------:R-:W-:Y:S01]  /*7fa0*/  FMUL.FTZ R89, R132.reuse, R89 ;  /* 0x0000005984597220 */ /* 0x040fe20000410000 */
[----:B------:R-:W-:Y:S01]  /*7fb0*/  F2FP.PACK_AB R100, R165, R164 ;  /* 0x000000a4a564723e */ /* 0x000fe200000000ff */
[C---:B------:R-:W-:Y:S01]  /*7fc0*/  HMMA.16816.F32 R80, R136.reuse, R102, R80 ;  /* 0x000000668850723c */ /* 0x040fe20000001850 */
[----:B------:R-:W1:Y:S03]  /*7fd0*/  MUFU.EX2 R192, R192 ;  /* 0x000000c000c07308 */ /* 0x000e660000000800 */
[----:B------:R-:W-:Y:S01]  /*7fe0*/  FMUL.FTZ R90, R3, R90 ;  /* 0x0000005a035a7220 */ /* 0x000fe20000410000 */
[----:B---3--:R-:W-:Y:S01]  /*7ff0*/  F2FP.PACK_AB R101, R169, R168 ;  /* 0x000000a8a965723e */ /* 0x008fe200000000ff */
[----:B------:R-:W-:Y:S01]  /*8000*/  FMUL.FTZ R91, R3, R91 ;  /* 0x0000005b035b7220 */ /* 0x000fe20000410000 */
[----:B------:R-:W-:Y:S01]  /*8010*/  F2FP.PACK_AB R102, R167, R166 ;  /* 0x000000a6a766723e */ /* 0x000fe200000000ff */
[C---:B----4-:R-:W-:Y:S03]  /*8020*/  HMMA.16816.F32 R84, R136.reuse, R108, R84 ;  /* 0x0000006c8854723c */ /* 0x050fe60000001854 */
[----:B------:R-:W3:Y:S01]  /*8030*/  MUFU.EX2 R193, R193 ;  /* 0x000000c100c17308 */ /* 0x000ee20000000800 */
[C---:B------:R-:W-:Y:S01]  /*8040*/  FMUL.FTZ R92, R132.reuse, R92 ;  /* 0x0000005c845c7220 */ /* 0x040fe20000410000 */
[----:B-----5:R-:W-:Y:S01]  /*8050*/  F2FP.PACK_AB R103, R171, R170 ;  /* 0x000000aaab67723e */ /* 0x020fe200000000ff */
[C---:B------:R-:W-:Y:S02]  /*8060*/  FMUL.FTZ R93, R132.reuse, R93 ;  /* 0x0000005d845d7220 */ /* 0x040fe40000410000 */
[C---:B------:R-:W-:Y:S01]  /*8070*/  HMMA.16816.F32 R88, R136.reuse, R110, R88 ;  /* 0x0000006e8858723c */ /* 0x040fe20000001858 */
[----:B------:R-:W4:Y:S03]  /*8080*/  LDSM.16.MT88.4 R108, [R152+0x800] ;  /* 0x00080000986c783b */ /* 0x000f260000004200 */
[C---:B------:R-:W-:Y:S01]  /*8090*/  FMUL.FTZ R94, R3.reuse, R94 ;  /* 0x0000005e035e7220 */ /* 0x040fe20000410000 */
[----:B------:R-:W5:Y:S01]  /*80a0*/  MUFU.EX2 R194, R194 ;  /* 0x000000c200c27308 */ /* 0x000f620000000800 */
[C---:B------:R-:W-:Y:S02]  /*80b0*/  FMUL.FTZ R95, R3.reuse, R95 ;  /* 0x0000005f035f7220 */ /* 0x040fe40000410000 */
[C---:B------:R-:W-:Y:S04]  /*80c0*/  FMUL.FTZ R96, R132.reuse, R96 ;  /* 0x0000006084607220 */ /* 0x040fe80000410000 */
[C---:B------:R-:W-:Y:S01]  /*80d0*/  FMUL.FTZ R97, R132.reuse, R97 ;  /* 0x0000006184617220 */ /* 0x040fe20000410000 */
[C---:B--2---:R-:W-:Y:S03]  /*80e0*/  HMMA.16816.F32 R92, R136.reuse, R104, R92 ;  /* 0x00000068885c723c */ /* 0x044fe6000000185c */
[C---:B------:R-:W-:Y:S02]  /*80f0*/  FMUL.FTZ R98, R3.reuse, R98 ;  /* 0x0000006203627220 */ /* 0x040fe40000410000 */
[C---:B------:R-:W-:Y:S02]  /*8100*/  FMUL.FTZ R99, R3.reuse, R99 ;  /* 0x0000006303637220 */ /* 0x040fe40000410000 */
[----:B------:R-:W-:Y:S02]  /*8110*/  FFMA.FTZ R159, R3, R239, R159 ;  /* 0x000000ef039f7223 */ /* 0x000fe4000001009f */
[----:B------:R-:W-:Y:S03]  /*8120*/  FFMA.FTZ R163, R132, R242, R163 ;  /* 0x000000f284a37223 */ /* 0x000fe600000100a3 */
[----:B------:R-:W-:Y:S01]  /*8130*/  HMMA.16816.F32 R96, R136, R106, R96 ;  /* 0x0000006a8860723c */ /* 0x000fe20000001860 */
[----:B------:R-:W2:Y:S02]  /*8140*/  LDSM.16.MT88.4 R104, [R152+0x2800] ;  /* 0x002800009868783b */ /* 0x000ea40000004200 */
        /* <DEDUP_REMOVED lines=8> */
[----:B------:R-:W1:Y:S03]  /*81d0*/  LDSM.16.MT88.4 R112, [R155+0x2800] ;  /* 0x002800009b70783b */ /* 0x000e660000004200 */
        /* <DEDUP_REMOVED lines=16> */
[C---:B------:R-:W-:Y:S04]  /*82e0*/  HMMA.16816.F32 R28, R100.reuse, R120, R28 ;  /* 0x00000078641c723c */ /* 0x040fe8000000181c */
[----:B------:R-:W-:Y:S04]  /*82f0*/  FADD.FTZ R171, R173, R171 ;  /* 0x000000abadab7221 */ /* 0x000fe80000010000 */
        /* <DEDUP_REMOVED lines=8> */
[C---:B------:R-:W-:Y:S04]  /*8380*/  HMMA.16816.F32 R44, R100.reuse, R128, R44 ;  /* 0x00000080642c723c */ /* 0x040fe8000000182c */
[----:B-1----:R-:W-:Y:S04]  /*8390*/  FADD.FTZ R171, R192, R171 ;  /* 0x000000abc0ab7221 */ /* 0x002fe80000010000 */
[C---:B------:R-:W-:Y:S01]  /*83a0*/  HMMA.16816.F32 R48, R100.reuse, R130, R48 ;  /* 0x000000826430723c */ /* 0x040fe20000001830 */
[----:B------:R-:W-:Y:S03]  /*83b0*/  LDSM.16.MT88.4 R128, [R154+0x3000] ;  /* 0x003000009a80783b */ /* 0x000fe60000004200 */
[----:B---3--:R-:W-:Y:S04]  /*83c0*/  FADD.FTZ R171, R193, R171 ;  /* 0x000000abc1ab7221 */ /* 0x008fe80000010000 */
[C---:B--2---:R-:W-:Y:S04]  /*83d0*/  HMMA.16816.F32 R52, R100.reuse, R104, R52 ;  /* 0x000000686434723c */ /* 0x044fe80000001834 */
[----:B-----5:R-:W-:Y:S04]  /*83e0*/  FADD.FTZ R171, R194, R171 ;  /* 0x000000abc2ab7221 */ /* 0x020fe80000010000 */
[C---:B------:R-:W-:Y:S01]  /*83f0*/  HMMA.16816.F32 R56, R100.reuse, R106, R56 ;  /* 0x0000006a6438723c */ /* 0x040fe20000001838 */
[----:B------:R-:W1:Y:S03]  /*8400*/  LDSM.16.MT88.4 R104, [R152+0x4800] ;  /* 0x004800009868783b */ /* 0x000e660000004200 */
[----:B------:R-:W-:Y:S04]  /*8410*/  FADD.FTZ R239, R195, R171 ;  /* 0x000000abc3ef7221 */ /* 0x000fe80000010000 */
[C---:B------:R-:W-:Y:S08]  /*8420*/  HMMA.16816.F32 R60, R100.reuse, R112, R60 ;  /* 0x00000070643c723c */ /* 0x040ff0000000183c */
[C---:B------:R-:W-:Y:S01]  /*8430*/  HMMA.16816.F32 R64, R100.reuse, R114, R64 ;  /* 0x000000726440723c */ /* 0x040fe20000001840 */
[----:B------:R-:W2:Y:S07]  /*8440*/  LDSM.16.MT88.4 R112, [R155+0x4800] ;  /* 0x004800009b70783b */ /* 0x000eae0000004200 */
[C---:B----4-:R-:W-:Y:S08]  /*8450*/  HMMA.16816.F32 R68, R100.reuse, R108, R68 ;  /* 0x0000006c6444723c */ /* 0x050ff00000001844 */
        /* <DEDUP_REMOVED lines=9> */
[----:B------:R-:W-:Y:S01]  /*84f0*/  HMMA.16816.F32 R96, R100, R114, R96 ;  /* 0x000000726460723c */ /* 0x000fe20000001860 */
[----:B------:R-:W-:Y:S06]  /*8500*/  LDSM.16.MT88.4 R112, [R154+0x5000] ;  /* 0x005000009a70783b */ /* 0x000fec0000004200 */
[----:B------:R-:W-:Y:S01]  /*8510*/  F2FP.PACK_AB R100, R176, R175 ;  /* 0x000000afb064723e */ /* 0x000fe200000000ff */
[----:B------:R-:W-:Y:S01]  /*8520*/  FADD.FTZ R175, R175, R166 ;  /* 0x000000a6afaf7221 */ /* 0x000fe20000010000 */
[----:B------:R-:W-:Y:S03]  /*8530*/  F2FP.PACK_AB R102, R174, R177 ;  /* 0x000000b1ae66723e */ /* 0x000fe600000000ff */
[----:B------:R-:W-:Y:S01]  /*8540*/  F2FP.PACK_AB R101, R172, R173 ;  /* 0x000000adac65723e */ /* 0x000fe200000000ff */
[----:B------:R-:W-:Y:S01]  /*8550*/  FADD.FTZ R175, R176, R175 ;  /* 0x000000afb0af7221 */ /* 0x000fe20000010000 */
[----:B------:R-:W-:Y:S03]  /*8560*/  F2FP.PACK_AB R103, R179, R178 ;  /* 0x000000b2b367723e */ /* 0x000fe600000000ff */
[----:B------:R-:W-:Y:S04]  /*8570*/  FADD.FTZ R175, R177, R175 ;  /* 0x000000afb1af7221 */ /* 0x000fe80000010000 */
[C---:B---3--:R-:W-:Y:S03]  /*8580*/  HMMA.16816.F32 R4, R100.reuse, R108, R4 ;  /* 0x0000006c6404723c */ /* 0x048fe60000001804 */
[----:B------:R-:W-:Y:S04]  /*8590*/  FADD.FTZ R175, R174, R175 ;  /* 0x000000afaeaf7221 */ /* 0x000fe80000010000 */
[----:B------:R-:W-:Y:S01]  /*85a0*/  FADD.FTZ R175, R180, R175 ;  /* 0x000000afb4af7221 */ /* 0x000fe20000010000 */
[C---:B------:R-:W-:Y:S01]  /*85b0*/  HMMA.16816.F32 R8, R100.reuse, R110, R8 ;  /* 0x0000006e6408723c */ /* 0x040fe20000001808 */
[----:B------:R-:W2:Y:S03]  /*85c0*/  LDSM.16.MT88.4 R108, [R155+0x3000] ;  /* 0x003000009b6c783b */ /* 0x000ea60000004200 */
[----:B------:R-:W-:Y:S04]  /*85d0*/  FADD.FTZ R175, R181, R175 ;  /* 0x000000afb5af7221 */ /* 0x000fe80000010000 */
[C---:B------:R-:W-:Y:S04]  /*85e0*/  HMMA.16816.F32 R12, R100.reuse, R120, R12 ;  /* 0x00000078640c723c */ /* 0x040fe8000000180c */
[----:B------:R-:W-:Y:S04]  /*85f0*/  FADD.FTZ R175, R182, R175 ;  /* 0x000000afb6af7221 */ /* 0x000fe80000010000 */
[C---:B------:R-:W-:Y:S04]  /*8600*/  HMMA.16816.F32 R16, R100.reuse, R122, R16 ;  /* 0x0000007a6410723c */ /* 0x040fe80000001810 */
[----:B------:R-:W-:Y:S04]  /*8610*/  FADD.FTZ R242, R183, R175 ;  /* 0x000000afb7f27221 */ /* 0x000fe80000010000 */
[C---:B----4-:R-:W-:Y:S08]  /*8620*/  HMMA.16816.F32 R20, R100.reuse, R116, R20 ;  /* 0x000000746414723c */ /* 0x050ff00000001814 */
        /* <DEDUP_REMOVED lines=10> */
[----:B------:R-:W-:Y:S03]  /*86d0*/  F2FP.PACK_AB R137, R193, R192 ;  /* 0x000000c0c189723e */ /* 0x000fe600000000ff */
[----:B------:R-:W-:Y:S01]  /*86e0*/  F2FP.PACK_AB R138, R183, R182 ;  /* 0x000000b6b78a723e */ /* 0x000fe200000000ff */
[C---:B-1----:R-:W-:Y:S04]  /*86f0*/  HMMA.16816.F32 R52, R100.reuse, R104, R52 ;  /* 0x000000686434723c */ /* 0x042fe80000001834 */
[----:B------:R-:W-:Y:S04]  /*8700*/  F2FP.PACK_AB R139, R195, R194 ;  /* 0x000000c2c38b723e */ /* 0x000fe800000000ff */
[C---:B------:R-:W-:Y:S01]  /*8710*/  HMMA.16816.F32 R56, R100.reuse, R106, R56 ;  /* 0x0000006a6438723c */ /* 0x040fe20000001838 */
[----:B------:R-:W1:Y:S07]  /*8720*/  LDSM.16.MT88.4 R104, [R152+0x5000] ;  /* 0x005000009868783b */ /* 0x000e6e0000004200 */
[C---:B--2---:R-:W-:Y:S08]  /*8730*/  HMMA.16816.F32 R60, R100.reuse, R108, R60 ;  /* 0x0000006c643c723c */ /* 0x044ff0000000183c */
        /* <DEDUP_REMOVED lines=17> */
[----:B------:R-:W3:Y:S07]  /*8850*/  LDSM.16.MT88.4 R12, [R154+0x5800] ;  /* 0x005800009a0c783b */ /* 0x000eee0000004200 */
[C---:B------:R-:W-:Y:S01]  /*8860*/  HMMA.16816.F32 R116, R136.reuse, R118, R16 ;  /* 0x000000768874723c */ /* 0x040fe20000001810 */
[----:B------:R-:W5:Y:S07]  /*8870*/  LDSM.16.MT88.4 R16, [R153+0x5800] ;  /* 0x005800009910783b */ /* 0x000f6e0000004200 */
[C---:B-1----:R-:W-:Y:S07]  /*8880*/  HMMA.16816.F32 R112, R136.reuse, R104, R20 ;  /* 0x000000688870723c */ /* 0x042fee0000001814 */
[----:B------:R-:W-:Y:S01]  /*8890*/  IADD3 R20, R247, -0x2, RZ ;  /* 0xfffffffef7147810 */ /* 0x000fe20007ffe0ff */
        /* <DEDUP_REMOVED lines=14> */
[----:B------:R-:W-:Y:S01]  /*8980*/  @P6 SHF.R.S32.HI R8, RZ, 0x1f, R20 ;  /* 0x0000001fff086819 */ /* 0x000fe20000011414 */
[C---:B------:R-:W-:Y:S04]  /*8990*/  HMMA.16816.F32 R64, R136.reuse, R10, R64 ;  /* 0x0000000a8840723c */ /* 0x040fe80000001840 */
[----:B------:R-:W-:Y:S04]  /*89a0*/  @P6 IMAD R8, R8, c[0x0][0x1e0], RZ ;  /* 0x0000780008086a24 */ /* 0x000fe800078e02ff */
[C---:B---3--:R-:W-:Y:S04]  /*89b0*/  HMMA.16816.F32 R68, R136.reuse, R12, R68 ;  /* 0x0000000c8844723c */ /* 0x048fe80000001844 */
[C---:B------:R-:W-:Y:S02]  /*89c0*/  @P6 IMAD R8, R20.reuse, c[0x0][0x1e4], R8 ;  /* 0x0000790014086a24 */ /* 0x040fe400078e0208 */
[----:B------:R-:W-:Y:S01]  /*89d0*/  @P6 IMAD.WIDE.U32 R20, R20, c[0x0][0x1e0], RZ ;  /* 0x0000780014146a25 */ /* 0x000fe200078e00ff */
[----:B------:R-:W-:Y:S01]  /*89e0*/  @P6 MOV R13, c[0x0][0x1e0] ;  /* 0x00007800000d6a02 */ /* 0x000fe20000000f00 */
[C---:B------:R-:W-:Y:S04]  /*89f0*/  HMMA.16816.F32 R72, R136.reuse, R14, R72 ;  /* 0x0000000e8848723c */ /* 0x040fe80000001848 */
[----:B------:R-:W-:Y:S02]  /*8a00*/  @P6 IADD3 R3, R21, R8, RZ ;  /* 0x0000000815036210 */ /* 0x000fe40007ffe0ff */
[----:B------:R-:W2:Y:S01]  /*8a10*/  LDSM.16.MT88.4 R8, [R155+0x5800] ;  /* 0x005800009b08783b */ /* 0x000ea20000004200 */
[C---:B------:R-:W-:Y:S01]  /*8a20*/  @P6 SHF.L.U32 R12, R20.reuse, 0x6, RZ ;  /* 0x00000006140c6819 */ /* 0x040fe200000006ff */
[C---:B-----5:R-:W-:Y:S01]  /*8a30*/  HMMA.16816.F32 R76, R136.reuse, R16, R76 ;  /* 0x00000010884c723c */ /* 0x060fe2000000184c */
[----:B------:R-:W-:Y:S03]  /*8a40*/  @P6 MOV R15, c[0x0][0x1e4] ;  /* 0x00007900000f6a02 */ /* 0x000fe60000000f00 */
[----:B------:R-:W-:Y:S02]  /*8a50*/  @P6 SHF.L.U64.HI R3, R20, 0x6, R3 ;  /* 0x0000000614036819 */ /* 0x000fe40000010203 */
[C---:B------:R-:W-:Y:S02]  /*8a60*/  @P6 LEA R14, P0, R13.reuse, R12, 0x5 ;  /* 0x0000000c0d0e6211 */ /* 0x040fe400078028ff */
[----:B------:R-:W-:Y:S01]  /*8a70*/  @P6 IADD3 R12, P4, R12, R240, RZ ;  /* 0x000000f00c0c6210 */ /* 0x000fe20007f9e0ff */
[C---:B------:R-:W-:Y:S03]  /*8a80*/  HMMA.16816.F32 R80, R136.reuse, R18, R80 ;  /* 0x000000128850723c */ /* 0x040fe60000001850 */
[----:B------:R-:W-:Y:S02]  /*8a90*/  @P6 LEA.HI.X R15, R13, R3, R15, 0x5, P0 ;  /* 0x000000030d0f6211 */ /* 0x000fe400000f2c0f */
[C---:B------:R-:W-:Y:S02]  /*8aa0*/  ISETP.GE.AND P0, PT, R238.reuse, 0x1, PT ;  /* 0x00000001ee00780c */ /* 0x040fe40003f06270 */
[----:B------:R-:W-:Y:S01]  /*8ab0*/  IADD3 R238, R238, 0x1, RZ ;  /* 0x00000001eeee7810 */ /* 0x000fe20007ffe0ff */
[C---:B-1----:R-:W-:Y:S04]  /*8ac0*/  HMMA.16816.F32 R84, R136.reuse, R4, R84 ;  /* 0x000000048854723c */ /* 0x042fe80000001854 */
[----:B------:R-:W-:Y:S02]  /*8ad0*/  SEL R238, R238, RZ, !P0 ;  /* 0x000000ffeeee7207 */ /* 0x000fe40004000000 */
[C---:B------:R-:W-:Y:S02]  /*8ae0*/  @P6 LEA R16, P5, R12.reuse, c[0x0][0x1c8], 0x1 ;  /* 0x000072000c106a11 */ /* 0x040fe400078a08ff */
[----:B------:R-:W-:Y:S01]  /*8af0*/  @P6 IADD3.X R3, R3, R232, RZ, P4, !PT ;  /* 0x000000e803036210 */ /* 0x000fe200027fe4ff */
[C---:B------:R-:W-:Y:S03]  /*8b00*/  HMMA.16816.F32 R88, R136.reuse, R6, R88 ;  /* 0x000000068858723c */ /* 0x040fe60000001858 */
[----:B------:R-:W-:Y:S01]  /*8b10*/  @P6 LEA.HI.X R17, R12, c[0x0][0x1cc], R3, 0x1, P5 ;  /* 0x000073000c116a11 */ /* 0x000fe200028f0c03 */
[----:B------:R-:W-:Y:S01]  /*8b20*/  @P6 IMAD R3, R238, 0x6000, R210 ;  /* 0x00006000ee036824 */ /* 0x000fe200078e02d2 */
[----:B------:R-:W-:Y:S04]  /*8b30*/  @P6 IADD3 R14, P0, R14, R240, RZ ;  /* 0x000000f00e0e6210 */ /* 0x000fe80007f1e0ff */
[----:B------:R-:W-:Y:S01]  /*8b40*/  @!PT LDS RZ, [RZ] ;  /* 0x00000000fffff984 */ /* 0x000fe20000000800 */
[----:B------:R-:W-:Y:S01]  /*8b50*/  @!PT LDS RZ, [RZ] ;  /* 0x00000000fffff984 */ /* 0x000fe20000000800 */
[----:B------:R-:W-:Y:S01]  /*8b60*/  @!PT LDS RZ, [RZ] ;  /* 0x00000000fffff984 */ /* 0x000fe20000000800 */
[----:B------:R1:W-:Y:S03]  /*8b70*/  @P6 LDGSTS.E.BYPASS.LTC128B.128 [R3], [R16.64], !P3 ;  /* 0x0000000010036fae */ /* 0x0003e6000d901d48 */
[----:B------:R-:W-:Y:S01]  /*8b80*/  @P6 IADD3.X R15, R15, R232, RZ, P0, !PT ;  /* 0x000000e80f0f6210 */ /* 0x000fe200007fe4ff */
[C---:B--2---:R-:W-:Y:S03]  /*8b90*/  HMMA.16816.F32 R92, R136.reuse, R8, R92 ;  /* 0x00000008885c723c */ /* 0x044fe6000000185c */
[----:B------:R-:W-:Y:S01]  /*8ba0*/  @P6 ISETP.GE.AND P0, PT, R207, c[0x0][0x1d4], PT ;  /* 0x00007500cf006a0c */ /* 0x000fe20003f06270 */
[----:B------:R1:W-:Y:S01]  /*8bb0*/  @P6 LDGSTS.E.BYPASS.LTC128B.128 [R3+0x2000], [R16.64+0x80], !P1 ;  /* 0x0200008010036fae */ /* 0x0003e2000c901d48 */
[C---:B------:R-:W-:Y:S03]  /*8bc0*/  @P6 LEA R4, P4, R14.reuse, c[0x0][0x1c8], 0x1 ;  /* 0x000072000e046a11 */ /* 0x040fe600078808ff */
[----:B------:R-:W-:Y:S04]  /*8bd0*/  HMMA.16816.F32 R96, R136, R10, R96 ;  /* 0x0000000a8860723c */ /* 0x000fe80000001860 */
[----:B------:R-:W-:Y:S04]  /*8be0*/  @P6 LEA.HI.X R5, R14, c[0x0][0x1cc], R15, 0x1, P4 ;  /* 0x000073000e056a11 */ /* 0x000fe800020f0c0f */
[----:B------:R1:W-:Y:S08]  /*8bf0*/  @P6 LDGSTS.E.BYPASS.LTC128B.128 [R3+0x4000], [R16.64+0x100], !P0 ;  /* 0x0400010010036fae */ /* 0x0003f0000c101d48 */
[----:B------:R1:W-:Y:S08]  /*8c00*/  @P6 LDGSTS.E.BYPASS.LTC128B.128 [R3+0x1000], [R4.64], !P3 ;  /* 0x0100000004036fae */ /* 0x0003f0000d901d48 */
[----:B------:R1:W-:Y:S01]  /*8c10*/  @P6 LDGSTS.E.BYPASS.LTC128B.128 [R3+0x3000], [R4.64+0x80], !P1 ;  /* 0x0300008004036fae */ /* 0x0003e2000c901d48 */
[C---:B------:R-:W-:Y:S02]  /*8c20*/  ISETP.GE.AND P1, PT, R133.reuse, 0x1, PT ;  /* 0x000000018500780c */ /* 0x040fe40003f26270 */
[----:B------:R-:W-:Y:S04]  /*8c30*/  IADD3 R133, R133, 0x1, RZ ;  /* 0x0000000185857810 */ /* 0x000fe80007ffe0ff */
[----:B------:R-:W-:Y:S01]  /*8c40*/  SEL R133, R133, RZ, !P1 ;  /* 0x000000ff85857207 */ /* 0x000fe20004800000 */
[----:B------:R1:W-:Y:S01]  /*8c50*/  @P6 LDGSTS.E.BYPASS.LTC128B.128 [R3+0x5000], [R4.64+0x100], !P0 ;  /* 0x0500010004036fae */ /* 0x0003e2000c101d48 */
[----:B------:R-:W-:Y:S02]  /*8c60*/  ISETP.GT.AND P0, PT, R247, R245, PT ;  /* 0x000000f5f700720c */ /* 0x000fe40003f04270 */
[----:B------:R-:W-:Y:S05]  /*8c70*/  MOV R247, R248 ;  /* 0x000000f800f77202 */ /* 0x000fea0000000f00 */
[----:B------:R-:W0:Y:S01]  /*8c80*/  LDGDEPBAR ;  /* 0x00000000000079af */ /* 0x000e220000000000 */
[----:B-1----:R-:W-:Y:S05]  /*8c90*/  MOV R3, R2 ;  /* 0x0000000200037202 */ /* 0x002fea0000000f00 */
[----:B------:R-:W-:-:S05]  /*8ca0*/  @P0 BRA `(.L_x_2136) ;  /* 0xffffce3000000947 */ /* 0x000fca000383ffff */
.L_x_2135:
[----:B------:R-:W-:-:S13]  /*8cb0*/  ISETP.GE.AND P0, PT, R248, R233, PT ;  /* 0x000000e9f800720c */ /* 0x000fda0003f06270 */
[----:B------:R-:W-:Y:S05]  /*8cc0*/  @!P0 BRA `(.L_x_2137) ;  /* 0x00002ce000008947 */ /* 0x000fea0003800000 */
[----:B------:R-:W-:Y:S02]  /*8cd0*/  MOV R3, R0 ;  /* 0x0000000000037202 */ /* 0x000fe40000000f00 */
[----:B------:R-:W-:Y:S02]  /*8ce0*/  MOV R132, R2 ;  /* 0x0000000200847202 */ /* 0x000fe40000000f00 */
.L_x_2138:
        /* <DEDUP_REMOVED lines=10> */
[C---:B------:R-:W-:Y:S01]  /*8d90*/  @!P6 IMAD.WIDE.U32 R20, R243.reuse, c[0x0][0x208], RZ ;  /* 0x00008200f314ea25 */ /* 0x040fe200078e00ff */
        /* <DEDUP_REMOVED lines=10> */
[----:B-1----:R-:W1:Y:S01]  /*8e40*/  LDSM.16.M88.4 R8, [R194] ;  /* 0x00000000c208783b */ /* 0x002e620000000200 */
[----:B------:R-:W-:Y:S02]  /*8e50*/  @!P6 LEA R156, P5, R157, c[0x0][0x1f8], 0x1 ;  /* 0x00007e009d9cea11 */ /* 0x000fe400078a08ff */
[----:B------:R-:W-:Y:S02]  /*8e60*/  @!P6 IADD3 R159, P4, R159, R236, RZ ;  /* 0x000000ec9f9fe210 */ /* 0x000fe40007f9e0ff */
[----:B------:R-:W-:Y:S03]  /*8e70*/  @!P6 SHF.L.U64.HI R0, R20, 0x6, R0 ;  /* 0x000000061400e819 */ /* 0x000fe60000010200 */
        /* <DEDUP_REMOVED lines=16> */
[----:B------:R-:W-:Y:S02]  /*8f80*/  @!P6 IADD3.X R0, R0, R198, RZ, P3, !PT ;  /* 0x000000c60000e210 */ /* 0x000fe40001ffe4ff */
[----:B------:R-:W-:Y:S02]  /*8f90*/  @!P6 LEA R158, P3, R159, c[0x0][0x1f8], 0x1 ;  /* 0x00007e009f9eea11 */ /* 0x000fe400078608ff */
[----:B------:R-:W-:Y:S01]  /*8fa0*/  @!P6 LEA.HI.X R157, R157, c[0x0][0x1fc], R0, 0x1, P5 ;  /* 0x00007f009d9dea11 */ /* 0x000fe200028f0c00 */
[C---:B----4-:R-:W-:Y:S01]  /*8fb0*/  HMMA.16816.F32 R28, R32.reuse, R136, RZ ;  /* 0x00000088201c723c */ /* 0x050fe200000018ff */
[----:B------:R-:W-:Y:S06]  /*8fc0*/  IADD3 R0, R134, R194, RZ ;  /* 0x000000c286007210 */ /* 0x000fec0007ffe0ff */
[----:B------:R-:W-:Y:S01]  /*8fd0*/  @!P6 IADD3.X R136, R2, R198, RZ, P4, !PT ;  /* 0x000000c60288e210 */ /* 0x000fe200027fe4ff */
[----:B------:R-:W-:Y:S01]  /*8fe0*/  HMMA.16816.F32 R32, R32, R138, RZ ;  /* 0x0000008a2020723c */ /* 0x000fe200000018ff */
[C---:B------:R-:W-:Y:S03]  /*8ff0*/  @!P6 IMAD R2, R238.reuse, 0x6000, R211 ;  /* 0x00006000ee02e824 */ /* 0x040fe600078e02d3 */
[----:B------:R-:W-:Y:S02]  /*9000*/  @!P6 LEA.HI.X R159, R159, c[0x0][0x1fc], R136, 0x1, P3 ;  /* 0x00007f009f9fea11 */ /* 0x000fe400018f0c88 */
[----:B------:R-:W3:Y:S02]  /*9010*/  LDSM.16.M88.4 R136, [R193+0x1800] ;  /* 0x00180000c188783b */ /* 0x000ee40000000200 */
[C---:B-1----:R-:W-:Y:S06]  /*9020*/  HMMA.16816.F32 R4, R140.reuse, R144, R4 ;  /* 0x000000908c04723c */ /* 0x042fec0000001804 */
[----:B------:R-:W-:Y:S01]  /*9030*/  @!PT LDS RZ, [RZ] ;  /* 0x00000000fffff984 */ /* 0x000fe20000000800 */
[----:B------:R-:W-:Y:S01]  /*9040*/  @!PT LDS RZ, [RZ] ;  /* 0x00000000fffff984 */ /* 0x000fe20000000800 */
[----:B------:R-:W-:Y:S01]  /*9050*/  @!PT LDS RZ, [RZ] ;  /* 0x00000000fffff984 */ /* 0x000fe20000000800 */
[----:B------:R1:W-:Y:S02]  /*9060*/  @!P6 LDGSTS.E.BYPASS.LTC128B.128 [R2], [R156.64], !P2 ;  /* 0x000000009c02efae */ /* 0x0003e4000d101d48 */
[C---:B------:R-:W-:Y:S06]  /*9070*/  HMMA.16816.F32 R8, R140.reuse, R146, R8 ;  /* 0x000000928c08723c */ /* 0x040fec0000001808 */
[----:B------:R1:W-:Y:S02]  /*9080*/  @!P6 LDGSTS.E.BYPASS.LTC128B.128 [R2+0x2000], [R156.64+0x80], !P1 ;  /* 0x020000809c02efae */ /* 0x0003e4000c901d48 */
[C---:B-----5:R-:W-:Y:S06]  /*9090*/  HMMA.16816.F32 R12, R140.reuse, R148, R12 ;  /* 0x000000948c0c723c */ /* 0x060fec000000180c */
[----:B------:R1:W-:Y:S02]  /*90a0*/  @!P6 LDGSTS.E.BYPASS.LTC128B.128 [R2+0x4000], [R156.64+0x100], !P0 ;  /* 0x040001009c02efae */ /* 0x0003e4000c101d48 */
[C---:B------:R-:W-:Y:S06]  /*90b0*/  HMMA.16816.F32 R16, R140.reuse, R150, R16 ;  /* 0x000000968c10723c */ /* 0x040fec0000001810 */
[----:B------:R1:W-:Y:S02]  /*90c0*/  @!P6 LDGSTS.E.BYPASS.LTC128B.128 [R2+0x1000], [R158.64], !P2 ;  /* 0x010000009e02efae */ /* 0x0003e4000d101d48 */
[C---:B--2---:R-:W-:Y:S06]  /*90d0*/  HMMA.16816.F32 R20, R140.reuse, R152, R20 ;  /* 0x000000988c14723c */ /* 0x044fec0000001814 */
[----:B------:R1:W-:Y:S02]  /*90e0*/  @!P6 LDGSTS.E.BYPASS.LTC128B.128 [R2+0x3000], [R158.64+0x80], !P1 ;  /* 0x030000809e02efae */ /* 0x0003e4000c901d48 */
[C---:B------:R-:W-:Y:S06]  /*90f0*/  HMMA.16816.F32 R24, R140.reuse, R154, R24 ;  /* 0x0000009a8c18723c */ /* 0x040fec0000001818 */
[----:B------:R1:W-:Y:S01]  /*9100*/  @!P6 LDGSTS.E.BYPASS.LTC128B.128 [R2+0x5000], [R158.64+0x100], !P0 ;  /* 0x050001009e02efae */ /* 0x0003e2000c101d48 */
[C---:B------:R-:W-:Y:S01]  /*9110*/  ISETP.GE.AND P6, PT, R238.reuse, 0x1, PT ;  /* 0x00000001ee00780c */ /* 0x040fe20003fc6270 */
[C---:B---3--:R-:W-:Y:S04]  /*9120*/  HMMA.16816.F32 R28, R140.reuse, R136, R28 ;  /* 0x000000888c1c723c */ /* 0x048fe8000000181c */
[----:B------:R-:W-:Y:S02]  /*9130*/  IADD3 R238, R238, 0x1, RZ ;  /* 0x00000001eeee7810 */ /* 0x000fe40007ffe0ff */
[----:B------:R-:W-:Y:S02]  /*9140*/  LDSM.16.M88.4 R160, [R0] ;  /* 0x0000000000a0783b */ /* 0x000fe40000000200 */
[----:B------:R-:W-:Y:S04]  /*9150*/  HMMA.16816.F32 R32, R140, R138, R32 ;  /* 0x0000008a8c20723c */ /* 0x000fe80000001820 */
[----:B------:R-:W-:Y:S02]  /*9160*/  SEL R238, R238, RZ, !P6 ;  /* 0x000000ffeeee7207 */ /* 0x000fe40007000000 */
        /* <DEDUP_REMOVED lines=154> */
[----:B------:R2:W5:Y:S01]  /*9b10*/  MUFU.TANH R163, R11 ;  /* 0x0000000b00a37308 */ /* 0x0005620000002400 */
[----:B---3--:R-:W-:Y:S09]  /*9b20*/  FMNMX.FTZ R2, R166, R2, !PT ;  /* 0x00000002a6027209 */ /* 0x008ff20007810000 */
[----:B------:R-:W3:Y:S01]  /*9b30*/  MUFU.TANH R143, R12 ;  /* 0x0000000c008f7308 */ /* 0x000ee20000002400 */
[----:B----4-:R-:W-:Y:S09]  /*9b40*/  FMNMX.FTZ R0, R165, R0, !PT ;  /* 0x00000000a5007209 */ /* 0x010ff20007810000 */
[----:B------:R-:W4:Y:S01]  /*9b50*/  MUFU.TANH R142, R13 ;  /* 0x0000000d008e7308 */ /* 0x000f220000002400 */
[C---:B-1----:R-:W-:Y:S01]  /*9b60*/  HMMA.16816.F32 R20, R172.reuse, R4, R20 ;  /* 0x00000004ac14723c */ /* 0x042fe20000001814 */
[----:B--2---:R-:W1:Y:S01]  /*9b70*/  LDSM.16.M88.4 R8, [R195+0x5800] ;  /* 0x00580000c308783b */ /* 0x004e620000000200 */
[----:B------:R-:W-:Y:S07]  /*9b80*/  DEPBAR.LE SB0, 0x2 ;  /* 0x000080800000791a */ /* 0x000fee0000000000 */
[----:B------:R-:W2:Y:S03]  /*9b90*/  MUFU.TANH R139, R14 ;  /* 0x0000000e008b7308 */ /* 0x000ea60000002400 */
[----:B-----5:R-:W-:Y:S01]  /*9ba0*/  FMNMX.FTZ R0, R163, R0, !PT ;  /* 0x00000000a3007209 */ /* 0x020fe20007810000 */
[C---:B------:R-:W-:Y:S01]  /*9bb0*/  HMMA.16816.F32 R24, R172.reuse, R6, R24 ;  /* 0x00000006ac18723c */ /* 0x040fe20000001818 */
[----:B------:R-:W-:Y:S04]  /*9bc0*/  BAR.SYNC.DEFER_BLOCKING 0x0 ;  /* 0x0000000000007b1d */ /* 0x000fe80000010000 */
[----:B---3--:R-:W-:Y:S04]  /*9bd0*/  FMNMX.FTZ R2, R143, R2, !PT ;  /* 0x000000028f027209 */ /* 0x008fe80007810000 */
[----:B----4-:R-:W-:Y:S03]  /*9be0*/  FMNMX.FTZ R2, R142, R2, !PT ;  /* 0x000000028e027209 */ /* 0x010fe60007810000 */
[----:B------:R-:W-:Y:S02]  /*9bf0*/  FMUL.FTZ R20, R20, c[0x0][0x320] ;  /* 0x0000c80014147a20 */ /* 0x000fe40000410000 */
[----:B------:R-:W-:Y:S02]  /*9c00*/  FMUL.FTZ R21, R21, c[0x0][0x320] ;  /* 0x0000c80015157a20 */ /* 0x000fe40000410000 */
[----:B------:R-:W-:Y:S02]  /*9c10*/  FMUL.FTZ R22, R22, c[0x0][0x320] ;  /* 0x0000c80016167a20 */ /* 0x000fe40000410000 */
[----:B------:R-:W-:Y:S01]  /*9c20*/  FMUL.FTZ R23, R23, c[0x0][0x320] ;  /* 0x0000c80017177a20 */ /* 0x000fe20000410000 */
[----:B--2---:R-:W-:Y:S05]  /*9c30*/  FMNMX.FTZ R0, R139, R0, !PT ;  /* 0x000000008b007209 */ /* 0x004fea0007810000 */
[----:B------:R-:W-:Y:S01]  /*9c40*/  FMUL.FTZ R24, R24, c[0x0][0x320] ;  /* 0x0000c80018187a20 */ /* 0x000fe20000410000 */
[----:B------:R-:W2:Y:S01]  /*9c50*/  MUFU.TANH R141, R16 ;  /* 0x00000010008d7308 */ /* 0x000ea20000002400 */
[----:B------:R-:W-:Y:S02]  /*9c60*/  FMUL.FTZ R25, R25, c[0x0][0x320] ;  /* 0x0000c80019197a20 */ /* 0x000fe40000410000 */
[----:B------:R-:W-:Y:S02]  /*9c70*/  FMUL.FTZ R26, R26, c[0x0][0x320] ;  /* 0x0000c8001a1a7a20 */ /* 0x000fe40000410000 */
[----:B------:R-:W-:Y:S01]  /*9c80*/  FMUL.FTZ R27, R27, c[0x0][0x320] ;  /* 0x0000c8001b1b7a20 */ /* 0x000fe20000410000 */
[C---:B-1----:R-:W-:Y:S04]  /*9c90*/  HMMA.16816.F32 R28, R172.reuse, R8, R28 ;  /* 0x00000008ac1c723c */ /* 0x042fe8000000181c */
[----:B------:R-:W1:Y:S04]  /*9ca0*/  MUFU.TANH R137, R15 ;  /* 0x0000000f00897308 */ /* 0x000e680000002400 */
[----:B------:R-:W-:Y:S06]  /*9cb0*/  HMMA.16816.F32 R32, R172, R10, R32 ;  /* 0x0000000aac20723c */ /* 0x000fec0000001820 */
[----:B------:R-:W3:Y:S01]  /*9cc0*/  MUFU.TANH R140, R17 ;  /* 0x00000011008c7308 */ /* 0x000ee20000002400 */
[----:B--2---:R-:W-:Y:S09]  /*9cd0*/  FMNMX.FTZ R2, R141, R2, !PT ;  /* 0x000000028d027209 */ /* 0x004ff20007810000 */
[----:B------:R-:W2:Y:S01]  /*9ce0*/  MUFU.TANH R138, R18 ;  /* 0x00000012008a7308 */ /* 0x000ea20000002400 */
[----:B------:R-:W-:Y:S02]  /*9cf0*/  FMUL.FTZ R28, R28, c[0x0][0x320] ;  /* 0x0000c8001c1c7a20 */ /* 0x000fe40000410000 */
[----:B------:R-:W-:Y:S01]  /*9d00*/  FMUL.FTZ R29, R29, c[0x0][0x320] ;  /* 0x0000c8001d1d7a20 */ /* 0x000fe20000410000 */
[----:B-1----:R-:W-:Y:S01]  /*9d10*/  FMNMX.FTZ R0, R137, R0, !PT ;  /* 0x0000000089007209 */ /* 0x002fe20007810000 */
[----:B------:R-:W-:Y:S02]  /*9d20*/  FMUL.FTZ R30, R30, c[0x0][0x320] ;  /* 0x0000c8001e1e7a20 */ /* 0x000fe40000410000 */
[----:B------:R-:W-:Y:S03]  /*9d30*/  FMUL.FTZ R31, R31, c[0x0][0x320] ;  /* 0x0000c8001f1f7a20 */ /* 0x000fe60000410000 */
[----:B------:R-:W1:Y:S01]  /*9d40*/  MUFU.TANH R181, R20 ;  /* 0x0000001400b57308 */ /* 0x000e620000002400 */
[----:B------:R-:W-:Y:S02]  /*9d50*/  FMUL.FTZ R32, R32, c[0x0][0x320] ;  /* 0x0000c80020207a20 */ /* 0x000fe40000410000 */
[----:B------:R-:W-:Y:S01]  /*9d60*/  FMUL.FTZ R33, R33, c[0x0][0x320] ;  /* 0x0000c80021217a20 */ /* 0x000fe20000410000 */
[----:B---3--:R-:W-:Y:S01]  /*9d70*/  FMNMX.FTZ R2, R140, R2, !PT ;  /* 0x000000028c027209 */ /* 0x008fe20007810000 */
[----:B------:R-:W-:Y:S02]  /*9d80*/  FMUL.FTZ R34, R34, c[0x0][0x320] ;  /* 0x0000c80022227a20 */ /* 0x000fe40000410000 */
[----:B------:R-:W-:Y:S03]  /*9d90*/  FMUL.FTZ R35, R35, c[0x0][0x320] ;  /* 0x0000c80023237a20 */ /* 0x000fe60000410000 */
        /* <DEDUP_REMOVED lines=31> */
[----:B--2---:R-:W-:Y:S05]  /*9f90*/  FMNMX.FTZ R2, R149, R2, !PT ;  /* 0x0000000295027209 */ /* 0x004fea0007810000 */
[----:B------:R-:W2:Y:S01]  /*9fa0*/  SHFL.BFLY PT, R4, R2, 0x2, 0x1f ;  /* 0x0c401f0002047f89 */ /* 0x000ea200000e0000 */
[----:B-1----:R-:W-:Y:S04]  /*9fb0*/  FMNMX.FTZ R0, R146, R0, !PT ;  /* 0x0000000092007209 */ /* 0x002fe80007810000 */
[----:B---3--:R-:W-:Y:S05]  /*9fc0*/  FMNMX.FTZ R0, R144, R0, !PT ;  /* 0x0000000090007209 */ /* 0x008fea0007810000 */
[----:B------:R-:W1:Y:S01]  /*9fd0*/  SHFL.BFLY PT, R5, R0, 0x2, 0x1f ;  /* 0x0c401f0000057f89 */ /* 0x000e6200000e0000 */
[----:B--2---:R-:W-:Y:S07]  /*9fe0*/  FMNMX.FTZ R4, R2, R4, !PT ;  /* 0x0000000402047209 */ /* 0x004fee0007810000 */
[----:B------:R-:W2:Y:S01]  /*9ff0*/  SHFL.BFLY PT, R2, R4, 0x1, 0x1f ;  /* 0x0c201f0004027f89 */ /* 0x000ea200000e0000 */
[----:B-1----:R-:W-:Y:S07]  /*a000*/  FMNMX.FTZ R5, R0, R5, !PT ;  /* 0x0000000500057209 */ /* 0x002fee0007810000 */
[----:B------:R-:W1:Y:S01]  /*a010*/  SHFL.BFLY PT, R0, R5, 0x1, 0x1f ;  /* 0x0c201f0005007f89 */ /* 0x000e6200000e0000 */
[----:B--2---:R-:W-:Y:S05]  /*a020*/  FMNMX.FTZ R2, R4, R2, !PT ;  /* 0x0000000204027209 */ /* 0x004fea0007810000 */
[C---:B------:R-:W-:Y:S02]  /*a030*/  FMUL.FTZ R151, R2.reuse, c[0x0][0x2d0] ;  /* 0x0000b40002977a20 */ /* 0x040fe40000410000 */
[----:B------:R-:W-:Y:S02]  /*a040*/  FADD.FTZ R4, -R2, R132 ;  /* 0x0000008402047221 */ /* 0x000fe40000010100 */
[--C-:B------:R-:W-:Y:S01]  /*a050*/  FFMA.FTZ R171, R162, c[0x0][0x2d0], -R151.reuse ;  /* 0x0000b400a2ab7a23 */ /* 0x100fe20000010897 */
[----:B------:R-:W-:Y:S01]  /*a060*/  IADD3 R162, R185, R192, RZ ;  /* 0x000000c0b9a27210 */ /* 0x000fe20007ffe0ff */
[--C-:B------:R-:W-:Y:S02]  /*a070*/  FFMA.FTZ R170, R145, c[0x0][0x2d0], -R151.reuse ;  /* 0x0000b40091aa7a23 */ /* 0x100fe40000010897 */
[--C-:B------:R-:W-:Y:S02]  /*a080*/  FFMA.FTZ R169, R164, c[0x0][0x2d0], -R151.reuse ;  /* 0x0000b400a4a97a23 */ /* 0x100fe40000010897 */
[----:B------:R-:W2:Y:S01]  /*a090*/  LDSM.16.MT88.4 R12, [R162] ;  /* 0x00000000a20c783b */ /* 0x000ea20000004200 */
[--C-:B------:R-:W-:Y:S01]  /*a0a0*/  FFMA.FTZ R168, R166, c[0x0][0x2d0], -R151.reuse ;  /* 0x0000b400a6a87a23 */ /* 0x100fe20000010897 */
[----:B------:R-:W-:Y:S01]  /*a0b0*/  MUFU.EX2 R171, R171 ;  /* 0x000000ab00ab7308 */ /* 0x000fe20000000800 */
[----:B------:R-:W-:Y:S01]  /*a0c0*/  FMUL.FTZ R4, R4, c[0x0][0x2d0] ;  /* 0x0000b40004047a20 */ /* 0x000fe20000410000 */
[----:B-1----:R-:W-:Y:S01]  /*a0d0*/  FMNMX.FTZ R0, R5, R0, !PT ;  /* 0x0000000005007209 */ /* 0x002fe20007810000 */
[--C-:B------:R-:W-:Y:S02]  /*a0e0*/  FFMA.FTZ R172, R143, c[0x0][0x2d0], -R151.reuse ;  /* 0x0000b4008fac7a23 */ /* 0x100fe40000010897 */
[----:B------:R-:W-:Y:S02]  /*a0f0*/  FFMA.FTZ R173, R142, c[0x0][0x2d0], -R151 ;  /* 0x0000b4008ead7a23 */ /* 0x000fe40000010897 */
[C---:B------:R-:W-:Y:S02]  /*a100*/  FMUL.FTZ R145, R0.reuse, c[0x0][0x2d0] ;  /* 0x0000b40000917a20 */ /* 0x040fe40000410000 */
[----:B------:R-:W-:Y:S01]  /*a110*/  FADD.FTZ R3, -R0, R3 ;  /* 0x0000000300037221 */ /* 0x000fe20000010100 */
[----:B------:R-:W1:Y:S01]  /*a120*/  MUFU.EX2 R132, R4 ;  /* 0x0000000400847308 */ /* 0x000e620000000800 */
[--C-:B------:R-:W-:Y:S01]  /*a130*/  FFMA.FTZ R167, R161, c[0x0][0x2d0], -R145.reuse ;  /* 0x0000b400a1a77a23 */ /* 0x100fe20000010891 */
[----:B------:R-:W-:Y:S01]  /*a140*/  IADD3 R161, R189, R162, RZ ;  /* 0x000000a2bda17210 */ /* 0x000fe20007ffe0ff */
[--C-:B------:R-:W-:Y:S01]  /*a150*/  FFMA.FTZ R166, R160, c[0x0][0x2d0], -R145.reuse ;  /* 0x0000b400a0a67a23 */ /* 0x100fe20000010891 */
[----:B------:R-:W-:Y:S01]  /*a160*/  IADD3 R160, R184, R192, RZ ;  /* 0x000000c0b8a07210 */ /* 0x000fe20007ffe0ff */
[--C-:B------:R-:W-:Y:S02]  /*a170*/  FFMA.FTZ R165, R165, c[0x0][0x2d0], -R145.reuse ;  /* 0x0000b400a5a57a23 */ /* 0x100fe40000010891 */
[----:B------:R-:W-:Y:S01]  /*a180*/  FFMA.FTZ R164, R163, c[0x0][0x2d0], -R145 ;  /* 0x0000b400a3a47a23 */ /* 0x000fe20000010891 */
[----:B------:R-:W3:Y:S01]  /*a190*/  LDSM.16.MT88.4 R20, [R161] ;  /* 0x00000000a114783b */ /* 0x000ee20000004200 */
[----:B------:R-:W-:Y:S01]  /*a1a0*/  FMUL.FTZ R3, R3, c[0x0][0x2d0] ;  /* 0x0000b40003037a20 */ /* 0x000fe20000410000 */
[----:B------:R-:W4:Y:S01]  /*a1b0*/  MUFU.EX2 R170, R170 ;  /* 0x000000aa00aa7308 */ /* 0x000f220000000800 */
[----:B------:R-:W-:Y:S01]  /*a1c0*/  IADD3 R163, R189, R160, RZ ;  /* 0x000000a0bda37210 */ /* 0x000fe20007ffe0ff */
[--C-:B------:R-:W-:Y:S02]  /*a1d0*/  FFMA.FTZ R174, R141, c[0x0][0x2d0], -R151.reuse ;  /* 0x0000b4008dae7a23 */ /* 0x100fe40000010897 */
[----:B------:R-:W-:Y:S02]  /*a1e0*/  FFMA.FTZ R175, R140, c[0x0][0x2d0], -R151 ;  /* 0x0000b4008caf7a23 */ /* 0x000fe40000010897 */
[----:B------:R-:W5:Y:S01]  /*a1f0*/  LDSM.16.MT88.4 R28, [R160] ;  /* 0x00000000a01c783b */ /* 0x000f620000004200 */
[--C-:B------:R-:W-:Y:S02]  /*a200*/  FFMA.FTZ R176, R139, c[0x0][0x2d0], -R145.reuse ;  /* 0x0000b4008bb07a23 */ /* 0x100fe40000010891 */
[--C-:B------:R-:W-:Y:S01]  /*a210*/  FFMA.FTZ R177, R137, c[0x0][0x2d0], -R145.reuse ;  /* 0x0000b40089b17a23 */ /* 0x100fe20000010891 */
[----:B------:R-:W2:Y:S01]  /*a220*/  MUFU.EX2 R3, R3 ;  /* 0x0000000300037308 */ /* 0x000ea20000000800 */
[--C-:B------:R-:W-:Y:S02]  /*a230*/  FFMA.FTZ R178, R138, c[0x0][0x2d0], -R145.reuse ;  /* 0x0000b4008ab27a23 */ /* 0x100fe40000010891 */
[----:B------:R-:W-:Y:S01]  /*a240*/  FFMA.FTZ R179, R136, c[0x0][0x2d0], -R145 ;  /* 0x0000b40088b37a23 */ /* 0x000fe20000010891 */
[----:B------:R-:W-:Y:S01]  /*a250*/  LDSM.16.MT88.4 R140, [R160+0x2800] ;  /* 0x00280000a08c783b */ /* 0x000fe20000004200 */
[C---:B-1----:R-:W-:Y:S02]  /*a260*/  FMUL.FTZ R4, R132.reuse, R128 ;  /* 0x0000008084047220 */ /* 0x042fe40000410000 */
[C---:B------:R-:W-:Y:S02]  /*a270*/  FMUL.FTZ R5, R132.reuse, R129 ;  /* 0x0000008184057220 */ /* 0x040fe40000410000 */
[C---:B------:R-:W-:Y:S01]  /*a280*/  FMUL.FTZ R8, R132.reuse, R124 ;  /* 0x0000007c84087220 */ /* 0x040fe20000410000 */
[----:B------:R-:W-:Y:S01]  /*a290*/  MUFU.EX2 R169, R169 ;  /* 0x000000a900a97308 */ /* 0x000fe20000000800 */
[C---:B------:R-:W-:Y:S01]  /*a2a0*/  FMUL.FTZ R9, R132.reuse, R125 ;  /* 0x0000007d84097220 */ /* 0x040fe20000410000 */
[----:B------:R-:W-:Y:S01]  /*a2b0*/  LDSM.16.MT88.4 R136, [R161+0x2800] ;  /* 0x00280000a188783b */ /* 0x000fe20000004200 */
[----:B------:R-:W-:Y:S01]  /*a2c0*/  FMUL.FTZ R16, R132, R116 ;  /* 0x0000007484107220 */ /* 0x000fe20000410000 */
[----:B----4-:R-:W-:Y:S01]  /*a2d0*/  F2FP.PACK_AB R128, R170, R171 ;  /* 0x000000abaa80723e */ /* 0x010fe200000000ff */
[C---:B------:R-:W-:Y:S02]  /*a2e0*/  FMUL.FTZ R17, R132.reuse, R117 ;  /* 0x0000007584117220 */ /* 0x040fe40000410000 */
[C---:B------:R-:W-:Y:S02]  /*a2f0*/  FMUL.FTZ R24, R132.reuse, R108 ;  /* 0x0000006c84187220 */ /* 0x040fe40000410000 */
[C---:B------:R-:W-:Y:S01]  /*a300*/  FMUL.FTZ R25, R132.reuse, R109 ;  /* 0x0000006d84197220 */ /* 0x040fe20000410000 */
[----:B------:R-:W1:Y:S01]  /*a310*/  MUFU.EX2 R168, R168 ;  /* 0x000000a800a87308 */ /* 0x000e620000000800 */
[C---:B------:R-:W-:Y:S02]  /*a320*/  FMUL.FTZ R32, R132.reuse, R100 ;  /* 0x0000006484207220 */ /* 0x040fe40000410000 */
[----:B------:R-:W-:Y:S02]  /*a330*/  FMUL.FTZ R33, R132, R101 ;  /* 0x0000006584217220 */ /* 0x000fe40000410000 */
[C---:B--2---:R-:W-:Y:S02]  /*a340*/  FMUL.FTZ R6, R3.reuse, R130 ;  /* 0x0000008203067220 */ /* 0x044fe40000410000 */
        /* <DEDUP_REMOVED lines=16> */
[C---:B------:R-:W-:Y:S01]  /*a450*/  FMUL.FTZ R38, R3.reuse, R38 ;  /* 0x0000002603267220 */ /* 0x040fe20000410000 */
[----:B------:R-:W-:Y:S01]  /*a460*/  MUFU.EX2 R165, R165 ;  /* 0x000000a500a57308 */ /* 0x000fe20000000800 */
[----:B------:R-:W-:Y:S01]  /*a470*/  LDSM.16.MT88.4 R100, [R160+0x2000] ;  /* 0x00200000a064783b */ /* 0x000fe20000004200 */
[----:B------:R-:W-:Y:S02]  /*a480*/  FMUL.FTZ R39, R3, R39 ;  /* 0x0000002703277220 */ /* 0x000fe40000410000 */
[--C-:B------:R-:W-:Y:S02]  /*a490*/  FFMA.FTZ R182, R159, c[0x0][0x2d0], -R151.reuse ;  /* 0x0000b4009fb67a23 */ /* 0x100fe40000010897 */
[----:B------:R-:W-:Y:S02]  /*a4a0*/  FFMA.FTZ R183, R158, c[0x0][0x2d0], -R151 ;  /* 0x0000b4009eb77a23 */ /* 0x000fe40000010897 */
[--C-:B------:R-:W-:Y:S01]  /*a4b0*/  FFMA.FTZ R192, R156, c[0x0][0x2d0], -R145.reuse ;  /* 0x0000b4009cc07a23 */ /* 0x100fe20000010891 */
[----:B------:R-:W-:Y:S01]  /*a4c0*/  LDSM.16.MT88.4 R116, [R160+0x800] ;  /* 0x00080000a074783b */ /* 0x000fe20000004200 */
[----:B------:R-:W1:Y:S01]  /*a4d0*/  MUFU.EX2 R164, R164 ;  /* 0x000000a400a47308 */ /* 0x000e620000000800 */
[--C-:B------:R-:W-:Y:S02]  /*a4e0*/  FFMA.FTZ R193, R155, c[0x0][0x2d0], -R145.reuse ;  /* 0x0000b4009bc17a23 */ /* 0x100fe40000010891 */
[--C-:B------:R-:W-:Y:S01]  /*a4f0*/  FFMA.FTZ R194, R157, c[0x0][0x2d0], -R145.reuse ;  /* 0x0000b4009dc27a23 */ /* 0x100fe20000010891 */
[----:B--2---:R-:W-:Y:S01]  /*a500*/  F2FP.PACK_AB R129, R166, R167 ;  /* 0x000000a7a681723e */ /* 0x004fe200000000ff */
[----:B------:R-:W-:Y:S02]  /*a510*/  FFMA.FTZ R195, R154, c[0x0][0x2d0], -R145 ;  /* 0x0000b4009ac37a23 */ /* 0x000fe40000010891 */
[----:B------:R-:W-:Y:S01]  /*a520*/  LDSM.16.MT88.4 R156, [R163+0x3800] ;  /* 0x00380000a39c783b */ /* 0x000fe20000004200 */
[--C-:B------:R-:W-:Y:S02]  /*a530*/  FFMA.FTZ R244, R153, c[0x0][0x2d0], -R151.reuse ;  /* 0x0000b40099f47a23 */ /* 0x100fe40000010897 */
[--C-:B------:R-:W-:Y:S01]  /*a540*/  FFMA.FTZ R245, R152, c[0x0][0x2d0], -R151.reuse ;  /* 0x0000b40098f57a23 */ /* 0x100fe20000010897 */
[----:B------:R-:W-:Y:S01]  /*a550*/  MUFU.EX2 R172, R172 ;  /* 0x000000ac00ac7308 */ /* 0x000fe20000000800 */
[----:B------:R-:W-:Y:S02]  /*a560*/  FFMA.FTZ R246, R150, c[0x0][0x2d0], -R151 ;  /* 0x0000b40096f67a23 */ /* 0x000fe40000010897 */
[--C-:B------:R-:W-:Y:S01]  /*a570*/  FFMA.FTZ R249, R148, c[0x0][0x2d0], -R145.reuse ;  /* 0x0000b40094f97a23 */ /* 0x100fe20000010891 */
[----:B------:R-:W-:Y:S01]  /*a580*/  LDSM.16.MT88.4 R152, [R160+0x3800] ;  /* 0x00380000a098783b */ /* 0x000fe20000004200 */
[--C-:B------:R-:W-:Y:S02]  /*a590*/  FFMA.FTZ R250, R147, c[0x0][0x2d0], -R145.reuse ;  /* 0x0000b40093fa7a23 */ /* 0x100fe40000010891 */
[--C-:B------:R-:W-:Y:S02]  /*a5a0*/  FFMA.FTZ R251, R146, c[0x0][0x2d0], -R145.reuse ;  /* 0x0000b40092fb7a23 */ /* 0x100fe40000010891 */
[----:B------:R-:W-:Y:S01]  /*a5b0*/  FFMA.FTZ R145, R144, c[0x0][0x2d0], -R145 ;  /* 0x0000b40090917a23 */ /* 0x000fe20000010891 */
[----:B------:R-:W2:Y:S01]  /*a5c0*/  MUFU.EX2 R173, R173 ;  /* 0x000000ad00ad7308 */ /* 0x000ea20000000800 */
[----:B------:R-:W-:Y:S01]  /*a5d0*/  FMUL.FTZ R40, R132, R40 ;  /* 0x0000002884287220 */ /* 0x000fe20000410000 */
[----:B-1----:R-:W-:Y:S01]  /*a5e0*/  F2FP.PACK_AB R131, R164, R165 ;  /* 0x000000a5a483723e */ /* 0x002fe200000000ff */
[C---:B------:R-:W-:Y:S02]  /*a5f0*/  FMUL.FTZ R41, R132.reuse, R41 ;  /* 0x0000002984297220 */ /* 0x040fe40000410000 */
[C---:B------:R-:W-:Y:S02]  /*a600*/  FMUL.FTZ R42, R3.reuse, R42 ;  /* 0x0000002a032a7220 */ /* 0x040fe40000410000 */
[C---:B------:R-:W-:Y:S02]  /*a610*/  FMUL.FTZ R43, R3.reuse, R43 ;  /* 0x0000002b032b7220 */ /* 0x040fe40000410000 */
[C---:B------:R-:W-:Y:S01]  /*a620*/  HMMA.16816.F32 R4, R128.reuse, R12, R4 ;  /* 0x0000000c8004723c */ /* 0x040fe20000001804 */
[----:B------:R1:W-:Y:S04]  /*a630*/  MUFU.EX2 R252, R145 ;  /* 0x0000009100fc7308 */ /* 0x0003e80000000800 */
        /* <DEDUP_REMOVED lines=9> */
[----:B------:R-:W4:Y:S01]  /*a6d0*/  LDSM.16.MT88.4 R120, [R163] ;  /* 0x00000000a378783b */ /* 0x000f220000004200 */
[C---:B------:R-:W-:Y:S02]  /*a6e0*/  FMUL.FTZ R46, R3.reuse, R46 ;  /* 0x0000002e032e7220 */ /* 0x040fe40000410000 */
[C---:B------:R-:W-:Y:S02]  /*a6f0*/  FMUL.FTZ R47, R3.reuse, R47 ;  /* 0x0000002f032f7220 */ /* 0x040fe40000410000 */
[C---:B---3--:R-:W-:Y:S03]  /*a700*/  HMMA.16816.F32 R12, R128.reuse, R20, R12 ;  /* 0x00000014800c723c */ /* 0x048fe6000000180c */
[----:B-1----:R-:W-:Y:S01]  /*a710*/  LDSM.16.MT88.4 R144, [R162+0x3800] ;  /* 0x00380000a290783b */ /* 0x002fe20000004200 */
[C---:B------:R-:W-:Y:S01]  /*a720*/  FMUL.FTZ R48, R132.reuse, R48 ;  /* 0x0000003084307220 */ /* 0x040fe20000410000 */
[----:B------:R-:W-:Y:S01]  /*a730*/  MUFU.EX2 R176, R176 ;  /* 0x000000b000b07308 */ /* 0x000fe20000000800 */
[C---:B------:R-:W-:Y:S02]  /*a740*/  FMUL.FTZ R49, R132.reuse, R49 ;  /* 0x0000003184317220 */ /* 0x040fe40000410000 */
[C---:B------:R-:W-:Y:S04]  /*a750*/  HMMA.16816.F32 R16, R128.reuse, R22, R16 ;  /* 0x000000168010723c */ /* 0x040fe80000001810 */
[C---:B------:R-:W-:Y:S02]  /*a760*/  FMUL.FTZ R20, R132.reuse, R112 ;  /* 0x0000007084147220 */ /* 0x040fe40000410000 */
[C---:B------:R-:W-:Y:S01]  /*a770*/  FMUL.FTZ R21, R132.reuse, R113 ;  /* 0x0000007184157220 */ /* 0x040fe20000410000 */
[----:B------:R-:W1:Y:S01]  /*a780*/  MUFU.EX2 R177, R177 ;  /* 0x000000b100b17308 */ /* 0x000e620000000800 */
[C---:B------:R-:W-:Y:S04]  /*a790*/  FMUL.FTZ R22, R3.reuse, R114 ;  /* 0x0000007203167220 */ /* 0x040fe80000410000 */
[C---:B------:R-:W-:Y:S02]  /*a7a0*/  FMUL.FTZ R23, R3.reuse, R115 ;  /* 0x0000007303177220 */ /* 0x040fe40000410000 */
[----:B------:R-:W3:Y:S01]  /*a7b0*/  LDSM.16.MT88.4 R112, [R162+0x2000] ;  /* 0x00200000a270783b */ /* 0x000ee20000004200 */
        /* <DEDUP_REMOVED lines=8> */
[----:B------:R-:W5:Y:S03]  /*a840*/  MUFU.EX2 R179, R179 ;  /* 0x000000b300b37308 */ /* 0x000f660000000800 */
[C---:B------:R-:W-:Y:S02]  /*a850*/  FMUL.FTZ R29, R132.reuse, R105 ;  /* 0x00000069841d7220 */ /* 0x040fe40000410000 */
[C---:B------:R-:W-:Y:S02]  /*a860*/  FMUL.FTZ R54, R3.reuse, R54 ;  /* 0x0000003603367220 */ /* 0x040fe40000410000 */
[C---:B------:R-:W-:Y:S03]  /*a870*/  FMUL.FTZ R30, R3.reuse, R106 ;  /* 0x0000006a031e7220 */ /* 0x040fe60000410000 */
[----:B------:R-:W-:Y:S01]  /*a880*/  MUFU.EX2 R182, R182 ;  /* 0x000000b600b67308 */ /* 0x000fe20000000800 */
[C---:B------:R-:W-:Y:S02]  /*a890*/  FMUL.FTZ R31, R3.reuse, R107 ;  /* 0x0000006b031f7220 */ /* 0x040fe40000410000 */
[----:B------:R-:W1:Y:S01]  /*a8a0*/  LDSM.16.MT88.4 R104, [R161+0x2000] ;  /* 0x00200000a168783b */ /* 0x000e620000004200 */
[C---:B------:R-:W-:Y:S02]  /*a8b0*/  FMUL.FTZ R55, R3.reuse, R55 ;  /* 0x0000003703377220 */ /* 0x040fe40000410000 */
[C---:B------:R-:W-:Y:S02]  /*a8c0*/  FMUL.FTZ R56, R132.reuse, R56 ;  /* 0x0000003884387220 */ /* 0x040fe40000410000 */
[C---:B----4-:R-:W-:Y:S02]  /*a8d0*/  HMMA.16816.F32 R28, R128.reuse, R120, R28 ;  /* 0x00000078801c723c */ /* 0x050fe4000000181c */
        /* <DEDUP_REMOVED lines=19> */
[C---:B-1----:R-:W-:Y:S03]  /*aa10*/  HMMA.16816.F32 R44, R128.reuse, R104, R44 ;  /* 0x00000068802c723c */ /* 0x042fe6000000182c */
        /* <DEDUP_REMOVED lines=13> */
[----:B------:R-:W3:Y:S03]  /*aaf0*/  LDSM.16.MT88.4 R100, [R161+0x4000] ;  /* 0x00400000a164783b */ /* 0x000ee60000004200 */
[C---:B------:R-:W-:Y:S02]  /*ab00*/  FMUL.FTZ R74, R3.reuse, R74 ;  /* 0x0000004a034a7220 */ /* 0x040fe40000410000 */
[C---:B------:R-:W-:Y:S01]  /*ab10*/  FMUL.FTZ R75, R3.reuse, R75 ;  /* 0x0000004b034b7220 */ /* 0x040fe20000410000 */
[----:B------:R-:W-:Y:S01]  /*ab20*/  MUFU.EX2 R245, R245 ;  /* 0x000000f500f57308 */ /* 0x000fe20000000800 */
[C---:B------:R-:W-:Y:S04]  /*ab30*/  HMMA.16816.F32 R60, R128.reuse, R108, R60 ;  /* 0x0000006c803c723c */ /* 0x040fe8000000183c */
[C---:B------:R-:W-:Y:S02]  /*ab40*/  FMUL.FTZ R84, R132.reuse, R84 ;  /* 0x0000005484547220 */ /* 0x040fe40000410000 */
[C---:B------:R-:W-:Y:S02]  /*ab50*/  FMUL.FTZ R85, R132.reuse, R85 ;  /* 0x0000005584557220 */ /* 0x040fe40000410000 */
[C---:B------:R-:W-:Y:S01]  /*ab60*/  HMMA.16816.F32 R64, R128.reuse, R110, R64 ;  /* 0x0000006e8040723c */ /* 0x040fe20000001840 */
[----:B------:R-:W4:Y:S01]  /*ab70*/  LDSM.16.MT88.4 R108, [R160+0x4000] ;  /* 0x00400000a06c783b */ /* 0x000f220000004200 */
[----:B------:R-:W-:Y:S02]  /*ab80*/  MUFU.EX2 R246, R246 ;  /* 0x000000f600f67308 */ /* 0x000fe40000000800 */
[C---:B------:R-:W-:Y:S02]  /*ab90*/  FMUL.FTZ R86, R3.reuse, R86 ;  /* 0x0000005603567220 */ /* 0x040fe40000410000 */
[C---:B------:R-:W-:Y:S02]  /*aba0*/  FMUL.FTZ R87, R3.reuse, R87 ;  /* 0x0000005703577220 */ /* 0x040fe40000410000 */
[C---:B------:R-:W-:Y:S01]  /*abb0*/  FMUL.FTZ R88, R132.reuse, R88 ;  /* 0x0000005884587220 */ /* 0x040fe20000410000 */
[C---:B-1----:R-:W-:Y:S03]  /*abc0*/  HMMA.16816.F32 R68, R128.reuse, R104, R68 ;  /* 0x000000688044723c */ /* 0x042fe60000001844 */
[C---:B------:R-:W-:Y:S01]  /*abd0*/  FMUL.FTZ R89, R132.reuse, R89 ;  /* 0x0000005984597220 */ /* 0x040fe20000410000 */
[----:B------:R-:W-:Y:S01]  /*abe0*/  MUFU.EX2 R249, R249 ;  /* 0x000000f900f97308 */ /* 0x000fe20000000800 */
[C---:B------:R-:W-:Y:S02]  /*abf0*/  FMUL.FTZ R90, R3.reuse, R90 ;  /* 0x0000005a035a7220 */ /* 0x040fe40000410000 */
[C---:B------:R-:W-:Y:S01]  /*ac00*/  FMUL.FTZ R91, R3.reuse, R91 ;  /* 0x0000005b035b7220 */ /* 0x040fe20000410000 */
[C---:B------:R-:W-:Y:S01]  /*ac10*/  HMMA.16816.F32 R72, R128.reuse, R106, R72 ;  /* 0x0000006a8048723c */ /* 0x040fe20000001848 */
[----:B------:R-:W1:Y:S03]  /*ac20*/  LDSM.16.MT88.4 R104, [R163+0x4000] ;  /* 0x00400000a368783b */ /* 0x000e660000004200 */
[C---:B------:R-:W-:Y:S02]  /*ac30*/  FMUL.FTZ R76, R132.reuse, R76 ;  /* 0x0000004c844c7220 */ /* 0x040fe40000410000 */
[C---:B------:R-:W-:Y:S01]  /*ac40*/  FMUL.FTZ R77, R132.reuse, R77 ;  /* 0x0000004d844d7220 */ /* 0x040fe20000410000 */
[----:B------:R-:W-:Y:S01]  /*ac50*/  MUFU.EX2 R250, R250 ;  /* 0x000000fa00fa7308 */ /* 0x000fe20000000800 */
[C---:B------:R-:W-:Y:S04]  /*ac60*/  FMUL.FTZ R78, R3.reuse, R78 ;  /* 0x0000004e034e7220 */ /* 0x040fe80000410000 */
[C---:B------:R-:W-:Y:S02]  /*ac70*/  FMUL.FTZ R79, R3.reuse, R79 ;  /* 0x0000004f034f7220 */ /* 0x040fe40000410000 */
[C---:B------:R-:W-:Y:S02]  /*ac80*/  FMUL.FTZ R92, R132.reuse, R92 ;  /* 0x0000005c845c7220 */ /* 0x040fe40000410000 */
[C---:B------:R-:W-:Y:S01]  /*ac90*/  FMUL.FTZ R93, R132.reuse, R93 ;  /* 0x0000005d845d7220 */ /* 0x040fe20000410000 */
[----:B------:R-:W-:Y:S01]  /*aca0*/  MUFU.EX2 R251, R251 ;  /* 0x000000fb00fb7308 */ /* 0x000fe20000000800 */
[C---:B------:R-:W-:Y:S01]  /*acb0*/  FMUL.FTZ R94, R3.reuse, R94 ;  /* 0x0000005e035e7220 */ /* 0x040fe20000410000 */
[C---:B---3--:R-:W-:Y:S03]  /*acc0*/  HMMA.16816.F32 R76, R128.reuse, R100, R76 ;  /* 0x00000064804c723c */ /* 0x048fe6000000184c */
[C---:B------:R-:W-:Y:S02]  /*acd0*/  FMUL.FTZ R80, R132.reuse, R80 ;  /* 0x0000005084507220 */ /* 0x040fe40000410000 */
[C---:B------:R-:W-:Y:S02]  /*ace0*/  FMUL.FTZ R81, R132.reuse, R81 ;  /* 0x0000005184517220 */ /* 0x040fe40000410000 */
[----:B------:R-:W-:Y:S01]  /*acf0*/  FMUL.FTZ R82, R3, R82 ;  /* 0x0000005203527220 */ /* 0x000fe20000410000 */
[----:B--2---:R-:W-:Y:S01]  /*ad00*/  F2FP.PACK_AB R100, R173, R172 ;  /* 0x000000acad64723e */ /* 0x004fe200000000ff */
[C---:B------:R-:W-:Y:S03]  /*ad10*/  FMUL.FTZ R83, R3.reuse, R83 ;  /* 0x0000005303537220 */ /* 0x040fe60000410000 */
[----:B------:R-:W-:Y:S01]  /*ad20*/  FMUL.FTZ R95, R3, R95 ;  /* 0x0000005f035f7220 */ /* 0x000fe20000410000 */
[----:B------:R-:W-:Y:S01]  /*ad30*/  F2FP.PACK_AB R101, R177, R176 ;  /* 0x000000b0b165723e */ /* 0x000fe200000000ff */
[C---:B------:R-:W-:Y:S02]  /*ad40*/  FMUL.FTZ R96, R132.reuse, R96 ;  /* 0x0000006084607220 */ /* 0x040fe40000410000 */
[C---:B------:R-:W-:Y:S03]  /*ad50*/  HMMA.16816.F32 R80, R128.reuse, R102, R80 ;  /* 0x000000668050723c */ /* 0x040fe60000001850 */
[----:B------:R-:W-:Y:S02]  /*ad60*/  FMUL.FTZ R97, R132, R97 ;  /* 0x0000006184617220 */ /* 0x000fe40000410000 */
[C---:B------:R-:W-:Y:S02]  /*ad70*/  FMUL.FTZ R98, R3.reuse, R98 ;  /* 0x0000006203627220 */ /* 0x040fe40000410000 */
[----:B------:R-:W-:Y:S01]  /*ad80*/  FMUL.FTZ R99, R3, R99 ;  /* 0x0000006303637220 */ /* 0x000fe20000410000 */
[C---:B----4-:R-:W-:Y:S04]  /*ad90*/  HMMA.16816.F32 R84, R128.reuse, R108, R84 ;  /* 0x0000006c8054723c */ /* 0x050fe80000001854 */
[----:B------:R-:W-:Y:S01]  /*ada0*/  F2FP.PACK_AB R102, R175, R174 ;  /* 0x000000aeaf66723e */ /* 0x000fe200000000ff */
[--C-:B------:R-:W-:Y:S01]  /*adb0*/  FFMA.FTZ R181, R181, c[0x0][0x2d0], -R151.reuse ;  /* 0x0000b400b5b57a23 */ /* 0x100fe20000010897 */
[----:B-----5:R-:W-:Y:S01]  /*adc0*/  F2FP.PACK_AB R103, R179, R178 ;  /* 0x000000b2b367723e */ /* 0x020fe200000000ff */
[--C-:B------:R-:W-:Y:S01]  /*add0*/  FFMA.FTZ R180, R180, c[0x0][0x2d0], -R151.reuse ;  /* 0x0000b400b4b47a23 */ /* 0x100fe20000010897 */
[C---:B------:R-:W-:Y:S01]  /*ade0*/  HMMA.16816.F32 R88, R128.reuse, R110, R88 ;  /* 0x0000006e8058723c */ /* 0x040fe20000001858 */
[----:B------:R-:W2:Y:S02]  /*adf0*/  LDSM.16.MT88.4 R108, [R161+0x800] ;  /* 0x00080000a16c783b */ /* 0x000ea40000004200 */
[----:B------:R-:W3:Y:S01]  /*ae00*/  MUFU.EX2 R181, R181 ;  /* 0x000000b500b57308 */ /* 0x000ee20000000800 */
[----:B------:R-:W-:Y:S02]  /*ae10*/  FFMA.FTZ R151, R149, c[0x0][0x2d0], -R151 ;  /* 0x0000b40095977a23 */ /* 0x000fe40000010897 */
[----:B------:R-:W-:Y:S02]  /*ae20*/  FFMA.FTZ R167, R3, R239, R167 ;  /* 0x000000ef03a77223 */ /* 0x000fe400000100a7 */
[C---:B-1----:R-:W-:Y:S04]  /*ae30*/  HMMA.16816.F32 R92, R128.reuse, R104, R92 ;  /* 0x00000068805c723c */ /* 0x042fe8000000185c */
[----:B------:R-:W-:Y:S01]  /*ae40*/  FFMA.FTZ R171, R132, R242, R171 ;  /* 0x000000f284ab7223 */ /* 0x000fe200000100ab */
[----:B------:R1:W-:Y:S01]  /*ae50*/  MUFU.EX2 R247, R151 ;  /* 0x0000009700f77308 */ /* 0x0003e20000000800 */
[----:B------:R-:W-:Y:S01]  /*ae60*/  MOV R132, R2 ;  /* 0x0000000200847202 */ /* 0x000fe20000000f00 */
[----:B------:R-:W-:Y:S01]  /*ae70*/  FADD.FTZ R167, R166, R167 ;  /* 0x000000a7a6a77221 */ /* 0x000fe20000010000 */
[----:B------:R-:W-:Y:S01]  /*ae80*/  HMMA.16816.F32 R96, R128, R106, R96 ;  /* 0x0000006a8060723c */ /* 0x000fe20000001860 */
[----:B------:R-:W4:Y:S03]  /*ae90*/  LDSM.16.MT88.4 R104, [R163+0x2800] ;  /* 0x00280000a368783b */ /* 0x000f260000004200 */
[----:B------:R-:W-:Y:S02]  /*aea0*/  FADD.FTZ R171, R170, R171 ;  /* 0x000000abaaab7221 */ /* 0x000fe40000010000 */
[----:B------:R-:W-:Y:S01]  /*aeb0*/  FADD.FTZ R165, R165, R167 ;  /* 0x000000a7a5a57221 */ /* 0x000fe20000010000 */
[----:B------:R-:W5:Y:S01]  /*aec0*/  MUFU.EX2 R180, R180 ;  /* 0x000000b400b47308 */ /* 0x000f620000000800 */
[C---:B------:R-:W-:Y:S05]  /*aed0*/  HMMA.16816.F32 R4, R100.reuse, R112, R4 ;  /* 0x000000706404723c */ /* 0x040fea0000001804 */
[----:B------:R-:W-:Y:S02]  /*aee0*/  FADD.FTZ R171, R169, R171 ;  /* 0x000000aba9ab7221 */ /* 0x000fe40000010000 */
[----:B------:R-:W-:Y:S01]  /*aef0*/  FADD.FTZ R165, R164, R165 ;  /* 0x000000a5a4a57221 */ /* 0x000fe20000010000 */
[C---:B------:R-:W-:Y:S01]  /*af00*/  HMMA.16816.F32 R8, R100.reuse, R114, R8 ;  /* 0x000000726408723c */ /* 0x040fe20000001808 */
[----:B------:R-:W-:Y:S03]  /*af10*/  LDSM.16.MT88.4 R112, [R161+0x4800] ;  /* 0x00480000a170783b */ /* 0x000fe60000004200 */
[----:B------:R-:W-:Y:S02]  /*af20*/  FADD.FTZ R171, R168, R171 ;  /* 0x000000aba8ab7221 */ /* 0x000fe40000010000 */
[----:B------:R-:W-:Y:S02]  /*af30*/  FADD.FTZ R176, R176, R165 ;  /* 0x000000a5b0b07221 */ /* 0x000fe40000010000 */
[----:B------:R-:W-:Y:S01]  /*af40*/  FADD.FTZ R172, R172, R171 ;  /* 0x000000abacac7221 */ /* 0x000fe20000010000 */
[C---:B--2---:R-:W-:Y:S01]  /*af50*/  HMMA.16816.F32 R12, R100.reuse, R108, R12 ;  /* 0x0000006c640c723c */ /* 0x044fe2000000180c */
[----:B-1----:R-:W-:Y:S02]  /*af60*/  LDSM.16.MT88.4 R148, [R161+0x3800] ;  /* 0x00380000a194783b */ /* 0x002fe40000004200 */
[----:B------:R-:W-:Y:S02]  /*af70*/  FADD.FTZ R172, R173, R172 ;  /* 0x000000acadac7221 */ /* 0x000fe40000010000 */
        /* <DEDUP_REMOVED lines=8> */
[----:B---3--:R-:W-:Y:S02]  /*b000*/  FADD.FTZ R172, R181, R172 ;  /* 0x000000acb5ac7221 */ /* 0x008fe40000010000 */
[C---:B------:R-:W-:Y:S01]  /*b010*/  HMMA.16816.F32 R24, R100.reuse, R118, R24 ;  /* 0x000000766418723c */ /* 0x040fe20000001818 */
[----:B------:R-:W2:Y:S03]  /*b020*/  LDSM.16.MT88.4 R116, [R160+0x4800] ;  /* 0x00480000a074783b */ /* 0x000ea60000004200 */
[----:B------:R-:W-:Y:S02]  /*b030*/  FADD.FTZ R176, R192, R176 ;  /* 0x000000b0c0b07221 */ /* 0x000fe40000010000 */
[----:B------:R-:W-:Y:S02]  /*b040*/  FADD.FTZ R172, R182, R172 ;  /* 0x000000acb6ac7221 */ /* 0x000fe40000010000 */
[C---:B------:R-:W-:Y:S04]  /*b050*/  HMMA.16816.F32 R28, R100.reuse, R120, R28 ;  /* 0x00000078641c723c */ /* 0x040fe8000000181c */
[----:B------:R-:W-:Y:S02]  /*b060*/  FADD.FTZ R176, R193, R176 ;  /* 0x000000b0c1b07221 */ /* 0x000fe40000010000 */
[----:B-----5:R-:W-:Y:S02]  /*b070*/  FADD.FTZ R172, R180, R172 ;  /* 0x000000acb4ac7221 */ /* 0x020fe40000010000 */
[C---:B------:R-:W-:Y:S01]  /*b080*/  HMMA.16816.F32 R32, R100.reuse, R122, R32 ;  /* 0x0000007a6420723c */ /* 0x040fe20000001820 */
[----:B------:R-:W-:Y:S03]  /*b090*/  LDSM.16.MT88.4 R120, [R163+0x1000] ;  /* 0x00100000a378783b */ /* 0x000fe60000004200 */
        /* <DEDUP_REMOVED lines=8> */
[C---:B------:R-:W-:Y:S02]  /*b120*/  FADD.FTZ R172, R245.reuse, R172 ;  /* 0x000000acf5ac7221 */ /* 0x040fe40000010000 */
[C---:B------:R-:W-:Y:S04]  /*b130*/  HMMA.16816.F32 R44, R100.reuse, R136, R44 ;  /* 0x00000088642c723c */ /* 0x040fe8000000182c */
[----:B------:R-:W-:Y:S02]  /*b140*/  FADD.FTZ R176, R250, R176 ;  /* 0x000000b0fab07221 */ /* 0x000fe40000010000 */
[----:B------:R-:W-:Y:S01]  /*b150*/  FADD.FTZ R172, R246, R172 ;  /* 0x000000acf6ac7221 */ /* 0x000fe20000010000 */
[----:B------:R-:W-:Y:S01]  /*b160*/  F2FP.PACK_AB R136, R245, R244 ;  /* 0x000000f4f588723e */ /* 0x000fe200000000ff */
[C---:B------:R-:W-:Y:S04]  /*b170*/  HMMA.16816.F32 R48, R100.reuse, R138, R48 ;  /* 0x0000008a6430723c */ /* 0x040fe80000001830 */
[----:B------:R-:W-:Y:S01]  /*b180*/  F2FP.PACK_AB R137, R250, R249 ;  /* 0x000000f9fa89723e */ /* 0x000fe200000000ff */
[----:B------:R-:W-:Y:S02]  /*b190*/  FADD.FTZ R176, R251, R176 ;  /* 0x000000b0fbb07221 */ /* 0x000fe40000010000 */
[C---:B------:R-:W-:Y:S01]  /*b1a0*/  F2FP.PACK_AB R138, R247.reuse, R246 ;  /* 0x000000f6f78a723e */ /* 0x040fe200000000ff */
[C---:B------:R-:W-:Y:S04]  /*b1b0*/  HMMA.16816.F32 R52, R100.reuse, R140, R52 ;  /* 0x0000008c6434723c */ /* 0x040fe80000001834 */
[C---:B------:R-:W-:Y:S01]  /*b1c0*/  F2FP.PACK_AB R139, R252.reuse, R251 ;  /* 0x000000fbfc8b723e */ /* 0x040fe200000000ff */
[----:B------:R-:W-:Y:S02]  /*b1d0*/  FADD.FTZ R242, R247, R172 ;  /* 0x000000acf7f27221 */ /* 0x000fe40000010000 */
[----:B------:R-:W-:Y:S01]  /*b1e0*/  FADD.FTZ R239, R252, R176 ;  /* 0x000000b0fcef7221 */ /* 0x000fe20000010000 */
[C---:B------:R-:W-:Y:S01]  /*b1f0*/  HMMA.16816.F32 R56, R100.reuse, R142, R56 ;  /* 0x0000008e6438723c */ /* 0x040fe20000001838 */
[----:B------:R-:W-:Y:S07]  /*b200*/  LDSM.16.MT88.4 R140, [R163+0x1800] ;  /* 0x00180000a38c783b */ /* 0x000fee0000004200 */
[C---:B----4-:R-:W-:Y:S08]  /*b210*/  HMMA.16816.F32 R60, R100.reuse, R104, R60 ;  /* 0x00000068643c723c */ /* 0x050ff0000000183c */
        /* <DEDUP_REMOVED lines=48> */
[C---:B------:R-:W-:Y:S08]  /*b520*/  HMMA.16816.F32 R88, R100.reuse, R110, R88 ;  /* 0x0000006e6458723c */ /* 0x040ff00000001858 */
[C---:B----4-:R-:W-:Y:S08]  /*b530*/  HMMA.16816.F32 R92, R100.reuse, R112, R92 ;  /* 0x00000070645c723c */ /* 0x050ff0000000185c */
[----:B------:R-:W-:Y:S08]  /*b540*/  HMMA.16816.F32 R96, R100, R114, R96 ;  /* 0x000000726460723c */ /* 0x000ff00000001860 */
[C---:B------:R-:W-:Y:S01]  /*b550*/  HMMA.16816.F32 R128, R136.reuse, R124, R4 ;  /* 0x0000007c8880723c */ /* 0x040fe20000001804 */
[----:B------:R-:W1:Y:S07]  /*b560*/  LDSM.16.MT88.4 R4, [R162+0x5800] ;  /* 0x00580000a204783b */ /* 0x000e6e0000004200 */
[C---:B------:R-:W-:Y:S01]  /*b570*/  HMMA.16816.F32 R124, R136.reuse, R126, R8 ;  /* 0x0000007e887c723c */ /* 0x040fe20000001808 */
[----:B------:R-:W4:Y:S07]  /*b580*/  LDSM.16.MT88.4 R8, [R161+0x5800] ;  /* 0x00580000a108783b */ /* 0x000f2e0000004200 */
[C---:B--2---:R-:W-:Y:S01]  /*b590*/  HMMA.16816.F32 R120, R136.reuse, R116, R12 ;  /* 0x000000748878723c */ /* 0x044fe2000000180c */
[----:B------:R-:W2:Y:S07]  /*b5a0*/  LDSM.16.MT88.4 R12, [R160+0x5800] ;  /* 0x00580000a00c783b */ /* 0x000eae0000004200 */
[C---:B------:R-:W-:Y:S07]  /*b5b0*/  HMMA.16816.F32 R116, R136.reuse, R118, R16 ;  /* 0x000000768874723c */ /* 0x040fee0000001810 */
[----:B------:R-:W-:Y:S01]  /*b5c0*/  IADD3 R16, R248, -0x2, RZ ;  /* 0xfffffffef8107810 */ /* 0x000fe20007ffe0ff */
[C---:B---3--:R-:W-:Y:S03]  /*b5d0*/  HMMA.16816.F32 R112, R136.reuse, R104, R20 ;  /* 0x000000688870723c */ /* 0x048fe60000001814 */
[----:B------:R-:W-:Y:S05]  /*b5e0*/  ISETP.GE.AND P5, PT, R16, R233, PT ;  /* 0x000000e91000720c */ /* 0x000fea0003fa6270 */
[C---:B------:R-:W-:Y:S08]  /*b5f0*/  HMMA.16816.F32 R108, R136.reuse, R106, R24 ;  /* 0x0000006a886c723c */ /* 0x040ff00000001818 */
[C---:B------:R-:W-:Y:S03]  /*b600*/  HMMA.16816.F32 R104, R136.reuse, R140, R28 ;  /* 0x0000008c8868723c */ /* 0x040fe6000000181c */
[----:B------:R-:W-:Y:S02]  /*b610*/  @P5 ISETP.GE.AND P2, PT, R222, c[0x0][0x1d4], PT ;  /* 0x00007500de005a0c */ /* 0x000fe40003f46270 */
[----:B------:R-:W-:Y:S02]  /*b620*/  @P5 ISETP.GE.AND P1, PT, R208, c[0x0][0x1d4], PT ;  /* 0x00007500d0005a0c */ /* 0x000fe40003f26270 */
[----:B------:R-:W-:Y:S01]  /*b630*/  @P5 SHF.R.S32.HI R3, RZ, 0x1f, R16 ;  /* 0x0000001fff035819 */ /* 0x000fe20000011410 */
        /* <DEDUP_REMOVED lines=16> */
[----:B------:R-:W-:Y:S01]  /*b740*/  @P5 IADD3 R8, R17, R3, RZ ;  /* 0x0000000311085210 */ /* 0x000fe20007ffe0ff */
[C---:B------:R-:W-:Y:S04]  /*b750*/  HMMA.16816.F32 R80, R136.reuse, R10, R80 ;  /* 0x0000000a8850723c */ /* 0x040fe80000001850 */
[C---:B------:R-:W-:Y:S02]  /*b760*/  @P5 SHF.L.U32 R3, R16.reuse, 0x6, RZ ;  /* 0x0000000610035819 */ /* 0x040fe400000006ff */
[----:B------:R-:W-:Y:S02]  /*b770*/  @P5 SHF.L.U64.HI R16, R16, 0x6, R8 ;  /* 0x0000000610105819 */ /* 0x000fe40000010208 */
[----:B------:R-:W-:Y:S01]  /*b780*/  @P5 MOV R8, c[0x0][0x1e0] ;  /* 0x0000780000085a02 */ /* 0x000fe20000000f00 */
[C---:B--2---:R-:W-:Y:S03]  /*b790*/  HMMA.16816.F32 R84, R136.reuse, R12, R84 ;  /* 0x0000000c8854723c */ /* 0x044fe60000001854 */
[C---:B------:R-:W-:Y:S02]  /*b7a0*/  @P5 LEA R9, P0, R8.reuse, R3, 0x5 ;  /* 0x0000000308095211 */ /* 0x040fe400078028ff */
[----:B------:R-:W-:Y:S02]  /*b7b0*/  @P5 IADD3 R3, P3, R3, R240, RZ ;  /* 0x000000f003035210 */ /* 0x000fe40007f7e0ff */
[----:B------:R-:W-:Y:S01]  /*b7c0*/  @P5 MOV R10, c[0x0][0x1e4] ;  /* 0x00007900000a5a02 */ /* 0x000fe20000000f00 */
[C---:B------:R-:W-:Y:S04]  /*b7d0*/  HMMA.16816.F32 R88, R136.reuse, R14, R88 ;  /* 0x0000000e8858723c */ /* 0x040fe80000001858 */
[C---:B------:R-:W-:Y:S02]  /*b7e0*/  @P5 LEA R12, P4, R3.reuse, c[0x0][0x1c8], 0x1 ;  /* 0x00007200030c5a11 */ /* 0x040fe400078808ff */
[----:B------:R-:W-:Y:S02]  /*b7f0*/  @P5 LEA.HI.X R10, R8, R16, R10, 0x5, P0 ;  /* 0x00000010080a5211 */ /* 0x000fe400000f2c0a */
[----:B------:R-:W-:Y:S01]  /*b800*/  @P5 IADD3.X R16, R16, R232, RZ, P3, !PT ;  /* 0x000000e810105210 */ /* 0x000fe20001ffe4ff */
[C---:B-1----:R-:W-:Y:S03]  /*b810*/  HMMA.16816.F32 R92, R136.reuse, R4, R92 ;  /* 0x00000004885c723c */ /* 0x042fe6000000185c */
[----:B------:R-:W-:Y:S01]  /*b820*/  @P5 LEA.HI.X R13, R3, c[0x0][0x1cc], R16, 0x1, P4 ;  /* 0x00007300030d5a11 */ /* 0x000fe200020f0c10 */
[----:B------:R-:W-:Y:S01]  /*b830*/  @P5 IMAD R3, R238, 0x6000, R210 ;  /* 0x00006000ee035824 */ /* 0x000fe200078e02d2 */
[----:B------:R-:W-:Y:S03]  /*b840*/  @P5 IADD3 R9, P0, R9, R240, RZ ;  /* 0x000000f009095210 */ /* 0x000fe60007f1e0ff */
[----:B------:R-:W-:Y:S01]  /*b850*/  HMMA.16816.F32 R96, R136, R6, R96 ;  /* 0x000000068860723c */ /* 0x000fe20000001860 */
[----:B------:R-:W-:Y:S01]  /*b860*/  @!PT LDS RZ, [RZ] ;  /* 0x00000000fffff984 */ /* 0x000fe20000000800 */
[----:B------:R-:W-:Y:S01]  /*b870*/  @!PT LDS RZ, [RZ] ;  /* 0x00000000fffff984 */ /* 0x000fe20000000800 */
[----:B------:R-:W-:Y:S01]  /*b880*/  @!PT LDS RZ, [RZ] ;  /* 0x00000000fffff984 */ /* 0x000fe20000000800 */
[----:B------:R1:W-:Y:S03]  /*b890*/  @P5 LDGSTS.E.BYPASS.LTC128B.128 [R3], [R12.64], !P2 ;  /* 0x000000000c035fae */ /* 0x0003e6000d101d48 */
[----:B------:R-:W-:Y:S02]  /*b8a0*/  @P5 IADD3.X R10, R10, R232, RZ, P0, !PT ;  /* 0x000000e80a0a5210 */ /* 0x000fe400007fe4ff */
[----:B------:R-:W-:Y:S02]  /*b8b0*/  @P5 ISETP.GE.AND P0, PT, R207, c[0x0][0x1d4], PT ;  /* 0x00007500cf005a0c */ /* 0x000fe40003f06270 */
[C---:B------:R-:W-:Y:S01]  /*b8c0*/  @P5 LEA R8, P3, R9.reuse, c[0x0][0x1c8], 0x1 ;  /* 0x0000720009085a11 */ /* 0x040fe200078608ff */
[----:B------:R1:W-:Y:S03]  /*b8d0*/  @P5 LDGSTS.E.BYPASS.LTC128B.128 [R3+0x2000], [R12.64+0x80], !P1 ;  /* 0x020000800c035fae */ /* 0x0003e6000c901d48 */
        /* <DEDUP_REMOVED lines=9> */
[----:B------:R-:W-:Y:S05]  /*b970*/  MOV R248, R243 ;  /* 0x000000f300f87202 */ /* 0x000fea0000000f00 */
[----:B------:R-:W0:Y:S01]  /*b980*/  LDGDEPBAR ;  /* 0x00000000000079af */ /* 0x000e220000000000 */
[----:B-1----:R-:W-:Y:S05]  /*b990*/  MOV R3, R0 ;  /* 0x0000000000037202 */ /* 0x002fea0000000f00 */
[----:B------:R-:W-:-:S05]  /*b9a0*/  @!P0 BRA `(.L_x_2138) ;  /* 0xffffd34000008947 */ /* 0x000fca000383ffff */
.L_x_2137:
[----:B------:R-:W-:Y:S02]  /*b9b0*/  MOV R5, 0x1f ;  /* 0x0000001f00057802 */ /* 0x000fe40000000f00 */
[----:B------:R-:W-:Y:S01]  /*b9c0*/  MOV R4, 0xffffffff ;  /* 0xffffffff00047802 */ /* 0x000fe20000000f00 */
[----:B------:R-:W-:Y:S05]  /*b9d0*/  BRA.DIV ~URZ, `(.L_x_2139) ;  /* 0x00004ff27f007947 */ /* 0x000fea000b800000 */
[----:B------:R2:W3:Y:S02]  /*b9e0*/  SHFL.BFLY PT, R3, R242, 0x2, 0x1f ;  /* 0x0c401f00f2037f89 */ /* 0x0004e400000e0000 */
.L_x_2212:
[----:B---3--:R-:W-:Y:S01]  /*b9f0*/  FADD.FTZ R3, R3, R242 ;  /* 0x000000f203037221 */ /* 0x008fe20000010000 */
[----:B------:R-:W-:Y:S05]  /*ba00*/  BRA.DIV ~URZ, `(.L_x_2140) ;  /* 0x000050227f007947 */ /* 0x000fea000b800000 */
[----:B------:R-:W3:Y:S04]  /*ba10*/  SHFL.BFLY PT, R5, R239, 0x2, 0x1f ;  /* 0x0c401f00ef057f89 */ /* 0x000ee800000e0000 */
[----:B------:R-:W4:Y:S01]  /*ba20*/  SHFL.BFLY PT, R4, R3, 0x1, 0x1f ;  /* 0x0c201f0003047f89 */ /* 0x000f2200000e0000 */
[----:B---3--:R-:W-:-:S02]  /*ba30*/  FADD.FTZ R239, R5, R239 ;  /* 0x000000ef05ef7221 */ /* 0x008fc40000010000 */
[----:B----4-:R-:W-:-:S03]  /*ba40*/  FADD.FTZ R3, R3, R4 ;  /* 0x0000000403037221 */ /* 0x010fc60000010000 */
[----:B------:R3:W4:Y:S04]  /*ba50*/  SHFL.BFLY PT, R5, R239, 0x1, 0x1f ;  /* 0x0c201f00ef057f89 */ /* 0x00072800000e0000 */
.L_x_2213:
[----:B------:R-:W-:Y:S01]  /*ba60*/  FSETP.NE.FTZ.AND P1, PT, R3, RZ, PT ;  /* 0x000000ff0300720b */ /* 0x000fe20003f35000 */
[----:B----4-:R-:W-:Y:S01]  /*ba70*/  FADD.FTZ R5, R5, R239 ;  /* 0x000000ef05057221 */ /* 0x010fe20000010000 */
[----:B-1----:R-:W-:Y:S02]  /*ba80*/  MOV R6, RZ ;  /* 0x000000ff00067202 */ /* 0x002fe40000000f00 */
[----:B------:R-:W-:Y:S02]  /*ba90*/  MOV R4, 0xff800000 ;  /* 0xff80000000047802 */ /* 0x000fe40000000f00 */
[----:B------:R-:W-:-:S07]  /*baa0*/  FSETP.NE.FTZ.AND P0, PT, R5, RZ, PT ;  /* 0x000000ff0500720b */ /* 0x000fce0003f15000 */
[----:B------:R-:W1:Y:S01]  /*bab0*/  @P1 MUFU.LG2 R7, R3 ;  /* 0x0000000300071308 */ /* 0x000e620000000c00 */
[----:B------:R-:W-:-:S05]  /*bac0*/  @P1 MOV R8, 0x3f317218 ;  /* 0x3f31721800081802 */ /* 0x000fca0000000f00 */
[----:B------:R-:W-:Y:S02]  /*bad0*/  @P1 FMUL.FTZ R8, R8, c[0x0][0x2d0] ;  /* 0x0000b40008081a20 */ /* 0x000fe40000410000 */
[----:B------:R-:W4:Y:S01]  /*bae0*/  @P1 MUFU.RCP R6, R3 ;  /* 0x0000000300061308 */ /* 0x000f220000001000 */
[----:B-1----:R-:W-:-:S04]  /*baf0*/  @P1 FMUL.FTZ R7, R7, 0.69314718246459960938 ;  /* 0x3f31721807071820 */ /* 0x002fc80000410000 */
[----:B------:R-:W-:Y:S01]  /*bb00*/  @P1 FFMA.FTZ R4, R8, R2, R7 ;  /* 0x0000000208041223 */ /* 0x000fe20000010007 */
[----:B------:R-:W-:Y:S02]  /*bb10*/  @P0 MOV R7, 0x3f317218 ;  /* 0x3f31721800070802 */ /* 0x000fe40000000f00 */
[----:B------:R-:W-:Y:S01]  /*bb20*/  MOV R2, 0xff800000 ;  /* 0xff80000000027802 */ /* 0x000fe20000000f00 */
[C---:B----4-:R-:W-:Y:S01]  /*bb30*/  FMUL.FTZ R128, R6.reuse, R128 ;  /* 0x0000008006807220 */ /* 0x050fe20000410000 */
[----:B------:R-:W-:Y:S01]  /*bb40*/  MOV R3, RZ ;  /* 0x000000ff00037202 */ /* 0x000fe20000000f00 */
[C---:B------:R-:W-:Y:S01]  /*bb50*/  FMUL.FTZ R129, R6.reuse, R129 ;  /* 0x0000008106817220 */ /* 0x040fe20000410000 */
[----:B------:R-:W-:Y:S01]  /*bb60*/  MOV R8, 0x1 ;  /* 0x0000000100087802 */ /* 0x000fe20000000f00 */
[C---:B------:R-:W-:Y:S02]  /*bb70*/  FMUL.FTZ R124, R6.reuse, R124 ;  /* 0x0000007c067c7220 */ /* 0x040fe40000410000 */
[C---:B------:R-:W-:Y:S01]  /*bb80*/  FMUL.FTZ R125, R6.reuse, R125 ;  /* 0x0000007d067d7220 */ /* 0x040fe20000410000 */
[----:B------:R-:W-:Y:S01]  /*bb90*/  @P0 MUFU.RCP R3, R5 ;  /* 0x0000000500030308 */ /* 0x000fe20000001000 */
[----:B------:R-:W-:-:S02]  /*bba0*/  FMUL.FTZ R120, R6, R120 ;  /* 0x0000007806787220 */ /* 0x000fc40000410000 */
        /* <DEDUP_REMOVED lines=44> */
[----:B-1----:R-:W-:Y:S02]  /*be70*/  @P0 FMUL.FTZ R6, R5, 0.69314718246459960938 ;  /* 0x3f31721805060820 */ /* 0x002fe40000410000 */
[----:B------:R-:W-:Y:S02]  /*be80*/  @P0 FMUL.FTZ R5, R7, c[0x0][0x2d0] ;  /* 0x0000b40007050a20 */ /* 0x000fe40000410000 */
        /* <DEDUP_REMOVED lines=47> */
[----:B------:R-:W-:Y:S02]  /*c180*/  FMUL.FTZ R99, R3, R99 ;  /* 0x0000006303637220 */ /* 0x000fe40000410000 */
[----:B------:R-:W-:Y:S02]  /*c190*/  @P0 FFMA.FTZ R2, R5, R0, R6 ;  /* 0x0000000005020223 */ /* 0x000fe40000010006 */
.L_x_2116:
[----:B------:R-:W-:Y:S01]  /*c1a0*/  LOP3.LUT P0, RZ, R206, 0xff, RZ, 0xc0, !PT ;  /* 0x000000ffceff7812 */ /* 0x000fe2000780c0ff */
[----:B------:R-:W-:-:S12]  /*c1b0*/  BSSY B0, `(.L_x_2141) ;  /* 0x000000f000007945 */ /* 0x000fd80003800000 */
[----:B------:R-:W-:Y:S05]  /*c1c0*/  @P0 BRA `(.L_x_2142) ;  /* 0x000000d000000947 */ /* 0x000fea0003800000 */
[----:B------:R-:W4:Y:S01]  /*c1d0*/  S2R R0, SR_LANEID ;  /* 0x0000000000007919 */ /* 0x000f220000000000 */
[----:B------:R-:W-:Y:S01]  /*c1e0*/  VOTEU.ANY UR4, UPT, PT ;  /* 0x0000000000047886 */ /* 0x000fe200038e0100 */
[----:B------:R-:W-:Y:S01]  /*c1f0*/  IMAD.MOV.U32 R6, RZ, RZ, c[0x0][0x560] ;  /* 0x00015800ff067624 */ /* 0x000fe200078e00ff */
[----:B------:R-:W4:Y:S01]  /*c200*/  FLO.U32 R5, UR4 ;  /* 0x0000000400057d00 */ /* 0x000f2200080e0000 */
[----:B------:R-:W-:-:S07]  /*c210*/  IMAD.MOV.U32 R7, RZ, RZ, c[0x0][0x564] ;  /* 0x00015900ff077624 */ /* 0x000fce00078e00ff */
[----:B------:R-:W5:Y:S01]  /*c220*/  POPC R3, UR4 ;  /* 0x0000000400037d09 */ /* 0x000f620008000000 */
[----:B----4-:R-:W-:-:S13]  /*c230*/  ISETP.EQ.U32.AND P0, PT, R5, R0, PT ;  /* 0x000000000500720c */ /* 0x010fda0003f02070 */
[----:B-----5:R-:W4:Y:S04]  /*c240*/  @P0 ATOMG.E.ADD.STRONG.GPU PT, R3, [R6.64], R3 ;  /* 0x00000003060309a8 */ /* 0x020f2800081ee1c8 */
[----:B------:R-:W5:Y:S02]  /*c250*/  S2R R0, SR_LTMASK ;  /* 0x0000000000007919 */ /* 0x000f640000003900 */
[----:B-----5:R-:W-:-:S04]  /*c260*/  LOP3.LUT R0, R0, UR4, RZ, 0xc0, !PT ;  /* 0x0000000400007c12 */ /* 0x020fc8000f8ec0ff */
[----:B------:R-:W5:Y:S01]  /*c270*/  POPC R196, R0 ;  /* 0x0000000000c47309 */ /* 0x000f620000000000 */
[----:B----4-:R-:W5:Y:S02]  /*c280*/  SHFL.IDX PT, R3, R3, R5, 0x1f ;  /* 0x00001f0503037589 */ /* 0x010f6400000e0000 */
[----:B-----5:R-:W-:-:S05]  /*c290*/  IADD3 R196, R3, c[0x0][0xc], R196 ;  /* 0x0000030003c47a10 */ /* 0x020fca0007ffe0c4 */
.L_x_2142:
[----:B------:R-:W-:Y:S05]  /*c2a0*/  BSYNC B0 ;  /* 0x0000000000007941 */ /* 0x000fea0003800000 */
.L_x_2141:
[----:B------:R-:W-:Y:S01]  /*c2b0*/  PRMT R8, R8, 0x9910, RZ ;  /* 0x0000991008087816 */ /* 0x000fe200000000ff */
[----:B------:R-:W-:Y:S01]  /*c2c0*/  BSSY B1, `(.L_x_2143) ;  /* 0x000030e000017945 */ /* 0x000fe20003800000 */
[----:B------:R-:W-:Y:S01]  /*c2d0*/  IMAD.MOV.U32 R3, RZ, RZ, R196 ;  /* 0x000000ffff037224 */ /* 0x000fe200078e00c4 */
[----:B------:R-:W-:Y:S02]  /*c2e0*/  SHF.R.S32.HI R7, RZ, 0x1f, R230 ;  /* 0x0000001fff077819 */ /* 0x000fe400000114e6 */
[----:B------:R-:W-:-:S13]  /*c2f0*/  ISETP.NE.AND P0, PT, R8, RZ, PT ;  /* 0x000000ff0800720c */ /* 0x000fda0003f05270 */
[----:B------:R-:W-:Y:S05]  /*c300*/  @!P0 BRA `(.L_x_2144) ;  /* 0x000024d000008947 */ /* 0x000fea0003800000 */
[----:B------:R-:W-:Y:S01]  /*c310*/  WARPSYNC 0xffffffff ;  /* 0xffffffff00007948 */ /* 0x000fe20003800000 */
[----:B------:R-:W-:Y:S01]  /*c320*/  BAR.SYNC.DEFER_BLOCKING 0x1, 0x100 ;  /* 0x0044000000007b1d */ /* 0x000fe20000010000 */
[----:B------:R-:W-:Y:S02]  /*c330*/  F2FP.PACK_AB R5, R129, R128 ;  /* 0x000000808105723e */ /* 0x000fe400000000ff */
[----:B------:R-:W-:Y:S02]  /*c340*/  F2FP.PACK_AB R6, R131, R130 ;  /* 0x000000828306723e */ /* 0x000fe400000000ff */
[----:B------:R-:W-:Y:S02]  /*c350*/  F2FP.PACK_AB R0, R125, R124 ;  /* 0x0000007c7d00723e */ /* 0x000fe400000000ff */
[----:B------:R-:W-:Y:S02]  /*c360*/  F2FP.PACK_AB R8, R99, R98 ;  /* 0x000000626308723e */ /* 0x000fe400000000ff */
[----:B------:R-:W-:-:S02]  /*c370*/  ISETP.NE.U32.AND P2, PT, RZ, c[0x0][0x508], PT ;  /* 0x00014200ff007a0c */ /* 0x000fc40003f45070 */
[----:B------:R-:W-:Y:S02]  /*c380*/  ISETP.NE.U32.AND P1, PT, RZ, c[0x0][0x500], PT ;  /* 0x00014000ff007a0c */ /* 0x000fe40003f25070 */
[----:B------:R-:W-:Y:S02]  /*c390*/  ISETP.NE.AND.EX P2, PT, RZ, c[0x0][0x50c], PT, P2 ;  /* 0x00014300ff007a0c */ /* 0x000fe40003f45320 */
[----:B------:R-:W-:Y:S01]  /*c3a0*/  ISETP.NE.AND.EX P1, PT, RZ, c[0x0][0x504], PT, P1 ;  /* 0x00014100ff007a0c */ /* 0x000fe20003f25310 */
[----:B------:R4:W-:Y:S10]  /*c3b0*/  STS [R217], R5 ;  /* 0x00000005d9007388 */ /* 0x0009f40000000800 */
[C---:B------:R-:W-:Y:S01]  /*c3c0*/  @P2 LEA R10, P0, R230.reuse, c[0x0][0x508], 0x2 ;  /* 0x00014200e60a2a11 */ /* 0x040fe200078010ff */
[----:B------:R1:W-:Y:S03]  /*c3d0*/  STS [R217+0x400], R6 ;  /* 0x00040006d9007388 */ /* 0x0003e60000000800 */
[----:B------:R-:W-:Y:S01]  /*c3e0*/  @P2 LEA.HI.X R11, R230, c[0x0][0x50c], R7, 0x2, P0 ;  /* 0x00014300e60b2a11 */ /* 0x000fe200000f1407 */
[----:B------:R2:W-:Y:S01]  /*c3f0*/  STS [R209], R0 ;  /* 0x00000000d1007388 */ /* 0x0005e20000000800 */
[----:B----4-:R-:W-:-:S02]  /*c400*/  F2FP.PACK_AB R5, R127, R126 ;  /* 0x0000007e7f05723e */ /* 0x010fc400000000ff */
[----:B-1----:R-:W-:-:S03]  /*c410*/  F2FP.PACK_AB R6, R121, R120 ;  /* 0x000000787906723e */ /* 0x002fc600000000ff */
[----:B------:R1:W-:Y:S01]  /*c420*/  STS [R209+0x400], R5 ;  /* 0x00040005d1007388 */ /* 0x0003e20000000800 */
[----:B--2---:R-:W-:-:S03]  /*c430*/  F2FP.PACK_AB R0, R123, R122 ;  /* 0x0000007a7b00723e */ /* 0x004fc600000000ff */
[----:B------:R2:W-:Y:S04]  /*c440*/  STS [R226], R6 ;  /* 0x00000006e2007388 */ /* 0x0005e80000000800 */
[----:B------:R4:W-:Y:S01]  /*c450*/  STS [R226+0x400], R0 ;  /* 0x00040000e2007388 */ /* 0x0009e20000000800 */
[----:B-1----:R-:W-:Y:S02]  /*c460*/  F2FP.PACK_AB R5, R117, R116 ;  /* 0x000000747505723e */ /* 0x002fe400000000ff */
[----:B--2---:R-:W-:-:S03]  /*c470*/  F2FP.PACK_AB R6, R119, R118 ;  /* 0x000000767706723e */ /* 0x004fc600000000ff */
[----:B------:R1:W-:Y:S01]  /*c480*/  STS [R221], R5 ;  /* 0x00000005dd007388 */ /* 0x0003e20000000800 */
[----:B----4-:R-:W-:-:S03]  /*c490*/  F2FP.PACK_AB R0, R113, R112 ;  /* 0x000000707100723e */ /* 0x010fc600000000ff */
[----:B------:R2:W-:Y:S04]  /*c4a0*/  STS [R221+0x400], R6 ;  /* 0x00040006dd007388 */ /* 0x0005e80000000800 */
[----:B------:R4:W-:Y:S01]  /*c4b0*/  STS [R225], R0 ;  /* 0x00000000e1007388 */ /* 0x0009e20000000800 */
[----:B-1----:R-:W-:Y:S02]  /*c4c0*/  F2FP.PACK_AB R5, R115, R114 ;  /* 0x000000727305723e */ /* 0x002fe400000000ff */
[----:B--2---:R-:W-:-:S03]  /*c4d0*/  F2FP.PACK_AB R6, R109, R108 ;  /* 0x0000006c6d06723e */ /* 0x004fc600000000ff */
[----:B------:R1:W-:Y:S01]  /*c4e0*/  STS [R225+0x400], R5 ;  /* 0x00040005e1007388 */ /* 0x0003e20000000800 */
[----:B----4-:R-:W-:-:S03]  /*c4f0*/  F2FP.PACK_AB R0, R111, R110 ;  /* 0x0000006e6f00723e */ /* 0x010fc600000000ff */
        /* <DEDUP_REMOVED lines=12> */
[----:B------:R2:W-:Y:S04]  /*c5c0*/  STS [R217+0x4000], R6 ;  /* 0x00400006d9007388 */ /* 0x0005e80000000800 */
[----:B------:R4:W-:Y:S01]  /*c5d0*/  STS [R217+0x4400], R0 ;  /* 0x00440000d9007388 */ /* 0x0009e20000000800 */
        /* <DEDUP_REMOVED lines=51> */
[----:B----4-:R-:W-:-:S05]  /*c910*/  F2FP.PACK_AB R0, R91, R90 ;  /* 0x0000005a5b00723e */ /* 0x010fca00000000ff */
[----:B------:R2:W-:Y:S04]  /*c920*/  STS [R228+0x8400], R0 ;  /* 0x00840000e4007388 */ /* 0x0005e80000000800 */
[----:B------:R4:W-:Y:S01]  /*c930*/  STS [R224+0x8000], R6 ;  /* 0x00800006e0007388 */ /* 0x0009e20000000800 */
[----:B-1----:R-:W-:-:S05]  /*c940*/  F2FP.PACK_AB R5, R95, R94 ;  /* 0x0000005e5f05723e */ /* 0x002fca00000000ff */
[----:B------:R1:W-:Y:S01]  /*c950*/  STS [R224+0x8400], R5 ;  /* 0x00840005e0007388 */ /* 0x0003e20000000800 */
[----:B--2---:R-:W-:-:S03]  /*c960*/  F2FP.PACK_AB R0, R97, R96 ;  /* 0x000000606100723e */ /* 0x004fc600000000ff */
[----:B------:R-:W-:Y:S01]  /*c970*/  STS [R227+0x8400], R8 ;  /* 0x00840008e3007388 */ /* 0x000fe20000000800 */
[----:B----4-:R-:W-:-:S03]  /*c980*/  IMAD.MOV.U32 R6, RZ, RZ, c[0x0][0x388] ;  /* 0x0000e200ff067624 */ /* 0x010fc600078e00ff */
[----:B------:R2:W-:Y:S04]  /*c990*/  STS [R227+0x8000], R0 ;  /* 0x00800000e3007388 */ /* 0x0005e80000000800 */
[----:B------:R-:W-:Y:S01]  /*c9a0*/  BAR.SYNC.DEFER_BLOCKING 0x1, 0x100 ;  /* 0x0044000000007b1d */ /* 0x000fe20000010000 */
[----:B-1----:R-:W-:-:S04]  /*c9b0*/  IMAD.MOV.U32 R5, RZ, RZ, 0x4 ;  /* 0x00000004ff057424 */ /* 0x002fc800078e00ff */
[----:B------:R-:W-:-:S04]  /*c9c0*/  IMAD.WIDE R12, R230, R5, c[0x0][0x500] ;  /* 0x00014000e60c7625 */ /* 0x000fc800078e0205 */
[----:B--2---:R-:W-:Y:S01]  /*c9d0*/  IMAD.MOV.U32 R0, RZ, RZ, RZ ;  /* 0x000000ffff007224 */ /* 0x004fe200078e00ff */
[----:B------:R1:W5:Y:S05]  /*c9e0*/  @P2 LDG.E R6, [R10.64] ;  /* 0x000000080a062981 */ /* 0x00036a000c1e1900 */
[----:B------:R1:W5:Y:S01]  /*c9f0*/  @P1 LDG.E R0, [R12.64] ;  /* 0x000000080c001981 */ /* 0x000362000c1e1900 */
[----:B------:R-:W-:-:S04]  /*ca00*/  ISETP.NE.AND P0, PT, R234, RZ, PT ;  /* 0x000000ffea00720c */ /* 0x000fc80003f05270 */
[----:B------:R-:W-:Y:S01]  /*ca10*/  SEL R234, R234, c[0x0][0x3d4], P0 ;  /* 0x0000f500eaea7a07 */ /* 0x000fe20000000000 */
[----:B------:R-:W-:Y:S05]  /*ca20*/  @P2 BRA `(.L_x_2145) ;  /* 0x0000004000002947 */ /* 0x000fea0003800000 */
[----:B------:R-:W-:Y:S05]  /*ca30*/  @!P1 BRA `(.L_x_2145) ;  /* 0x0000003000009947 */ /* 0x000fea0003800000 */
[----:B-----5:R2:W4:Y:S04]  /*ca40*/  LDG.E R6, [R12.64] ;  /* 0x000000080c067981 */ /* 0x020528000c1e1900 */
[----:B-12---:R-:W4:Y:S02]  /*ca50*/  LDG.E R12, [R12.64+0x4] ;  /* 0x000004080c0c7981 */ /* 0x006f24000c1e1900 */
[----:B----4-:R-:W-:Y:S02]  /*ca60*/  IADD3 R6, -R6, R12, RZ ;  /* 0x0000000c06067210 */ /* 0x010fe40007ffe1ff */
.L_x_2145:
[----:B------:R-:W-:Y:S01]  /*ca70*/  IMAD.MOV.U32 R22, RZ, RZ, 0x368 ;  /* 0x00000368ff167424 */ /* 0x000fe200078e00ff */
[----:B------:R-:W-:Y:S01]  /*ca80*/  ISETP.GT.AND P3, PT, R234, 0x1, PT ;  /* 0x00000001ea00780c */ /* 0x000fe20003f64270 */
[----:B------:R-:W-:Y:S01]  /*ca90*/  IMAD.MOV.U32 R5, RZ, RZ, c[0x0][0x4e8] ;  /* 0x00013a00ff057624 */ /* 0x000fe200078e00ff */
[----:B------:R-:W-:Y:S01]  /*caa0*/  ISETP.NE.U32.AND P0, PT, RZ, c[0x0][0x500], PT ;  /* 0x00014000ff007a0c */ /* 0x000fe20003f05070 */
[----:B-----5:R-:W-:Y:S01]  /*cab0*/  IMAD R6, R6, c[0x0][0x4e8], RZ ;  /* 0x00013a0006067a24 */ /* 0x020fe200078e02ff */
[----:B------:R-:W-:-:S02]  /*cac0*/  SEL R22, R22, 0x328, P3 ;  /* 0x0000032816167807 */ /* 0x000fc40001800000 */
[----:B------:R-:W-:Y:S02]  /*cad0*/  ISETP.NE.AND.EX P0, PT, RZ, c[0x0][0x504], PT, P0 ;  /* 0x00014100ff007a0c */ /* 0x000fe40003f05300 */
[----:B------:R-:W2:Y:S01]  /*cae0*/  LDC.64 R20, c[0x0][R22+0x170] ;  /* 0x00005c0016147b82 */ /* 0x000ea20000000a00 */
[----:B------:R-:W-:Y:S01]  /*caf0*/  ISETP.NE.AND P2, PT, R5, 0x1, PT ;  /* 0x000000010500780c */ /* 0x000fe20003f45270 */
[----:B------:R-:W-:Y:S01]  /*cb00*/  IMAD.IADD R5, R214, 0x1, R197 ;  /* 0x00000001d6057824 */ /* 0x000fe200078e02c5 */
[----:B------:R-:W-:Y:S02]  /*cb10*/  SEL R230, R230, RZ, !P0 ;  /* 0x000000ffe6e67207 */ /* 0x000fe40004000000 */
[----:B------:R-:W-:Y:S01]  /*cb20*/  SEL R7, R7, RZ, !P0 ;  /* 0x000000ff07077207 */ /* 0x000fe20004000000 */
[----:B-1----:R-:W-:Y:S02]  /*cb30*/  IMAD.MOV.U32 R13, RZ, RZ, R5 ;  /* 0x000000ffff0d7224 */ /* 0x002fe400078e0005 */
[----:B------:R-:W1:Y:S08]  /*cb40*/  LDC.64 R16, c[0x0][R22+0x168] ;  /* 0x00005a0016107b82 */ /* 0x000e700000000a00 */
[----:B------:R-:W4:Y:S08]  /*cb50*/  LDC.64 R18, c[0x0][R22+0x178] ;  /* 0x00005e0016127b82 */ /* 0x000f300000000a00 */
[----:B------:R-:W3:Y:S01]  /*cb60*/  LDC.64 R14, c[0x0][R22+0x160] ;  /* 0x00005800160e7b82 */ /* 0x000ee20000000a00 */
[----:B--2---:R-:W-:-:S04]  /*cb70*/  IMAD R8, R21, R230, RZ ;  /* 0x000000e615087224 */ /* 0x004fc800078e02ff */
[----:B------:R-:W-:Y:S02]  /*cb80*/  IMAD R8, R20, R7, R8 ;  /* 0x0000000714087224 */ /* 0x000fe400078e0208 */
[----:B------:R-:W-:-:S04]  /*cb90*/  @P2 IMAD.HI.U32 R7, R5, c[0x0][0x4ec], RZ ;  /* 0x00013b0005072a27 */ /* 0x000fc800078e00ff */
[-C--:B-1----:R-:W-:Y:S01]  /*cba0*/  IMAD.WIDE.U32 R10, R16, R231.reuse, RZ ;  /* 0x000000e7100a7225 */ /* 0x082fe200078e00ff */
[----:B------:R-:W-:Y:S02]  /*cbb0*/  SEL R16, R235, RZ, P3 ;  /* 0x000000ffeb107207 */ /* 0x000fe40001800000 */
[----:B------:R-:W-:Y:S01]  /*cbc0*/  @P2 SHF.R.U32.HI R13, RZ, c[0x0][0x4f0], R7 ;  /* 0x00013c00ff0d2a19 */ /* 0x000fe20000011607 */
[----:B------:R-:W-:Y:S01]  /*cbd0*/  IMAD R9, R17, R231, RZ ;  /* 0x000000e711097224 */ /* 0x000fe200078e02ff */
[----:B------:R-:W-:Y:S01]  /*cbe0*/  SHF.R.S32.HI R7, RZ, 0x1f, R0 ;  /* 0x0000001fff077819 */ /* 0x000fe20000011400 */
[----:B------:R-:W-:-:S04]  /*cbf0*/  IMAD.WIDE.U32 R20, R20, R230, RZ ;  /* 0x000000e614147225 */ /* 0x000fc800078e00ff */
[----:B------:R-:W-:Y:S01]  /*cc00*/  IMAD.IADD R9, R11, 0x1, R9 ;  /* 0x000000010b097824 */ /* 0x000fe200078e0209 */
[----:B------:R-:W-:Y:S01]  /*cc10*/  IADD3 R12, P1, P0, R20, R10, R0 ;  /* 0x0000000a140c7210 */ /* 0x000fe2000783e000 */
[----:B------:R-:W-:Y:S02]  /*cc20*/  IMAD.IADD R8, R21, 0x1, R8 ;  /* 0x0000000115087824 */ /* 0x000fe400078e0208 */
[-C--:B----4-:R-:W-:Y:S02]  /*cc30*/  IMAD R11, R19, R16.reuse, RZ ;  /* 0x00000010130b7224 */ /* 0x090fe400078e02ff */
        /* <DEDUP_REMOVED lines=8> */
[-C--:B---3--:R-:W-:Y:S01]  /*ccc0*/  IMAD R9, R15, R10.reuse, RZ ;  /* 0x0000000a0f097224 */ /* 0x088fe200078e02ff */
[----:B------:R-:W-:Y:S01]  /*ccd0*/  SHF.R.S32.HI R13, RZ, 0x1f, R10 ;  /* 0x0000001fff0d7819 */ /* 0x000fe2000001140a */
[----:B------:R-:W-:Y:S02]  /*cce0*/  IMAD.MOV.U32 R8, RZ, RZ, c[0x0][0x4a8] ;  /* 0x00012a00ff087624 */ /* 0x000fe400078e00ff */
[----:B------:R-:W-:-:S03]  /*ccf0*/  IMAD.WIDE.U32 R16, R14, R10, R16 ;  /* 0x0000000a0e107225 */ /* 0x000fc600078e0010 */
[----:B------:R-:W-:Y:S01]  /*cd00*/  SEL R8, R8, c[0x0][0x450], P3 ;  /* 0x0001140008087a07 */ /* 0x000fe20001800000 */
[----:B------:R-:W-:Y:S02]  /*cd10*/  IMAD R9, R14, R13, R9 ;  /* 0x0000000d0e097224 */ /* 0x000fe400078e0209 */
[----:B------:R-:W-:Y:S01]  /*cd20*/  IMAD.MOV.U32 R10, RZ, RZ, c[0x0][0x4ac] ;  /* 0x00012b00ff0a7624 */ /* 0x000fe200078e00ff */
[----:B------:R-:W-:Y:S01]  /*cd30*/  LEA R8, P0, R16, R8, 0x2 ;  /* 0x0000000810087211 */ /* 0x000fe200078010ff */
[----:B------:R-:W-:-:S03]  /*cd40*/  IMAD.IADD R9, R17, 0x1, R9 ;  /* 0x0000000111097824 */ /* 0x000fc600078e0209 */
[----:B------:R-:W-:Y:S01]  /*cd50*/  SEL R10, R10, c[0x0][0x454], P3 ;  /* 0x000115000a0a7a07 */ /* 0x000fe20001800000 */
[----:B------:R-:W-:Y:S03]  /*cd60*/  SHFL.IDX PT, R12, R8, 0x1, 0x1c1f ;  /* 0x003c1f00080c7f89 */ /* 0x000fe600000e0000 */
[----:B------:R-:W-:Y:S02]  /*cd70*/  LEA.HI.X R9, R16, R10, R9, 0x2, P0 ;  /* 0x0000000a10097211 */ /* 0x000fe400000f1409 */
[----:B------:R1:W-:Y:S01]  /*cd80*/  SHFL.IDX PT, R10, R8, RZ, 0x1c1f ;  /* 0x001c1fff080a7589 */ /* 0x0003e200000e0000 */
[----:B------:R-:W-:-:S03]  /*cd90*/  LOP3.LUT P0, RZ, R216, 0x3, RZ, 0xc0, !PT ;  /* 0x00000003d8ff7812 */ /* 0x000fc6000780c0ff */
[----:B------:R-:W2:Y:S04]  /*cda0*/  SHFL.IDX PT, R11, R9, RZ, 0x1c1f ;  /* 0x001c1fff090b7589 */ /* 0x000ea800000e0000 */
[----:B------:R3:W4:Y:S01]  /*cdb0*/  SHFL.IDX PT, R13, R9, 0x1, 0x1c1f ;  /* 0x003c1f00090d7f89 */ /* 0x00072200000e0000 */
[----:B-1----:R-:W-:-:S05]  /*cdc0*/  IMAD.IADD R8, R215, 0x1, R197 ;  /* 0x00000001d7087824 */ /* 0x002fca00078e02c5 */
[C---:B------:R-:W-:Y:S02]  /*cdd0*/  ISETP.GE.OR P1, PT, R8.reuse, R6, P0 ;  /* 0x000000060800720c */ /* 0x040fe40000726670 */
[----:B---3--:R-:W-:-:S04]  /*cde0*/  IADD3 R9, R8, 0x8, RZ ;  /* 0x0000000808097810 */ /* 0x008fc80007ffe0ff */
[----:B------:R-:W-:-:S07]  /*cdf0*/  ISETP.GE.OR P0, PT, R9, R6, P0 ;  /* 0x000000060900720c */ /* 0x000fce0000706670 */
[----:B--2---:R1:W-:Y:S01]  /*ce00*/  @!P1 ST.E [R10.64], R4 ;  /* 0x000000040a009985 */ /* 0x0043e2000c101908 */
[----:B------:R-:W-:-:S05]  /*ce10*/  ISETP.GE.AND P1, PT, R8, R6, PT ;  /* 0x000000060800720c */ /* 0x000fca0003f26270 */
[----:B----4-:R1:W-:Y:S01]  /*ce20*/  @!P0 ST.E [R12.64], R2 ;  /* 0x000000020c008985 */ /* 0x0103e2000c101908 */
[----:B------:R-:W-:Y:S01]  /*ce30*/  ISETP.GE.AND P0, PT, R9, R6, PT ;  /* 0x000000060900720c */ /* 0x000fe20003f06270 */
[----:B------:R-:W-:Y:S05]  /*ce40*/  @P3 BRA `(.L_x_2146) ;  /* 0x000007c000003947 */ /* 0x000fea0003800000 */
[----:B-1----:R-:W-:Y:S01]  /*ce50*/  IMAD R2, R7, c[0x0][0x3a0], RZ ;  /* 0x0000e80007027a24 */ /* 0x002fe200078e02ff */
[----:B------:R-:W-:Y:S01]  /*ce60*/  SHF.R.S32.HI R4, RZ, 0x1f, R230 ;  /* 0x0000001fff047819 */ /* 0x000fe200000114e6 */
[C---:B------:R-:W-:Y:S01]  /*ce70*/  IMAD.WIDE.U32 R8, R0.reuse, c[0x0][0x3a0], RZ ;  /* 0x0000e80000087a25 */ /* 0x040fe200078e00ff */
[----:B------:R1:W2:Y:S03]  /*ce80*/  LDS.128 R52, [R212+0x80] ;  /* 0x00008000d4347984 */ /* 0x0002a60000000c00 */
[----:B------:R-:W-:Y:S01]  /*ce90*/  IMAD R2, R0, c[0x0][0x3a4], R2 ;  /* 0x0000e90000027a24 */ /* 0x000fe200078e0202 */
[----:B------:R-:W-:Y:S01]  /*cea0*/  LEA R0, R218, R219, 0x5 ;  /* 0x000000dbda007211 */ /* 0x000fe200078e28ff */
[----:B------:R1:W3:Y:S01]  /*ceb0*/  LDS.128 R48, [R212+0x1080] ;  /* 0x00108000d4307984 */ /* 0x0002e20000000c00 */
[----:B------:R-:W-:-:S02]  /*cec0*/  IMAD R4, R4, c[0x0][0x3f0], RZ ;  /* 0x0000fc0004047a24 */ /* 0x000fc400078e02ff */
[----:B------:R-:W-:Y:S01]  /*ced0*/  IADD3 R9, R9, R2, RZ ;  /* 0x0000000209097210 */ /* 0x000fe20007ffe0ff */
[----:B------:R1:W4:Y:S01]  /*cee0*/  LDS.128 R44, [R212+0x2080] ;  /* 0x00208000d42c7984 */ /* 0x0003220000000c00 */
[----:B------:R-:W-:Y:S01]  /*cef0*/  IADD3 R0, R197, R0, RZ ;  /* 0x00000000c5007210 */ /* 0x000fe20007ffe0ff */
[----:B------:R-:W-:Y:S01]  /*cf00*/  IMAD R4, R230, c[0x0][0x3f4], R4 ;  /* 0x0000fd00e6047a24 */ /* 0x000fe200078e0204 */
[----:B------:R-:W-:Y:S01]  /*cf10*/  IADD3 R197, R219, R197, RZ ;  /* 0x000000c5dbc57210 */ /* 0x000fe20007ffe0ff */
[C---:B------:R-:W-:Y:S01]  /*cf20*/  IMAD.WIDE.U32 R8, R231.reuse, c[0x0][0x3e8], R8 ;  /* 0x0000fa00e7087a25 */ /* 0x040fe200078e0008 */
[----:B------:R1:W1:Y:S01]  /*cf30*/  LDS.128 R40, [R212+0x3080] ;  /* 0x00308000d4287984 */ /* 0x0002620000000c00 */
[----:B------:R-:W-:Y:S02]  /*cf40*/  MOV R2, R0 ;  /* 0x0000000000027202 */ /* 0x000fe40000000f00 */
[----:B------:R-:W-:Y:S01]  /*cf50*/  IMAD R9, R231, c[0x0][0x3ec], R9 ;  /* 0x0000fb00e7097a24 */ /* 0x000fe200078e0209 */
[----:B------:R1:W1:Y:S01]  /*cf60*/  LDS.128 R36, [R212+0x4080] ;  /* 0x00408000d4247984 */ /* 0x0002620000000c00 */
[----:B------:R-:W-:-:S03]  /*cf70*/  @P2 IMAD.HI.U32 R5, R0, c[0x0][0x4ec], RZ ;  /* 0x00013b0000052a27 */ /* 0x000fc600078e00ff */
[----:B------:R1:W1:Y:S01]  /*cf80*/  LDS.128 R32, [R212+0x5080] ;  /* 0x00508000d4207984 */ /* 0x0002620000000c00 */
[----:B------:R-:W-:Y:S01]  /*cf90*/  IMAD.WIDE.U32 R56, R230, c[0x0][0x3f0], R8 ;  /* 0x0000fc00e6387a25 */ /* 0x000fe200078e0008 */
[----:B------:R-:W-:Y:S02]  /*cfa0*/  @P2 SHF.R.U32.HI R2, RZ, c[0x0][0x4f0], R5 ;  /* 0x00013c00ff022a19 */ /* 0x000fe40000011605 */
[----:B------:R1:W1:Y:S02]  /*cfb0*/  LDS.128 R28, [R212+0x6080] ;  /* 0x00608000d41c7984 */ /* 0x0002640000000c00 */
[----:B------:R-:W-:Y:S02]  /*cfc0*/  SHF.R.S32.HI R7, RZ, 0x1f, R2 ;  /* 0x0000001fff077819 */ /* 0x000fe40000011402 */
[----:B------:R1:W1:Y:S01]  /*cfd0*/  LDS.128 R24, [R212+0x7080] ;  /* 0x00708000d4187984 */ /* 0x0002620000000c00 */
[----:B------:R-:W-:Y:S02]  /*cfe0*/  IADD3 R5, -R2, RZ, RZ ;  /* 0x000000ff02057210 */ /* 0x000fe40007ffe1ff */
[----:B------:R-:W-:Y:S01]  /*cff0*/  IADD3 R57, R57, R4, RZ ;  /* 0x0000000439397210 */ /* 0x000fe20007ffe0ff */
[----:B------:R1:W1:Y:S01]  /*d000*/  LDS.128 R20, [R212+0x8080] ;  /* 0x00808000d4147984 */ /* 0x0002620000000c00 */
[----:B------:R-:W-:-:S02]  /*d010*/  IMAD R7, R7, c[0x0][0x3e0], RZ ;  /* 0x0000f80007077a24 */ /* 0x000fc400078e02ff */
        /* <DEDUP_REMOVED lines=15> */
[----:B--234-:R2:W3:Y:S02]  /*d110*/  SHFL.IDX PT, R57, R7, RZ, 0x181f ;  /* 0x00181fff07397589 */ /* 0x01c4e400000e0000 */
.L_x_2214:
[----:B------:R-:W-:Y:S05]  /*d120*/  BRA.DIV ~URZ, `(.L_x_2148) ;  /* 0x00003a727f007947 */ /* 0x000fea000b800000 */
[----:B------:R4:W2:Y:S02]  /*d130*/  SHFL.IDX PT, R0, R56, RZ, 0x181f ;  /* 0x00181fff38007589 */ /* 0x0008a400000e0000 */
.L_x_2215:
[----:B------:R-:W-:Y:S01]  /*d140*/  ISETP.GE.AND P0, PT, R197, R6, PT ;  /* 0x00000006c500720c */ /* 0x000fe20003f06270 */
[----:B------:R-:W-:-:S12]  /*d150*/  BSSY B0, `(.L_x_2149) ;  /* 0x000000e000007945 */ /* 0x000fd80003800000 */
        /* <DEDUP_REMOVED lines=11> */
[----:B-1----:R2:W-:Y:S04]  /*d210*/  @!P4 ST.E.128 [R4.64], R36 ;  /* 0x000000240400c985 */ /* 0x0025e8000c101d08 */
[----:B------:R2:W-:Y:S02]  /*d220*/  @!P3 ST.E.128 [R60.64], R20 ;  /* 0x000000143c00b985 */ /* 0x0005e4000c101d08 */
.L_x_2150:
[----:B------:R-:W-:Y:S05]  /*d230*/  BSYNC B0 ;  /* 0x0000000000007941 */ /* 0x000fea0003800000 */
.L_x_2149:
[----:B------:R-:W-:Y:S05]  /*d240*/  BRA.DIV ~URZ, `(.L_x_2151) ;  /* 0x000039c27f007947 */ /* 0x000fea000b800000 */
[----:B-12---:R1:W2:Y:S04]  /*d250*/  SHFL.IDX PT, R20, R7, 0x1, 0x181f ;  /* 0x00381f0007147f89 */ /* 0x0062a800000e0000 */
[----:B------:R1:W4:Y:S02]  /*d260*/  SHFL.IDX PT, R2, R56, 0x1, 0x181f ;  /* 0x00381f0038027f89 */ /* 0x00032400000e0000 */
.L_x_2216:
        /* <DEDUP_REMOVED lines=13> */
[----:B------:R2:W-:Y:S04]  /*d340*/  @!P2 ST.E.128 [R22.64], R48 ;  /* 0x000000301600a985 */ /* 0x0005e8000c101d08 */
[----:B------:R2:W-:Y:S04]  /*d350*/  @!P1 ST.E.128 [R4.64], R32 ;  /* 0x0000002004009985 */ /* 0x0005e8000c101d08 */
[----:B------:R2:W-:Y:S02]  /*d360*/  @!P0 ST.E.128 [R36.64], R16 ;  /* 0x0000001024008985 */ /* 0x0005e4000c101d08 */
.L_x_2153:
[----:B------:R-:W-:Y:S05]  /*d370*/  BSYNC B0 ;  /* 0x0000000000007941 */ /* 0x000fea0003800000 */
.L_x_2152:
[----:B------:R-:W-:Y:S05]  /*d380*/  BRA.DIV ~URZ, `(.L_x_2154) ;  /* 0x000039427f007947 */ /* 0x000fea000b800000 */
[----:B--2---:R2:W1:Y:S02]  /*d390*/  SHFL.IDX PT, R16, R7, 0x2, 0x181f ;  /* 0x00581f0007107f89 */ /* 0x00446400000e0000 */
.L_x_2217:
[----:B------:R-:W-:Y:S05]  /*d3a0*/  BRA.DIV ~URZ, `(.L_x_2155) ;  /* 0x000039927f007947 */ /* 0x000fea000b800000 */
[----:B----4-:R4:W2:Y:S02]  /*d3b0*/  SHFL.IDX PT, R2, R56, 0x2, 0x181f ;  /* 0x00581f0038027f89 */ /* 0x0108a400000e0000 */
.L_x_2218:
        /* <DEDUP_REMOVED lines=16> */
.L_x_2157:
[----:B------:R-:W-:Y:S05]  /*d4c0*/  BSYNC B0 ;  /* 0x0000000000007941 */ /* 0x000fea0003800000 */
.L_x_2156:
[----:B------:R-:W-:Y:S05]  /*d4d0*/  BRA.DIV ~URZ, `(.L_x_2158) ;  /* 0x000038c27f007947 */ /* 0x000fea000b800000 */
[----:B-12---:R-:W1:Y:S04]  /*d4e0*/  SHFL.IDX PT, R7, R7, 0x3, 0x181f ;  /* 0x00781f0007077f89 */ /* 0x006e6800000e0000 */
[----:B----4-:R-:W2:Y:S02]  /*d4f0*/  SHFL.IDX PT, R56, R56, 0x3, 0x181f ;  /* 0x00781f0038387f89 */ /* 0x010ea400000e0000 */
.L_x_2219:
[----:B------:R-:W-:-:S04]  /*d500*/  IADD3 R197, R197, 0x60, RZ ;  /* 0x00000060c5c57810 */ /* 0x000fc80007ffe0ff */
[----:B------:R-:W-:-:S13]  /*d510*/  ISETP.GE.AND P0, PT, R197, R6, PT ;  /* 0x00000006c500720c */ /* 0x000fda0003f06270 */
[----:B------:R-:W-:Y:S05]  /*d520*/  @P0 BRA `(.L_x_2159) ;  /* 0x00001e7000000947 */ /* 0x000fea0003800000 */
[----:B------:R-:W-:Y:S02]  /*d530*/  ISETP.GE.AND P1, PT, R222, c[0x0][0x3c8], PT ;  /* 0x0000f200de007a0c */ /* 0x000fe40003f26270 */
[----:B------:R-:W-:-:S11]  /*d540*/  ISETP.GE.AND P0, PT, R208, c[0x0][0x3c8], PT ;  /* 0x0000f200d0007a0c */ /* 0x000fd60003f06270 */
[-C--:B--2---:R-:W-:Y:S02]  /*d550*/  @!P1 LEA R12, P3, R222, R56.reuse, 0x1 ;  /* 0x00000038de0c9211 */ /* 0x084fe400078608ff */
[----:B------:R-:W-:Y:S02]  /*d560*/  @!P0 LEA R4, P2, R208, R56, 0x1 ;  /* 0x00000038d0048211 */ /* 0x000fe400078408ff */
[-C--:B-1----:R-:W-:Y:S02]  /*d570*/  @!P1 LEA.HI.X R13, R222, R7.reuse, R223, 0x1, P3 ;  /* 0x00000007de0d9211 */ /* 0x082fe400018f0cdf */
[----:B------:R-:W-:-:S03]  /*d580*/  @!P0 LEA.HI.X R5, R208, R7, R203, 0x1, P2 ;  /* 0x00000007d0058211 */ /* 0x000fc600010f0ccb */
[----:B------:R1:W-:Y:S04]  /*d590*/  @!P1 ST.E.128 [R12.64], R40 ;  /* 0x000000280c009985 */ /* 0x0003e8000c101d08 */
[----:B------:R1:W-:Y:S01]  /*d5a0*/  @!P0 ST.E.128 [R4.64], R24 ;  /* 0x0000001804008985 */ /* 0x0003e2000c101d08 */
[----:B------:R-:W-:-:S13]  /*d5b0*/  ISETP.GE.AND P0, PT, R207, c[0x0][0x3c8], PT ;  /* 0x0000f200cf007a0c */ /* 0x000fda0003f06270 */
[----:B------:R-:W-:Y:S05]  /*d5c0*/  @P0 BRA `(.L_x_2159) ;  /* 0x00001dd000000947 */ /* 0x000fea0003800000 */
[----:B------:R-:W-:-:S04]  /*d5d0*/  LEA R56, P0, R207, R56, 0x1 ;  /* 0x00000038cf387211 */ /* 0x000fc800078008ff */
[----:B---3--:R-:W-:-:S05]  /*d5e0*/  LEA.HI.X R57, R207, R7, R202, 0x1, P0 ;  /* 0x00000007cf397211 */ /* 0x008fca00000f0cca */
[----:B------:R2:W-:Y:S01]  /*d5f0*/  ST.E.128 [R56.64], R8 ;  /* 0x0000000838007985 */ /* 0x0005e2000c101d08 */
[----:B------:R-:W-:Y:S05]  /*d600*/  BRA `(.L_x_2159) ;  /* 0x00001d9000007947 */ /* 0x000fea0003800000 */
.L_x_2146:
[----:B------:R-:W-:Y:S01]  /*d610*/  IMAD R7, R7, c[0x0][0x408], RZ ;  /* 0x0001020007077a24 */ /* 0x000fe200078e02ff */
[----:B-1----:R-:W-:Y:S01]  /*d620*/  MOV R4, R5 ;  /* 0x0000000500047202 */ /* 0x002fe20000000f00 */
[----:B------:R-:W-:-:S04]  /*d630*/  IMAD.WIDE.U32 R8, R0, c[0x0][0x408], RZ ;  /* 0x0001020000087a25 */ /* 0x000fc800078e00ff */
[----:B------:R-:W-:Y:S01]  /*d640*/  IMAD R7, R0, c[0x0][0x40c], R7 ;  /* 0x0001030000077a24 */ /* 0x000fe200078e0207 */
[----:B------:R-:W-:Y:S01]  /*d650*/  MOV R6, R8 ;  /* 0x0000000800067202 */ /* 0x000fe20000000f00 */
[----:B------:R-:W-:Y:S01]  /*d660*/  @P2 IMAD.HI.U32 R2, R5, c[0x0][0x4ec], RZ ;  /* 0x00013b0005022a27 */ /* 0x000fe200078e00ff */
[----:B------:R-:W-:Y:S02]  /*d670*/  SHF.R.S32.HI R0, RZ, 0x1f, R230 ;  /* 0x0000001fff007819 */ /* 0x000fe400000114e6 */
[----:B------:R-:W-:Y:S02]  /*d680*/  IADD3 R7, R9, R7, RZ ;  /* 0x0000000709077210 */ /* 0x000fe40007ffe0ff */
[----:B------:R-:W-:Y:S01]  /*d690*/  @P2 SHF.R.U32.HI R4, RZ, c[0x0][0x4f0], R2 ;  /* 0x00013c00ff042a19 */ /* 0x000fe20000011602 */
[----:B------:R-:W-:Y:S02]  /*d6a0*/  IMAD R0, R0, c[0x0][0x440], RZ ;  /* 0x0001100000007a24 */ /* 0x000fe400078e02ff */
[----:B------:R-:W-:Y:S01]  /*d6b0*/  IMAD.WIDE.U32 R6, R231, c[0x0][0x438], R6 ;  /* 0x00010e00e7067a25 */ /* 0x000fe200078e0006 */
[----:B------:R-:W-:-:S03]  /*d6c0*/  SHF.R.S32.HI R2, RZ, 0x1f, R4 ;  /* 0x0000001fff027819 */ /* 0x000fc60000011404 */
        /* <DEDUP_REMOVED lines=13> */
[----:B------:R-:W-:Y:S01]  /*d7a0*/  IMAD R2, R4, c[0x0][0x428], RZ ;  /* 0x00010a0004027a24 */ /* 0x000fe200078e02ff */
[----:B------:R-:W-:-:S05]  /*d7b0*/  MOV R4, R6 ;  /* 0x0000000600047202 */ /* 0x000fca0000000f00 */
[----:B------:R-:W-:-:S04]  /*d7c0*/  IMAD.WIDE.U32 R4, R0, c[0x0][0x428], R4 ;  /* 0x00010a0000047a25 */ /* 0x000fc800078e0004 */
[----:B------:R-:W-:Y:S01]  /*d7d0*/  IMAD R0, R0, c[0x0][0x42c], R2 ;  /* 0x00010b0000007a24 */ /* 0x000fe200078e0202 */
[----:B------:R-:W-:-:S04]  /*d7e0*/  LEA R149, P2, R4, c[0x0][0x400], 0x2 ;  /* 0x0001000004957a11 */ /* 0x000fc800078410ff */
[----:B------:R-:W-:-:S04]  /*d7f0*/  IADD3 R0, R5, R0, RZ ;  /* 0x0000000005007210 */ /* 0x000fc80007ffe0ff */
[----:B------:R-:W-:Y:S01]  /*d800*/  LEA.HI.X R148, R4, c[0x0][0x404], R0, 0x2, P2 ;  /* 0x0001010004947a11 */ /* 0x000fe200010f1400 */
[----:B------:R-:W-:Y:S05]  /*d810*/  BRA.DIV ~URZ, `(.L_x_2160) ;  /* 0x000036527f007947 */ /* 0x000fea000b800000 */
[----:B------:R1:W2:Y:S02]  /*d820*/  SHFL.IDX PT, R150, R148, RZ, 0x1c1f ;  /* 0x001c1fff94967589 */ /* 0x0002a400000e0000 */
.L_x_2220:
[----:B------:R-:W-:Y:S05]  /*d830*/  BRA.DIV ~URZ, `(.L_x_2161) ;  /* 0x000036a27f007947 */ /* 0x000fea000b800000 */
[----:B------:R3:W4:Y:S02]  /*d840*/  SHFL.IDX PT, R0, R149, RZ, 0x1c1f ;  /* 0x001c1fff95007589 */ /* 0x00072400000e0000 */
.L_x_2221:
        /* <DEDUP_REMOVED lines=57> */
[----:B------:R-:W-:-:S04]  /*dbe0*/  @!P2 LEA.HI.X R5, R147, R150, R6, 0x2, P3 ;  /* 0x000000969305a211 */ /* 0x000fc800018f1406 */
[----:B------:R2:W-:Y:S04]  /*dbf0*/  @!P4 ST.E.64 [R152.64], R128 ;  /* 0x000000809800c985 */ /* 0x0005e8000c101b08 */
[----:B------:R4:W-:Y:S01]  /*dc00*/  @!P2 ST.E.64 [R4.64], R124 ;  /* 0x0000007c0400a985 */ /* 0x0009e2000c101b08 */
[----:B------:R-:W-:Y:S02]  /*dc10*/  ISETP.GE.AND P2, PT, R140, c[0x0][0x3c8], PT ;  /* 0x0000f2008c007a0c */ /* 0x000fe40003f46270 */
[-C--:B--2---:R-:W-:Y:S02]  /*dc20*/  @!P5 LEA R128, P4, R146, R0.reuse, 0x2 ;  /* 0x000000009280d211 */ /* 0x084fe400078810ff */
[----:B----4-:R-:W-:Y:S02]  /*dc30*/  @!P1 LEA R4, P3, R144, R0, 0x2 ;  /* 0x0000000090049211 */ /* 0x010fe400078610ff */
[----:B------:R-:W-:-:S02]  /*dc40*/  @!P5 LEA.HI.X R129, R146, R150, R145, 0x2, P4 ;  /* 0x000000969281d211 */ /* 0x000fc400020f1491 */
        /* <DEDUP_REMOVED lines=40> */
[----:B------:R-:W-:Y:S02]  /*ded0*/  @!P2 LEA.HI.X R5, R28, R150, R27, 0x2, P3 ;  /* 0x000000961c05a211 */ /* 0x000fe400018f141b */
[----:B------:R-:W-:Y:S01]  /*dee0*/  ISETP.GE.AND P4, PT, R20, c[0x0][0x3c8], PT ;  /* 0x0000f20014007a0c */ /* 0x000fe20003f86270 */
[----:B------:R2:W-:Y:S01]  /*def0*/  @!P6 ST.E.64 [R36.64], R52 ;  /* 0x000000342400e985 */ /* 0x0005e2000c101b08 */
[----:B------:R-:W-:-:S03]  /*df00*/  ISETP.GE.AND P6, PT, R22, c[0x0][0x3c8], PT ;  /* 0x0000f20016007a0c */ /* 0x000fc60003fc6270 */
[----:B------:R4:W-:Y:S01]  /*df10*/  @!P2 ST.E.64 [R4.64], R56 ;  /* 0x000000380400a985 */ /* 0x0009e2000c101b08 */
[-C--:B--2---:R-:W-:Y:S02]  /*df20*/  @!P5 LEA R36, P3, R26, R0.reuse, 0x2 ;  /* 0x000000001a24d211 */ /* 0x084fe400078610ff */
[----:B----4-:R-:W-:Y:S02]  /*df30*/  @!P1 LEA R4, P2, R24, R0, 0x2 ;  /* 0x0000000018049211 */ /* 0x010fe400078410ff */
[-C--:B------:R-:W-:Y:S02]  /*df40*/  @!P5 LEA.HI.X R37, R26, R150.reuse, R25, 0x2, P3 ;  /* 0x000000961a25d211 */ /* 0x080fe400018f1419 */
[----:B------:R-:W-:Y:S02]  /*df50*/  ISETP.GE.AND P3, PT, R18, c[0x0][0x3c8], PT ;  /* 0x0000f20012007a0c */ /* 0x000fe40003f66270 */
[----:B------:R-:W-:Y:S01]  /*df60*/  @!P1 LEA.HI.X R5, R24, R150, R23, 0x2, P2 ;  /* 0x0000009618059211 */ /* 0x000fe200010f1417 */
[----:B------:R2:W-:Y:S01]  /*df70*/  @!P5 ST.E.64 [R36.64], R60 ;  /* 0x0000003c2400d985 */ /* 0x0005e2000c101b08 */
[----:B------:R-:W-:-:S03]  /*df80*/  @!P4 LEA R40, P5, R20, R0, 0x2 ;  /* 0x000000001428c211 */ /* 0x000fc600078a10ff */
[----:B------:R4:W-:Y:S01]  /*df90*/  @!P1 ST.E.64 [R4.64], R64 ;  /* 0x0000004004009985 */ /* 0x0009e2000c101b08 */
[----:B------:R-:W-:Y:S02]  /*dfa0*/  ISETP.GE.AND P1, PT, R16, c[0x0][0x3c8], PT ;  /* 0x0000f20010007a0c */ /* 0x000fe40003f26270 */
[----:B------:R-:W-:Y:S02]  /*dfb0*/  @!P4 LEA.HI.X R41, R20, R150, R19, 0x2, P5 ;  /* 0x000000961429c211 */ /* 0x000fe400028f1413 */
[----:B------:R-:W-:Y:S02]  /*dfc0*/  ISETP.GE.AND P5, PT, R12, c[0x0][0x3c8], PT ;  /* 0x0000f2000c007a0c */ /* 0x000fe40003fa6270 */
[----:B--2---:R-:W-:-:S04]  /*dfd0*/  @!P6 LEA R36, P2, R22, R0, 0x2 ;  /* 0x000000001624e211 */ /* 0x004fc800078410ff */
[----:B------:R-:W-:Y:S02]  /*dfe0*/  @!P6 LEA.HI.X R37, R22, R150, R21, 0x2, P2 ;  /* 0x000000961625e211 */ /* 0x000fe400010f1415 */
[----:B----4-:R-:W-:-:S03]  /*dff0*/  @!P3 LEA R4, P2, R18, R0, 0x2 ;  /* 0x000000001204b211 */ /* 0x010fc600078410ff */
[----:B------:R2:W-:Y:S01]  /*e000*/  @!P6 ST.E.64 [R36.64], R68 ;  /* 0x000000442400e985 */ /* 0x0005e2000c101b08 */
[----:B------:R-:W-:Y:S02]  /*e010*/  ISETP.GE.AND P6, PT, R14, c[0x0][0x3c8], PT ;  /* 0x0000f2000e007a0c */ /* 0x000fe40003fc6270 */
[----:B------:R-:W-:Y:S01]  /*e020*/  @!P3 LEA.HI.X R5, R18, R150, R17, 0x2, P2 ;  /* 0x000000961205b211 */ /* 0x000fe200010f1411 */
[----:B------:R-:W-:Y:S01]  /*e030*/  @!P4 ST.E.64 [R40.64], R72 ;  /* 0x000000482800c985 */ /* 0x000fe2000c101b08 */
[----:B------:R-:W-:-:S03]  /*e040*/  ISETP.GE.AND P4, PT, R10, c[0x0][0x3c8], PT ;  /* 0x0000f2000a007a0c */ /* 0x000fc60003f86270 */
[----:B------:R4:W-:Y:S01]  /*e050*/  @!P3 ST.E.64 [R4.64], R76 ;  /* 0x0000004c0400b985 */ /* 0x0009e2000c101b08 */
[----:B------:R-:W-:Y:S02]  /*e060*/  ISETP.GE.AND P3, PT, R8, c[0x0][0x3c8], PT ;  /* 0x0000f20008007a0c */ /* 0x000fe40003f66270 */
[----:B--2---:R-:W-:-:S04]  /*e070*/  @!P1 LEA R36, P2, R16, R0, 0x2 ;  /* 0x0000000010249211 */ /* 0x004fc800078410ff */
[----:B------:R-:W-:Y:S02]  /*e080*/  @!P1 LEA.HI.X R37, R16, R150, R15, 0x2, P2 ;  /* 0x0000009610259211 */ /* 0x000fe400010f140f */
[----:B----4-:R-:W-:-:S03]  /*e090*/  @!P6 LEA R4, P2, R14, R0, 0x2 ;  /* 0x000000000e04e211 */ /* 0x010fc600078410ff */
[----:B------:R2:W-:Y:S01]  /*e0a0*/  @!P1 ST.E.64 [R36.64], R80 ;  /* 0x0000005024009985 */ /* 0x0005e2000c101b08 */
[----:B------:R-:W-:Y:S02]  /*e0b0*/  @!P5 LEA R40, P1, R12, R0, 0x2 ;  /* 0x000000000c28d211 */ /* 0x000fe400078210ff */
[-C--:B------:R-:W-:Y:S02]  /*e0c0*/  @!P6 LEA.HI.X R5, R14, R150.reuse, R13, 0x2, P2 ;  /* 0x000000960e05e211 */ /* 0x080fe400010f140d */
[----:B------:R-:W-:Y:S02]  /*e0d0*/  @!P5 LEA.HI.X R41, R12, R150, R11, 0x2, P1 ;  /* 0x000000960c29d211 */ /* 0x000fe400008f140b */
[C---:B------:R-:W-:Y:S01]  /*e0e0*/  @!P3 LEA R44, P1, R8.reuse, R0, 0x2 ;  /* 0x00000000082cb211 */ /* 0x040fe200078210ff */
[----:B------:R4:W-:Y:S03]  /*e0f0*/  @!P6 ST.E.64 [R4.64], R84 ;  /* 0x000000540400e985 */ /* 0x0009e6000c101b08 */
[----:B------:R-:W-:Y:S01]  /*e100*/  @!P3 LEA.HI.X R45, R8, R150, R7, 0x2, P1 ;  /* 0x00000096082db211 */ /* 0x000fe200008f1407 */
[----:B------:R4:W-:Y:S01]  /*e110*/  @!P5 ST.E.64 [R40.64], R88 ;  /* 0x000000582800d985 */ /* 0x0009e2000c101b08 */
[----:B--2---:R-:W-:-:S04]  /*e120*/  @!P4 LEA R36, P2, R10, R0, 0x2 ;  /* 0x000000000a24c211 */ /* 0x004fc800078410ff */
[----:B------:R-:W-:-:S05]  /*e130*/  @!P4 LEA.HI.X R37, R10, R150, R9, 0x2, P2 ;  /* 0x000000960a25c211 */ /* 0x000fca00010f1409 */
[----:B------:R4:W-:Y:S04]  /*e140*/  @!P4 ST.E.64 [R36.64], R92 ;  /* 0x0000005c2400c985 */ /* 0x0009e8000c101b08 */
[----:B------:R4:W-:Y:S02]  /*e150*/  @!P3 ST.E.64 [R44.64], R96 ;  /* 0x000000602c00b985 */ /* 0x0009e4000c101b08 */
.L_x_2163:
[----:B------:R-:W-:Y:S05]  /*e160*/  BSYNC B0 ;  /* 0x0000000000007941 */ /* 0x000fea0003800000 */
.L_x_2162:
[----:B------:R-:W-:Y:S05]  /*e170*/  BRA.DIV ~URZ, `(.L_x_2164) ;  /* 0x00002dd27f007947 */ /* 0x000fea000b800000 */
[----:B-1----:R-:W1:Y:S04]  /*e180*/  SHFL.IDX PT, R148, R148, 0x1, 0x1c1f ;  /* 0x003c1f0094947f89 */ /* 0x002e6800000e0000 */
[----:B---3--:R-:W3:Y:S02]  /*e190*/  SHFL.IDX PT, R149, R149, 0x1, 0x1c1f ;  /* 0x003c1f0095957f89 */ /* 0x008ee400000e0000 */
.L_x_2222:
[----:B------:R-:W-:Y:S05]  /*e1a0*/  @P0 BRA `(.L_x_2159) ;  /* 0x000011f000000947 */ /* 0x000fea0003800000 */
[----:B------:R-:W-:Y:S02]  /*e1b0*/  ISETP.GE.AND P2, PT, R146, c[0x0][0x3c8], PT ;  /* 0x0000f20092007a0c */ /* 0x000fe40003f46270 */
[----:B------:R-:W-:-:S02]  /*e1c0*/  ISETP.GE.AND P4, PT, R213, c[0x0][0x3c8], PT ;  /* 0x0000f200d5007a0c */ /* 0x000fc40003f86270 */
[----:B------:R-:W-:Y:S02]  /*e1d0*/  ISETP.GE.AND P3, PT, R147, c[0x0][0x3c8], PT ;  /* 0x0000f20093007a0c */ /* 0x000fe40003f66270 */
[----:B------:R-:W-:Y:S02]  /*e1e0*/  ISETP.GE.AND P0, PT, R142, c[0x0][0x3c8], PT ;  /* 0x0000f2008e007a0c */ /* 0x000fe40003f06270 */
[----:B------:R-:W-:-:S05]  /*e1f0*/  ISETP.GE.AND P1, PT, R144, c[0x0][0x3c8], PT ;  /* 0x0000f20090007a0c */ /* 0x000fca0003f26270 */
[CC--:B---34-:R-:W-:Y:S02]  /*e200*/  @!P2 LEA R4, P5, R146.reuse, R149.reuse, 0x2 ;  /* 0x000000959204a211 */ /* 0x0d8fe400078a10ff */
[----:B------:R-:W-:Y:S02]  /*e210*/  @!P4 IMAD.MOV.U32 R48, RZ, RZ, R149 ;  /* 0x000000ffff30c224 */ /* 0x000fe400078e0095 */
[----:B-1----:R-:W-:Y:S01]  /*e220*/  @!P4 IMAD.MOV.U32 R49, RZ, RZ, R148 ;  /* 0x000000ffff31c224 */ /* 0x002fe200078e0094 */
[-C--:B------:R-:W-:Y:S02]  /*e230*/  @!P2 LEA.HI.X R5, R146, R148.reuse, R145, 0x2, P5 ;  /* 0x000000949205a211 */ /* 0x080fe400028f1491 */
[-C--:B------:R-:W-:Y:S01]  /*e240*/  @!P3 LEA R36, P6, R147, R149.reuse, 0x2 ;  /* 0x000000959324b211 */ /* 0x080fe200078c10ff */
[----:B------:R-:W-:Y:S01]  /*e250*/  @!P4 IMAD.WIDE R48, R213, 0x4, R48 ;  /* 0x00000004d530c825 */ /* 0x000fe200078e0230 */
[----:B------:R-:W-:Y:S02]  /*e260*/  @!P0 LEA R40, P5, R142, R149, 0x2 ;  /* 0x000000958e288211 */ /* 0x000fe400078a10ff */
[----:B------:R-:W-:-:S02]  /*e270*/  @!P3 LEA.HI.X R37, R147, R148, R6, 0x2, P6 ;  /* 0x000000949325b211 */ /* 0x000fc400030f1406 */
[-C--:B------:R-:W-:Y:S01]  /*e280*/  @!P0 LEA.HI.X R41, R142, R148.reuse, R141, 0x2, P5 ;  /* 0x000000948e298211 */ /* 0x080fe200028f148d */
[----:B------:R-:W-:Y:S01]  /*e290*/  @!P4 ST.E.64 [R48.64], R130 ;  /* 0x000000823000c985 */ /* 0x000fe2000c101b08 */
[----:B------:R-:W-:Y:S02]  /*e2a0*/  ISETP.GE.AND P5, PT, R140, c[0x0][0x3c8], PT ;  /* 0x0000f2008c007a0c */ /* 0x000fe40003fa6270 */
[----:B------:R-:W-:Y:S01]  /*e2b0*/  ISETP.GE.AND P4, PT, R138, c[0x0][0x3c8], PT ;  /* 0x0000f2008a007a0c */ /* 0x000fe20003f86270 */
[----:B------:R1:W-:Y:S01]  /*e2c0*/  @!P3 ST.E.64 [R36.64], R126 ;  /* 0x0000007e2400b985 */ /* 0x0003e2000c101b08 */
[----:B------:R-:W-:Y:S02]  /*e2d0*/  @!P1 LEA R44, P6, R144, R149, 0x2 ;  /* 0x00000095902c9211 */ /* 0x000fe400078c10ff */
[----:B------:R-:W-:Y:S01]  /*e2e0*/  ISETP.GE.AND P3, PT, R136, c[0x0][0x3c8], PT ;  /* 0x0000f20088007a0c */ /* 0x000fe20003f66270 */
[----:B------:R3:W-:Y:S01]  /*e2f0*/  @!P2 ST.E.64 [R4.64], R122 ;  /* 0x0000007a0400a985 */ /* 0x0007e2000c101b08 */
[----:B------:R-:W-:-:S02]  /*e300*/  @!P1 LEA.HI.X R45, R144, R148, R143, 0x2, P6 ;  /* 0x00000094902d9211 */ /* 0x000fc400030f148f */
[----:B------:R-:W-:-:S03]  /*e310*/  ISETP.GE.AND P2, PT, R134, c[0x0][0x3c8], PT ;  /* 0x0000f20086007a0c */ /* 0x000fc60003f46270 */
[----:B------:R-:W-:Y:S01]  /*e320*/  @!P1 ST.E.64 [R44.64], R118 ;  /* 0x000000762c009985 */ /* 0x000fe2000c101b08 */
[----:B------:R-:W-:-:S03]  /*e330*/  ISETP.GE.AND P1, PT, R132, c[0x0][0x3c8], PT ;  /* 0x0000f20084007a0c */ /* 0x000fc60003f26270 */
[----:B------:R4:W-:Y:S01]  /*e340*/  @!P0 ST.E.64 [R40.64], R114 ;  /* 0x0000007228008985 */ /* 0x0009e2000c101b08 */
[-C--:B-1----:R-:W-:Y:S02]  /*e350*/  @!P5 LEA R36, P6, R140, R149.reuse, 0x2 ;  /* 0x000000958c24d211 */ /* 0x082fe400078c10ff */
[----:B---3--:R-:W-:Y:S02]  /*e360*/  @!P4 LEA R4, P0, R138, R149, 0x2 ;  /* 0x000000958a04c211 */ /* 0x008fe400078010ff */
[-C--:B------:R-:W-:Y:S02]  /*e370*/  @!P5 LEA.HI.X R37, R140, R148.reuse, R139, 0x2, P6 ;  /* 0x000000948c25d211 */ /* 0x080fe400030f148b */
[----:B------:R-:W-:Y:S02]  /*e380*/  @!P4 LEA.HI.X R5, R138, R148, R137, 0x2, P0 ;  /* 0x000000948a05c211 */ /* 0x000fe400000f1489 */
[----:B------:R-:W-:Y:S01]  /*e390*/  ISETP.GE.AND P0, PT, R34, c[0x0][0x3c8], PT ;  /* 0x0000f20022007a0c */ /* 0x000fe20003f06270 */
[----:B------:R-:W-:Y:S01]  /*e3a0*/  @!P5 ST.E.64 [R36.64], R110 ;  /* 0x0000006e2400d985 */ /* 0x000fe2000c101b08 */
[----:B------:R-:W-:-:S02]  /*e3b0*/  ISETP.GE.AND P5, PT, R32, c[0x0][0x3c8], PT ;  /* 0x0000f20020007a0c */ /* 0x000fc40003fa6270 */
[-C--:B----4-:R-:W-:Y:S01]  /*e3c0*/  @!P3 LEA R40, P6, R136, R149.reuse, 0x2 ;  /* 0x000000958828b211 */ /* 0x090fe200078c10ff */
[----:B------:R1:W-:Y:S01]  /*e3d0*/  @!P4 ST.E.64 [R4.64], R106 ;  /* 0x0000006a0400c985 */ /* 0x0003e2000c101b08 */
[----:B------:R-:W-:Y:S02]  /*e3e0*/  ISETP.GE.AND P4, PT, R30, c[0x0][0x3c8], PT ;  /* 0x0000f2001e007a0c */ /* 0x000fe40003f86270 */
[----:B------:R-:W-:Y:S02]  /*e3f0*/  @!P3 LEA.HI.X R41, R136, R148, R135, 0x2, P6 ;  /* 0x000000948829b211 */ /* 0x000fe400030f1487 */
[----:B------:R-:W-:-:S03]  /*e400*/  @!P2 LEA R44, P6, R134, R149, 0x2 ;  /* 0x00000095862ca211 */ /* 0x000fc600078c10ff */
[----:B------:R-:W-:Y:S01]  /*e410*/  @!P3 ST.E.64 [R40.64], R102 ;  /* 0x000000662800b985 */ /* 0x000fe2000c101b08 */
[-C--:B------:R-:W-:Y:S02]  /*e420*/  @!P2 LEA.HI.X R45, R134, R148.reuse, R133, 0x2, P6 ;  /* 0x00000094862da211 */ /* 0x080fe400030f1485 */
[-C--:B------:R-:W-:Y:S02]  /*e430*/  @!P1 LEA R48, P6, R132, R149.reuse, 0x2 ;  /* 0x0000009584309211 */ /* 0x080fe400078c10ff */
[----:B------:R-:W-:Y:S01]  /*e440*/  ISETP.GE.AND P3, PT, R28, c[0x0][0x3c8], PT ;  /* 0x0000f2001c007a0c */ /* 0x000fe20003f66270 */
[----:B------:R-:W-:Y:S01]  /*e450*/  @!P2 ST.E.64 [R44.64], R38 ;  /* 0x000000262c00a985 */ /* 0x000fe2000c101b08 */
[-C--:B------:R-:W-:Y:S02]  /*e460*/  @!P1 LEA.HI.X R49, R132, R148.reuse, R35, 0x2, P6 ;  /* 0x0000009484319211 */ /* 0x080fe400030f1423 */
[----:B------:R-:W-:Y:S02]  /*e470*/  @!P0 LEA R52, P6, R34, R149, 0x2 ;  /* 0x0000009522348211 */ /* 0x000fe400078c10ff */
[----:B------:R-:W-:Y:S01]  /*e480*/  ISETP.GE.AND P2, PT, R26, c[0x0][0x3c8], PT ;  /* 0x0000f2001a007a0c */ /* 0x000fe20003f46270 */
[----:B------:R-:W-:Y:S01]  /*e490*/  @!P1 ST.E.64 [R48.64], R42 ;  /* 0x0000002a30009985 */ /* 0x000fe2000c101b08 */
[----:B------:R-:W-:-:S02]  /*e4a0*/  @!P0 LEA.HI.X R53, R34, R148, R33, 0x2, P6 ;  /* 0x0000009422358211 */ /* 0x000fc400030f1421 */
[-C--:B------:R-:W-:Y:S02]  /*e4b0*/  @!P5 LEA R34, P6, R32, R149.reuse, 0x2 ;  /* 0x000000952022d211 */ /* 0x080fe400078c10ff */
[----:B------:R-:W-:Y:S01]  /*e4c0*/  ISETP.GE.AND P1, PT, R24, c[0x0][0x3c8], PT ;  /* 0x0000f20018007a0c */ /* 0x000fe20003f26270 */
[----:B------:R-:W-:Y:S01]  /*e4d0*/  @!P0 ST.E.64 [R52.64], R46 ;  /* 0x0000002e34008985 */ /* 0x000fe2000c101b08 */
[-C--:B------:R-:W-:Y:S02]  /*e4e0*/  @!P5 LEA.HI.X R35, R32, R148.reuse, R31, 0x2, P6 ;  /* 0x000000942023d211 */ /* 0x080fe400030f141f */
[-C--:B-1----:R-:W-:Y:S02]  /*e4f0*/  @!P4 LEA R4, P0, R30, R149.reuse, 0x2 ;  /* 0x000000951e04c211 */ /* 0x082fe400078010ff */
[----:B------:R-:W-:Y:S01]  /*e500*/  @!P3 LEA R32, P6, R28, R149, 0x2 ;  /* 0x000000951c20b211 */ /* 0x000fe200078c10ff */
[----:B------:R-:W-:Y:S01]  /*e510*/  @!P5 ST.E.64 [R34.64], R50 ;  /* 0x000000322200d985 */ /* 0x000fe2000c101b08 */
[----:B------:R-:W-:-:S02]  /*e520*/  @!P4 LEA.HI.X R5, R30, R148, R29, 0x2, P0 ;  /* 0x000000941e05c211 */ /* 0x000fc400000f141d */
[----:B------:R-:W-:Y:S02]  /*e530*/  ISETP.GE.AND P0, PT, R22, c[0x0][0x3c8], PT ;  /* 0x0000f20016007a0c */ /* 0x000fe40003f06270 */
[-C--:B------:R-:W-:Y:S01]  /*e540*/  @!P3 LEA.HI.X R33, R28, R148.reuse, R27, 0x2, P6 ;  /* 0x000000941c21b211 */ /* 0x080fe200030f141b */
[----:B------:R1:W-:Y:S01]  /*e550*/  @!P4 ST.E.64 [R4.64], R54 ;  /* 0x000000360400c985 */ /* 0x0003e2000c101b08 */
[-C--:B------:R-:W-:Y:S02]  /*e560*/  @!P2 LEA R28, P6, R26, R149.reuse, 0x2 ;  /* 0x000000951a1ca211 */ /* 0x080fe400078c10ff */
[----:B------:R-:W-:Y:S01]  /*e570*/  ISETP.GE.AND P5, PT, R20, c[0x0][0x3c8], PT ;  /* 0x0000f20014007a0c */ /* 0x000fe20003fa6270 */
[----:B------:R3:W-:Y:S01]  /*e580*/  @!P3 ST.E.64 [R32.64], R58 ;  /* 0x0000003a2000b985 */ /* 0x0007e2000c101b08 */
[----:B------:R-:W-:Y:S02]  /*e590*/  @!P2 LEA.HI.X R29, R26, R148, R25, 0x2, P6 ;  /* 0x000000941a1da211 */ /* 0x000fe400030f1419 */
[----:B------:R-:W-:-:S02]  /*e5a0*/  @!P1 LEA R26, P6, R24, R149, 0x2 ;  /* 0x00000095181a9211 */ /* 0x000fc400078c10ff */
[----:B------:R-:W-:Y:S01]  /*e5b0*/  ISETP.GE.AND P4, PT, R18, c[0x0][0x3c8], PT ;  /* 0x0000f20012007a0c */ /* 0x000fe20003f86270 */
[----:B------:R3:W-:Y:S01]  /*e5c0*/  @!P2 ST.E.64 [R28.64], R62 ;  /* 0x0000003e1c00a985 */ /* 0x0007e2000c101b08 */
[-C--:B------:R-:W-:Y:S02]  /*e5d0*/  @!P1 LEA.HI.X R27, R24, R148.reuse, R23, 0x2, P6 ;  /* 0x00000094181b9211 */ /* 0x080fe400030f1417 */
[----:B------:R-:W-:Y:S02]  /*e5e0*/  @!P0 LEA R24, P6, R22, R149, 0x2 ;  /* 0x0000009516188211 */ /* 0x000fe400078c10ff */
[----:B------:R-:W-:Y:S01]  /*e5f0*/  ISETP.GE.AND P3, PT, R16, c[0x0][0x3c8], PT ;  /* 0x0000f20010007a0c */ /* 0x000fe20003f66270 */
[----:B------:R3:W-:Y:S01]  /*e600*/  @!P1 ST.E.64 [R26.64], R66 ;  /* 0x000000421a009985 */ /* 0x0007e2000c101b08 */
[----:B------:R-:W-:Y:S02]  /*e610*/  @!P0 LEA.HI.X R25, R22, R148, R21, 0x2, P6 ;  /* 0x0000009416198211 */ /* 0x000fe400030f1415 */
[----:B------:R-:W-:-:S02]  /*e620*/  ISETP.GE.AND P2, PT, R14, c[0x0][0x3c8], PT ;  /* 0x0000f2000e007a0c */ /* 0x000fc40003f46270 */
[----:B------:R-:W-:Y:S01]  /*e630*/  @!P5 LEA R22, P6, R20, R149, 0x2 ;  /* 0x000000951416d211 */ /* 0x000fe200078c10ff */
[----:B------:R3:W-:Y:S01]  /*e640*/  @!P0 ST.E.64 [R24.64], R70 ;  /* 0x0000004618008985 */ /* 0x0007e2000c101b08 */
[----:B------:R-:W-:Y:S02]  /*e650*/  ISETP.GE.AND P1, PT, R12, c[0x0][0x3c8], PT ;  /* 0x0000f2000c007a0c */ /* 0x000fe40003f26270 */
[----:B------:R-:W-:-:S03]  /*e660*/  @!P5 LEA.HI.X R23, R20, R148, R19, 0x2, P6 ;  /* 0x000000941417d211 */ /* 0x000fc600030f1413 */
[-C--:B------:R-:W-:Y:S02]  /*e670*/  @!P3 LEA R20, P6, R16, R149.reuse, 0x2 ;  /* 0x000000951014b211 */ /* 0x080fe400078c10ff */
[-C--:B-1----:R-:W-:Y:S01]  /*e680*/  @!P4 LEA R4, P0, R18, R149.reuse, 0x2 ;  /* 0x000000951204c211 */ /* 0x082fe200078010ff */
[----:B------:R3:W-:Y:S01]  /*e690*/  @!P5 ST.E.64 [R22.64], R74 ;  /* 0x0000004a1600d985 */ /* 0x0007e2000c101b08 */
[-C--:B------:R-:W-:Y:S02]  /*e6a0*/  @!P3 LEA.HI.X R21, R16, R148.reuse, R15, 0x2, P6 ;  /* 0x000000941015b211 */ /* 0x080fe400030f140f */
[-C--:B------:R-:W-:Y:S02]  /*e6b0*/  @!P4 LEA.HI.X R5, R18, R148.reuse, R17, 0x2, P0 ;  /* 0x000000941205c211 */ /* 0x080fe400000f1411 */
[----:B------:R-:W-:Y:S02]  /*e6c0*/  ISETP.GE.AND P0, PT, R10, c[0x0][0x3c8], PT ;  /* 0x0000f2000a007a0c */ /* 0x000fe40003f06270 */
[CC--:B------:R-:W-:Y:S01]  /*e6d0*/  @!P2 LEA R16, P6, R14.reuse, R149.reuse, 0x2 ;  /* 0x000000950e10a211 */ /* 0x0c0fe200078c10ff */
[----:B------:R3:W-:Y:S03]  /*e6e0*/  @!P4 ST.E.64 [R4.64], R78 ;  /* 0x0000004e0400c985 */ /* 0x0007e6000c101b08 */
[----:B------:R-:W-:Y:S01]  /*e6f0*/  @!P2 LEA.HI.X R17, R14, R148, R13, 0x2, P6 ;  /* 0x000000940e11a211 */ /* 0x000fe200030f140d */
[----:B------:R3:W-:Y:S01]  /*e700*/  @!P3 ST.E.64 [R20.64], R82 ;  /* 0x000000521400b985 */ /* 0x0007e2000c101b08 */
        /* <DEDUP_REMOVED lines=9> */
[----:B---3--:R-:W-:-:S04]  /*e7a0*/  LEA R4, P0, R8, R149, 0x2 ;  /* 0x0000009508047211 */ /* 0x008fc800078010ff */
[----:B------:R-:W-:-:S05]  /*e7b0*/  LEA.HI.X R5, R8, R148, R7, 0x2, P0 ;  /* 0x0000009408057211 */ /* 0x000fca00000f1407 */
[----:B------:R1:W-:Y:S01]  /*e7c0*/  ST.E.64 [R4.64], R98 ;  /* 0x0000006204007985 */ /* 0x0003e2000c101b08 */
[----:B------:R-:W-:Y:S05]  /*e7d0*/  BRA `(.L_x_2159) ;  /* 0x00000bc000007947 */ /* 0x000fea0003800000 */
.L_x_2144:
        /* <DEDUP_REMOVED lines=16> */
[----:B--2--5:R1:W2:Y:S04]  /*e8e0*/  LDG.E R6, [R4.64] ;  /* 0x0000000804067981 */ /* 0x0242a8000c1e1900 */
[----:B-1--4-:R-:W2:Y:S02]  /*e8f0*/  LDG.E R4, [R4.64+0x4] ;  /* 0x0000040804047981 */ /* 0x012ea4000c1e1900 */
[----:B--2---:R-:W-:Y:S02]  /*e900*/  IADD3 R6, -R6, R4, RZ ;  /* 0x0000000406067210 */ /* 0x004fe40007ffe1ff */
.L_x_2165:
[----:B------:R-:W-:Y:S01]  /*e910*/  ISETP.GT.AND P0, PT, R206, 0x7f, PT ;  /* 0x0000007fce00780c */ /* 0x000fe20003f04270 */
[----:B------:R-:W-:Y:S01]  /*e920*/  BSSY B0, `(.L_x_2166) ;  /* 0x0000034000007945 */ /* 0x000fe20003800000 */
[----:B------:R-:W-:Y:S02]  /*e930*/  SEL R230, R230, RZ, !P2 ;  /* 0x000000ffe6e67207 */ /* 0x000fe40005000000 */
[----:B------:R-:W-:-:S02]  /*e940*/  SEL R7, R7, RZ, !P2 ;  /* 0x000000ff07077207 */ /* 0x000fc40005000000 */
[----:B----45:R-:W-:-:S07]  /*e950*/  SHF.R.S32.HI R4, RZ, 0x1f, R0 ;  /* 0x0000001fff047819 */ /* 0x030fce0000011400 */
[----:B------:R-:W-:Y:S05]  /*e960*/  @P0 BRA `(.L_x_2167) ;  /* 0x000002f000000947 */ /* 0x000fea0003800000 */
[----:B------:R-:W-:Y:S01]  /*e970*/  IMAD R5, R6, c[0x0][0x4e8], RZ ;  /* 0x00013a0006057a24 */ /* 0x000fe200078e02ff */
[----:B------:R-:W-:-:S04]  /*e980*/  IADD3 R2, R197, R206, RZ ;  /* 0x000000cec5027210 */ /* 0x000fc80007ffe0ff */
[----:B------:R-:W-:-:S13]  /*e990*/  ISETP.GE.AND P0, PT, R2, R5, PT ;  /* 0x000000050200720c */ /* 0x000fda0003f06270 */
[----:B------:R-:W-:Y:S05]  /*e9a0*/  @P0 BRA `(.L_x_2167) ;  /* 0x000002b000000947 */ /* 0x000fea0003800000 */
[----:B------:R-:W-:Y:S01]  /*e9b0*/  IMAD.MOV.U32 R22, RZ, RZ, 0x368 ;  /* 0x00000368ff167424 */ /* 0x000fe200078e00ff */
[----:B------:R-:W-:Y:S01]  /*e9c0*/  ISETP.GT.AND P2, PT, R234, 0x1, PT ;  /* 0x00000001ea00780c */ /* 0x000fe20003f44270 */
[----:B------:R-:W-:Y:S01]  /*e9d0*/  IMAD.MOV.U32 R5, RZ, RZ, c[0x0][0x4e8] ;  /* 0x00013a00ff057624 */ /* 0x000fe200078e00ff */
[----:B------:R-:W-:Y:S02]  /*e9e0*/  MOV R10, R2 ;  /* 0x00000002000a7202 */ /* 0x000fe40000000f00 */
[----:B------:R-:W-:Y:S02]  /*e9f0*/  SEL R22, R22, 0x328, P2 ;  /* 0x0000032816167807 */ /* 0x000fe40001000000 */
[----:B------:R-:W-:Y:S02]  /*ea00*/  ISETP.NE.AND P0, PT, R5, 0x1, PT ;  /* 0x000000010500780c */ /* 0x000fe40003f05270 */
[----:B------:R-:W4:Y:S01]  /*ea10*/  LDC.64 R20, c[0x0][R22+0x170] ;  /* 0x00005c0016147b82 */ /* 0x000f220000000a00 */
[----:B------:R-:W-:-:S07]  /*ea20*/  SEL R235, R235, RZ, P2 ;  /* 0x000000ffebeb7207 */ /* 0x000fce0001000000 */
[----:B------:R-:W5:Y:S03]  /*ea30*/  LDC.64 R14, c[0x0][R22+0x168] ;  /* 0x00005a00160e7b82 */ /* 0x000f660000000a00 */
[----:B------:R-:W-:-:S05]  /*ea40*/  @P0 IMAD.HI.U32 R9, R2, c[0x0][0x4ec], RZ ;  /* 0x00013b0002090a27 */ /* 0x000fca00078e00ff */
[----:B------:R-:W1:Y:S01]  /*ea50*/  LDC.64 R18, c[0x0][R22+0x178] ;  /* 0x00005e0016127b82 */ /* 0x000e620000000a00 */
[----:B------:R-:W-:-:S05]  /*ea60*/  @P0 SHF.R.U32.HI R10, RZ, c[0x0][0x4f0], R9 ;  /* 0x00013c00ff0a0a19 */ /* 0x000fca0000011609 */
[----:B------:R-:W-:Y:S02]  /*ea70*/  IMAD.MOV R9, RZ, RZ, -R10 ;  /* 0x000000ffff097224 */ /* 0x000fe400078e0a0a */
[----:B------:R-:W2:Y:S02]  /*ea80*/  LDC.64 R16, c[0x0][R22+0x160] ;  /* 0x0000580016107b82 */ /* 0x000ea40000000a00 */
[----:B------:R-:W-:Y:S02]  /*ea90*/  IMAD R9, R9, c[0x0][0x4e8], R2 ;  /* 0x00013a0009097a24 */ /* 0x000fe400078e0202 */
[-C--:B----4-:R-:W-:Y:S02]  /*eaa0*/  IMAD R5, R21, R230.reuse, RZ ;  /* 0x000000e615057224 */ /* 0x090fe400078e02ff */
[----:B------:R-:W-:-:S04]  /*eab0*/  IMAD.WIDE.U32 R12, R20, R230, RZ ;  /* 0x000000e6140c7225 */ /* 0x000fc800078e00ff */
[----:B------:R-:W-:Y:S02]  /*eac0*/  IMAD R5, R20, R7, R5 ;  /* 0x0000000714057224 */ /* 0x000fe400078e0205 */
[-C--:B-----5:R-:W-:Y:S02]  /*ead0*/  IMAD R8, R15, R231.reuse, RZ ;  /* 0x000000e70f087224 */ /* 0x0a0fe400078e02ff */
[----:B------:R-:W-:Y:S01]  /*eae0*/  IMAD.WIDE.U32 R14, R14, R231, RZ ;  /* 0x000000e70e0e7225 */ /* 0x000fe200078e00ff */
[----:B------:R-:W-:-:S03]  /*eaf0*/  IADD3 R5, R13, R5, RZ ;  /* 0x000000050d057210 */ /* 0x000fc60007ffe0ff */
[----:B------:R-:W-:Y:S01]  /*eb00*/  IMAD.IADD R8, R15, 0x1, R8 ;  /* 0x000000010f087824 */ /* 0x000fe200078e0208 */
[----:B------:R-:W-:Y:S01]  /*eb10*/  IADD3 R14, P1, P0, R12, R14, R0 ;  /* 0x0000000e0c0e7210 */ /* 0x000fe2000783e000 */
[-C--:B-1----:R-:W-:Y:S02]  /*eb20*/  IMAD R11, R19, R235.reuse, RZ ;  /* 0x000000eb130b7224 */ /* 0x082fe400078e02ff */
[----:B------:R-:W-:Y:S01]  /*eb30*/  IMAD.WIDE.U32 R18, R18, R235, RZ ;  /* 0x000000eb12127225 */ /* 0x000fe200078e00ff */
[----:B------:R-:W-:Y:S02]  /*eb40*/  IADD3.X R5, R5, R8, R4, P1, P0 ;  /* 0x0000000805057210 */ /* 0x000fe40000fe0404 */
[----:B------:R-:W-:Y:S02]  /*eb50*/  SHF.R.S32.HI R8, RZ, 0x1f, R9 ;  /* 0x0000001fff087819 */ /* 0x000fe40000011409 */
[----:B------:R-:W-:Y:S01]  /*eb60*/  IADD3 R14, P1, P0, R10, R14, R18 ;  /* 0x0000000e0a0e7210 */ /* 0x000fe2000783e012 */
[----:B--2---:R-:W-:Y:S01]  /*eb70*/  IMAD R2, R17, R9, RZ ;  /* 0x0000000911027224 */ /* 0x004fe200078e02ff */
[----:B------:R-:W-:-:S02]  /*eb80*/  IADD3 R11, R19, R11, RZ ;  /* 0x0000000b130b7210 */ /* 0x000fc40007ffe0ff */
[----:B------:R-:W-:Y:S01]  /*eb90*/  SHF.R.S32.HI R10, RZ, 0x1f, R10 ;  /* 0x0000001fff0a7819 */ /* 0x000fe2000001140a */
[----:B------:R-:W-:Y:S01]  /*eba0*/  IMAD R2, R16, R8, R2 ;  /* 0x0000000810027224 */ /* 0x000fe200078e0202 */
[----:B------:R-:W-:Y:S02]  /*ebb0*/  MOV R8, c[0x0][0x4ac] ;  /* 0x00012b0000087a02 */ /* 0x000fe40000000f00 */
[----:B------:R-:W-:Y:S01]  /*ebc0*/  IADD3.X R15, R10, R5, R11, P1, P0 ;  /* 0x000000050a0f7210 */ /* 0x000fe20000fe040b */
[----:B------:R-:W-:Y:S01]  /*ebd0*/  IMAD.MOV.U32 R5, RZ, RZ, c[0x0][0x4a8] ;  /* 0x00012a00ff057624 */ /* 0x000fe200078e00ff */
[----:B------:R-:W-:-:S03]  /*ebe0*/  SEL R8, R8, c[0x0][0x454], P2 ;  /* 0x0001150008087a07 */ /* 0x000fc60001000000 */
[----:B------:R-:W-:Y:S01]  /*ebf0*/  IMAD.WIDE.U32 R14, R16, R9, R14 ;  /* 0x00000009100e7225 */ /* 0x000fe200078e000e */
[----:B------:R-:W-:-:S03]  /*ec00*/  SEL R5, R5, c[0x0][0x450], P2 ;  /* 0x0001140005057a07 */ /* 0x000fc60001000000 */
[----:B------:R-:W-:Y:S01]  /*ec10*/  IMAD.IADD R2, R15, 0x1, R2 ;  /* 0x000000010f027824 */ /* 0x000fe200078e0202 */
[----:B------:R-:W-:-:S04]  /*ec20*/  LEA R10, P0, R14, R5, 0x2 ;  /* 0x000000050e0a7211 */ /* 0x000fc800078010ff */
[----:B------:R-:W-:Y:S02]  /*ec30*/  LEA.HI.X R11, R14, R8, R2, 0x2, P0 ;  /* 0x000000080e0b7211 */ /* 0x000fe400000f1402 */
[----:B------:R-:W-:-:S05]  /*ec40*/  MOV R2, 0xff800000 ;  /* 0xff80000000027802 */ /* 0x000fca0000000f00 */
[----:B------:R1:W-:Y:S02]  /*ec50*/  STG.E [R10.64], R2 ;  /* 0x000000020a007986 */ /* 0x0003e4000c101908 */
.L_x_2167:
[----:B------:R-:W-:Y:S05]  /*ec60*/  BSYNC B0 ;  /* 0x0000000000007941 */ /* 0x000fea0003800000 */
.L_x_2166:
[----:B------:R-:W-:-:S13]  /*ec70*/  ISETP.GT.AND P0, PT, R234, 0x1, PT ;  /* 0x00000001ea00780c */ /* 0x000fda0003f04270 */
[----:B------:R-:W-:Y:S05]  /*ec80*/  @P0 BRA `(.L_x_2159) ;  /* 0x0000071000000947 */ /* 0x000fea0003800000 */
[----:B-1----:R-:W-:Y:S01]  /*ec90*/  MOV R2, c[0x0][0x4e8] ;  /* 0x00013a0000027a02 */ /* 0x002fe20000000f00 */
[----:B------:R-:W-:Y:S02]  /*eca0*/  IMAD R4, R4, c[0x0][0x3a0], RZ ;  /* 0x0000e80004047a24 */ /* 0x000fe400078e02ff */
[----:B------:R-:W-:Y:S01]  /*ecb0*/  IMAD.WIDE.U32 R8, R0, c[0x0][0x3a0], RZ ;  /* 0x0000e80000087a25 */ /* 0x000fe200078e00ff */
[----:B------:R-:W-:-:S03]  /*ecc0*/  ISETP.NE.AND P0, PT, R2, 0x1, PT ;  /* 0x000000010200780c */ /* 0x000fc60003f05270 */
[----:B------:R-:W-:Y:S01]  /*ecd0*/  IMAD R4, R0, c[0x0][0x3a4], R4 ;  /* 0x0000e90000047a24 */ /* 0x000fe200078e0204 */
[----:B------:R-:W-:Y:S01]  /*ece0*/  LEA R0, R218, R219, 0x5 ;  /* 0x000000dbda007211 */ /* 0x000fe200078e28ff */
[----:B------:R-:W-:-:S03]  /*ecf0*/  IMAD R7, R7, c[0x0][0x3f0], RZ ;  /* 0x0000fc0007077a24 */ /* 0x000fc600078e02ff */
[----:B------:R-:W-:Y:S01]  /*ed00*/  IADD3 R0, R197, R0, RZ ;  /* 0x00000000c5007210 */ /* 0x000fe20007ffe0ff */
[----:B------:R-:W-:Y:S01]  /*ed10*/  IMAD R7, R230, c[0x0][0x3f4], R7 ;  /* 0x0000fd00e6077a24 */ /* 0x000fe200078e0207 */
[----:B------:R-:W-:Y:S02]  /*ed20*/  IADD3 R9, R9, R4, RZ ;  /* 0x0000000409097210 */ /* 0x000fe40007ffe0ff */
[----:B------:R-:W-:Y:S01]  /*ed30*/  MOV R4, R0 ;  /* 0x0000000000047202 */ /* 0x000fe20000000f00 */
[----:B------:R-:W-:Y:S01]  /*ed40*/  @P0 IMAD.HI.U32 R2, R0, c[0x0][0x4ec], RZ ;  /* 0x00013b0000020a27 */ /* 0x000fe200078e00ff */
[----:B------:R-:W-:-:S03]  /*ed50*/  IADD3 R197, R219, R197, RZ ;  /* 0x000000c5dbc57210 */ /* 0x000fc60007ffe0ff */
        /* <DEDUP_REMOVED lines=13> */
[----:B------:R-:W-:Y:S01]  /*ee30*/  IMAD R8, R8, c[0x0][0x3d8], RZ ;  /* 0x0000f60008087a24 */ /* 0x000fe200078e02ff */
[----:B------:R-:W-:-:S03]  /*ee40*/  MOV R10, R230 ;  /* 0x000000e6000a7202 */ /* 0x000fc60000000f00 */
[C---:B------:R-:W-:Y:S02]  /*ee50*/  IMAD R8, R5.reuse, c[0x0][0x3dc], R8 ;  /* 0x0000f70005087a24 */ /* 0x040fe400078e0208 */
[----:B------:R-:W-:-:S05]  /*ee60*/  IMAD.WIDE.U32 R10, R5, c[0x0][0x3d8], R10 ;  /* 0x0000f600050a7a25 */ /* 0x000fca00078e000a */
[----:B------:R-:W-:Y:S02]  /*ee70*/  LEA R7, P0, R10, c[0x0][0x380], 0x1 ;  /* 0x0000e0000a077a11 */ /* 0x000fe400078008ff */
[----:B------:R-:W-:-:S04]  /*ee80*/  IADD3 R8, R11, R8, RZ ;  /* 0x000000080b087210 */ /* 0x000fc80007ffe0ff */
[----:B------:R-:W-:Y:S01]  /*ee90*/  LEA.HI.X R8, R10, c[0x0][0x384], R8, 0x1, P0 ;  /* 0x0000e1000a087a11 */ /* 0x000fe200000f0c08 */
[----:B------:R-:W-:Y:S05]  /*eea0*/  BRA.DIV ~URZ, `(.L_x_2168) ;  /* 0x000021727f007947 */ /* 0x000fea000b800000 */
[----:B------:R1:W4:Y:S02]  /*eeb0*/  SHFL.IDX PT, R9, R8, RZ, 0x181f ;  /* 0x00181fff08097589 */ /* 0x00032400000e0000 */
.L_x_2223:
[----:B------:R-:W-:Y:S05]  /*eec0*/  BRA.DIV ~URZ, `(.L_x_2169) ;  /* 0x000021c27f007947 */ /* 0x000fea000b800000 */
[----:B------:R1:W2:Y:S02]  /*eed0*/  SHFL.IDX PT, R0, R7, RZ, 0x181f ;  /* 0x00181fff07007589 */ /* 0x0002a400000e0000 */
.L_x_2224:
[----:B------:R-:W-:Y:S01]  /*eee0*/  IMAD R6, R6, c[0x0][0x4e8], RZ ;  /* 0x00013a0006067a24 */ /* 0x000fe200078e02ff */
[----:B------:R-:W-:Y:S04]  /*eef0*/  BSSY B0, `(.L_x_2170) ;  /* 0x000000f000007945 */ /* 0x000fe80003800000 */
        /* <DEDUP_REMOVED lines=8> */
[-C--:B----4-:R-:W-:Y:S02]  /*ef80*/  @!P2 LEA.HI.X R11, R222, R9.reuse, R223, 0x1, P5 ;  /* 0x00000009de0ba211 */ /* 0x090fe400028f0cdf */
[-C--:B------:R-:W-:Y:S02]  /*ef90*/  @!P1 LEA.HI.X R5, R208, R9.reuse, R203, 0x1, P4 ;  /* 0x00000009d0059211 */ /* 0x080fe400020f0ccb */
[----:B------:R-:W-:Y:S01]  /*efa0*/  @!P0 LEA.HI.X R13, R207, R9, R202, 0x1, P3 ;  /* 0x00000009cf0d8211 */ /* 0x000fe200018f0cca */
[----:B------:R2:W-:Y:S04]  /*efb0*/  @!P2 ST.E.128 [R10.64], RZ ;  /* 0x000000ff0a00a985 */ /* 0x0005e8000c101d08 */
[----:B------:R2:W-:Y:S04]  /*efc0*/  @!P1 ST.E.128 [R4.64], RZ ;  /* 0x000000ff04009985 */ /* 0x0005e8000c101d08 */
[----:B------:R2:W-:Y:S02]  /*efd0*/  @!P0 ST.E.128 [R12.64], RZ ;  /* 0x000000ff0c008985 */ /* 0x0005e4000c101d08 */
.L_x_2171:
[----:B------:R-:W-:Y:S05]  /*efe0*/  BSYNC B0 ;  /* 0x0000000000007941 */ /* 0x000fea0003800000 */
.L_x_2170:
[----:B------:R-:W-:Y:S05]  /*eff0*/  BRA.DIV ~URZ, `(.L_x_2172) ;  /* 0x000021027f007947 */ /* 0x000fea000b800000 */
[----:B----4-:R4:W1:Y:S04]  /*f000*/  SHFL.IDX PT, R9, R8, 0x1, 0x181f ;  /* 0x00381f0008097f89 */ /* 0x01086800000e0000 */
[----:B--2---:R4:W2:Y:S02]  /*f010*/  SHFL.IDX PT, R0, R7, 0x1, 0x181f ;  /* 0x00381f0007007f89 */ /* 0x0048a400000e0000 */
.L_x_2225:
        /* <DEDUP_REMOVED lines=16> */
.L_x_2174:
[----:B------:R-:W-:Y:S05]  /*f120*/  BSYNC B0 ;  /* 0x0000000000007941 */ /* 0x000fea0003800000 */
.L_x_2173:
[----:B------:R-:W-:Y:S05]  /*f130*/  BRA.DIV ~URZ, `(.L_x_2175) ;  /* 0x000020927f007947 */ /* 0x000fea000b800000 */
[----:B-1----:R1:W3:Y:S02]  /*f140*/  SHFL.IDX PT, R9, R8, 0x2, 0x181f ;  /* 0x00581f0008097f89 */ /* 0x0022e400000e0000 */
.L_x_2226:
[----:B------:R-:W-:Y:S05]  /*f150*/  BRA.DIV ~URZ, `(.L_x_2176) ;  /* 0x000020e27f007947 */ /* 0x000fea000b800000 */
[----:B--2---:R2:W1:Y:S02]  /*f160*/  SHFL.IDX PT, R0, R7, 0x2, 0x181f ;  /* 0x00581f0007007f89 */ /* 0x00446400000e0000 */
.L_x_2227:
        /* <DEDUP_REMOVED lines=10> */
[-C--:B---3--:R-:W-:Y:S02]  /*f210*/  @!P2 LEA.HI.X R11, R222, R9.reuse, R223, 0x1, P5 ;  /* 0x00000009de0ba211 */ /* 0x088fe400028f0cdf */
[-C--:B------:R-:W-:Y:S02]  /*f220*/  @!P1 LEA.HI.X R5, R208, R9.reuse, R203, 0x1, P4 ;  /* 0x00000009d0059211 */ /* 0x080fe400020f0ccb */
[----:B------:R-:W-:Y:S01]  /*f230*/  @!P0 LEA.HI.X R13, R207, R9, R202, 0x1, P3 ;  /* 0x00000009cf0d8211 */ /* 0x000fe200018f0cca */
[----:B------:R1:W-:Y:S04]  /*f240*/  @!P2 ST.E.128 [R10.64], RZ ;  /* 0x000000ff0a00a985 */ /* 0x0003e8000c101d08 */
[----:B------:R1:W-:Y:S04]  /*f250*/  @!P1 ST.E.128 [R4.64], RZ ;  /* 0x000000ff04009985 */ /* 0x0003e8000c101d08 */
[----:B------:R1:W-:Y:S02]  /*f260*/  @!P0 ST.E.128 [R12.64], RZ ;  /* 0x000000ff0c008985 */ /* 0x0003e4000c101d08 */
.L_x_2178:
[----:B------:R-:W-:Y:S05]  /*f270*/  BSYNC B0 ;  /* 0x0000000000007941 */ /* 0x000fea0003800000 */
.L_x_2177:
[----:B------:R-:W-:Y:S05]  /*f280*/  BRA.DIV ~URZ, `(.L_x_2179) ;  /* 0x000020227f007947 */ /* 0x000fea000b800000 */
[----:B-1--4-:R-:W1:Y:S04]  /*f290*/  SHFL.IDX PT, R8, R8, 0x3, 0x181f ;  /* 0x00781f0008087f89 */ /* 0x012e6800000e0000 */
[----:B--2---:R-:W2:Y:S02]  /*f2a0*/  SHFL.IDX PT, R7, R7, 0x3, 0x181f ;  /* 0x00781f0007077f89 */ /* 0x004ea400000e0000 */
.L_x_2228:
[----:B------:R-:W-:-:S04]  /*f2b0*/  IADD3 R197, R197, 0x60, RZ ;  /* 0x00000060c5c57810 */ /* 0x000fc80007ffe0ff */
        /* <DEDUP_REMOVED lines=14> */
.L_x_2159:
[----:B------:R-:W-:Y:S05]  /*f3a0*/  BSYNC B1 ;  /* 0x0000000000017941 */ /* 0x000fea0003800000 */
.L_x_2143:
[----:B------:R-:W-:-:S13]  /*f3b0*/  ISETP.NE.AND P0, PT, R220, RZ, PT ;  /* 0x000000ffdc00720c */ /* 0x000fda0003f05270 */
[----:B------:R-:W-:Y:S01]  /*f3c0*/  @P0 WARPSYNC 0xffffffff ;  /* 0xffffffff00000948 */ /* 0x000fe20003800000 */
[----:B------:R-:W-:Y:S06]  /*f3d0*/  @P0 BAR.SYNC.DEFER_BLOCKING 0x5, 0x100 ;  /* 0x0144000000000b1d */ /* 0x000fec0000010000 */
[----:B------:R-:W4:Y:S04]  /*f3e0*/  @P0 LDS.128 R196, [0x24100] ;  /* 0x02410000ffc40984 */ /* 0x000f280000000c00 */
[----:B------:R-:W-:Y:S06]  /*f3f0*/  @P0 BAR.ARV 0x4, 0x100 ;  /* 0x0104000000000b1d */ /* 0x000fec0000002000 */
[----:B------:R-:W-:Y:S05]  /*f400*/  @P0 BRA `(.L_x_2180) ;  /* 0x00000ea000000947 */ /* 0x000fea0003800000 */
[----:B-1----:R-:W-:Y:S01]  /*f410*/  LOP3.LUT R6, R206, 0x1f, RZ, 0xc0, !PT ;  /* 0x0000001fce067812 */ /* 0x002fe200078ec0ff */
[----:B--2---:R-:W-:-:S03]  /*f420*/  IMAD.MOV.U32 R11, RZ, RZ, RZ ;  /* 0x000000ffff0b7224 */ /* 0x004fc600078e00ff */
[----:B------:R-:W-:Y:S01]  /*f430*/  ISETP.NE.AND P5, PT, R6, 0x1f, PT ;  /* 0x0000001f0600780c */ /* 0x000fe20003fa5270 */
[----:B------:R-:W-:Y:S10]  /*f440*/  BRA.DIV ~URZ, `(.L_x_2181) ;  /* 0x00001f327f007947 */ /* 0x000ff4000b800000 */
[----:B------:R1:W2:Y:S02]  /*f450*/  SHFL.IDX PT, R7, R3, RZ, 0x1f ;  /* 0x00001fff03077589 */ /* 0x0002a400000e0000 */
.L_x_2229:
[----:B------:R-:W-:Y:S05]  /*f460*/  BRA.DIV ~URZ, `(.L_x_2182) ;  /* 0x00001f827f007947 */ /* 0x000fea000b800000 */
[----:B-1----:R-:W1:Y:S02]  /*f470*/  SHFL.IDX PT, R3, R3, 0x1, 0x1f ;  /* 0x00201f0003037f89 */ /* 0x002e6400000e0000 */
.L_x_2230:
[----:B---34-:R-:W-:Y:S02]  /*f480*/  IMAD.IADD R4, R199, 0x1, R6 ;  /* 0x00000001c7047824 */ /* 0x018fe400078e0206 */
        /* <DEDUP_REMOVED lines=17> */
.L_x_2231:
        /* <DEDUP_REMOVED lines=16> */
.L_x_2232:
[----:B----4-:R-:W-:Y:S01]  /*f6a0*/  IMAD R0, R0, c[0x0][0x538], RZ ;  /* 0x00014e0000007a24 */ /* 0x010fe200078e02ff */
[----:B------:R-:W-:Y:S04]  /*f6b0*/  BSSY B1, `(.L_x_2185) ;  /* 0x00000ba000017945 */ /* 0x000fe80003800000 */
[----:B-1----:R-:W-:-:S04]  /*f6c0*/  IADD3 R196, R0, R3, RZ ;  /* 0x0000000300c47210 */ /* 0x002fc80007ffe0ff */
[----:B--2---:R-:W-:-:S13]  /*f6d0*/  ISETP.GT.AND P6, PT, R196, R7, PT ;  /* 0x00000007c400720c */ /* 0x004fda0003fc4270 */
[----:B------:R-:W-:Y:S05]  /*f6e0*/  @P6 BRA `(.L_x_2186) ;  /* 0x0000024000006947 */ /* 0x000fea0003800000 */
.L_x_2190:
        /* <DEDUP_REMOVED lines=16> */
.L_x_2233:
        /* <DEDUP_REMOVED lines=16> */
.L_x_2234:
[----:B--2---:R-:W-:-:S05]  /*f8f0*/  IMAD R0, R0, c[0x0][0x538], RZ ;  /* 0x00014e0000007a24 */ /* 0x004fca00078e02ff */
[----:B------:R-:W-:-:S04]  /*f900*/  IADD3 R196, R0, R196, RZ ;  /* 0x000000c400c47210 */ /* 0x000fc80007ffe0ff */
[----:B------:R-:W-:-:S13]  /*f910*/  ISETP.GT.AND P6, PT, R196, R7, PT ;  /* 0x00000007c400720c */ /* 0x000fda0003fc4270 */
[----:B-1----:R-:W-:Y:S05]  /*f920*/  @!P6 BRA `(.L_x_2190) ;  /* 0xfffffdc00000e947 */ /* 0x002fea000383ffff */
.L_x_2186:
[----:B------:R-:W-:-:S05]  /*f930*/  IADD3 R196, -R0, R196, RZ ;  /* 0x000000c400c47210 */ /* 0x000fca0007ffe1ff */
[----:B------:R-:W-:-:S05]  /*f940*/  IMAD R0, R9, c[0x0][0x538], R196 ;  /* 0x00014e0009007a24 */ /* 0x000fca00078e02c4 */
[----:B------:R-:W-:Y:S01]  /*f950*/  ISETP.GT.AND P0, PT, R0, R7, PT ;  /* 0x000000070000720c */ /* 0x000fe20003f04270 */
[----:B------:R-:W-:-:S12]  /*f960*/  BRA.DIV ~URZ, `(.L_x_2191) ;  /* 0x00001f127f007947 */ /* 0x000fd8000b800000 */
[----:B------:R-:W-:-:S04]  /*f970*/  VOTE.ANY R8, PT, !P0 ;  /* 0x0000000000087806 */ /* 0x000fc800040e0100 */
.L_x_2235:
[----:B------:R-:W1:Y:S02]  /*f980*/  POPC R12, R8 ;  /* 0x00000008000c7309 */ /* 0x000e640000000000 */
[----:B-1----:R-:W-:Y:S01]  /*f990*/  IADD3 R199, R12, R199, RZ ;  /* 0x000000c70cc77210 */ /* 0x002fe20007ffe0ff */
[----:B------:R-:W-:Y:S05]  /*f9a0*/  BRA.DIV ~URZ, `(.L_x_2192) ;  /* 0x00001f127f007947 */ /* 0x000fea000b800000 */
[----:B------:R1:W2:Y:S04]  /*f9b0*/  SHFL.IDX PT, R197, R197, R12, 0x1f ;  /* 0x00001f0cc5c57589 */ /* 0x0002a800000e0000 */
[----:B------:R1:W4:Y:S02]  /*f9c0*/  SHFL.IDX PT, R3, R11, R12, 0x1f ;  /* 0x00001f0c0b037589 */ /* 0x00032400000e0000 */
.L_x_2236:
[----:B------:R-:W-:Y:S01]  /*f9d0*/  ISETP.NE.AND P0, PT, R8, RZ, PT ;  /* 0x000000ff0800720c */ /* 0x000fe20003f05270 */
[----:B------:R-:W-:-:S12]  /*f9e0*/  BSSY B0, `(.L_x_2193) ;  /* 0x0000005000007945 */ /* 0x000fd80003800000 */
[----:B------:R-:W-:Y:S05]  /*f9f0*/  @!P0 BRA `(.L_x_2194) ;  /* 0x0000003000008947 */ /* 0x000fea0003800000 */
[----:B------:R-:W-:Y:S01]  /*fa00*/  IADD3 R4, R12, -0x1, RZ ;  /* 0xffffffff0c047810 */ /* 0x000fe20007ffe0ff */
[----:B------:R-:W-:Y:S05]  /*fa10*/  BRA.DIV ~URZ, `(.L_x_2195) ;  /* 0x00001f727f007947 */ /* 0x000fea000b800000 */
[----:B------:R1:W3:Y:S02]  /*fa20*/  SHFL.IDX PT, R10, R9, R4, 0x1f ;  /* 0x00001f04090a7589 */ /* 0x0002e400000e0000 */
.L_x_2194:
[----:B------:R-:W-:Y:S05]  /*fa30*/  BSYNC B0 ;  /* 0x0000000000007941 */ /* 0x000fea0003800000 */
.L_x_2193:
[----:B----4-:R-:W-:Y:S01]  /*fa40*/  ISETP.NE.AND P0, PT, R3, 0x1, PT ;  /* 0x000000010300780c */ /* 0x010fe20003f05270 */
[----:B---3--:R-:W-:Y:S01]  /*fa50*/  IMAD R196, R10, c[0x0][0x538], R196 ;  /* 0x00014e000ac47a24 */ /* 0x008fe200078e02c4 */
[----:B------:R-:W-:Y:S04]  /*fa60*/  BSSY B0, `(.L_x_2196) ;  /* 0x0000077000007945 */ /* 0x000fe80003800000 */
[----:B------:R-:W-:-:S07]  /*fa70*/  IADD3 R5, -R196, R7, RZ ;  /* 0x00000007c4057210 */ /* 0x000fce0007ffe1ff */
        /* <DEDUP_REMOVED lines=56> */
.L_x_2197:
[----:B------:R-:W-:-:S04]  /*fe00*/  IMAD.MOV.U32 R0, RZ, RZ, 0x4 ;  /* 0x00000004ff007424 */ /* 0x000fc800078e00ff */
[----:B------:R-:W-:-:S06]  /*fe10*/  IMAD.WIDE R2, R199, R0, c[0x0][0x590] ;  /* 0x00016400c7027625 */ /* 0x000fcc00078e0200 */
[----:B------:R-:W3:Y:S01]  /*fe20*/  LDG.E R3, [R2.64] ;  /* 0x0000000802037981 */ /* 0x000ee2000c1e1900 */
        /* <DEDUP_REMOVED lines=31> */
[----:B------:R-:W-:Y:S01]  /*10020*/  IABS R8, R3 ;  /* 0x0000000300087213 */ /* 0x000fe20000000000 */
[----:B------:R-:W-:Y:S01]  /*10030*/  IMAD.MOV R198, RZ, RZ, -R3 ;  /* 0x000000ffffc67224 */ /* 0x000fe200078e0a03 */
[----:B------:R-:W-:Y:S02]  /*10040*/  IADD3 R4, R4, 0x1000000, R5 ;  /* 0x0100000004047810 */ /* 0x000fe40007ffe005 */
[----:B------:R-:W1:Y:S08]  /*10050*/  I2F.RP R10, R8 ;  /* 0x00000008000a7306 */ /* 0x000e700000209400 */
[----:B-1----:R-:W1:Y:S02]  /*10060*/  MUFU.RCP R10, R10 ;  /* 0x0000000a000a7308 */ /* 0x002e640000001000 */
[----:B-1----:R-:W-:-:S06]  /*10070*/  IADD3 R10, R10, 0xffffffe, RZ ;  /* 0x0ffffffe0a0a7810 */ /* 0x002fcc0007ffe0ff */
[----:B------:R-:W1:Y:S02]  /*10080*/  F2I.FTZ.U32.TRUNC.NTZ R11, R10 ;  /* 0x0000000a000b7305 */ /* 0x000e64000021f000 */
[----:B-1----:R-:W-:Y:S02]  /*10090*/  IMAD.MOV R0, RZ, RZ, -R11 ;  /* 0x000000ffff007224 */ /* 0x002fe400078e0a0b */
[----:B------:R-:W-:Y:S02]  /*100a0*/  IMAD.MOV.U32 R10, RZ, RZ, RZ ;  /* 0x000000ffff0a7224 */ /* 0x000fe400078e00ff */
        /* <DEDUP_REMOVED lines=16> */
[----:B------:R-:W-:Y:S02]  /*101b0*/  IMAD R198, R7, R198, R4 ;  /* 0x000000c607c67224 */ /* 0x000fe400078e0204 */
[----:B------:R-:W-:Y:S02]  /*101c0*/  IMAD.MOV.U32 R2, RZ, RZ, R7 ;  /* 0x000000ffff027224 */ /* 0x000fe400078e0007 */
.L_x_2198:
[----:B------:R-:W-:Y:S05]  /*101d0*/  BSYNC B0 ;  /* 0x0000000000007941 */ /* 0x000fea0003800000 */
.L_x_2196:
[----:B------:R-:W-:-:S04]  /*101e0*/  LOP3.LUT R2, RZ, R2, RZ, 0x33, !PT ;  /* 0x00000002ff027212 */ /* 0x000fc800078e33ff */
[----:B------:R-:W-:Y:S01]  /*101f0*/  IADD3 R197, R2, R197, RZ ;  /* 0x000000c502c57210 */ /* 0x000fe20007ffe0ff */
[----:B------:R-:W-:Y:S05]  /*10200*/  BRA `(.L_x_2199) ;  /* 0x0000004000007947 */ /* 0x000fea0003800000 */
.L_x_2187:
[----:B------:R-:W-:Y:S01]  /*10210*/  IMAD.MOV.U32 R196, RZ, RZ, R7 ;  /* 0x000000ffffc47224 */ /* 0x000fe200078e0007 */
[----:B------:R-:W-:Y:S01]  /*10220*/  MOV R198, RZ ;  /* 0x000000ff00c67202 */ /* 0x000fe20000000f00 */
[----:B------:R-:W-:Y:S01]  /*10230*/  IMAD.MOV.U32 R197, RZ, RZ, RZ ;  /* 0x000000ffffc57224 */ /* 0x000fe200078e00ff */
[----:B------:R-:W-:Y:S02]  /*10240*/  MOV R199, c[0x0][0x53c] ;  /* 0x00014f0000c77a02 */ /* 0x000fe40000000f00 */
.L_x_2199:
[----:B------:R-:W-:Y:S05]  /*10250*/  BSYNC B1 ;  /* 0x0000000000017941 */ /* 0x000fea0003800000 */
.L_x_2185:
[----:B------:R-:W-:Y:S01]  /*10260*/  WARPSYNC 0xffffffff ;  /* 0xffffffff00007948 */ /* 0x000fe20003800000 */
[----:B------:R-:W-:Y:S01]  /*10270*/  BAR.SYNC.DEFER_BLOCKING 0x4, 0x100 ;  /* 0x0104000000007b1d */ /* 0x000fe20000010000 */
[----:B------:R-:W-:-:S13]  /*10280*/  ISETP.NE.AND P0, PT, R6, RZ, PT ;  /* 0x000000ff0600720c */ /* 0x000fda0003f05270 */
[----:B------:R1:W-:Y:S04]  /*10290*/  @!P0 STS.128 [0x24100], R196 ;  /* 0x024100c4ff008388 */ /* 0x0003e80000000c00 */
[----:B------:R-:W-:Y:S06]  /*102a0*/  BAR.ARV 0x5, 0x100 ;  /* 0x0144000000007b1d */ /* 0x000fec0000002000 */
.L_x_2180:
[----:B----4-:R-:W-:-:S13]  /*102b0*/  ISETP.GE.AND P0, PT, R199, c[0x0][0x53c], PT ;  /* 0x00014f00c7007a0c */ /* 0x010fda0003f06270 */
[----:B-123--:R-:W-:Y:S01]  /*102c0*/  @P0 CALL.REL.NOINC `(.L_x_2200) ;  /* 0x0000001000000944 */ /* 0x00efe20003c00000 */
[----:B------:R-:W-:Y:S05]  /*102d0*/  BRA `(.L_x_2201) ;  /* 0xffff136000007947 */ /* 0x000fea000383ffff */
.L_x_2200:
[----:B------:R-:W-:Y:S05]  /*102e0*/  EXIT ;  /* 0x000000000000794d */ /* 0x000fea0003800000 */
.L_x_2099:
[----:B------:R-:W-:Y:S01]  /*102f0*/  IMAD.MOV.U32 R9, RZ, RZ, R8 ;  /* 0x000000ffff097224 */ /* 0x000fe200078e0008 */
[----:B------:R-:W-:Y:S02]  /*10300*/  MOV R2, 0x1 ;  /* 0x0000000100027802 */ /* 0x000fe40000000f00 */
[----:B------:R-:W-:Y:S02]  /*10310*/  MOV R0, 0x10330 ;  /* 0x0001033000007802 */ /* 0x000fe40000000f00 */
[----:B------:R-:W-:Y:S05]  /*10320*/  CALL.REL.NOINC `($__internal_46_$__cuda_sm70_shflsync_up_p) ;  /* 0x0000176000007944 */ /* 0x000fea0003c00000 */
[----:B--2---:R-:W-:Y:S01]  /*10330*/  MOV R0, R2 ;  /* 0x0000000200007202 */ /* 0x004fe20000000f00 */
[----:B-1----:R-:W-:Y:S05]  /*10340*/  BRA `(.L_x_2202) ;  /* 0xffff012000007947 */ /* 0x002fea000383ffff */
.L_x_2100:
[----:B------:R-:W-:Y:S01]  /*10350*/  IMAD.MOV.U32 R9, RZ, RZ, R8 ;  /* 0x000000ffff097224 */ /* 0x000fe200078e0008 */
[----:B------:R-:W-:Y:S02]  /*10360*/  MOV R2, 0x2 ;  /* 0x0000000200027802 */ /* 0x000fe40000000f00 */
[----:B------:R-:W-:Y:S02]  /*10370*/  MOV R0, 0x10390 ;  /* 0x0001039000007802 */ /* 0x000fe40000000f00 */
[----:B------:R-:W-:Y:S05]  /*10380*/  CALL.REL.NOINC `($__internal_46_$__cuda_sm70_shflsync_up_p) ;  /* 0x0000170000007944 */ /* 0x000fea0003c00000 */
[----:B-12---:R-:W-:Y:S01]  /*10390*/  SEL R9, R2, RZ, P4 ;  /* 0x000000ff02097207 */ /* 0x006fe20002000000 */
[----:B------:R-:W-:Y:S01]  /*103a0*/  IMAD.MOV.U32 R2, RZ, RZ, 0x4 ;  /* 0x00000004ff027424 */ /* 0x000fe200078e00ff */
[----:B------:R-:W-:-:S03]  /*103b0*/  MOV R0, 0x103e0 ;  /* 0x000103e000007802 */ /* 0x000fc60000000f00 */
[----:B------:R-:W-:Y:S02]  /*103c0*/  IMAD.IADD R9, R8, 0x1, R9 ;  /* 0x0000000108097824 */ /* 0x000fe400078e0209 */
[----:B------:R-:W-:Y:S05]  /*103d0*/  CALL.REL.NOINC `($__internal_46_$__cuda_sm70_shflsync_up_p) ;  /* 0x000016b000007944 */ /* 0x000fea0003c00000 */
[----:B--2---:R-:W-:Y:S02]  /*103e0*/  SEL R2, R2, RZ, P3 ;  /* 0x000000ff02027207 */ /* 0x004fe40001800000 */
[----:B------:R-:W-:-:S03]  /*103f0*/  MOV R0, 0x10430 ;  /* 0x0001043000007802 */ /* 0x000fc60000000f00 */
[----:B-1----:R-:W-:Y:S02]  /*10400*/  IMAD.IADD R9, R9, 0x1, R2 ;  /* 0x0000000109097824 */ /* 0x002fe400078e0202 */
[----:B------:R-:W-:Y:S02]  /*10410*/  IMAD.MOV.U32 R2, RZ, RZ, 0x8 ;  /* 0x00000008ff027424 */ /* 0x000fe400078e00ff */
[----:B------:R-:W-:Y:S05]  /*10420*/  CALL.REL.NOINC `($__internal_46_$__cuda_sm70_shflsync_up_p) ;  /* 0x0000166000007944 */ /* 0x000fea0003c00000 */
[----:B--2---:R-:W-:Y:S02]  /*10430*/  SEL R2, R2, RZ, P2 ;  /* 0x000000ff02027207 */ /* 0x004fe40001000000 */
[----:B------:R-:W-:-:S03]  /*10440*/  MOV R0, 0x10480 ;  /* 0x0001048000007802 */ /* 0x000fc60000000f00 */
[----:B-1----:R-:W-:Y:S02]  /*10450*/  IMAD.IADD R9, R9, 0x1, R2 ;  /* 0x0000000109097824 */ /* 0x002fe400078e0202 */
[----:B------:R-:W-:Y:S02]  /*10460*/  IMAD.MOV.U32 R2, RZ, RZ, 0x10 ;  /* 0x00000010ff027424 */ /* 0x000fe400078e00ff */
[----:B------:R-:W-:Y:S05]  /*10470*/  CALL.REL.NOINC `($__internal_46_$__cuda_sm70_shflsync_up_p) ;  /* 0x0000161000007944 */ /* 0x000fea0003c00000 */
[----:B--2---:R-:W-:Y:S01]  /*10480*/  SEL R2, R2, RZ, P1 ;  /* 0x000000ff02027207 */ /* 0x004fe20000800000 */
[----:B------:R-:W-:Y:S01]  /*10490*/  IMAD.MOV.U32 R4, RZ, RZ, 0x1f ;  /* 0x0000001fff047424 */ /* 0x000fe200078e00ff */
[----:B------:R-:W-:-:S03]  /*104a0*/  MOV R0, 0x104f0 ;  /* 0x000104f000007802 */ /* 0x000fc60000000f00 */
[----:B-1----:R-:W-:Y:S01]  /*104b0*/  IMAD.IADD R9, R9, 0x1, R2 ;  /* 0x0000000109097824 */ /* 0x002fe200078e0202 */
[----:B------:R-:W-:-:S03]  /*104c0*/  MOV R2, 0x1f ;  /* 0x0000001f00027802 */ /* 0x000fc60000000f00 */
[----:B------:R-:W-:Y:S02]  /*104d0*/  IMAD.MOV.U32 R5, RZ, RZ, R9 ;  /* 0x000000ffff057224 */ /* 0x000fe400078e0009 */
[----:B------:R-:W-:Y:S05]  /*104e0*/  CALL.REL.NOINC `($__internal_45_$__cuda_sm70_shflsync_idx_p) ;  /* 0x0000155000007944 */ /* 0x000fea0003c00000 */
[----:B------:R-:W-:Y:S05]  /*104f0*/  BRA `(.L_x_2203) ;  /* 0xffff007000007947 */ /* 0x000fea000383ffff */
.L_x_2102:
[----:B------:R-:W-:Y:S02]  /*10500*/  SEL R2, RZ, 0x1, P0 ;  /* 0x00000001ff027807 */ /* 0x000fe40000000000 */
[----:B------:R-:W-:Y:S02]  /*10510*/  MOV R0, 0x10530 ;  /* 0x0001053000007802 */ /* 0x000fe40000000f00 */
[----:B------:R-:W-:Y:S05]  /*10520*/  CALL.REL.NOINC `($__internal_47_$__cuda_sm70_votesync_ballot) ;  /* 0x000015b000007944 */ /* 0x000fea0003c00000 */
[----:B------:R-:W-:Y:S05]  /*10530*/  BRA `(.L_x_2204) ;  /* 0xffff00c000007947 */ /* 0x000fea000383ffff */
.L_x_2103:
[----:B------:R-:W-:Y:S01]  /*10540*/  IMAD.MOV.U32 R5, RZ, RZ, R10 ;  /* 0x000000ffff057224 */ /* 0x000fe200078e000a */
[----:B------:R-:W-:Y:S01]  /*10550*/  MOV R4, R3 ;  /* 0x0000000300047202 */ /* 0x000fe20000000f00 */
[----:B------:R-:W-:Y:S01]  /*10560*/  IMAD.MOV.U32 R2, RZ, RZ, 0x1f ;  /* 0x0000001fff027424 */ /* 0x000fe200078e00ff */
[----:B------:R-:W-:Y:S02]  /*10570*/  MOV R0, 0x10590 ;  /* 0x0001059000007802 */ /* 0x000fe40000000f00 */
[----:B------:R-:W-:Y:S05]  /*10580*/  CALL.REL.NOINC `($__internal_45_$__cuda_sm70_shflsync_idx_p) ;  /* 0x000014b000007944 */ /* 0x000fea0003c00000 */
[----:B------:R-:W-:Y:S01]  /*10590*/  IMAD.MOV.U32 R10, RZ, RZ, R2 ;  /* 0x000000ffff0a7224 */ /* 0x000fe200078e0002 */
[----:B------:R-:W-:Y:S01]  /*105a0*/  MOV R5, R7 ;  /* 0x0000000700057202 */ /* 0x000fe20000000f00 */
[----:B------:R-:W-:Y:S01]  /*105b0*/  IMAD.MOV.U32 R11, RZ, RZ, RZ ;  /* 0x000000ffff0b7224 */ /* 0x000fe200078e00ff */
[----:B------:R-:W-:Y:S01]  /*105c0*/  MOV R4, R3 ;  /* 0x0000000300047202 */ /* 0x000fe20000000f00 */
[----:B------:R-:W-:Y:S01]  /*105d0*/  IMAD.MOV.U32 R2, RZ, RZ, 0x1f ;  /* 0x0000001fff027424 */ /* 0x000fe200078e00ff */
[----:B------:R-:W-:-:S02]  /*105e0*/  MOV R0, 0x10600 ;  /* 0x0001060000007802 */ /* 0x000fc40000000f00 */
[----:B------:R-:W-:Y:S05]  /*105f0*/  CALL.REL.NOINC `($__internal_45_$__cuda_sm70_shflsync_idx_p) ;  /* 0x0000144000007944 */ /* 0x000fea0003c00000 */
[----:B------:R-:W-:Y:S01]  /*10600*/  MOV R7, R2 ;  /* 0x0000000200077202 */ /* 0x000fe20000000f00 */
[----:B------:R-:W-:Y:S05]  /*10610*/  BRA `(.L_x_2205) ;  /* 0xffff004000007947 */ /* 0x000fea000383ffff */
.L_x_2106:
[----:B------:R-:W-:Y:S01]  /*10620*/  IMAD.MOV.U32 R5, RZ, RZ, R9 ;  /* 0x000000ffff057224 */ /* 0x000fe200078e0009 */
[----:B------:R-:W-:Y:S01]  /*10630*/  MOV R4, R3 ;  /* 0x0000000300047202 */ /* 0x000fe20000000f00 */
[----:B------:R-:W-:Y:S01]  /*10640*/  IMAD.MOV.U32 R2, RZ, RZ, 0x1f ;  /* 0x0000001fff027424 */ /* 0x000fe200078e00ff */
[----:B------:R-:W-:-:S02]  /*10650*/  MOV R0, 0x10670 ;  /* 0x0001067000007802 */ /* 0x000fc40000000f00 */
[----:B--23--:R-:W-:Y:S05]  /*10660*/  CALL.REL.NOINC `($__internal_45_$__cuda_sm70_shflsync_idx_p) ;  /* 0x000013d000007944 */ /* 0x00cfea0003c00000 */
[----:B------:R-:W-:Y:S01]  /*10670*/  MOV R11, R2 ;  /* 0x00000002000b7202 */ /* 0x000fe20000000f00 */
[----:B------:R-:W-:Y:S05]  /*10680*/  BRA `(.L_x_2105) ;  /* 0xffff003000007947 */ /* 0x000fea000383ffff */
.L_x_2117:
[----:B------:R-:W-:Y:S01]  /*10690*/  IMAD.MOV.U32 R5, RZ, RZ, R8 ;  /* 0x000000ffff057224 */ /* 0x000fe200078e0008 */
[----:B------:R-:W-:Y:S01]  /*106a0*/  MOV R4, RZ ;  /* 0x000000ff00047202 */ /* 0x000fe20000000f00 */
[----:B------:R-:W-:Y:S01]  /*106b0*/  IMAD.MOV.U32 R2, RZ, RZ, 0x181f ;  /* 0x0000181fff027424 */ /* 0x000fe200078e00ff */
[----:B------:R-:W-:-:S02]  /*106c0*/  MOV R0, 0x106e0 ;  /* 0x000106e000007802 */ /* 0x000fc40000000f00 */
[----:B-1----:R-:W-:Y:S05]  /*106d0*/  CALL.REL.NOINC `($__internal_45_$__cuda_sm70_shflsync_idx_p) ;  /* 0x0000136000007944 */ /* 0x002fea0003c00000 */
[----:B------:R-:W-:Y:S01]  /*106e0*/  MOV R10, R2 ;  /* 0x00000002000a7202 */ /* 0x000fe20000000f00 */
[----:B------:R-:W-:Y:S05]  /*106f0*/  BRA `(.L_x_2206) ;  /* 0xffff1de000007947 */ /* 0x000fea000383ffff */
.L_x_2118:
[----:B------:R-:W-:Y:S01]  /*10700*/  IMAD.MOV.U32 R5, RZ, RZ, R9 ;  /* 0x000000ffff057224 */ /* 0x000fe200078e0009 */
[----:B------:R-:W-:Y:S01]  /*10710*/  MOV R4, RZ ;  /* 0x000000ff00047202 */ /* 0x000fe20000000f00 */
[----:B------:R-:W-:Y:S01]  /*10720*/  IMAD.MOV.U32 R2, RZ, RZ, 0x181f ;  /* 0x0000181fff027424 */ /* 0x000fe200078e00ff */
[----:B------:R-:W-:-:S02]  /*10730*/  MOV R0, 0x10750 ;  /* 0x0001075000007802 */ /* 0x000fc40000000f00 */
[----:B-123--:R-:W-:Y:S05]  /*10740*/  CALL.REL.NOINC `($__internal_45_$__cuda_sm70_shflsync_idx_p) ;  /* 0x000012f000007944 */ /* 0x00efea0003c00000 */
[----:B------:R-:W-:Y:S01]  /*10750*/  MOV R0, R2 ;  /* 0x0000000200007202 */ /* 0x000fe20000000f00 */
[----:B------:R-:W-:Y:S05]  /*10760*/  BRA `(.L_x_2207) ;  /* 0xffff1d9000007947 */ /* 0x000fea000383ffff */
.L_x_2121:
[----:B-1----:R-:W-:Y:S01]  /*10770*/  IMAD.MOV.U32 R5, RZ, RZ, R8 ;  /* 0x000000ffff057224 */ /* 0x002fe200078e0008 */
[----:B------:R-:W-:Y:S01]  /*10780*/  MOV R4, 0x1 ;  /* 0x0000000100047802 */ /* 0x000fe20000000f00 */
[----:B------:R-:W-:Y:S01]  /*10790*/  IMAD.MOV.U32 R2, RZ, RZ, 0x181f ;  /* 0x0000181fff027424 */ /* 0x000fe200078e00ff */
[----:B------:R-:W-:-:S02]  /*107a0*/  MOV R0, 0x107c0 ;  /* 0x000107c000007802 */ /* 0x000fc40000000f00 */
[----:B--234-:R-:W-:Y:S05]  /*107b0*/  CALL.REL.NOINC `($__internal_45_$__cuda_sm70_shflsync_idx_p) ;  /* 0x0000128000007944 */ /* 0x01cfea0003c00000 */
[----:B------:R-:W-:Y:S01]  /*107c0*/  IMAD.MOV.U32 R10, RZ, RZ, R2 ;  /* 0x000000ffff0a7224 */ /* 0x000fe200078e0002 */
[----:B------:R-:W-:Y:S01]  /*107d0*/  MOV R4, 0x1 ;  /* 0x0000000100047802 */ /* 0x000fe20000000f00 */
[----:B------:R-:W-:Y:S01]  /*107e0*/  IMAD.MOV.U32 R5, RZ, RZ, R9 ;  /* 0x000000ffff057224 */ /* 0x000fe200078e0009 */
[----:B------:R-:W-:-:S02]  /*107f0*/  MOV R2, 0x181f ;  /* 0x0000181f00027802 */ /* 0x000fc40000000f00 */
[----:B------:R-:W-:Y:S02]  /*10800*/  MOV R0, 0x10820 ;  /* 0x0001082000007802 */ /* 0x000fe40000000f00 */
[----:B------:R-:W-:Y:S05]  /*10810*/  CALL.REL.NOINC `($__internal_45_$__cuda_sm70_shflsync_idx_p) ;  /* 0x0000122000007944 */ /* 0x000fea0003c00000 */
[----:B------:R-:W-:Y:S05]  /*10820*/  BRA `(.L_x_2208) ;  /* 0xffff1e1000007947 */ /* 0x000fea000383ffff */
.L_x_2124:
[----:B-1----:R-:W-:Y:S01]  /*10830*/  IMAD.MOV.U32 R5, RZ, RZ, R8 ;  /* 0x000000ffff057224 */ /* 0x002fe200078e0008 */
[----:B------:R-:W-:Y:S01]  /*10840*/  MOV R4, 0x2 ;  /* 0x0000000200047802 */ /* 0x000fe20000000f00 */
[----:B----4-:R-:W-:Y:S01]  /*10850*/  IMAD.MOV.U32 R2, RZ, RZ, 0x181f ;  /* 0x0000181fff027424 */ /* 0x010fe200078e00ff */
[----:B------:R-:W-:Y:S02]  /*10860*/  MOV R0, 0x10880 ;  /* 0x0001088000007802 */ /* 0x000fe40000000f00 */
[----:B--23--:R-:W-:Y:S05]  /*10870*/  CALL.REL.NOINC `($__internal_45_$__cuda_sm70_shflsync_idx_p) ;  /* 0x000011c000007944 */ /* 0x00cfea0003c00000 */
[----:B------:R-:W-:Y:S01]  /*10880*/  MOV R10, R2 ;  /* 0x00000002000a7202 */ /* 0x000fe20000000f00 */
[----:B------:R-:W-:Y:S05]  /*10890*/  BRA `(.L_x_2209) ;  /* 0xffff1ed000007947 */ /* 0x000fea000383ffff */
.L_x_2125:
[----:B-1----:R-:W-:Y:S01]  /*108a0*/  IMAD.MOV.U32 R5, RZ, RZ, R9 ;  /* 0x000000ffff057224 */ /* 0x002fe200078e0009 */
[----:B------:R-:W-:Y:S01]  /*108b0*/  MOV R4, 0x2 ;  /* 0x0000000200047802 */ /* 0x000fe20000000f00 */
[----:B----4-:R-:W-:Y:S01]  /*108c0*/  IMAD.MOV.U32 R2, RZ, RZ, 0x181f ;  /* 0x0000181fff027424 */ /* 0x010fe200078e00ff */
[----:B------:R-:W-:Y:S02]  /*108d0*/  MOV R0, 0x108f0 ;  /* 0x000108f000007802 */ /* 0x000fe40000000f00 */
[----:B--23--:R-:W-:Y:S05]  /*108e0*/  CALL.REL.NOINC `($__internal_45_$__cuda_sm70_shflsync_idx_p) ;  /* 0x0000115000007944 */ /* 0x00cfea0003c00000 */
[----:B------:R-:W-:Y:S05]  /*108f0*/  BRA `(.L_x_2210) ;  /* 0xffff1e9000007947 */ /* 0x000fea000383ffff */
.L_x_2128:
[----:B-1----:R-:W-:Y:S01]  /*10900*/  IMAD.MOV.U32 R5, RZ, RZ, R8 ;  /* 0x000000ffff057224 */ /* 0x002fe200078e0008 */
[----:B------:R-:W-:Y:S01]  /*10910*/  MOV R4, 0x3 ;  /* 0x0000000300047802 */ /* 0x000fe20000000f00 */
[----:B--2---:R-:W-:Y:S01]  /*10920*/  IMAD.MOV.U32 R2, RZ, RZ, 0x181f ;  /* 0x0000181fff027424 */ /* 0x004fe200078e00ff */
[----:B------:R-:W-:-:S02]  /*10930*/  MOV R0, 0x10950 ;  /* 0x0001095000007802 */ /* 0x000fc40000000f00 */
[----:B---34-:R-:W-:Y:S05]  /*10940*/  CALL.REL.NOINC `($__internal_45_$__cuda_sm70_shflsync_idx_p) ;  /* 0x000010f000007944 */ /* 0x018fea0003c00000 */
[----:B------:R-:W-:Y:S01]  /*10950*/  IMAD.MOV.U32 R8, RZ, RZ, R2 ;  /* 0x000000ffff087224 */ /* 0x000fe200078e0002 */
[----:B------:R-:W-:Y:S01]  /*10960*/  MOV R4, 0x3 ;  /* 0x0000000300047802 */ /* 0x000fe20000000f00 */
[----:B------:R-:W-:Y:S01]  /*10970*/  IMAD.MOV.U32 R5, RZ, RZ, R9 ;  /* 0x000000ffff057224 */ /* 0x000fe200078e0009 */
[----:B------:R-:W-:-:S02]  /*10980*/  MOV R2, 0x181f ;  /* 0x0000181f00027802 */ /* 0x000fc40000000f00 */
[----:B------:R-:W-:Y:S02]  /*10990*/  MOV R0, 0x109b0 ;  /* 0x000109b000007802 */ /* 0x000fe40000000f00 */
[----:B------:R-:W-:Y:S05]  /*109a0*/  CALL.REL.NOINC `($__internal_45_$__cuda_sm70_shflsync_idx_p) ;  /* 0x0000109000007944 */ /* 0x000fea0003c00000 */
[----:B------:R-:W-:Y:S01]  /*109b0*/  MOV R9, R2 ;  /* 0x0000000200097202 */ /* 0x000fe20000000f00 */
[----:B------:R-:W-:Y:S05]  /*109c0*/  BRA `(.L_x_2211) ;  /* 0xffff1f0000007947 */ /* 0x000fea000383ffff */
.L_x_2139:
[----:B-1----:R-:W-:Y:S01]  /*109d0*/  IMAD.MOV.U32 R8, RZ, RZ, R242 ;  /* 0x000000ffff087224 */ /* 0x002fe200078e00f2 */
[----:B------:R-:W-:Y:S02]  /*109e0*/  MOV R7, 0x2 ;  /* 0x0000000200077802 */ /* 0x000fe40000000f00 */
[----:B------:R-:W-:Y:S02]  /*109f0*/  MOV R6, 0x10a10 ;  /* 0x00010a1000067802 */ /* 0x000fe40000000f00 */
[----:B------:R-:W-:Y:S05]  /*10a00*/  CALL.REL.NOINC `($__internal_44_$__cuda_sm70_shflsync_bfly_p) ;  /* 0x00000fe000007944 */ /* 0x000fea0003c00000 */
[----:B------:R-:W-:Y:S01]  /*10a10*/  MOV R3, R7 ;  /* 0x0000000700037202 */ /* 0x000fe20000000f00 */
[----:B------:R-:W-:Y:S05]  /*10a20*/  BRA `(.L_x_2212) ;  /* 0xffffafc000007947 */ /* 0x000fea000383ffff */
.L_x_2140:
[----:B-1----:R-:W-:Y:S01]  /*10a30*/  IMAD.MOV.U32 R8, RZ, RZ, R3 ;  /* 0x000000ffff087224 */ /* 0x002fe200078e0003 */
[----:B------:R-:W-:Y:S02]  /*10a40*/  MOV R7, 0x1 ;  /* 0x0000000100077802 */ /* 0x000fe40000000f00 */
[----:B------:R-:W-:Y:S02]  /*10a50*/  MOV R6, 0x10a70 ;  /* 0x00010a7000067802 */ /* 0x000fe40000000f00 */
[----:B--2---:R-:W-:Y:S05]  /*10a60*/  CALL.REL.NOINC `($__internal_44_$__cuda_sm70_shflsync_bfly_p) ;  /* 0x00000f8000007944 */ /* 0x004fea0003c00000 */
[----:B------:R-:W-:Y:S01]  /*10a70*/  FADD.FTZ R3, R3, R7 ;  /* 0x0000000703037221 */ /* 0x000fe20000010000 */
[----:B------:R-:W-:Y:S02]  /*10a80*/  MOV R8, R239 ;  /* 0x000000ef00087202 */ /* 0x000fe40000000f00 */
[----:B------:R-:W-:-:S02]  /*10a90*/  MOV R7, 0x2 ;  /* 0x0000000200077802 */ /* 0x000fc40000000f00 */
[----:B------:R-:W-:Y:S02]  /*10aa0*/  MOV R6, 0x10ac0 ;  /* 0x00010ac000067802 */ /* 0x000fe40000000f00 */
[----:B------:R-:W-:Y:S05]  /*10ab0*/  CALL.REL.NOINC `($__internal_44_$__cuda_sm70_shflsync_bfly_p) ;  /* 0x00000f3000007944 */ /* 0x000fea0003c00000 */
[----:B------:R-:W-:Y:S01]  /*10ac0*/  FADD.FTZ R239, R239, R7 ;  /* 0x00000007efef7221 */ /* 0x000fe20000010000 */
[----:B------:R-:W-:Y:S02]  /*10ad0*/  MOV R7, 0x1 ;  /* 0x0000000100077802 */ /* 0x000fe40000000f00 */
[----:B------:R-:W-:Y:S02]  /*10ae0*/  MOV R6, 0x10b10 ;  /* 0x00010b1000067802 */ /* 0x000fe40000000f00 */
[----:B------:R-:W-:Y:S02]  /*10af0*/  MOV R8, R239 ;  /* 0x000000ef00087202 */ /* 0x000fe40000000f00 */
[----:B------:R-:W-:Y:S05]  /*10b00*/  CALL.REL.NOINC `($__internal_44_$__cuda_sm70_shflsync_bfly_p) ;  /* 0x00000ee000007944 */ /* 0x000fea0003c00000 */
[----:B------:R-:W-:Y:S01]  /*10b10*/  MOV R5, R7 ;  /* 0x0000000700057202 */ /* 0x000fe20000000f00 */
[----:B------:R-:W-:Y:S05]  /*10b20*/  BRA `(.L_x_2213) ;  /* 0xffffaf3000007947 */ /* 0x000fea000383ffff */
.L_x_2147:
[----:B--234-:R-:W-:Y:S01]  /*10b30*/  IMAD.MOV.U32 R5, RZ, RZ, R7 ;  /* 0x000000ffff057224 */ /* 0x01cfe200078e0007 */
[----:B------:R-:W-:Y:S01]  /*10b40*/  MOV R4, RZ ;  /* 0x000000ff00047202 */ /* 0x000fe20000000f00 */
[----:B------:R-:W-:Y:S01]  /*10b50*/  IMAD.MOV.U32 R2, RZ, RZ, 0x181f ;  /* 0x0000181fff027424 */ /* 0x000fe200078e00ff */
[----:B------:R-:W-:Y:S02]  /*10b60*/  MOV R0, 0x10b80 ;  /* 0x00010b8000007802 */ /* 0x000fe40000000f00 */
[----:B-1----:R-:W-:Y:S05]  /*10b70*/  CALL.REL.NOINC `($__internal_45_$__cuda_sm70_shflsync_idx_p) ;  /* 0x00000ec000007944 */ /* 0x002fea0003c00000 */
[----:B------:R-:W-:Y:S01]  /*10b80*/  MOV R57, R2 ;  /* 0x0000000200397202 */ /* 0x000fe20000000f00 */
[----:B------:R-:W-:Y:S05]  /*10b90*/  BRA `(.L_x_2214) ;  /* 0xffffc58000007947 */ /* 0x000fea000383ffff */
.L_x_2148:
[----:B------:R-:W-:Y:S01]  /*10ba0*/  IMAD.MOV.U32 R5, RZ, RZ, R56 ;  /* 0x000000ffff057224 */ /* 0x000fe200078e0038 */
[----:B------:R-:W-:Y:S01]  /*10bb0*/  MOV R4, RZ ;  /* 0x000000ff00047202 */ /* 0x000fe20000000f00 */
[----:B------:R-:W-:Y:S01]  /*10bc0*/  IMAD.MOV.U32 R2, RZ, RZ, 0x181f ;  /* 0x0000181fff027424 */ /* 0x000fe200078e00ff */
[----:B------:R-:W-:-:S02]  /*10bd0*/  MOV R0, 0x10bf0 ;  /* 0x00010bf000007802 */ /* 0x000fc40000000f00 */
[----:B-123--:R-:W-:Y:S05]  /*10be0*/  CALL.REL.NOINC `($__internal_45_$__cuda_sm70_shflsync_idx_p) ;  /* 0x00000e5000007944 */ /* 0x00efea0003c00000 */
[----:B------:R-:W-:Y:S01]  /*10bf0*/  MOV R0, R2 ;  /* 0x0000000200007202 */ /* 0x000fe20000000f00 */
[----:B------:R-:W-:Y:S05]  /*10c00*/  BRA `(.L_x_2215) ;  /* 0xffffc53000007947 */ /* 0x000fea000383ffff */
.L_x_2151:
[----:B--2---:R-:W-:Y:S01]  /*10c10*/  IMAD.MOV.U32 R5, RZ, RZ, R7 ;  /* 0x000000ffff057224 */ /* 0x004fe200078e0007 */
[----:B------:R-:W-:Y:S01]  /*10c20*/  MOV R4, 0x1 ;  /* 0x0000000100047802 */ /* 0x000fe20000000f00 */
[----:B------:R-:W-:Y:S01]  /*10c30*/  IMAD.MOV.U32 R2, RZ, RZ, 0x181f ;  /* 0x0000181fff027424 */ /* 0x000fe200078e00ff */
[----:B------:R-:W-:-:S02]  /*10c40*/  MOV R0, 0x10c60 ;  /* 0x00010c6000007802 */ /* 0x000fc40000000f00 */
[----:B-1-34-:R-:W-:Y:S05]  /*10c50*/  CALL.REL.NOINC `($__internal_45_$__cuda_sm70_shflsync_idx_p) ;  /* 0x00000de000007944 */ /* 0x01afea0003c00000 */
[----:B------:R-:W-:Y:S01]  /*10c60*/  IMAD.MOV.U32 R20, RZ, RZ, R2 ;  /* 0x000000ffff147224 */ /* 0x000fe200078e0002 */
[----:B------:R-:W-:Y:S01]  /*10c70*/  MOV R4, 0x1 ;  /* 0x0000000100047802 */ /* 0x000fe20000000f00 */
[----:B------:R-:W-:Y:S01]  /*10c80*/  IMAD.MOV.U32 R5, RZ, RZ, R56 ;  /* 0x000000ffff057224 */ /* 0x000fe200078e0038 */
[----:B------:R-:W-:-:S02]  /*10c90*/  MOV R2, 0x181f ;  /* 0x0000181f00027802 */ /* 0x000fc40000000f00 */
[----:B------:R-:W-:Y:S02]  /*10ca0*/  MOV R0, 0x10cc0 ;  /* 0x00010cc000007802 */ /* 0x000fe40000000f00 */
[----:B------:R-:W-:Y:S05]  /*10cb0*/  CALL.REL.NOINC `($__internal_45_$__cuda_sm70_shflsync_idx_p) ;  /* 0x00000d8000007944 */ /* 0x000fea0003c00000 */
[----:B------:R-:W-:Y:S05]  /*10cc0*/  BRA `(.L_x_2216) ;  /* 0xffffc5a000007947 */ /* 0x000fea000383ffff */
.L_x_2154:
[----:B--2---:R-:W-:Y:S01]  /*10cd0*/  IMAD.MOV.U32 R5, RZ, RZ, R7 ;  /* 0x000000ffff057224 */ /* 0x004fe200078e0007 */
[----:B------:R-:W-:Y:S01]  /*10ce0*/  MOV R4, 0x2 ;  /* 0x0000000200047802 */ /* 0x000fe20000000f00 */
[----:B----4-:R-:W-:Y:S01]  /*10cf0*/  IMAD.MOV.U32 R2, RZ, RZ, 0x181f ;  /* 0x0000181fff027424 */ /* 0x010fe200078e00ff */
[----:B------:R-:W-:Y:S02]  /*10d00*/  MOV R0, 0x10d20 ;  /* 0x00010d2000007802 */ /* 0x000fe40000000f00 */
[----:B-1-3--:R-:W-:Y:S05]  /*10d10*/  CALL.REL.NOINC `($__internal_45_$__cuda_sm70_shflsync_idx_p) ;  /* 0x00000d2000007944 */ /* 0x00afea0003c00000 */
[----:B------:R-:W-:Y:S01]  /*10d20*/  MOV R16, R2 ;  /* 0x0000000200107202 */ /* 0x000fe20000000f00 */
[----:B------:R-:W-:Y:S05]  /*10d30*/  BRA `(.L_x_2217) ;  /* 0xffffc66000007947 */ /* 0x000fea000383ffff */
.L_x_2155:
[----:B------:R-:W-:Y:S01]  /*10d40*/  IMAD.MOV.U32 R5, RZ, RZ, R56 ;  /* 0x000000ffff057224 */ /* 0x000fe200078e0038 */
[----:B------:R-:W-:Y:S01]  /*10d50*/  MOV R4, 0x2 ;  /* 0x0000000200047802 */ /* 0x000fe20000000f00 */
[----:B----4-:R-:W-:Y:S01]  /*10d60*/  IMAD.MOV.U32 R2, RZ, RZ, 0x181f ;  /* 0x0000181fff027424 */ /* 0x010fe200078e00ff */
[----:B------:R-:W-:Y:S02]  /*10d70*/  MOV R0, 0x10d90 ;  /* 0x00010d9000007802 */ /* 0x000fe40000000f00 */
[----:B-123--:R-:W-:Y:S05]  /*10d80*/  CALL.REL.NOINC `($__internal_45_$__cuda_sm70_shflsync_idx_p) ;  /* 0x00000cb000007944 */ /* 0x00efea0003c00000 */
[----:B------:R-:W-:Y:S05]  /*10d90*/  BRA `(.L_x_2218) ;  /* 0xffffc62000007947 */ /* 0x000fea000383ffff */
.L_x_2158:
        /* <DEDUP_REMOVED lines=13> */
.L_x_2160:
[----:B------:R-:W-:Y:S01]  /*10e70*/  IMAD.MOV.U32 R5, RZ, RZ, R148 ;  /* 0x000000ffff057224 */ /* 0x000fe200078e0094 */
[----:B------:R-:W-:Y:S01]  /*10e80*/  MOV R4, RZ ;  /* 0x000000ff00047202 */ /* 0x000fe20000000f00 */
[----:B------:R-:W-:Y:S01]  /*10e90*/  IMAD.MOV.U32 R2, RZ, RZ, 0x1c1f ;  /* 0x00001c1fff027424 */ /* 0x000fe200078e00ff */
[----:B------:R-:W-:Y:S02]  /*10ea0*/  MOV R0, 0x10ec0 ;  /* 0x00010ec000007802 */ /* 0x000fe40000000f00 */
[----:B------:R-:W-:Y:S05]  /*10eb0*/  CALL.REL.NOINC `($__internal_45_$__cuda_sm70_shflsync_idx_p) ;  /* 0x00000b8000007944 */ /* 0x000fea0003c00000 */
[----:B------:R-:W-:Y:S01]  /*10ec0*/  MOV R150, R2 ;  /* 0x0000000200967202 */ /* 0x000fe20000000f00 */
[----:B------:R-:W-:Y:S05]  /*10ed0*/  BRA `(.L_x_2220) ;  /* 0xffffc95000007947 */ /* 0x000fea000383ffff */
.L_x_2161:
[----:B------:R-:W-:Y:S01]  /*10ee0*/  IMAD.MOV.U32 R5, RZ, RZ, R149 ;  /* 0x000000ffff057224 */ /* 0x000fe200078e0095 */
[----:B------:R-:W-:Y:S01]  /*10ef0*/  MOV R4, RZ ;  /* 0x000000ff00047202 */ /* 0x000fe20000000f00 */
[----:B------:R-:W-:Y:S01]  /*10f00*/  IMAD.MOV.U32 R2, RZ, RZ, 0x1c1f ;  /* 0x00001c1fff027424 */ /* 0x000fe200078e00ff */
[----:B------:R-:W-:Y:S02]  /*10f10*/  MOV R0, 0x10f30 ;  /* 0x00010f3000007802 */ /* 0x000fe40000000f00 */
[----:B-12---:R-:W-:Y:S05]  /*10f20*/  CALL.REL.NOINC `($__internal_45_$__cuda_sm70_shflsync_idx_p) ;  /* 0x00000b1000007944 */ /* 0x006fea0003c00000 */
[----:B------:R-:W-:Y:S01]  /*10f30*/  MOV R0, R2 ;  /* 0x0000000200007202 */ /* 0x000fe20000000f00 */
[----:B------:R-:W-:Y:S05]  /*10f40*/  BRA `(.L_x_2221) ;  /* 0xffffc90000007947 */ /* 0x000fea000383ffff */
.L_x_2164:
[----:B----4-:R-:W-:Y:S01]  /*10f50*/  IMAD.MOV.U32 R5, RZ, RZ, R148 ;  /* 0x000000ffff057224 */ /* 0x010fe200078e0094 */
[----:B------:R-:W-:Y:S01]  /*10f60*/  MOV R4, 0x1 ;  /* 0x0000000100047802 */ /* 0x000fe20000000f00 */
[----:B------:R-:W-:Y:S01]  /*10f70*/  IMAD.MOV.U32 R2, RZ, RZ, 0x1c1f ;  /* 0x00001c1fff027424 */ /* 0x000fe200078e00ff */
[----:B------:R-:W-:-:S02]  /*10f80*/  MOV R0, 0x10fa0 ;  /* 0x00010fa000007802 */ /* 0x000fc40000000f00 */
[----:B-123--:R-:W-:Y:S05]  /*10f90*/  CALL.REL.NOINC `($__internal_45_$__cuda_sm70_shflsync_idx_p) ;  /* 0x00000aa000007944 */ /* 0x00efea0003c00000 */
        /* <DEDUP_REMOVED lines=8> */
.L_x_2168:
[----:B------:R-:W-:Y:S01]  /*11020*/  IMAD.MOV.U32 R5, RZ, RZ, R8 ;  /* 0x000000ffff057224 */ /* 0x000fe200078e0008 */
[----:B------:R-:W-:Y:S01]  /*11030*/  MOV R4, RZ ;  /* 0x000000ff00047202 */ /* 0x000fe20000000f00 */
[----:B------:R-:W-:Y:S01]  /*11040*/  IMAD.MOV.U32 R2, RZ, RZ, 0x181f ;  /* 0x0000181fff027424 */ /* 0x000fe200078e00ff */
[----:B------:R-:W-:Y:S02]  /*11050*/  MOV R0, 0x11070 ;  /* 0x0001107000007802 */ /* 0x000fe40000000f00 */
[----:B--23--:R-:W-:Y:S05]  /*11060*/  CALL.REL.NOINC `($__internal_45_$__cuda_sm70_shflsync_idx_p) ;  /* 0x000009d000007944 */ /* 0x00cfea0003c00000 */
[----:B------:R-:W-:Y:S01]  /*11070*/  MOV R9, R2 ;  /* 0x0000000200097202 */ /* 0x000fe20000000f00 */
[----:B------:R-:W-:Y:S05]  /*11080*/  BRA `(.L_x_2223) ;  /* 0xffffde3000007947 */ /* 0x000fea000383ffff */
.L_x_2169:
[----:B------:R-:W-:Y:S01]  /*11090*/  IMAD.MOV.U32 R5, RZ, RZ, R7 ;  /* 0x000000ffff057224 */ /* 0x000fe200078e0007 */
[----:B------:R-:W-:Y:S01]  /*110a0*/  MOV R4, RZ ;  /* 0x000000ff00047202 */ /* 0x000fe20000000f00 */
[----:B------:R-:W-:Y:S01]  /*110b0*/  IMAD.MOV.U32 R2, RZ, RZ, 0x181f ;  /* 0x0000181fff027424 */ /* 0x000fe200078e00ff */
[----:B------:R-:W-:Y:S02]  /*110c0*/  MOV R0, 0x110e0 ;  /* 0x000110e000007802 */ /* 0x000fe40000000f00 */
[----:B-1234-:R-:W-:Y:S05]  /*110d0*/  CALL.REL.NOINC `($__internal_45_$__cuda_sm70_shflsync_idx_p) ;  /* 0x0000096000007944 */ /* 0x01efea0003c00000 */
[----:B------:R-:W-:Y:S01]  /*110e0*/  MOV R0, R2 ;  /* 0x0000000200007202 */ /* 0x000fe20000000f00 */
[----:B------:R-:W-:Y:S05]  /*110f0*/  BRA `(.L_x_2224) ;  /* 0xffffdde000007947 */ /* 0x000fea000383ffff */
.L_x_2172:
        /* <DEDUP_REMOVED lines=13> */
.L_x_2175:
[----:B-1----:R-:W-:Y:S01]  /*111d0*/  IMAD.MOV.U32 R5, RZ, RZ, R8 ;  /* 0x000000ffff057224 */ /* 0x002fe200078e0008 */
[----:B------:R-:W-:Y:S01]  /*111e0*/  MOV R4, 0x2 ;  /* 0x0000000200047802 */ /* 0x000fe20000000f00 */
[----:B------:R-:W-:Y:S01]  /*111f0*/  IMAD.MOV.U32 R2, RZ, RZ, 0x181f ;  /* 0x0000181fff027424 */ /* 0x000fe200078e00ff */
[----:B--2---:R-:W-:Y:S02]  /*11200*/  MOV R0, 0x11220 ;  /* 0x0001122000007802 */ /* 0x004fe40000000f00 */
[----:B---34-:R-:W-:Y:S05]  /*11210*/  CALL.REL.NOINC `($__internal_45_$__cuda_sm70_shflsync_idx_p) ;  /* 0x0000082000007944 */ /* 0x018fea0003c00000 */
[----:B------:R-:W-:Y:S01]  /*11220*/  MOV R9, R2 ;  /* 0x0000000200097202 */ /* 0x000fe20000000f00 */
[----:B------:R-:W-:Y:S05]  /*11230*/  BRA `(.L_x_2226) ;  /* 0xffffdf1000007947 */ /* 0x000fea000383ffff */
.L_x_2176:
[----:B------:R-:W-:Y:S01]  /*11240*/  IMAD.MOV.U32 R5, RZ, RZ, R7 ;  /* 0x000000ffff057224 */ /* 0x000fe200078e0007 */
[----:B------:R-:W-:Y:S01]  /*11250*/  MOV R4, 0x2 ;  /* 0x0000000200047802 */ /* 0x000fe20000000f00 */
[----:B------:R-:W-:Y:S01]  /*11260*/  IMAD.MOV.U32 R2, RZ, RZ, 0x181f ;  /* 0x0000181fff027424 */ /* 0x000fe200078e00ff */
[----:B--2---:R-:W-:Y:S02]  /*11270*/  MOV R0, 0x11290 ;  /* 0x0001129000007802 */ /* 0x004fe40000000f00 */
[----:B-1-34-:R-:W-:Y:S05]  /*11280*/  CALL.REL.NOINC `($__internal_45_$__cuda_sm70_shflsync_idx_p) ;  /* 0x000007b000007944 */ /* 0x01afea0003c00000 */
[----:B------:R-:W-:Y:S01]  /*11290*/  MOV R0, R2 ;  /* 0x0000000200007202 */ /* 0x000fe20000000f00 */
[----:B------:R-:W-:Y:S05]  /*112a0*/  BRA `(.L_x_2227) ;  /* 0xffffdec000007947 */ /* 0x000fea000383ffff */
.L_x_2179:
        /* <DEDUP_REMOVED lines=13> */
.L_x_2181:
[----:B---34-:R-:W-:Y:S01]  /*11380*/  IMAD.MOV.U32 R5, RZ, RZ, R3 ;  /* 0x000000ffff057224 */ /* 0x018fe200078e0003 */
[----:B------:R-:W-:Y:S01]  /*11390*/  MOV R4, RZ ;  /* 0x000000ff00047202 */ /* 0x000fe20000000f00 */
[----:B------:R-:W-:Y:S01]  /*113a0*/  IMAD.MOV.U32 R2, RZ, RZ, 0x1f ;  /* 0x0000001fff027424 */ /* 0x000fe200078e00ff */
[----:B------:R-:W-:Y:S02]  /*113b0*/  MOV R0, 0x113d0 ;  /* 0x000113d000007802 */ /* 0x000fe40000000f00 */
[----:B------:R-:W-:Y:S05]  /*113c0*/  CALL.REL.NOINC `($__internal_45_$__cuda_sm70_shflsync_idx_p) ;  /* 0x0000067000007944 */ /* 0x000fea0003c00000 */
[----:B------:R-:W-:Y:S01]  /*113d0*/  MOV R7, R2 ;  /* 0x0000000200077202 */ /* 0x000fe20000000f00 */
[----:B------:R-:W-:Y:S05]  /*113e0*/  BRA `(.L_x_2229) ;  /* 0xffffe07000007947 */ /* 0x000fea000383ffff */
.L_x_2182:
[----:B---34-:R-:W-:Y:S01]  /*113f0*/  IMAD.MOV.U32 R5, RZ, RZ, R3 ;  /* 0x000000ffff057224 */ /* 0x018fe200078e0003 */
[----:B------:R-:W-:Y:S01]  /*11400*/  MOV R4, 0x1 ;  /* 0x0000000100047802 */ /* 0x000fe20000000f00 */
[----:B------:R-:W-:Y:S01]  /*11410*/  IMAD.MOV.U32 R2, RZ, RZ, 0x1f ;  /* 0x0000001fff027424 */ /* 0x000fe200078e00ff */
[----:B------:R-:W-:Y:S02]  /*11420*/  MOV R0, 0x11440 ;  /* 0x0001144000007802 */ /* 0x000fe40000000f00 */
[----:B-12---:R-:W-:Y:S05]  /*11430*/  CALL.REL.NOINC `($__internal_45_$__cuda_sm70_shflsync_idx_p) ;  /* 0x0000060000007944 */ /* 0x006fea0003c00000 */
[----:B------:R-:W-:Y:S01]  /*11440*/  MOV R3, R2 ;  /* 0x0000000200037202 */ /* 0x000fe20000000f00 */
[----:B------:R-:W-:Y:S05]  /*11450*/  BRA `(.L_x_2230) ;  /* 0xffffe02000007947 */ /* 0x000fea000383ffff */
.L_x_2183:
[----:B------:R-:W-:Y:S02]  /*11460*/  MOV R2, 0x1 ;  /* 0x0000000100027802 */ /* 0x000fe40000000f00 */
[----:B------:R-:W-:-:S02]  /*11470*/  MOV R0, 0x11490 ;  /* 0x0001149000007802 */ /* 0x000fc40000000f00 */
[----:B-12---:R-:W-:Y:S05]  /*11480*/  CALL.REL.NOINC `($__internal_46_$__cuda_sm70_shflsync_up_p) ;  /* 0x0000060000007944 */ /* 0x006fea0003c00000 */
[----:B--2---:R-:W-:Y:S01]  /*11490*/  MOV R0, R2 ;  /* 0x0000000200007202 */ /* 0x004fe20000000f00 */
[----:B-1----:R-:W-:Y:S05]  /*114a0*/  BRA `(.L_x_2231) ;  /* 0xffffe0f000007947 */ /* 0x002fea000383ffff */
.L_x_2184:
[----:B------:R-:W-:Y:S02]  /*114b0*/  MOV R2, 0x2 ;  /* 0x0000000200027802 */ /* 0x000fe40000000f00 */
[----:B------:R-:W-:-:S02]  /*114c0*/  MOV R0, 0x114e0 ;  /* 0x000114e000007802 */ /* 0x000fc40000000f00 */
[----:B-12---:R-:W-:Y:S05]  /*114d0*/  CALL.REL.NOINC `($__internal_46_$__cuda_sm70_shflsync_up_p) ;  /* 0x000005b000007944 */ /* 0x006fea0003c00000 */
        /* <DEDUP_REMOVED lines=22> */
[----:B------:R-:W-:Y:S01]  /*11640*/  MOV R0, R2 ;  /* 0x0000000200007202 */ /* 0x000fe20000000f00 */
[----:B------:R-:W-:Y:S05]  /*11650*/  BRA `(.L_x_2232) ;  /* 0xffffe04000007947 */ /* 0x000fea000383ffff */
.L_x_2188:
[----:B---3--:R-:W-:Y:S01]  /*11660*/  IMAD.MOV.U32 R9, RZ, RZ, R3 ;  /* 0x000000ffff097224 */ /* 0x008fe200078e0003 */
[----:B------:R-:W-:Y:S02]  /*11670*/  MOV R2, 0x1 ;  /* 0x0000000100027802 */ /* 0x000fe40000000f00 */
[----:B------:R-:W-:Y:S02]  /*11680*/  MOV R0, 0x116a0 ;  /* 0x000116a000007802 */ /* 0x000fe40000000f00 */
[----:B------:R-:W-:Y:S05]  /*11690*/  CALL.REL.NOINC `($__internal_46_$__cuda_sm70_shflsync_up_p) ;  /* 0x000003f000007944 */ /* 0x000fea0003c00000 */
[----:B--2---:R-:W-:Y:S01]  /*116a0*/  MOV R0, R2 ;  /* 0x0000000200007202 */ /* 0x004fe20000000f00 */
[----:B-1----:R-:W-:Y:S05]  /*116b0*/  BRA `(.L_x_2233) ;  /* 0xffffe13000007947 */ /* 0x002fea000383ffff */
.L_x_2189:
[----:B---3--:R-:W-:Y:S01]  /*116c0*/  IMAD.MOV.U32 R9, RZ, RZ, R3 ;  /* 0x000000ffff097224 */ /* 0x008fe200078e0003 */
        /* <DEDUP_REMOVED lines=27> */
.L_x_2191:
[----:B------:R-:W-:Y:S02]  /*11880*/  SEL R2, RZ, 0x1, P0 ;  /* 0x00000001ff027807 */ /* 0x000fe40000000000 */
[----:B------:R-:W-:Y:S02]  /*11890*/  MOV R0, 0x118b0 ;  /* 0x000118b000007802 */ /* 0x000fe40000000f00 */
[----:B---3--:R-:W-:Y:S05]  /*118a0*/  CALL.REL.NOINC `($__internal_47_$__cuda_sm70_votesync_ballot) ;  /* 0x0000023000007944 */ /* 0x008fea0003c00000 */
[----:B------:R-:W-:Y:S05]  /*118b0*/  BRA `(.L_x_2235) ;  /* 0xffffe0c000007947 */ /* 0x000fea000383ffff */
.L_x_2192:
[----:B------:R-:W-:Y:S01]  /*118c0*/  IMAD.MOV.U32 R5, RZ, RZ, R197 ;  /* 0x000000ffff057224 */ /* 0x000fe200078e00c5 */
[----:B------:R-:W-:Y:S01]  /*118d0*/  MOV R4, R12 ;  /* 0x0000000c00047202 */ /* 0x000fe20000000f00 */
[----:B------:R-:W-:Y:S01]  /*118e0*/  IMAD.MOV.U32 R2, RZ, RZ, 0x1f ;  /* 0x0000001fff027424 */ /* 0x000fe200078e00ff */
[----:B------:R-:W-:Y:S02]  /*118f0*/  MOV R0, 0x11910 ;  /* 0x0001191000007802 */ /* 0x000fe40000000f00 */
[----:B---3--:R-:W-:Y:S05]  /*11900*/  CALL.REL.NOINC `($__internal_45_$__cuda_sm70_shflsync_idx_p) ;  /* 0x0000013000007944 */ /* 0x008fea0003c00000 */
[----:B------:R-:W-:Y:S01]  /*11910*/  IMAD.MOV.U32 R197, RZ, RZ, R2 ;  /* 0x000000ffffc57224 */ /* 0x000fe200078e0002 */
[----:B------:R-:W-:Y:S01]  /*11920*/  MOV R4, R12 ;  /* 0x0000000c00047202 */ /* 0x000fe20000000f00 */
[----:B------:R-:W-:Y:S01]  /*11930*/  IMAD.MOV.U32 R5, RZ, RZ, R11 ;  /* 0x000000ffff057224 */ /* 0x000fe200078e000b */
[----:B------:R-:W-:Y:S02]  /*11940*/  MOV R2, 0x1f ;  /* 0x0000001f00027802 */ /* 0x000fe40000000f00 */
[----:B------:R-:W-:-:S02]  /*11950*/  MOV R0, 0x11970 ;  /* 0x0001197000007802 */ /* 0x000fc40000000f00 */
[----:B------:R-:W-:Y:S05]  /*11960*/  CALL.REL.NOINC `($__internal_45_$__cuda_sm70_shflsync_idx_p) ;  /* 0x000000d000007944 */ /* 0x000fea0003c00000 */
[----:B------:R-:W-:Y:S01]  /*11970*/  MOV R3, R2 ;  /* 0x0000000200037202 */ /* 0x000fe20000000f00 */
[----:B------:R-:W-:Y:S05]  /*11980*/  BRA `(.L_x_2236) ;  /* 0xffffe04000007947 */ /* 0x000fea000383ffff */
.L_x_2195:
[----:B------:R-:W-:Y:S01]  /*11990*/  IMAD.MOV.U32 R5, RZ, RZ, R9 ;  /* 0x000000ffff057224 */ /* 0x000fe200078e0009 */
[----:B------:R-:W-:-:S02]  /*119a0*/  MOV R2, 0x1f ;  /* 0x0000001f00027802 */ /* 0x000fc40000000f00 */
[----:B------:R-:W-:Y:S02]  /*119b0*/  MOV R0, 0x119d0 ;  /* 0x000119d000007802 */ /* 0x000fe40000000f00 */
[----:B-1234-:R-:W-:Y:S05]  /*119c0*/  CALL.REL.NOINC `($__internal_45_$__cuda_sm70_shflsync_idx_p) ;  /* 0x0000007000007944 */ /* 0x01efea0003c00000 */
[----:B------:R-:W-:Y:S01]  /*119d0*/  MOV R10, R2 ;  /* 0x00000002000a7202 */ /* 0x000fe20000000f00 */
[----:B------:R-:W-:Y:S05]  /*119e0*/  BRA `(.L_x_2194) ;  /* 0xffffe04000007947 */ /* 0x000fea000383ffff */
        .weak           $__internal_44_$__cuda_sm70_shflsync_bfly_p
        .type           $__internal_44_$__cuda_sm70_shflsync_bfly_p,@function
        .size           $__internal_44_$__cuda_sm70_shflsync_bfly_p,($__internal_45_$__cuda_sm70_shflsync_idx_p - $__internal_44_$__cuda_sm70_shflsync_bfly_p)
$__internal_44_$__cuda_sm70_shflsync_bfly_p:
[----:B------:R-:W-:Y:S04]  /*119f0*/  WARPSYNC R4 ;  /* 0x0000000400007348 */ /* 0x000fe80003800000 */
[----:B------:R1:W2:Y:S01]  /*11a00*/  SHFL.BFLY PT, R7, R8, R7, R5 ;  /* 0x0c00000708077389 */ /* 0x0002a200000e0005 */
[----:B------:R-:W-:Y:S02]  /*11a10*/  MOV R9, 0x0 ;  /* 0x0000000000097802 */ /* 0x000fe40000000f00 */
[----:B-1----:R-:W-:-:S04]  /*11a20*/  MOV R8, R6 ;  /* 0x0000000600087202 */ /* 0x002fc80000000f00 */
[----:B--2---:R-:W-:Y:S05]  /*11a30*/  RET.REL.NODEC R8 `(_ZN7cutlass13device_kernelIN5flash19enable_sm80_to_sm89INS1_16FlashAttnFwdSm80INS1_25CollectiveMainloopFwdSm80ILi8ELi2ELb0EN4cute5tupleIJNS5_1CILi128EEENS7_ILi64EEENS7_ILi192EEEEEELi192ENS_6half_tEfNS_4arch4Sm80ELb1ELb0ELb1ELb1ELb0ELb0ELb1ELb1EEENS1_21CollectiveEpilogueFwdINS6_IJS8_SA_S9_EEENS6_IJNS7_ILi1EEESI_SI_EEESC_SE_Li256ELb1ELb1ELb1ELb0EEENS1_36VarlenDynamicPersistentTileSchedulerILi128ELi64ELi256ELi256ELb1ELb1ELb0ELb1ELb1ELb1EEEEEEEEEvNT_6ParamsE) ;  /* 0xfffee5c008007950 */ /* 0x004fea0003c3ffff */
        .weak           $__internal_45_$__cuda_sm70_shflsync_idx_p
        .type           $__internal_45_$__cuda_sm70_shflsync_idx_p,@function
        .size           $__internal_45_$__cuda_sm70_shflsync_idx_p,($__internal_46_$__cuda_sm70_shflsync_up_p - $__internal_45_$__cuda_sm70_shflsync_idx_p)
$__internal_45_$__cuda_sm70_shflsync_idx_p:
[----:B------:R-:W-:Y:S04]  /*11a40*/  WARPSYNC R201 ;  /* 0x000000c900007348 */ /* 0x000fe80003800000 */
[----:B------:R1:W2:Y:S02]  /*11a50*/  SHFL.IDX PT, R2, R5, R4, R2 ;  /* 0x0000000405027389 */ /* 0x0002a400000e0002 */
[----:B-1----:R-:W-:Y:S02]  /*11a60*/  MOV R4, R0 ;  /* 0x0000000000047202 */ /* 0x002fe40000000f00 */
[----:B------:R-:W-:-:S04]  /*11a70*/  MOV R5, 0x0 ;  /* 0x0000000000057802 */ /* 0x000fc80000000f00 */
[----:B--2---:R-:W-:Y:S05]  /*11a80*/  RET.REL.NODEC R4 `(_ZN7cutlass13device_kernelIN5flash19enable_sm80_to_sm89INS1_16FlashAttnFwdSm80INS1_25CollectiveMainloopFwdSm80ILi8ELi2ELb0EN4cute5tupleIJNS5_1CILi128EEENS7_ILi64EEENS7_ILi192EEEEEELi192ENS_6half_tEfNS_4arch4Sm80ELb1ELb0ELb1ELb1ELb0ELb0ELb1ELb1EEENS1_21CollectiveEpilogueFwdINS6_IJS8_SA_S9_EEENS6_IJNS7_ILi1EEESI_SI_EEESC_SE_Li256ELb1ELb1ELb1ELb0EEENS1_36VarlenDynamicPersistentTileSchedulerILi128ELi64ELi256ELi256ELb1ELb1ELb0ELb1ELb1ELb1EEEEEEEEEvNT_6ParamsE) ;  /* 0xfffee57004007950 */ /* 0x004fea0003c3ffff */
        .weak           $__internal_46_$__cuda_sm70_shflsync_up_p
        .type           $__internal_46_$__cuda_sm70_shflsync_up_p,@function
        .size           $__internal_46_$__cuda_sm70_shflsync_up_p,($__internal_47_$__cuda_sm70_votesync_ballot - $__internal_46_$__cuda_sm70_shflsync_up_p)
$__internal_46_$__cuda_sm70_shflsync_up_p:
[----:B------:R-:W-:Y:S01]  /*11a90*/  MOV R4, R0 ;  /* 0x0000000000047202 */ /* 0x000fe20000000f00 */
[----:B------:R-:W-:Y:S04]  /*11aa0*/  WARPSYNC R204 ;  /* 0x000000cc00007348 */ /* 0x000fe80003800000 */
[----:B------:R-:W-:Y:S01]  /*11ab0*/  MOV R5, 0x0 ;  /* 0x0000000000057802 */ /* 0x000fe20000000f00 */
[----:B------:R1:W2:Y:S03]  /*11ac0*/  SHFL.UP PT, R2, R9, R2, R205 ;  /* 0x0400000209027389 */ /* 0x0002a600000e00cd */
[----:B------:R-:W-:Y:S05]  /*11ad0*/  RET.REL.NODEC R4 `(_ZN7cutlass13device_kernelIN5flash19enable_sm80_to_sm89INS1_16FlashAttnFwdSm80INS1_25CollectiveMainloopFwdSm80ILi8ELi2ELb0EN4cute5tupleIJNS5_1CILi128EEENS7_ILi64EEENS7_ILi192EEEEEELi192ENS_6half_tEfNS_4arch4Sm80ELb1ELb0ELb1ELb1ELb0ELb0ELb1ELb1EEENS1_21CollectiveEpilogueFwdINS6_IJS8_SA_S9_EEENS6_IJNS7_ILi1EEESI_SI_EEESC_SE_Li256ELb1ELb1ELb1ELb0EEENS1_36VarlenDynamicPersistentTileSchedulerILi128ELi64ELi256ELi256ELb1ELb1ELb0ELb1ELb1ELb1EEEEEEEEEvNT_6ParamsE) ;  /* 0xfffee52004007950 */ /* 0x000fea0003c3ffff */
        .weak           $__internal_47_$__cuda_sm70_votesync_ballot
        .type           $__internal_47_$__cuda_sm70_votesync_ballot,@function
        .size           $__internal_47_$__cuda_sm70_votesync_ballot,(.L_x_2512 - $__internal_47_$__cuda_sm70_votesync_ballot)
$__internal_47_$__cuda_sm70_votesync_ballot:
[----:B------:R-:W-:Y:S01]  /*11ae0*/  ISETP.NE.U32.AND P0, PT, R2, 0x1, PT ;  /* 0x000000010200780c */ /* 0x000fe20003f05070 */
[----:B------:R-:W-:Y:S01]  /*11af0*/  IMAD.MOV.U32 R2, RZ, RZ, R0 ;  /* 0x000000ffff027224 */ /* 0x000fe200078e0000 */
[----:B------:R-:W-:Y:S04]  /*11b00*/  WARPSYNC R200 ;  /* 0x000000c800007348 */ /* 0x000fe80003800000 */
[----:B------:R-:W-:-:S07]  /*11b10*/  IMAD.MOV.U32 R3, RZ, RZ, 0x0 ;  /* 0x00000000ff037424 */ /* 0x000fce00078e00ff */
[----:B------:R-:W-:-:S04]  /*11b20*/  VOTE.ANY R8, PT, !P0 ;  /* 0x0000000000087806 */ /* 0x000fc800040e0100 */
[----:B------:R-:W-:Y:S01]  /*11b30*/  LOP3.LUT R8, R8, R200, RZ, 0xc0, !PT ;  /* 0x000000c808087212 */ /* 0x000fe200078ec0ff */
[----:B------:R-:W-:Y:S06]  /*11b40*/  RET.REL.NODEC R2 `(_ZN7cutlass13device_kernelIN5flash19enable_sm80_to_sm89INS1_16FlashAttnFwdSm80INS1_25CollectiveMainloopFwdSm80ILi8ELi2ELb0EN4cute5tupleIJNS5_1CILi128EEENS7_ILi64EEENS7_ILi192EEEEEELi192ENS_6half_tEfNS_4arch4Sm80ELb1ELb0ELb1ELb1ELb0ELb0ELb1ELb1EEENS1_21CollectiveEpilogueFwdINS6_IJS8_SA_S9_EEENS6_IJNS7_ILi1EEESI_SI_EEESC_SE_Li256ELb1ELb1ELb1ELb0EEENS1_36VarlenDynamicPersistentTileSchedulerILi128ELi64ELi256ELi256ELb1ELb1ELb0ELb1ELb1ELb1EEEEEEEEEvNT_6ParamsE) ;  /* 0xfffee4b002007950 */ /* 0x000fec0003c3ffff */
.L_x_2237:
        /* <DEDUP_REMOVED lines=11> */
.L_x_2512:


//--------------------- .text._ZN7cutlass13device_kernelIN5flash19enable_sm80_to_sm89INS1_16FlashAttnFwdSm80INS1_25CollectiveMainloopFwdSm80ILi8ELi2ELb0EN4cute5tupleIJNS5_1CILi128EEENS7_ILi64EEENS7_ILi192EEEEEELi192ENS_6half_tEfNS_4arch4Sm80ELb1ELb0ELb1ELb1ELb0ELb1ELb1ELb1EEENS1_21CollectiveEpilogueFwdINS6_IJS8_SA_S9_EEENS6_IJNS7_ILi1EEESI_SI_EEESC_SE_Li256ELb1ELb1ELb1ELb0EEENS1_36VarlenDynamicPersistentTileSchedulerILi128ELi64ELi256ELi256ELb1ELb1ELb0ELb1ELb1ELb1EEEEEEEEEvNT_6ParamsE --------------------------
	.section	.text._ZN7cutlass13device_kernelIN5flash19enable_sm80_to_sm89INS1_16FlashAttnFwdSm80INS1_25CollectiveMainloopFwdSm80ILi8ELi2ELb0EN4cute5tupleIJNS5_1CILi128EEENS7_ILi64EEENS7_ILi192EEEEEELi192ENS_6half_tEfNS_4arch4Sm80ELb1ELb0ELb1ELb1ELb0ELb1ELb1ELb1EEENS1_21CollectiveEpilogueFwdINS6_IJS8_SA_S9_EEENS6_IJNS7_ILi1EEESI_SI_EEESC_SE_Li256ELb1ELb1ELb1ELb0EEENS1_36VarlenDynamicPersistentTileSchedulerILi128ELi64ELi256ELi256ELb1ELb1ELb0ELb1ELb1ELb1EEEEEEEEEvNT_6ParamsE,"ax",@progbits
	.sectioninfo	@"SHI_REGISTERS=255"
	.align	128
.text._ZN7cutlass13device_kernelIN5flash19enable_sm80_to_sm89INS1_16FlashAttnFwdSm80INS1_25CollectiveMainloopFwdSm80ILi8ELi2ELb0EN4cute5tupleIJNS5_1CILi128EEENS7_ILi64EEENS7_ILi192EEEEEELi192ENS_6half_tEfNS_4arch4Sm80ELb1ELb0ELb1ELb1ELb0ELb1ELb1ELb1EEENS1_21CollectiveEpilogueFwdINS6_IJS8_SA_S9_EEENS6_IJNS7_ILi1EEESI_SI_EEESC_SE_Li256ELb1ELb1ELb1ELb0EEENS1_36VarlenDynamicPersistentTileSchedulerILi128ELi64ELi256ELi256ELb1ELb1ELb0ELb1ELb1ELb1EEEEEEEEEvNT_6ParamsE:
        .type           _ZN7cutlass13device_kernelIN5flash19enable_sm80_to_sm89INS1_16FlashAttnFwdSm80INS1_25CollectiveMainloopFwdSm80ILi8ELi2ELb0EN4cute5tupleIJNS5_1CILi128EEENS7_ILi64EEENS7_ILi192EEEEEELi192ENS_6half_tEfNS_4arch4Sm80ELb1ELb0ELb1ELb1ELb0ELb1ELb1ELb1EEENS1_21CollectiveEpilogueFwdINS6_IJS8_SA_S9_EEENS6_IJNS7_ILi1EEESI_SI_EEESC_SE_Li256ELb1ELb1ELb1ELb0EEENS1_36VarlenDynamicPersistentTileSchedulerILi128ELi64ELi256ELi256ELb1ELb1ELb0ELb1ELb1ELb1EEEEEEEEEvNT_6ParamsE,@function
        .size           _ZN7cutlass13device_kernelIN5flash19enable_sm80_to_sm89INS1_16FlashAttnFwdSm80INS1_25CollectiveMainloopFwdSm80ILi8ELi2ELb0EN4cute5tupleIJNS5_1CILi128EEENS7_ILi64EEENS7_ILi192EEEEEELi192ENS_6half_tEfNS_4arch4Sm80ELb1ELb0ELb1ELb1ELb0ELb1ELb1ELb1EEENS1_21CollectiveEpilogueFwdINS6_IJS8_SA_S9_EEENS6_IJNS7_ILi1EEESI_SI_EEESC_SE_Li256ELb1ELb1ELb1ELb0EEENS1_36VarlenDynamicPersistentTileSchedulerILi128ELi64ELi256ELi256ELb1ELb1ELb0ELb1ELb1ELb1EEEEEEEEEvNT_6ParamsE,(.L_x_2517 - _ZN7cutlass13device_kernelIN5flash19enable_sm80_to_sm89INS1_16FlashAttnFwdSm80INS1_25CollectiveMainloopFwdSm80ILi8ELi2ELb0EN4cute5tupleIJNS5_1CILi128EEENS7_ILi64EEENS7_ILi192EEEEEELi192ENS_6half_tEfNS_4arch4Sm80ELb1ELb0ELb1ELb1ELb0ELb1ELb1ELb1EEENS1_21CollectiveEpilogueFwdINS6_IJS8_SA_S9_EEENS6_IJNS7_ILi1EEESI_SI_EEESC_SE_Li256ELb1ELb1ELb1ELb0EEENS1_36VarlenDynamicPersistentTileSchedulerILi128ELi64ELi256ELi256ELb1ELb1ELb0ELb1ELb1ELb1EEEEEEEEEvNT_6ParamsE)
        .other          _ZN7cutlass13device_kernelIN5flash19enable_sm80_to_sm89INS1_16FlashAttnFwdSm80INS1_25CollectiveMainloopFwdSm80ILi8ELi2ELb0EN4cute5tupleIJNS5_1CILi128EEENS7_ILi64EEENS7_ILi192EEEEEELi192ENS_6half_tEfNS_4arch4Sm80ELb1ELb0ELb1ELb1ELb0ELb1ELb1ELb1EEENS1_21CollectiveEpilogueFwdINS6_IJS8_SA_S9_EEENS6_IJNS7_ILi1EEESI_SI_EEESC_SE_Li256ELb1ELb1ELb1ELb0EEENS1_36VarlenDynamicPersistentTileSchedulerILi128ELi64ELi256ELi256ELb1ELb1ELb0ELb1ELb1ELb1EEEEEEEEEvNT_6ParamsE,@"STO_CUDA_ENTRY STV_DEFAULT"
_ZN7cutlass13device_kernelIN5flash19enable_sm80_to_sm89INS1_16FlashAttnFwdSm80INS1_25CollectiveMainloopFwdSm80ILi8ELi2ELb0EN4cute5tupleIJNS5_1CILi128EEENS7_ILi64EEENS7_ILi192EEEEEELi192ENS_6half_tEfNS_4arch4Sm80ELb1ELb0ELb1ELb1ELb0ELb1ELb1ELb1EEENS1_21CollectiveEpilogueFwdINS6_IJS8_SA_S9_EEENS6_IJNS7_ILi1EEESI_SI_EEESC_SE_Li256ELb1ELb1ELb1ELb0EEENS1_36VarlenDynamicPersistentTileSchedulerILi128ELi64ELi256ELi256ELb1ELb1ELb0ELb1ELb1ELb1EEEEEEEEEvNT_6ParamsE:
        /* <DEDUP_REMOVED lines=55> */
.L_x_2243:
        /* <DEDUP_REMOVED lines=16> */
.L_x_2416:
        /* <DEDUP_REMOVED lines=16> */
.L_x_2417:
[----:B--2---:R-:W-:-:S05]  /*0570*/  IMAD R2, R2, c[0x0][0x538], RZ ;  /* 0x00014e0002027a24 */ /* 0x004fca00078e02ff */
[----:B------:R-:W-:-:S04]  /*0580*/  IADD3 R3, R2, R3, RZ ;  /* 0x0000000302037210 */ /* 0x000fc80007ffe0ff */
[----:B------:R-:W-:-:S13]  /*0590*/  ISETP.GT.AND P0, PT, R3, UR4, PT ;  /* 0x0000000403007c0c */ /* 0x000fda000bf04270 */
[----:B-1----:R-:W-:Y:S05]  /*05a0*/  @!P0 BRA `(.L_x_2243) ;  /* 0xfffffdc000008947 */ /* 0x002fea000383ffff */
.L_x_2239:
[----:B------:R-:W-:-:S05]  /*05b0*/  IADD3 R208, -R2, R3, RZ ;  /* 0x0000000302d07210 */ /* 0x000fca0007ffe1ff */
[----:B------:R-:W-:-:S05]  /*05c0*/  IMAD R0, R7, c[0x0][0x538], R208 ;  /* 0x00014e0007007a24 */ /* 0x000fca00078e02d0 */
[----:B------:R-:W-:Y:S01]  /*05d0*/  ISETP.GT.AND P0, PT, R0, UR4, PT ;  /* 0x0000000400007c0c */ /* 0x000fe2000bf04270 */
[----:B------:R-:W-:-:S12]  /*05e0*/  BRA.DIV ~URZ, `(.L_x_2244) ;  /* 0x0001c2727f007947 */ /* 0x000fd8000b800000 */
[----:B------:R-:W-:-:S04]  /*05f0*/  VOTE.ANY R6, PT, !P0 ;  /* 0x0000000000067806 */ /* 0x000fc800040e0100 */
.L_x_2418:
[----:B------:R-:W1:Y:S02]  /*0600*/  POPC R10, R6 ;  /* 0x00000006000a7309 */ /* 0x000e640000000000 */
[----:B-1----:R-:W-:Y:S01]  /*0610*/  IADD3 R211, R10, R211, RZ ;  /* 0x000000d30ad37210 */ /* 0x002fe20007ffe0ff */
[----:B------:R-:W-:Y:S05]  /*0620*/  BRA.DIV ~URZ, `(.L_x_2245) ;  /* 0x0001c2727f007947 */ /* 0x000fea000b800000 */
[----:B------:R1:W2:Y:S01]  /*0630*/  SHFL.IDX PT, R8, R8, R10, 0x1f ;  /* 0x00001f0a08087589 */ /* 0x0002a200000e0000 */
[----:B------:R-:W-:-:S03]  /*0640*/  MOV R3, RZ ;  /* 0x000000ff00037202 */ /* 0x000fc60000000f00 */
[----:B------:R1:W3:Y:S04]  /*0650*/  SHFL.IDX PT, R5, R5, R10, 0x1f ;  /* 0x00001f0a05057589 */ /* 0x0002e800000e0000 */
.L_x_2419:
[----:B------:R-:W-:Y:S01]  /*0660*/  ISETP.NE.AND P0, PT, R6, RZ, PT ;  /* 0x000000ff0600720c */ /* 0x000fe20003f05270 */
[----:B------:R-:W-:-:S12]  /*0670*/  BSSY B0, `(.L_x_2246) ;  /* 0x0000005000007945 */ /* 0x000fd80003800000 */
[----:B------:R-:W-:Y:S05]  /*0680*/  @!P0 BRA `(.L_x_2247) ;  /* 0x0000003000008947 */ /* 0x000fea0003800000 */
[----:B------:R-:W-:Y:S01]  /*0690*/  IADD3 R2, R10, -0x1, RZ ;  /* 0xffffffff0a027810 */ /* 0x000fe20007ffe0ff */
[----:B------:R-:W-:Y:S05]  /*06a0*/  BRA.DIV ~URZ, `(.L_x_2248) ;  /* 0x0001c2d27f007947 */ /* 0x000fea000b800000 */
[----:B------:R4:W1:Y:S02]  /*06b0*/  SHFL.IDX PT, R3, R7, R2, 0x1f ;  /* 0x00001f0207037589 */ /* 0x00086400000e0000 */
.L_x_2247:
[----:B------:R-:W-:Y:S05]  /*06c0*/  BSYNC B0 ;  /* 0x0000000000007941 */ /* 0x000fea0003800000 */
.L_x_2246:
[----:B---3--:R-:W-:Y:S01]  /*06d0*/  ISETP.NE.AND P0, PT, R5, 0x1, PT ;  /* 0x000000010500780c */ /* 0x008fe20003f05270 */
[----:B-1----:R-:W-:Y:S01]  /*06e0*/  IMAD R208, R3, c[0x0][0x538], R208 ;  /* 0x00014e0003d07a24 */ /* 0x002fe200078e02d0 */
[----:B------:R-:W-:Y:S04]  /*06f0*/  BSSY B0, `(.L_x_2249) ;  /* 0x0000077000007945 */ /* 0x000fe80003800000 */
[----:B------:R-:W-:-:S07]  /*0700*/  IADD3 R3, -R208, UR4, RZ ;  /* 0x00000004d0037c10 */ /* 0x000fce000fffe1ff */
[----:B------:R-:W-:Y:S05]  /*0710*/  @!P0 BRA `(.L_x_2250) ;  /* 0x0000037000008947 */ /* 0x000fea0003800000 */
[-C--:B--2-4-:R-:W-:Y:S02]  /*0720*/  IABS R7, R8.reuse ;  /* 0x0000000800077213 */ /* 0x094fe40000000000 */
[----:B------:R-:W-:Y:S02]  /*0730*/  IABS R9, R5 ;  /* 0x0000000500097213 */ /* 0x000fe40000000000 */
[----:B------:R-:W1:Y:S01]  /*0740*/  I2F.RP R13, R7 ;  /* 0x00000007000d7306 */ /* 0x000e620000209400 */
[----:B------:R-:W-:Y:S02]  /*0750*/  IABS R2, R3 ;  /* 0x0000000300027213 */ /* 0x000fe40000000000 */
[----:B------:R-:W-:-:S05]  /*0760*/  IABS R0, R8 ;  /* 0x0000000800007213 */ /* 0x000fca0000000000 */
[----:B------:R-:W-:Y:S08]  /*0770*/  I2F.RP R12, R9 ;  /* 0x00000009000c7306 */ /* 0x000ff00000209400 */
[----:B-1----:R-:W1:Y:S02]  /*0780*/  MUFU.RCP R10, R13 ;  /* 0x0000000d000a7308 */ /* 0x002e640000001000 */
[----:B-1----:R-:W-:Y:S01]  /*0790*/  IADD3 R10, R10, 0xffffffe, RZ ;  /* 0x0ffffffe0a0a7810 */ /* 0x002fe20007ffe0ff */
[----:B------:R-:W-:Y:S01]  /*07a0*/  IMAD.MOV R13, RZ, RZ, -R0 ;  /* 0x000000ffff0d7224 */ /* 0x000fe200078e0a00 */
[----:B------:R-:W-:-:S04]  /*07b0*/  LOP3.LUT R0, R3, R8, RZ, 0x3c, !PT ;  /* 0x0000000803007212 */ /* 0x000fc800078e3cff */
[----:B------:R-:W1:Y:S01]  /*07c0*/  F2I.FTZ.U32.TRUNC.NTZ R11, R10 ;  /* 0x0000000a000b7305 */ /* 0x000e62000021f000 */
[----:B------:R-:W-:Y:S02]  /*07d0*/  ISETP.GE.AND P1, PT, R0, RZ, PT ;  /* 0x000000ff0000720c */ /* 0x000fe40003f26270 */
[----:B------:R-:W-:-:S05]  /*07e0*/  IABS R0, R5 ;  /* 0x0000000500007213 */ /* 0x000fca0000000000 */
[----:B------:R-:W-:Y:S02]  /*07f0*/  IMAD.MOV R0, RZ, RZ, -R0 ;  /* 0x000000ffff007224 */ /* 0x000fe400078e0a00 */
[----:B-1----:R-:W-:Y:S02]  /*0800*/  IMAD.MOV R6, RZ, RZ, -R11 ;  /* 0x000000ffff067224 */ /* 0x002fe400078e0a0b */
[----:B------:R-:W-:Y:S02]  /*0810*/  IMAD.MOV.U32 R10, RZ, RZ, RZ ;  /* 0x000000ffff0a7224 */ /* 0x000fe400078e00ff */
[----:B------:R-:W-:-:S04]  /*0820*/  IMAD R6, R6, R7, RZ ;  /* 0x0000000706067224 */ /* 0x000fc800078e02ff */
[----:B------:R-:W-:Y:S02]  /*0830*/  IMAD.HI.U32 R11, R11, R6, R10 ;  /* 0x000000060b0b7227 */ /* 0x000fe400078e000a */
[----:B------:R-:W1:Y:S04]  /*0840*/  MUFU.RCP R10, R12 ;  /* 0x0000000c000a7308 */ /* 0x000e680000001000 */
[----:B------:R-:W-:-:S04]  /*0850*/  IMAD.HI.U32 R6, R11, R2, RZ ;  /* 0x000000020b067227 */ /* 0x000fc800078e00ff */
[----:B------:R-:W-:-:S05]  /*0860*/  IMAD R2, R6, R13, R2 ;  /* 0x0000000d06027224 */ /* 0x000fca00078e0202 */
[----:B------:R-:W-:Y:S02]  /*0870*/  ISETP.GT.U32.AND P0, PT, R7, R2, PT ;  /* 0x000000020700720c */ /* 0x000fe40003f04070 */
[----:B-1----:R-:W-:-:S04]  /*0880*/  IADD3 R10, R10, 0xffffffe, RZ ;  /* 0x0ffffffe0a0a7810 */ /* 0x002fc80007ffe0ff */
[----:B------:R-:W1:Y:S07]  /*0890*/  F2I.FTZ.U32.TRUNC.NTZ R11, R10 ;  /* 0x0000000a000b7305 */ /* 0x000e6e000021f000 */
[----:B------:R-:W-:Y:S01]  /*08a0*/  @!P0 IMAD.IADD R2, R2, 0x1, -R7 ;  /* 0x0000000102028824 */ /* 0x000fe200078e0a07 */
[----:B------:R-:W-:Y:S02]  /*08b0*/  @!P0 IADD3 R6, R6, 0x1, RZ ;  /* 0x0000000106068810 */ /* 0x000fe40007ffe0ff */
[----:B------:R-:W-:-:S02]  /*08c0*/  ISETP.NE.AND P0, PT, R8, RZ, PT ;  /* 0x000000ff0800720c */ /* 0x000fc40003f05270 */
        /* <DEDUP_REMOVED lines=12> */
[----:B------:R-:W-:-:S13]  /*0990*/  ISETP.GT.U32.AND P0, PT, R9, R0, PT ;  /* 0x000000000900720c */ /* 0x000fda0003f04070 */
[----:B------:R-:W-:Y:S01]  /*09a0*/  @!P0 IMAD.IADD R0, R0, 0x1, -R9 ;  /* 0x0000000100008824 */ /* 0x000fe200078e0a09 */
[----:B------:R-:W-:Y:S02]  /*09b0*/  @!P0 IADD3 R7, R7, 0x1, RZ ;  /* 0x0000000107078810 */ /* 0x000fe40007ffe0ff */
[----:B------:R-:W-:Y:S02]  /*09c0*/  ISETP.NE.AND P0, PT, R5, RZ, PT ;  /* 0x000000ff0500720c */ /* 0x000fe40003f05270 */
[----:B------:R-:W-:Y:S01]  /*09d0*/  ISETP.GE.U32.AND P2, PT, R0, R9, PT ;  /* 0x000000090000720c */ /* 0x000fe20003f46070 */
[----:B------:R-:W-:Y:S01]  /*09e0*/  IMAD R9, R8, R2, R3 ;  /* 0x0000000208097224 */ /* 0x000fe200078e0203 */
        /* <DEDUP_REMOVED lines=10> */
.L_x_2250:
[----:B------:R-:W-:-:S04]  /*0a90*/  IMAD.MOV.U32 R0, RZ, RZ, 0x4 ;  /* 0x00000004ff007424 */ /* 0x000fc800078e00ff */
[----:B------:R-:W-:-:S05]  /*0aa0*/  IMAD.WIDE R14, R211, R0, c[0x0][0x590] ;  /* 0x00016400d30e7625 */ /* 0x000fca00078e0200 */
[----:B------:R-:W3:Y:S01]  /*0ab0*/  LDG.E R5, [R14.64] ;  /* 0x000000080e057981 */ /* 0x000ee2000c1e1900 */
[----:B----4-:R-:W-:Y:S01]  /*0ac0*/  IABS R2, R3 ;  /* 0x0000000300027213 */ /* 0x010fe20000000000 */
[----:B--23--:R-:W-:-:S05]  /*0ad0*/  IMAD R6, R5, R8, RZ ;  /* 0x0000000805067224 */ /* 0x00cfca00078e02ff */
[----:B------:R-:W-:-:S04]  /*0ae0*/  IABS R9, R6 ;  /* 0x0000000600097213 */ /* 0x000fc80000000000 */
        /* <DEDUP_REMOVED lines=55> */
.L_x_2251:
[----:B------:R-:W-:Y:S05]  /*0e60*/  BSYNC B0 ;  /* 0x0000000000007941 */ /* 0x000fea0003800000 */
.L_x_2249:
[----:B------:R-:W-:-:S04]  /*0e70*/  LOP3.LUT R9, RZ, R9, RZ, 0x33, !PT ;  /* 0x00000009ff097212 */ /* 0x000fc800078e33ff */
[----:B------:R-:W-:Y:S01]  /*0e80*/  IADD3 R209, R9, R8, RZ ;  /* 0x0000000809d17210 */ /* 0x000fe20007ffe0ff */
[----:B------:R-:W-:Y:S05]  /*0e90*/  BRA `(.L_x_2252) ;  /* 0x0000004000007947 */ /* 0x000fea0003800000 */
.L_x_2240:
[----:B------:R-:W-:Y:S01]  /*0ea0*/  IMAD.MOV.U32 R209, RZ, RZ, RZ ;  /* 0x000000ffffd17224 */ /* 0x000fe200078e00ff */
[----:B------:R-:W-:Y:S01]  /*0eb0*/  MOV R210, RZ ;  /* 0x000000ff00d27202 */ /* 0x000fe20000000f00 */
[----:B------:R-:W-:Y:S01]  /*0ec0*/  IMAD.U32 R208, RZ, RZ, UR4 ;  /* 0x00000004ffd07e24 */ /* 0x000fe2000f8e00ff */
[----:B------:R-:W-:Y:S02]  /*0ed0*/  MOV R211, c[0x0][0x53c] ;  /* 0x00014f0000d37a02 */ /* 0x000fe40000000f00 */
.L_x_2252:
[----:B------:R-:W-:Y:S01]  /*0ee0*/  ISETP.NE.AND P0, PT, R4, RZ, PT ;  /* 0x000000ff0400720c */ /* 0x000fe20003f05270 */
[----:B------:R-:W-:-:S12]  /*0ef0*/  WARPSYNC 0xffffffff ;  /* 0xffffffff00007948 */ /* 0x000fd80003800000 */
[----:B------:R1:W-:Y:S04]  /*0f00*/  @!P0 STS.128 [0x24100], R208 ;  /* 0x024100d0ff008388 */ /* 0x0003e80000000c00 */
[----:B------:R-:W-:Y:S06]  /*0f10*/  BAR.ARV 0x5, 0x100 ;  /* 0x0144000000007b1d */ /* 0x000fec0000002000 */
.L_x_2238:
[----:B-1----:R-:W-:-:S13]  /*0f20*/  ISETP.GE.AND P0, PT, R211, c[0x0][0x53c], PT ;  /* 0x00014f00d3007a0c */ /* 0x002fda0003f06270 */
[----:B------:R-:W-:Y:S05]  /*0f30*/  @P0 EXIT ;  /* 0x000000000000094d */ /* 0x000fea0003800000 */
[----:B------:R-:W-:-:S04]  /*0f40*/  SHF.R.S32.HI R10, RZ, 0x1f, R213 ;  /* 0x0000001fff0a7819 */ /* 0x000fc800000114d5 */
[CC--:B------:R-:W-:Y:S02]  /*0f50*/  LEA.HI R11, R10.reuse, R213.reuse, RZ, 0x3 ;  /* 0x000000d50a0b7211 */ /* 0x0c0fe400078f18ff */
[CC--:B------:R-:W-:Y:S02]  /*0f60*/  LEA.HI R5, R10.reuse, R213.reuse, RZ, 0x4 ;  /* 0x000000d50a057211 */ /* 0x0c0fe400078f20ff */
[----:B------:R-:W-:Y:S02]  /*0f70*/  SHF.R.S32.HI R9, RZ, 0x3, R11 ;  /* 0x00000003ff097819 */ /* 0x000fe4000001140b */
[----:B------:R-:W-:Y:S02]  /*0f80*/  LOP3.LUT R0, R11, 0xfffffff8, RZ, 0xc0, !PT ;  /* 0xfffffff80b007812 */ /* 0x000fe400078ec0ff */
[-C--:B------:R-:W-:Y:S01]  /*0f90*/  LEA.HI R3, R10, R213.reuse, RZ, 0x6 ;  /* 0x000000d50a037211 */ /* 0x080fe200078f30ff */
[----:B------:R-:W-:Y:S01]  /*0fa0*/  IMAD.SHL.U32 R9, R9, 0x40, RZ ;  /* 0x0000004009097824 */ /* 0x000fe200078e00ff */
[----:B------:R-:W-:Y:S01]  /*0fb0*/  LOP3.LUT R2, R5, 0xfffffff0, RZ, 0xc0, !PT ;  /* 0xfffffff005027812 */ /* 0x000fe200078ec0ff */
[----:B------:R-:W-:Y:S01]  /*0fc0*/  IMAD.IADD R0, R213, 0x1, -R0 ;  /* 0x00000001d5007824 */ /* 0x000fe200078e0a00 */
[----:B------:R-:W-:Y:S01]  /*0fd0*/  SHF.R.S32.HI R8, RZ, 0x4, R5 ;  /* 0x00000004ff087819 */ /* 0x000fe20000011405 */
[----:B------:R-:W-:Y:S01]  /*0fe0*/  IMAD.SHL.U32 R3, R3, 0x8, RZ ;  /* 0x0000000803037824 */ /* 0x000fe200078e00ff */
[----:B------:R-:W-:Y:S01]  /*0ff0*/  LOP3.LUT R9, R9, 0x1c0, RZ, 0xc0, !PT ;  /* 0x000001c009097812 */ /* 0x000fe200078ec0ff */
[----:B------:R-:W-:Y:S01]  /*1000*/  IMAD.SHL.U32 R228, R0, 0x8, RZ ;  /* 0x0000000800e47824 */ /* 0x000fe200078e00ff */
[----:B------:R-:W-:Y:S01]  /*1010*/  LEA.HI R4, R10, R213, RZ, 0x5 ;  /* 0x000000d50a047211 */ /* 0x000fe200078f28ff */
[----:B------:R-:W-:Y:S01]  /*1020*/  IMAD.IADD R7, R213, 0x1, -R2 ;  /* 0x00000001d5077824 */ /* 0x000fe200078e0a02 */
[----:B------:R-:W-:Y:S01]  /*1030*/  LOP3.LUT R3, R3, 0x7ffffe00, RZ, 0xc0, !PT ;  /* 0x7ffffe0003037812 */ /* 0x000fe200078ec0ff */
[----:B------:R-:W-:Y:S01]  /*1040*/  IMAD.SHL.U32 R0, R0, 0x40, RZ ;  /* 0x0000004000007824 */ /* 0x000fe200078e00ff */
[----:B------:R-:W-:-:S02]  /*1050*/  SHF.R.U32.HI R138, RZ, 0x3, R9 ;  /* 0x00000003ff8a7819 */ /* 0x000fc40000011609 */
[----:B------:R-:W-:Y:S02]  /*1060*/  LOP3.LUT R2, R9, 0x38, R228, 0xf8, !PT ;  /* 0x0000003809027812 */ /* 0x000fe400078ef8e4 */
[----:B------:R-:W-:Y:S02]  /*1070*/  SHF.R.S32.HI R6, RZ, 0x1f, R7 ;  /* 0x0000001fff067819 */ /* 0x000fe40000011407 */
[----:B------:R-:W-:Y:S02]  /*1080*/  LOP3.LUT R138, R3, R2, R138, 0xf6, !PT ;  /* 0x00000002038a7212 */ /* 0x000fe400078ef68a */
[----:B------:R-:W-:Y:S02]  /*1090*/  LEA.HI R3, R6, R7, RZ, 0x3 ;  /* 0x0000000706037211 */ /* 0x000fe400078f18ff */
[----:B------:R-:W-:Y:S01]  /*10a0*/  LEA.HI R5, R5, R8, RZ, 0x1 ;  /* 0x0000000805057211 */ /* 0x000fe200078f08ff */
[----:B------:R-:W-:Y:S01]  /*10b0*/  IMAD.SHL.U32 R138, R138, 0x2, RZ ;  /* 0x000000028a8a7824 */ /* 0x000fe200078e00ff */
[C---:B------:R-:W-:Y:S01]  /*10c0*/  LOP3.LUT R6, R3.reuse, 0xfffffff8, RZ, 0xc0, !PT ;  /* 0xfffffff803067812 */ /* 0x040fe200078ec0ff */
[----:B------:R-:W-:Y:S01]  /*10d0*/  IMAD.SHL.U32 R3, R3, 0x40, RZ ;  /* 0x0000004003037824 */ /* 0x000fe200078e00ff */
[----:B------:R-:W-:-:S02]  /*10e0*/  SHF.R.S32.HI R2, RZ, 0x5, R4 ;  /* 0x00000005ff027819 */ /* 0x000fc40000011404 */
[----:B------:R-:W-:Y:S01]  /*10f0*/  SHF.R.S32.HI R9, RZ, 0x1f, R4 ;  /* 0x0000001fff097819 */ /* 0x000fe20000011404 */
[----:B------:R-:W-:Y:S01]  /*1100*/  IMAD.IADD R6, R7, 0x1, -R6 ;  /* 0x0000000107067824 */ /* 0x000fe200078e0a06 */
[----:B------:R-:W-:Y:S02]  /*1110*/  LOP3.LUT R4, R4, 0xffffffe0, RZ, 0xc0, !PT ;  /* 0xffffffe004047812 */ /* 0x000fe400078ec0ff */
[----:B------:R-:W-:Y:S02]  /*1120*/  LOP3.LUT R5, R5, 0xfffffffe, RZ, 0xc0, !PT ;  /* 0xfffffffe05057812 */ /* 0x000fe400078ec0ff */
[----:B------:R-:W-:Y:S01]  /*1130*/  LEA.HI R9, R9, R2, RZ, 0x3 ;  /* 0x0000000209097211 */ /* 0x000fe200078f18ff */
[----:B------:R-:W-:Y:S01]  /*1140*/  IMAD.IADD R217, R213, 0x1, -R4 ;  /* 0x00000001d5d97824 */ /* 0x000fe200078e0a04 */
[----:B------:R-:W-:Y:S01]  /*1150*/  LEA.HI R219, R10, R213, RZ, 0x2 ;  /* 0x000000d50adb7211 */ /* 0x000fe200078f10ff */
[----:B------:R-:W-:Y:S01]  /*1160*/  IMAD.IADD R5, R8, 0x1, -R5 ;  /* 0x0000000108057824 */ /* 0x000fe200078e0a05 */
[----:B------:R-:W-:Y:S01]  /*1170*/  LOP3.LUT R9, R9, 0xffffff8, RZ, 0xc0, !PT ;  /* 0x0ffffff809097812 */ /* 0x000fe200078ec0ff */
[----:B------:R-:W-:Y:S01]  /*1180*/  IMAD.SHL.U32 R4, R6, 0x40, RZ ;  /* 0x0000004006047824 */ /* 0x000fe200078e00ff */
[----:B------:R-:W-:Y:S01]  /*1190*/  SHF.R.S32.HI R8, RZ, 0x1f, R217 ;  /* 0x0000001fff087819 */ /* 0x000fe200000114d9 */
[----:B------:R-:W-:Y:S01]  /*11a0*/  IMAD.SHL.U32 R7, R5, 0x8, RZ ;  /* 0x0000000805077824 */ /* 0x000fe200078e00ff */
[----:B------:R-:W-:Y:S01]  /*11b0*/  LOP3.LUT R218, R219, 0xfffffffc, RZ, 0xc0, !PT ;  /* 0xfffffffcdbda7812 */ /* 0x000fe200078ec0ff */
[----:B------:R-:W-:Y:S01]  /*11c0*/  IMAD.IADD R9, R2, 0x1, -R9 ;  /* 0x0000000102097824 */ /* 0x000fe200078e0a09 */
[----:B------:R-:W-:Y:S01]  /*11d0*/  LOP3.LUT R4, R4, 0x1c0, RZ, 0xc0, !PT ;  /* 0x000001c004047812 */ /* 0x000fe200078ec0ff */
[----:B------:R-:W-:Y:S01]  /*11e0*/  IMAD.SHL.U32 R2, R2, 0x400, RZ ;  /* 0x0000040002027824 */ /* 0x000fe200078e00ff */
[----:B------:R-:W-:Y:S01]  /*11f0*/  LOP3.LUT R0, R0, 0x1c0, RZ, 0xc0, !PT ;  /* 0x000001c000007812 */ /* 0x000fe200078ec0ff */
[----:B------:R-:W-:Y:S01]  /*1200*/  IMAD.IADD R218, R213, 0x1, -R218 ;  /* 0x00000001d5da7824 */ /* 0x000fe200078e0ada */
[----:B------:R-:W-:-:S02]  /*1210*/  LEA.HI R8, R8, R217, RZ, 0x2 ;  /* 0x000000d908087211 */ /* 0x000fc400078f10ff */
[----:B------:R-:W-:Y:S01]  /*1220*/  LOP3.LUT R7, R4, 0x8, R7, 0xf8, !PT ;  /* 0x0000000804077812 */ /* 0x000fe200078ef807 */
[C---:B------:R-:W-:Y:S01]  /*1230*/  IMAD.SHL.U32 R140, R218.reuse, 0x4, RZ ;  /* 0x00000004da8c7824 */ /* 0x040fe200078e00ff */
[----:B------:R-:W-:Y:S01]  /*1240*/  SHF.R.U32.HI R4, RZ, 0x3, R4 ;  /* 0x00000003ff047819 */ /* 0x000fe20000011604 */
[----:B------:R-:W-:Y:S01]  /*1250*/  IMAD.SHL.U32 R142, R218, 0x8, RZ ;  /* 0x00000008da8e7824 */ /* 0x000fe200078e00ff */
[----:B------:R-:W-:Y:S02]  /*1260*/  LOP3.LUT R11, R0, 0x8, R11, 0xf8, !PT ;  /* 0x00000008000b7812 */ /* 0x000fe400078ef80b */
[----:B------:R-:W-:Y:S02]  /*1270*/  SHF.R.U32.HI R0, RZ, 0x3, R0 ;  /* 0x00000003ff007819 */ /* 0x000fe40000011600 */
[----:B------:R-:W-:Y:S02]  /*1280*/  SHF.R.S32.HI R216, RZ, 0x2, R8 ;  /* 0x00000002ffd87819 */ /* 0x000fe40000011408 */
[----:B------:R-:W-:Y:S01]  /*1290*/  LOP3.LUT R4, R7, R4, RZ, 0x3c, !PT ;  /* 0x0000000407047212 */ /* 0x000fe200078e3cff */
[----:B------:R-:W-:Y:S01]  /*12a0*/  IMAD.MOV.U32 R7, RZ, RZ, 0x40 ;  /* 0x00000040ff077424 */ /* 0x000fe200078e00ff */
[----:B------:R-:W-:Y:S01]  /*12b0*/  LOP3.LUT R3, R3, 0xfffffe00, RZ, 0xc0, !PT ;  /* 0xfffffe0003037812 */ /* 0x000fe200078ec0ff */
[----:B------:R-:W-:Y:S01]  /*12c0*/  IMAD R216, R9, 0x10, R216 ;  /* 0x0000001009d87824 */ /* 0x000fe200078e02d8 */
[----:B------:R-:W-:-:S02]  /*12d0*/  LOP3.LUT R0, R11, R0, RZ, 0x3c, !PT ;  /* 0x000000000b007212 */ /* 0x000fc400078e3cff */
[----:B------:R-:W-:Y:S01]  /*12e0*/  R2P PR, R6, 0x6 ;  /* 0x0000000606007804 */ /* 0x000fe20000000000 */
[----:B------:R-:W-:Y:S01]  /*12f0*/  IMAD.MOV.U32 R6, RZ, RZ, 0x20 ;  /* 0x00000020ff067424 */ /* 0x000fe200078e00ff */
[CC--:B------:R-:W-:Y:S01]  /*1300*/  IADD3 R2, R4.reuse, R3.reuse, R2 ;  /* 0x0000000304027210 */ /* 0x0c0fe20007ffe002 */
[----:B------:R-:W-:Y:S01]  /*1310*/  IMAD R0, R5, 0x200, R0 ;  /* 0x0000020005007824 */ /* 0x000fe200078e0200 */
[----:B------:R-:W-:Y:S02]  /*1320*/  LOP3.LUT R4, R4, R3, RZ, 0xfc, !PT ;  /* 0x0000000304047212 */ /* 0x000fe400078efcff */
[----:B------:R-:W-:Y:S02]  /*1330*/  LEA.HI R9, R218, R218, RZ, 0x1 ;  /* 0x000000dada097211 */ /* 0x000fe400078f08ff */
[----:B------:R-:W-:Y:S02]  /*1340*/  IADD3 R3, R140, 0x40, RZ ;  /* 0x000000408c037810 */ /* 0x000fe40007ffe0ff */
[----:B------:R-:W-:-:S02]  /*1350*/  LOP3.LUT R9, R9, 0x1ffffffe, RZ, 0xc0, !PT ;  /* 0x1ffffffe09097812 */ /* 0x000fc400078ec0ff */
[----:B------:R-:W-:Y:S01]  /*1360*/  LOP3.LUT R8, R8, 0x7ffffffc, RZ, 0xc0, !PT ;  /* 0x7ffffffc08087812 */ /* 0x000fe200078ec0ff */
[----:B------:R-:W-:Y:S01]  /*1370*/  IMAD.IADD R136, R140, 0x1, R3 ;  /* 0x000000018c887824 */ /* 0x000fe200078e0203 */
[----:B------:R-:W-:Y:S01]  /*1380*/  SEL R197, R6, 0xffffffe0, !P1 ;  /* 0xffffffe006c57807 */ /* 0x000fe20004800000 */
[----:B------:R-:W-:Y:S01]  /*1390*/  IMAD.IADD R9, R218, 0x1, -R9 ;  /* 0x00000001da097824 */ /* 0x000fe200078e0a09 */
[----:B------:R-:W-:Y:S01]  /*13a0*/  LEA R192, R4, 0x100, 0x1 ;  /* 0x0000010004c07811 */ /* 0x000fe200078e08ff */
[----:B------:R-:W-:Y:S01]  /*13b0*/  IMAD.IADD R221, R217, 0x1, -R8 ;  /* 0x00000001d9dd7824 */ /* 0x000fe200078e0a08 */
[----:B------:R-:W-:Y:S01]  /*13c0*/  LEA R198, R2, 0x18100, 0x1 ;  /* 0x0001810002c67811 */ /* 0x000fe200078e08ff */
[----:B------:R-:W-:Y:S01]  /*13d0*/  IMAD R222, R9, 0x8, R216 ;  /* 0x0000000809de7824 */ /* 0x000fe200078e02d8 */
[----:B------:R-:W-:Y:S01]  /*13e0*/  IADD3 R5, R140, 0x20, RZ ;  /* 0x000000208c057810 */ /* 0x000fe20007ffe0ff */
[----:B------:R-:W-:Y:S01]  /*13f0*/  IMAD.SHL.U32 R221, R221, 0x2, RZ ;  /* 0x00000002dddd7824 */ /* 0x000fe200078e00ff */
[----:B------:R-:W-:Y:S01]  /*1400*/  SEL R3, R7, 0xffffffc0, !P2 ;  /* 0xffffffc007037807 */ /* 0x000fe20005000000 */
[----:B------:R-:W-:Y:S01]  /*1410*/  IMAD.IADD R195, R198, 0x1, R197 ;  /* 0x00000001c6c37824 */ /* 0x000fe200078e02c5 */
[----:B------:R-:W-:Y:S01]  /*1420*/  LEA R196, R0, 0xc100, 0x1 ;  /* 0x0000c10000c47811 */ /* 0x000fe200078e08ff */
[--C-:B------:R-:W-:Y:S01]  /*1430*/  IMAD.IADD R0, R197, 0x1, R192.reuse ;  /* 0x00000001c5007824 */ /* 0x100fe200078e02c0 */
[----:B------:R-:W-:Y:S01]  /*1440*/  SHF.R.S32.HI R219, RZ, 0x2, R219 ;  /* 0x00000002ffdb7819 */ /* 0x000fe200000114db */
[----:B------:R-:W-:Y:S01]  /*1450*/  IMAD.IADD R137, R140, 0x1, R5 ;  /* 0x000000018c897824 */ /* 0x000fe200078e0205 */
        /* <DEDUP_REMOVED lines=8> */
.L_x_2415:
        /* <DEDUP_REMOVED lines=12> */
[----:B------:R-:W-:Y:S01]  /*15a0*/  CS2R R80, SRZ ;  /* 0x0000000000507805 */ /* 0x000fe2000001ff00 */
[----:B--2---:R-:W-:Y:S02]  /*15b0*/  SHF.R.S32.HI R79, RZ, 0x1f, R224 ;  /* 0x0000001fff4f7819 */ /* 0x004fe400000114e0 */
[C---:B------:R-:W-:Y:S02]  /*15c0*/  @P4 LEA R2, P0, R224.reuse, c[0x0][0x360], 0x2 ;  /* 0x0000d800e0024a11 */ /* 0x040fe400078010ff */
[C---:B------:R-:W-:Y:S02]  /*15d0*/  @P2 LEA R4, P1, R224.reuse, c[0x0][0x370], 0x2 ;  /* 0x0000dc00e0042a11 */ /* 0x040fe400078210ff */
[----:B------:R-:W-:-:S02]  /*15e0*/  @P4 LEA.HI.X R3, R224, c[0x0][0x364], R79, 0x2, P0 ;  /* 0x0000d900e0034a11 */ /* 0x000fc400000f144f */
[----:B------:R-:W-:Y:S02]  /*15f0*/  ISETP.NE.U32.AND P0, PT, RZ, c[0x0][0x350], PT ;  /* 0x0000d400ff007a0c */ /* 0x000fe40003f05070 */
[C---:B------:R-:W-:Y:S01]  /*1600*/  @P2 LEA.HI.X R5, R224.reuse, c[0x0][0x374], R79, 0x2, P1 ;  /* 0x0000dd00e0052a11 */ /* 0x040fe200008f144f */
[----:B------:R-:W-:Y:S01]  /*1610*/  YIELD ;  /* 0x0000000000007946 */ /* 0x000fe20003800000 */
[----:B------:R-:W-:Y:S01]  /*1620*/  ISETP.NE.AND.EX P6, PT, RZ, c[0x0][0x354], PT, P0 ;  /* 0x0000d500ff007a0c */ /* 0x000fe20003fc5300 */
[----:B------:R1:W5:Y:S01]  /*1630*/  @P4 LDG.E R241, [R2.64] ;  /* 0x0000000802f14981 */ /* 0x000362000c1e1900 */
[C---:B------:R-:W-:Y:S02]  /*1640*/  LEA R8, P1, R224.reuse, c[0x0][0x350], 0x2 ;  /* 0x0000d400e0087a11 */ /* 0x040fe400078210ff */
[C---:B------:R-:W-:Y:S01]  /*1650*/  LEA R12, P0, R224.reuse, c[0x0][0x358], 0x2 ;  /* 0x0000d600e00c7a11 */ /* 0x040fe200078010ff */
[----:B------:R2:W5:Y:S01]  /*1660*/  @P2 LDG.E R82, [R4.64] ;  /* 0x0000000804522981 */ /* 0x000562000c1e1900 */
[----:B------:R-:W-:-:S02]  /*1670*/  LEA R14, P2, R224, c[0x0][0x348], 0x2 ;  /* 0x0000d200e00e7a11 */ /* 0x000fc400078410ff */
[C-C-:B------:R-:W-:Y:S02]  /*1680*/  LEA.HI.X R9, R224.reuse, c[0x0][0x354], R79.reuse, 0x2, P1 ;  /* 0x0000d500e0097a11 */ /* 0x140fe400008f144f */
[C-C-:B------:R-:W-:Y:S02]  /*1690*/  LEA.HI.X R15, R224.reuse, c[0x0][0x34c], R79.reuse, 0x2, P2 ;  /* 0x0000d300e00f7a11 */ /* 0x140fe400010f144f */
[----:B------:R-:W-:Y:S01]  /*16a0*/  LEA.HI.X R13, R224, c[0x0][0x35c], R79, 0x2, P0 ;  /* 0x0000d700e00d7a11 */ /* 0x000fe200000f144f */
[----:B------:R3:W5:Y:S04]  /*16b0*/  @P6 LDG.E R81, [R8.64] ;  /* 0x0000000808516981 */ /* 0x000768000c1e1900 */
[----:B------:R3:W5:Y:S01]  /*16c0*/  @P3 LDG.E R80, [R14.64] ;  /* 0x000000080e503981 */ /* 0x000762000c1e1900 */
[----:B--2---:R-:W-:-:S06]  /*16d0*/  IMAD.MOV.U32 R4, RZ, RZ, RZ ;  /* 0x000000ffff047224 */ /* 0x004fcc00078e00ff */
[----:B------:R3:W5:Y:S01]  /*16e0*/  @P5 LDG.E R4, [R12.64] ;  /* 0x000000080c045981 */ /* 0x000762000c1e1900 */
[----:B-1----:R-:W-:Y:S02]  /*16f0*/  P2R R2, PR, RZ, 0x40 ;  /* 0x00000040ff027803 */ /* 0x002fe40000000000 */
[----:B------:R-:W-:Y:S01]  /*1700*/  LOP3.LUT R225, R210, 0xffff, RZ, 0xc0, !PT ;  /* 0x0000ffffd2e17812 */ /* 0x000fe200078ec0ff */
[----:B------:R-:W-:Y:S05]  /*1710*/  @P4 BRA `(.L_x_2253) ;  /* 0x0000005000004947 */ /* 0x000fea0003800000 */
[----:B-----5:R-:W-:Y:S01]  /*1720*/  MOV R241, c[0x0][0x168] ;  /* 0x00005a0000f17a02 */ /* 0x020fe20000000f00 */
[----:B------:R-:W-:Y:S05]  /*1730*/  @!P3 BRA `(.L_x_2253) ;  /* 0x000000300000b947 */ /* 0x000fea0003800000 */
[----:B------:R-:W2:Y:S04]  /*1740*/  LDG.E R241, [R14.64] ;  /* 0x000000080ef17981 */ /* 0x000ea8000c1e1900 */
[----:B------:R-:W2:Y:S02]  /*1750*/  LDG.E R0, [R14.64+0x4] ;  /* 0x000004080e007981 */ /* 0x000ea4000c1e1900 */
[----:B--2---:R-:W-:-:S02]  /*1760*/  IADD3 R241, -R241, R0, RZ ;  /* 0x00000000f1f17210 */ /* 0x004fc40007ffe1ff */
.L_x_2253:
[----:B------:R-:W-:-:S04]  /*1770*/  ISETP.NE.U32.AND P0, PT, RZ, c[0x0][0x368], PT ;  /* 0x0000da00ff007a0c */ /* 0x000fc80003f05070 */
[----:B------:R-:W-:-:S13]  /*1780*/  ISETP.NE.AND.EX P0, PT, RZ, c[0x0][0x36c], PT, P0 ;  /* 0x0000db00ff007a0c */ /* 0x000fda0003f05300 */
[----:B------:R-:W-:Y:S05]  /*1790*/  @!P0 BRA `(.L_x_2254) ;  /* 0x0000004000008947 */ /* 0x000fea0003800000 */
[----:B---3--:R-:W-:-:S04]  /*17a0*/  LEA R8, P0, R224, c[0x0][0x368], 0x2 ;  /* 0x0000da00e0087a11 */ /* 0x008fc800078010ff */
[----:B------:R-:W-:-:S05]  /*17b0*/  LEA.HI.X R9, R224, c[0x0][0x36c], R79, 0x2, P0 ;  /* 0x0000db00e0097a11 */ /* 0x000fca00000f144f */
[----:B------:R1:W5:Y:S01]  /*17c0*/  LDG.E R3, [R8.64] ;  /* 0x0000000808037981 */ /* 0x000362000c1e1900 */
[----:B------:R-:W-:Y:S05]  /*17d0*/  BRA `(.L_x_2255) ;  /* 0x0000005000007947 */ /* 0x000fea0003800000 */
.L_x_2254:
[----:B------:R-:W-:Y:S01]  /*17e0*/  MOV R3, c[0x0][0x1d0] ;  /* 0x0000740000037a02 */ /* 0x000fe20000000f00 */
[----:B------:R-:W-:Y:S05]  /*17f0*/  @!P6 BRA `(.L_x_2255) ;  /* 0x000000300000e947 */ /* 0x000fea0003800000 */
[----:B------:R-:W2:Y:S04]  /*1800*/  LDG.E R3, [R8.64] ;  /* 0x0000000808037981 */ /* 0x000ea8000c1e1900 */
[----:B------:R-:W2:Y:S02]  /*1810*/  LDG.E R0, [R8.64+0x4] ;  /* 0x0000040808007981 */ /* 0x000ea4000c1e1900 */
[----:B--2---:R-:W-:Y:S02]  /*1820*/  IADD3 R3, -R3, R0, RZ ;  /* 0x0000000003037210 */ /* 0x004fe40007ffe1ff */
.L_x_2255:
[----:B------:R-:W2:Y:S04]  /*1830*/  @P5 LDG.E R5, [R12.64] ;  /* 0x000000080c055981 */ /* 0x000ea8000c1e1900 */
[----:B-1-3--:R-:W2:Y:S01]  /*1840*/  @P5 LDG.E R8, [R12.64+0x4] ;  /* 0x000004080c085981 */ /* 0x00aea2000c1e1900 */
[----:B------:R-:W-:Y:S01]  /*1850*/  ISETP.NE.U32.AND P0, PT, RZ, c[0x0][0x378], PT ;  /* 0x0000de00ff007a0c */ /* 0x000fe20003f05070 */
[----:B-----5:R-:W-:-:S03]  /*1860*/  IMAD.MOV.U32 R76, RZ, RZ, R3 ;  /* 0x000000ffff4c7224 */ /* 0x020fc600078e0003 */
[----:B------:R-:W-:Y:S01]  /*1870*/  ISETP.NE.AND.EX P1, PT, RZ, c[0x0][0x37c], PT, P0 ;  /* 0x0000df00ff007a0c */ /* 0x000fe20003f25300 */
[----:B------:R-:W-:Y:S02]  /*1880*/  IMAD.MOV.U32 R240, RZ, RZ, c[0x0][0x2c4] ;  /* 0x0000b100fff07624 */ /* 0x000fe400078e00ff */
[----:B------:R-:W-:-:S10]  /*1890*/  IMAD.SHL.U32 R209, R209, 0x80, RZ ;  /* 0x00000080d1d17824 */ /* 0x000fd400078e00ff */
[----:B------:R-:W-:-:S04]  /*18a0*/  @P1 LEA R14, P0, R224, c[0x0][0x378], 0x2 ;  /* 0x0000de00e00e1a11 */ /* 0x000fc800078010ff */
[----:B------:R-:W-:Y:S02]  /*18b0*/  @P1 LEA.HI.X R15, R224, c[0x0][0x37c], R79, 0x2, P0 ;  /* 0x0000df00e00f1a11 */ /* 0x000fe400000f144f */
[----:B------:R-:W-:Y:S01]  /*18c0*/  ISETP.NE.AND P0, PT, R240, 0x1, PT ;  /* 0x00000001f000780c */ /* 0x000fe20003f05270 */
[----:B------:R-:W-:Y:S01]  /*18d0*/  IMAD.MOV.U32 R86, RZ, RZ, c[0x0][0x228] ;  /* 0x00008a00ff567624 */ /* 0x000fe200078e00ff */
[----:B------:R-:W-:Y:S01]  /*18e0*/  IADD3 R0, R209, 0x7f, RZ ;  /* 0x0000007fd1007810 */ /* 0x000fe20007ffe0ff */
[----:B------:R1:W5:Y:S01]  /*18f0*/  @P1 LDG.E R76, [R14.64] ;  /* 0x000000080e4c1981 */ /* 0x000362000c1e1900 */
[----:B------:R-:W-:Y:S09]  /*1900*/  BSSY B0, `(.L_x_2256) ;  /* 0x0000035000007945 */ /* 0x000ff20003800000 */
[----:B------:R-:W-:-:S05]  /*1910*/  @P0 IMAD.HI.U32 R7, R0, c[0x0][0x2c8], RZ ;  /* 0x0000b20000070a27 */ /* 0x000fca00078e00ff */
[----:B------:R-:W-:Y:S01]  /*1920*/  @P0 SHF.R.U32.HI R0, RZ, c[0x0][0x2cc], R7 ;  /* 0x0000b300ff000a19 */ /* 0x000fe20000011607 */
[----:B--2---:R-:W-:Y:S01]  /*1930*/  @P5 IMAD.IADD R86, R8, 0x1, -R5 ;  /* 0x0000000108565824 */ /* 0x004fe200078e0a05 */
[C---:B------:R-:W-:Y:S01]  /*1940*/  LOP3.LUT R8, R210.reuse, 0xff000000, RZ, 0xc0, !PT ;  /* 0xff000000d2087812 */ /* 0x040fe200078ec0ff */
[----:B------:R-:W-:Y:S01]  /*1950*/  IMAD.IADD R5, R3, 0x1, -R82 ;  /* 0x0000000103057824 */ /* 0x000fe200078e0a52 */
[----:B------:R-:W-:Y:S02]  /*1960*/  LOP3.LUT R210, R210, 0xff0000, RZ, 0xc0, !PT ;  /* 0x00ff0000d2d27812 */ /* 0x000fe400078ec0ff */
[----:B------:R-:W-:Y:S01]  /*1970*/  SHF.R.U32.HI R13, RZ, 0x8, R8 ;  /* 0x00000008ff0d7819 */ /* 0x000fe20000011608 */
[----:B------:R-:W-:-:S03]  /*1980*/  IMAD.IADD R242, R5, 0x1, R86 ;  /* 0x0000000105f27824 */ /* 0x000fc600078e0256 */
[----:B------:R-:W-:Y:S02]  /*1990*/  LEA.HI R13, R210, R13, RZ, 0x10 ;  /* 0x0000000dd20d7211 */ /* 0x000fe400078f80ff */
[C---:B------:R-:W-:Y:S02]  /*19a0*/  IADD3 R83, R242.reuse, 0x40, -R241 ;  /* 0x00000040f2537810 */ /* 0x040fe40007ffe8f1 */
[----:B------:R-:W-:Y:S02]  /*19b0*/  IADD3 R12, R242, 0x3f, RZ ;  /* 0x0000003ff20c7810 */ /* 0x000fe40007ffe0ff */
[----:B------:R-:W-:Y:S01]  /*19c0*/  SHF.R.U32.HI R210, RZ, 0x10, R13 ;  /* 0x00000010ffd27819 */ /* 0x000fe2000001160d */
[----:B------:R-:W-:Y:S01]  /*19d0*/  IMAD.IADD R7, R83, 0x1, R0 ;  /* 0x0000000153077824 */ /* 0x000fe200078e0200 */
[----:B------:R-:W-:Y:S02]  /*19e0*/  SHF.R.S32.HI R9, RZ, 0x1f, R12 ;  /* 0x0000001fff097819 */ /* 0x000fe4000001140c */
[----:B------:R-:W-:-:S02]  /*19f0*/  ISETP.NE.AND P1, PT, R210, RZ, PT ;  /* 0x000000ffd200720c */ /* 0x000fc40003f25270 */
[----:B------:R-:W-:Y:S02]  /*1a00*/  SHF.R.S32.HI R0, RZ, 0x1f, R7 ;  /* 0x0000001fff007819 */ /* 0x000fe40000011407 */
[----:B------:R-:W-:Y:S02]  /*1a10*/  LEA.HI R9, R9, R12, RZ, 0x6 ;  /* 0x0000000c09097211 */ /* 0x000fe400078f30ff */
[----:B------:R-:W-:Y:S01]  /*1a20*/  LEA.HI R0, R0, R7, RZ, 0x6 ;  /* 0x0000000700007211 */ /* 0x000fe200078f30ff */
[----:B------:R-:W-:Y:S01]  /*1a30*/  IMAD.MOV.U32 R7, RZ, RZ, RZ ;  /* 0x000000ffff077224 */ /* 0x000fe200078e00ff */
[----:B------:R-:W-:Y:S02]  /*1a40*/  SHF.R.S32.HI R87, RZ, 0x6, R9 ;  /* 0x00000006ff577819 */ /* 0x000fe40000011409 */
[----:B------:R-:W-:Y:S02]  /*1a50*/  SHF.R.S32.HI R0, RZ, 0x6, R0 ;  /* 0x00000006ff007819 */ /* 0x000fe40000011400 */
[----:B------:R-:W-:-:S02]  /*1a60*/  LOP3.LUT R227, R13, 0xff, RZ, 0xc0, !PT ;  /* 0x000000ff0de37812 */ /* 0x000fc400078ec0ff */
[----:B------:R-:W-:Y:S02]  /*1a70*/  IMNMX R8, R87, R0, PT ;  /* 0x0000000057087217 */ /* 0x000fe40003800200 */
[----:B------:R-:W-:Y:S02]  /*1a80*/  SEL R85, R210, c[0x0][0x338], P1 ;  /* 0x0000ce00d2557a07 */ /* 0x000fe40000800000 */
[----:B------:R-:W-:-:S13]  /*1a90*/  ISETP.GE.AND P0, PT, R8, 0x1, PT ;  /* 0x000000010800780c */ /* 0x000fda0003f06270 */
        /* <DEDUP_REMOVED lines=27> */
.L_x_2257:
[----:B-1----:R-:W-:Y:S05]  /*1c50*/  BSYNC B0 ;  /* 0x0000000000007941 */ /* 0x002fea0003800000 */
.L_x_2256:
[----:B------:R-:W-:Y:S01]  /*1c60*/  IMAD R0, R227, R7, RZ ;  /* 0x00000007e3007224 */ /* 0x000fe200078e02ff */
[----:B------:R-:W-:-:S03]  /*1c70*/  SHF.R.S32.HI R84, RZ, 0x1f, R213 ;  /* 0x0000001fff547819 */ /* 0x000fc600000114d5 */
[----:B------:R-:W-:Y:S01]  /*1c80*/  IMAD.IADD R7, R0, 0x1, R7 ;  /* 0x0000000100077824 */ /* 0x000fe200078e0207 */
[-C--:B------:R-:W-:Y:S01]  /*1c90*/  LEA.HI R78, R84, R213.reuse, RZ, 0x2 ;  /* 0x000000d5544e7211 */ /* 0x080fe200078f10ff */
[--C-:B------:R-:W-:Y:S01]  /*1ca0*/  IMAD R0, R0, 0x40, -R5.reuse ;  /* 0x0000004000007824 */ /* 0x100fe200078e0a05 */
[----:B------:R-:W-:Y:S02]  /*1cb0*/  LEA.HI R12, R84, R213, RZ, 0x5 ;  /* 0x000000d5540c7211 */ /* 0x000fe400078f28ff */
[----:B------:R-:W-:Y:S02]  /*1cc0*/  IMNMX R8, R8, R7, PT ;  /* 0x0000000708087217 */ /* 0x000fe40003800200 */
[----:B------:R-:W-:Y:S02]  /*1cd0*/  IMNMX R0, RZ, R0, !PT ;  /* 0x00000000ff007217 */ /* 0x000fe40007800200 */
[----:B------:R-:W-:Y:S01]  /*1ce0*/  SHF.R.S32.HI R78, RZ, 0x1f, R78 ;  /* 0x0000001fff4e7819 */ /* 0x000fe2000001144e */
[----:B------:R-:W-:Y:S01]  /*1cf0*/  IMAD R7, R8, 0x40, -R5 ;  /* 0x0000004008077824 */ /* 0x000fe200078e0a05 */
[----:B------:R-:W-:-:S02]  /*1d00*/  SHF.R.U32.HI R14, RZ, 0x6, R0 ;  /* 0x00000006ff0e7819 */ /* 0x000fc40000011600 */
[----:B------:R-:W-:Y:S02]  /*1d10*/  LEA.HI R78, R78, R219, RZ, 0x3 ;  /* 0x000000db4e4e7211 */ /* 0x000fe400078f18ff */
[----:B------:R-:W-:Y:S01]  /*1d20*/  IMNMX R7, R7, R86, PT ;  /* 0x0000005607077217 */ /* 0x000fe20003800200 */
[----:B------:R-:W-:Y:S01]  /*1d30*/  IMAD.MOV.U32 R5, RZ, RZ, R14 ;  /* 0x000000ffff057224 */ /* 0x000fe200078e000e */
[----:B------:R-:W-:Y:S02]  /*1d40*/  LOP3.LUT R78, R78, 0xfffffff8, RZ, 0xc0, !PT ;  /* 0xfffffff84e4e7812 */ /* 0x000fe400078ec0ff */
[----:B------:R-:W-:Y:S02]  /*1d50*/  ISETP.GT.AND P0, PT, R7, R0, PT ;  /* 0x000000000700720c */ /* 0x000fe40003f04270 */
[----:B------:R-:W-:Y:S01]  /*1d60*/  SHF.R.S32.HI R12, RZ, 0x5, R12 ;  /* 0x00000005ff0c7819 */ /* 0x000fe2000001140c */
[----:B------:R-:W-:-:S04]  /*1d70*/  IMAD.IADD R78, R219, 0x1, -R78 ;  /* 0x00000001db4e7824 */ /* 0x000fc800078e0a4e */
[----:B------:R-:W-:Y:S02]  /*1d80*/  IMAD.SHL.U32 R77, R78, 0x40, RZ ;  /* 0x000000404e4d7824 */ /* 0x000fe400078e00ff */
[----:B------:R-:W-:-:S03]  /*1d90*/  IMAD.SHL.U32 R12, R12, 0x200, RZ ;  /* 0x000002000c0c7824 */ /* 0x000fc600078e00ff */
[----:B------:R-:W-:Y:S02]  /*1da0*/  LOP3.LUT R77, R77, 0x1c0, RZ, 0xc0, !PT ;  /* 0x000001c04d4d7812 */ /* 0x000fe400078ec0ff */
[----:B------:R-:W-:Y:S02]  /*1db0*/  @P0 IADD3 R7, R7, 0x3f, RZ ;  /* 0x0000003f07070810 */ /* 0x000fe40007ffe0ff */
[----:B------:R-:W-:Y:S02]  /*1dc0*/  SHF.R.U32.HI R13, RZ, 0x3, R77 ;  /* 0x00000003ff0d7819 */ /* 0x000fe4000001164d */
        /* <DEDUP_REMOVED lines=15> */
[----:B------:R-:W-:Y:S02]  /*1ec0*/  SHF.R.S32.HI R229, RZ, 0x1f, R228 ;  /* 0x0000001fffe57819 */ /* 0x000fe400000114e4 */
[----:B------:R-:W-:Y:S02]  /*1ed0*/  IADD3 R17, P0, R7, R4, RZ ;  /* 0x0000000407117210 */ /* 0x000fe40007f1e0ff */
[----:B------:R-:W-:-:S02]  /*1ee0*/  SEL R6, R79, RZ, !P5 ;  /* 0x000000ff4f067207 */ /* 0x000fc40006800000 */
[----:B------:R-:W-:Y:S01]  /*1ef0*/  LEA.HI.X.SX32 R8, R7, R8, 0x1, P0 ;  /* 0x0000000807087211 */ /* 0x000fe200000f0eff */
[----:B------:R-:W-:Y:S01]  /*1f00*/  IMAD.WIDE.U32 R18, R17, c[0x0][0x238], R228 ;  /* 0x00008e0011127a25 */ /* 0x000fe200078e00e4 */
[----:B------:R-:W-:Y:S02]  /*1f10*/  IADD3 R15, R5, -0x1, RZ ;  /* 0xffffffff050f7810 */ /* 0x000fe40007ffe0ff */
[----:B------:R-:W-:Y:S01]  /*1f20*/  IADD3 R152, R3, R81, RZ ;  /* 0x0000005103987210 */ /* 0x000fe20007ffe0ff */
[----:B------:R-:W-:Y:S01]  /*1f30*/  IMAD R0, R8, c[0x0][0x238], RZ ;  /* 0x00008e0008007a24 */ /* 0x000fe200078e02ff */
[----:B------:R-:W-:Y:S01]  /*1f40*/  SEL R148, R224, RZ, !P5 ;  /* 0x000000ffe0947207 */ /* 0x000fe20006800000 */
[----:B------:R-:W-:Y:S01]  /*1f50*/  IMAD.MOV.U32 R3, RZ, RZ, 0x6 ;  /* 0x00000006ff037424 */ /* 0x000fe200078e00ff */
[----:B------:R-:W-:Y:S01]  /*1f60*/  MOV R16, c[0x0][0x238] ;  /* 0x00008e0000107a02 */ /* 0x000fe20000000f00 */
[----:B------:R-:W-:Y:S01]  /*1f70*/  IMAD R0, R17, c[0x0][0x23c], R0 ;  /* 0x00008f0011007a24 */ /* 0x000fe200078e0200 */
[----:B------:R-:W-:Y:S01]  /*1f80*/  SHF.R.S32.HI R4, RZ, 0x1f, R15 ;  /* 0x0000001fff047819 */ /* 0x000fe2000001140f */
[----:B------:R-:W-:Y:S01]  /*1f90*/  IMAD R155, R6, c[0x0][0x248], RZ ;  /* 0x00009200069b7a24 */ /* 0x000fe200078e02ff */
[C---:B------:R-:W-:Y:S01]  /*1fa0*/  SHF.L.U64.HI R98, R16.reuse, R3, c[0x0][0x23c] ;  /* 0x00008f0010627619 */ /* 0x040fe20000010203 */
[----:B------:R-:W-:Y:S01]  /*1fb0*/  IMAD.IADD R19, R19, 0x1, R0 ;  /* 0x0000000113137824 */ /* 0x000fe200078e0200 */
[----:B------:R-:W-:Y:S01]  /*1fc0*/  SHF.L.U32 R100, R16, 0x6, RZ ;  /* 0x0000000610647819 */ /* 0x000fe200000006ff */
[----:B------:R-:W-:Y:S01]  /*1fd0*/  IMAD.IADD R0, R86, 0x1, -R7 ;  /* 0x0000000156007824 */ /* 0x000fe200078e0a07 */
[----:B------:R-:W-:Y:S01]  /*1fe0*/  SHF.L.U64.HI R101, R16, R103, c[0x0][0x23c] ;  /* 0x00008f0010657619 */ /* 0x000fe20000010267 */
[----:B------:R-:W-:Y:S01]  /*1ff0*/  IMAD.WIDE.U32 R146, R225, c[0x0][0x240], R18 ;  /* 0x00009000e1927a25 */ /* 0x000fe200078e0012 */
[----:B------:R-:W-:-:S02]  /*2000*/  ISETP.GE.AND P5, PT, R228, c[0x0][0x1d4], PT ;  /* 0x00007500e4007a0c */ /* 0x000fc40003fa6270 */
[----:B------:R-:W-:Y:S01]  /*2010*/  ISETP.GE.AND P4, PT, R215, c[0x0][0x1d4], PT ;  /* 0x00007500d7007a0c */ /* 0x000fe20003f86270 */
[----:B------:R-:W-:Y:S01]  /*2020*/  IMAD R147, R225, c[0x0][0x244], R147 ;  /* 0x00009100e1937a24 */ /* 0x000fe200078e0293 */
[----:B------:R-:W-:Y:S01]  /*2030*/  MOV R104, c[0x0][0x258] ;  /* 0x0000960000687a02 */ /* 0x000fe20000000f00 */
[----:B------:R-:W-:Y:S01]  /*2040*/  IMAD R0, R15, -0x40, R0 ;  /* 0xffffffc00f007824 */ /* 0x000fe200078e0200 */
[----:B------:R-:W-:Y:S01]  /*2050*/  SHF.L.U64.HI R94, R96, R3, c[0x0][0x1e4] ;  /* 0x00007900605e7619 */ /* 0x000fe20000010203 */
[----:B------:R-:W-:Y:S01]  /*2060*/  IMAD R155, R148, c[0x0][0x24c], R155 ;  /* 0x00009300949b7a24 */ /* 0x000fe200078e029b */
[----:B------:R-:W-:Y:S01]  /*2070*/  SHF.L.U64.HI R103, R104, R103, c[0x0][0x25c] ;  /* 0x0000970068677619 */ /* 0x000fe20000010267 */
[----:B------:R-:W-:Y:S01]  /*2080*/  IMAD.WIDE.U32 R146, R148, c[0x0][0x248], R146 ;  /* 0x0000920094927a25 */ /* 0x000fe200078e0092 */
[C---:B------:R-:W-:Y:S02]  /*2090*/  ISETP.GE.AND P1, PT, R0.reuse, 0x21, PT ;  /* 0x000000210000780c */ /* 0x040fe40003f26270 */
[----:B------:R-:W-:Y:S01]  /*20a0*/  ISETP.GE.AND P2, PT, R0, 0x1, PT ;  /* 0x000000010000780c */ /* 0x000fe20003f46270 */
[----:B------:R-:W-:Y:S01]  /*20b0*/  IMAD R7, R98, R15, RZ ;  /* 0x0000000f62077224 */ /* 0x000fe200078e02ff */
[----:B------:R-:W-:Y:S01]  /*20c0*/  IADD3 R155, R147, R155, RZ ;  /* 0x0000009b939b7210 */ /* 0x000fe20007ffe0ff */
[----:B------:R-:W-:Y:S01]  /*20d0*/  IMAD.MOV.U32 R154, RZ, RZ, R146 ;  /* 0x000000ffff9a7224 */ /* 0x000fe200078e0092 */
[----:B------:R-:W-:Y:S01]  /*20e0*/  SHF.R.S32.HI R0, RZ, 0x1f, R152 ;  /* 0x0000001fff007819 */ /* 0x000fe20000011498 */
[-C--:B------:R-:W-:Y:S01]  /*20f0*/  IMAD R7, R4, R100.reuse, R7 ;  /* 0x0000006404077224 */ /* 0x080fe200078e0207 */
[C---:B------:R-:W-:Y:S01]  /*2100*/  SHF.L.U64.HI R95, R104.reuse, R3, c[0x0][0x25c] ;  /* 0x00009700685f7619 */ /* 0x040fe20000010203 */
[----:B------:R-:W-:Y:S01]  /*2110*/  IMAD.WIDE.U32 R18, R15, R100, R154 ;  /* 0x000000640f127225 */ /* 0x000fe200078e009a */
[----:B------:R-:W-:-:S02]  /*2120*/  SHF.L.U32 R97, R104, 0x6, RZ ;  /* 0x0000000668617819 */ /* 0x000fc400000006ff */
[----:B------:R-:W-:Y:S01]  /*2130*/  SHF.R.S32.HI R143, RZ, 0x1f, R142 ;  /* 0x0000001fff8f7819 */ /* 0x000fe2000001148e */
[----:B------:R-:W-:Y:S01]  /*2140*/  IMAD.SHL.U32 R102, R16, 0x20, RZ ;  /* 0x0000002010667824 */ /* 0x000fe200078e00ff */
[----:B------:R-:W-:Y:S01]  /*2150*/  IADD3 R16, R19, R7, RZ ;  /* 0x0000000713107210 */ /* 0x000fe20007ffe0ff */
[----:B------:R-:W-:Y:S01]  /*2160*/  IMAD R8, R8, c[0x0][0x258], RZ ;  /* 0x0000960008087a24 */ /* 0x000fe200078e02ff */
[----:B------:R-:W-:Y:S01]  /*2170*/  @P2 LEA R26, P3, R18, c[0x0][0x220], 0x1 ;  /* 0x00008800121a2a11 */ /* 0x000fe200078608ff */
[C---:B------:R-:W-:Y:S01]  /*2180*/  IMAD.WIDE.U32 R20, R17.reuse, c[0x0][0x258], R228 ;  /* 0x0000960011147a25 */ /* 0x040fe200078e00e4 */
[----:B------:R-:W-:Y:S02]  /*2190*/  @P1 IADD3 R7, P0, R102, R18, RZ ;  /* 0x0000001266071210 */ /* 0x000fe40007f1e0ff */
[----:B------:R-:W-:Y:S01]  /*21a0*/  @P2 LEA.HI.X R27, R18, c[0x0][0x224], R16, 0x1, P3 ;  /* 0x00008900121b2a11 */ /* 0x000fe200018f0c10 */
[----:B------:R-:W-:Y:S01]  /*21b0*/  IMAD R8, R17, c[0x0][0x25c], R8 ;  /* 0x0000970011087a24 */ /* 0x000fe200078e0208 */
[----:B------:R-:W-:Y:S01]  /*21c0*/  ISETP.GE.AND P3, PT, R214, c[0x0][0x1d4], PT ;  /* 0x00007500d6007a0c */ /* 0x000fe20003f66270 */
[----:B------:R-:W-:Y:S01]  /*21d0*/  IMAD R9, R0, c[0x0][0x1e0], RZ ;  /* 0x0000780000097a24 */ /* 0x000fe200078e02ff */
[----:B------:R-:W-:Y:S01]  /*21e0*/  SHF.R.S32.HI R141, RZ, 0x1f, R140 ;  /* 0x0000001fff8d7819 */ /* 0x000fe2000001148c */
[----:B------:R-:W-:Y:S01]  /*21f0*/  IMAD.WIDE.U32 R22, R152, c[0x0][0x1e0], RZ ;  /* 0x0000780098167a25 */ /* 0x000fe200078e00ff */
[----:B------:R-:W-:Y:S01]  /*2200*/  IADD3 R21, R21, R8, RZ ;  /* 0x0000000815157210 */ /* 0x000fe20007ffe0ff */
[----:B------:R-:W-:Y:S01]  /*2210*/  @!PT LDS RZ, [RZ] ;  /* 0x00000000fffff984 */ /* 0x000fe20000000800 */
[----:B------:R-:W-:Y:S01]  /*2220*/  @!PT LDS RZ, [RZ] ;  /* 0x00000000fffff984 */ /* 0x000fe20000000800 */
[----:B------:R-:W-:Y:S01]  /*2230*/  @!PT LDS RZ, [RZ] ;  /* 0x00000000fffff984 */ /* 0x000fe20000000800 */
[----:B------:R1:W-:Y:S02]  /*2240*/  @P2 LDGSTS.E.BYPASS.LTC128B.128 [R138+0xc100], [R26.64], !P5 ;  /* 0x0c1000001a8a2fae */ /* 0x0003e4000e901d48 */
[----:B------:R-:W-:Y:S01]  /*2250*/  @P1 IMAD.X R8, R16, 0x1, R101, P0 ;  /* 0x0000000110081824 */ /* 0x000fe200000e0665 */
[----:B------:R-:W-:Y:S01]  /*2260*/  @P1 LEA R24, P0, R7, c[0x0][0x220], 0x1 ;  /* 0x0000880007181a11 */ /* 0x000fe200078008ff */
[----:B------:R-:W-:Y:S01]  /*2270*/  IMAD R9, R152, c[0x0][0x1e4], R9 ;  /* 0x0000790098097a24 */ /* 0x000fe200078e0209 */
[----:B------:R1:W-:Y:S01]  /*2280*/  @P2 LDGSTS.E.BYPASS.LTC128B.128 [R138+0xe100], [R26.64+0x80], !P4 ;  /* 0x0e1000801a8a2fae */ /* 0x0003e2000e101d48 */
[----:B------:R-:W-:Y:S01]  /*2290*/  IMAD.WIDE.U32 R20, R225, c[0x0][0x260], R20 ;  /* 0x00009800e1147a25 */ /* 0x000fe200078e0014 */
[----:B------:R-:W-:-:S02]  /*22a0*/  @P1 LEA.HI.X R25, R7, c[0x0][0x224], R8, 0x1, P0 ;  /* 0x0000890007191a11 */ /* 0x000fc400000f0c08 */
[----:B------:R-:W-:Y:S01]  /*22b0*/  ISETP.NE.AND P0, PT, R2, RZ, PT ;  /* 0x000000ff0200720c */ /* 0x000fe20003f05270 */
[----:B------:R-:W-:Y:S01]  /*22c0*/  IMAD.IADD R23, R23, 0x1, R9 ;  /* 0x0000000117177824 */ /* 0x000fe200078e0209 */
[----:B------:R-:W-:Y:S01]  /*22d0*/  SHF.R.S32.HI R9, RZ, 0x1f, R219 ;  /* 0x0000001fff097819 */ /* 0x000fe200000114db */
[----:B------:R-:W-:Y:S01]  /*22e0*/  IMAD R91, R6, c[0x0][0x268], RZ ;  /* 0x00009a00065b7a24 */ /* 0x000fe200078e02ff */
[----:B------:R-:W-:Y:S01]  /*22f0*/  MOV R6, R20 ;  /* 0x0000001400067202 */ /* 0x000fe20000000f00 */
[C---:B------:R-:W-:Y:S01]  /*2300*/  IMAD.WIDE.U32 R150, R225.reuse, c[0x0][0x1e8], R22 ;  /* 0x00007a00e1967a25 */ /* 0x040fe200078e0016 */
[----:B------:R1:W-:Y:S03]  /*2310*/  @P2 LDGSTS.E.BYPASS.LTC128B.128 [R138+0x10100], [R26.64+0x100], !P3 ;  /* 0x101001001a8a2fae */ /* 0x0003e6000d901d48 */
[----:B------:R-:W-:Y:S01]  /*2320*/  IMAD R7, R225, c[0x0][0x264], R21 ;  /* 0x00009900e1077a24 */ /* 0x000fe200078e0215 */
[----:B------:R1:W-:Y:S01]  /*2330*/  @P1 LDGSTS.E.BYPASS.LTC128B.128 [R138+0xd100], [R24.64], !P5 ;  /* 0x0d100000188a1fae */ /* 0x0003e2000e901d48 */
[----:B------:R-:W-:-:S02]  /*2340*/  IMAD R2, R9, c[0x0][0x1e0], RZ ;  /* 0x0000780009027a24 */ /* 0x000fc400078e02ff */
[----:B------:R-:W-:Y:S01]  /*2350*/  IMAD R151, R225, c[0x0][0x1ec], R151 ;  /* 0x00007b00e1977a24 */ /* 0x000fe200078e0297 */
[----:B------:R1:W-:Y:S01]  /*2360*/  @P1 LDGSTS.E.BYPASS.LTC128B.128 [R138+0xf100], [R24.64+0x80], !P4 ;  /* 0x0f100080188a1fae */ /* 0x0003e2000e101d48 */
[C---:B------:R-:W-:Y:S02]  /*2370*/  IMAD R91, R148.reuse, c[0x0][0x26c], R91 ;  /* 0x00009b00945b7a24 */ /* 0x040fe400078e025b */
[----:B------:R-:W-:Y:S01]  /*2380*/  IMAD.WIDE.U32 R148, R148, c[0x0][0x268], R6 ;  /* 0x00009a0094947a25 */ /* 0x000fe200078e0006 */
[----:B------:R1:W-:Y:S03]  /*2390*/  @P1 LDGSTS.E.BYPASS.LTC128B.128 [R138+0x11100], [R24.64+0x100], !P3 ;  /* 0x11100100188a1fae */ /* 0x0003e6000d901d48 */
[----:B------:R-:W-:Y:S01]  /*23a0*/  IMAD R99, R219, c[0x0][0x1e4], R2 ;  /* 0x00007900db637a24 */ /* 0x000fe200078e0202 */
[----:B------:R-:W0:Y:S01]  /*23b0*/  LDGDEPBAR ;  /* 0x00000000000079af */ /* 0x000e220000000000 */
[----:B------:R-:W-:Y:S01]  /*23c0*/  WARPSYNC 0xffffffff ;  /* 0xffffffff00007948 */ /* 0x000fe20003800000 */
[----:B------:R-:W-:Y:S01]  /*23d0*/  IMAD.SHL.U32 R96, R96, 0x40, RZ ;  /* 0x0000004060607824 */ /* 0x000fe200078e00ff */
[----:B------:R-:W-:Y:S01]  /*23e0*/  IADD3 R91, R149, R91, RZ ;  /* 0x0000005b955b7210 */ /* 0x000fe20007ffe0ff */
[----:B------:R-:W-:Y:S01]  /*23f0*/  IMAD.SHL.U32 R104, R104, 0x20, RZ ;  /* 0x0000002068687824 */ /* 0x000fe200078e00ff */
[----:B------:R-:W-:-:S02]  /*2400*/  IADD3 R99, R157, R99, RZ ;  /* 0x000000639d637210 */ /* 0x000fc40007ffe0ff */
        /* <DEDUP_REMOVED lines=12> */
[----:B-----5:R-:W-:Y:S01]  /*24d0*/  SHF.R.S32.HI R117, RZ, 0x1f, R76 ;  /* 0x0000001fff757819 */ /* 0x020fe2000001144c */
[----:B------:R-:W-:Y:S02]  /*24e0*/  IMAD.MOV.U32 R90, RZ, RZ, R148 ;  /* 0x000000ffff5a7224 */ /* 0x000fe400078e0094 */
[-C--:B------:R-:W-:Y:S01]  /*24f0*/  IMAD R4, R4, R97.reuse, R2 ;  /* 0x0000006104047224 */ /* 0x080fe200078e0202 */
[----:B------:R-:W-:Y:S01]  /*2500*/  ULDC.U8 UR4, c[0x0][0x298] ;  /* 0x0000a60000047ab9 */ /* 0x000fe20000000000 */
[----:B------:R-:W-:-:S04]  /*2510*/  IMAD.WIDE.U32 R6, R15, R97, R90 ;  /* 0x000000610f067225 */ /* 0x000fc800078e005a */
[----:B------:R-:W-:Y:S01]  /*2520*/  IMAD.IADD R4, R7, 0x1, R4 ;  /* 0x0000000107047824 */ /* 0x000fe200078e0204 */
[----:B------:R-:W-:Y:S01]  /*2530*/  @P0 IADD3 R17, R5, -0x2, RZ ;  /* 0xfffffffe05110810 */ /* 0x000fe20007ffe0ff */
[----:B------:R-:W-:Y:S01]  /*2540*/  IMAD.MOV.U32 R92, RZ, RZ, 0x1 ;  /* 0x00000001ff5c7424 */ /* 0x000fe200078e00ff */
[----:B------:R-:W-:Y:S01]  /*2550*/  @P2 LEA R18, P6, R6, c[0x0][0x250], 0x1 ;  /* 0x0000940006122a11 */ /* 0x000fe200078c08ff */
[----:B------:R-:W-:Y:S01]  /*2560*/  IMAD R158, R9, c[0x0][0x280], RZ ;  /* 0x0000a000099e7a24 */ /* 0x000fe200078e02ff */
[----:B------:R-:W-:Y:S01]  /*2570*/  @P0 SHF.R.S32.HI R2, RZ, 0x1f, R17 ;  /* 0x0000001fff020819 */ /* 0x000fe20000011411 */
[----:B------:R-:W-:Y:S01]  /*2580*/  @P0 IMAD R7, R98, R17, RZ ;  /* 0x0000001162070224 */ /* 0x000fe200078e02ff */
[----:B------:R-:W-:Y:S01]  /*2590*/  @P2 LEA.HI.X R19, R6, c[0x0][0x254], R4, 0x1, P6 ;  /* 0x0000950006132a11 */ /* 0x000fe200030f0c04 */
[----:B------:R-:W-:Y:S01]  /*25a0*/  @P0 IMAD.WIDE.U32 R16, R17, R100, R154 ;  /* 0x0000006411100225 */ /* 0x000fe200078e009a */
[----:B------:R-:W-:-:S03]  /*25b0*/  @P1 IADD3 R5, P6, R104, R6, RZ ;  /* 0x0000000668051210 */ /* 0x000fc60007fde0ff */
[----:B------:R-:W-:Y:S01]  /*25c0*/  @P0 IMAD R2, R2, R100, R7 ;  /* 0x0000006402020224 */ /* 0x000fe200078e0207 */
[----:B------:R-:W-:Y:S01]  /*25d0*/  @!PT LDS RZ, [RZ] ;  /* 0x00000000fffff984 */ /* 0x000fe20000000800 */
[----:B------:R-:W-:Y:S01]  /*25e0*/  @!PT LDS RZ, [RZ] ;  /* 0x00000000fffff984 */ /* 0x000fe20000000800 */
[----:B------:R-:W-:Y:S01]  /*25f0*/  @!PT LDS RZ, [RZ] ;  /* 0x00000000fffff984 */ /* 0x000fe20000000800 */
[----:B------:R1:W-:Y:S01]  /*2600*/  @P2 LDGSTS.E.BYPASS.LTC128B.128 [R138+0x100], [R18.64], !P5 ;  /* 0x00100000128a2fae */ /* 0x0003e2000e901d48 */
[----:B------:R-:W-:Y:S02]  /*2610*/  IMAD.MOV.U32 R7, RZ, RZ, c[0x0][0x27c] ;  /* 0x00009f00ff077624 */ /* 0x000fe400078e00ff */
[----:B------:R-:W-:Y:S01]  /*2620*/  @P1 IMAD.X R4, R4, 0x1, R103, P6 ;  /* 0x0000000104041824 */ /* 0x000fe200030e0667 */
[----:B------:R1:W-:Y:S01]  /*2630*/  @P2 LDGSTS.E.BYPASS.LTC128B.128 [R138+0x2100], [R18.64+0x80], !P4 ;  /* 0x02100080128a2fae */ /* 0x0003e2000e101d48 */
[----:B------:R-:W-:Y:S01]  /*2640*/  IMAD.SHL.U32 R7, R7, 0x2, RZ ;  /* 0x0000000207077824 */ /* 0x000fe200078e00ff */
[----:B------:R-:W-:Y:S01]  /*2650*/  @P0 LEA R20, P6, R16, c[0x0][0x220], 0x1 ;  /* 0x0000880010140a11 */ /* 0x000fe200078c08ff */
[----:B------:R-:W-:Y:S01]  /*2660*/  @P0 IMAD.IADD R2, R17, 0x1, R2 ;  /* 0x0000000111020824 */ /* 0x000fe200078e0202 */
[----:B------:R1:W-:Y:S01]  /*2670*/  @P2 LDGSTS.E.BYPASS.LTC128B.128 [R138+0x4100], [R18.64+0x100], !P3 ;  /* 0x04100100128a2fae */ /* 0x0003e2000d901d48 */
[----:B------:R-:W-:Y:S01]  /*2680*/  @P1 LEA R24, P2, R5, c[0x0][0x250], 0x1 ;  /* 0x0000940005181a11 */ /* 0x000fe200078408ff */
[----:B------:R-:W-:Y:S01]  /*2690*/  IMAD.WIDE.U32 R22, R225, c[0x0][0x210], R142 ;  /* 0x00008400e1167a25 */ /* 0x000fe200078e008e */
[----:B------:R-:W-:-:S02]  /*26a0*/  IADD3 R8, -R7, c[0x0][0x1d4], RZ ;  /* 0x0000750007087a10 */ /* 0x000fc40007ffe1ff */
[----:B------:R-:W-:Y:S01]  /*26b0*/  @P1 LEA.HI.X R25, R5, c[0x0][0x254], R4, 0x1, P2 ;  /* 0x0000950005191a11 */ /* 0x000fe200010f0c04 */
[----:B------:R-:W-:Y:S01]  /*26c0*/  IMAD R158, R219, c[0x0][0x284], R158 ;  /* 0x0000a100db9e7a24 */ /* 0x000fe200078e029e */
[----:B------:R-:W-:Y:S01]  /*26d0*/  ISETP.GE.AND P2, PT, R142, c[0x0][0x27c], PT ;  /* 0x00009f008e007a0c */ /* 0x000fe20003f46270 */
[----:B------:R-:W-:Y:S01]  /*26e0*/  IMAD R123, R123, c[0x0][0x218], RZ ;  /* 0x000086007b7b7a24 */ /* 0x000fe200078e02ff */
[----:B------:R-:W-:Y:S01]  /*26f0*/  @P0 LEA.HI.X R21, R16, c[0x0][0x224], R2, 0x1, P6 ;  /* 0x0000890010150a11 */ /* 0x000fe200030f0c02 */
[----:B------:R-:W-:Y:S01]  /*2700*/  IMAD.WIDE.U32 R16, R219, c[0x0][0x280], R140 ;  /* 0x0000a000db107a25 */ /* 0x000fe200078e008c */
[----:B------:R-:W-:Y:S01]  /*2710*/  ISETP.GE.AND P6, PT, R137, c[0x0][0x27c], PT ;  /* 0x00009f0089007a0c */ /* 0x000fe20003fc6270 */
[----:B------:R2:W-:Y:S01]  /*2720*/  @P1 LDGSTS.E.BYPASS.LTC128B.128 [R138+0x1100], [R24.64], !P5 ;  /* 0x01100000188a1fae */ /* 0x0005e2000e901d48 */
[----:B------:R-:W-:Y:S01]  /*2730*/  SEL R5, RZ, c[0x0][0x27c], !P2 ;  /* 0x00009f00ff057a07 */ /* 0x000fe20005000000 */
[----:B------:R-:W-:Y:S01]  /*2740*/  IMAD.WIDE.U32 R162, R219, c[0x0][0x280], R142 ;  /* 0x0000a000dba27a25 */ /* 0x000fe200078e008e */
[----:B------:R-:W-:Y:S01]  /*2750*/  SEL R2, RZ, c[0x0][0x27c], !P6 ;  /* 0x00009f00ff027a07 */ /* 0x000fe20007000000 */
[----:B------:R2:W-:Y:S02]  /*2760*/  @P1 LDGSTS.E.BYPASS.LTC128B.128 [R138+0x3100], [R24.64+0x80], !P4 ;  /* 0x03100080188a1fae */ /* 0x0005e4000e101d48 */
[----:B------:R-:W-:-:S02]  /*2770*/  IMAD R23, R225, c[0x0][0x214], R23 ;  /* 0x00008500e1177a24 */ /* 0x000fc400078e0217 */
[----:B------:R-:W-:Y:S01]  /*2780*/  IMAD.IADD R159, R158, 0x1, R17 ;  /* 0x000000019e9f7824 */ /* 0x000fe200078e0211 */
[----:B------:R2:W-:Y:S01]  /*2790*/  @P1 LDGSTS.E.BYPASS.LTC128B.128 [R138+0x5100], [R24.64+0x100], !P3 ;  /* 0x05100100188a1fae */ /* 0x0005e2000d901d48 */
[C---:B------:R-:W-:Y:S02]  /*27a0*/  IMAD R123, R144.reuse, c[0x0][0x21c], R123 ;  /* 0x00008700907b7a24 */ /* 0x040fe400078e027b */
[----:B------:R-:W-:Y:S01]  /*27b0*/  IMAD.IADD R163, R163, 0x1, R158 ;  /* 0x00000001a3a37824 */ /* 0x000fe200078e029e */
[----:B------:R-:W0:Y:S01]  /*27c0*/  LDGDEPBAR ;  /* 0x00000000000079af */ /* 0x000e220000000000 */
[----:B------:R-:W-:Y:S01]  /*27d0*/  IMAD.WIDE.U32 R144, R144, c[0x0][0x218], R22 ;  /* 0x0000860090907a25 */ /* 0x000fe200078e0016 */
[CC--:B-1----:R-:W-:Y:S02]  /*27e0*/  SEL R18, R7.reuse, R8.reuse, !P2 ;  /* 0x0000000807127207 */ /* 0x0c2fe40005000000 */
[----:B------:R-:W-:Y:S01]  /*27f0*/  ISETP.GE.AND P2, PT, R136, c[0x0][0x27c], PT ;  /* 0x00009f0088007a0c */ /* 0x000fe20003f46270 */
[----:B------:R-:W-:Y:S01]  /*2800*/  IMAD.MOV.U32 R158, RZ, RZ, R16 ;  /* 0x000000ffff9e7224 */ /* 0x000fe200078e0010 */
[-C--:B------:R-:W-:Y:S01]  /*2810*/  SEL R19, R7, R8.reuse, !P6 ;  /* 0x0000000807137207 */ /* 0x080fe20007000000 */
[----:B------:R-:W-:Y:S01]  /*2820*/  IMAD R160, R9, c[0x0][0x290], RZ ;  /* 0x0000a40009a07a24 */ /* 0x000fe200078e02ff */
[----:B------:R-:W-:Y:S01]  /*2830*/  SEL R8, R7, R8, !P2 ;  /* 0x0000000807087207 */ /* 0x000fe20005000000 */
[----:B------:R2:W-:Y:S01]  /*2840*/  @P0 LDGSTS.E.BYPASS.LTC128B.128 [R138+0x12100], [R20.64], !P5 ;  /* 0x12100000148a0fae */ /* 0x0005e2000e901d48 */
[C---:B------:R-:W-:Y:S01]  /*2850*/  IADD3 R152, P6, R219.reuse, R152, RZ ;  /* 0x00000098db987210 */ /* 0x040fe20007fde0ff */
[----:B------:R-:W-:Y:S01]  /*2860*/  IMAD R160, R219, c[0x0][0x294], R160 ;  /* 0x0000a500dba07a24 */ /* 0x000fe200078e02a0 */
[----:B------:R-:W-:Y:S01]  /*2870*/  SEL R7, RZ, c[0x0][0x27c], !P2 ;  /* 0x00009f00ff077a07 */ /* 0x000fe20005000000 */
[----:B------:R2:W-:Y:S01]  /*2880*/  @P0 LDGSTS.E.BYPASS.LTC128B.128 [R138+0x14100], [R20.64+0x80], !P4 ;  /* 0x14100080148a0fae */ /* 0x0005e2000e101d48 */
[----:B------:R-:W-:Y:S01]  /*2890*/  ISETP.LE.AND P2, PT, R92, c[0x0][0x27c], PT ;  /* 0x00009f005c007a0c */ /* 0x000fe20003f43270 */
[----:B------:R-:W-:Y:S01]  /*28a0*/  IMAD.X R153, R0, 0x1, R9, P6 ;  /* 0x0000000100997824 */ /* 0x000fe200030e0609 */
[----:B------:R-:W-:Y:S01]  /*28b0*/  LOP3.LUT P6, RZ, R78, 0x4, RZ, 0xc0, !PT ;  /* 0x000000044eff7812 */ /* 0x000fe200078cc0ff */
[----:B------:R-:W-:Y:S01]  /*28c0*/  IMAD.IADD R22, R136, 0x1, R7 ;  /* 0x0000000188167824 */ /* 0x000fe200078e0207 */
[----:B------:R-:W-:Y:S01]  /*28d0*/  P2R R0, PR, RZ, 0x4 ;  /* 0x00000004ff007803 */ /* 0x000fe20000000000 */
[----:B------:R-:W-:Y:S01]  /*28e0*/  IMAD.IADD R0, R142, 0x1, R5 ;  /* 0x000000018e007824 */ /* 0x000fe200078e0205 */
[----:B------:R-:W-:Y:S01]  /*28f0*/  SHF.R.S32.HI R7, RZ, 0x1f, R8 ;  /* 0x0000001fff077819 */ /* 0x000fe20000011408 */
[----:B------:R-:W-:Y:S01]  /*2900*/  IMAD.IADD R5, R137, 0x1, R2 ;  /* 0x0000000189057824 */ /* 0x000fe200078e0202 */
[----:B------:R-:W-:Y:S01]  /*2910*/  SHF.R.S32.HI R9, RZ, 0x1f, R22 ;  /* 0x0000001fff097819 */ /* 0x000fe20000011416 */
[----:B------:R2:W-:Y:S01]  /*2920*/  @P0 LDGSTS.E.BYPASS.LTC128B.128 [R138+0x16100], [R20.64+0x100], !P3 ;  /* 0x16100100148a0fae */ /* 0x0005e2000d901d48 */
[----:B------:R-:W-:Y:S01]  /*2930*/  SHF.R.S32.HI R17, RZ, 0x1f, R0 ;  /* 0x0000001fff117819 */ /* 0x000fe20000011400 */
[----:B------:R-:W-:Y:S01]  /*2940*/  IMAD.WIDE.U32 R164, R219, c[0x0][0x290], R142 ;  /* 0x0000a400dba47a25 */ /* 0x000fe200078e008e */
[----:B------:R-:W-:-:S02]  /*2950*/  SHF.R.S32.HI R16, RZ, 0x1f, R5 ;  /* 0x0000001fff107819 */ /* 0x000fc40000011405 */
[-C--:B------:R-:W-:Y:S01]  /*2960*/  LEA.HI R6, R17, R0.reuse, RZ, 0x3 ;  /* 0x0000000011067211 */ /* 0x080fe200078f18ff */
[----:B------:R-:W-:Y:S01]  /*2970*/  IMAD.WIDE.U32 R26, R219, c[0x0][0x290], R140 ;  /* 0x0000a400db1a7a25 */ /* 0x000fe200078e008c */
[----:B------:R-:W-:Y:S02]  /*2980*/  LEA.HI R17, R17, R0, RZ, 0x6 ;  /* 0x0000000011117211 */ /* 0x000fe400078f30ff */
[-C--:B------:R-:W-:Y:S01]  /*2990*/  LEA.HI R4, R16, R5.reuse, RZ, 0x3 ;  /* 0x0000000510047211 */ /* 0x080fe200078f18ff */
[----:B------:R-:W-:Y:S01]  /*29a0*/  IMAD.IADD R165, R165, 0x1, R160 ;  /* 0x00000001a5a57824 */ /* 0x000fe200078e02a0 */
[----:B------:R-:W-:Y:S01]  /*29b0*/  SHF.R.S32.HI R0, RZ, 0x1f, R19 ;  /* 0x0000001fff007819 */ /* 0x000fe20000011413 */
[----:B------:R-:W-:Y:S01]  /*29c0*/  IMAD.IADD R161, R160, 0x1, R27 ;  /* 0x00000001a0a17824 */ /* 0x000fe200078e021b */
[----:B------:R-:W-:Y:S01]  /*29d0*/  LEA.HI R16, R16, R5, RZ, 0x6 ;  /* 0x0000000510107211 */ /* 0x000fe200078f30ff */
[----:B------:R-:W-:Y:S01]  /*29e0*/  IMAD.MOV.U32 R160, RZ, RZ, R26 ;  /* 0x000000ffffa07224 */ /* 0x000fe200078e001a */
[-C--:B------:R-:W-:Y:S01]  /*29f0*/  LEA.HI R2, R9, R22.reuse, RZ, 0x3 ;  /* 0x0000001609027211 */ /* 0x080fe200078f18ff */
[----:B------:R-:W-:Y:S01]  /*2a00*/  IMAD R119, R117, c[0x0][0x290], RZ ;  /* 0x0000a40075777a24 */ /* 0x000fe200078e02ff */
[----:B------:R-:W-:Y:S01]  /*2a10*/  LEA.HI R0, R0, R19, RZ, 0x4 ;  /* 0x0000001300007211 */ /* 0x000fe200078f20ff */
[----:B------:R-:W-:Y:S01]  /*2a20*/  IMAD.SHL.U32 R19, R17, 0x40, RZ ;  /* 0x0000004011137824 */ /* 0x000fe200078e00ff */
[----:B------:R-:W-:Y:S01]  /*2a30*/  LEA.HI R9, R9, R22, RZ, 0x6 ;  /* 0x0000001609097211 */ /* 0x000fe200078f30ff */
[----:B------:R-:W-:Y:S01]  /*2a40*/  IMAD.SHL.U32 R17, R16, 0x40, RZ ;  /* 0x0000004010117824 */ /* 0x000fe200078e00ff */
[----:B------:R-:W-:Y:S01]  /*2a50*/  LOP3.LUT R22, R77, 0x38, R4, 0xf8, !PT ;  /* 0x000000384d167812 */ /* 0x000fe200078ef804 */
[----:B------:R-:W-:Y:S01]  /*2a60*/  IMAD R117, R117, c[0x0][0x280], RZ ;  /* 0x0000a00075757a24 */ /* 0x000fe200078e02ff */
[----:B------:R-:W-:Y:S01]  /*2a70*/  LEA.HI R7, R7, R8, RZ, 0x4 ;  /* 0x0000000807077211 */ /* 0x000fe200078f20ff */
[----:B------:R-:W-:Y:S01]  /*2a80*/  IMAD.SHL.U32 R8, R9, 0x40, RZ ;  /* 0x0000004009087824 */ /* 0x000fe200078e00ff */
[----:B------:R-:W-:Y:S01]  /*2a90*/  LOP3.LUT R9, R17, 0xfffff000, RZ, 0xc0, !PT ;  /* 0xfffff00011097812 */ /* 0x000fe200078ec0ff */
[----:B------:R-:W-:Y:S01]  /*2aa0*/  IMAD.MOV.U32 R108, RZ, RZ, c[0x0][0x290] ;  /* 0x0000a400ff6c7624 */ /* 0x000fe200078e00ff */
[----:B------:R-:W-:Y:S01]  /*2ab0*/  LOP3.LUT R113, R22, R13, RZ, 0x3c, !PT ;  /* 0x0000000d16717212 */ /* 0x000fe200078e3cff */
[----:B------:R-:W-:Y:S01]  /*2ac0*/  IMAD.MOV.U32 R112, RZ, RZ, c[0x0][0x280] ;  /* 0x0000a000ff707624 */ /* 0x000fe200078e00ff */
[----:B------:R-:W-:Y:S01]  /*2ad0*/  SHF.R.S32.HI R7, RZ, 0x4, R7 ;  /* 0x00000004ff077819 */ /* 0x000fe20000011407 */
[C---:B------:R-:W-:Y:S01]  /*2ae0*/  IMAD R119, R76.reuse, c[0x0][0x294], R119 ;  /* 0x0000a5004c777a24 */ /* 0x040fe200078e0277 */
[----:B------:R-:W-:Y:S01]  /*2af0*/  IADD3 R113, R113, R9, R12 ;  /* 0x0000000971717210 */ /* 0x000fe20007ffe00c */
[C---:B------:R-:W-:Y:S01]  /*2b00*/  IMAD R117, R76.reuse, c[0x0][0x284], R117 ;  /* 0x0000a1004c757a24 */ /* 0x040fe200078e0275 */
[----:B------:R-:W-:Y:S01]  /*2b10*/  SHF.R.S32.HI R9, RZ, 0x4, R0 ;  /* 0x00000004ff097819 */ /* 0x000fe20000011400 */
[----:B------:R-:W-:Y:S01]  /*2b20*/  IMAD.WIDE.U32 R164, R76, c[0x0][0x290], R164 ;  /* 0x0000a4004ca47a25 */ /* 0x000fe200078e00a4 */
[----:B------:R-:W-:-:S02]  /*2b30*/  SHF.R.S32.HI R5, RZ, 0x1f, R18 ;  /* 0x0000001fff057819 */ /* 0x000fc40000011412 */
[----:B------:R-:W-:Y:S01]  /*2b40*/  LEA.HI.SX32 R114, R2, R7, 0x1d ;  /* 0x0000000702727211 */ /* 0x000fe200078feaff */
[----:B------:R-:W-:Y:S01]  /*2b50*/  IMAD.WIDE.U32 R162, R76, c[0x0][0x280], R162 ;  /* 0x0000a0004ca27a25 */ /* 0x000fe200078e00a2 */
[----:B------:R-:W-:Y:S02]  /*2b60*/  LEA.HI.SX32 R116, R4, R9, 0x1d ;  /* 0x0000000904747211 */ /* 0x000fe400078feaff */
[----:B------:R-:W-:Y:S01]  /*2b70*/  LEA.HI R5, R5, R18, RZ, 0x4 ;  /* 0x0000001205057211 */ /* 0x000fe200078f20ff */
[C---:B------:R-:W-:Y:S01]  /*2b80*/  IMAD.WIDE.U32 R160, R76.reuse, c[0x0][0x290], R160 ;  /* 0x0000a4004ca07a25 */ /* 0x040fe200078e00a0 */
[----:B------:R-:W-:Y:S02]  /*2b90*/  SHF.R.S32.HI R9, RZ, 0x1f, R114 ;  /* 0x0000001fff097819 */ /* 0x000fe40000011472 */
[----:B------:R-:W-:Y:S01]  /*2ba0*/  LOP3.LUT R18, R77, 0x38, R2, 0xf8, !PT ;  /* 0x000000384d127812 */ /* 0x000fe200078ef802 */
[----:B------:R-:W-:Y:S01]  /*2bb0*/  IMAD.WIDE.U32 R158, R76, c[0x0][0x280], R158 ;  /* 0x0000a0004c9e7a25 */ /* 0x000fe200078e009e */
[----:B------:R-:W-:-:S02]  /*2bc0*/  LEA.HI R0, R9, R114, RZ, 0x3 ;  /* 0x0000007209007211 */ /* 0x000fc400078f18ff */
[----:B------:R-:W-:Y:S01]  /*2bd0*/  LOP3.LUT R8, R8, 0xfffff000, RZ, 0xc0, !PT ;  /* 0xfffff00008087812 */ /* 0x000fe200078ec0ff */
[----:B------:R-:W-:Y:S01]  /*2be0*/  IMAD.SHL.U32 R114, R114, 0x8, RZ ;  /* 0x0000000872727824 */ /* 0x000fe200078e00ff */
[----:B------:R-:W-:Y:S01]  /*2bf0*/  LOP3.LUT R111, R18, R13, RZ, 0x3c, !PT ;  /* 0x0000000d126f7212 */ /* 0x000fe200078e3cff */
[----:B------:R-:W-:Y:S01]  /*2c00*/  IMAD.SHL.U32 R0, R0, 0x200, RZ ;  /* 0x0000020000007824 */ /* 0x000fe200078e00ff */
[----:B------:R-:W-:Y:S01]  /*2c10*/  SHF.R.S32.HI R5, RZ, 0x4, R5 ;  /* 0x00000004ff057819 */ /* 0x000fe20000011405 */
[----:B------:R-:W-:Y:S01]  /*2c20*/  IMAD.IADD R121, R165, 0x1, R119 ;  /* 0x00000001a5797824 */ /* 0x000fe200078e0277 */
[----:B------:R-:W-:Y:S01]  /*2c30*/  IADD3 R111, R111, R8, R12 ;  /* 0x000000086f6f7210 */ /* 0x000fe20007ffe00c */
[----:B------:R-:W-:Y:S01]  /*2c40*/  IMAD.IADD R120, R163, 0x1, R117 ;  /* 0x00000001a3787824 */ /* 0x000fe200078e0275 */
[----:B------:R-:W-:Y:S01]  /*2c50*/  LOP3.LUT R8, R77, 0x38, R114, 0xf8, !PT ;  /* 0x000000384d087812 */ /* 0x000fe200078ef872 */
[----:B------:R-:W-:Y:S01]  /*2c60*/  IMAD.MOV.U32 R58, RZ, RZ, 0x1 ;  /* 0x00000001ff3a7424 */ /* 0x000fe200078e00ff */
[----:B------:R-:W-:Y:S01]  /*2c70*/  LEA.HI.SX32 R118, R6, R5, 0x1d ;  /* 0x0000000506767211 */ /* 0x000fe200078feaff */
[----:B------:R-:W-:Y:S01]  /*2c80*/  IMAD.MOV.U32 R45, RZ, RZ, RZ ;  /* 0x000000ffff2d7224 */ /* 0x000fe200078e00ff */
[----:B------:R-:W-:Y:S01]  /*2c90*/  LOP3.LUT R105, R8, R13, RZ, 0x3c, !PT ;  /* 0x0000000d08697212 */ /* 0x000fe200078e3cff */
[----:B------:R-:W-:Y:S01]  /*2ca0*/  IMAD.IADD R123, R145, 0x1, R123 ;  /* 0x00000001917b7824 */ /* 0x000fe200078e027b */
[C---:B------:R-:W-:Y:S01]  /*2cb0*/  @P0 LEA R8, P1, R102.reuse, R20, 0x1 ;  /* 0x0000001466080211 */ /* 0x040fe200078208ff */
[----:B------:R-:W-:Y:S01]  /*2cc0*/  IMAD.IADD R119, R119, 0x1, R161 ;  /* 0x0000000177777824 */ /* 0x000fe200078e02a1 */
[----:B------:R-:W-:Y:S01]  /*2cd0*/  SHF.R.S32.HI R7, RZ, 0x1f, R118 ;  /* 0x0000001fff077819 */ /* 0x000fe20000011476 */
[----:B------:R-:W-:Y:S01]  /*2ce0*/  IMAD.IADD R117, R117, 0x1, R159 ;  /* 0x0000000175757824 */ /* 0x000fe200078e029f */
[----:B------:R-:W-:-:S02]  /*2cf0*/  @P0 LEA.HI.X R9, R102, R21, R101, 0x1, P1 ;  /* 0x0000001566090211 */ /* 0x000fc400008f0c65 */
[----:B------:R-:W-:Y:S02]  /*2d00*/  SHF.R.S32.HI R5, RZ, 0x1f, R116 ;  /* 0x0000001fff057819 */ /* 0x000fe40000011474 */
[----:B------:R-:W-:Y:S01]  /*2d10*/  LOP3.LUT R26, R77, 0x38, R6, 0xf8, !PT ;  /* 0x000000384d1a7812 */ /* 0x000fe200078ef806 */
[----:B------:R2:W-:Y:S01]  /*2d20*/  @P0 LDGSTS.E.BYPASS.LTC128B.128 [R138+0x13100], [R8.64], !P5 ;  /* 0x13100000088a0fae */ /* 0x0005e2000e901d48 */
[----:B------:R-:W-:Y:S01]  /*2d30*/  LEA.HI R7, R7, R118, RZ, 0x3 ;  /* 0x0000007607077211 */ /* 0x000fe200078f18ff */
[----:B------:R-:W-:Y:S01]  /*2d40*/  IMAD.SHL.U32 R118, R118, 0x8, RZ ;  /* 0x0000000876767824 */ /* 0x000fe200078e00ff */
[----:B------:R-:W-:Y:S01]  /*2d50*/  LEA.HI R5, R5, R116, RZ, 0x3 ;  /* 0x0000007405057211 */ /* 0x000fe200078f18ff */
[----:B------:R2:W-:Y:S01]  /*2d60*/  @P0 LDGSTS.E.BYPASS.LTC128B.128 [R138+0x15100], [R8.64+0x80], !P4 ;  /* 0x15100080088a0fae */ /* 0x0005e2000e101d48 */
[----:B------:R-:W-:Y:S01]  /*2d70*/  LOP3.LUT R16, R19, 0xfffff000, RZ, 0xc0, !PT ;  /* 0xfffff00013107812 */ /* 0x000fe200078ec0ff */
[----:B------:R-:W-:Y:S01]  /*2d80*/  IMAD.SHL.U32 R116, R116, 0x8, RZ ;  /* 0x0000000874747824 */ /* 0x000fe200078e00ff */
[----:B------:R-:W-:Y:S01]  /*2d90*/  LOP3.LUT R115, R26, R13, RZ, 0x3c, !PT ;  /* 0x0000000d1a737212 */ /* 0x000fe200078e3cff */
[----:B------:R2:W-:Y:S01]  /*2da0*/  @P0 LDGSTS.E.BYPASS.LTC128B.128 [R138+0x17100], [R8.64+0x100], !P3 ;  /* 0x17100100088a0fae */ /* 0x0005e2000d901d48 */
[----:B------:R-:W-:Y:S01]  /*2db0*/  IMAD.SHL.U32 R7, R7, 0x200, RZ ;  /* 0x0000020007077824 */ /* 0x000fe200078e00ff */
[----:B------:R-:W-:Y:S01]  /*2dc0*/  LOP3.LUT R0, R0, 0xfffff000, RZ, 0xc0, !PT ;  /* 0xfffff00000007812 */ /* 0x000fe200078ec0ff */
[----:B------:R-:W-:Y:S01]  /*2dd0*/  IMAD.SHL.U32 R5, R5, 0x200, RZ ;  /* 0x0000020005057824 */ /* 0x000fe200078e00ff */
[----:B------:R-:W0:Y:S01]  /*2de0*/  LDGDEPBAR ;  /* 0x00000000000079af */ /* 0x000e220000000000 */
[----:B------:R-:W-:-:S02]  /*2df0*/  IADD3 R115, R115, R16, R12 ;  /* 0x0000001073737210 */ /* 0x000fc40007ffe00c */
[----:B------:R-:W-:Y:S02]  /*2e00*/  IADD3 R89, P1, P0, R150, R156, R142 ;  /* 0x0000009c96597210 */ /* 0x000fe4000783e08e */
[C---:B------:R-:W-:Y:S02]  /*2e10*/  LOP3.LUT R18, R77.reuse, 0x38, R118, 0xf8, !PT ;  /* 0x000000384d127812 */ /* 0x040fe400078ef876 */
[----:B------:R-:W-:Y:S02]  /*2e20*/  LOP3.LUT R16, R77, 0x38, R116, 0xf8, !PT ;  /* 0x000000384d107812 */ /* 0x000fe400078ef874 */
[----:B------:R-:W-:Y:S02]  /*2e30*/  IADD3 R105, R105, R0, R12 ;  /* 0x0000000069697210 */ /* 0x000fe40007ffe00c */
[----:B------:R-:W-:Y:S02]  /*2e40*/  IADD3.X R88, R93, R99, R143, P1, P0 ;  /* 0x000000635d587210 */ /* 0x000fe40000fe048f */
[----:B------:R-:W-:-:S02]  /*2e50*/  LOP3.LUT R109, R18, R13, RZ, 0x3c, !PT ;  /* 0x0000000d126d7212 */ /* 0x000fc400078e3cff */
[----:B------:R-:W-:Y:S02]  /*2e60*/  LOP3.LUT R107, R16, R13, RZ, 0x3c, !PT ;  /* 0x0000000d106b7212 */ /* 0x000fe400078e3cff */
[----:B------:R-:W-:Y:S02]  /*2e70*/  LOP3.LUT R7, R7, 0xfffff000, RZ, 0xc0, !PT ;  /* 0xfffff00007077812 */ /* 0x000fe400078ec0ff */
[----:B------:R-:W-:Y:S02]  /*2e80*/  LOP3.LUT R5, R5, 0xfffff000, RZ, 0xc0, !PT ;  /* 0xfffff00005057812 */ /* 0x000fe400078ec0ff */
[----:B------:R-:W-:Y:S02]  /*2e90*/  LOP3.LUT R0, R77, 0x18, R142, 0xf8, !PT ;  /* 0x000000184d007812 */ /* 0x000fe400078ef88e */
[----:B------:R-:W-:Y:S02]  /*2ea0*/  ISETP.NE.AND P0, PT, RZ, UR4, PT ;  /* 0x00000004ff007c0c */ /* 0x000fe4000bf05270 */
        /* <DEDUP_REMOVED lines=17> */
.L_x_2283:
[----:B------:R-:W-:Y:S01]  /*2fc0*/  SHF.R.S32.HI R5, RZ, 0x1f, R15 ;  /* 0x0000001fff057819 */ /* 0x000fe2000001140f */
[----:B------:R-:W-:Y:S04]  /*2fd0*/  DEPBAR.LE SB0, 0x2 ;  /* 0x000080800000791a */ /* 0x000fe80000000000 */
[----:B------:R-:W-:Y:S01]  /*2fe0*/  ISETP.LE.AND P1, PT, R92, c[0x0][0x27c], PT ;  /* 0x00009f005c007a0c */ /* 0x000fe20003f23270 */
[----:B------:R-:W-:Y:S01]  /*2ff0*/  WARPSYNC 0xffffffff ;  /* 0xffffffff00007948 */ /* 0x000fe20003800000 */
[----:B------:R-:W-:Y:S01]  /*3000*/  BAR.SYNC.DEFER_BLOCKING 0x0 ;  /* 0x0000000000007b1d */ /* 0x000fe20000010000 */
[-C--:B------:R-:W-:Y:S02]  /*3010*/  IMAD R3, R94, R15.reuse, RZ ;  /* 0x0000000f5e037224 */ /* 0x080fe400078e02ff */
[----:B-1----:R-:W-:Y:S04]  /*3020*/  IMAD.WIDE.U32 R8, R96, R15, RZ ;  /* 0x0000000f60087225 */ /* 0x002fe800078e00ff */
[----:B------:R-:W-:Y:S01]  /*3030*/  IMAD R3, R5, R96, R3 ;  /* 0x0000006005037224 */ /* 0x000fe200078e0203 */
[----:B------:R-:W-:Y:S01]  /*3040*/  IADD3 R4, P0, R89, R8, RZ ;  /* 0x0000000859047210 */ /* 0x000fe20007f1e0ff */
[----:B------:R-:W-:Y:S02]  /*3050*/  IMAD R2, R45, 0x3000, R0 ;  /* 0x000030002d027824 */ /* 0x000fe400078e0200 */
        /* <DEDUP_REMOVED lines=80> */
.L_x_2263:
[----:B------:R-:W-:Y:S05]  /*3560*/  BSYNC B0 ;  /* 0x0000000000007941 */ /* 0x000fea0003800000 */
.L_x_2262:
        /* <DEDUP_REMOVED lines=89> */
.L_x_2266:
[----:B------:R-:W-:Y:S05]  /*3b00*/  BSYNC B0 ;  /* 0x0000000000007941 */ /* 0x000fea0003800000 */
.L_x_2265:
        /* <DEDUP_REMOVED lines=54> */
.L_x_2268:
[----:B------:R-:W-:Y:S05]  /*3e70*/  BSYNC B0 ;  /* 0x0000000000007941 */ /* 0x000fea0003800000 */
.L_x_2267:
[----:B------:R-:W-:Y:S01]  /*3e80*/  ISETP.GE.AND P0, PT, R136, c[0x0][0x1d4], PT ;  /* 0x0000750088007a0c */ /* 0x000fe20003f06270 */
[----:B------:R-:W-:-:S12]  /*3e90*/  BSSY B0, `(.L_x_2269) ;  /* 0x0000035000007945 */ /* 0x000fd80003800000 */
        /* <DEDUP_REMOVED lines=51> */
[----:B------:R1:W-:Y:S02]  /*41d0*/  STG.E.128 [R68.64+0x80], R16 ;  /* 0x0000801044007986 */ /* 0x0003e4000c101d08 */
.L_x_2270:
[----:B------:R-:W-:Y:S05]  /*41e0*/  BSYNC B0 ;  /* 0x0000000000007941 */ /* 0x000fea0003800000 */
.L_x_2269:
[----:B------:R-:W-:Y:S01]  /*41f0*/  IADD3 R2, R142, 0x60, RZ ;  /* 0x000000608e027810 */ /* 0x000fe20007ffe0ff */
[----:B------:R-:W-:Y:S03]  /*4200*/  BSSY B0, `(.L_x_2271) ;  /* 0x0000036000007945 */ /* 0x000fe60003800000 */
        /* <DEDUP_REMOVED lines=53> */
.L_x_2272:
[----:B------:R-:W-:Y:S05]  /*4560*/  BSYNC B0 ;  /* 0x0000000000007941 */ /* 0x000fea0003800000 */
.L_x_2271:
        /* <DEDUP_REMOVED lines=55> */
.L_x_2274:
[----:B------:R-:W-:Y:S05]  /*48e0*/  BSYNC B0 ;  /* 0x0000000000007941 */ /* 0x000fea0003800000 */
.L_x_2273:
[----:B------:R-:W-:Y:S04]  /*48f0*/  IADD3 R2, R142, 0xa0, RZ ;  /* 0x000000a08e027810 */ /* 0x000fe80007ffe0ff */
        /* <DEDUP_REMOVED lines=52> */
[----:B------:R1:W-:Y:S01]  /*4c40*/  STG.E.128 [R68.64+0x140], R16 ;  /* 0x0001401044007986 */ /* 0x0003e2000c101d08 */
[----:B------:R-:W-:-:S05]  /*4c50*/  BRA `(.L_x_2264) ;  /* 0x00001cc000007947 */ /* 0x000fca0003800000 */
.L_x_2261:
        /* <DEDUP_REMOVED lines=44> */
.L_x_2276:
[----:B------:R-:W-:Y:S05]  /*4f20*/  BSYNC B0 ;  /* 0x0000000000007941 */ /* 0x000fea0003800000 */
.L_x_2275:
        /* <DEDUP_REMOVED lines=153> */
.L_x_2278:
[----:B------:R-:W-:Y:S05]  /*58c0*/  BSYNC B0 ;  /* 0x0000000000007941 */ /* 0x000fea0003800000 */
.L_x_2277:
        /* <DEDUP_REMOVED lines=117> */
.L_x_2280:
[----:B------:R-:W-:Y:S05]  /*6020*/  BSYNC B0 ;  /* 0x0000000000007941 */ /* 0x000fea0003800000 */
.L_x_2279:
        /* <DEDUP_REMOVED lines=23> */
[----:B------:R-:W-:Y:S01]  /*61a0*/  @!P0 SHF.R.U32.HI R40, RZ, 0x10, R63 ;  /* 0x00000010ff288819 */ /* 0x000fe2000001163f */
        /* <DEDUP_REMOVED lines=94> */
.L_x_2260:
        /* <DEDUP_REMOVED lines=25> */
.L_x_2264:
[----:B------:R-:W-:Y:S05]  /*6920*/  BSYNC B1 ;  /* 0x0000000000017941 */ /* 0x000fea0003800000 */
.L_x_2259:
        /* <DEDUP_REMOVED lines=32> */
[----:B------:R-:W-:Y:S03]  /*6b30*/  IMAD.MOV.U32 R122, RZ, RZ, R144 ;  /* 0x000000ffff7a7224 */ /* 0x000fe600078e0090 */
[----:B------:R-:W-:Y:S01]  /*6b40*/  LEA.HI.X.SX32 R7, R15, R153, 0x6, P0 ;  /* 0x000000990f077211 */ /* 0x000fe200000f36ff */
        /* <DEDUP_REMOVED lines=27> */
.L_x_2282:
[----:B-1----:R-:W-:Y:S05]  /*6d00*/  BSYNC B0 ;  /* 0x0000000000007941 */ /* 0x002fea0003800000 */
.L_x_2281:
        /* <DEDUP_REMOVED lines=32> */
.L_x_2258:
[----:B------:R-:W-:Y:S01]  /*6f10*/  ISETP.NE.AND P3, PT, R240, 0x1, PT ;  /* 0x00000001f000780c */ /* 0x000fe20003f65270 */
[----:B------:R-:W-:Y:S01]  /*6f20*/  BSSY B0, `(.L_x_2284) ;  /* 0x0000028000007945 */ /* 0x000fe20003800000 */
[----:B-1----:R-:W-:Y:S01]  /*6f30*/  IADD3 R2, R209, 0x7f, RZ ;  /* 0x0000007fd1027810 */ /* 0x002fe20007ffe0ff */
[----:B------:R-:W-:Y:S01]  /*6f40*/  IMAD.IADD R81, R81, 0x1, R82 ;  /* 0x0000000151517824 */ /* 0x000fe200078e0252 */
[----:B------:R-:W-:Y:S01]  /*6f50*/  LOP3.LUT R226, R226, 0xfffffffd, RZ, 0xc0, !PT ;  /* 0xfffffffde2e27812 */ /* 0x000fe200078ec0ff */
[----:B------:R-:W-:-:S08]  /*6f60*/  IMAD.MOV.U32 R3, RZ, RZ, RZ ;  /* 0x000000ffff037224 */ /* 0x000fd000078e00ff */
[----:B------:R-:W-:Y:S01]  /*6f70*/  @P3 IMAD.HI.U32 R0, R2, c[0x0][0x2c8], RZ ;  /* 0x0000b20002003a27 */ /* 0x000fe200078e00ff */
[----:B------:R-:W-:-:S04]  /*6f80*/  @P3 LOP3.LUT R226, R226, 0x2, RZ, 0xfc, !PT ;  /* 0x00000002e2e23812 */ /* 0x000fc800078efcff */
[----:B------:R-:W-:-:S05]  /*6f90*/  @P3 SHF.R.U32.HI R2, RZ, c[0x0][0x2cc], R0 ;  /* 0x0000b300ff023a19 */ /* 0x000fca0000011600 */
[----:B------:R-:W-:-:S05]  /*6fa0*/  IMAD.IADD R83, R83, 0x1, R2 ;  /* 0x0000000153537824 */ /* 0x000fca00078e0202 */
[----:B------:R-:W-:-:S04]  /*6fb0*/  SHF.R.S32.HI R0, RZ, 0x1f, R83 ;  /* 0x0000001fff007819 */ /* 0x000fc80000011453 */
[----:B------:R-:W-:-:S04]  /*6fc0*/  LEA.HI R0, R0, R83, RZ, 0x6 ;  /* 0x0000005300007211 */ /* 0x000fc800078f30ff */
[----:B------:R-:W-:-:S04]  /*6fd0*/  SHF.R.S32.HI R4, RZ, 0x6, R0 ;  /* 0x00000006ff047819 */ /* 0x000fc80000011400 */
[----:B------:R-:W-:-:S04]  /*6fe0*/  IMNMX R4, R87, R4, PT ;  /* 0x0000000457047217 */ /* 0x000fc80003800200 */
[----:B------:R-:W-:-:S13]  /*6ff0*/  ISETP.GE.AND P0, PT, R4, 0x1, PT ;  /* 0x000000010400780c */ /* 0x000fda0003f06270 */
[----:B------:R-:W-:Y:S05]  /*7000*/  @!P0 BRA `(.L_x_2285) ;  /* 0x0000019000008947 */ /* 0x000fea0003800000 */
[-C--:B------:R-:W-:Y:S02]  /*7010*/  IABS R5, R85.reuse ;  /* 0x0000005500057213 */ /* 0x080fe40000000000 */
[----:B------:R-:W-:Y:S02]  /*7020*/  IADD3 R6, R85, -0x1, R4 ;  /* 0xffffffff55067810 */ /* 0x000fe40007ffe004 */
[----:B------:R-:W1:Y:S01]  /*7030*/  I2F.RP R7, R5 ;  /* 0x0000000500077306 */ /* 0x000e620000209400 */
[----:B------:R-:W-:-:S05]  /*7040*/  IABS R0, R85 ;  /* 0x0000005500007213 */ /* 0x000fca0000000000 */
[----:B------:R-:W-:Y:S02]  /*7050*/  IMAD.MOV R0, RZ, RZ, -R0 ;  /* 0x000000ffff007224 */ /* 0x000fe400078e0a00 */
[----:B-1----:R-:W1:Y:S02]  /*7060*/  MUFU.RCP R8, R7 ;  /* 0x0000000700087308 */ /* 0x002e640000001000 */
[----:B-1----:R-:W-:-:S06]  /*7070*/  IADD3 R8, R8, 0xffffffe, RZ ;  /* 0x0ffffffe08087810 */ /* 0x002fcc0007ffe0ff */
[----:B------:R-:W1:Y:S02]  /*7080*/  F2I.FTZ.U32.TRUNC.NTZ R9, R8 ;  /* 0x0000000800097305 */ /* 0x000e64000021f000 */
[--C-:B-1----:R-:W-:Y:S02]  /*7090*/  IMAD.MOV R2, RZ, RZ, -R9.reuse ;  /* 0x000000ffff027224 */ /* 0x102fe400078e0a09 */
[----:B------:R-:W-:Y:S02]  /*70a0*/  IMAD.MOV.U32 R8, RZ, RZ, RZ ;  /* 0x000000ffff087224 */ /* 0x000fe400078e00ff */
[----:B------:R-:W-:Y:S01]  /*70b0*/  IMAD R3, R2, R5, RZ ;  /* 0x0000000502037224 */ /* 0x000fe200078e02ff */
[----:B------:R-:W-:Y:S02]  /*70c0*/  IABS R2, R6 ;  /* 0x0000000600027213 */ /* 0x000fe40000000000 */
[----:B------:R-:W-:Y:S01]  /*70d0*/  LOP3.LUT R6, R6, R85, RZ, 0x3c, !PT ;  /* 0x0000005506067212 */ /* 0x000fe200078e3cff */
[----:B------:R-:W-:-:S03]  /*70e0*/  IMAD.HI.U32 R3, R9, R3, R8 ;  /* 0x0000000309037227 */ /* 0x000fc600078e0008 */
[----:B------:R-:W-:-:S03]  /*70f0*/  ISETP.GE.AND P1, PT, R6, RZ, PT ;  /* 0x000000ff0600720c */ /* 0x000fc60003f26270 */
        /* <DEDUP_REMOVED lines=10> */
.L_x_2285:
[----:B------:R-:W-:Y:S05]  /*71a0*/  BSYNC B0 ;  /* 0x0000000000007941 */ /* 0x000fea0003800000 */
.L_x_2284:
        /* <DEDUP_REMOVED lines=60> */
[----:B------:R-:W2:Y:S01]  /*7570*/  @P1 LDG.E R234, [R234.64] ;  /* 0x00000008eaea1981 */ /* 0x000ea2000c1e1900 */
[----:B------:R-:W-:Y:S01]  /*7580*/  SHF.R.S32.HI R5, RZ, 0x1f, R80 ;  /* 0x0000001fff057819 */ /* 0x000fe20000011450 */
[----:B------:R-:W-:Y:S01]  /*7590*/  IMAD.WIDE.U32 R6, R80, c[0x0][0x178], RZ ;  /* 0x00005e0050067a25 */ /* 0x000fe200078e00ff */
[----:B------:R-:W-:Y:S02]  /*75a0*/  LEA.HI R8, R84, R213, RZ, 0x3 ;  /* 0x000000d554087211 */ /* 0x000fe400078f18ff */
[----:B------:R-:W-:Y:S01]  /*75b0*/  SHF.R.S32.HI R0, RZ, 0x1f, R81 ;  /* 0x0000001fff007819 */ /* 0x000fe20000011451 */
[----:B------:R-:W-:Y:S01]  /*75c0*/  IMAD R5, R5, c[0x0][0x178], RZ ;  /* 0x00005e0005057a24 */ /* 0x000fe200078e02ff */
[----:B------:R-:W-:Y:S02]  /*75d0*/  ISETP.NE.U32.AND P2, PT, RZ, c[0x0][0x348], PT ;  /* 0x0000d200ff007a0c */ /* 0x000fe40003f45070 */
[----:B------:R-:W-:Y:S01]  /*75e0*/  SHF.R.S32.HI R25, RZ, 0x1f, R228 ;  /* 0x0000001fff197819 */ /* 0x000fe200000114e4 */
[----:B------:R-:W-:Y:S01]  /*75f0*/  IMAD R14, R80, c[0x0][0x17c], R5 ;  /* 0x00005f00500e7a24 */ /* 0x000fe200078e0205 */
[----:B------:R-:W-:-:S02]  /*7600*/  SHF.R.S32.HI R5, RZ, 0x3, R8 ;  /* 0x00000003ff057819 */ /* 0x000fc40000011408 */
[----:B------:R-:W-:Y:S01]  /*7610*/  LOP3.LUT R8, R8, 0xfffffff8, RZ, 0xc0, !PT ;  /* 0xfffffff808087812 */ /* 0x000fe200078ec0ff */
[----:B------:R-:W-:Y:S01]  /*7620*/  IMAD.IADD R15, R7, 0x1, R14 ;  /* 0x00000001070f7824 */ /* 0x000fe200078e020e */
[----:B------:R-:W-:Y:S02]  /*7630*/  IADD3 R81, P0, R5, R81, RZ ;  /* 0x0000005105517210 */ /* 0x000fe40007f1e0ff */
[----:B------:R-:W-:Y:S01]  /*7640*/  MOV R24, R228 ;  /* 0x000000e400187202 */ /* 0x000fe20000000f00 */
[----:B------:R-:W-:Y:S01]  /*7650*/  IMAD.IADD R8, R213, 0x1, -R8 ;  /* 0x00000001d5087824 */ /* 0x000fe200078e0a08 */
[----:B------:R-:W-:Y:S02]  /*7660*/  LEA.HI.X.SX32 R7, R5, R0, 0x1, P0 ;  /* 0x0000000005077211 */ /* 0x000fe400000f0eff */
[----:B------:R-:W-:Y:S01]  /*7670*/  ISETP.NE.AND.EX P0, PT, RZ, c[0x0][0x34c], PT, P2 ;  /* 0x0000d300ff007a0c */ /* 0x000fe20003f05320 */
[----:B------:R-:W-:Y:S01]  /*7680*/  IMAD R4, R8, 0x20, R5 ;  /* 0x0000002008047824 */ /* 0x000fe200078e0205 */
[----:B------:R-:W-:Y:S01]  /*7690*/  MOV R14, R6 ;  /* 0x00000006000e7202 */ /* 0x000fe20000000f00 */
[----:B------:R-:W-:Y:S01]  /*76a0*/  IMAD R0, R7, c[0x0][0x1e0], RZ ;  /* 0x0000780007007a24 */ /* 0x000fe200078e02ff */
[----:B------:R-:W-:Y:S01]  /*76b0*/  SEL R6, R79, RZ, !P0 ;  /* 0x000000ff4f067207 */ /* 0x000fe20004000000 */
[----:B------:R-:W-:Y:S01]  /*76c0*/  IMAD.WIDE.U32 R20, R81, c[0x0][0x1e0], R24 ;  /* 0x0000780051147a25 */ /* 0x000fe200078e0018 */
[----:B------:R-:W-:-:S02]  /*76d0*/  IADD3 R4, R209, R4, RZ ;  /* 0x00000004d1047210 */ /* 0x000fc40007ffe0ff */
[----:B------:R-:W-:Y:S01]  /*76e0*/  ISETP.GE.AND P5, PT, R228, c[0x0][0x198], PT ;  /* 0x00006600e4007a0c */ /* 0x000fe20003fa6270 */
[----:B------:R-:W-:Y:S01]  /*76f0*/  IMAD R0, R81, c[0x0][0x1e4], R0 ;  /* 0x0000790051007a24 */ /* 0x000fe200078e0200 */
[----:B------:R-:W-:Y:S01]  /*7700*/  MOV R2, R4 ;  /* 0x0000000400027202 */ /* 0x000fe20000000f00 */
[----:B------:R-:W-:Y:S01]  /*7710*/  IMAD R7, R7, c[0x0][0x208], RZ ;  /* 0x0000820007077a24 */ /* 0x000fe200078e02ff */
[----:B------:R-:W-:Y:S01]  /*7720*/  ISETP.GE.AND P4, PT, R215, c[0x0][0x198], PT ;  /* 0x00006600d7007a0c */ /* 0x000fe20003f86270 */
[----:B------:R-:W-:-:S04]  /*7730*/  @P3 IMAD.HI.U32 R9, R4, c[0x0][0x2c8], RZ ;  /* 0x0000b20004093a27 */ /* 0x000fc800078e00ff */
[----:B------:R-:W-:Y:S01]  /*7740*/  IMAD.WIDE.U32 R18, R225, c[0x0][0x1b8], R14 ;  /* 0x00006e00e1127a25 */ /* 0x000fe200078e000e */
[----:B------:R-:W-:Y:S02]  /*7750*/  @P3 SHF.R.U32.HI R2, RZ, c[0x0][0x2cc], R9 ;  /* 0x0000b300ff023a19 */ /* 0x000fe40000011609 */
[----:B------:R-:W-:Y:S01]  /*7760*/  ISETP.GE.AND P3, PT, R214, c[0x0][0x198], PT ;  /* 0x00006600d6007a0c */ /* 0x000fe20003f66270 */
[----:B------:R-:W-:Y:S01]  /*7770*/  IMAD.IADD R21, R21, 0x1, R0 ;  /* 0x0000000115157824 */ /* 0x000fe200078e0200 */
[----:B------:R-:W-:Y:S01]  /*7780*/  SEL R0, R224, RZ, !P0 ;  /* 0x000000ffe0007207 */ /* 0x000fe20004000000 */
[----:B------:R-:W-:Y:S01]  /*7790*/  IMAD.WIDE.U32 R16, R81, c[0x0][0x208], R24 ;  /* 0x0000820051107a25 */ /* 0x000fe200078e0018 */
[----:B------:R-:W-:-:S03]  /*77a0*/  ISETP.NE.U32.AND P0, PT, RZ, c[0x0][0x350], PT ;  /* 0x0000d400ff007a0c */ /* 0x000fc60003f05070 */
[----:B------:R-:W-:Y:S01]  /*77b0*/  IMAD R7, R81, c[0x0][0x20c], R7 ;  /* 0x0000830051077a24 */ /* 0x000fe200078e0207 */
[----:B------:R-:W-:Y:S01]  /*77c0*/  MOV R14, R16 ;  /* 0x00000010000e7202 */ /* 0x000fe20000000f00 */
[----:B------:R-:W-:Y:S01]  /*77d0*/  IMAD R15, R6, c[0x0][0x1c0], RZ ;  /* 0x00007000060f7a24 */ /* 0x000fe200078e02ff */
[----:B------:R-:W-:Y:S01]  /*77e0*/  ISETP.NE.AND.EX P0, PT, RZ, c[0x0][0x354], PT, P0 ;  /* 0x0000d500ff007a0c */ /* 0x000fe20003f05300 */
[----:B------:R-:W-:Y:S02]  /*77f0*/  IMAD R19, R225, c[0x0][0x1bc], R19 ;  /* 0x00006f00e1137a24 */ /* 0x000fe400078e0213 */
[C---:B------:R-:W-:Y:S01]  /*7800*/  IMAD R6, R0.reuse, c[0x0][0x1c4], R15 ;  /* 0x0000710000067a24 */ /* 0x040fe200078e020f */
[----:B------:R-:W-:Y:S01]  /*7810*/  IADD3 R15, R17, R7, RZ ;  /* 0x00000007110f7210 */ /* 0x000fe20007ffe0ff */
[----:B------:R-:W-:Y:S01]  /*7820*/  IMAD.WIDE.U32 R18, R0, c[0x0][0x1c0], R18 ;  /* 0x0000700000127a25 */ /* 0x000fe200078e0012 */
[----:B------:R-:W-:Y:S02]  /*7830*/  IADD3 R7, -R2, RZ, RZ ;  /* 0x000000ff02077210 */ /* 0x000fe40007ffe1ff */
[----:B------:R-:W-:Y:S01]  /*7840*/  SHF.R.S32.HI R0, RZ, 0x1f, R2 ;  /* 0x0000001fff007819 */ /* 0x000fe20000011402 */
[----:B------:R-:W-:-:S02]  /*7850*/  IMAD.IADD R19, R19, 0x1, R6 ;  /* 0x0000000113137824 */ /* 0x000fc400078e0206 */
[----:B------:R-:W-:Y:S02]  /*7860*/  IMAD R16, R7, c[0x0][0x2c4], R4 ;  /* 0x0000b10007107a24 */ /* 0x000fe400078e0204 */
[----:B------:R-:W-:Y:S02]  /*7870*/  IMAD R7, R0, c[0x0][0x1b0], RZ ;  /* 0x00006c0000077a24 */ /* 0x000fe400078e02ff */
[----:B------:R-:W-:-:S04]  /*7880*/  IMAD.WIDE.U32 R18, R2, c[0x0][0x1b0], R18 ;  /* 0x00006c0002127a25 */ /* 0x000fc800078e0012 */
[----:B------:R-:W-:Y:S01]  /*7890*/  IMAD R0, R2, c[0x0][0x1b4], R7 ;  /* 0x00006d0002007a24 */ /* 0x000fe200078e0207 */
[----:B------:R-:W-:Y:S01]  /*78a0*/  SHF.R.S32.HI R2, RZ, 0x1f, R16 ;  /* 0x0000001fff027819 */ /* 0x000fe20000011410 */
[----:B------:R-:W-:-:S03]  /*78b0*/  IMAD.WIDE.U32 R236, R225, c[0x0][0x1e8], R20 ;  /* 0x00007a00e1ec7a25 */ /* 0x000fc600078e0014 */
[----:B------:R-:W-:Y:S01]  /*78c0*/  IADD3 R19, R19, R0, RZ ;  /* 0x0000000013137210 */ /* 0x000fe20007ffe0ff */
[----:B------:R-:W-:Y:S02]  /*78d0*/  IMAD R9, R2, c[0x0][0x1a8], RZ ;  /* 0x00006a0002097a24 */ /* 0x000fe400078e02ff */
[----:B------:R-:W-:-:S04]  /*78e0*/  IMAD.WIDE.U32 R20, R225, c[0x0][0x210], R14 ;  /* 0x00008400e1147a25 */ /* 0x000fc800078e000e */
[----:B------:R-:W-:Y:S02]  /*78f0*/  IMAD R237, R225, c[0x0][0x1ec], R237 ;  /* 0x00007b00e1ed7a24 */ /* 0x000fe400078e02ed */
[C---:B------:R-:W-:Y:S01]  /*7900*/  IMAD R14, R16.reuse, c[0x0][0x1ac], R9 ;  /* 0x00006b00100e7a24 */ /* 0x040fe200078e0209 */
[----:B------:R-:W-:Y:S01]  /*7910*/  IADD3 R9, R3, -0x1, RZ ;  /* 0xffffffff03097810 */ /* 0x000fe20007ffe0ff */
[----:B------:R-:W-:Y:S02]  /*7920*/  IMAD R21, R225, c[0x0][0x214], R21 ;  /* 0x00008500e1157a24 */ /* 0x000fe400078e0215 */
[----:B------:R-:W-:-:S04]  /*7930*/  IMAD.WIDE.U32 R16, R16, c[0x0][0x1a8], R18 ;  /* 0x00006a0010107a25 */ /* 0x000fc800078e0012 */
[----:B------:R-:W-:Y:S01]  /*7940*/  IMAD.IADD R15, R5, 0x1, R209 ;  /* 0x00000001050f7824 */ /* 0x000fe200078e02d1 */
[----:B------:R-:W-:Y:S02]  /*7950*/  IADD3 R14, R17, R14, RZ ;  /* 0x0000000e110e7210 */ /* 0x000fe40007ffe0ff */
[----:B--2---:R-:W-:Y:S01]  /*7960*/  @P1 SHF.R.S32.HI R7, RZ, 0x1f, R234 ;  /* 0x0000001fff071819 */ /* 0x004fe200000114ea */
[----:B------:R-:W-:Y:S01]  /*7970*/  @!P1 IMAD.MOV.U32 R7, RZ, RZ, R79 ;  /* 0x000000ffff079224 */ /* 0x000fe200078e004f */
[----:B------:R-:W-:-:S04]  /*7980*/  @!P1 MOV R234, R224 ;  /* 0x000000e000ea9202 */ /* 0x000fc80000000f00 */
[----:B------:R-:W-:Y:S02]  /*7990*/  SEL R7, R7, RZ, !P0 ;  /* 0x000000ff07077207 */ /* 0x000fe40004000000 */
[----:B------:R-:W-:Y:S02]  /*79a0*/  SEL R234, R234, RZ, !P0 ;  /* 0x000000ffeaea7207 */ /* 0x000fe40004000000 */
[C---:B------:R-:W-:Y:S01]  /*79b0*/  LEA R18, P0, R16.reuse, c[0x0][0x160], 0x1 ;  /* 0x0000580010127a11 */ /* 0x040fe200078008ff */
[C---:B------:R-:W-:Y:S02]  /*79c0*/  IMAD R231, R7.reuse, c[0x0][0x1f0], RZ ;  /* 0x00007c0007e77a24 */ /* 0x040fe400078e02ff */
[----:B------:R-:W-:Y:S01]  /*79d0*/  IMAD R7, R7, c[0x0][0x218], RZ ;  /* 0x0000860007077a24 */ /* 0x000fe200078e02ff */
[----:B------:R-:W-:Y:S01]  /*79e0*/  LEA.HI.X R14, R16, c[0x0][0x164], R14, 0x1, P0 ;  /* 0x00005900100e7a11 */ /* 0x000fe200000f0c0e */
[C---:B------:R-:W-:Y:S02]  /*79f0*/  IMAD R231, R234.reuse, c[0x0][0x1f4], R231 ;  /* 0x00007d00eae77a24 */ /* 0x040fe400078e02e7 */
[----:B------:R-:W-:-:S02]  /*7a00*/  IMAD R7, R234, c[0x0][0x21c], R7 ;  /* 0x00008700ea077a24 */ /* 0x000fc400078e0207 */
[----:B------:R-:W-:-:S04]  /*7a10*/  IMAD.WIDE.U32 R236, R234, c[0x0][0x1f0], R236 ;  /* 0x00007c00eaec7a25 */ /* 0x000fc800078e00ec */
[----:B------:R-:W-:Y:S01]  /*7a20*/  IMAD.WIDE.U32 R234, R234, c[0x0][0x218], R20 ;  /* 0x00008600eaea7a25 */ /* 0x000fe200078e0014 */
[----:B------:R-:W-:-:S04]  /*7a30*/  IADD3 R231, R237, R231, RZ ;  /* 0x000000e7ede77210 */ /* 0x000fc80007ffe0ff */
[----:B------:R-:W-:Y:S01]  /*7a40*/  IADD3 R230, R235, R7, RZ ;  /* 0x00000007ebe67210 */ /* 0x000fe20007ffe0ff */
[----:B------:R-:W-:Y:S05]  /*7a50*/  BRA.DIV ~URZ, `(.L_x_2287) ;  /* 0x00014f827f007947 */ /* 0x000fea000b800000 */
[----:B------:R1:W2:Y:S02]  /*7a60*/  SHFL.IDX PT, R23, R14, RZ, 0x181f ;  /* 0x00181fff0e177589 */ /* 0x0002a400000e0000 */
.L_x_2420:
[----:B------:R-:W-:Y:S05]  /*7a70*/  BRA.DIV ~URZ, `(.L_x_2288) ;  /* 0x00014fd27f007947 */ /* 0x000fea000b800000 */
[----:B------:R3:W4:Y:S02]  /*7a80*/  SHFL.IDX PT, R2, R18, RZ, 0x181f ;  /* 0x00181fff12027589 */ /* 0x00072400000e0000 */
.L_x_2421:
[----:B------:R-:W-:Y:S01]  /*7a90*/  IMAD R4, R241, c[0x0][0x2c4], RZ ;  /* 0x0000b100f1047a24 */ /* 0x000fe200078e02ff */
[----:B------:R-:W-:Y:S01]  /*7aa0*/  BSSY B0, `(.L_x_2289) ;  /* 0x0000011000007945 */ /* 0x000fe20003800000 */
[----:B------:R-:W-:Y:S02]  /*7ab0*/  SHF.R.S32.HI R7, RZ, 0x1f, R214 ;  /* 0x0000001fff077819 */ /* 0x000fe400000114d6 */
[----:B------:R-:W-:Y:S02]  /*7ac0*/  SHF.R.S32.HI R6, RZ, 0x1f, R215 ;  /* 0x0000001fff067819 */ /* 0x000fe400000114d7 */
[----:B------:R-:W-:-:S13]  /*7ad0*/  ISETP.GE.AND P0, PT, R15, R4, PT ;  /* 0x000000040f00720c */ /* 0x000fda0003f06270 */
[----:B------:R-:W-:Y:S05]  /*7ae0*/  @P0 BRA `(.L_x_2290) ;  /* 0x000000c000000947 */ /* 0x000fea0003800000 */
[-C--:B----4-:R-:W-:Y:S02]  /*7af0*/  LEA R20, P2, R228, R2.reuse, 0x1 ;  /* 0x00000002e4147211 */ /* 0x090fe400078408ff */
[CC--:B------:R-:W-:Y:S02]  /*7b00*/  LEA R16, P1, R215.reuse, R2.reuse, 0x1 ;  /* 0x00000002d7107211 */ /* 0x0c0fe400078208ff */
[----:B------:R-:W-:Y:S02]  /*7b10*/  LEA R22, P0, R214, R2, 0x1 ;  /* 0x00000002d6167211 */ /* 0x000fe400078008ff */
        /* <DEDUP_REMOVED lines=9> */
.L_x_2290:
[----:B------:R-:W-:Y:S05]  /*7bb0*/  BSYNC B0 ;  /* 0x0000000000007941 */ /* 0x000fea0003800000 */
.L_x_2289:
[----:B------:R-:W-:Y:S05]  /*7bc0*/  BRA.DIV ~URZ, `(.L_x_2291) ;  /* 0x00014ee27f007947 */ /* 0x000fea000b800000 */
[----:B--2---:R2:W1:Y:S04]  /*7bd0*/  SHFL.IDX PT, R23, R14, 0x1, 0x181f ;  /* 0x00381f000e177f89 */ /* 0x00446800000e0000 */
[----:B----4-:R2:W4:Y:S02]  /*7be0*/  SHFL.IDX PT, R2, R18, 0x1, 0x181f ;  /* 0x00381f0012027f89 */ /* 0x01052400000e0000 */
.L_x_2422:
[----:B------:R-:W-:Y:S01]  /*7bf0*/  IADD3 R17, R15, 0x20, RZ ;  /* 0x000000200f117810 */ /* 0x000fe20007ffe0ff */
[----:B------:R-:W-:Y:S03]  /*7c00*/  BSSY B0, `(.L_x_2292) ;  /* 0x000000f000007945 */ /* 0x000fe60003800000 */
[----:B------:R-:W-:-:S13]  /*7c10*/  ISETP.GE.AND P0, PT, R17, R4, PT ;  /* 0x000000041100720c */ /* 0x000fda0003f06270 */
[----:B------:R-:W-:Y:S05]  /*7c20*/  @P0 BRA `(.L_x_2293) ;  /* 0x000000c000000947 */ /* 0x000fea0003800000 */
[-C--:B----4-:R-:W-:Y:S02]  /*7c30*/  LEA R20, P2, R228, R2.reuse, 0x1 ;  /* 0x00000002e4147211 */ /* 0x090fe400078408ff */
[CC--:B------:R-:W-:Y:S02]  /*7c40*/  LEA R16, P1, R215.reuse, R2.reuse, 0x1 ;  /* 0x00000002d7107211 */ /* 0x0c0fe400078208ff */
[----:B------:R-:W-:Y:S02]  /*7c50*/  LEA R22, P0, R214, R2, 0x1 ;  /* 0x00000002d6167211 */ /* 0x000fe400078008ff */
[-C--:B-1----:R-:W-:Y:S02]  /*7c60*/  LEA.HI.X R21, R228, R23.reuse, R25, 0x1, P2 ;  /* 0x00000017e4157211 */ /* 0x082fe400010f0c19 */
        /* <DEDUP_REMOVED lines=8> */
.L_x_2293:
[----:B------:R-:W-:Y:S05]  /*7cf0*/  BSYNC B0 ;  /* 0x0000000000007941 */ /* 0x000fea0003800000 */
.L_x_2292:
[----:B------:R-:W-:Y:S05]  /*7d00*/  BRA.DIV ~URZ, `(.L_x_2294) ;  /* 0x00014e627f007947 */ /* 0x000fea000b800000 */
[----:B-1----:R1:W2:Y:S02]  /*7d10*/  SHFL.IDX PT, R23, R14, 0x2, 0x181f ;  /* 0x00581f000e177f89 */ /* 0x0022a400000e0000 */
.L_x_2423:
[----:B------:R-:W-:Y:S05]  /*7d20*/  BRA.DIV ~URZ, `(.L_x_2295) ;  /* 0x00014eb27f007947 */ /* 0x000fea000b800000 */
[----:B----4-:R4:W1:Y:S02]  /*7d30*/  SHFL.IDX PT, R2, R18, 0x2, 0x181f ;  /* 0x00581f0012027f89 */ /* 0x01086400000e0000 */
.L_x_2424:
[----:B------:R-:W-:Y:S01]  /*7d40*/  IADD3 R17, R15, 0x40, RZ ;  /* 0x000000400f117810 */ /* 0x000fe20007ffe0ff */
[----:B------:R-:W-:Y:S03]  /*7d50*/  BSSY B0, `(.L_x_2296) ;  /* 0x000000f000007945 */ /* 0x000fe60003800000 */
[----:B------:R-:W-:-:S13]  /*7d60*/  ISETP.GE.AND P0, PT, R17, R4, PT ;  /* 0x000000041100720c */ /* 0x000fda0003f06270 */
[----:B------:R-:W-:Y:S05]  /*7d70*/  @P0 BRA `(.L_x_2297) ;  /* 0x000000c000000947 */ /* 0x000fea0003800000 */
[-C--:B-1----:R-:W-:Y:S02]  /*7d80*/  LEA R20, P2, R228, R2.reuse, 0x1 ;  /* 0x00000002e4147211 */ /* 0x082fe400078408ff */
        /* <DEDUP_REMOVED lines=11> */
.L_x_2297:
[----:B------:R-:W-:Y:S05]  /*7e40*/  BSYNC B0 ;  /* 0x0000000000007941 */ /* 0x000fea0003800000 */
.L_x_2296:
[----:B------:R-:W-:Y:S05]  /*7e50*/  BRA.DIV ~URZ, `(.L_x_2298) ;  /* 0x00014de27f007947 */ /* 0x000fea000b800000 */
[----:B-12---:R1:W2:Y:S04]  /*7e60*/  SHFL.IDX PT, R23, R14, 0x3, 0x181f ;  /* 0x00781f000e177f89 */ /* 0x0062a800000e0000 */
[----:B------:R1:W3:Y:S02]  /*7e70*/  SHFL.IDX PT, R2, R18, 0x3, 0x181f ;  /* 0x00781f0012027f89 */ /* 0x0002e400000e0000 */
.L_x_2425:
[----:B------:R-:W-:-:S04]  /*7e80*/  IADD3 R15, R15, 0x60, RZ ;  /* 0x000000600f0f7810 */ /* 0x000fc80007ffe0ff */
[----:B------:R-:W-:-:S13]  /*7e90*/  ISETP.GE.AND P0, PT, R15, R4, PT ;  /* 0x000000040f00720c */ /* 0x000fda0003f06270 */
[CC--:B---3--:R-:W-:Y:S02]  /*7ea0*/  @!P0 LEA R16, P1, R228.reuse, R2.reuse, 0x1 ;  /* 0x00000002e4108211 */ /* 0x0c8fe400078208ff */
[CC--:B-1----:R-:W-:Y:S02]  /*7eb0*/  @!P0 LEA R14, P2, R215.reuse, R2.reuse, 0x1 ;  /* 0x00000002d70e8211 */ /* 0x0c2fe400078408ff */
[-C--:B--2---:R-:W-:Y:S02]  /*7ec0*/  @!P0 LEA.HI.X R17, R228, R23.reuse, R25, 0x1, P1 ;  /* 0x00000017e4118211 */ /* 0x084fe400008f0c19 */
[C---:B----4-:R-:W-:Y:S02]  /*7ed0*/  @!P0 LEA R18, P1, R214.reuse, R2, 0x1 ;  /* 0x00000002d6128211 */ /* 0x050fe400078208ff */
        /* <DEDUP_REMOVED lines=10> */
[----:B------:R-:W-:Y:S01]  /*7f80*/  IMAD.IADD R6, R242, 0x1, -R5 ;  /* 0x00000001f2067824 */ /* 0x000fe200078e0a05 */
[----:B-1----:R-:W-:Y:S01]  /*7f90*/  SHF.R.S32.HI R16, RZ, 0x1f, R9 ;  /* 0x0000001fff107819 */ /* 0x002fe20000011409 */
[C---:B------:R-:W-:Y:S01]  /*7fa0*/  IMAD.WIDE.U32 R14, R9.reuse, c[0x0][0x1e0], RZ ;  /* 0x00007800090e7a25 */ /* 0x040fe200078e00ff */
[----:B------:R-:W-:Y:S03]  /*7fb0*/  BAR.SYNC.DEFER_BLOCKING 0x0 ;  /* 0x0000000000007b1d */ /* 0x000fe60000010000 */
        /* <DEDUP_REMOVED lines=19> */
[----:B------:R-:W-:Y:S02]  /*80f0*/  @P1 LEA R18, P3, R5, c[0x0][0x1c8], 0x1 ;  /* 0x0000720005121a11 */ /* 0x000fe400078608ff */
[----:B------:R-:W-:Y:S01]  /*8100*/  @P0 IADD3.X R14, R0, R19, R7, P2, !PT ;  /* 0x00000013000e0210 */ /* 0x000fe200017fe407 */
[----:B------:R-:W-:Y:S01]  /*8110*/  IMAD R7, R9, c[0x0][0x20c], R16 ;  /* 0x0000830009077a24 */ /* 0x000fe200078e0210 */
[----:B------:R-:W-:Y:S02]  /*8120*/  @P1 ISETP.GE.AND P5, PT, R228, c[0x0][0x1d4], PT ;  /* 0x00007500e4001a0c */ /* 0x000fe40003fa6270 */
[----:B------:R-:W-:Y:S01]  /*8130*/  @P1 LEA.HI.X R19, R5, c[0x0][0x1cc], R0, 0x1, P3 ;  /* 0x0000730005131a11 */ /* 0x000fe200018f0c00 */
[----:B------:R-:W-:Y:S01]  /*8140*/  IMAD.IADD R7, R21, 0x1, R7 ;  /* 0x0000000115077824 */ /* 0x000fe200078e0207 */
[----:B------:R-:W-:-:S02]  /*8150*/  LEA R0, P3, R20, R234, 0x6 ;  /* 0x000000ea14007211 */ /* 0x000fc400078630ff */
[----:B------:R-:W-:Y:S02]  /*8160*/  @P1 ISETP.GE.AND P2, PT, R215, c[0x0][0x1d4], PT ;  /* 0x00007500d7001a0c */ /* 0x000fe40003f46270 */
[----:B------:R-:W-:Y:S02]  /*8170*/  LEA.HI.X R7, R20, R230, R7, 0x6, P3 ;  /* 0x000000e614077211 */ /* 0x000fe400018f3407 */
[----:B------:R-:W-:Y:S02]  /*8180*/  @P1 ISETP.GE.AND P3, PT, R214, c[0x0][0x1d4], PT ;  /* 0x00007500d6001a0c */ /* 0x000fe40003f66270 */
[----:B------:R-:W-:Y:S01]  /*8190*/  @P0 ISETP.GE.AND P6, PT, R228, c[0x0][0x1d4], PT ;  /* 0x00007500e4000a0c */ /* 0x000fe20003fc6270 */
[----:B------:R-:W-:Y:S01]  /*81a0*/  @!PT LDS RZ, [RZ] ;  /* 0x00000000fffff984 */ /* 0x000fe20000000800 */
[----:B------:R-:W-:Y:S01]  /*81b0*/  @!PT LDS RZ, [RZ] ;  /* 0x00000000fffff984 */ /* 0x000fe20000000800 */
[----:B------:R-:W-:Y:S01]  /*81c0*/  @!PT LDS RZ, [RZ] ;  /* 0x00000000fffff984 */ /* 0x000fe20000000800 */
[----:B------:R1:W-:Y:S01]  /*81d0*/  @P1 LDGSTS.E.BYPASS.LTC128B.128 [R138+0xc100], [R18.64], !P5 ;  /* 0x0c100000128a1fae */ /* 0x0003e2000e901d48 */
[----:B------:R-:W-:Y:S02]  /*81e0*/  @P0 LEA R16, P4, R15, c[0x0][0x1c8], 0x1 ;  /* 0x000072000f100a11 */ /* 0x000fe400078808ff */
[----:B------:R-:W-:-:S02]  /*81f0*/  @P0 ISETP.GE.AND P5, PT, R215, c[0x0][0x1d4], PT ;  /* 0x00007500d7000a0c */ /* 0x000fc40003fa6270 */
[----:B------:R-:W-:Y:S01]  /*8200*/  @P0 LEA.HI.X R17, R15, c[0x0][0x1cc], R14, 0x1, P4 ;  /* 0x000073000f110a11 */ /* 0x000fe200020f0c0e */
[----:B------:R1:W-:Y:S01]  /*8210*/  @P1 LDGSTS.E.BYPASS.LTC128B.128 [R138+0xe100], [R18.64+0x80], !P2 ;  /* 0x0e100080128a1fae */ /* 0x0003e2000d101d48 */
[----:B------:R-:W-:Y:S02]  /*8220*/  LEA R14, P2, R0, c[0x0][0x1f8], 0x1 ;  /* 0x00007e00000e7a11 */ /* 0x000fe400078408ff */
[----:B------:R-:W-:Y:S01]  /*8230*/  @P0 ISETP.GE.AND P4, PT, R214, c[0x0][0x1d4], PT ;  /* 0x00007500d6000a0c */ /* 0x000fe20003f86270 */
[----:B------:R1:W-:Y:S01]  /*8240*/  @P1 LDGSTS.E.BYPASS.LTC128B.128 [R138+0x10100], [R18.64+0x100], !P3 ;  /* 0x10100100128a1fae */ /* 0x0003e2000d901d48 */
[----:B------:R-:W-:Y:S01]  /*8250*/  LEA.HI.X R15, R0, c[0x0][0x1fc], R7, 0x1, P2 ;  /* 0x00007f00000f7a11 */ /* 0x000fe200010f0c07 */
[----:B------:R-:W-:Y:S01]  /*8260*/  IMAD.MOV.U32 R0, RZ, RZ, 0x40 ;  /* 0x00000040ff007424 */ /* 0x000fe200078e00ff */
[----:B------:R-:W-:Y:S01]  /*8270*/  ISETP.GE.AND P3, PT, R228, c[0x0][0x1d4], PT ;  /* 0x00007500e4007a0c */ /* 0x000fe20003f66270 */
[----:B------:R1:W-:Y:S01]  /*8280*/  @P0 LDGSTS.E.BYPASS.LTC128B.128 [R138+0xd100], [R16.64], !P6 ;  /* 0x0d100000108a0fae */ /* 0x0003e2000f101d48 */
[----:B------:R-:W-:-:S02]  /*8290*/  ISETP.GE.AND P2, PT, R215, c[0x0][0x1d4], PT ;  /* 0x00007500d7007a0c */ /* 0x000fc40003f46270 */
[C---:B------:R-:W-:Y:S01]  /*82a0*/  ISETP.LT.OR P6, PT, R6.reuse, 0x1, P3 ;  /* 0x000000010600780c */ /* 0x040fe20001fc1670 */
[----:B------:R1:W-:Y:S01]  /*82b0*/  @P0 LDGSTS.E.BYPASS.LTC128B.128 [R138+0xf100], [R16.64+0x80], !P5 ;  /* 0x0f100080108a0fae */ /* 0x0003e2000e901d48 */
[----:B------:R-:W-:Y:S02]  /*82c0*/  ISETP.LT.OR P5, PT, R6, 0x1, P2 ;  /* 0x000000010600780c */ /* 0x000fe400017a1670 */
[----:B------:R-:W-:Y:S01]  /*82d0*/  ISETP.GE.AND P1, PT, R214, c[0x0][0x1d4], PT ;  /* 0x00007500d6007a0c */ /* 0x000fe20003f26270 */
[----:B------:R1:W-:Y:S01]  /*82e0*/  @P0 LDGSTS.E.BYPASS.LTC128B.128 [R138+0x11100], [R16.64+0x100], !P4 ;  /* 0x11100100108a0fae */ /* 0x0003e2000e101d48 */
[C---:B------:R-:W-:Y:S02]  /*82f0*/  ISETP.LT.OR P3, PT, R6.reuse, 0x21, P3 ;  /* 0x000000210600780c */ /* 0x040fe40001f61670 */
[C---:B------:R-:W-:Y:S01]  /*8300*/  ISETP.LT.OR P4, PT, R6.reuse, 0x1, P1 ;  /* 0x000000010600780c */ /* 0x040fe20000f81670 */
[----:B------:R-:W0:Y:S01]  /*8310*/  LDGDEPBAR ;  /* 0x00000000000079af */ /* 0x000e220000000000 */
[----:B------:R-:W-:-:S02]  /*8320*/  ISETP.LT.OR P2, PT, R6, 0x21, P2 ;  /* 0x000000210600780c */ /* 0x000fc40001741670 */
[----:B------:R-:W-:Y:S01]  /*8330*/  ISETP.LT.OR P1, PT, R6, 0x21, P1 ;  /* 0x000000210600780c */ /* 0x000fe20000f21670 */
[----:B------:R1:W-:Y:S01]  /*8340*/  LDGSTS.E.BYPASS.LTC128B.128 [R138+0x100], [R14.64], !P6 ;  /* 0x001000000e8a7fae */ /* 0x0003e2000f101d48 */
[----:B------:R-:W-:-:S03]  /*8350*/  IADD3 R6, P0, R14, UR7, RZ ;  /* 0x000000070e067c10 */ /* 0x000fc6000ff1e0ff */
[----:B------:R1:W-:Y:S01]  /*8360*/  LDGSTS.E.BYPASS.LTC128B.128 [R138+0x2100], [R14.64+0x80], !P5 ;  /* 0x021000800e8a7fae */ /* 0x0003e2000e901d48 */
[----:B------:R-:W-:Y:S02]  /*8370*/  ISETP.GT.AND P5, PT, R9, R232, PT ;  /* 0x000000e80900720c */ /* 0x000fe40003fa4270 */
[----:B------:R-:W-:Y:S01]  /*8380*/  IADD3.X R7, R15, UR5, RZ, P0, !PT ;  /* 0x000000050f077c10 */ /* 0x000fe200087fe4ff */
[----:B------:R1:W-:Y:S04]  /*8390*/  LDGSTS.E.BYPASS.LTC128B.128 [R138+0x4100], [R14.64+0x100], !P4 ;  /* 0x041001000e8a7fae */ /* 0x0003e8000e101d48 */
        /* <DEDUP_REMOVED lines=22> */
[----:B------:R-:W-:-:S07]  /*8500*/  IADD3.X R7, R19, R15, R5, P3, !PT ;  /* 0x0000000f13077210 */ /* 0x000fce0001ffe405 */
[----:B------:R1:W-:Y:S04]  /*8510*/  LDGSTS.E.BYPASS.LTC128B.128 [R138+0x14100], [R18.64+0x80], !P1 ;  /* 0x14100080128a7fae */ /* 0x0003e8000c901d48 */
[----:B------:R1:W-:Y:S04]  /*8520*/  LDGSTS.E.BYPASS.LTC128B.128 [R138+0x16100], [R18.64+0x100], !P0 ;  /* 0x16100100128a7fae */ /* 0x0003e8000c101d48 */
[----:B------:R1:W-:Y:S04]  /*8530*/  LDGSTS.E.BYPASS.LTC128B.128 [R138+0x13100], [R6.64], !P2 ;  /* 0x13100000068a7fae */ /* 0x0003e8000d101d48 */
[----:B------:R1:W-:Y:S04]  /*8540*/  LDGSTS.E.BYPASS.LTC128B.128 [R138+0x15100], [R6.64+0x80], !P1 ;  /* 0x15100080068a7fae */ /* 0x0003e8000c901d48 */
[----:B------:R1:W-:Y:S02]  /*8550*/  LDGSTS.E.BYPASS.LTC128B.128 [R138+0x17100], [R6.64+0x100], !P0 ;  /* 0x17100100068a7fae */ /* 0x0003e4000c101d48 */
.L_x_2300:
[----:B------:R-:W-:Y:S05]  /*8560*/  BSYNC B0 ;  /* 0x0000000000007941 */ /* 0x000fea0003800000 */
.L_x_2299:
[----:B------:R-:W-:Y:S01]  /*8570*/  ISETP.LT.AND P0, PT, RZ, c[0x0][0x27c], PT ;  /* 0x00009f00ff007a0c */ /* 0x000fe20003f01270 */
[----:B------:R-:W0:Y:S01]  /*8580*/  LDGDEPBAR ;  /* 0x00000000000079af */ /* 0x000e220000000000 */
[----:B------:R-:W-:-:S11]  /*8590*/  ISETP.NE.AND P6, PT, R240, 0x1, PT ;  /* 0x00000001f000780c */ /* 0x000fd60003fc5270 */
[----:B------:R-:W-:Y:S05]  /*85a0*/  @P0 BRA `(.L_x_2301) ;  /* 0x0000002000000947 */ /* 0x000fea0003800000 */
[----:B------:R-:W-:-:S04]  /*85b0*/  DEPBAR.LE SB0, 0x3 ;  /* 0x000080c00000791a */ /* 0x000fc80000000000 */
[----:B------:R-:W-:Y:S05]  /*85c0*/  BRA `(.L_x_2302) ;  /* 0x00006a6000007947 */ /* 0x000fea0003800000 */
.L_x_2301:
[----:B------:R-:W-:Y:S01]  /*85d0*/  ULDC.U8 UR4, c[0x0][0x298] ;  /* 0x0000a60000047ab9 */ /* 0x000fe20000000000 */
[----:B-----5:R-:W-:Y:S01]  /*85e0*/  SHF.R.S32.HI R5, RZ, 0x1f, R76 ;  /* 0x0000001fff057819 */ /* 0x020fe2000001144c */
[----:B-1----:R-:W-:Y:S01]  /*85f0*/  IMAD.WIDE.U32 R16, R76, c[0x0][0x280], RZ ;  /* 0x0000a0004c107a25 */ /* 0x002fe200078e00ff */
        /* <DEDUP_REMOVED lines=24> */
[----:B------:R-:W-:Y:S01]  /*8780*/  IADD3 R37, R140, 0x20, RZ ;  /* 0x000000208c257810 */ /* 0x000fe20007ffe0ff */
        /* <DEDUP_REMOVED lines=11> */
[----:B------:R-:W-:Y:S01]  /*8840*/  IADD3 R15, R140, 0x50, RZ ;  /* 0x000000508c0f7810 */ /* 0x000fe20007ffe0ff */
        /* <DEDUP_REMOVED lines=10> */
[----:B------:R-:W-:Y:S01]  /*88f0*/  CS2R R64, SRZ ;  /* 0x0000000000407805 */ /* 0x000fe2000001ff00 */
        /* <DEDUP_REMOVED lines=10> */
[----:B------:R-:W-:Y:S02]  /*89a0*/  SHF.R.S32.HI R20, RZ, 0x1f, R37 ;  /* 0x0000001fff147819 */ /* 0x000fe40000011425 */
[----:B------:R-:W-:Y:S02]  /*89b0*/  SHF.R.S32.HI R14, RZ, 0x1f, R23 ;  /* 0x0000001fff0e7819 */ /* 0x000fe40000011417 */
[----:B------:R-:W-:Y:S01]  /*89c0*/  SHF.R.S32.HI R6, RZ, 0x1f, R15 ;  /* 0x0000001fff067819 */ /* 0x000fe2000001140f */
[----:B------:R-:W-:Y:S05]  /*89d0*/  @P0 BRA `(.L_x_2305) ;  /* 0x000003e000000947 */ /* 0x000fea0003800000 */
[----:B--2---:R-:W-:Y:S01]  /*89e0*/  ISETP.GE.AND P0, PT, R39, c[0x0][0x27c], PT ;  /* 0x00009f0027007a0c */ /* 0x004fe20003f06270 */
[----:B------:R-:W-:Y:S01]  /*89f0*/  CS2R R102, SRZ ;  /* 0x0000000000667805 */ /* 0x000fe2000001ff00 */
[----:B------:R-:W-:Y:S01]  /*8a00*/  ISETP.GE.AND P3, PT, R37, c[0x0][0x27c], PT ;  /* 0x00009f0025007a0c */ /* 0x000fe20003f66270 */
[----:B------:R-:W-:Y:S01]  /*8a10*/  CS2R R100, SRZ ;  /* 0x0000000000647805 */ /* 0x000fe2000001ff00 */
[----:B------:R-:W-:-:S09]  /*8a20*/  ISETP.GE.AND P2, PT, R30, c[0x0][0x27c], PT ;  /* 0x00009f001e007a0c */ /* 0x000fd20003f46270 */
[C---:B------:R-:W-:Y:S01]  /*8a30*/  @!P0 IMAD.SHL.U32 R21, R39.reuse, 0x2, RZ ;  /* 0x0000000227158824 */ /* 0x040fe200078e00ff */
[----:B------:R-:W-:-:S04]  /*8a40*/  @!P0 SHF.L.U64.HI R17, R39, 0x1, R22 ;  /* 0x0000000127118819 */ /* 0x000fc80000010216 */
[-C--:B------:R-:W-:Y:S02]  /*8a50*/  @!P0 IADD3 R28, P1, R34, R21.reuse, RZ ;  /* 0x00000015221c8210 */ /* 0x080fe40007f3e0ff */
[----:B----4-:R-:W-:Y:S01]  /*8a60*/  @!P0 IADD3 R44, P4, R32, R21, RZ ;  /* 0x00000015202c8210 */ /* 0x010fe20007f9e0ff */
[----:B------:R-:W-:Y:S02]  /*8a70*/  @!P3 IMAD.SHL.U32 R47, R37, 0x2, RZ ;  /* 0x00000002252fb824 */ /* 0x000fe400078e00ff */
[--C-:B---3--:R-:W-:Y:S01]  /*8a80*/  @!P0 IMAD.X R29, R35, 0x1, R17.reuse, P1 ;  /* 0x00000001231d8824 */ /* 0x108fe200008e0611 */
[----:B------:R-:W-:Y:S01]  /*8a90*/  ISETP.GE.AND P1, PT, R23, c[0x0][0x27c], PT ;  /* 0x00009f0017007a0c */ /* 0x000fe20003f26270 */
[----:B-1----:R-:W-:Y:S01]  /*8aa0*/  @!P0 IMAD.X R45, R33, 0x1, R17, P4 ;  /* 0x00000001212d8824 */ /* 0x002fe200020e0611 */
[----:B------:R-:W-:Y:S02]  /*8ab0*/  @!P3 SHF.L.U64.HI R31, R37, 0x1, R20 ;  /* 0x00000001251fb819 */ /* 0x000fe40000010214 */
[----:B------:R1:W5:Y:S01]  /*8ac0*/  @!P0 LD.E.64 R102, [R28.64] ;  /* 0x000000081c668980 */ /* 0x000362000c101b00 */
[----:B------:R-:W-:-:S03]  /*8ad0*/  @!P2 IMAD.SHL.U32 R41, R30, 0x2, RZ ;  /* 0x000000021e29a824 */ /* 0x000fc600078e00ff */
[----:B------:R2:W5:Y:S01]  /*8ae0*/  @!P0 LD.E.64 R100, [R44.64] ;  /* 0x000000082c648980 */ /* 0x000562000c101b00 */
[-C--:B------:R-:W-:Y:S01]  /*8af0*/  @!P3 IADD3 R48, P0, R34, R47.reuse, RZ ;  /* 0x0000002f2230b210 */ /* 0x080fe20007f1e0ff */
[----:B------:R-:W-:Y:S01]  /*8b00*/  CS2R R86, SRZ ;  /* 0x0000000000567805 */ /* 0x000fe2000001ff00 */
[----:B------:R-:W-:Y:S01]  /*8b10*/  @!P2 SHF.L.U64.HI R21, R30, 0x1, R5 ;  /* 0x000000011e15a819 */ /* 0x000fe20000010205 */
[----:B------:R-:W-:Y:S01]  /*8b20*/  CS2R R84, SRZ ;  /* 0x0000000000547805 */ /* 0x000fe2000001ff00 */
[----:B------:R-:W-:Y:S01]  /*8b30*/  @!P3 IADD3 R46, P4, R32, R47, RZ ;  /* 0x0000002f202eb210 */ /* 0x000fe20007f9e0ff */
[--C-:B------:R-:W-:Y:S01]  /*8b40*/  @!P3 IMAD.X R49, R35, 0x1, R31.reuse, P0 ;  /* 0x000000012331b824 */ /* 0x100fe200000e061f */
[----:B------:R-:W-:Y:S02]  /*8b50*/  @!P2 IADD3 R42, P0, R34, R41, RZ ;  /* 0x00000029222aa210 */ /* 0x000fe40007f1e0ff */
[----:B------:R-:W-:Y:S01]  /*8b60*/  @!P1 SHF.L.U64.HI R17, R23, 0x1, R14 ;  /* 0x0000000117119819 */ /* 0x000fe2000001020e */
[----:B------:R-:W-:-:S02]  /*8b70*/  @!P3 IMAD.X R47, R33, 0x1, R31, P4 ;  /* 0x00000001212fb824 */ /* 0x000fc400020e061f */
[----:B------:R-:W-:Y:S02]  /*8b80*/  @!P2 IMAD.X R43, R35, 0x1, R21, P0 ;  /* 0x00000001232ba824 */ /* 0x000fe400000e0615 */
[----:B-1----:R-:W-:Y:S01]  /*8b90*/  @!P1 IMAD.SHL.U32 R29, R23, 0x2, RZ ;  /* 0x00000002171d9824 */ /* 0x002fe200078e00ff */
[----:B--2---:R-:W-:-:S04]  /*8ba0*/  @!P2 IADD3 R44, P4, R32, R41, RZ ;  /* 0x00000029202ca210 */ /* 0x004fc80007f9e0ff */
[----:B------:R-:W-:Y:S01]  /*8bb0*/  @!P1 IADD3 R40, P0, R34, R29, RZ ;  /* 0x0000001d22289210 */ /* 0x000fe20007f1e0ff */
[----:B------:R-:W-:Y:S01]  /*8bc0*/  @!P2 IMAD.X R45, R33, 0x1, R21, P4 ;  /* 0x00000001212da824 */ /* 0x000fe200020e0615 */
[----:B------:R-:W-:-:S03]  /*8bd0*/  ISETP.GE.AND P4, PT, R140, c[0x0][0x27c], PT ;  /* 0x00009f008c007a0c */ /* 0x000fc60003f86270 */
[----:B------:R-:W-:Y:S01]  /*8be0*/  @!P1 IMAD.X R41, R35, 0x1, R17, P0 ;  /* 0x0000000123299824 */ /* 0x000fe200000e0611 */
[----:B------:R-:W-:-:S05]  /*8bf0*/  @!P1 IADD3 R28, P0, R32, R29, RZ ;  /* 0x0000001d201c9210 */ /* 0x000fca0007f1e0ff */
[----:B------:R-:W-:Y:S01]  /*8c00*/  @!P1 IMAD.X R29, R33, 0x1, R17, P0 ;  /* 0x00000001211d9824 */ /* 0x000fe200000e0611 */
[----:B------:R-:W-:-:S03]  /*8c10*/  ISETP.GE.AND P0, PT, R15, c[0x0][0x27c], PT ;  /* 0x00009f000f007a0c */ /* 0x000fc60003f06270 */
[----:B------:R-:W-:-:S04]  /*8c20*/  @!P4 IMAD.WIDE R52, R140, 0x2, R34 ;  /* 0x000000028c34c825 */ /* 0x000fc800078e0222 */
[----:B------:R-:W-:Y:S01]  /*8c30*/  @!P4 IMAD.WIDE R50, R140, 0x2, R32 ;  /* 0x000000028c32c825 */ /* 0x000fe200078e0220 */
[----:B------:R1:W5:Y:S05]  /*8c40*/  @!P4 LD.E.64 R86, [R52.64] ;  /* 0x000000083456c980 */ /* 0x00036a000c101b00 */
[C---:B------:R-:W-:Y:S01]  /*8c50*/  @!P0 IMAD.SHL.U32 R17, R15.reuse, 0x2, RZ ;  /* 0x000000020f118824 */ /* 0x040fe200078e00ff */
[----:B------:R1:W5:Y:S01]  /*8c60*/  @!P4 LD.E.64 R84, [R50.64] ;  /* 0x000000083254c980 */ /* 0x000362000c101b00 */
[----:B------:R-:W-:-:S03]  /*8c70*/  @!P0 SHF.L.U64.HI R16, R15, 0x1, R6 ;  /* 0x000000010f108819 */ /* 0x000fc60000010206 */
[----:B------:R-:W-:-:S05]  /*8c80*/  @!P0 IADD3 R34, P4, R34, R17, RZ ;  /* 0x0000001122228210 */ /* 0x000fca0007f9e0ff */
[--C-:B------:R-:W-:Y:S01]  /*8c90*/  @!P0 IMAD.X R35, R35, 0x1, R16.reuse, P4 ;  /* 0x0000000123238824 */ /* 0x100fe200020e0610 */
[----:B------:R-:W-:Y:S01]  /*8ca0*/  @!P0 IADD3 R32, P4, R32, R17, RZ ;  /* 0x0000001120208210 */ /* 0x000fe20007f9e0ff */
        /* <DEDUP_REMOVED lines=8> */
[----:B------:R-:W-:Y:S01]  /*8d30*/  @!P0 IMAD.X R33, R33, 0x1, R16, P4 ;  /* 0x0000000121218824 */ /* 0x000fe200020e0610 */
[----:B------:R1:W5:Y:S04]  /*8d40*/  @!P3 LD.E.64 R92, [R48.64] ;  /* 0x00000008305cb980 */ /* 0x000368000c101b00 */
[----:B------:R1:W5:Y:S04]  /*8d50*/  @!P3 LD.E.64 R88, [R46.64] ;  /* 0x000000082e58b980 */ /* 0x000368000c101b00 */
[----:B------:R1:W5:Y:S04]  /*8d60*/  @!P2 LD.E.64 R82, [R42.64] ;  /* 0x000000082a52a980 */ /* 0x000368000c101b00 */
[----:B------:R1:W5:Y:S04]  /*8d70*/  @!P2 LD.E.64 R80, [R44.64] ;  /* 0x000000082c50a980 */ /* 0x000368000c101b00 */
[----:B------:R1:W5:Y:S04]  /*8d80*/  @!P1 LD.E.64 R72, [R40.64] ;  /* 0x0000000828489980 */ /* 0x000368000c101b00 */
[----:B------:R1:W5:Y:S04]  /*8d90*/  @!P1 LD.E.64 R70, [R28.64] ;  /* 0x000000081c469980 */ /* 0x000368000c101b00 */
[----:B------:R1:W5:Y:S04]  /*8da0*/  @!P0 LD.E.64 R66, [R34.64] ;  /* 0x0000000822428980 */ /* 0x000368000c101b00 */
[----:B------:R1:W5:Y:S02]  /*8db0*/  @!P0 LD.E.64 R64, [R32.64] ;  /* 0x0000000820408980 */ /* 0x000364000c101b00 */
.L_x_2305:
[----:B--2---:R-:W-:Y:S05]  /*8dc0*/  BSYNC B0 ;  /* 0x0000000000007941 */ /* 0x004fea0003800000 */
.L_x_2304:
[----:B------:R-:W-:Y:S01]  /*8dd0*/  IADD3 R7, R7, 0x40, RZ ;  /* 0x0000004007077810 */ /* 0x000fe20007ffe0ff */
[----:B-----5:R-:W-:Y:S01]  /*8de0*/  IMAD.MOV.U32 R21, RZ, RZ, R66 ;  /* 0x000000ffff157224 */ /* 0x020fe200078e0042 */
[----:B-1----:R-:W1:Y:S01]  /*8df0*/  SHFL.IDX PT, R43, R27, 0x1, 0x1c1f ;  /* 0x003c1f001b2b7f89 */ /* 0x002e6200000e0000 */
[----:B------:R-:W-:Y:S01]  /*8e00*/  IMAD.MOV.U32 R17, RZ, RZ, R67 ;  /* 0x000000ffff117224 */ /* 0x000fe200078e0043 */
[----:B------:R-:W-:Y:S01]  /*8e10*/  ISETP.GE.AND P0, PT, R7, R4, PT ;  /* 0x000000040700720c */ /* 0x000fe20003f06270 */
[----:B------:R-:W-:Y:S01]  /*8e20*/  IMAD.MOV.U32 R16, RZ, RZ, R72 ;  /* 0x000000ffff107224 */ /* 0x000fe200078e0048 */
[----:B------:R2:W4:Y:S01]  /*8e30*/  SHFL.IDX PT, R42, R26, 0x1, 0x1c1f ;  /* 0x003c1f001a2a7f89 */ /* 0x00052200000e0000 */
[----:B------:R-:W-:Y:S01]  /*8e40*/  IMAD.MOV.U32 R7, RZ, RZ, R73 ;  /* 0x000000ffff077224 */ /* 0x000fe200078e0049 */
[----:B------:R-:W-:Y:S01]  /*8e50*/  PRMT R52, R17, 0x5410, R21 ;  /* 0x0000541011347816 */ /* 0x000fe20000000015 */
[----:B------:R-:W-:Y:S01]  /*8e60*/  IMAD.MOV.U32 R17, RZ, RZ, R83 ;  /* 0x000000ffff117224 */ /* 0x000fe200078e0053 */
[----:B------:R-:W-:Y:S01]  /*8e70*/  MOV R21, R82 ;  /* 0x0000005200157202 */ /* 0x000fe20000000f00 */
[----:B------:R-:W3:Y:S01]  /*8e80*/  SHFL.IDX PT, R29, R25, 0x1, 0x1c1f ;  /* 0x003c1f00191d7f89 */ /* 0x000ee200000e0000 */
[----:B------:R-:W-:Y:S01]  /*8e90*/  PRMT R55, R7, 0x5410, R16 ;  /* 0x0000541007377816 */ /* 0x000fe20000000010 */
[----:B------:R-:W-:Y:S01]  /*8ea0*/  IMAD.MOV.U32 R16, RZ, RZ, R92 ;  /* 0x000000ffff107224 */ /* 0x000fe200078e005c */
[----:B------:R-:W-:Y:S01]  /*8eb0*/  PRMT R62, R17, 0x5410, R21 ;  /* 0x00005410113e7816 */ /* 0x000fe20000000015 */
[----:B------:R-:W-:Y:S01]  /*8ec0*/  IMAD.MOV.U32 R7, RZ, RZ, R93 ;  /* 0x000000ffff077224 */ /* 0x000fe200078e005d */
[----:B------:R-:W-:Y:S01]  /*8ed0*/  MOV R21, R102 ;  /* 0x0000006600157202 */ /* 0x000fe20000000f00 */
[----:B------:R-:W-:Y:S01]  /*8ee0*/  IMAD.MOV.U32 R17, RZ, RZ, R103 ;  /* 0x000000ffff117224 */ /* 0x000fe200078e0067 */
[----:B------:R1:W1:Y:S01]  /*8ef0*/  SHFL.IDX PT, R28, R24, 0x1, 0x1c1f ;  /* 0x003c1f00181c7f89 */ /* 0x00026200000e0000 */
[----:B------:R-:W-:Y:S01]  /*8f00*/  BSSY B0, `(.L_x_2306) ;  /* 0x0000062000007945 */ /* 0x000fe20003800000 */
[----:B------:R-:W-:Y:S01]  /*8f10*/  PRMT R68, R7, 0x5410, R16 ;  /* 0x0000541007447816 */ /* 0x000fe20000000010 */
[----:B------:R-:W-:Y:S01]  /*8f20*/  IMAD.MOV.U32 R16, RZ, RZ, R86 ;  /* 0x000000ffff107224 */ /* 0x000fe200078e0056 */
[----:B------:R-:W-:Y:S01]  /*8f30*/  PRMT R74, R17, 0x5410, R21 ;  /* 0x00005410114a7816 */ /* 0x000fe20000000015 */
[----:B------:R-:W-:Y:S01]  /*8f40*/  IMAD.MOV.U32 R7, RZ, RZ, R87 ;  /* 0x000000ffff077224 */ /* 0x000fe200078e0057 */
[----:B------:R-:W-:Y:S01]  /*8f50*/  MOV R21, R64 ;  /* 0x0000004000157202 */ /* 0x000fe20000000f00 */
[----:B------:R-:W-:Y:S01]  /*8f60*/  IMAD.MOV.U32 R17, RZ, RZ, R65 ;  /* 0x000000ffff117224 */ /* 0x000fe200078e0041 */
[----:B---3--:R-:W-:Y:S01]  /*8f70*/  CS2R R34, SRZ ;  /* 0x0000000000227805 */ /* 0x008fe2000001ff00 */
[----:B------:R-:W-:Y:S01]  /*8f80*/  CS2R R44, SRZ ;  /* 0x00000000002c7805 */ /* 0x000fe2000001ff00 */
        /* <DEDUP_REMOVED lines=19> */
[----:B----4-:R-:W-:Y:S01]  /*90c0*/  CS2R R32, SRZ ;  /* 0x0000000000207805 */ /* 0x010fe2000001ff00 */
[----:B------:R-:W-:Y:S01]  /*90d0*/  PRMT R69, R17, 0x5410, R21 ;  /* 0x0000541011457816 */ /* 0x000fe20000000015 */
[----:B------:R-:W-:Y:S01]  /*90e0*/  CS2R R40, SRZ ;  /* 0x0000000000287805 */ /* 0x000fe2000001ff00 */
[----:B------:R-:W-:Y:S01]  /*90f0*/  PRMT R75, R7, 0x5410, R16 ;  /* 0x00005410074b7816 */ /* 0x000fe20000000010 */
[----:B------:R-:W-:Y:S01]  /*9100*/  CS2R R48, SRZ ;  /* 0x0000000000307805 */ /* 0x000fe2000001ff00 */
[----:B------:R-:W-:Y:S01]  /*9110*/  CS2R R16, SRZ ;  /* 0x0000000000107805 */ /* 0x000fe2000001ff00 */
[----:B------:R-:W-:Y:S01]  /*9120*/  CS2R R56, SRZ ;  /* 0x0000000000387805 */ /* 0x000fe2000001ff00 */
[----:B------:R-:W-:Y:S05]  /*9130*/  @P0 BRA `(.L_x_2307) ;  /* 0x000003e000000947 */ /* 0x000fea0003800000 */
[----:B------:R-:W-:Y:S01]  /*9140*/  ISETP.GE.AND P0, PT, R39, c[0x0][0x27c], PT ;  /* 0x00009f0027007a0c */ /* 0x000fe20003f06270 */
[----:B------:R-:W-:Y:S01]  /*9150*/  CS2R R50, SRZ ;  /* 0x0000000000327805 */ /* 0x000fe2000001ff00 */
[----:B------:R-:W-:Y:S01]  /*9160*/  ISETP.GE.AND P3, PT, R37, c[0x0][0x27c], PT ;  /* 0x00009f0025007a0c */ /* 0x000fe20003f66270 */
[----:B------:R-:W-:Y:S01]  /*9170*/  CS2R R48, SRZ ;  /* 0x0000000000307805 */ /* 0x000fe2000001ff00 */
[----:B------:R-:W-:-:S09]  /*9180*/  ISETP.GE.AND P2, PT, R30, c[0x0][0x27c], PT ;  /* 0x00009f001e007a0c */ /* 0x000fd20003f46270 */
[C---:B------:R-:W-:Y:S01]  /*9190*/  @!P0 IMAD.SHL.U32 R17, R39.reuse, 0x2, RZ ;  /* 0x0000000227118824 */ /* 0x040fe200078e00ff */
[----:B------:R-:W-:-:S04]  /*91a0*/  @!P0 SHF.L.U64.HI R7, R39, 0x1, R22 ;  /* 0x0000000127078819 */ /* 0x000fc80000010216 */
[-C--:B------:R-:W-:Y:S02]  /*91b0*/  @!P0 IADD3 R24, P1, R42, R17.reuse, RZ ;  /* 0x000000112a188210 */ /* 0x080fe40007f3e0ff */
[----:B------:R-:W-:-:S03]  /*91c0*/  @!P0 IADD3 R18, P4, R28, R17, RZ ;  /* 0x000000111c128210 */ /* 0x000fc60007f9e0ff */
[--C-:B------:R-:W-:Y:S01]  /*91d0*/  @!P0 IMAD.X R25, R43, 0x1, R7.reuse, P1 ;  /* 0x000000012b198824 */ /* 0x100fe200008e0607 */
[----:B------:R-:W-:Y:S01]  /*91e0*/  ISETP.GE.AND P1, PT, R23, c[0x0][0x27c], PT ;  /* 0x00009f0017007a0c */ /* 0x000fe20003f26270 */
[----:B------:R-:W-:Y:S02]  /*91f0*/  @!P0 IMAD.X R19, R29, 0x1, R7, P4 ;  /* 0x000000011d138824 */ /* 0x000fe400020e0607 */
[C---:B------:R-:W-:Y:S01]  /*9200*/  @!P3 IMAD.SHL.U32 R7, R37.reuse, 0x2, RZ ;  /* 0x000000022507b824 */ /* 0x040fe200078e00ff */
[----:B------:R1:W5:Y:S01]  /*9210*/  @!P0 LD.E.64 R50, [R24.64] ;  /* 0x0000000818328980 */ /* 0x000362000c101b00 */
[----:B------:R-:W-:Y:S02]  /*9220*/  @!P3 SHF.L.U64.HI R20, R37, 0x1, R20 ;  /* 0x000000012514b819 */ /* 0x000fe40000010214 */
[----:B------:R-:W-:Y:S01]  /*9230*/  @!P2 SHF.L.U64.HI R16, R30, 0x1, R5 ;  /* 0x000000011e10a819 */ /* 0x000fe20000010205 */
[----:B------:R2:W5:Y:S01]  /*9240*/  @!P0 LD.E.64 R48, [R18.64] ;  /* 0x0000000812308980 */ /* 0x000562000c101b00 */
[-C--:B------:R-:W-:Y:S01]  /*9250*/  @!P3 IADD3 R96, P0, R42, R7.reuse, RZ ;  /* 0x000000072a60b210 */ /* 0x080fe20007f1e0ff */
[----:B------:R-:W-:Y:S01]  /*9260*/  @!P2 IMAD.SHL.U32 R5, R30, 0x2, RZ ;  /* 0x000000021e05a824 */ /* 0x000fe200078e00ff */
[----:B------:R-:W-:Y:S01]  /*9270*/  @!P3 IADD3 R104, P4, R28, R7, RZ ;  /* 0x000000071c68b210 */ /* 0x000fe20007f9e0ff */
[----:B------:R-:W-:Y:S01]  /*9280*/  CS2R R58, SRZ ;  /* 0x00000000003a7805 */ /* 0x000fe2000001ff00 */
[C---:B------:R-:W-:Y:S01]  /*9290*/  @!P1 IMAD.SHL.U32 R7, R23.reuse, 0x2, RZ ;  /* 0x0000000217079824 */ /* 0x040fe200078e00ff */
[----:B------:R-:W-:Y:S01]  /*92a0*/  @!P1 SHF.L.U64.HI R14, R23, 0x1, R14 ;  /* 0x00000001170e9819 */ /* 0x000fe2000001020e */
[--C-:B------:R-:W-:Y:S01]  /*92b0*/  @!P3 IMAD.X R97, R43, 0x1, R20.reuse, P0 ;  /* 0x000000012b61b824 */ /* 0x100fe200000e0614 */
[-C--:B------:R-:W-:Y:S01]  /*92c0*/  @!P2 IADD3 R94, P0, R42, R5.reuse, RZ ;  /* 0x000000052a5ea210 */ /* 0x080fe20007f1e0ff */
[----:B------:R-:W-:Y:S01]  /*92d0*/  @!P3 IMAD.X R105, R29, 0x1, R20, P4 ;  /* 0x000000011d69b824 */ /* 0x000fe200020e0614 */
[----:B------:R-:W-:Y:S01]  /*92e0*/  @!P2 IADD3 R98, P4, R28, R5, RZ ;  /* 0x000000051c62a210 */ /* 0x000fe20007f9e0ff */
[----:B------:R-:W-:-:S02]  /*92f0*/  CS2R R56, SRZ ;  /* 0x0000000000387805 */ /* 0x000fc4000001ff00 */
[--C-:B------:R-:W-:Y:S01]  /*9300*/  @!P2 IMAD.X R95, R43, 0x1, R16.reuse, P0 ;  /* 0x000000012b5fa824 */ /* 0x100fe200000e0610 */
[----:B------:R-:W-:Y:S01]  /*9310*/  @!P1 IADD3 R90, P0, R42, R7, RZ ;  /* 0x000000072a5a9210 */ /* 0x000fe20007f1e0ff */
[----:B------:R-:W-:Y:S01]  /*9320*/  @!P2 IMAD.X R99, R29, 0x1, R16, P4 ;  /* 0x000000011d63a824 */ /* 0x000fe200020e0610 */
[----:B------:R-:W-:-:S03]  /*9330*/  ISETP.GE.AND P4, PT, R140, c[0x0][0x27c], PT ;  /* 0x00009f008c007a0c */ /* 0x000fc60003f86270 */
[----:B------:R-:W-:Y:S01]  /*9340*/  @!P1 IMAD.X R91, R43, 0x1, R14, P0 ;  /* 0x000000012b5b9824 */ /* 0x000fe200000e060e */
[----:B------:R-:W-:-:S05]  /*9350*/  @!P1 IADD3 R20, P0, R28, R7, RZ ;  /* 0x000000071c149210 */ /* 0x000fca0007f1e0ff */
[----:B------:R-:W-:Y:S01]  /*9360*/  @!P1 IMAD.X R21, R29, 0x1, R14, P0 ;  /* 0x000000011d159824 */ /* 0x000fe200000e060e */
[----:B------:R-:W-:-:S03]  /*9370*/  ISETP.GE.AND P0, PT, R15, c[0x0][0x27c], PT ;  /* 0x00009f000f007a0c */ /* 0x000fc60003f06270 */
[----:B--2---:R-:W-:-:S04]  /*9380*/  @!P4 IMAD.WIDE R18, R140, 0x2, R42 ;  /* 0x000000028c12c825 */ /* 0x004fc800078e022a */
[----:B------:R-:W-:Y:S01]  /*9390*/  @!P4 IMAD.WIDE R16, R140, 0x2, R28 ;  /* 0x000000028c10c825 */ /* 0x000fe200078e021c */
[----:B------:R2:W5:Y:S04]  /*93a0*/  @!P4 LD.E.64 R58, [R18.64] ;  /* 0x00000008123ac980 */ /* 0x000568000c101b00 */
[----:B------:R3:W5:Y:S01]  /*93b0*/  @!P4 LD.E.64 R56, [R16.64] ;  /* 0x000000081038c980 */ /* 0x000762000c101b00 */
[C---:B------:R-:W-:Y:S01]  /*93c0*/  @!P0 IMAD.SHL.U32 R5, R15.reuse, 0x2, RZ ;  /* 0x000000020f058824 */ /* 0x040fe200078e00ff */
[----:B------:R-:W-:-:S04]  /*93d0*/  @!P0 SHF.L.U64.HI R6, R15, 0x1, R6 ;  /* 0x000000010f068819 */ /* 0x000fc80000010206 */
        /* <DEDUP_REMOVED lines=8> */
[----:B-1----:R-:W-:Y:S01]  /*9460*/  CS2R R24, SRZ ;  /* 0x0000000000187805 */ /* 0x002fe2000001ff00 */
[----:B------:R-:W-:Y:S01]  /*9470*/  @!P0 IMAD.X R29, R29, 0x1, R6, P4 ;  /* 0x000000011d1d8824 */ /* 0x000fe200020e0606 */
[----:B------:R1:W5:Y:S01]  /*9480*/  @!P3 LD.E.64 R44, [R96.64] ;  /* 0x00000008602cb980 */ /* 0x000362000c101b00 */
[----:B--2---:R-:W-:-:S03]  /*9490*/  CS2R R18, SRZ ;  /* 0x0000000000127805 */ /* 0x004fc6000001ff00 */
[----:B------:R1:W5:Y:S01]  /*94a0*/  @!P3 LD.E.64 R40, [R104.64] ;  /* 0x000000086828b980 */ /* 0x000362000c101b00 */
[----:B---3--:R-:W-:-:S03]  /*94b0*/  CS2R R16, SRZ ;  /* 0x0000000000107805 */ /* 0x008fc6000001ff00 */
[----:B------:R1:W5:Y:S04]  /*94c0*/  @!P2 LD.E.64 R34, [R94.64] ;  /* 0x000000085e22a980 */ /* 0x000368000c101b00 */
[----:B------:R1:W5:Y:S04]  /*94d0*/  @!P2 LD.E.64 R32, [R98.64] ;  /* 0x000000086220a980 */ /* 0x000368000c101b00 */
[----:B------:R1:W5:Y:S04]  /*94e0*/  @!P1 LD.E.64 R26, [R90.64] ;  /* 0x000000085a1a9980 */ /* 0x000368000c101b00 */
[----:B------:R1:W5:Y:S04]  /*94f0*/  @!P1 LD.E.64 R24, [R20.64] ;  /* 0x0000000814189980 */ /* 0x000368000c101b00 */
[----:B------:R1:W5:Y:S04]  /*9500*/  @!P0 LD.E.64 R18, [R42.64] ;  /* 0x000000082a128980 */ /* 0x000368000c101b00 */
[----:B------:R1:W5:Y:S02]  /*9510*/  @!P0 LD.E.64 R16, [R28.64] ;  /* 0x000000081c108980 */ /* 0x000364000c101b00 */
.L_x_2307:
[----:B------:R-:W-:Y:S05]  /*9520*/  BSYNC B0 ;  /* 0x0000000000007941 */ /* 0x000fea0003800000 */
.L_x_2306:
[----:B-----5:R-:W-:Y:S01]  /*9530*/  IMAD.MOV.U32 R6, RZ, RZ, R18 ;  /* 0x000000ffff067224 */ /* 0x020fe200078e0012 */
[----:B-1----:R-:W-:Y:S01]  /*9540*/  LOP3.LUT R20, R77, 0x18, R142, 0xf8, !PT ;  /* 0x000000184d147812 */ /* 0x002fe200078ef88e */
[----:B------:R-:W-:Y:S01]  /*9550*/  IMAD.MOV.U32 R5, RZ, RZ, R19 ;  /* 0x000000ffff057224 */ /* 0x000fe200078e0013 */
[----:B------:R-:W-:Y:S01]  /*9560*/  IADD3 R53, -R209, R4, RZ ;  /* 0x00000004d1357210 */ /* 0x000fe20007ffe1ff */
[----:B------:R-:W-:Y:S01]  /*9570*/  IMAD.MOV.U32 R7, RZ, RZ, R27 ;  /* 0x000000ffff077224 */ /* 0x000fe200078e001b */
[----:B------:R-:W-:Y:S01]  /*9580*/  LOP3.LUT R20, R12, R20, R13, 0xf6, !PT ;  /* 0x000000140c147212 */ /* 0x000fe200078ef60d */
[----:B------:R-:W-:Y:S01]  /*9590*/  IMAD.MOV.U32 R12, RZ, RZ, R26 ;  /* 0x000000ffff0c7224 */ /* 0x000fe200078e001a */
[----:B------:R-:W-:Y:S01]  /*95a0*/  PRMT R14, R5, 0x5410, R6 ;  /* 0x00005410050e7816 */ /* 0x000fe20000000006 */
[----:B------:R-:W-:Y:S01]  /*95b0*/  IMAD.MOV.U32 R6, RZ, RZ, R34 ;  /* 0x000000ffff067224 */ /* 0x000fe200078e0022 */
[----:B------:R-:W-:Y:S01]  /*95c0*/  IMNMX R53, R53, 0x80, PT ;  /* 0x0000008035357817 */ /* 0x000fe20003800200 */
[----:B------:R-:W-:Y:S01]  /*95d0*/  IMAD.MOV.U32 R5, RZ, RZ, R35 ;  /* 0x000000ffff057224 */ /* 0x000fe200078e0023 */
[----:B------:R-:W-:Y:S01]  /*95e0*/  PRMT R22, R7, 0x5410, R12 ;  /* 0x0000541007167816 */ /* 0x000fe2000000000c */
[----:B------:R-:W-:Y:S01]  /*95f0*/  IMAD.MOV.U32 R12, RZ, RZ, R44 ;  /* 0x000000ffff0c7224 */ /* 0x000fe200078e002c */
[----:B------:R-:W-:Y:S01]  /*9600*/  ISETP.GE.AND P1, PT, R219, R53, PT ;  /* 0x00000035db00720c */ /* 0x000fe20003f26270 */
[----:B------:R-:W-:Y:S01]  /*9610*/  IMAD.MOV.U32 R7, RZ, RZ, R45 ;  /* 0x000000ffff077224 */ /* 0x000fe200078e002d */
[----:B------:R-:W-:Y:S01]  /*9620*/  PRMT R29, R5, 0x5410, R6 ;  /* 0x00005410051d7816 */ /* 0x000fe20000000006 */
[----:B------:R-:W-:Y:S01]  /*9630*/  IMAD.MOV.U32 R5, RZ, RZ, R51 ;  /* 0x000000ffff057224 */ /* 0x000fe200078e0033 */
[----:B------:R-:W-:Y:S01]  /*9640*/  MOV R6, R50 ;  /* 0x0000003200067202 */ /* 0x000fe20000000f00 */
[----:B------:R-:W-:Y:S01]  /*9650*/  IMAD.SHL.U32 R20, R20, 0x2, RZ ;  /* 0x0000000214147824 */ /* 0x000fe200078e00ff */
[----:B------:R-:W-:Y:S01]  /*9660*/  PRMT R36, R12, 0x7610, R36 ;  /* 0x000076100c247816 */ /* 0x000fe20000000024 */
[----:B------:R-:W-:Y:S01]  /*9670*/  IMAD.MOV.U32 R12, RZ, RZ, R58 ;  /* 0x000000ffff0c7224 */ /* 0x000fe200078e003a */
[----:B------:R-:W-:Y:S01]  /*9680*/  PRMT R31, R31, 0x5410, R7 ;  /* 0x000054101f1f7816 */ /* 0x000fe20000000007 */
[----:B------:R-:W-:Y:S01]  /*9690*/  IMAD.MOV.U32 R7, RZ, RZ, R59 ;  /* 0x000000ffff077224 */ /* 0x000fe200078e003b */
[----:B------:R-:W-:Y:S01]  /*96a0*/  PRMT R38, R5, 0x5410, R6 ;  /* 0x0000541005267816 */ /* 0x000fe20000000006 */
[----:B------:R-:W-:Y:S01]  /*96b0*/  IMAD.MOV.U32 R6, RZ, RZ, R16 ;  /* 0x000000ffff067224 */ /* 0x000fe200078e0010 */
[----:B------:R-:W-:Y:S01]  /*96c0*/  LOP3.LUT P0, RZ, R78, 0x4, RZ, 0xc0, !PT ;  /* 0x000000044eff7812 */ /* 0x000fe2000780c0ff */
[----:B------:R-:W-:Y:S01]  /*96d0*/  IMAD.MOV.U32 R5, RZ, RZ, R17 ;  /* 0x000000ffff057224 */ /* 0x000fe200078e0011 */
[----:B------:R-:W-:Y:S01]  /*96e0*/  PRMT R43, R7, 0x5410, R12 ;  /* 0x00005410072b7816 */ /* 0x000fe2000000000c */
[----:B------:R-:W-:Y:S01]  /*96f0*/  IMAD.MOV.U32 R12, RZ, RZ, R24 ;  /* 0x000000ffff0c7224 */ /* 0x000fe200078e0018 */
[----:B------:R-:W-:Y:S01]  /*9700*/  MOV R7, R25 ;  /* 0x0000001900077202 */ /* 0x000fe20000000f00 */
[----:B------:R-:W-:-:S04]  /*9710*/  DEPBAR.LE SB0, 0x3 ;  /* 0x000080c00000791a */ /* 0x000fc80000000000 */
[----:B------:R-:W-:Y:S01]  /*9720*/  PRMT R13, R5, 0x5410, R6 ;  /* 0x00005410050d7816 */ /* 0x000fe20000000006 */
[----:B------:R-:W-:Y:S01]  /*9730*/  IMAD.MOV.U32 R6, RZ, RZ, R32 ;  /* 0x000000ffff067224 */ /* 0x000fe200078e0020 */
[----:B------:R-:W-:Y:S01]  /*9740*/  PRMT R21, R7, 0x5410, R12 ;  /* 0x0000541007157816 */ /* 0x000fe2000000000c */
[----:B------:R-:W-:Y:S01]  /*9750*/  IMAD.MOV.U32 R5, RZ, RZ, R33 ;  /* 0x000000ffff057224 */ /* 0x000fe200078e0021 */
[C---:B------:R-:W-:Y:S01]  /*9760*/  IADD3 R4, R20.reuse, 0x18100, RZ ;  /* 0x0001810014047810 */ /* 0x040fe20007ffe0ff */
[----:B------:R-:W-:Y:S01]  /*9770*/  IMAD.MOV.U32 R7, RZ, RZ, R40 ;  /* 0x000000ffff077224 */ /* 0x000fe200078e0028 */
[----:B------:R-:W-:Y:S01]  /*9780*/  BSSY B1, `(.L_x_2308) ;  /* 0x0000122000017945 */ /* 0x000fe20003800000 */
[----:B------:R-:W-:Y:S02]  /*9790*/  IADD3 R12, R20, 0x18140, RZ ;  /* 0x00018140140c7810 */ /* 0x000fe40007ffe0ff */
[----:B------:R-:W-:Y:S01]  /*97a0*/  PRMT R28, R5, 0x5410, R6 ;  /* 0x00005410051c7816 */ /* 0x000fe20000000006 */
[----:B------:R-:W-:Y:S01]  /*97b0*/  IMAD.MOV.U32 R6, RZ, RZ, R41 ;  /* 0x000000ffff067224 */ /* 0x000fe200078e0029 */
[----:B------:R-:W-:Y:S01]  /*97c0*/  PRMT R31, R7, 0x7610, R31 ;  /* 0x00007610071f7816 */ /* 0x000fe2000000001f */
[----:B------:R-:W-:Y:S01]  /*97d0*/  IMAD.MOV.U32 R5, RZ, RZ, R48 ;  /* 0x000000ffff057224 */ /* 0x000fe200078e0030 */
[----:B------:R-:W-:Y:S01]  /*97e0*/  @P0 IADD3 R12, R4, -0x40, RZ ;  /* 0xffffffc0040c0810 */ /* 0x000fe20007ffe0ff */
[----:B------:R-:W-:Y:S01]  /*97f0*/  IMAD.MOV.U32 R7, RZ, RZ, R49 ;  /* 0x000000ffff077224 */ /* 0x000fe200078e0031 */
[----:B------:R-:W-:Y:S01]  /*9800*/  PRMT R36, R36, 0x5410, R6 ;  /* 0x0000541024247816 */ /* 0x000fe20000000006 */
[----:B------:R-:W-:Y:S01]  /*9810*/  IMAD.MOV.U32 R6, RZ, RZ, R56 ;  /* 0x000000ffff067224 */ /* 0x000fe200078e0038 */
[----:B------:R-:W-:Y:S01]  /*9820*/  PRMT R42, R42, 0x5410, R5 ;  /* 0x000054102a2a7816 */ /* 0x000fe20000000005 */
[----:B------:R-:W-:-:S03]  /*9830*/  IMAD.MOV.U32 R5, RZ, RZ, R57 ;  /* 0x000000ffff057224 */ /* 0x000fc600078e0039 */
        /* <DEDUP_REMOVED lines=12> */
[--C-:B------:R-:W-:Y:S01]  /*9900*/  SHF.R.U32.HI R78, RZ, 0x10, R87.reuse ;  /* 0x00000010ff4e7819 */ /* 0x100fe20000011657 */
        /* <DEDUP_REMOVED lines=36> */
.L_x_2311:
[----:B------:R-:W-:Y:S05]  /*9b50*/  BSYNC B0 ;  /* 0x0000000000007941 */ /* 0x000fea0003800000 */
.L_x_2310:
        /* <DEDUP_REMOVED lines=45> */
.L_x_2313:
[----:B------:R-:W-:Y:S05]  /*9e30*/  BSYNC B0 ;  /* 0x0000000000007941 */ /* 0x000fea0003800000 */
.L_x_2312:
        /* <DEDUP_REMOVED lines=45> */
.L_x_2315:
[----:B------:R-:W-:Y:S05]  /*a110*/  BSYNC B0 ;  /* 0x0000000000007941 */ /* 0x000fea0003800000 */
.L_x_2314:
        /* <DEDUP_REMOVED lines=45> */
.L_x_2317:
[----:B------:R-:W-:Y:S05]  /*a3f0*/  BSYNC B0 ;  /* 0x0000000000007941 */ /* 0x000fea0003800000 */
.L_x_2316:
        /* <DEDUP_REMOVED lines=45> */
.L_x_2319:
[----:B------:R-:W-:Y:S05]  /*a6d0*/  BSYNC B0 ;  /* 0x0000000000007941 */ /* 0x000fea0003800000 */
.L_x_2318:
[----:B------:R-:W-:-:S13]  /*a6e0*/  ISETP.GE.AND P0, PT, R15, c[0x0][0x27c], PT ;  /* 0x00009f000f007a0c */ /* 0x000fda0003f06270 */
        /* <DEDUP_REMOVED lines=12> */
[--C-:B-1----:R-:W-:Y:S02]  /*a7b0*/  HADD2.F32 R63, -RZ, R4.reuse.H1_H1 ;  /* 0x30000004ff3f7230 */ /* 0x102fe40000004100 */
[--C-:B------:R-:W-:Y:S02]  /*a7c0*/  HADD2.F32 R61, -RZ, R7.reuse.H0_H0 ;  /* 0x20000007ff3d7230 */ /* 0x100fe40000004100 */
[----:B------:R-:W-:Y:S01]  /*a7d0*/  HADD2.F32 R62, -RZ, R4.H0_H0 ;  /* 0x20000004ff3e7230 */ /* 0x000fe20000004100 */
[-C--:B------:R-:W-:Y:S01]  /*a7e0*/  FMUL.FTZ R70, R63, R67.reuse ;  /* 0x000000433f467220 */ /* 0x080fe20000410000 */
[----:B------:R-:W-:Y:S02]  /*a7f0*/  HADD2.F32 R7, -RZ, R7.H1_H1 ;  /* 0x30000007ff077230 */ /* 0x000fe40000004100 */
[--C-:B------:R-:W-:Y:S01]  /*a800*/  HADD2.F32 R4, -RZ, R6.reuse.H0_H0 ;  /* 0x20000006ff047230 */ /* 0x100fe20000004100 */
[C---:B------:R-:W-:Y:S01]  /*a810*/  FMUL.FTZ R72, R62.reuse, R67 ;  /* 0x000000433e487220 */ /* 0x040fe20000410000 */
[--C-:B------:R-:W-:Y:S01]  /*a820*/  HADD2.F32 R65, -RZ, R5.reuse.H0_H0 ;  /* 0x20000005ff417230 */ /* 0x100fe20000004100 */
[----:B------:R-:W-:Y:S01]  /*a830*/  FFMA.FTZ R70, R62, R69, -R70 ;  /* 0x000000453e467223 */ /* 0x000fe20000010846 */
[----:B------:R-:W-:Y:S01]  /*a840*/  HADD2.F32 R6, -RZ, R6.H1_H1 ;  /* 0x30000006ff067230 */ /* 0x000fe20000004100 */
[-C--:B------:R-:W-:Y:S01]  /*a850*/  FMUL.FTZ R66, R7, R64.reuse ;  /* 0x0000004007427220 */ /* 0x080fe20000410000 */
        /* <DEDUP_REMOVED lines=20> */
.L_x_2309:
[----:B------:R-:W-:Y:S05]  /*a9a0*/  BSYNC B1 ;  /* 0x0000000000017941 */ /* 0x000fea0003800000 */
.L_x_2308:
        /* <DEDUP_REMOVED lines=47> */
.L_x_2322:
[----:B------:R-:W-:Y:S05]  /*aca0*/  BSYNC B0 ;  /* 0x0000000000007941 */ /* 0x000fea0003800000 */
.L_x_2321:
[----:B------:R-:W-:Y:S01]  /*acb0*/  ISETP.GE.AND P0, PT, R39, c[0x0][0x27c], PT ;  /* 0x00009f0027007a0c */ /* 0x000fe20003f06270 */
[----:B------:R-:W-:-:S12]  /*acc0*/  BSSY B0, `(.L_x_2323) ;  /* 0x000002c000007945 */ /* 0x000fd80003800000 */
[----:B------:R-:W-:Y:S05]  /*acd0*/  @P0 BRA `(.L_x_2324) ;  /* 0x000002a000000947 */ /* 0x000fea0003800000 */
[----:B-1----:R-:W1:Y:S01]  /*ace0*/  LDS.128 R4, [R12+0x2000] ;  /* 0x002000000c047984 */ /* 0x002e620000000c00 */
[--C-:B------:R-:W-:Y:S01]  /*acf0*/  SHF.R.U64 R43, R48, 0x10, R49.reuse ;  /* 0x00000010302b7819 */ /* 0x100fe20000001231 */
[----:B------:R-:W-:Y:S01]  /*ad00*/  HADD2.F32 R52, -RZ, R42.H1_H1 ;  /* 0x3000002aff347230 */ /* 0x000fe20000004100 */
[----:B------:R-:W-:Y:S01]  /*ad10*/  SHF.R.U32.HI R48, RZ, 0x10, R49 ;  /* 0x00000010ff307819 */ /* 0x000fe20000011631 */
[----:B------:R-:W-:Y:S01]  /*ad20*/  HADD2.F32 R54, -RZ, R38.H1_H1 ;  /* 0x30000026ff367230 */ /* 0x000fe20000004100 */
[--C-:B------:R-:W-:Y:S02]  /*ad30*/  SHF.R.U64 R39, R50, 0x10, R51.reuse ;  /* 0x0000001032277819 */ /* 0x100fe40000001233 */
[----:B------:R-:W-:Y:S01]  /*ad40*/  SHF.R.U32.HI R50, RZ, 0x10, R51 ;  /* 0x00000010ff327819 */ /* 0x000fe20000011633 */
[----:B------:R-:W-:-:S04]  /*ad50*/  HADD2.F32 R48, -RZ, R48.H0_H0 ;  /* 0x20000030ff307230 */ /* 0x000fc80000004100 */
        /* <DEDUP_REMOVED lines=12> */
[----:B------:R-:W-:Y:S01]  /*ae20*/  HADD2.F32 R7, -RZ, R42.H0_H0 ;  /* 0x2000002aff077230 */ /* 0x000fe20000004100 */
[-C--:B------:R-:W-:Y:S01]  /*ae30*/  FMUL.FTZ R55, R49, R52.reuse ;  /* 0x0000003431377220 */ /* 0x080fe20000410000 */
[----:B------:R-:W-:Y:S01]  /*ae40*/  HADD2.F32 R5, -RZ, R5.H1_H1 ;  /* 0x30000005ff057230 */ /* 0x000fe20000004100 */
[C---:B------:R-:W-:Y:S01]  /*ae50*/  FMUL.FTZ R52, R47.reuse, R52 ;  /* 0x000000342f347220 */ /* 0x040fe20000410000 */
[----:B------:R-:W-:Y:S01]  /*ae60*/  HADD2.F32 R42, -RZ, R43.H0_H0 ;  /* 0x2000002bff2a7230 */ /* 0x000fe20000004100 */
[----:B------:R-:W-:Y:S01]  /*ae70*/  FFMA.FTZ R55, R47, R54, -R55 ;  /* 0x000000362f377223 */ /* 0x000fe20000010837 */
[----:B------:R-:W-:Y:S01]  /*ae80*/  HADD2.F32 R43, -RZ, R38.H0_H0 ;  /* 0x20000026ff2b7230 */ /* 0x000fe20000004100 */
[----:B------:R-:W-:Y:S01]  /*ae90*/  FMUL.FTZ R38, R6, R7 ;  /* 0x0000000706267220 */ /* 0x000fe20000410000 */
[----:B------:R-:W-:Y:S01]  /*aea0*/  HADD2.F32 R46, -RZ, R39.H0_H0 ;  /* 0x20000027ff2e7230 */ /* 0x000fe20000004100 */
[----:B------:R-:W-:-:S02]  /*aeb0*/  FMUL.FTZ R39, R5, R42 ;  /* 0x0000002a05277220 */ /* 0x000fc40000410000 */
[C---:B------:R-:W-:Y:S02]  /*aec0*/  FMUL.FTZ R7, R4.reuse, R7 ;  /* 0x0000000704077220 */ /* 0x040fe40000410000 */
[----:B------:R-:W-:Y:S02]  /*aed0*/  FMUL.FTZ R42, R51, R42 ;  /* 0x0000002a332a7220 */ /* 0x000fe40000410000 */
[-C--:B------:R-:W-:Y:S02]  /*aee0*/  FFMA.FTZ R38, R4, R43.reuse, -R38 ;  /* 0x0000002b04267223 */ /* 0x080fe40000010826 */
[----:B------:R-:W-:Y:S02]  /*aef0*/  FFMA.FTZ R52, R49, R54, R52 ;  /* 0x0000003631347223 */ /* 0x000fe40000010034 */
        /* <DEDUP_REMOVED lines=8> */
.L_x_2324:
[----:B------:R-:W-:Y:S05]  /*af80*/  BSYNC B0 ;  /* 0x0000000000007941 */ /* 0x000fea0003800000 */
.L_x_2323:
[----:B------:R-:W-:Y:S01]  /*af90*/  ISETP.GE.AND P0, PT, R37, c[0x0][0x27c], PT ;  /* 0x00009f0025007a0c */ /* 0x000fe20003f06270 */
[----:B------:R-:W-:-:S12]  /*afa0*/  BSSY B0, `(.L_x_2325) ;  /* 0x000002c000007945 */ /* 0x000fd80003800000 */
[----:B------:R-:W-:Y:S05]  /*afb0*/  @P0 BRA `(.L_x_2326) ;  /* 0x000002a000000947 */ /* 0x000fea0003800000 */
[----:B-1----:R-:W1:Y:S01]  /*afc0*/  LDS.128 R4, [R20+0x1e100] ;  /* 0x01e1000014047984 */ /* 0x002e620000000c00 */
[--C-:B------:R-:W-:Y:S01]  /*afd0*/  SHF.R.U64 R38, R40, 0x10, R41.reuse ;  /* 0x0000001028267819 */ /* 0x100fe20000001229 */
[----:B------:R-:W-:Y:S01]  /*afe0*/  HADD2.F32 R47, -RZ, R36.H0_H0 ;  /* 0x20000024ff2f7230 */ /* 0x000fe20000004100 */
[----:B------:R-:W-:Y:S02]  /*aff0*/  SHF.R.U32.HI R40, RZ, 0x10, R41 ;  /* 0x00000010ff287819 */ /* 0x000fe40000011629 */
[--C-:B------:R-:W-:Y:S01]  /*b000*/  SHF.R.U64 R37, R44, 0x10, R45.reuse ;  /* 0x000000102c257819 */ /* 0x100fe2000000122d */
[----:B------:R-:W-:Y:S01]  /*b010*/  HADD2.F32 R38, -RZ, R38.H0_H0 ;  /* 0x20000026ff267230 */ /* 0x000fe20000004100 */
[----:B------:R-:W-:Y:S01]  /*b020*/  SHF.R.U32.HI R44, RZ, 0x10, R45 ;  /* 0x00000010ff2c7819 */ /* 0x000fe2000001162d */
[----:B------:R-:W-:Y:S02]  /*b030*/  HADD2.F32 R40, -RZ, R40.H0_H0 ;  /* 0x20000028ff287230 */ /* 0x000fe40000004100 */
[----:B------:R-:W-:-:S02]  /*b040*/  HADD2.F32 R45, -RZ, R31.H0_H0 ;  /* 0x2000001fff2d7230 */ /* 0x000fc40000004100 */
[----:B------:R-:W-:Y:S02]  /*b050*/  HADD2.F32 R46, -RZ, R44.H0_H0 ;  /* 0x2000002cff2e7230 */ /* 0x000fe40000004100 */
[----:B------:R-:W-:Y:S02]  /*b060*/  HADD2.F32 R31, -RZ, R31.H1_H1 ;  /* 0x3000001fff1f7230 */ /* 0x000fe40000004100 */
[--C-:B-1----:R-:W-:Y:S02]  /*b070*/  HADD2.F32 R39, -RZ, R7.reuse.H0_H0 ;  /* 0x20000007ff277230 */ /* 0x102fe40000004100 */
[----:B------:R-:W-:Y:S02]  /*b080*/  HADD2.F32 R7, -RZ, R7.H1_H1 ;  /* 0x30000007ff077230 */ /* 0x000fe40000004100 */
[--C-:B------:R-:W-:Y:S02]  /*b090*/  HADD2.F32 R41, -RZ, R4.reuse.H0_H0 ;  /* 0x20000004ff297230 */ /* 0x100fe40000004100 */
[----:B------:R-:W-:Y:S01]  /*b0a0*/  HADD2.F32 R42, -RZ, R4.H1_H1 ;  /* 0x30000004ff2a7230 */ /* 0x000fe20000004100 */
[-C--:B------:R-:W-:Y:S01]  /*b0b0*/  FMUL.FTZ R44, R7, R40.reuse ;  /* 0x00000028072c7220 */ /* 0x080fe20000410000 */
        /* <DEDUP_REMOVED lines=8> */
[----:B------:R-:W-:Y:S01]  /*b140*/  HADD2.F32 R39, -RZ, R36.H1_H1 ;  /* 0x30000024ff277230 */ /* 0x000fe20000004100 */
[----:B------:R-:W-:Y:S01]  /*b150*/  FMUL.FTZ R45, R41, R45 ;  /* 0x0000002d292d7220 */ /* 0x000fe20000410000 */
[----:B------:R-:W-:Y:S01]  /*b160*/  HADD2.F32 R40, -RZ, R37.H0_H0 ;  /* 0x20000025ff287230 */ /* 0x000fe20000004100 */
[----:B------:R-:W-:Y:S01]  /*b170*/  FMUL.FTZ R37, R5, R38 ;  /* 0x0000002605257220 */ /* 0x000fe20000410000 */
[----:B------:R-:W-:Y:S01]  /*b180*/  F2FP.PACK_AB R7, R7, R44 ;  /* 0x0000002c0707723e */ /* 0x000fe200000000ff */
[----:B------:R-:W-:-:S02]  /*b190*/  FMUL.FTZ R36, R6, R39 ;  /* 0x0000002706247220 */ /* 0x000fc40000410000 */
[----:B------:R-:W-:Y:S02]  /*b1a0*/  FMUL.FTZ R39, R4, R39 ;  /* 0x0000002704277220 */ /* 0x000fe40000410000 */
[----:B------:R-:W-:Y:S02]  /*b1b0*/  FMUL.FTZ R38, R43, R38 ;  /* 0x000000262b267220 */ /* 0x000fe40000410000 */
[-C--:B------:R-:W-:Y:S02]  /*b1c0*/  FFMA.FTZ R48, R41, R47.reuse, -R48 ;  /* 0x0000002f29307223 */ /* 0x080fe40000010830 */
        /* <DEDUP_REMOVED lines=9> */
.L_x_2326:
[----:B------:R-:W-:Y:S05]  /*b260*/  BSYNC B0 ;  /* 0x0000000000007941 */ /* 0x000fea0003800000 */
.L_x_2325:
        /* <DEDUP_REMOVED lines=45> */
.L_x_2328:
[----:B------:R-:W-:Y:S05]  /*b540*/  BSYNC B0 ;  /* 0x0000000000007941 */ /* 0x000fea0003800000 */
.L_x_2327:
        /* <DEDUP_REMOVED lines=45> */
.L_x_2330:
[----:B------:R-:W-:Y:S05]  /*b820*/  BSYNC B0 ;  /* 0x0000000000007941 */ /* 0x000fea0003800000 */
.L_x_2329:
        /* <DEDUP_REMOVED lines=45> */
.L_x_2303:
        /* <DEDUP_REMOVED lines=33> */
[----:B------:R-:W-:Y:S01]  /*bd10*/  SHF.R.S32.HI R5, RZ, 0x1f, R142 ;  /* 0x0000001fff057819 */ /* 0x000fe2000001148e */
[----:B------:R1:W2:Y:S01]  /*bd20*/  SHFL.IDX PT, R17, R22, RZ, 0x1c1f ;  /* 0x001c1fff16117589 */ /* 0x0002a200000e0000 */
[----:B------:R-:W-:Y:S01]  /*bd30*/  CS2R R54, SRZ ;  /* 0x0000000000367805 */ /* 0x000fe2000001ff00 */
[----:B------:R-:W-:Y:S01]  /*bd40*/  CS2R R52, SRZ ;  /* 0x0000000000347805 */ /* 0x000fe2000001ff00 */
[----:B------:R-:W-:Y:S01]  /*bd50*/  LEA.HI.X R20, R16, c[0x0][0x28c], R20, 0x1, P1 ;  /* 0x0000a30010147a11 */ /* 0x000fe200008f0c14 */
[----:B------:R1:W3:Y:S01]  /*bd60*/  SHFL.IDX PT, R14, R18, RZ, 0x1c1f ;  /* 0x001c1fff120e7589 */ /* 0x0002e200000e0000 */
[----:B------:R-:W-:Y:S01]  /*bd70*/  CS2R R70, SRZ ;  /* 0x0000000000467805 */ /* 0x000fe2000001ff00 */
[----:B------:R-:W-:Y:S01]  /*bd80*/  CS2R R68, SRZ ;  /* 0x0000000000447805 */ /* 0x000fe2000001ff00 */
[----:B------:R-:W-:Y:S01]  /*bd90*/  SHF.R.S32.HI R81, RZ, 0x3, R82 ;  /* 0x00000003ff517819 */ /* 0x000fe20000011452 */
[----:B------:R1:W4:Y:S01]  /*bda0*/  SHFL.IDX PT, R16, R21, RZ, 0x1c1f ;  /* 0x001c1fff15107589 */ /* 0x00032200000e0000 */
[----:B------:R-:W-:-:S03]  /*bdb0*/  SHF.R.S32.HI R65, RZ, 0x3, R66 ;  /* 0x00000003ff417819 */ /* 0x000fc60000011442 */
[----:B------:R1:W1:Y:S01]  /*bdc0*/  SHFL.IDX PT, R15, R20, RZ, 0x1c1f ;  /* 0x001c1fff140f7589 */ /* 0x00026200000e0000 */
[----:B------:R-:W-:Y:S05]  /*bdd0*/  @P0 BRA `(.L_x_2332) ;  /* 0x0000021000000947 */ /* 0x000fea0003800000 */
[----:B------:R-:W-:Y:S01]  /*bde0*/  ISETP.GE.AND P0, PT, R142, c[0x0][0x27c], PT ;  /* 0x00009f008e007a0c */ /* 0x000fe20003f06270 */
[----:B------:R-:W-:Y:S01]  /*bdf0*/  CS2R R58, SRZ ;  /* 0x00000000003a7805 */ /* 0x000fe2000001ff00 */
[----:B------:R-:W-:Y:S01]  /*be00*/  ISETP.GE.AND P2, PT, R137, c[0x0][0x27c], PT ;  /* 0x00009f0089007a0c */ /* 0x000fe20003f46270 */
[----:B------:R-:W-:Y:S01]  /*be10*/  CS2R R56, SRZ ;  /* 0x0000000000387805 */ /* 0x000fe2000001ff00 */
[----:B------:R-:W-:Y:S01]  /*be20*/  ISETP.GE.AND P1, PT, R136, c[0x0][0x27c], PT ;  /* 0x00009f0088007a0c */ /* 0x000fe20003f26270 */
[----:B------:R-:W-:Y:S01]  /*be30*/  CS2R R54, SRZ ;  /* 0x0000000000367805 */ /* 0x000fe2000001ff00 */
[----:B------:R-:W-:Y:S01]  /*be40*/  CS2R R52, SRZ ;  /* 0x0000000000347805 */ /* 0x000fe2000001ff00 */
[----:B------:R-:W-:Y:S01]  /*be50*/  CS2R R50, SRZ ;  /* 0x0000000000327805 */ /* 0x000fe2000001ff00 */
[----:B------:R-:W-:-:S05]  /*be60*/  CS2R R48, SRZ ;  /* 0x0000000000307805 */ /* 0x000fca000001ff00 */
[C---:B------:R-:W-:Y:S01]  /*be70*/  @!P0 IMAD.SHL.U32 R25, R142.reuse, 0x2, RZ ;  /* 0x000000028e198824 */ /* 0x040fe200078e00ff */
[----:B------:R-:W-:Y:S02]  /*be80*/  @!P0 SHF.L.U64.HI R6, R142, 0x1, R5 ;  /* 0x000000018e068819 */ /* 0x000fe40000010205 */
[----:B------:R-:W-:Y:S01]  /*be90*/  @!P2 SHF.L.U32 R19, R81, 0x3, RZ ;  /* 0x000000035113a819 */ /* 0x000fe200000006ff */
[----:B------:R-:W-:Y:S01]  /*bea0*/  @!P1 IMAD.SHL.U32 R31, R65, 0x8, RZ ;  /* 0x00000008411f9824 */ /* 0x000fe200078e00ff */
[-C--:B---3--:R-:W-:Y:S02]  /*beb0*/  @!P0 IADD3 R24, P3, R14, R25.reuse, RZ ;  /* 0x000000190e188210 */ /* 0x088fe40007f7e0ff */
[----:B----4-:R-:W-:Y:S01]  /*bec0*/  @!P0 IADD3 R28, P4, R16, R25, RZ ;  /* 0x00000019101c8210 */ /* 0x010fe20007f9e0ff */
[--C-:B--2---:R-:W-:Y:S01]  /*bed0*/  @!P1 IMAD.WIDE R32, R31, 0x2, R16.reuse ;  /* 0x000000021f209825 */ /* 0x104fe200078e0210 */
[----:B------:R-:W-:Y:S01]  /*bee0*/  CS2R R46, SRZ ;  /* 0x00000000002e7805 */ /* 0x000fe2000001ff00 */
[----:B------:R-:W-:Y:S01]  /*bef0*/  CS2R R44, SRZ ;  /* 0x00000000002c7805 */ /* 0x000fe2000001ff00 */
[----:B------:R-:W-:Y:S01]  /*bf00*/  CS2R R74, SRZ ;  /* 0x00000000004a7805 */ /* 0x000fe2000001ff00 */
[----:B------:R-:W-:Y:S01]  /*bf10*/  CS2R R72, SRZ ;  /* 0x0000000000487805 */ /* 0x000fe2000001ff00 */
[----:B------:R-:W-:Y:S01]  /*bf20*/  CS2R R70, SRZ ;  /* 0x0000000000467805 */ /* 0x000fe2000001ff00 */
[----:B------:R-:W-:Y:S01]  /*bf30*/  CS2R R68, SRZ ;  /* 0x0000000000447805 */ /* 0x000fe2000001ff00 */
[----:B------:R-:W-:Y:S01]  /*bf40*/  @!P2 IMAD.WIDE R34, R19, 0x2, R16 ;  /* 0x000000021322a825 */ /* 0x000fe200078e0210 */
[----:B------:R-:W-:Y:S01]  /*bf50*/  @!P0 IADD3.X R29, R17, R6, RZ, P4, !PT ;  /* 0x00000006111d8210 */ /* 0x000fe200027fe4ff */
[----:B------:R2:W5:Y:S02]  /*bf60*/  @!P1 LD.E.128 R48, [R32.64] ;  /* 0x0000000820309980 */ /* 0x000564000c101d00 */
[----:B-1----:R-:W-:-:S02]  /*bf70*/  @!P2 IMAD.WIDE R36, R19, 0x2, R14 ;  /* 0x000000021324a825 */ /* 0x002fc400078e020e */
[----:B------:R2:W5:Y:S02]  /*bf80*/  @!P2 LD.E.128 R56, [R34.64] ;  /* 0x000000082238a980 */ /* 0x000564000c101d00 */
[----:B------:R-:W-:Y:S02]  /*bf90*/  @!P1 IMAD.WIDE R30, R31, 0x2, R14 ;  /* 0x000000021f1e9825 */ /* 0x000fe400078e020e */
[----:B------:R2:W5:Y:S02]  /*bfa0*/  @!P2 LD.E.128 R52, [R36.64] ;  /* 0x000000082434a980 */ /* 0x000564000c101d00 */
[----:B------:R-:W-:Y:S02]  /*bfb0*/  @!P0 IMAD.X R25, R15, 0x1, R6, P3 ;  /* 0x000000010f198824 */ /* 0x000fe400018e0606 */
[----:B------:R2:W5:Y:S04]  /*bfc0*/  @!P1 LD.E.128 R44, [R30.64] ;  /* 0x000000081e2c9980 */ /* 0x000568000c101d00 */
[----:B------:R2:W5:Y:S04]  /*bfd0*/  @!P0 LD.E.128 R72, [R28.64] ;  /* 0x000000081c488980 */ /* 0x000568000c101d00 */
[----:B------:R2:W5:Y:S02]  /*bfe0*/  @!P0 LD.E.128 R68, [R24.64] ;  /* 0x0000000818448980 */ /* 0x000564000c101d00 */
.L_x_2332:
[----:B------:R-:W-:Y:S05]  /*bff0*/  BSYNC B0 ;  /* 0x0000000000007941 */ /* 0x000fea0003800000 */
.L_x_2331:
[----:B------:R-:W-:Y:S01]  /*c000*/  IADD3 R7, R7, 0x40, RZ ;  /* 0x0000004007077810 */ /* 0x000fe20007ffe0ff */
[----:B-1---5:R-:W-:Y:S01]  /*c010*/  IMAD.MOV.U32 R15, RZ, RZ, R50 ;  /* 0x000000ffff0f7224 */ /* 0x022fe200078e0032 */
[----:B------:R1:W4:Y:S01]  /*c020*/  SHFL.IDX PT, R63, R22, 0x1, 0x1c1f ;  /* 0x003c1f00163f7f89 */ /* 0x00032200000e0000 */
[----:B---3--:R-:W-:Y:S01]  /*c030*/  IMAD.MOV.U32 R14, RZ, RZ, R51 ;  /* 0x000000ffff0e7224 */ /* 0x008fe200078e0033 */
[----:B------:R-:W-:Y:S01]  /*c040*/  ISETP.GE.AND P0, PT, R7, R4, PT ;  /* 0x000000040700720c */ /* 0x000fe20003f06270 */
[----:B------:R-:W-:Y:S01]  /*c050*/  IMAD.MOV.U32 R7, RZ, RZ, R48 ;  /* 0x000000ffff077224 */ /* 0x000fe200078e0030 */
[----:B------:R-:W3:Y:S01]  /*c060*/  SHFL.IDX PT, R62, R21, 0x1, 0x1c1f ;  /* 0x003c1f00153e7f89 */ /* 0x000ee200000e0000 */
[----:B------:R-:W-:Y:S01]  /*c070*/  IMAD.MOV.U32 R6, RZ, RZ, R49 ;  /* 0x000000ffff067224 */ /* 0x000fe200078e0031 */
[----:B------:R-:W-:Y:S01]  /*c080*/  PRMT R92, R14, 0x5410, R15 ;  /* 0x000054100e5c7816 */ /* 0x000fe2000000000f */
[----:B------:R-:W-:Y:S01]  /*c090*/  IMAD.MOV.U32 R14, RZ, RZ, R59 ;  /* 0x000000ffff0e7224 */ /* 0x000fe200078e003b */
[----:B------:R-:W-:Y:S01]  /*c0a0*/  MOV R15, R58 ;  /* 0x0000003a000f7202 */ /* 0x000fe20000000f00 */
[----:B--2---:R-:W-:Y:S01]  /*c0b0*/  IMAD.MOV.U32 R17, RZ, RZ, R70 ;  /* 0x000000ffff117224 */ /* 0x004fe200078e0046 */
        /* <DEDUP_REMOVED lines=35> */
[----:B-1----:R-:W-:Y:S01]  /*c2f0*/  CS2R R22, SRZ ;  /* 0x0000000000167805 */ /* 0x002fe2000001ff00 */
[----:B------:R-:W-:Y:S01]  /*c300*/  PRMT R97, R6, 0x5410, R7 ;  /* 0x0000541006617816 */ /* 0x000fe20000000007 */
[----:B--2---:R-:W-:Y:S01]  /*c310*/  CS2R R20, SRZ ;  /* 0x0000000000147805 */ /* 0x004fe2000001ff00 */
[----:B------:R-:W-:Y:S01]  /*c320*/  CS2R R30, SRZ ;  /* 0x00000000001e7805 */ /* 0x000fe2000001ff00 */
[----:B------:R-:W-:Y:S01]  /*c330*/  CS2R R28, SRZ ;  /* 0x00000000001c7805 */ /* 0x000fe2000001ff00 */
[----:B------:R-:W-:Y:S01]  /*c340*/  CS2R R38, SRZ ;  /* 0x0000000000267805 */ /* 0x000fe2000001ff00 */
[----:B------:R-:W-:Y:S01]  /*c350*/  CS2R R36, SRZ ;  /* 0x0000000000247805 */ /* 0x000fe2000001ff00 */
[----:B------:R-:W-:Y:S05]  /*c360*/  @P0 BRA `(.L_x_2334) ;  /* 0x0000021000000947 */ /* 0x000fea0003800000 */
[----:B---34-:R-:W-:Y:S01]  /*c370*/  ISETP.GE.AND P0, PT, R142, c[0x0][0x27c], PT ;  /* 0x00009f008e007a0c */ /* 0x018fe20003f06270 */
        /* <DEDUP_REMOVED lines=12> */
[-C--:B------:R-:W-:Y:S02]  /*c440*/  @!P0 IADD3 R78, P4, R62, R16.reuse, RZ ;  /* 0x000000103e4e8210 */ /* 0x080fe40007f9e0ff */
[----:B------:R-:W-:Y:S01]  /*c450*/  @!P0 IADD3 R16, P3, R18, R16, RZ ;  /* 0x0000001012108210 */ /* 0x000fe20007f7e0ff */
[C-C-:B------:R-:W-:Y:S01]  /*c460*/  @!P2 IMAD.WIDE R102, R7.reuse, 0x2, R62.reuse ;  /* 0x000000020766a825 */ /* 0x140fe200078e023e */
[----:B------:R-:W-:Y:S01]  /*c470*/  CS2R R22, SRZ ;  /* 0x0000000000167805 */ /* 0x000fe2000001ff00 */
[----:B------:R-:W-:Y:S01]  /*c480*/  CS2R R20, SRZ ;  /* 0x0000000000147805 */ /* 0x000fe2000001ff00 */
[----:B------:R-:W-:Y:S01]  /*c490*/  CS2R R42, SRZ ;  /* 0x00000000002a7805 */ /* 0x000fe2000001ff00 */
[C---:B------:R-:W-:Y:S01]  /*c4a0*/  @!P1 IMAD.WIDE R86, R6.reuse, 0x2, R62 ;  /* 0x0000000206569825 */ /* 0x040fe200078e023e */
[----:B------:R-:W-:Y:S01]  /*c4b0*/  CS2R R40, SRZ ;  /* 0x0000000000287805 */ /* 0x000fe2000001ff00 */
[----:B------:R-:W-:Y:S01]  /*c4c0*/  CS2R R38, SRZ ;  /* 0x0000000000267805 */ /* 0x000fe2000001ff00 */
[----:B------:R-:W-:Y:S01]  /*c4d0*/  CS2R R36, SRZ ;  /* 0x0000000000247805 */ /* 0x000fe2000001ff00 */
[--C-:B------:R-:W-:Y:S01]  /*c4e0*/  @!P2 IMAD.WIDE R104, R7, 0x2, R18.reuse ;  /* 0x000000020768a825 */ /* 0x100fe200078e0212 */
[----:B------:R-:W-:Y:S01]  /*c4f0*/  @!P0 IADD3.X R79, R63, R5, RZ, P4, !PT ;  /* 0x000000053f4f8210 */ /* 0x000fe200027fe4ff */
[----:B------:R1:W5:Y:S02]  /*c500*/  @!P2 LD.E.128 R32, [R102.64] ;  /* 0x000000086620a980 */ /* 0x000364000c101d00 */
[----:B------:R-:W-:-:S02]  /*c510*/  @!P1 IMAD.WIDE R6, R6, 0x2, R18 ;  /* 0x0000000206069825 */ /* 0x000fc400078e0212 */
[----:B------:R1:W5:Y:S02]  /*c520*/  @!P2 LD.E.128 R28, [R104.64] ;  /* 0x00000008681ca980 */ /* 0x000364000c101d00 */
[----:B------:R-:W-:Y:S02]  /*c530*/  @!P0 IMAD.X R17, R19, 0x1, R5, P3 ;  /* 0x0000000113118824 */ /* 0x000fe400018e0605 */
[----:B------:R1:W5:Y:S04]  /*c540*/  @!P1 LD.E.128 R24, [R86.64] ;  /* 0x0000000856189980 */ /* 0x000368000c101d00 */
[----:B------:R1:W5:Y:S04]  /*c550*/  @!P1 LD.E.128 R20, [R6.64] ;  /* 0x0000000806149980 */ /* 0x000368000c101d00 */
[----:B------:R1:W5:Y:S04]  /*c560*/  @!P0 LD.E.128 R40, [R78.64] ;  /* 0x000000084e288980 */ /* 0x000368000c101d00 */
[----:B------:R1:W5:Y:S02]  /*c570*/  @!P0 LD.E.128 R36, [R16.64] ;  /* 0x0000000810248980 */ /* 0x000364000c101d00 */
.L_x_2334:
[----:B---34-:R-:W-:Y:S05]  /*c580*/  BSYNC B0 ;  /* 0x0000000000007941 */ /* 0x018fea0003800000 */
.L_x_2333:
        /* <DEDUP_REMOVED lines=39> */
[----:B------:R-:W-:Y:S01]  /*c800*/  PRMT R76, R4, 0x5410, R5 ;  /* 0x00005410044c7816 */ /* 0x000fe20000000005 */
[----:B------:R-:W-:Y:S01]  /*c810*/  IMAD.MOV.U32 R5, RZ, RZ, R36 ;  /* 0x000000ffff057224 */ /* 0x000fe200078e0024 */
[----:B------:R-:W-:Y:S01]  /*c820*/  MOV R6, R39 ;  /* 0x0000002700067202 */ /* 0x000fe20000000f00 */
[----:B------:R-:W-:Y:S01]  /*c830*/  IMAD.MOV.U32 R4, RZ, RZ, R37 ;  /* 0x000000ffff047224 */ /* 0x000fe200078e0025 */
        /* <DEDUP_REMOVED lines=105> */
.L_x_2338:
[----:B------:R-:W-:Y:S05]  /*ced0*/  BSYNC B0 ;  /* 0x0000000000007941 */ /* 0x000fea0003800000 */
.L_x_2337:
        /* <DEDUP_REMOVED lines=105> */
.L_x_2340:
[----:B------:R-:W-:Y:S05]  /*d570*/  BSYNC B0 ;  /* 0x0000000000007941 */ /* 0x000fea0003800000 */
.L_x_2339:
        /* <DEDUP_REMOVED lines=104> */
.L_x_2336:
[----:B------:R-:W-:Y:S05]  /*dc00*/  BSYNC B1 ;  /* 0x0000000000017941 */ /* 0x000fea0003800000 */
.L_x_2335:
        /* <DEDUP_REMOVED lines=110> */
.L_x_2342:
[----:B------:R-:W-:Y:S05]  /*e2f0*/  BSYNC B0 ;  /* 0x0000000000007941 */ /* 0x000fea0003800000 */
.L_x_2341:
        /* <DEDUP_REMOVED lines=105> */
.L_x_2344:
[----:B------:R-:W-:Y:S05]  /*e990*/  BSYNC B0 ;  /* 0x0000000000007941 */ /* 0x000fea0003800000 */
.L_x_2343:
        /* <DEDUP_REMOVED lines=104> */
.L_x_2320:
[----:B------:R-:W-:Y:S05]  /*f020*/  BSYNC B2 ;  /* 0x0000000000027941 */ /* 0x000fea0003800000 */
.L_x_2302:
[----:B------:R-:W-:-:S04]  /*f030*/  DEPBAR.LE SB0, 0x2 ;  /* 0x000080800000791a */ /* 0x000fc80000000000 */
[----:B------:R-:W-:Y:S01]  /*f040*/  BAR.SYNC.DEFER_BLOCKING 0x0 ;  /* 0x0000000000007b1d */ /* 0x000fe20000010000 */
[----:B------:R-:W-:-:S04]  /*f050*/  LOP3.LUT P0, RZ, R8, 0x2, RZ, 0xc0, !PT ;  /* 0x0000000208ff7812 */ /* 0x000fc8000780c0ff */
[----:B------:R-:W-:Y:S01]  /*f060*/  SEL R200, R2, 0xffffffe0, !P0 ;  /* 0xffffffe002c87807 */ /* 0x000fe20004000000 */
[----:B------:R-:W-:Y:S04]  /*f070*/  BSSY B0, `(.L_x_2345) ;  /* 0x0000025000007945 */ /* 0x000fe80003800000 */
[----:B------:R-:W-:Y:S01]  /*f080*/  IMAD.IADD R2, R196, 0x1, R200 ;  /* 0x00000001c4027824 */ /* 0x000fe200078e02c8 */
        /* <DEDUP_REMOVED lines=35> */
.L_x_2346:
[----:B------:R-:W-:Y:S05]  /*f2c0*/  BSYNC B0 ;  /* 0x0000000000007941 */ /* 0x000fea0003800000 */
.L_x_2345:
[----:B------:R-:W-:Y:S01]  /*f2d0*/  LOP3.LUT P0, RZ, R8, 0x4, RZ, 0xc0, !PT ;  /* 0x0000000408ff7812 */ /* 0x000fe2000780c0ff */
[C---:B-123--:R-:W-:Y:S01]  /*f2e0*/  HMMA.16816.F32 R20, R28.reuse, R16, RZ ;  /* 0x000000101c14723c */ /* 0x04efe200000018ff */
[----:B------:R-:W-:Y:S01]  /*f2f0*/  LDSM.16.M88.4 R36, [R194] ;  /* 0x00000000c224783b */ /* 0x000fe20000000200 */
[C---:B------:R-:W-:Y:S01]  /*f300*/  IMAD.IADD R173, R197.reuse, 0x1, R192 ;  /* 0x00000001c5ad7824 */ /* 0x040fe200078e02c0 */
[----:B------:R-:W-:Y:S01]  /*f310*/  SEL R201, R0, 0xffffffc0, !P0 ;  /* 0xffffffc000c97807 */ /* 0x000fe20004000000 */
[----:B------:R-:W-:Y:S01]  /*f320*/  IMAD.IADD R166, R197, 0x1, R139 ;  /* 0x00000001c5a67824 */ /* 0x000fe200078e028b */
[----:B------:R-:W0:Y:S01]  /*f330*/  LDGDEPBAR ;  /* 0x00000000000079af */ /* 0x000e220000000000 */
[----:B------:R-:W-:Y:S01]  /*f340*/  BSSY B0, `(.L_x_2347) ;  /* 0x000026a000007945 */ /* 0x000fe20003800000 */
[----:B------:R-:W-:Y:S01]  /*f350*/  IADD3 R0, R201, R196, R200 ;  /* 0x000000c4c9007210 */ /* 0x000fe20007ffe0c8 */
[----:B------:R-:W-:Y:S01]  /*f360*/  HMMA.16816.F32 R16, R28, R18, RZ ;  /* 0x000000121c10723c */ /* 0x000fe200000018ff */
[----:B------:R-:W-:-:S05]  /*f370*/  IMAD.IADD R8, R196, 0x1, R201 ;  /* 0x00000001c4087824 */ /* 0x000fca00078e02c9 */
[----:B------:R-:W1:Y:S02]  /*f380*/  LDSM.16.M88.4 R4, [R8] ;  /* 0x000000000804783b */ /* 0x000e640000000200 */
[C---:B------:R-:W-:Y:S02]  /*f390*/  HMMA.16816.F32 R56, R28.reuse, R52, RZ ;  /* 0x000000341c38723c */ /* 0x040fe400000018ff */
[----:B------:R-:W2:Y:S04]  /*f3a0*/  LDSM.16.M88.4 R72, [R8+0x1000] ;  /* 0x001000000848783b */ /* 0x000ea80000000200 */
[----:B------:R-:W3:Y:S02]  /*f3b0*/  LDSM.16.M88.4 R68, [R8+0x1800] ;  /* 0x001800000844783b */ /* 0x000ee40000000200 */
[C---:B------:R-:W-:Y:S02]  /*f3c0*/  HMMA.16816.F32 R52, R28.reuse, R54, RZ ;  /* 0x000000361c34723c */ /* 0x040fe400000018ff */
[----:B-----5:R-:W4:Y:S06]  /*f3d0*/  LDSM.16.M88.4 R76, [R8+0x800] ;  /* 0x00080000084c783b */ /* 0x020f2c0000000200 */
[C---:B----4-:R-:W-:Y:S08]  /*f3e0*/  HMMA.16816.F32 R64, R28.reuse, R60, RZ ;  /* 0x0000003c1c40723c */ /* 0x050ff000000018ff */
[C---:B------:R-:W-:Y:S08]  /*f3f0*/  HMMA.16816.F32 R60, R28.reuse, R62, RZ ;  /* 0x0000003e1c3c723c */ /* 0x040ff000000018ff */
[C---:B------:R-:W-:Y:S08]  /*f400*/  HMMA.16816.F32 R48, R28.reuse, R24, RZ ;  /* 0x000000181c30723c */ /* 0x040ff000000018ff */
[----:B------:R-:W-:Y:S01]  /*f410*/  HMMA.16816.F32 R28, R28, R26, RZ ;  /* 0x0000001a1c1c723c */ /* 0x000fe200000018ff */
[----:B------:R-:W-:Y:S07]  /*f420*/  LDSM.16.M88.4 R24, [R193] ;  /* 0x00000000c118783b */ /* 0x000fee0000000200 */
[C---:B------:R-:W-:Y:S08]  /*f430*/  HMMA.16816.F32 R20, R44.reuse, R12, R20 ;  /* 0x0000000c2c14723c */ /* 0x040ff00000001814 */
[C---:B------:R-:W-:Y:S01]  /*f440*/  HMMA.16816.F32 R16, R44.reuse, R14, R16 ;  /* 0x0000000e2c10723c */ /* 0x040fe20000001810 */
[----:B------:R-:W4:Y:S07]  /*f450*/  LDSM.16.M88.4 R12, [R0] ;  /* 0x00000000000c783b */ /* 0x000f2e0000000200 */
        /* <DEDUP_REMOVED lines=8> */
[----:B------:R-:W4:Y:S04]  /*f4e0*/  LDSM.16.M88.4 R32, [R0+0x1000] ;  /* 0x001000000020783b */ /* 0x000f280000000200 */
[----:B------:R-:W4:Y:S03]  /*f4f0*/  LDSM.16.M88.4 R28, [R0+0x1800] ;  /* 0x00180000001c783b */ /* 0x000f260000000200 */
[C---:B-1----:R-:W-:Y:S08]  /*f500*/  HMMA.16816.F32 R20, R36.reuse, R4, R20 ;  /* 0x000000042414723c */ /* 0x042ff00000001814 */
[C---:B------:R-:W-:Y:S01]  /*f510*/  HMMA.16816.F32 R16, R36.reuse, R6, R16 ;  /* 0x000000062410723c */ /* 0x040fe20000001810 */
[----:B------:R-:W1:Y:S07]  /*f520*/  LDSM.16.M88.4 R4, [R196+0x2000] ;  /* 0x00200000c404783b */ /* 0x000e6e0000000200 */
[C---:B--2---:R-:W-:Y:S08]  /*f530*/  HMMA.16816.F32 R56, R36.reuse, R72, R56 ;  /* 0x000000482438723c */ /* 0x044ff00000001838 */
[C---:B------:R-:W-:Y:S01]  /*f540*/  HMMA.16816.F32 R52, R36.reuse, R74, R52 ;  /* 0x0000004a2434723c */ /* 0x040fe20000001834 */
[----:B------:R-:W2:Y:S07]  /*f550*/  LDSM.16.M88.4 R72, [R196+0x3000] ;  /* 0x00300000c448783b */ /* 0x000eae0000000200 */
[C---:B---3--:R-:W-:Y:S08]  /*f560*/  HMMA.16816.F32 R48, R36.reuse, R68, R48 ;  /* 0x000000442430723c */ /* 0x048ff00000001830 */
[C---:B------:R-:W-:Y:S01]  /*f570*/  HMMA.16816.F32 R44, R36.reuse, R70, R44 ;  /* 0x00000046242c723c */ /* 0x040fe2000000182c */
[----:B------:R-:W-:Y:S07]  /*f580*/  LDSM.16.M88.4 R68, [R196+0x3800] ;  /* 0x00380000c444783b */ /* 0x000fee0000000200 */
        /* <DEDUP_REMOVED lines=10> */
[C---:B------:R-:W-:Y:S08]  /*f630*/  HMMA.16816.F32 R48, R24.reuse, R28, R48 ;  /* 0x0000001c1830723c */ /* 0x040ff00000001830 */
[C---:B------:R-:W-:Y:S01]  /*f640*/  HMMA.16816.F32 R44, R24.reuse, R30, R44 ;  /* 0x0000001e182c723c */ /* 0x040fe2000000182c */
[----:B------:R-:W3:Y:S07]  /*f650*/  LDSM.16.M88.4 R28, [R2+0x3000] ;  /* 0x00300000021c783b */ /* 0x000eee0000000200 */
[C---:B------:R-:W-:Y:S08]  /*f660*/  HMMA.16816.F32 R64, R24.reuse, R80, R64 ;  /* 0x000000501840723c */ /* 0x040ff00000001840 */
[----:B------:R-:W-:Y:S01]  /*f670*/  HMMA.16816.F32 R60, R24, R82, R60 ;  /* 0x00000052183c723c */ /* 0x000fe2000000183c */
[----:B------:R-:W-:Y:S04]  /*f680*/  LDSM.16.M88.4 R80, [R194+0x4000] ;  /* 0x00400000c250783b */ /* 0x000fe80000000200 */
[----:B------:R-:W-:Y:S03]  /*f690*/  LDSM.16.M88.4 R24, [R2+0x3800] ;  /* 0x003800000218783b */ /* 0x000fe60000000200 */
        /* <DEDUP_REMOVED lines=10> */
[----:B------:R-:W-:Y:S01]  /*f740*/  HMMA.16816.F32 R16, R12, R38, R16 ;  /* 0x000000260c10723c */ /* 0x000fe20000001810 */
[----:B------:R-:W-:Y:S07]  /*f750*/  LDSM.16.M88.4 R36, [R0+0x2000] ;  /* 0x002000000024783b */ /* 0x000fee0000000200 */
[C---:B------:R-:W-:Y:S08]  /*f760*/  HMMA.16816.F32 R48, R40.reuse, R68, R48 ;  /* 0x000000442830723c */ /* 0x040ff00000001830 */
[----:B------:R-:W-:Y:S01]  /*f770*/  HMMA.16816.F32 R44, R40, R70, R44 ;  /* 0x00000046282c723c */ /* 0x000fe2000000182c */
[----:B------:R-:W4:Y:S04]  /*f780*/  LDSM.16.M88.4 R40, [R193+0x4000] ;  /* 0x00400000c128783b */ /* 0x000f280000000200 */
[----:B------:R-:W2:Y:S03]  /*f790*/  LDSM.16.M88.4 R68, [R8+0x3800] ;  /* 0x003800000844783b */ /* 0x000ea60000000200 */
[C---:B------:R-:W-:Y:S08]  /*f7a0*/  HMMA.16816.F32 R56, R12.reuse, R28, R56 ;  /* 0x0000001c0c38723c */ /* 0x040ff00000001838 */
[C---:B------:R-:W-:Y:S01]  /*f7b0*/  HMMA.16816.F32 R52, R12.reuse, R30, R52 ;  /* 0x0000001e0c34723c */ /* 0x040fe20000001834 */
[----:B------:R-:W2:Y:S07]  /*f7c0*/  LDSM.16.M88.4 R28, [R0+0x3000] ;  /* 0x00300000001c783b */ /* 0x000eae0000000200 */
[C---:B------:R-:W-:Y:S08]  /*f7d0*/  HMMA.16816.F32 R64, R12.reuse, R32, R64 ;  /* 0x000000200c40723c */ /* 0x040ff00000001840 */
[----:B------:R-:W-:Y:S01]  /*f7e0*/  HMMA.16816.F32 R60, R12, R34, R60 ;  /* 0x000000220c3c723c */ /* 0x000fe2000000183c */
[----:B------:R-:W3:Y:S07]  /*f7f0*/  LDSM.16.M88.4 R32, [R0+0x2800] ;  /* 0x002800000020783b */ /* 0x000eee0000000200 */
[C---:B-1----:R-:W-:Y:S08]  /*f800*/  HMMA.16816.F32 R20, R80.reuse, R4, R20 ;  /* 0x000000045014723c */ /* 0x042ff00000001814 */
[----:B------:R-:W-:Y:S01]  /*f810*/  HMMA.16816.F32 R16, R80, R6, R16 ;  /* 0x000000065010723c */ /* 0x000fe20000001810 */
[----:B------:R-:W-:Y:S07]  /*f820*/  LDSM.16.M88.4 R4, [R196+0x4000] ;  /* 0x00400000c404783b */ /* 0x000fee0000000200 */
[C---:B------:R-:W-:Y:S08]  /*f830*/  HMMA.16816.F32 R48, R12.reuse, R24, R48 ;  /* 0x000000180c30723c */ /* 0x040ff00000001830 */
[----:B------:R-:W-:Y:S01]  /*f840*/  HMMA.16816.F32 R44, R12, R26, R44 ;  /* 0x0000001a0c2c723c */ /* 0x000fe2000000182c */
[----:B------:R-:W1:Y:S04]  /*f850*/  LDSM.16.M88.4 R12, [R198+0x8000] ;  /* 0x00800000c60c783b */ /* 0x000e680000000200 */
[----:B------:R-:W1:Y:S03]  /*f860*/  LDSM.16.M88.4 R24, [R0+0x3800] ;  /* 0x003800000018783b */ /* 0x000e660000000200 */
[C---:B--2---:R-:W-:Y:S08]  /*f870*/  HMMA.16816.F32 R56, R80.reuse, R72, R56 ;  /* 0x000000485038723c */ /* 0x044ff00000001838 */
[C---:B------:R-:W-:Y:S08]  /*f880*/  HMMA.16816.F32 R52, R80.reuse, R74, R52 ;  /* 0x0000004a5034723c */ /* 0x040ff00000001834 */
[C---:B---3--:R-:W-:Y:S08]  /*f890*/  HMMA.16816.F32 R64, R80.reuse, R76, R64 ;  /* 0x0000004c5040723c */ /* 0x048ff00000001840 */
[----:B------:R-:W-:Y:S08]  /*f8a0*/  HMMA.16816.F32 R60, R80, R78, R60 ;  /* 0x0000004e503c723c */ /* 0x000ff0000000183c */
[C---:B----4-:R-:W-:Y:S08]  /*f8b0*/  HMMA.16816.F32 R20, R40.reuse, R36, R20 ;  /* 0x000000242814723c */ /* 0x050ff00000001814 */
[----:B------:R-:W-:Y:S01]  /*f8c0*/  HMMA.16816.F32 R72, R40, R38, R16 ;  /* 0x000000262848723c */ /* 0x000fe20000001810 */
[----:B------:R-:W-:Y:S04]  /*f8d0*/  LDSM.16.M88.4 R36, [R195+0x8000] ;  /* 0x00800000c324783b */ /* 0x000fe80000000200 */
[----:B------:R-:W-:Y:S03]  /*f8e0*/  LDSM.16.M88.4 R16, [R2+0x4000] ;  /* 0x004000000210783b */ /* 0x000fe60000000200 */
[C---:B------:R-:W-:Y:S08]  /*f8f0*/  HMMA.16816.F32 R48, R80.reuse, R68, R48 ;  /* 0x000000445030723c */ /* 0x040ff00000001830 */
[----:B------:R-:W-:Y:S01]  /*f900*/  HMMA.16816.F32 R44, R80, R70, R44 ;  /* 0x00000046502c723c */ /* 0x000fe2000000182c */
[----:B------:R-:W2:Y:S04]  /*f910*/  LDSM.16.M88.4 R68, [R196+0x4800] ;  /* 0x00480000c444783b */ /* 0x000ea80000000200 */
[----:B------:R-:W-:Y:S03]  /*f920*/  LDSM.16.M88.4 R80, [R2+0x5000] ;  /* 0x005000000250783b */ /* 0x000fe60000000200 */
[C---:B------:R-:W-:Y:S08]  /*f930*/  HMMA.16816.F32 R56, R40.reuse, R28, R56 ;  /* 0x0000001c2838723c */ /* 0x040ff00000001838 */
[C---:B------:R-:W-:Y:S01]  /*f940*/  HMMA.16816.F32 R52, R40.reuse, R30, R52 ;  /* 0x0000001e2834723c */ /* 0x040fe20000001834 */
[----:B------:R-:W3:Y:S07]  /*f950*/  LDSM.16.M88.4 R28, [R196+0x5000] ;  /* 0x00500000c41c783b */ /* 0x000eee0000000200 */
[C---:B------:R-:W-:Y:S08]  /*f960*/  HMMA.16816.F32 R64, R40.reuse, R32, R64 ;  /* 0x000000202840723c */ /* 0x040ff00000001840 */
[----:B------:R-:W-:Y:S01]  /*f970*/  HMMA.16816.F32 R60, R40, R34, R60 ;  /* 0x00000022283c723c */ /* 0x000fe2000000183c */
[----:B------:R-:W4:Y:S07]  /*f980*/  LDSM.16.M88.4 R32, [R2+0x4800] ;  /* 0x004800000220783b */ /* 0x000f2e0000000200 */
[C---:B-1----:R-:W-:Y:S08]  /*f990*/  HMMA.16816.F32 R20, R12.reuse, R4, R20 ;  /* 0x000000040c14723c */ /* 0x042ff00000001814 */
[----:B------:R-:W-:Y:S01]  /*f9a0*/  HMMA.16816.F32 R72, R12, R6, R72 ;  /* 0x000000060c48723c */ /* 0x000fe20000001848 */
[----:B------:R-:W-:Y:S07]  /*f9b0*/  LDSM.16.M88.4 R4, [R8+0x4000] ;  /* 0x004000000804783b */ /* 0x000fee0000000200 */
[C---:B------:R-:W-:Y:S08]  /*f9c0*/  HMMA.16816.F32 R48, R40.reuse, R24, R48 ;  /* 0x000000182830723c */ /* 0x040ff00000001830 */
[----:B------:R-:W-:Y:S01]  /*f9d0*/  HMMA.16816.F32 R44, R40, R26, R44 ;  /* 0x0000001a282c723c */ /* 0x000fe2000000182c */
[----:B------:R-:W1:Y:S04]  /*f9e0*/  LDSM.16.M88.4 R24, [R194+0x8000] ;  /* 0x00800000c218783b */ /* 0x000e680000000200 */
[----:B------:R-:W-:Y:S03]  /*f9f0*/  LDSM.16.M88.4 R40, [R0+0x4000] ;  /* 0x004000000028783b */ /* 0x000fe60000000200 */
[----:B--2---:R-:W-:Y:S08]  /*fa00*/  HMMA.16816.F32 R64, R12, R68, R64 ;  /* 0x000000440c40723c */ /* 0x004ff00000001840 */
[----:B------:R-:W-:Y:S08]  /*fa10*/  HMMA.16816.F32 R20, R36, R16, R20 ;  /* 0x000000102414723c */ /* 0x000ff00000001814 */
[----:B------:R-:W-:Y:S01]  /*fa20*/  HMMA.16816.F32 R68, R12, R70, R60 ;  /* 0x000000460c44723c */ /* 0x000fe2000000183c */
[----:B------:R-:W-:Y:S07]  /*fa30*/  LDSM.16.M88.4 R60, [R193+0x8000] ;  /* 0x00800000c13c783b */ /* 0x000fee0000000200 */
[----:B------:R-:W-:Y:S01]  /*fa40*/  HMMA.16816.F32 R72, R36, R18, R72 ;  /* 0x000000122448723c */ /* 0x000fe20000001848 */
[----:B------:R-:W2:Y:S07]  /*fa50*/  LDSM.16.M88.4 R16, [R196+0x5800] ;  /* 0x00580000c410783b */ /* 0x000eae0000000200 */
[----:B---3--:R-:W-:Y:S01]  /*fa60*/  HMMA.16816.F32 R76, R12, R28, R56 ;  /* 0x0000001c0c4c723c */ /* 0x008fe20000001838 */
[----:B------:R-:W3:Y:S07]  /*fa70*/  LDSM.16.M88.4 R56, [R8+0x4800] ;  /* 0x004800000838783b */ /* 0x000eee0000000200 */
[----:B----4-:R-:W-:Y:S08]  /*fa80*/  HMMA.16816.F32 R64, R36, R32, R64 ;  /* 0x000000202440723c */ /* 0x010ff00000001840 */
[----:B------:R-:W-:Y:S01]  /*fa90*/  HMMA.16816.F32 R52, R12, R30, R52 ;  /* 0x0000001e0c34723c */ /* 0x000fe20000001834 */
[----:B------:R-:W4:Y:S07]  /*faa0*/  LDSM.16.M88.4 R28, [R8+0x5000] ;  /* 0x00500000081c783b */ /* 0x000f2e0000000200 */
[----:B------:R-:W-:Y:S01]  /*fab0*/  HMMA.16816.F32 R68, R36, R34, R68 ;  /* 0x000000222444723c */ /* 0x000fe20000001844 */
[----:B------:R-:W3:Y:S07]  /*fac0*/  LDSM.16.M88.4 R32, [R2+0x5800] ;  /* 0x005800000220783b */ /* 0x000eee0000000200 */
[C---:B-1----:R-:W-:Y:S08]  /*fad0*/  HMMA.16816.F32 R20, R24.reuse, R4, R20 ;  /* 0x000000041814723c */ /* 0x042ff00000001814 */
[----:B------:R-:W-:Y:S01]  /*fae0*/  HMMA.16816.F32 R72, R24, R6, R72 ;  /* 0x000000061848723c */ /* 0x000fe20000001848 */
[----:B------:R-:W1:Y:S07]  /*faf0*/  LDSM.16.M88.4 R4, [R0+0x4800] ;  /* 0x004800000004783b */ /* 0x000e6e0000000200 */
[----:B--2---:R-:W-:Y:S08]  /*fb00*/  HMMA.16816.F32 R48, R12, R16, R48 ;  /* 0x000000100c30723c */ /* 0x004ff00000001830 */
[----:B------:R-:W-:Y:S08]  /*fb10*/  HMMA.16816.F32 R76, R36, R80, R76 ;  /* 0x00000050244c723c */ /* 0x000ff0000000184c */
[----:B------:R-:W-:Y:S01]  /*fb20*/  HMMA.16816.F32 R44, R12, R18, R44 ;  /* 0x000000120c2c723c */ /* 0x000fe2000000182c */
[----:B------:R-:W2:Y:S04]  /*fb30*/  LDSM.16.M88.4 R12, [R0+0x5000] ;  /* 0x00500000000c783b */ /* 0x000ea80000000200 */
[----:B------:R1:W2:Y:S03]  /*fb40*/  LDSM.16.M88.4 R16, [R8+0x5800] ;  /* 0x005800000810783b */ /* 0x0002a60000000200 */
[C---:B---3--:R-:W-:Y:S08]  /*fb50*/  HMMA.16816.F32 R64, R24.reuse, R56, R64 ;  /* 0x000000381840723c */ /* 0x048ff00000001840 */
[----:B------:R-:W-:Y:S08]  /*fb60*/  HMMA.16816.F32 R68, R24, R58, R68 ;  /* 0x0000003a1844723c */ /* 0x000ff00000001844 */
[----:B------:R-:W-:Y:S01]  /*fb70*/  HMMA.16816.F32 R52, R36, R82, R52 ;  /* 0x000000522434723c */ /* 0x000fe20000001834 */
[----:B-1----:R-:W-:-:S07]  /*fb80*/  IMAD.IADD R8, R222, 0x1, R209 ;  /* 0x00000001de087824 */ /* 0x002fce00078e02d1 */
[----:B----4-:R-:W-:Y:S08]  /*fb90*/  HMMA.16816.F32 R76, R24, R28, R76 ;  /* 0x0000001c184c723c */ /* 0x010ff0000000184c */
[C---:B------:R-:W-:Y:S08]  /*fba0*/  HMMA.16816.F32 R48, R36.reuse, R32, R48 ;  /* 0x000000202430723c */ /* 0x040ff00000001830 */
[----:B------:R-:W-:Y:S07]  /*fbb0*/  HMMA.16816.F32 R44, R36, R34, R44 ;  /* 0x00000022242c723c */ /* 0x000fee000000182c */
[----:B------:R-:W-:Y:S01]  /*fbc0*/  IMAD.MOV.U32 R34, RZ, RZ, -0x40 ;  /* 0xffffffc0ff227424 */ /* 0x000fe200078e00ff */
[C---:B------:R-:W-:Y:S08]  /*fbd0*/  HMMA.16816.F32 R64, R60.reuse, R4, R64 ;  /* 0x000000043c40723c */ /* 0x040ff00000001840 */
[----:B------:R-:W-:Y:S01]  /*fbe0*/  HMMA.16816.F32 R68, R60, R6, R68 ;  /* 0x000000063c44723c */ /* 0x000fe20000001844 */
[----:B------:R-:W1:Y:S01]  /*fbf0*/  LDSM.16.M88.4 R4, [R0+0x5800] ;  /* 0x005800000004783b */ /* 0x000e620000000200 */
[----:B------:R-:W-:-:S04]  /*fc00*/  DEPBAR.LE SB0, 0x2 ;  /* 0x000080800000791a */ /* 0x000fc80000000000 */
[----:B------:R-:W-:Y:S02]  /*fc10*/  BAR.SYNC.DEFER_BLOCKING 0x0 ;  /* 0x0000000000007b1d */ /* 0x000fe40000010000 */
[----:B------:R-:W-:Y:S08]  /*fc20*/  HMMA.16816.F32 R52, R24, R30, R52 ;  /* 0x0000001e1834723c */ /* 0x000ff00000001834 */
[----:B--2---:R-:W-:Y:S01]  /*fc30*/  HMMA.16816.F32 R76, R60, R12, R76 ;  /* 0x0000000c3c4c723c */ /* 0x004fe2000000184c */
[----:B------:R-:W-:-:S02]  /*fc40*/  FMUL.FTZ R32, R65, c[0x0][0x320] ;  /* 0x0000c80041207a20 */ /* 0x000fc40000410000 */
[----:B------:R-:W-:Y:S02]  /*fc50*/  FMUL.FTZ R29, R64, c[0x0][0x320] ;  /* 0x0000c800401d7a20 */ /* 0x000fe40000410000 */
[----:B------:R-:W-:Y:S02]  /*fc60*/  FMUL.FTZ R33, R66, c[0x0][0x320] ;  /* 0x0000c80042217a20 */ /* 0x000fe40000410000 */
[----:B------:R-:W-:Y:S01]  /*fc70*/  @P6 IMAD.HI.U32 R13, R8, c[0x0][0x2c8], RZ ;  /* 0x0000b200080d6a27 */ /* 0x000fe200078e00ff */
[----:B------:R-:W-:Y:S01]  /*fc80*/  HMMA.16816.F32 R48, R24, R16, R48 ;  /* 0x000000101830723c */ /* 0x000fe20000001830 */
[----:B------:R-:W-:Y:S02]  /*fc90*/  MUFU.TANH R32, R32 ;  /* 0x0000002000207308 */ /* 0x000fe40000002400 */
[----:B------:R-:W-:Y:S01]  /*fca0*/  FMUL.FTZ R69, R69, c[0x0][0x320] ;  /* 0x0000c80045457a20 */ /* 0x000fe20000410000 */
[----:B------:R-:W-:Y:S01]  /*fcb0*/  @P6 SHF.R.U32.HI R8, RZ, c[0x0][0x2cc], R13 ;  /* 0x0000b300ff086a19 */ /* 0x000fe2000001160d */
[----:B------:R-:W-:Y:S01]  /*fcc0*/  FMUL.FTZ R68, R68, c[0x0][0x320] ;  /* 0x0000c80044447a20 */ /* 0x000fe20000410000 */
[----:B------:R-:W-:Y:S01]  /*fcd0*/  LDSM.16.MT88.4 R112, [R139] ;  /* 0x000000008b70783b */ /* 0x000fe20000004200 */
[----:B------:R-:W-:Y:S01]  /*fce0*/  FMUL.FTZ R30, R67, c[0x0][0x320] ;  /* 0x0000c800431e7a20 */ /* 0x000fe20000410000 */
[----:B------:R-:W-:Y:S01]  /*fcf0*/  HMMA.16816.F32 R20, R60, R40, R20 ;  /* 0x000000283c14723c */ /* 0x000fe20000001814 */
[----:B------:R-:W-:Y:S01]  /*fd00*/  MUFU.TANH R29, R29 ;  /* 0x0000001d001d7308 */ /* 0x000fe20000002400 */
[----:B------:R-:W-:Y:S01]  /*fd10*/  FMUL.FTZ R70, R70, c[0x0][0x320] ;  /* 0x0000c80046467a20 */ /* 0x000fe20000410000 */
[----:B------:R-:W-:Y:S01]  /*fd20*/  LDSM.16.MT88.4 R120, [R173] ;  /* 0x00000000ad78783b */ /* 0x000fe20000004200 */
[----:B------:R-:W-:-:S03]  /*fd30*/  FMUL.FTZ R13, R71, c[0x0][0x320] ;  /* 0x0000c800470d7a20 */ /* 0x000fc60000410000 */
[----:B------:R-:W-:Y:S01]  /*fd40*/  LDSM.16.MT88.4 R84, [R173+0x4000] ;  /* 0x00400000ad54783b */ /* 0x000fe20000004200 */
[----:B------:R-:W-:Y:S01]  /*fd50*/  HMMA.16816.F32 R44, R24, R18, R44 ;  /* 0x00000012182c723c */ /* 0x000fe2000000182c */
[----:B------:R-:W-:Y:S01]  /*fd60*/  FMUL.FTZ R76, R76, c[0x0][0x320] ;  /* 0x0000c8004c4c7a20 */ /* 0x000fe20000410000 */
[----:B------:R-:W-:Y:S01]  /*fd70*/  MUFU.TANH R16, R69 ;  /* 0x0000004500107308 */ /* 0x000fe20000002400 */
[----:B------:R-:W-:Y:S01]  /*fd80*/  FMUL.FTZ R77, R77, c[0x0][0x320] ;  /* 0x0000c8004d4d7a20 */ /* 0x000fe20000410000 */
[----:B------:R-:W-:Y:S01]  /*fd90*/  LDSM.16.MT88.4 R128, [R192] ;  /* 0x00000000c080783b */ /* 0x000fe20000004200 */
[----:B------:R-:W-:Y:S02]  /*fda0*/  FMUL.FTZ R78, R78, c[0x0][0x320] ;  /* 0x0000c8004e4e7a20 */ /* 0x000fe40000410000 */
[C---:B------:R-:W-:Y:S01]  /*fdb0*/  IMAD R18, R9.reuse, R34, 0x1 ;  /* 0x0000000109127424 */ /* 0x040fe200078e0222 */
[C---:B------:R-:W-:Y:S01]  /*fdc0*/  HMMA.16816.F32 R72, R60.reuse, R42, R72 ;  /* 0x0000002a3c48723c */ /* 0x040fe20000001848 */
[--C-:B------:R-:W-:Y:S01]  /*fdd0*/  IMAD R24, R9, -0x40, R242.reuse ;  /* 0xffffffc009187824 */ /* 0x100fe200078e02f2 */
[----:B------:R-:W-:Y:S01]  /*fde0*/  MUFU.TANH R204, R76 ;  /* 0x0000004c00cc7308 */ /* 0x000fe20000002400 */
[----:B------:R-:W-:Y:S01]  /*fdf0*/  FMUL.FTZ R79, R79, c[0x0][0x320] ;  /* 0x0000c8004f4f7a20 */ /* 0x000fe20000410000 */
[----:B------:R-:W-:Y:S01]  /*fe00*/  IADD3 R18, -R221, R18, R242 ;  /* 0x00000012dd127210 */ /* 0x000fe20007ffe1f2 */
[----:B------:R-:W-:Y:S01]  /*fe10*/  IMAD.IADD R24, R24, 0x1, -R221 ;  /* 0x0000000118187824 */ /* 0x000fe200078e0add */
[----:B------:R-:W-:Y:S02]  /*fe20*/  LDSM.16.MT88.4 R104, [R223] ;  /* 0x00000000df68783b */ /* 0x000fe40000004200 */
[C---:B------:R-:W-:Y:S01]  /*fe30*/  HMMA.16816.F32 R52, R60.reuse, R14, R52 ;  /* 0x0000000e3c34723c */ /* 0x040fe20000001834 */
[----:B------:R-:W-:Y:S01]  /*fe40*/  FMUL.FTZ R20, R20, c[0x0][0x320] ;  /* 0x0000c80014147a20 */ /* 0x000fe20000410000 */
[----:B------:R-:W2:Y:S01]  /*fe50*/  SHFL.IDX PT, R14, R8, RZ, 0x1c1f ;  /* 0x001c1fff080e7589 */ /* 0x000ea200000e0000 */
[----:B------:R-:W-:Y:S01]  /*fe60*/  FMUL.FTZ R40, R21, c[0x0][0x320] ;  /* 0x0000c80015287a20 */ /* 0x000fe20000410000 */
[----:B------:R-:W-:Y:S01]  /*fe70*/  MUFU.TANH R12, R68 ;  /* 0x00000044000c7308 */ /* 0x000fe20000002400 */
[----:B------:R-:W-:Y:S01]  /*fe80*/  FMUL.FTZ R21, R22, c[0x0][0x320] ;  /* 0x0000c80016157a20 */ /* 0x000fe20000410000 */
[----:B------:R-:W3:Y:S01]  /*fe90*/  SHFL.IDX PT, R8, R8, 0x1, 0x1c1f ;  /* 0x003c1f0008087f89 */ /* 0x000ee200000e0000 */
[----:B------:R-:W-:Y:S01]  /*fea0*/  FMUL.FTZ R22, R23, c[0x0][0x320] ;  /* 0x0000c80017167a20 */ /* 0x000fe20000410000 */
[C---:B-1----:R-:W-:Y:S02]  /*feb0*/  HMMA.16816.F32 R48, R60.reuse, R4, R48 ;  /* 0x000000043c30723c */ /* 0x042fe40000001830 */
[----:B------:R-:W-:Y:S02]  /*fec0*/  LDSM.16.MT88.4 R92, [R139+0x4000] ;  /* 0x004000008b5c783b */ /* 0x000fe40000004200 */
[----:B------:R-:W1:Y:S02]  /*fed0*/  MUFU.TANH R20, R20 ;  /* 0x0000001400147308 */ /* 0x000e640000002400 */
[----:B------:R-:W-:Y:S01]  /*fee0*/  LDSM.16.MT88.4 R144, [R173+0x2800] ;  /* 0x00280000ad90783b */ /* 0x000fe20000004200 */
[----:B------:R-:W-:Y:S01]  /*fef0*/  IMAD.IADD R5, R18, 0x1, -R241 ;  /* 0x0000000112057824 */ /* 0x000fe200078e0af1 */
[----:B------:R-:W-:Y:S01]  /*ff00*/  HMMA.16816.F32 R44, R60, R6, R44 ;  /* 0x000000063c2c723c */ /* 0x000fe2000000182c */
[----:B------:R-:W-:Y:S01]  /*ff10*/  FMUL.FTZ R23, R72, c[0x0][0x320] ;  /* 0x0000c80048177a20 */ /* 0x000fe20000410000 */
[----:B------:R-:W-:Y:S01]  /*ff20*/  LDSM.16.MT88.4 R60, [R139+0x2000] ;  /* 0x002000008b3c783b */ /* 0x000fe20000004200 */
[----:B------:R-:W-:Y:S01]  /*ff30*/  FMUL.FTZ R41, R73, c[0x0][0x320] ;  /* 0x0000c80049297a20 */ /* 0x000fe20000410000 */
[----:B------:R-:W4:Y:S01]  /*ff40*/  MUFU.TANH R40, R40 ;  /* 0x0000002800287308 */ /* 0x000f220000002400 */
[----:B------:R-:W-:Y:S01]  /*ff50*/  FMUL.FTZ R2, R74, c[0x0][0x320] ;  /* 0x0000c8004a027a20 */ /* 0x000fe20000410000 */
[----:B------:R-:W-:Y:S01]  /*ff60*/  LDSM.16.MT88.4 R36, [R173+0x4800] ;  /* 0x00480000ad24783b */ /* 0x000fe20000004200 */
[----:B------:R-:W-:-:S02]  /*ff70*/  FMUL.FTZ R28, R75, c[0x0][0x320] ;  /* 0x0000c8004b1c7a20 */ /* 0x000fc40000410000 */
[----:B------:R-:W-:Y:S02]  /*ff80*/  FMUL.FTZ R52, R52, c[0x0][0x320] ;  /* 0x0000c80034347a20 */ /* 0x000fe40000410000 */
[----:B--2---:R-:W-:Y:S01]  /*ff90*/  IMAD.IADD R9, R5, 0x1, R14 ;  /* 0x0000000105097824 */ /* 0x004fe200078e020e */
[----:B------:R-:W2:Y:S01]  /*ffa0*/  MUFU.TANH R23, R23 ;  /* 0x0000001700177308 */ /* 0x000ea20000002400 */
[----:B------:R-:W-:Y:S02]  /*ffb0*/  FMUL.FTZ R53, R53, c[0x0][0x320] ;  /* 0x0000c80035357a20 */ /* 0x000fe40000410000 */
[----:B---3--:R-:W-:Y:S01]  /*ffc0*/  IMAD.IADD R5, R5, 0x1, R8 ;  /* 0x0000000105057824 */ /* 0x008fe200078e0208 */
[----:B------:R-:W-:Y:S01]  /*ffd0*/  IMNMX R9, R24, R9, PT ;  /* 0x0000000918097217 */ /* 0x000fe20003800200 */
[----:B------:R-:W-:Y:S02]  /*ffe0*/  FMUL.FTZ R49, R49, c[0x0][0x320] ;  /* 0x0000c80031317a20 */ /* 0x000fe40000410000 */
[----:B------:R-:W-:Y:S01]  /*fff0*/  FMUL.FTZ R48, R48, c[0x0][0x320] ;  /* 0x0000c80030307a20 */ /* 0x000fe20000410000 */
[----:B------:R-:W3:Y:S01]  /*10000*/  MUFU.TANH R41, R41 ;  /* 0x0000002900297308 */ /* 0x000ee20000002400 */
[C---:B------:R-:W-:Y:S01]  /*10010*/  ISETP.GT.AND P2, PT, R9.reuse, RZ, PT ;  /* 0x000000ff0900720c */ /* 0x040fe20003f44270 */
[----:B------:R-:W-:Y:S01]  /*10020*/  FMUL.FTZ R54, R54, c[0x0][0x320] ;  /* 0x0000c80036367a20 */ /* 0x000fe20000410000 */
[C---:B------:R-:W-:Y:S01]  /*10030*/  ISETP.GT.AND P1, PT, R9.reuse, 0x1, PT ;  /* 0x000000010900780c */ /* 0x040fe20003f24270 */
[----:B------:R-:W-:Y:S01]  /*10040*/  FMUL.FTZ R44, R44, c[0x0][0x320] ;  /* 0x0000c8002c2c7a20 */ /* 0x000fe20000410000 */
[----:B------:R-:W-:Y:S01]  /*10050*/  ISETP.GT.AND P0, PT, R9, 0x8, PT ;  /* 0x000000080900780c */ /* 0x000fe20003f04270 */
[----:B------:R-:W-:Y:S01]  /*10060*/  FMUL.FTZ R45, R45, c[0x0][0x320] ;  /* 0x0000c8002d2d7a20 */ /* 0x000fe20000410000 */
[----:B-1----:R-:W-:Y:S01]  /*10070*/  FSEL R7, R20, -INF , P2 ;  /* 0xff80000014077808 */ /* 0x002fe20001000000 */
[----:B------:R-:W1:Y:S01]  /*10080*/  MUFU.TANH R168, R52 ;  /* 0x0000003400a87308 */ /* 0x000e620000002400 */
[----:B----4-:R-:W-:Y:S01]  /*10090*/  FSEL R40, R40, -INF , P1 ;  /* 0xff80000028287808 */ /* 0x010fe20000800000 */
[----:B------:R-:W-:Y:S01]  /*100a0*/  FMUL.FTZ R55, R55, c[0x0][0x320] ;  /* 0x0000c80037377a20 */ /* 0x000fe20000410000 */
[----:B------:R-:W-:Y:S01]  /*100b0*/  ISETP.GT.AND P3, PT, R9, 0x9, PT ;  /* 0x000000090900780c */ /* 0x000fe20003f64270 */
[----:B------:R-:W-:Y:S01]  /*100c0*/  FMUL.FTZ R50, R50, c[0x0][0x320] ;  /* 0x0000c80032327a20 */ /* 0x000fe20000410000 */
[----:B--2---:R-:W-:Y:S01]  /*100d0*/  FSEL R26, R23, -INF , P0 ;  /* 0xff800000171a7808 */ /* 0x004fe20000000000 */
[----:B------:R-:W-:Y:S01]  /*100e0*/  FMUL.FTZ R51, R51, c[0x0][0x320] ;  /* 0x0000c80033337a20 */ /* 0x000fe20000410000 */
[----:B------:R-:W-:Y:S01]  /*100f0*/  FMNMX.FTZ R15, R7, R40, !PT ;  /* 0x00000028070f7209 */ /* 0x000fe20007810000 */
[----:B------:R-:W2:Y:S01]  /*10100*/  MUFU.TANH R202, R53 ;  /* 0x0000003500ca7308 */ /* 0x000ea20000002400 */
[----:B------:R-:W-:Y:S01]  /*10110*/  IMNMX R5, R24, R5, PT ;  /* 0x0000000518057217 */ /* 0x000fe20003800200 */
[----:B------:R-:W-:Y:S01]  /*10120*/  FMUL.FTZ R46, R46, c[0x0][0x320] ;  /* 0x0000c8002e2e7a20 */ /* 0x000fe20000410000 */
[----:B---3--:R-:W-:Y:S01]  /*10130*/  FSEL R24, R41, -INF , P3 ;  /* 0xff80000029187808 */ /* 0x008fe20001800000 */
[----:B------:R-:W-:Y:S01]  /*10140*/  FMUL.FTZ R47, R47, c[0x0][0x320] ;  /* 0x0000c8002f2f7a20 */ /* 0x000fe20000410000 */
[----:B------:R-:W-:-:S02]  /*10150*/  ISETP.GT.AND P3, PT, R9, 0x11, PT ;  /* 0x000000110900780c */ /* 0x000fc40003f64270 */
[C---:B------:R-:W-:Y:S01]  /*10160*/  ISETP.GT.AND P5, PT, R9.reuse, 0x10, PT ;  /* 0x000000100900780c */ /* 0x040fe20003fa4270 */
[----:B------:R-:W3:Y:S01]  /*10170*/  MUFU.TANH R21, R21 ;  /* 0x0000001500157308 */ /* 0x000ee20000002400 */
[C---:B------:R-:W-:Y:S02]  /*10180*/  ISETP.GT.AND P2, PT, R9.reuse, 0x20, PT ;  /* 0x000000200900780c */ /* 0x040fe40003f44270 */
[----:B------:R-:W-:Y:S02]  /*10190*/  ISETP.GT.AND P0, PT, R9, 0x28, PT ;  /* 0x000000280900780c */ /* 0x000fe40003f04270 */
[----:B------:R-:W-:Y:S02]  /*101a0*/  FMNMX.FTZ R15, R26, R15, !PT ;  /* 0x0000000f1a0f7209 */ /* 0x000fe40007810000 */
[----:B------:R-:W-:Y:S01]  /*101b0*/  FSEL R8, R32, -INF , P3 ;  /* 0xff80000020087808 */ /* 0x000fe20001800000 */
[----:B------:R-:W4:Y:S01]  /*101c0*/  MUFU.TANH R22, R22 ;  /* 0x0000001600167308 */ /* 0x000f220000002400 */
[----:B------:R-:W-:-:S02]  /*101d0*/  FSEL R20, R29, -INF , P5 ;  /* 0xff8000001d147808 */ /* 0x000fc40002800000 */
[----:B------:R-:W-:Y:S02]  /*101e0*/  ISETP.GT.AND P3, PT, R9, 0x29, PT ;  /* 0x000000290900780c */ /* 0x000fe40003f64270 */
[----:B------:R-:W-:Y:S02]  /*101f0*/  FSEL R204, R204, -INF , P2 ;  /* 0xff800000cccc7808 */ /* 0x000fe40001000000 */
[----:B-1----:R-:W-:Y:S01]  /*10200*/  FSEL R168, R168, -INF , P0 ;  /* 0xff800000a8a87808 */ /* 0x002fe20000000000 */
[----:B------:R-:W1:Y:S01]  /*10210*/  MUFU.TANH R184, R49 ;  /* 0x0000003100b87308 */ /* 0x000e620000002400 */
[----:B------:R-:W-:Y:S02]  /*10220*/  FMNMX.FTZ R15, R24, R15, !PT ;  /* 0x0000000f180f7209 */ /* 0x000fe40007810000 */
[C---:B------:R-:W-:Y:S02]  /*10230*/  ISETP.GT.AND P0, PT, R5.reuse, RZ, PT ;  /* 0x000000ff0500720c */ /* 0x040fe40003f04270 */
[----:B------:R-:W-:-:S02]  /*10240*/  ISETP.GT.AND P2, PT, R5, 0x1, PT ;  /* 0x000000010500780c */ /* 0x000fc40003f44270 */
[C---:B------:R-:W-:Y:S01]  /*10250*/  ISETP.GT.AND P4, PT, R9.reuse, 0x19, PT ;  /* 0x000000190900780c */ /* 0x040fe20003f84270 */
[----:B------:R-:W1:Y:S01]  /*10260*/  MUFU.TANH R2, R2 ;  /* 0x0000000200027308 */ /* 0x000e620000002400 */
[C---:B------:R-:W-:Y:S02]  /*10270*/  ISETP.GT.AND P6, PT, R9.reuse, 0x18, PT ;  /* 0x000000180900780c */ /* 0x040fe40003fc4270 */
[----:B------:R-:W-:Y:S02]  /*10280*/  ISETP.GT.AND P5, PT, R9, 0x31, PT ;  /* 0x000000310900780c */ /* 0x000fe40003fa4270 */
[----:B--2---:R-:W-:Y:S02]  /*10290*/  FSEL R202, R202, -INF , P3 ;  /* 0xff800000caca7808 */ /* 0x004fe40001800000 */
[----:B------:R-:W-:Y:S01]  /*102a0*/  FMNMX.FTZ R15, R20, R15, !PT ;  /* 0x0000000f140f7209 */ /* 0x000fe20007810000 */
[----:B------:R-:W2:Y:S01]  /*102b0*/  MUFU.TANH R182, R44 ;  /* 0x0000002c00b67308 */ /* 0x000ea20000002400 */
[----:B------:R-:W-:-:S02]  /*102c0*/  ISETP.GT.AND P3, PT, R5, 0x8, PT ;  /* 0x000000080500780c */ /* 0x000fc40003f64270 */
[----:B---3--:R-:W-:Y:S02]  /*102d0*/  FSEL R21, R21, -INF , P0 ;  /* 0xff80000015157808 */ /* 0x008fe40000000000 */
[----:B----4-:R-:W-:Y:S02]  /*102e0*/  FSEL R32, R22, -INF , P2 ;  /* 0xff80000016207808 */ /* 0x010fe40001000000 */
[----:B------:R-:W-:Y:S01]  /*102f0*/  FSEL R4, R16, -INF , P4 ;  /* 0xff80000010047808 */ /* 0x000fe20002000000 */
[----:B------:R-:W3:Y:S01]  /*10300*/  MUFU.TANH R28, R28 ;  /* 0x0000001c001c7308 */ /* 0x000ee20000002400 */
[----:B------:R-:W-:Y:S02]  /*10310*/  FSEL R6, R12, -INF , P6 ;  /* 0xff8000000c067808 */ /* 0x000fe40003000000 */
[----:B------:R-:W-:Y:S02]  /*10320*/  ISETP.GT.AND P4, PT, R9, 0x38, PT ;  /* 0x000000380900780c */ /* 0x000fe40003f84270 */
[----:B-1----:R-:W-:-:S02]  /*10330*/  FSEL R184, R184, -INF , P5 ;  /* 0xff800000b8b87808 */ /* 0x002fc40002800000 */
[----:B------:R-:W-:Y:S01]  /*10340*/  FMNMX.FTZ R15, R8, R15, !PT ;  /* 0x0000000f080f7209 */ /* 0x000fe20007810000 */
[----:B------:R-:W1:Y:S01]  /*10350*/  MUFU.TANH R170, R77 ;  /* 0x0000004d00aa7308 */ /* 0x000e620000002400 */
[----:B------:R-:W-:Y:S02]  /*10360*/  ISETP.GT.AND P5, PT, R5, 0x9, PT ;  /* 0x000000090500780c */ /* 0x000fe40003fa4270 */
[----:B------:R-:W-:Y:S02]  /*10370*/  FSEL R22, R2, -INF , P3 ;  /* 0xff80000002167808 */ /* 0x000fe40001800000 */
[----:B------:R-:W-:Y:S02]  /*10380*/  FMNMX.FTZ R17, R21, R32, !PT ;  /* 0x0000002015117209 */ /* 0x000fe40007810000 */
[----:B------:R-:W-:Y:S01]  /*10390*/  ISETP.GT.AND P1, PT, R9, 0x21, PT ;  /* 0x000000210900780c */ /* 0x000fe20003f24270 */
[----:B------:R-:W4:Y:S01]  /*103a0*/  MUFU.TANH R33, R33 ;  /* 0x0000002100217308 */ /* 0x000f220000002400 */
[----:B--2---:R-:W-:-:S02]  /*103b0*/  FSEL R182, R182, -INF , P4 ;  /* 0xff800000b6b67808 */ /* 0x004fc40002000000 */
[----:B------:R-:W-:Y:S02]  /*103c0*/  FMNMX.FTZ R15, R6, R15, !PT ;  /* 0x0000000f060f7209 */ /* 0x000fe40007810000 */
[----:B------:R-:W-:Y:S02]  /*103d0*/  ISETP.GT.AND P4, PT, R5, 0x10, PT ;  /* 0x000000100500780c */ /* 0x000fe40003f84270 */
[----:B---3--:R-:W-:Y:S01]  /*103e0*/  FSEL R28, R28, -INF , P5 ;  /* 0xff8000001c1c7808 */ /* 0x008fe20002800000 */
[----:B------:R-:W2:Y:S01]  /*103f0*/  MUFU.TANH R30, R30 ;  /* 0x0000001e001e7308 */ /* 0x000ea20000002400 */
[----:B------:R-:W-:Y:S02]  /*10400*/  FMNMX.FTZ R17, R22, R17, !PT ;  /* 0x0000001116117209 */ /* 0x000fe40007810000 */
[----:B-1----:R-:W-:Y:S02]  /*10410*/  FSEL R170, R170, -INF , P1 ;  /* 0xff800000aaaa7808 */ /* 0x002fe40000800000 */
[----:B------:R-:W-:-:S02]  /*10420*/  FMNMX.FTZ R15, R4, R15, !PT ;  /* 0x0000000f040f7209 */ /* 0x000fc40007810000 */
[----:B------:R-:W-:Y:S01]  /*10430*/  ISETP.GT.AND P1, PT, R5, 0x11, PT ;  /* 0x000000110500780c */ /* 0x000fe20003f24270 */
[----:B------:R-:W1:Y:S01]  /*10440*/  MUFU.TANH R0, R70 ;  /* 0x0000004600007308 */ /* 0x000e620000002400 */
[----:B----4-:R-:W-:Y:S02]  /*10450*/  FSEL R18, R33, -INF , P4 ;  /* 0xff80000021127808 */ /* 0x010fe40002000000 */
[----:B------:R-:W-:Y:S02]  /*10460*/  FMNMX.FTZ R17, R28, R17, !PT ;  /* 0x000000111c117209 */ /* 0x000fe40007810000 */
[----:B------:R-:W-:Y:S02]  /*10470*/  FMNMX.FTZ R15, R204, R15, !PT ;  /* 0x0000000fcc0f7209 */ /* 0x000fe40007810000 */
[----:B------:R-:W-:Y:S01]  /*10480*/  ISETP.GT.AND P0, PT, R5, 0x18, PT ;  /* 0x000000180500780c */ /* 0x000fe20003f04270 */
[----:B------:R-:W3:Y:S01]  /*10490*/  MUFU.TANH R13, R13 ;  /* 0x0000000d000d7308 */ /* 0x000ee20000002400 */
[----:B--2---:R-:W-:-:S02]  /*104a0*/  FSEL R16, R30, -INF , P1 ;  /* 0xff8000001e107808 */ /* 0x004fc40000800000 */
[----:B------:R-:W-:Y:S02]  /*104b0*/  FMNMX.FTZ R17, R18, R17, !PT ;  /* 0x0000001112117209 */ /* 0x000fe40007810000 */
[----:B------:R-:W-:Y:S02]  /*104c0*/  FMNMX.FTZ R15, R170, R15, !PT ;  /* 0x0000000faa0f7209 */ /* 0x000fe40007810000 */
[----:B------:R-:W-:Y:S01]  /*104d0*/  ISETP.GT.AND P3, PT, R5, 0x19, PT ;  /* 0x000000190500780c */ /* 0x000fe20003f64270 */
[----:B------:R-:W2:Y:S01]  /*104e0*/  MUFU.TANH R186, R48 ;  /* 0x0000003000ba7308 */ /* 0x000ea20000002400 */
[----:B-1----:R-:W-:Y:S01]  /*104f0*/  FSEL R14, R0, -INF , P0 ;  /* 0xff800000000e7808 */ /* 0x002fe20000000000 */
[----:B------:R-:W-:Y:S01]  /*10500*/  LDSM.16.MT88.4 R68, [R166+0x2000] ;  /* 0x00200000a644783b */ /* 0x000fe20000004200 */
[----:B------:R-:W-:Y:S02]  /*10510*/  FMNMX.FTZ R17, R16, R17, !PT ;  /* 0x0000001110117209 */ /* 0x000fe40007810000 */
[----:B------:R-:W-:-:S02]  /*10520*/  ISETP.GT.AND P6, PT, R9, 0x30, PT ;  /* 0x000000300900780c */ /* 0x000fc40003fc4270 */
[----:B------:R-:W-:Y:S01]  /*10530*/  FMNMX.FTZ R15, R168, R15, !PT ;  /* 0x0000000fa80f7209 */ /* 0x000fe20007810000 */
[----:B------:R-:W1:Y:S01]  /*10540*/  MUFU.TANH R174, R78 ;  /* 0x0000004e00ae7308 */ /* 0x000e620000002400 */
[----:B------:R-:W-:Y:S02]  /*10550*/  ISETP.GT.AND P5, PT, R5, 0x20, PT ;  /* 0x000000200500780c */ /* 0x000fe40003fa4270 */
[----:B---3--:R-:W-:Y:S02]  /*10560*/  FSEL R12, R13, -INF , P3 ;  /* 0xff8000000d0c7808 */ /* 0x008fe40001800000 */
[----:B------:R-:W-:Y:S02]  /*10570*/  FMNMX.FTZ R17, R14, R17, !PT ;  /* 0x000000110e117209 */ /* 0x000fe40007810000 */
[----:B------:R-:W-:Y:S01]  /*10580*/  FMNMX.FTZ R13, R202, R15, !PT ;  /* 0x0000000fca0d7209 */ /* 0x000fe20007810000 */
[----:B------:R-:W3:Y:S01]  /*10590*/  MUFU.TANH R190, R79 ;  /* 0x0000004f00be7308 */ /* 0x000ee20000002400 */
[----:B--2---:R-:W-:-:S02]  /*105a0*/  FSEL R186, R186, -INF , P6 ;  /* 0xff800000baba7808 */ /* 0x004fc40003000000 */
[C---:B------:R-:W-:Y:S02]  /*105b0*/  ISETP.GT.AND P4, PT, R5.reuse, 0x21, PT ;  /* 0x000000210500780c */ /* 0x040fe40003f84270 */
[----:B------:R-:W-:Y:S02]  /*105c0*/  FMNMX.FTZ R15, R12, R17, !PT ;  /* 0x000000110c0f7209 */ /* 0x000fe40007810000 */
[----:B------:R-:W-:Y:S01]  /*105d0*/  FMNMX.FTZ R13, R186, R13, !PT ;  /* 0x0000000dba0d7209 */ /* 0x000fe20007810000 */
[----:B------:R-:W2:Y:S01]  /*105e0*/  MUFU.TANH R188, R54 ;  /* 0x0000003600bc7308 */ /* 0x000ea20000002400 */
[----:B-1----:R-:W-:Y:S02]  /*105f0*/  FSEL R174, R174, -INF , P5 ;  /* 0xff800000aeae7808 */ /* 0x002fe40002800000 */
[----:B------:R-:W-:Y:S02]  /*10600*/  ISETP.GT.AND P2, PT, R5, 0x28, PT ;  /* 0x000000280500780c */ /* 0x000fe40003f44270 */
[----:B------:R-:W-:-:S02]  /*10610*/  FMNMX.FTZ R15, R174, R15, !PT ;  /* 0x0000000fae0f7209 */ /* 0x000fc40007810000 */
[----:B------:R-:W-:Y:S01]  /*10620*/  ISETP.GT.AND P6, PT, R9, 0x39, PT ;  /* 0x000000390900780c */ /* 0x000fe20003fc4270 */
[----:B------:R-:W1:Y:S01]  /*10630*/  MUFU.TANH R45, R45 ;  /* 0x0000002d002d7308 */ /* 0x000e620000002400 */
[----:B---3--:R-:W-:Y:S01]  /*10640*/  FSEL R190, R190, -INF , P4 ;  /* 0xff800000bebe7808 */ /* 0x008fe20002000000 */
[----:B------:R-:W-:Y:S01]  /*10650*/  LDSM.16.MT88.4 R76, [R192+0x4000] ;  /* 0x00400000c04c783b */ /* 0x000fe20000004200 */
[----:B------:R-:W-:Y:S02]  /*10660*/  FMNMX.FTZ R13, R184, R13, !PT ;  /* 0x0000000db80d7209 */ /* 0x000fe40007810000 */
[----:B------:R-:W-:Y:S02]  /*10670*/  ISETP.GT.AND P0, PT, R5, 0x29, PT ;  /* 0x000000290500780c */ /* 0x000fe40003f04270 */
[----:B------:R-:W-:Y:S01]  /*10680*/  FMNMX.FTZ R15, R190, R15, !PT ;  /* 0x0000000fbe0f7209 */ /* 0x000fe20007810000 */
[----:B------:R-:W3:Y:S01]  /*10690*/  MUFU.TANH R180, R55 ;  /* 0x0000003700b47308 */ /* 0x000ee20000002400 */
[----:B--2---:R-:W-:-:S02]  /*106a0*/  FSEL R188, R188, -INF , P2 ;  /* 0xff800000bcbc7808 */ /* 0x004fc40001000000 */
[----:B------:R-:W-:Y:S02]  /*106b0*/  FMNMX.FTZ R13, R182, R13, !PT ;  /* 0x0000000db60d7209 */ /* 0x000fe40007810000 */
[----:B------:R-:W-:Y:S02]  /*106c0*/  ISETP.GT.AND P1, PT, R5, 0x30, PT ;  /* 0x000000300500780c */ /* 0x000fe40003f24270 */
[----:B------:R-:W-:Y:S01]  /*106d0*/  FMNMX.FTZ R15, R188, R15, !PT ;  /* 0x0000000fbc0f7209 */ /* 0x000fe20007810000 */
[----:B------:R-:W2:Y:S01]  /*106e0*/  MUFU.TANH R50, R50 ;  /* 0x0000003200327308 */ /* 0x000ea20000002400 */
[----:B-1----:R-:W-:-:S04]  /*106f0*/  FSEL R178, R45, -INF , P6 ;  /* 0xff8000002db27808 */ /* 0x002fc80003000000 */
[----:B------:R-:W-:-:S03]  /*10700*/  FMNMX.FTZ R0, R178, R13, !PT ;  /* 0x0000000db2007209 */ /* 0x000fc60007810000 */
[----:B------:R-:W1:Y:S01]  /*10710*/  MUFU.TANH R51, R51 ;  /* 0x0000003300337308 */ /* 0x000e620000002400 */
[----:B---3--:R-:W-:Y:S01]  /*10720*/  FSEL R180, R180, -INF , P0 ;  /* 0xff800000b4b47808 */ /* 0x008fe20000000000 */
[----:B------:R-:W3:Y:S01]  /*10730*/  SHFL.BFLY PT, R9, R0, 0x2, 0x1f ;  /* 0x0c401f0000097f89 */ /* 0x000ee200000e0000 */
[C---:B------:R-:W-:Y:S02]  /*10740*/  ISETP.GT.AND P0, PT, R5.reuse, 0x31, PT ;  /* 0x000000310500780c */ /* 0x040fe40003f04270 */
[----:B------:R-:W-:Y:S01]  /*10750*/  FMNMX.FTZ R13, R180, R15, !PT ;  /* 0x0000000fb40d7209 */ /* 0x000fe20007810000 */
[----:B------:R-:W-:Y:S02]  /*10760*/  LDSM.16.MT88.4 R52, [R173+0x2000] ;  /* 0x00200000ad34783b */ /* 0x000fe40000004200 */
[----:B------:R-:W4:Y:S01]  /*10770*/  MUFU.TANH R46, R46 ;  /* 0x0000002e002e7308 */ /* 0x000f220000002400 */
[----:B--2---:R-:W-:Y:S02]  /*10780*/  FSEL R176, R50, -INF , P1 ;  /* 0xff80000032b07808 */ /* 0x004fe40000800000 */
[----:B------:R-:W-:-:S02]  /*10790*/  ISETP.GT.AND P1, PT, R5, 0x38, PT ;  /* 0x000000380500780c */ /* 0x000fc40003f24270 */
[----:B------:R-:W-:-:S03]  /*107a0*/  FMNMX.FTZ R13, R176, R13, !PT ;  /* 0x0000000db00d7209 */ /* 0x000fc60007810000 */
[----:B------:R-:W2:Y:S01]  /*107b0*/  MUFU.TANH R47, R47 ;  /* 0x0000002f002f7308 */ /* 0x000ea20000002400 */
[----:B-1----:R-:W-:Y:S02]  /*107c0*/  FSEL R150, R51, -INF , P0 ;  /* 0xff80000033967808 */ /* 0x002fe40000000000 */
[----:B------:R-:W-:Y:S02]  /*107d0*/  ISETP.GT.AND P0, PT, R5, 0x39, PT ;  /* 0x000000390500780c */ /* 0x000fe40003f04270 */
[----:B------:R-:W-:Y:S02]  /*107e0*/  FMNMX.FTZ R13, R150, R13, !PT ;  /* 0x0000000d960d7209 */ /* 0x000fe40007810000 */
[----:B----4-:R-:W-:Y:S02]  /*107f0*/  FSEL R148, R46, -INF , P1 ;  /* 0xff8000002e947808 */ /* 0x010fe40000800000 */
[----:B---3--:R-:W-:Y:S02]  /*10800*/  FMNMX.FTZ R9, R0, R9, !PT ;  /* 0x0000000900097209 */ /* 0x008fe40007810000 */
[----:B------:R-:W-:-:S03]  /*10810*/  FMNMX.FTZ R13, R148, R13, !PT ;  /* 0x0000000d940d7209 */ /* 0x000fc60007810000 */
[----:B------:R-:W1:Y:S01]  /*10820*/  SHFL.BFLY PT, R2, R9, 0x1, 0x1f ;  /* 0x0c201f0009027f89 */ /* 0x000e6200000e0000 */
[----:B--2---:R-:W-:-:S03]  /*10830*/  FSEL R172, R47, -INF , P0 ;  /* 0xff8000002fac7808 */ /* 0x004fc60000000000 */
[----:B------:R-:W-:Y:S01]  /*10840*/  LDSM.16.MT88.4 R44, [R192+0x2000] ;  /* 0x00200000c02c783b */ /* 0x000fe20000004200 */
[----:B------:R-:W-:-:S05]  /*10850*/  FMNMX.FTZ R30, R172, R13, !PT ;  /* 0x0000000dac1e7209 */ /* 0x000fca0007810000 */
[----:B------:R-:W2:Y:S01]  /*10860*/  SHFL.BFLY PT, R5, R30, 0x2, 0x1f ;  /* 0x0c401f001e057f89 */ /* 0x000ea200000e0000 */
[----:B-1----:R-:W-:-:S04]  /*10870*/  FMNMX.FTZ R2, R9, R2, !PT ;  /* 0x0000000209027209 */ /* 0x002fc80007810000 */
[C---:B------:R-:W-:Y:S01]  /*10880*/  FSETP.NEU.FTZ.AND P0, PT, R2.reuse, -INF , PT ;  /* 0xff8000000200780b */ /* 0x040fe20003f1d000 */
[----:B------:R-:W-:Y:S01]  /*10890*/  FMUL.FTZ R149, R2, c[0x0][0x2d0] ;  /* 0x0000b40002957a20 */ /* 0x000fe20000410000 */
[----:B--2---:R-:W-:-:S04]  /*108a0*/  FMNMX.FTZ R5, R30, R5, !PT ;  /* 0x000000051e057209 */ /* 0x004fc80007810000 */
[----:B------:R-:W-:Y:S01]  /*108b0*/  FSEL R149, R149, RZ, P0 ;  /* 0x000000ff95957208 */ /* 0x000fe20000000000 */
[----:B------:R-:W1:Y:S04]  /*108c0*/  SHFL.BFLY PT, R0, R5, 0x1, 0x1f ;  /* 0x0c201f0005007f89 */ /* 0x000e6800000e0000 */
[--C-:B------:R-:W-:Y:S02]  /*108d0*/  FFMA.FTZ R165, R7, c[0x0][0x2d0], -R149.reuse ;  /* 0x0000b40007a57a23 */ /* 0x100fe40000010895 */
[--C-:B------:R-:W-:Y:S02]  /*108e0*/  FFMA.FTZ R164, R40, c[0x0][0x2d0], -R149.reuse ;  /* 0x0000b40028a47a23 */ /* 0x100fe40000010895 */
[--C-:B------:R-:W-:Y:S02]  /*108f0*/  FFMA.FTZ R163, R26, c[0x0][0x2d0], -R149.reuse ;  /* 0x0000b4001aa37a23 */ /* 0x100fe40000010895 */
[--C-:B------:R-:W-:Y:S01]  /*10900*/  FFMA.FTZ R158, R24, c[0x0][0x2d0], -R149.reuse ;  /* 0x0000b400189e7a23 */ /* 0x100fe20000010895 */
[----:B------:R-:W-:Y:S01]  /*10910*/  MUFU.EX2 R165, R165 ;  /* 0x000000a500a57308 */ /* 0x000fe20000000800 */
[--C-:B------:R-:W-:Y:S01]  /*10920*/  FFMA.FTZ R154, R8, c[0x0][0x2d0], -R149.reuse ;  /* 0x0000b400089a7a23 */ /* 0x100fe20000010895 */
[----:B------:R-:W-:Y:S01]  /*10930*/  LDSM.16.MT88.4 R24, [R173+0x800] ;  /* 0x00080000ad18783b */ /* 0x000fe20000004200 */
[----:B------:R-:W-:-:S02]  /*10940*/  FFMA.FTZ R153, R6, c[0x0][0x2d0], -R149 ;  /* 0x0000b40006997a23 */ /* 0x000fc40000010895 */
[--C-:B------:R-:W-:Y:S02]  /*10950*/  FFMA.FTZ R8, R4, c[0x0][0x2d0], -R149.reuse ;  /* 0x0000b40004087a23 */ /* 0x100fe40000010895 */
[--C-:B------:R-:W-:Y:S01]  /*10960*/  FFMA.FTZ R159, R20, c[0x0][0x2d0], -R149.reuse ;  /* 0x0000b400149f7a23 */ /* 0x100fe20000010895 */
[----:B------:R-:W2:Y:S01]  /*10970*/  MUFU.EX2 R164, R164 ;  /* 0x000000a400a47308 */ /* 0x000ea20000000800 */
[--C-:B------:R-:W-:Y:S02]  /*10980*/  FFMA.FTZ R167, R204, c[0x0][0x2d0], -R149.reuse ;  /* 0x0000b400cca77a23 */ /* 0x100fe40000010895 */
[--C-:B------:R-:W-:Y:S02]  /*10990*/  FFMA.FTZ R170, R170, c[0x0][0x2d0], -R149.reuse ;  /* 0x0000b400aaaa7a23 */ /* 0x100fe40000010895 */
[--C-:B------:R-:W-:Y:S01]  /*109a0*/  FFMA.FTZ R168, R168, c[0x0][0x2d0], -R149.reuse ;  /* 0x0000b400a8a87a23 */ /* 0x100fe20000010895 */
[----:B-1----:R-:W-:Y:S02]  /*109b0*/  FMNMX.FTZ R0, R5, R0, !PT ;  /* 0x0000000005007209 */ /* 0x002fe40007810000 */
[----:B------:R-:W-:Y:S01]  /*109c0*/  MUFU.EX2 R163, R163 ;  /* 0x000000a300a37308 */ /* 0x000fe20000000800 */
[----:B------:R-:W1:Y:S01]  /*109d0*/  LDSM.16.MT88.4 R4, [R223+0x4000] ;  /* 0x00400000df04783b */ /* 0x000e620000004200 */
[----:B------:R-:W-:Y:S01]  /*109e0*/  FFMA.FTZ R169, R202, c[0x0][0x2d0], -R149 ;  /* 0x0000b400caa97a23 */ /* 0x000fe20000010895 */
[C---:B------:R-:W-:Y:S01]  /*109f0*/  FSETP.NEU.FTZ.AND P0, PT, R0.reuse, -INF , PT ;  /* 0xff8000000000780b */ /* 0x040fe20003f1d000 */
[----:B------:R-:W-:-:S02]  /*10a00*/  FMUL.FTZ R171, R0, c[0x0][0x2d0] ;  /* 0x0000b40000ab7a20 */ /* 0x000fc40000410000 */
[--C-:B------:R-:W-:Y:S02]  /*10a10*/  FFMA.FTZ R181, R182, c[0x0][0x2d0], -R149.reuse ;  /* 0x0000b400b6b57a23 */ /* 0x100fe40000010895 */
[----:B------:R-:W3:Y:S01]  /*10a20*/  MUFU.EX2 R158, R158 ;  /* 0x0000009e009e7308 */ /* 0x000ee20000000800 */
[----:B------:R-:W-:Y:S01]  /*10a30*/  FSEL R171, R171, RZ, P0 ;  /* 0x000000ffabab7208 */ /* 0x000fe20000000000 */
[--C-:B------:R-:W-:Y:S01]  /*10a40*/  FFMA.FTZ R179, R186, c[0x0][0x2d0], -R149.reuse ;  /* 0x0000b400bab37a23 */ /* 0x100fe20000010895 */
[----:B--2---:R-:W-:Y:S01]  /*10a50*/  F2FP.PACK_AB R100, R164, R165 ;  /* 0x000000a5a464723e */ /* 0x004fe200000000ff */
[----:B------:R-:W-:Y:S02]  /*10a60*/  FFMA.FTZ R184, R184, c[0x0][0x2d0], -R149 ;  /* 0x0000b400b8b87a23 */ /* 0x000fe40000010895 */
[--C-:B------:R-:W-:Y:S02]  /*10a70*/  FFMA.FTZ R162, R21, c[0x0][0x2d0], -R171.reuse ;  /* 0x0000b40015a27a23 */ /* 0x100fe400000108ab */
[--C-:B------:R-:W-:Y:S01]  /*10a80*/  FFMA.FTZ R161, R32, c[0x0][0x2d0], -R171.reuse ;  /* 0x0000b40020a17a23 */ /* 0x100fe200000108ab */
[----:B------:R-:W-:Y:S01]  /*10a90*/  MUFU.EX2 R159, R159 ;  /* 0x0000009f009f7308 */ /* 0x000fe20000000800 */
[--C-:B------:R-:W-:Y:S01]  /*10aa0*/  FFMA.FTZ R160, R22, c[0x0][0x2d0], -R171.reuse ;  /* 0x0000b40016a07a23 */ /* 0x100fe200000108ab */
[----:B------:R-:W-:Y:S01]  /*10ab0*/  LDSM.16.MT88.4 R32, [R192+0x800] ;  /* 0x00080000c020783b */ /* 0x000fe20000004200 */
[----:B------:R-:W-:-:S02]  /*10ac0*/  FFMA.FTZ R157, R28, c[0x0][0x2d0], -R171 ;  /* 0x0000b4001c9d7a23 */ /* 0x000fc400000108ab */
[--C-:B------:R-:W-:Y:S01]  /*10ad0*/  FFMA.FTZ R156, R14, c[0x0][0x2d0], -R171.reuse ;  /* 0x0000b4000e9c7a23 */ /* 0x100fe200000108ab */
[----:B------:R-:W-:Y:S01]  /*10ae0*/  LDSM.16.MT88.4 R20, [R192+0x2800] ;  /* 0x00280000c014783b */ /* 0x000fe20000004200 */
[--C-:B------:R-:W-:Y:S01]  /*10af0*/  FFMA.FTZ R9, R12, c[0x0][0x2d0], -R171.reuse ;  /* 0x0000b4000c097a23 */ /* 0x100fe200000108ab */
[----:B------:R-:W-:Y:S01]  /*10b00*/  MUFU.EX2 R162, R162 ;  /* 0x000000a200a27308 */ /* 0x000fe20000000800 */
[----:B---3--:R-:W-:Y:S01]  /*10b10*/  F2FP.PACK_AB R102, R158, R163 ;  /* 0x000000a39e66723e */ /* 0x008fe200000000ff */
[----:B------:R-:W2:Y:S01]  /*10b20*/  LDSM.16.MT88.4 R12, [R139+0x800] ;  /* 0x000800008b0c783b */ /* 0x000ea20000004200 */
[--C-:B------:R-:W-:Y:S02]  /*10b30*/  FFMA.FTZ R155, R18, c[0x0][0x2d0], -R171.reuse ;  /* 0x0000b400129b7a23 */ /* 0x100fe400000108ab */
[--C-:B------:R-:W-:Y:S01]  /*10b40*/  FFMA.FTZ R152, R16, c[0x0][0x2d0], -R171.reuse ;  /* 0x0000b40010987a23 */ /* 0x100fe200000108ab */
[----:B------:R-:W-:Y:S01]  /*10b50*/  LDSM.16.MT88.4 R28, [R166+0x800] ;  /* 0x00080000a61c783b */ /* 0x000fe20000004200 */
[--C-:B------:R-:W-:Y:S01]  /*10b60*/  FFMA.FTZ R174, R174, c[0x0][0x2d0], -R171.reuse ;  /* 0x0000b400aeae7a23 */ /* 0x100fe200000108ab */
[----:B------:R-:W3:Y:S01]  /*10b70*/  MUFU.EX2 R161, R161 ;  /* 0x000000a100a17308 */ /* 0x000ee20000000800 */
[--C-:B------:R-:W-:Y:S01]  /*10b80*/  FFMA.FTZ R175, R190, c[0x0][0x2d0], -R171.reuse ;  /* 0x0000b400beaf7a23 */ /* 0x100fe200000108ab */
[----:B------:R-:W4:Y:S01]  /*10b90*/  LDSM.16.MT88.4 R16, [R139+0x2800] ;  /* 0x002800008b10783b */ /* 0x000f220000004200 */
[----:B------:R-:W-:-:S02]  /*10ba0*/  FFMA.FTZ R177, R188, c[0x0][0x2d0], -R171 ;  /* 0x0000b400bcb17a23 */ /* 0x000fc400000108ab */
[--C-:B------:R-:W-:Y:S02]  /*10bb0*/  FFMA.FTZ R180, R180, c[0x0][0x2d0], -R171.reuse ;  /* 0x0000b400b4b47a23 */ /* 0x100fe400000108ab */
[--C-:B------:R-:W-:Y:S01]  /*10bc0*/  FFMA.FTZ R176, R176, c[0x0][0x2d0], -R171.reuse ;  /* 0x0000b400b0b07a23 */ /* 0x100fe200000108ab */
[----:B------:R-:W-:Y:S01]  /*10bd0*/  MUFU.EX2 R160, R160 ;  /* 0x000000a000a07308 */ /* 0x000fe20000000800 */
[--C-:B------:R-:W-:Y:S02]  /*10be0*/  FFMA.FTZ R183, R150, c[0x0][0x2d0], -R171.reuse ;  /* 0x0000b40096b77a23 */ /* 0x100fe400000108ab */
[----:B------:R-:W-:Y:S02]  /*10bf0*/  FFMA.FTZ R182, R148, c[0x0][0x2d0], -R171 ;  /* 0x0000b40094b67a23 */ /* 0x000fe400000108ab */
[----:B------:R-:W-:Y:S02]  /*10c00*/  FFMA.FTZ R178, R178, c[0x0][0x2d0], -R149 ;  /* 0x0000b400b2b27a23 */ /* 0x000fe40000010895 */
[----:B------:R-:W-:Y:S01]  /*10c10*/  FFMA.FTZ R171, R172, c[0x0][0x2d0], -R171 ;  /* 0x0000b400acab7a23 */ /* 0x000fe200000108ab */
[----:B------:R-:W1:Y:S01]  /*10c20*/  MUFU.EX2 R157, R157 ;  /* 0x0000009d009d7308 */ /* 0x000e620000000800 */
[----:B---3--:R-:W-:Y:S01]  /*10c30*/  F2FP.PACK_AB R101, R161, R162 ;  /* 0x000000a2a165723e */ /* 0x008fe200000000ff */
[----:B------:R-:W-:Y:S01]  /*10c40*/  LDSM.16.MT88.4 R148, [R173+0x3800] ;  /* 0x00380000ad94783b */ /* 0x000fe20000004200 */
[----:B------:R-:W-:-:S02]  /*10c50*/  FADD.FTZ R164, R165, R164 ;  /* 0x000000a4a5a47221 */ /* 0x000fc40000010000 */
[----:B------:R-:W-:Y:S02]  /*10c60*/  FADD.FTZ R161, R162, R161 ;  /* 0x000000a1a2a17221 */ /* 0x000fe40000010000 */
[----:B------:R-:W-:Y:S01]  /*10c70*/  FADD.FTZ R163, R163, R164 ;  /* 0x000000a4a3a37221 */ /* 0x000fe20000010000 */
[----:B------:R-:W3:Y:S03]  /*10c80*/  MUFU.EX2 R154, R154 ;  /* 0x0000009a009a7308 */ /* 0x000ee60000000800 */
[----:B------:R-:W-:Y:S01]  /*10c90*/  FADD.FTZ R158, R158, R163 ;  /* 0x000000a39e9e7221 */ /* 0x000fe20000010000 */
[----:B-1----:R-:W-:-:S04]  /*10ca0*/  F2FP.PACK_AB R103, R157, R160 ;  /* 0x000000a09d67723e */ /* 0x002fc800000000ff */
[----:B------:R-:W-:Y:S01]  /*10cb0*/  MUFU.EX2 R153, R153 ;  /* 0x0000009900997308 */ /* 0x000fe20000000800 */
[----:B------:R-:W-:-:S04]  /*10cc0*/  FADD.FTZ R160, R160, R161 ;  /* 0x000000a1a0a07221 */ /* 0x000fc80000010000 */
[----:B------:R-:W-:Y:S01]  /*10cd0*/  FADD.FTZ R160, R157, R160 ;  /* 0x000000a09da07221 */ /* 0x000fe20000010000 */
        /* <DEDUP_REMOVED lines=42> */
[C---:B------:R-:W-:Y:S08]  /*10f80*/  HMMA.16816.F32 R92, R100.reuse, R94, RZ ;  /* 0x0000005e645c723c */ /* 0x040ff000000018ff */
[C---:B------:R-:W-:Y:S07]  /*10f90*/  HMMA.16816.F32 R96, R100.reuse, R4, RZ ;  /* 0x000000046460723c */ /* 0x040fee00000018ff */
[----:B---3--:R-:W-:Y:S01]  /*10fa0*/  F2FP.PACK_AB R4, R154, R159 ;  /* 0x0000009f9a04723e */ /* 0x008fe200000000ff */
[----:B------:R-:W-:Y:S01]  /*10fb0*/  HMMA.16816.F32 R100, R100, R6, RZ ;  /* 0x000000066464723c */ /* 0x000fe200000018ff */
[----:B-1----:R-:W-:Y:S01]  /*10fc0*/  F2FP.PACK_AB R5, R152, R155 ;  /* 0x0000009b9805723e */ /* 0x002fe200000000ff */
        /* <DEDUP_REMOVED lines=9> */
[----:B--2---:R-:W-:Y:S01]  /*11060*/  HMMA.16816.F32 R116, R4, R12, R116 ;  /* 0x0000000c0474723c */ /* 0x004fe20000001874 */
        /* <DEDUP_REMOVED lines=145> */
[----:B------:R-:W-:-:S07]  /*11980*/  LEA.HI.X R7, R4, R13, R5, 0x6, P3 ;  /* 0x0000000d04077211 */ /* 0x000fce00018f3405 */
[----:B------:R1:W-:Y:S04]  /*11990*/  LDGSTS.E.BYPASS.LTC128B.128 [R138+0xe100], [R12.64+0x80], !P1 ;  /* 0x0e1000800c8a7fae */ /* 0x0003e8000c901d48 */
[----:B------:R1:W-:Y:S04]  /*119a0*/  LDGSTS.E.BYPASS.LTC128B.128 [R138+0x10100], [R12.64+0x100], !P0 ;  /* 0x101001000c8a7fae */ /* 0x0003e8000c101d48 */
[----:B------:R1:W-:Y:S04]  /*119b0*/  LDGSTS.E.BYPASS.LTC128B.128 [R138+0xd100], [R6.64], !P2 ;  /* 0x0d100000068a7fae */ /* 0x0003e8000d101d48 */
[----:B------:R1:W-:Y:S04]  /*119c0*/  LDGSTS.E.BYPASS.LTC128B.128 [R138+0xf100], [R6.64+0x80], !P1 ;  /* 0x0f100080068a7fae */ /* 0x0003e8000c901d48 */
[----:B------:R1:W-:Y:S02]  /*119d0*/  LDGSTS.E.BYPASS.LTC128B.128 [R138+0x11100], [R6.64+0x100], !P0 ;  /* 0x11100100068a7fae */ /* 0x0003e4000c101d48 */
.L_x_2348:
[----:B------:R-:W-:Y:S05]  /*119e0*/  BSYNC B0 ;  /* 0x0000000000007941 */ /* 0x000fea0003800000 */
.L_x_2347:
[----:B------:R-:W-:Y:S01]  /*119f0*/  ISETP.NE.AND P0, PT, R240, 0x1, PT ;  /* 0x00000001f000780c */ /* 0x000fe20003f05270 */
[----:B------:R-:W-:Y:S01]  /*11a00*/  IMAD.MOV.U32 R5, RZ, RZ, R209 ;  /* 0x000000ffff057224 */ /* 0x000fe200078e00d1 */
[----:B------:R-:W-:Y:S01]  /*11a10*/  IADD3 R243, R3, -0x2, RZ ;  /* 0xfffffffe03f37810 */ /* 0x000fe20007ffe0ff */
[----:B------:R-:W0:Y:S01]  /*11a20*/  LDGDEPBAR ;  /* 0x00000000000079af */ /* 0x000e220000000000 */
[----:B------:R-:W-:-:S02]  /*11a30*/  IMAD.MOV.U32 R199, RZ, RZ, 0x1 ;  /* 0x00000001ffc77424 */ /* 0x000fc400078e00ff */
[----:B------:R-:W-:-:S07]  /*11a40*/  IMAD.MOV.U32 R233, RZ, RZ, RZ ;  /* 0x000000ffffe97224 */ /* 0x000fce00078e00ff */
[----:B------:R-:W-:-:S05]  /*11a50*/  @P0 IMAD.HI.U32 R4, R209, c[0x0][0x2c8], RZ ;  /* 0x0000b200d1040a27 */ /* 0x000fca00078e00ff */
[----:B------:R-:W-:-:S04]  /*11a60*/  @P0 SHF.R.U32.HI R5, RZ, c[0x0][0x2cc], R4 ;  /* 0x0000b300ff050a19 */ /* 0x000fc80000011604 */
        /* <DEDUP_REMOVED lines=12> */
.L_x_2350:
[----:B------:R-:W-:Y:S04]  /*11b30*/  DEPBAR.LE SB0, 0x2 ;  /* 0x000080800000791a */ /* 0x000fe80000000000 */
[----:B------:R-:W-:Y:S01]  /*11b40*/  WARPSYNC 0xffffffff ;  /* 0xffffffff00007948 */ /* 0x000fe20003800000 */
[----:B------:R-:W-:Y:S01]  /*11b50*/  BAR.SYNC.DEFER_BLOCKING 0x0 ;  /* 0x0000000000007b1d */ /* 0x000fe20000010000 */
[----:B------:R-:W-:Y:S01]  /*11b60*/  IMAD R203, R199, 0x6000, RZ ;  /* 0x00006000c7cb7824 */ /* 0x000fe200078e02ff */
[----:B------:R-:W-:Y:S02]  /*11b70*/  ISETP.GE.AND P0, PT, R232, R245, PT ;  /* 0x000000f5e800720c */ /* 0x000fe40003f06270 */
[----:B------:R-:W-:Y:S02]  /*11b80*/  IADD3 R243, R245, -0x1, RZ ;  /* 0xfffffffff5f37810 */ /* 0x000fe40007ffe0ff */
[----:B------:R-:W-:Y:S02]  /*11b90*/  IADD3 R204, R196, R203, RZ ;  /* 0x000000cbc4cc7210 */ /* 0x000fe40007ffe0ff */
[----:B------:R-:W-:Y:S02]  /*11ba0*/  ISETP.NE.AND P6, PT, R240, 0x1, PT ;  /* 0x00000001f000780c */ /* 0x000fe40003fc5270 */
[----:B------:R-:W-:Y:S05]  /*11bb0*/  IADD3 R202, R200, R204, RZ ;  /* 0x000000ccc8ca7210 */ /* 0x000fea0007ffe0ff */
[----:B------:R-:W-:Y:S01]  /*11bc0*/  @!P0 SHF.R.S32.HI R0, RZ, 0x1f, R243 ;  /* 0x0000001fff008819 */ /* 0x000fe200000114f3 */
[----:B------:R-:W-:Y:S01]  /*11bd0*/  @!P0 IMAD.WIDE.U32 R24, R243, c[0x0][0x208], RZ ;  /* 0x00008200f3188a25 */ /* 0x000fe200078e00ff */
[----:B------:R-:W-:Y:S02]  /*11be0*/  @!P0 MOV R165, c[0x0][0x20c] ;  /* 0x0000830000a58a02 */ /* 0x000fe40000000f00 */
[----:B------:R-:W-:Y:S01]  /*11bf0*/  @!P0 ISETP.GE.AND P3, PT, R228, c[0x0][0x1d4], PT ;  /* 0x00007500e4008a0c */ /* 0x000fe20003f66270 */
[----:B------:R-:W-:Y:S01]  /*11c00*/  @!P0 IMAD R0, R0, c[0x0][0x208], RZ ;  /* 0x0000820000008a24 */ /* 0x000fe200078e02ff */
[C---:B------:R-:W-:Y:S02]  /*11c10*/  @!P0 SHF.L.U32 R35, R24.reuse, 0x6, RZ ;  /* 0x0000000618238819 */ /* 0x040fe400000006ff */
[----:B------:R-:W-:Y:S01]  /*11c20*/  @!P0 ISETP.GE.AND P2, PT, R215, c[0x0][0x1d4], PT ;  /* 0x00007500d7008a0c */ /* 0x000fe20003f46270 */
[----:B------:R-:W-:Y:S01]  /*11c30*/  LDSM.16.M88.4 R144, [R198] ;  /* 0x00000000c690783b */ /* 0x000fe20000000200 */
[----:B------:R-:W-:Y:S01]  /*11c40*/  @!P0 IMAD R0, R243, c[0x0][0x20c], R0 ;  /* 0x00008300f3008a24 */ /* 0x000fe200078e0200 */
[----:B------:R-:W-:Y:S04]  /*11c50*/  @!P0 IADD3 R2, P5, R35, R234, RZ ;  /* 0x000000ea23028210 */ /* 0x000fe80007fbe0ff */
[----:B------:R-:W-:Y:S02]  /*11c60*/  @!P0 IADD3 R0, R25, R0, RZ ;  /* 0x0000000019008210 */ /* 0x000fe40007ffe0ff */
[----:B------:R-:W2:Y:S02]  /*11c70*/  LDSM.16.M88.4 R148, [R204] ;  /* 0x00000000cc94783b */ /* 0x000ea40000000200 */
[----:B------:R-:W-:Y:S02]  /*11c80*/  @!P0 SHF.L.U64.HI R9, R24, 0x6, R0 ;  /* 0x0000000618098819 */ /* 0x000fe40000010200 */
[----:B------:R-:W-:Y:S04]  /*11c90*/  @!P0 MOV R0, c[0x0][0x208] ;  /* 0x0000820000008a02 */ /* 0x000fe80000000f00 */
[----:B------:R-:W3:Y:S01]  /*11ca0*/  LDSM.16.M88.4 R152, [R204+0x800] ;  /* 0x00080000cc98783b */ /* 0x000ee20000000200 */
[C---:B------:R-:W-:Y:S04]  /*11cb0*/  @!P0 LEA R33, P1, R0.reuse, R35, 0x5 ;  /* 0x0000002300218211 */ /* 0x040fe800078228ff */
[----:B------:R-:W-:Y:S02]  /*11cc0*/  @!P0 LEA.HI.X R165, R0, R9, R165, 0x5, P1 ;  /* 0x0000000900a58211 */ /* 0x000fe400008f2ca5 */
[----:B------:R-:W-:Y:S01]  /*11cd0*/  @!P0 ISETP.GE.AND P1, PT, R214, c[0x0][0x1d4], PT ;  /* 0x00007500d6008a0c */ /* 0x000fe20003f26270 */
[----:B------:R-:W4:Y:S01]  /*11ce0*/  LDSM.16.M88.4 R156, [R204+0x1000] ;  /* 0x00100000cc9c783b */ /* 0x000f220000000200 */
[----:B------:R-:W-:Y:S02]  /*11cf0*/  @!P0 IADD3 R0, P4, R33, R234, RZ ;  /* 0x000000ea21008210 */ /* 0x000fe40007f9e0ff */
[-C--:B------:R-:W-:Y:S02]  /*11d00*/  @!P0 IADD3.X R9, R9, R230.reuse, RZ, P5, !PT ;  /* 0x000000e609098210 */ /* 0x080fe40002ffe4ff */
[----:B------:R-:W-:Y:S02]  /*11d10*/  @!P0 IADD3.X R165, R165, R230, RZ, P4, !PT ;  /* 0x000000e6a5a58210 */ /* 0x000fe400027fe4ff */
[----:B------:R-:W-:Y:S01]  /*11d20*/  @!P0 LEA R174, P5, R2, c[0x0][0x1f8], 0x1 ;  /* 0x00007e0002ae8a11 */ /* 0x000fe200078a08ff */
[----:B------:R-:W5:Y:S01]  /*11d30*/  LDSM.16.M88.4 R36, [R204+0x1800] ;  /* 0x00180000cc24783b */ /* 0x000f620000000200 */
[----:B------:R-:W-:Y:S02]  /*11d40*/  @!P0 LEA R172, P4, R0, c[0x0][0x1f8], 0x1 ;  /* 0x00007e0000ac8a11 */ /* 0x000fe400078808ff */
[----:B------:R-:W-:Y:S01]  /*11d50*/  @!P0 LEA.HI.X R175, R2, c[0x0][0x1fc], R9, 0x1, P5 ;  /* 0x00007f0002af8a11 */ /* 0x000fe200028f0c09 */
[----:B------:R-:W-:Y:S01]  /*11d60*/  @!P0 IMAD R2, R233, 0x6000, R10 ;  /* 0x00006000e9028824 */ /* 0x000fe200078e020a */
[-C--:B------:R-:W-:Y:S02]  /*11d70*/  IADD3 R9, R200, R204.reuse, R201 ;  /* 0x000000ccc8097210 */ /* 0x080fe40007ffe0c9 */
[----:B------:R-:W-:Y:S01]  /*11d80*/  @!P0 LEA.HI.X R173, R0, c[0x0][0x1fc], R165, 0x1, P4 ;  /* 0x00007f0000ad8a11 */ /* 0x000fe200020f0ca5 */
[----:B------:R-:W-:Y:S01]  /*11d90*/  LDSM.16.M88.4 R160, [R202+0x800] ;  /* 0x00080000caa0783b */ /* 0x000fe20000000200 */
[C---:B------:R-:W-:Y:S01]  /*11da0*/  IADD3 R0, R201.reuse, R204, RZ ;  /* 0x000000ccc9007210 */ /* 0x040fe20007ffe0ff */
        /* <DEDUP_REMOVED lines=9> */
[C---:B-----5:R-:W-:Y:S08]  /*11e40*/  HMMA.16816.F32 R32, R144.reuse, R36, RZ ;  /* 0x000000249020723c */ /* 0x060ff000000018ff */
[----:B------:R-:W-:Y:S01]  /*11e50*/  HMMA.16816.F32 R36, R144, R38, RZ ;  /* 0x000000269024723c */ /* 0x000fe200000018ff */
[----:B------:R-:W3:Y:S07]  /*11e60*/  LDSM.16.M88.4 R144, [R202+0x1800] ;  /* 0x00180000ca90783b */ /* 0x000eee0000000200 */
        /* <DEDUP_REMOVED lines=139> */
[----:B------:R-:W-:Y:S07]  /*12720*/  HMMA.16816.F32 R36, R168, R166, R36 ;  /* 0x000000a6a824723c */ /* 0x000fee0000001824 */
[----:B------:R-:W-:Y:S01]  /*12730*/  IADD3 R166, R192, R203, RZ ;  /* 0x000000cbc0a67210 */ /* 0x000fe20007ffe0ff */
[C---:B-----5:R-:W-:Y:S08]  /*12740*/  HMMA.16816.F32 R4, R180.reuse, R188, R4 ;  /* 0x000000bcb404723c */ /* 0x060ff00000001804 */
[C---:B------:R-:W-:Y:S08]  /*12750*/  HMMA.16816.F32 R12, R180.reuse, R190, R12 ;  /* 0x000000beb40c723c */ /* 0x040ff0000000180c */
[C---:B-1----:R-:W-:Y:S08]  /*12760*/  HMMA.16816.F32 R16, R180.reuse, R144, R16 ;  /* 0x00000090b410723c */ /* 0x042ff00000001810 */
[C---:B------:R-:W-:Y:S04]  /*12770*/  HMMA.16816.F32 R20, R180.reuse, R146, R20 ;  /* 0x00000092b414723c */ /* 0x040fe80000001814 */
[----:B------:R-:W-:Y:S02]  /*12780*/  FMUL.FTZ R161, R7, c[0x0][0x320] ;  /* 0x0000c80007a17a20 */ /* 0x000fe40000410000 */
[----:B------:R-:W-:Y:S02]  /*12790*/  FMUL.FTZ R2, R5, c[0x0][0x320] ;  /* 0x0000c80005027a20 */ /* 0x000fe40000410000 */
[C---:B------:R-:W-:Y:S02]  /*127a0*/  HMMA.16816.F32 R24, R180.reuse, R148, R24 ;  /* 0x00000094b418723c */ /* 0x040fe40000001818 */
[----:B------:R-:W-:Y:S02]  /*127b0*/  MUFU.TANH R161, R161 ;  /* 0x000000a100a17308 */ /* 0x000fe40000002400 */
        /* <DEDUP_REMOVED lines=21> */
[----:B------:R1:W-:Y:S01]  /*12910*/  MUFU.TANH R165, R15 ;  /* 0x0000000f00a57308 */ /* 0x0003e20000002400 */
[----:B------:R-:W-:Y:S02]  /*12920*/  FMUL.FTZ R29, R29, c[0x0][0x320] ;  /* 0x0000c8001d1d7a20 */ /* 0x000fe40000410000 */
[----:B------:R-:W-:Y:S02]  /*12930*/  FMUL.FTZ R26, R26, c[0x0][0x320] ;  /* 0x0000c8001a1a7a20 */ /* 0x000fe40000410000 */
[----:B------:R-:W-:Y:S02]  /*12940*/  FMUL.FTZ R30, R30, c[0x0][0x320] ;  /* 0x0000c8001e1e7a20 */ /* 0x000fe40000410000 */
[----:B------:R-:W-:Y:S03]  /*12950*/  FMUL.FTZ R31, R31, c[0x0][0x320] ;  /* 0x0000c8001f1f7a20 */ /* 0x000fe60000410000 */
[----:B------:R2:W-:Y:S10]  /*12960*/  MUFU.TANH R178, R18 ;  /* 0x0000001200b27308 */ /* 0x0005f40000002400 */
[----:B------:R3:W-:Y:S01]  /*12970*/  MUFU.TANH R189, R19 ;  /* 0x0000001300bd7308 */ /* 0x0007e20000002400 */
[----:B-1----:R-:W1:Y:S01]  /*12980*/  LDSM.16.M88.4 R12, [R9+0x5800] ;  /* 0x00580000090c783b */ /* 0x002e620000000200 */
[----:B------:R-:W-:Y:S08]  /*12990*/  DEPBAR.LE SB0, 0x2 ;  /* 0x000080800000791a */ /* 0x000ff00000000000 */
[----:B------:R4:W-:Y:S01]  /*129a0*/  MUFU.TANH R191, R20 ;  /* 0x0000001400bf7308 */ /* 0x0009e20000002400 */
[----:B------:R-:W-:Y:S01]  /*129b0*/  BAR.SYNC.DEFER_BLOCKING 0x0 ;  /* 0x0000000000007b1d */ /* 0x000fe20000010000 */
[----:B--2---:R-:W-:Y:S04]  /*129c0*/  IADD3 R18, R222, R209, RZ ;  /* 0x000000d1de127210 */ /* 0x004fe80007ffe0ff */
[----:B------:R-:W-:Y:S01]  /*129d0*/  MOV R21, R18 ;  /* 0x0000001200157202 */ /* 0x000fe20000000f00 */
[----:B---3--:R-:W-:Y:S05]  /*129e0*/  @P6 IMAD.HI.U32 R19, R18, c[0x0][0x2c8], RZ ;  /* 0x0000b20012136a27 */ /* 0x008fea00078e00ff */
[----:B------:R-:W-:Y:S02]  /*129f0*/  @P6 SHF.R.U32.HI R21, RZ, c[0x0][0x2cc], R19 ;  /* 0x0000b300ff156a19 */ /* 0x000fe40000011613 */
[----:B----4-:R-:W-:Y:S05]  /*12a00*/  MOV R20, 0x1 ;  /* 0x0000000100147802 */ /* 0x010fea0000000f00 */
[----:B------:R-:W-:Y:S01]  /*12a10*/  IMAD R20, R245, -0x40, R20 ;  /* 0xffffffc0f5147824 */ /* 0x000fe200078e0214 */
[----:B------:R-:W2:Y:S01]  /*12a20*/  SHFL.IDX PT, R18, R21, RZ, 0x1c1f ;  /* 0x001c1fff15127589 */ /* 0x000ea200000e0000 */
[----:B------:R-:W3:Y:S01]  /*12a30*/  MUFU.TANH R0, R0 ;  /* 0x0000000000007308 */ /* 0x000ee20000002400 */
[C---:B-1----:R-:W-:Y:S06]  /*12a40*/  HMMA.16816.F32 R32, R180.reuse, R12, R32 ;  /* 0x0000000cb420723c */ /* 0x042fec0000001820 */
[----:B------:R-:W1:Y:S01]  /*12a50*/  SHFL.IDX PT, R9, R21, 0x1, 0x1c1f ;  /* 0x003c1f0015097f89 */ /* 0x000e6200000e0000 */
[----:B------:R-:W-:Y:S02]  /*12a60*/  IADD3 R20, R242, R20, -R221 ;  /* 0x00000014f2147210 */ /* 0x000fe40007ffe8dd */
[----:B------:R-:W4:Y:S01]  /*12a70*/  MUFU.TANH R2, R2 ;  /* 0x0000000200027308 */ /* 0x000f220000002400 */
[----:B------:R-:W-:Y:S03]  /*12a80*/  HMMA.16816.F32 R36, R180, R14, R36 ;  /* 0x0000000eb424723c */ /* 0x000fe60000001824 */
[----:B------:R-:W-:Y:S01]  /*12a90*/  IADD3 R20, R20, -R241, RZ ;  /* 0x800000f114147210 */ /* 0x000fe20007ffe0ff */
[----:B------:R-:W-:Y:S05]  /*12aa0*/  LDSM.16.MT88.4 R152, [R166+0x3800] ;  /* 0x00380000a698783b */ /* 0x000fea0000004200 */
[----:B------:R5:W-:Y:S03]  /*12ab0*/  MUFU.TANH R247, R23 ;  /* 0x0000001700f77308 */ /* 0x000be60000002400 */
[----:B--2---:R-:W-:Y:S04]  /*12ac0*/  IADD3 R12, R20, R18, RZ ;  /* 0x00000012140c7210 */ /* 0x004fe80007ffe0ff */
[----:B------:R-:W-:Y:S01]  /*12ad0*/  ISETP.GT.AND P1, PT, R12, RZ, PT ;  /* 0x000000ff0c00720c */ /* 0x000fe20003f24270 */
[----:B------:R-:W-:Y:S01]  /*12ae0*/  FMUL.FTZ R32, R32, c[0x0][0x320] ;  /* 0x0000c80020207a20 */ /* 0x000fe20000410000 */
[----:B------:R-:W-:Y:S01]  /*12af0*/  ISETP.GT.AND P0, PT, R12, 0x1, PT ;  /* 0x000000010c00780c */ /* 0x000fe20003f04270 */
[----:B------:R2:W-:Y:S01]  /*12b00*/  MUFU.TANH R202, R25 ;  /* 0x0000001900ca7308 */ /* 0x0005e20000002400 */
[----:B---3--:R-:W-:Y:S01]  /*12b10*/  FSEL R0, R0, -INF , P1 ;  /* 0xff80000000007808 */ /* 0x008fe20000800000 */
[----:B------:R-:W-:Y:S01]  /*12b20*/  FMUL.FTZ R33, R33, c[0x0][0x320] ;  /* 0x0000c80021217a20 */ /* 0x000fe20000410000 */
[----:B-1----:R-:W-:Y:S01]  /*12b30*/  IADD3 R9, R20, R9, RZ ;  /* 0x0000000914097210 */ /* 0x002fe20007ffe0ff */
[----:B------:R-:W-:Y:S01]  /*12b40*/  FMUL.FTZ R34, R34, c[0x0][0x320] ;  /* 0x0000c80022227a20 */ /* 0x000fe20000410000 */
[----:B----4-:R-:W-:Y:S01]  /*12b50*/  FSEL R21, R2, -INF , P0 ;  /* 0xff80000002157808 */ /* 0x010fe20000000000 */
[----:B------:R-:W-:Y:S01]  /*12b60*/  FMUL.FTZ R36, R36, c[0x0][0x320] ;  /* 0x0000c80024247a20 */ /* 0x000fe20000410000 */
[----:B------:R-:W-:Y:S01]  /*12b70*/  ISETP.GT.AND P4, PT, R12, 0x8, PT ;  /* 0x000000080c00780c */ /* 0x000fe20003f84270 */
[----:B------:R-:W-:Y:S01]  /*12b80*/  FMUL.FTZ R37, R37, c[0x0][0x320] ;  /* 0x0000c80025257a20 */ /* 0x000fe20000410000 */
[----:B------:R-:W-:Y:S01]  /*12b90*/  FMNMX.FTZ R2, R0, R3, !PT ;  /* 0x0000000300027209 */ /* 0x000fe20007810000 */
[----:B------:R-:W1:Y:S01]  /*12ba0*/  MUFU.TANH R160, R160 ;  /* 0x000000a000a07308 */ /* 0x000e620000002400 */
[----:B------:R-:W-:Y:S01]  /*12bb0*/  ISETP.GT.AND P5, PT, R12, 0x9, PT ;  /* 0x000000090c00780c */ /* 0x000fe20003fa4270 */
[----:B------:R-:W-:Y:S01]  /*12bc0*/  FMUL.FTZ R35, R35, c[0x0][0x320] ;  /* 0x0000c80023237a20 */ /* 0x000fe20000410000 */
[----:B------:R-:W-:Y:S01]  /*12bd0*/  ISETP.GT.AND P6, PT, R9, 0x8, PT ;  /* 0x000000080900780c */ /* 0x000fe20003fc4270 */
[----:B------:R-:W-:Y:S01]  /*12be0*/  FMUL.FTZ R38, R38, c[0x0][0x320] ;  /* 0x0000c80026267a20 */ /* 0x000fe20000410000 */
[----:B-----5:R-:W-:Y:S01]  /*12bf0*/  FSEL R23, R162, -INF , P4 ;  /* 0xff800000a2177808 */ /* 0x020fe20002000000 */
[----:B------:R-:W-:Y:S01]  /*12c00*/  FMUL.FTZ R39, R39, c[0x0][0x320] ;  /* 0x0000c80027277a20 */ /* 0x000fe20000410000 */
[----:B------:R-:W-:Y:S02]  /*12c10*/  FMNMX.FTZ R2, R21, R2, !PT ;  /* 0x0000000215027209 */ /* 0x000fe40007810000 */
[----:B------:R-:W-:Y:S01]  /*12c20*/  ISETP.GT.AND P2, PT, R9, RZ, PT ;  /* 0x000000ff0900720c */ /* 0x000fe20003f44270 */
[----:B------:R3:W4:Y:S01]  /*12c30*/  MUFU.TANH R176, R16 ;  /* 0x0000001000b07308 */ /* 0x0007220000002400 */
[----:B------:R-:W-:Y:S02]  /*12c40*/  FSEL R19, R164, -INF , P6 ;  /* 0xff800000a4137808 */ /* 0x000fe40003000000 */
[----:B------:R-:W-:Y:S02]  /*12c50*/  FMNMX.FTZ R2, R23, R2, !PT ;  /* 0x0000000217027209 */ /* 0x000fe40007810000 */
[----:B--2---:R-:W-:Y:S02]  /*12c60*/  FSEL R25, R163, -INF , P5 ;  /* 0xff800000a3197808 */ /* 0x004fe40002800000 */
[C---:B------:R-:W-:Y:S02]  /*12c70*/  ISETP.GT.AND P6, PT, R12.reuse, 0x19, PT ;  /* 0x000000190c00780c */ /* 0x040fe40003fc4270 */
[C---:B------:R-:W-:Y:S01]  /*12c80*/  ISETP.GT.AND P4, PT, R9.reuse, 0x10, PT ;  /* 0x000000100900780c */ /* 0x040fe20003f84270 */
[----:B------:R-:W2:Y:S01]  /*12c90*/  MUFU.TANH R17, R17 ;  /* 0x0000001100117308 */ /* 0x000ea20000002400 */
[----:B------:R-:W-:Y:S02]  /*12ca0*/  ISETP.GT.AND P1, PT, R12, 0x11, PT ;  /* 0x000000110c00780c */ /* 0x000fe40003f24270 */
[----:B------:R-:W-:Y:S02]  /*12cb0*/  ISETP.GT.AND P3, PT, R9, 0x1, PT ;  /* 0x000000010900780c */ /* 0x000fe40003f64270 */
[----:B-1----:R-:W-:Y:S02]  /*12cc0*/  FSEL R15, R160, -INF , P2 ;  /* 0xff800000a00f7808 */ /* 0x002fe40001000000 */
[----:B------:R-:W-:Y:S02]  /*12cd0*/  ISETP.GT.AND P2, PT, R12, 0x10, PT ;  /* 0x000000100c00780c */ /* 0x000fe40003f44270 */
[----:B------:R-:W-:Y:S01]  /*12ce0*/  FSEL R178, R178, -INF , P4 ;  /* 0xff800000b2b27808 */ /* 0x000fe20002000000 */
[----:B------:R-:W1:Y:S01]  /*12cf0*/  MUFU.TANH R185, R185 ;  /* 0x000000b900b97308 */ /* 0x000e620000002400 */
[----:B------:R-:W-:Y:S02]  /*12d00*/  ISETP.GT.AND P4, PT, R12, 0x18, PT ;  /* 0x000000180c00780c */ /* 0x000fe40003f84270 */
[----:B------:R-:W-:Y:S01]  /*12d10*/  FSEL R13, R161, -INF , P3 ;  /* 0xff800000a10d7808 */ /* 0x000fe20001800000 */
[----:B---3--:R-:W-:Y:S01]  /*12d20*/  FMUL.FTZ R16, R22, c[0x0][0x320] ;  /* 0x0000c80016107a20 */ /* 0x008fe20000410000 */
[----:B----4-:R-:W-:Y:S02]  /*12d30*/  FSEL R176, R176, -INF , P2 ;  /* 0xff800000b0b07808 */ /* 0x010fe40001000000 */
[----:B------:R-:W-:Y:S02]  /*12d40*/  FSEL R191, R191, -INF , P4 ;  /* 0xff800000bfbf7808 */ /* 0x000fe40002000000 */
[----:B------:R-:W-:Y:S01]  /*12d50*/  ISETP.GT.AND P0, PT, R9, 0x9, PT ;  /* 0x000000090900780c */ /* 0x000fe20003f04270 */
[----:B------:R-:W3:Y:S01]  /*12d60*/  MUFU.TANH R190, R24 ;  /* 0x0000001800be7308 */ /* 0x000ee20000002400 */
[----:B------:R-:W-:Y:S02]  /*12d70*/  ISETP.GT.AND P2, PT, R12, 0x20, PT ;  /* 0x000000200c00780c */ /* 0x000fe40003f44270 */
[----:B------:R-:W-:Y:S02]  /*12d80*/  FSEL R165, R165, -INF , P0 ;  /* 0xff800000a5a57808 */ /* 0x000fe40000000000 */
[----:B--2---:R-:W-:Y:S02]  /*12d90*/  FSEL R180, R17, -INF , P6 ;  /* 0xff80000011b47808 */ /* 0x004fe40003000000 */
[----:B------:R-:W-:Y:S02]  /*12da0*/  FMNMX.FTZ R17, R25, R2, !PT ;  /* 0x0000000219117209 */ /* 0x000fe40007810000 */
[----:B------:R-:W-:Y:S01]  /*12db0*/  FMNMX.FTZ R2, R15, R8, !PT ;  /* 0x000000080f027209 */ /* 0x000fe20007810000 */
[----:B------:R2:W-:Y:S01]  /*12dc0*/  MUFU.TANH R188, R27 ;  /* 0x0000001b00bc7308 */ /* 0x0005e20000002400 */
[----:B------:R-:W-:Y:S02]  /*12dd0*/  FMNMX.FTZ R14, R176, R17, !PT ;  /* 0x00000011b00e7209 */ /* 0x000fe40007810000 */
[----:B------:R-:W-:Y:S02]  /*12de0*/  FMNMX.FTZ R2, R13, R2, !PT ;  /* 0x000000020d027209 */ /* 0x000fe40007810000 */
[----:B-1----:R-:W-:Y:S02]  /*12df0*/  FSEL R185, R185, -INF , P1 ;  /* 0xff800000b9b97808 */ /* 0x002fe40000800000 */
[----:B------:R-:W-:Y:S02]  /*12e00*/  FMNMX.FTZ R2, R19, R2, !PT ;  /* 0x0000000213027209 */ /* 0x000fe40007810000 */
[----:B------:R-:W-:Y:S01]  /*12e10*/  FMNMX.FTZ R14, R185, R14, !PT ;  /* 0x0000000eb90e7209 */ /* 0x000fe20007810000 */
[----:B------:R-:W1:Y:S01]  /*12e20*/  MUFU.TANH R186, R28 ;  /* 0x0000001c00ba7308 */ /* 0x000e620000002400 */
[----:B------:R-:W-:Y:S02]  /*12e30*/  ISETP.GT.AND P0, PT, R9, 0x19, PT ;  /* 0x000000190900780c */ /* 0x000fe40003f04270 */
[----:B------:R-:W-:Y:S02]  /*12e40*/  FMNMX.FTZ R17, R191, R14, !PT ;  /* 0x0000000ebf117209 */ /* 0x000fe40007810000 */
[----:B---3--:R-:W-:Y:S02]  /*12e50*/  FSEL R190, R190, -INF , P2 ;  /* 0xff800000bebe7808 */ /* 0x008fe40001000000 */
[----:B------:R-:W-:Y:S02]  /*12e60*/  FMNMX.FTZ R17, R180, R17, !PT ;  /* 0x00000011b4117209 */ /* 0x000fe40007810000 */
[----:B------:R-:W-:Y:S01]  /*12e70*/  ISETP.GT.AND P1, PT, R12, 0x21, PT ;  /* 0x000000210c00780c */ /* 0x000fe20003f24270 */
[----:B------:R-:W3:Y:S01]  /*12e80*/  MUFU.TANH R16, R16 ;  /* 0x0000001000107308 */ /* 0x000ee20000002400 */
[----:B------:R-:W-:Y:S02]  /*12e90*/  ISETP.GT.AND P5, PT, R9, 0x11, PT ;  /* 0x000000110900780c */ /* 0x000fe40003fa4270 */
[----:B------:R-:W-:Y:S02]  /*12ea0*/  FSEL R247, R247, -INF , P0 ;  /* 0xff800000f7f77808 */ /* 0x000fe40000000000 */
[----:B--2---:R-:W-:Y:S02]  /*12eb0*/  FMNMX.FTZ R27, R165, R2, !PT ;  /* 0x00000002a51b7209 */ /* 0x004fe40007810000 */
[----:B------:R-:W-:Y:S02]  /*12ec0*/  FSEL R202, R202, -INF , P1 ;  /* 0xff800000caca7808 */ /* 0x000fe40000800000 */
[----:B------:R-:W-:Y:S01]  /*12ed0*/  ISETP.GT.AND P0, PT, R12, 0x28, PT ;  /* 0x000000280c00780c */ /* 0x000fe20003f04270 */
[----:B------:R-:W2:Y:S01]  /*12ee0*/  MUFU.TANH R184, R29 ;  /* 0x0000001d00b87308 */ /* 0x000ea20000002400 */
[----:B------:R-:W-:Y:S02]  /*12ef0*/  FMNMX.FTZ R17, R190, R17, !PT ;  /* 0x00000011be117209 */ /* 0x000fe40007810000 */
[----:B------:R-:W-:Y:S02]  /*12f00*/  FMNMX.FTZ R2, R178, R27, !PT ;  /* 0x0000001bb2027209 */ /* 0x000fe40007810000 */
[----:B-1----:R-:W-:Y:S02]  /*12f10*/  FSEL R186, R186, -INF , P0 ;  /* 0xff800000baba7808 */ /* 0x002fe40000000000 */
[----:B------:R-:W-:Y:S02]  /*12f20*/  FMNMX.FTZ R17, R202, R17, !PT ;  /* 0x00000011ca117209 */ /* 0x000fe40007810000 */
[----:B------:R-:W-:Y:S01]  /*12f30*/  ISETP.GT.AND P3, PT, R9, 0x18, PT ;  /* 0x000000180900780c */ /* 0x000fe20003f64270 */
[----:B------:R-:W1:Y:S01]  /*12f40*/  MUFU.TANH R246, R26 ;  /* 0x0000001a00f67308 */ /* 0x000e620000002400 */
[----:B------:R-:W-:Y:S02]  /*12f50*/  FSEL R189, R189, -INF , P5 ;  /* 0xff800000bdbd7808 */ /* 0x000fe40002800000 */
[----:B------:R-:W-:Y:S02]  /*12f60*/  FMNMX.FTZ R27, R186, R17, !PT ;  /* 0x00000011ba1b7209 */ /* 0x000fe40007810000 */
[----:B------:R-:W-:Y:S02]  /*12f70*/  FMNMX.FTZ R17, R189, R2, !PT ;  /* 0x00000002bd117209 */ /* 0x000fe40007810000 */
[----:B---3--:R-:W-:Y:S02]  /*12f80*/  FSEL R182, R16, -INF , P3 ;  /* 0xff80000010b67808 */ /* 0x008fe40001800000 */
[C---:B------:R-:W-:Y:S01]  /*12f90*/  ISETP.GT.AND P6, PT, R12.reuse, 0x29, PT ;  /* 0x000000290c00780c */ /* 0x040fe20003fc4270 */
[----:B------:R-:W3:Y:S01]  /*12fa0*/  MUFU.TANH R187, R32 ;  /* 0x0000002000bb7308 */ /* 0x000ee20000002400 */
[C---:B------:R-:W-:Y:S02]  /*12fb0*/  ISETP.GT.AND P4, PT, R12.reuse, 0x38, PT ;  /* 0x000000380c00780c */ /* 0x040fe40003f84270 */
[C---:B------:R-:W-:Y:S02]  /*12fc0*/  ISETP.GT.AND P2, PT, R12.reuse, 0x39, PT ;  /* 0x000000390c00780c */ /* 0x040fe40003f44270 */
[C---:B------:R-:W-:Y:S02]  /*12fd0*/  ISETP.GT.AND P1, PT, R9.reuse, 0x20, PT ;  /* 0x000000200900780c */ /* 0x040fe40003f24270 */
[C---:B------:R-:W-:Y:S02]  /*12fe0*/  ISETP.GT.AND P3, PT, R12.reuse, 0x30, PT ;  /* 0x000000300c00780c */ /* 0x040fe40003f64270 */
[----:B------:R-:W-:Y:S01]  /*12ff0*/  ISETP.GT.AND P5, PT, R12, 0x31, PT ;  /* 0x000000310c00780c */ /* 0x000fe20003fa4270 */
[----:B------:R-:W4:Y:S01]  /*13000*/  MUFU.TANH R183, R33 ;  /* 0x0000002100b77308 */ /* 0x000f220000002400 */
[----:B------:R-:W-:Y:S02]  /*13010*/  FMNMX.FTZ R12, R182, R17, !PT ;  /* 0x00000011b60c7209 */ /* 0x000fe40007810000 */
[----:B--2---:R-:W-:Y:S02]  /*13020*/  FSEL R184, R184, -INF , P6 ;  /* 0xff800000b8b87808 */ /* 0x004fe40003000000 */
[----:B------:R-:W-:Y:S02]  /*13030*/  ISETP.GT.AND P0, PT, R9, 0x21, PT ;  /* 0x000000210900780c */ /* 0x000fe40003f04270 */
[----:B-1----:R-:W-:Y:S02]  /*13040*/  FSEL R246, R246, -INF , P1 ;  /* 0xff800000f6f67808 */ /* 0x002fe40000800000 */
[----:B------:R-:W-:Y:S01]  /*13050*/  FMNMX.FTZ R17, R247, R12, !PT ;  /* 0x0000000cf7117209 */ /* 0x000fe20007810000 */
[----:B------:R-:W1:Y:S01]  /*13060*/  MUFU.TANH R251, R30 ;  /* 0x0000001e00fb7308 */ /* 0x000e620000002400 */
[----:B------:R-:W-:Y:S02]  /*13070*/  FMNMX.FTZ R2, R184, R27, !PT ;  /* 0x0000001bb8027209 */ /* 0x000fe40007810000 */
[----:B------:R-:W-:Y:S02]  /*13080*/  FSEL R188, R188, -INF , P0 ;  /* 0xff800000bcbc7808 */ /* 0x000fe40000000000 */
[----:B---3--:R-:W-:Y:S02]  /*13090*/  FSEL R187, R187, -INF , P3 ;  /* 0xff800000bbbb7808 */ /* 0x008fe40001800000 */
[----:B------:R-:W-:Y:S02]  /*130a0*/  ISETP.GT.AND P3, PT, R9, 0x28, PT ;  /* 0x000000280900780c */ /* 0x000fe40003f64270 */
[----:B------:R-:W-:Y:S01]  /*130b0*/  FMNMX.FTZ R17, R246, R17, !PT ;  /* 0x00000011f6117209 */ /* 0x000fe20007810000 */
[----:B------:R-:W2:Y:S01]  /*130c0*/  MUFU.TANH R177, R36 ;  /* 0x0000002400b17308 */ /* 0x000ea20000002400 */
[----:B------:R-:W-:Y:S02]  /*130d0*/  FMNMX.FTZ R2, R187, R2, !PT ;  /* 0x00000002bb027209 */ /* 0x000fe40007810000 */
[----:B------:R-:W-:Y:S02]  /*130e0*/  ISETP.GT.AND P0, PT, R9, 0x29, PT ;  /* 0x000000290900780c */ /* 0x000fe40003f04270 */
[----:B----4-:R-:W-:Y:S02]  /*130f0*/  FSEL R183, R183, -INF , P5 ;  /* 0xff800000b7b77808 */ /* 0x010fe40002800000 */
[----:B------:R-:W-:Y:S02]  /*13100*/  FMNMX.FTZ R12, R188, R17, !PT ;  /* 0x00000011bc0c7209 */ /* 0x000fe40007810000 */
[----:B------:R-:W-:Y:S01]  /*13110*/  FMNMX.FTZ R2, R183, R2, !PT ;  /* 0x00000002b7027209 */ /* 0x000fe20007810000 */
[----:B------:R-:W3:Y:S01]  /*13120*/  MUFU.TANH R249, R31 ;  /* 0x0000001f00f97308 */ /* 0x000ee20000002400 */
[----:B------:R-:W-:Y:S02]  /*13130*/  ISETP.GT.AND P1, PT, R9, 0x30, PT ;  /* 0x000000300900780c */ /* 0x000fe40003f24270 */
[----:B------:R-:W-:Y:S02]  /*13140*/  IADD3 R164, R139, R203, RZ ;  /* 0x000000cb8ba47210 */ /* 0x000fe40007ffe0ff */
[----:B-1----:R-:W-:Y:S04]  /*13150*/  FSEL R251, R251, -INF , P3 ;  /* 0xff800000fbfb7808 */ /* 0x002fe80001800000 */
[----:B------:R-:W-:Y:S01]  /*13160*/  FMNMX.FTZ R12, R251, R12, !PT ;  /* 0x0000000cfb0c7209 */ /* 0x000fe20007810000 */
[----:B------:R-:W1:Y:S01]  /*13170*/  MUFU.TANH R175, R37 ;  /* 0x0000002500af7308 */ /* 0x000e620000002400 */
[----:B--2---:R-:W-:Y:S04]  /*13180*/  FSEL R177, R177, -INF , P4 ;  /* 0xff800000b1b17808 */ /* 0x004fe80002000000 */
[----:B------:R-:W-:Y:S05]  /*13190*/  FMNMX.FTZ R14, R177, R2, !PT ;  /* 0x00000002b10e7209 */ /* 0x000fea0007810000 */
[----:B------:R-:W2:Y:S01]  /*131a0*/  MUFU.TANH R181, R34 ;  /* 0x0000002200b57308 */ /* 0x000ea20000002400 */
[----:B---3--:R-:W-:Y:S02]  /*131b0*/  FSEL R249, R249, -INF , P0 ;  /* 0xff800000f9f97808 */ /* 0x008fe40000000000 */
[----:B------:R-:W-:Y:S02]  /*131c0*/  ISETP.GT.AND P0, PT, R9, 0x31, PT ;  /* 0x000000310900780c */ /* 0x000fe40003f04270 */
[----:B------:R-:W-:Y:S05]  /*131d0*/  FMNMX.FTZ R12, R249, R12, !PT ;  /* 0x0000000cf90c7209 */ /* 0x000fea0007810000 */
[----:B------:R-:W3:Y:S01]  /*131e0*/  MUFU.TANH R179, R35 ;  /* 0x0000002300b37308 */ /* 0x000ee20000002400 */
[----:B-1----:R-:W-:Y:S04]  /*131f0*/  FSEL R175, R175, -INF , P2 ;  /* 0xff800000afaf7808 */ /* 0x002fe80001000000 */
[----:B------:R-:W-:Y:S05]  /*13200*/  FMNMX.FTZ R2, R175, R14, !PT ;  /* 0x0000000eaf027209 */ /* 0x000fea0007810000 */
[----:B------:R-:W1:Y:S01]  /*13210*/  MUFU.TANH R163, R38 ;  /* 0x0000002600a37308 */ /* 0x000e620000002400 */
[----:B------:R-:W4:Y:S01]  /*13220*/  SHFL.BFLY PT, R17, R2, 0x2, 0x1f ;  /* 0x0c401f0002117f89 */ /* 0x000f2200000e0000 */
[----:B--2---:R-:W-:Y:S02]  /*13230*/  FSEL R181, R181, -INF , P1 ;  /* 0xff800000b5b57808 */ /* 0x004fe40000800000 */
[----:B------:R-:W-:Y:S02]  /*13240*/  ISETP.GT.AND P1, PT, R9, 0x38, PT ;  /* 0x000000380900780c */ /* 0x000fe40003f24270 */
[----:B------:R-:W-:Y:S04]  /*13250*/  FMNMX.FTZ R12, R181, R12, !PT ;  /* 0x0000000cb50c7209 */ /* 0x000fe80007810000 */
[----:B------:R-:W2:Y:S01]  /*13260*/  MUFU.TANH R39, R39 ;  /* 0x0000002700277308 */ /* 0x000ea20000002400 */
[----:B---3--:R-:W-:Y:S01]  /*13270*/  FSEL R179, R179, -INF , P0 ;  /* 0xff800000b3b37808 */ /* 0x008fe20000000000 */
[----:B------:R-:W-:Y:S01]  /*13280*/  LDSM.16.MT88.4 R32, [R164] ;  /* 0x00000000a420783b */ /* 0x000fe20000004200 */
[----:B------:R-:W-:Y:S02]  /*13290*/  ISETP.GT.AND P0, PT, R9, 0x39, PT ;  /* 0x000000390900780c */ /* 0x000fe40003f04270 */
[----:B------:R-:W-:Y:S02]  /*132a0*/  FMNMX.FTZ R16, R179, R12, !PT ;  /* 0x0000000cb3107209 */ /* 0x000fe40007810000 */
[----:B-1----:R-:W-:Y:S02]  /*132b0*/  FSEL R163, R163, -INF , P1 ;  /* 0xff800000a3a37808 */ /* 0x002fe40000800000 */
[----:B----4-:R-:W-:Y:S02]  /*132c0*/  FMNMX.FTZ R17, R2, R17, !PT ;  /* 0x0000001102117209 */ /* 0x010fe40007810000 */
[----:B------:R-:W-:Y:S03]  /*132d0*/  FMNMX.FTZ R16, R163, R16, !PT ;  /* 0x00000010a3107209 */ /* 0x000fe60007810000 */
[----:B------:R-:W1:Y:S01]  /*132e0*/  SHFL.BFLY PT, R2, R17, 0x1, 0x1f ;  /* 0x0c201f0011027f89 */ /* 0x000e6200000e0000 */
[----:B--2---:R-:W-:Y:S04]  /*132f0*/  FSEL R161, R39, -INF , P0 ;  /* 0xff80000027a17808 */ /* 0x004fe80000000000 */
[----:B------:R-:W-:Y:S05]  /*13300*/  FMNMX.FTZ R14, R161, R16, !PT ;  /* 0x00000010a10e7209 */ /* 0x000fea0007810000 */
[----:B------:R-:W2:Y:S01]  /*13310*/  SHFL.BFLY PT, R9, R14, 0x2, 0x1f ;  /* 0x0c401f000e097f89 */ /* 0x000ea200000e0000 */
[----:B-1----:R-:W-:Y:S04]  /*13320*/  FMNMX.FTZ R2, R17, R2, !PT ;  /* 0x0000000211027209 */ /* 0x002fe80007810000 */
[C---:B------:R-:W-:Y:S01]  /*13330*/  FSETP.NEU.FTZ.AND P1, PT, R2.reuse, -INF , PT ;  /* 0xff8000000200780b */ /* 0x040fe20003f3d000 */
[C---:B------:R-:W-:Y:S03]  /*13340*/  FMUL.FTZ R162, R2.reuse, c[0x0][0x2d0] ;  /* 0x0000b40002a27a20 */ /* 0x040fe60000410000 */
[----:B------:R-:W-:Y:S02]  /*13350*/  FSEL R4, R2, RZ, P1 ;  /* 0x000000ff02047208 */ /* 0x000fe40000800000 */
[----:B------:R-:W-:Y:S02]  /*13360*/  FSEL R162, R162, RZ, P1 ;  /* 0x000000ffa2a27208 */ /* 0x000fe40000800000 */
[----:B--2---:R-:W-:Y:S01]  /*13370*/  FMNMX.FTZ R12, R14, R9, !PT ;  /* 0x000000090e0c7209 */ /* 0x004fe20007810000 */
[----:B------:R-:W-:Y:S02]  /*13380*/  FADD.FTZ R3, -R4, R3 ;  /* 0x0000000304037221 */ /* 0x000fe40000010100 */
[--C-:B------:R-:W-:Y:S02]  /*13390*/  FFMA.FTZ R174, R0, c[0x0][0x2d0], -R162.reuse ;  /* 0x0000b40000ae7a23 */ /* 0x100fe400000108a2 */
[----:B------:R-:W1:Y:S01]  /*133a0*/  SHFL.BFLY PT, R9, R12, 0x1, 0x1f ;  /* 0x0c201f000c097f89 */ /* 0x000e6200000e0000 */
[--C-:B------:R-:W-:Y:S02]  /*133b0*/  FFMA.FTZ R171, R25, c[0x0][0x2d0], -R162.reuse ;  /* 0x0000b40019ab7a23 */ /* 0x100fe400000108a2 */
[--C-:B------:R-:W-:Y:S01]  /*133c0*/  FFMA.FTZ R173, R21, c[0x0][0x2d0], -R162.reuse ;  /* 0x0000b40015ad7a23 */ /* 0x100fe200000108a2 */
[----:B------:R-:W-:Y:S01]  /*133d0*/  MUFU.EX2 R174, R174 ;  /* 0x000000ae00ae7308 */ /* 0x000fe20000000800 */
[--C-:B------:R-:W-:Y:S02]  /*133e0*/  FFMA.FTZ R172, R23, c[0x0][0x2d0], -R162.reuse ;  /* 0x0000b40017ac7a23 */ /* 0x100fe400000108a2 */
[----:B------:R-:W-:Y:S02]  /*133f0*/  FMUL.FTZ R6, R3, c[0x0][0x2d0] ;  /* 0x0000b40003067a20 */ /* 0x000fe40000410000 */
        /* <DEDUP_REMOVED lines=13> */
[C---:B------:R-:W-:Y:S02]  /*134d0*/  FMUL.FTZ R160, R0.reuse, c[0x0][0x2d0] ;  /* 0x0000b40000a07a20 */ /* 0x040fe40000410000 */
[--C-:B------:R-:W-:Y:S01]  /*134e0*/  FFMA.FTZ R250, R183, c[0x0][0x2d0], -R162.reuse ;  /* 0x0000b400b7fa7a23 */ /* 0x100fe200000108a2 */
[----:B------:R-:W-:Y:S01]  /*134f0*/  FSEL R5, R0, RZ, P0 ;  /* 0x000000ff00057208 */ /* 0x000fe20000000000 */
[--C-:B------:R-:W-:Y:S01]  /*13500*/  FFMA.FTZ R177, R177, c[0x0][0x2d0], -R162.reuse ;  /* 0x0000b400b1b17a23 */ /* 0x100fe200000108a2 */
[----:B------:R-:W-:Y:S01]  /*13510*/  FSEL R160, R160, RZ, P0 ;  /* 0x000000ffa0a07208 */ /* 0x000fe20000000000 */
[----:B------:R-:W1:Y:S01]  /*13520*/  MUFU.EX2 R171, R171 ;  /* 0x000000ab00ab7308 */ /* 0x000e620000000800 */
[----:B------:R-:W-:Y:S02]  /*13530*/  FFMA.FTZ R162, R175, c[0x0][0x2d0], -R162 ;  /* 0x0000b400afa27a23 */ /* 0x000fe400000108a2 */
[----:B------:R-:W-:Y:S01]  /*13540*/  FADD.FTZ R5, -R5, R8 ;  /* 0x0000000805057221 */ /* 0x000fe20000010100 */
[----:B--2---:R-:W-:Y:S01]  /*13550*/  F2FP.PACK_AB R144, R173, R174 ;  /* 0x000000aead90723e */ /* 0x004fe200000000ff */
[--C-:B------:R-:W-:Y:S02]  /*13560*/  FFMA.FTZ R168, R19, c[0x0][0x2d0], -R160.reuse ;  /* 0x0000b40013a87a23 */ /* 0x100fe400000108a0 */
[----:B------:R-:W2:Y:S01]  /*13570*/  LDSM.16.MT88.4 R16, [R166] ;  /* 0x00000000a610783b */ /* 0x000ea20000004200 */
[--C-:B------:R-:W-:Y:S02]  /*13580*/  FFMA.FTZ R170, R15, c[0x0][0x2d0], -R160.reuse ;  /* 0x0000b4000faa7a23 */ /* 0x100fe400000108a0 */
[--C-:B------:R-:W-:Y:S01]  /*13590*/  FFMA.FTZ R169, R13, c[0x0][0x2d0], -R160.reuse ;  /* 0x0000b4000da97a23 */ /* 0x100fe200000108a0 */
[----:B------:R-:W-:Y:S01]  /*135a0*/  MUFU.EX2 R168, R168 ;  /* 0x000000a800a87308 */ /* 0x000fe20000000800 */
[--C-:B------:R-:W-:Y:S01]  /*135b0*/  FFMA.FTZ R167, R165, c[0x0][0x2d0], -R160.reuse ;  /* 0x0000b400a5a77a23 */ /* 0x100fe200000108a0 */
[----:B------:R-:W-:Y:S01]  /*135c0*/  IADD3 R165, R197, R166, RZ ;  /* 0x000000a6c5a57210 */ /* 0x000fe20007ffe0ff */
[----:B------:R-:W-:Y:S02]  /*135d0*/  FMUL.FTZ R9, R5, c[0x0][0x2d0] ;  /* 0x0000b40005097a20 */ /* 0x000fe40000410000 */
[--C-:B------:R-:W-:Y:S02]  /*135e0*/  FFMA.FTZ R178, R178, c[0x0][0x2d0], -R160.reuse ;  /* 0x0000b400b2b27a23 */ /* 0x100fe400000108a0 */
[----:B------:R-:W3:Y:S01]  /*135f0*/  LDSM.16.MT88.4 R24, [R165] ;  /* 0x00000000a518783b */ /* 0x000ee20000004200 */
[--C-:B------:R-:W-:Y:S02]  /*13600*/  FFMA.FTZ R189, R189, c[0x0][0x2d0], -R160.reuse ;  /* 0x0000b400bdbd7a23 */ /* 0x100fe400000108a0 */
[----:B------:R-:W-:Y:S01]  /*13610*/  MUFU.EX2 R170, R170 ;  /* 0x000000aa00aa7308 */ /* 0x000fe20000000800 */
[--C-:B------:R-:W-:Y:S01]  /*13620*/  FFMA.FTZ R182, R182, c[0x0][0x2d0], -R160.reuse ;  /* 0x0000b400b6b67a23 */ /* 0x100fe200000108a0 */
[----:B-1----:R-:W-:Y:S01]  /*13630*/  F2FP.PACK_AB R146, R171, R172 ;  /* 0x000000acab92723e */ /* 0x002fe200000000ff */
[--C-:B------:R-:W-:Y:S02]  /*13640*/  FFMA.FTZ R247, R247, c[0x0][0x2d0], -R160.reuse ;  /* 0x0000b400f7f77a23 */ /* 0x100fe400000108a0 */
[----:B------:R-:W-:Y:S01]  /*13650*/  LDSM.16.MT88.4 R156, [R165+0x3800] ;  /* 0x00380000a59c783b */ /* 0x000fe20000004200 */
[--C-:B------:R-:W-:Y:S02]  /*13660*/  FFMA.FTZ R246, R246, c[0x0][0x2d0], -R160.reuse ;  /* 0x0000b400f6f67a23 */ /* 0x100fe400000108a0 */
[--C-:B------:R-:W-:Y:S02]  /*13670*/  FFMA.FTZ R188, R188, c[0x0][0x2d0], -R160.reuse ;  /* 0x0000b400bcbc7a23 */ /* 0x100fe400000108a0 */
[----:B------:R-:W1:Y:S01]  /*13680*/  MUFU.EX2 R169, R169 ;  /* 0x000000a900a97308 */ /* 0x000e620000000800 */
[--C-:B------:R-:W-:Y:S02]  /*13690*/  FFMA.FTZ R248, R251, c[0x0][0x2d0], -R160.reuse ;  /* 0x0000b400fbf87a23 */ /* 0x100fe400000108a0 */
[--C-:B------:R-:W-:Y:S02]  /*136a0*/  FFMA.FTZ R249, R249, c[0x0][0x2d0], -R160.reuse ;  /* 0x0000b400f9f97a23 */ /* 0x100fe400000108a0 */
[--C-:B------:R-:W-:Y:S02]  /*136b0*/  FFMA.FTZ R181, R181, c[0x0][0x2d0], -R160.reuse ;  /* 0x0000b400b5b57a23 */ /* 0x100fe400000108a0 */
[--C-:B------:R-:W-:Y:S02]  /*136c0*/  FFMA.FTZ R252, R179, c[0x0][0x2d0], -R160.reuse ;  /* 0x0000b400b3fc7a23 */ /* 0x100fe400000108a0 */
[--C-:B------:R-:W-:Y:S01]  /*136d0*/  FFMA.FTZ R179, R163, c[0x0][0x2d0], -R160.reuse ;  /* 0x0000b400a3b37a23 */ /* 0x100fe200000108a0 */
[----:B------:R-:W4:Y:S01]  /*136e0*/  MUFU.EX2 R167, R167 ;  /* 0x000000a700a77308 */ /* 0x000f220000000800 */
[----:B------:R-:W-:Y:S09]  /*136f0*/  FFMA.FTZ R160, R161, c[0x0][0x2d0], -R160 ;  /* 0x0000b400a1a07a23 */ /* 0x000ff200000108a0 */
[----:B------:R-:W5:Y:S01]  /*13700*/  MUFU.EX2 R8, R6 ;  /* 0x0000000600087308 */ /* 0x000f620000000800 */
[----:B-1----:R-:W-:Y:S09]  /*13710*/  F2FP.PACK_AB R145, R169, R170 ;  /* 0x000000aaa991723e */ /* 0x002ff200000000ff */
[----:B------:R-:W1:Y:S01]  /*13720*/  MUFU.EX2 R3, R9 ;  /* 0x0000000900037308 */ /* 0x000e620000000800 */
[----:B----4-:R-:W-:Y:S09]  /*13730*/  F2FP.PACK_AB R147, R167, R168 ;  /* 0x000000a8a793723e */ /* 0x010ff200000000ff */
[----:B------:R-:W-:Y:S01]  /*13740*/  MUFU.EX2 R175, R162 ;  /* 0x000000a200af7308 */ /* 0x000fe20000000800 */
[C---:B-----5:R-:W-:Y:S02]  /*13750*/  FMUL.FTZ R4, R8.reuse, R132 ;  /* 0x0000008408047220 */ /* 0x060fe40000410000 */
[C---:B------:R-:W-:Y:S02]  /*13760*/  FMUL.FTZ R5, R8.reuse, R133 ;  /* 0x0000008508057220 */ /* 0x040fe40000410000 */
[C---:B------:R-:W-:Y:S02]  /*13770*/  FMUL.FTZ R12, R8.reuse, R128 ;  /* 0x00000080080c7220 */ /* 0x040fe40000410000 */
[C---:B------:R-:W-:Y:S03]  /*13780*/  FMUL.FTZ R13, R8.reuse, R129 ;  /* 0x00000081080d7220 */ /* 0x040fe60000410000 */
[----:B------:R4:W-:Y:S01]  /*13790*/  MUFU.EX2 R183, R160 ;  /* 0x000000a000b77308 */ /* 0x0009e20000000800 */
[C---:B------:R-:W-:Y:S02]  /*137a0*/  FMUL.FTZ R20, R8.reuse, R120 ;  /* 0x0000007808147220 */ /* 0x040fe40000410000 */
[----:B-1----:R-:W-:Y:S01]  /*137b0*/  FMUL.FTZ R6, R3, R134 ;  /* 0x0000008603067220 */ /* 0x002fe20000410000 */
[----:B------:R-:W-:Y:S01]  /*137c0*/  IADD3 R9, R197, R164, RZ ;  /* 0x000000a4c5097210 */ /* 0x000fe20007ffe0ff */
[C---:B------:R-:W-:Y:S02]  /*137d0*/  FMUL.FTZ R7, R3.reuse, R135 ;  /* 0x0000008703077220 */ /* 0x040fe40000410000 */
[----:B------:R-:W-:Y:S01]  /*137e0*/  LDSM.16.MT88.4 R132, [R165+0x2800] ;  /* 0x00280000a584783b */ /* 0x000fe20000004200 */
[C---:B------:R-:W-:Y:S02]  /*137f0*/  FMUL.FTZ R14, R3.reuse, R130 ;  /* 0x00000082030e7220 */ /* 0x040fe40000410000 */
[C---:B------:R-:W-:Y:S01]  /*13800*/  FMUL.FTZ R15, R3.reuse, R131 ;  /* 0x00000083030f7220 */ /* 0x040fe20000410000 */
[----:B------:R-:W-:Y:S01]  /*13810*/  MUFU.EX2 R176, R176 ;  /* 0x000000b000b07308 */ /* 0x000fe20000000800 */
[C---:B--2---:R-:W-:Y:S03]  /*13820*/  HMMA.16816.F32 R4, R144.reuse, R16, R4 ;  /* 0x000000109004723c */ /* 0x044fe60000001804 */
[----:B------:R-:W-:Y:S02]  /*13830*/  LDSM.16.MT88.4 R128, [R166+0x2800] ;  /* 0x00280000a680783b */ /* 0x000fe40000004200 */
[C---:B------:R-:W-:Y:S02]  /*13840*/  FMUL.FTZ R21, R8.reuse, R121 ;  /* 0x0000007908157220 */ /* 0x040fe40000410000 */
[C---:B------:R-:W-:Y:S01]  /*13850*/  FMUL.FTZ R16, R8.reuse, R124 ;  /* 0x0000007c08107220 */ /* 0x040fe20000410000 */
[C---:B------:R-:W-:Y:S01]  /*13860*/  HMMA.16816.F32 R12, R144.reuse, R18, R12 ;  /* 0x00000012900c723c */ /* 0x040fe2000000180c */
[----:B------:R-:W1:Y:S02]  /*13870*/  MUFU.EX2 R185, R185 ;  /* 0x000000b900b97308 */ /* 0x000e640000000800 */
[----:B------:R-:W-:Y:S01]  /*13880*/  LDSM.16.MT88.4 R148, [R9+0x1800] ;  /* 0x001800000994783b */ /* 0x000fe20000004200 */
[C---:B------:R-:W-:Y:S02]  /*13890*/  FMUL.FTZ R17, R8.reuse, R125 ;  /* 0x0000007d08117220 */ /* 0x040fe40000410000 */
[C---:B------:R-:W-:Y:S02]  /*138a0*/  FMUL.FTZ R22, R3.reuse, R122 ;  /* 0x0000007a03167220 */ /* 0x040fe40000410000 */
[C---:B------:R-:W-:Y:S03]  /*138b0*/  FMUL.FTZ R18, R3.reuse, R126 ;  /* 0x0000007e03127220 */ /* 0x040fe60000410000 */
[----:B----4-:R-:W-:Y:S01]  /*138c0*/  LDSM.16.MT88.4 R160, [R164+0x3800] ;  /* 0x00380000a4a0783b */ /* 0x010fe20000004200 */
[C---:B------:R-:W-:Y:S01]  /*138d0*/  FMUL.FTZ R19, R3.reuse, R127 ;  /* 0x0000007f03137220 */ /* 0x040fe20000410000 */
[----:B------:R-:W-:Y:S01]  /*138e0*/  MUFU.EX2 R178, R178 ;  /* 0x000000b200b27308 */ /* 0x000fe20000000800 */
[C---:B------:R-:W-:Y:S02]  /*138f0*/  FMUL.FTZ R23, R3.reuse, R123 ;  /* 0x0000007b03177220 */ /* 0x040fe40000410000 */
[C---:B------:R-:W-:Y:S02]  /*13900*/  FMUL.FTZ R28, R8.reuse, R112 ;  /* 0x00000070081c7220 */ /* 0x040fe40000410000 */
[C---:B------:R-:W-:Y:S01]  /*13910*/  FMUL.FTZ R29, R8.reuse, R113 ;  /* 0x00000071081d7220 */ /* 0x040fe20000410000 */
[C---:B---3--:R-:W-:Y:S01]  /*13920*/  HMMA.16816.F32 R16, R144.reuse, R24, R16 ;  /* 0x000000189010723c */ /* 0x048fe20000001810 */
[----:B------:R-:W2:Y:S02]  /*13930*/  LDSM.16.MT88.4 R124, [R9] ;  /* 0x00000000097c783b */ /* 0x000ea40000004200 */
[C---:B------:R-:W-:Y:S01]  /*13940*/  FMUL.FTZ R30, R3.reuse, R114 ;  /* 0x00000072031e7220 */ /* 0x040fe20000410000 */
[----:B------:R-:W3:Y:S01]  /*13950*/  MUFU.EX2 R189, R189 ;  /* 0x000000bd00bd7308 */ /* 0x000ee20000000800 */
        /* <DEDUP_REMOVED lines=15> */
[----:B------:R-:W5:Y:S02]  /*13a50*/  MUFU.EX2 R180, R180 ;  /* 0x000000b400b47308 */ /* 0x000f640000000800 */
        /* <DEDUP_REMOVED lines=10> */
[----:B------:R-:W1:Y:S01]  /*13b00*/  MUFU.EX2 R247, R247 ;  /* 0x000000f700f77308 */ /* 0x000e620000000800 */
        /* <DEDUP_REMOVED lines=18> */
[----:B------:R-:W2:Y:S02]  /*13c30*/  MUFU.EX2 R246, R246 ;  /* 0x000000f600f67308 */ /* 0x000ea40000000800 */
[C---:B------:R-:W-:Y:S02]  /*13c40*/  FMUL.FTZ R52, R8.reuse, R52 ;  /* 0x0000003408347220 */ /* 0x040fe40000410000 */
[C---:B------:R-:W-:Y:S02]  /*13c50*/  FMUL.FTZ R53, R8.reuse, R53 ;  /* 0x0000003508357220 */ /* 0x040fe40000410000 */
[C---:B------:R-:W-:Y:S01]  /*13c60*/  FMUL.FTZ R54, R3.reuse, R54 ;  /* 0x0000003603367220 */ /* 0x040fe20000410000 */
[C---:B-1----:R-:W-:Y:S03]  /*13c70*/  HMMA.16816.F32 R48, R144.reuse, R108, R48 ;  /* 0x0000006c9030723c */ /* 0x042fe60000001830 */
[----:B------:R-:W1:Y:S01]  /*13c80*/  MUFU.EX2 R188, R188 ;  /* 0x000000bc00bc7308 */ /* 0x000e620000000800 */
[C---:B------:R-:W-:Y:S02]  /*13c90*/  FMUL.FTZ R55, R3.reuse, R55 ;  /* 0x0000003703377220 */ /* 0x040fe40000410000 */
[C---:B------:R-:W-:Y:S02]  /*13ca0*/  FMUL.FTZ R56, R8.reuse, R56 ;  /* 0x0000003808387220 */ /* 0x040fe40000410000 */
[C---:B------:R-:W-:Y:S04]  /*13cb0*/  FMUL.FTZ R57, R8.reuse, R57 ;  /* 0x0000003908397220 */ /* 0x040fe80000410000 */
[C---:B------:R-:W-:Y:S01]  /*13cc0*/  FMUL.FTZ R58, R3.reuse, R58 ;  /* 0x0000003a033a7220 */ /* 0x040fe20000410000 */
[C---:B------:R-:W-:Y:S01]  /*13cd0*/  HMMA.16816.F32 R52, R144.reuse, R110, R52 ;  /* 0x0000006e9034723c */ /* 0x040fe20000001834 */
[----:B------:R-:W4:Y:S01]  /*13ce0*/  LDSM.16.MT88.4 R108, [R166+0x4000] ;  /* 0x00400000a66c783b */ /* 0x000f220000004200 */
[----:B------:R-:W-:Y:S01]  /*13cf0*/  MUFU.EX2 R186, R186 ;  /* 0x000000ba00ba7308 */ /* 0x000fe20000000800 */
[C---:B------:R-:W-:Y:S02]  /*13d00*/  FMUL.FTZ R59, R3.reuse, R59 ;  /* 0x0000003b033b7220 */ /* 0x040fe40000410000 */
[C---:B------:R-:W-:Y:S02]  /*13d10*/  FMUL.FTZ R60, R8.reuse, R60 ;  /* 0x0000003c083c7220 */ /* 0x040fe40000410000 */
[C---:B------:R-:W-:Y:S02]  /*13d20*/  FMUL.FTZ R61, R8.reuse, R61 ;  /* 0x0000003d083d7220 */ /* 0x040fe40000410000 */
[C---:B------:R-:W-:Y:S01]  /*13d30*/  FMUL.FTZ R62, R3.reuse, R62 ;  /* 0x0000003e033e7220 */ /* 0x040fe20000410000 */
[C---:B------:R-:W-:Y:S02]  /*13d40*/  HMMA.16816.F32 R56, R144.reuse, R104, R56 ;  /* 0x000000689038723c */ /* 0x040fe40000001838 */
[----:B------:R-:W1:Y:S01]  /*13d50*/  MUFU.EX2 R184, R184 ;  /* 0x000000b800b87308 */ /* 0x000e620000000800 */
[C---:B------:R-:W-:Y:S02]  /*13d60*/  FMUL.FTZ R63, R3.reuse, R63 ;  /* 0x0000003f033f7220 */ /* 0x040fe40000410000 */
[C---:B------:R-:W-:Y:S02]  /*13d70*/  FMUL.FTZ R64, R8.reuse, R64 ;  /* 0x0000004008407220 */ /* 0x040fe40000410000 */
[C---:B------:R-:W-:Y:S02]  /*13d80*/  FMUL.FTZ R65, R8.reuse, R65 ;  /* 0x0000004108417220 */ /* 0x040fe40000410000 */
[C---:B------:R-:W-:Y:S01]  /*13d90*/  FMUL.FTZ R66, R3.reuse, R66 ;  /* 0x0000004203427220 */ /* 0x040fe20000410000 */
[C---:B------:R-:W-:Y:S01]  /*13da0*/  HMMA.16816.F32 R60, R144.reuse, R106, R60 ;  /* 0x0000006a903c723c */ /* 0x040fe2000000183c */
[----:B------:R-:W1:Y:S01]  /*13db0*/  LDSM.16.MT88.4 R104, [R165+0x4000] ;  /* 0x00400000a568783b */ /* 0x000e620000004200 */
        /* <DEDUP_REMOVED lines=12> */
[----:B------:R-:W2:Y:S01]  /*13e80*/  LDSM.16.MT88.4 R112, [R164+0x4000] ;  /* 0x00400000a470783b */ /* 0x000ea20000004200 */
[----:B------:R-:W-:Y:S01]  /*13e90*/  MUFU.EX2 R187, R187 ;  /* 0x000000bb00bb7308 */ /* 0x000fe20000000800 */
[C---:B------:R-:W-:Y:S02]  /*13ea0*/  FMUL.FTZ R75, R3.reuse, R75 ;  /* 0x0000004b034b7220 */ /* 0x040fe40000410000 */
[C---:B------:R-:W-:Y:S02]  /*13eb0*/  FMUL.FTZ R76, R8.reuse, R76 ;  /* 0x0000004c084c7220 */ /* 0x040fe40000410000 */
[C---:B------:R-:W-:Y:S02]  /*13ec0*/  FMUL.FTZ R77, R8.reuse, R77 ;  /* 0x0000004d084d7220 */ /* 0x040fe40000410000 */
[C---:B------:R-:W-:Y:S01]  /*13ed0*/  FMUL.FTZ R78, R3.reuse, R78 ;  /* 0x0000004e034e7220 */ /* 0x040fe20000410000 */
[C---:B----4-:R-:W-:Y:S02]  /*13ee0*/  HMMA.16816.F32 R72, R144.reuse, R108, R72 ;  /* 0x0000006c9048723c */ /* 0x050fe40000001848 */
[----:B------:R-:W4:Y:S01]  /*13ef0*/  MUFU.EX2 R250, R250 ;  /* 0x000000fa00fa7308 */ /* 0x000f220000000800 */
[C---:B------:R-:W-:Y:S02]  /*13f00*/  FMUL.FTZ R79, R3.reuse, R79 ;  /* 0x0000004f034f7220 */ /* 0x040fe40000410000 */
[C---:B------:R-:W-:Y:S02]  /*13f10*/  FMUL.FTZ R80, R8.reuse, R80 ;  /* 0x0000005008507220 */ /* 0x040fe40000410000 */
[C---:B------:R-:W-:Y:S02]  /*13f20*/  FMUL.FTZ R81, R8.reuse, R81 ;  /* 0x0000005108517220 */ /* 0x040fe40000410000 */
        /* <DEDUP_REMOVED lines=8> */
[C---:B-1----:R-:W-:Y:S02]  /*13fb0*/  HMMA.16816.F32 R80, R144.reuse, R104, R80 ;  /* 0x000000689050723c */ /* 0x042fe40000001850 */
[----:B------:R-:W1:Y:S01]  /*13fc0*/  MUFU.EX2 R252, R252 ;  /* 0x000000fc00fc7308 */ /* 0x000e620000000800 */
[----:B------:R-:W-:Y:S02]  /*13fd0*/  FMUL.FTZ R87, R3, R87 ;  /* 0x0000005703577220 */ /* 0x000fe40000410000 */
[C---:B------:R-:W-:Y:S02]  /*13fe0*/  FMUL.FTZ R88, R8.reuse, R88 ;  /* 0x0000005808587220 */ /* 0x040fe40000410000 */
[C---:B------:R-:W-:Y:S01]  /*13ff0*/  FMUL.FTZ R89, R8.reuse, R89 ;  /* 0x0000005908597220 */ /* 0x040fe20000410000 */
[----:B------:R-:W-:Y:S01]  /*14000*/  F2FP.PACK_AB R104, R185, R176 ;  /* 0x000000b0b968723e */ /* 0x000fe200000000ff */
[C---:B------:R-:W-:Y:S01]  /*14010*/  FMUL.FTZ R90, R3.reuse, R90 ;  /* 0x0000005a035a7220 */ /* 0x040fe20000410000 */
[C---:B------:R-:W-:Y:S02]  /*14020*/  HMMA.16816.F32 R84, R144.reuse, R106, R84 ;  /* 0x0000006a9054723c */ /* 0x040fe40000001854 */
[----:B------:R-:W1:Y:S01]  /*14030*/  MUFU.EX2 R177, R177 ;  /* 0x000000b100b17308 */ /* 0x000e620000000800 */
[----:B------:R-:W-:Y:S01]  /*14040*/  FMUL.FTZ R91, R3, R91 ;  /* 0x0000005b035b7220 */ /* 0x000fe20000410000 */
[----:B---3--:R-:W-:Y:S01]  /*14050*/  F2FP.PACK_AB R105, R189, R178 ;  /* 0x000000b2bd69723e */ /* 0x008fe200000000ff */
[C---:B------:R-:W-:Y:S02]  /*14060*/  FMUL.FTZ R92, R8.reuse, R92 ;  /* 0x0000005c085c7220 */ /* 0x040fe40000410000 */
[----:B------:R-:W-:Y:S01]  /*14070*/  FMUL.FTZ R93, R8, R93 ;  /* 0x0000005d085d7220 */ /* 0x000fe20000410000 */
[----:B-----5:R-:W-:Y:S01]  /*14080*/  F2FP.PACK_AB R106, R180, R191 ;  /* 0x000000bfb46a723e */ /* 0x020fe200000000ff */
[C---:B------:R-:W-:Y:S01]  /*14090*/  FMUL.FTZ R94, R3.reuse, R94 ;  /* 0x0000005e035e7220 */ /* 0x040fe20000410000 */
[C---:B--2---:R-:W-:Y:S02]  /*140a0*/  HMMA.16816.F32 R88, R144.reuse, R112, R88 ;  /* 0x000000709058723c */ /* 0x044fe40000001858 */
[----:B------:R-:W2:Y:S01]  /*140b0*/  MUFU.EX2 R179, R179 ;  /* 0x000000b300b37308 */ /* 0x000ea20000000800 */
[----:B------:R-:W-:Y:S01]  /*140c0*/  FMUL.FTZ R95, R3, R95 ;  /* 0x0000005f035f7220 */ /* 0x000fe20000410000 */
[----:B------:R-:W-:Y:S01]  /*140d0*/  F2FP.PACK_AB R107, R247, R182 ;  /* 0x000000b6f76b723e */ /* 0x000fe200000000ff */
[C---:B------:R-:W-:Y:S02]  /*140e0*/  FMUL.FTZ R96, R8.reuse, R96 ;  /* 0x0000006008607220 */ /* 0x040fe40000410000 */
[C---:B------:R-:W-:Y:S02]  /*140f0*/  FMUL.FTZ R97, R8.reuse, R97 ;  /* 0x0000006108617220 */ /* 0x040fe40000410000 */
[C---:B------:R-:W-:Y:S01]  /*14100*/  FMUL.FTZ R98, R3.reuse, R98 ;  /* 0x0000006203627220 */ /* 0x040fe20000410000 */
[C---:B------:R-:W-:Y:S01]  /*14110*/  HMMA.16816.F32 R92, R144.reuse, R114, R92 ;  /* 0x00000072905c723c */ /* 0x040fe2000000185c */
[----:B------:R-:W3:Y:S02]  /*14120*/  LDSM.16.MT88.4 R112, [R164+0x800] ;  /* 0x00080000a470783b */ /* 0x000ee40000004200 */
[C---:B------:R-:W-:Y:S02]  /*14130*/  FMUL.FTZ R99, R3.reuse, R99 ;  /* 0x0000006303637220 */ /* 0x040fe40000410000 */
[C---:B------:R-:W-:Y:S02]  /*14140*/  FMUL.FTZ R100, R8.reuse, R100 ;  /* 0x0000006408647220 */ /* 0x040fe40000410000 */
[C---:B------:R-:W-:Y:S02]  /*14150*/  FMUL.FTZ R101, R8.reuse, R101 ;  /* 0x0000006508657220 */ /* 0x040fe40000410000 */
[C---:B------:R-:W-:Y:S01]  /*14160*/  FMUL.FTZ R102, R3.reuse, R102 ;  /* 0x0000006603667220 */ /* 0x040fe20000410000 */
[C---:B----4-:R-:W-:Y:S03]  /*14170*/  HMMA.16816.F32 R96, R144.reuse, R108, R96 ;  /* 0x0000006c9060723c */ /* 0x050fe60000001860 */
[C---:B------:R-:W-:Y:S02]  /*14180*/  FMUL.FTZ R103, R3.reuse, R103 ;  /* 0x0000006703677220 */ /* 0x040fe40000410000 */
[----:B------:R-:W-:Y:S02]  /*14190*/  FFMA.FTZ R170, R3, R238, R170 ;  /* 0x000000ee03aa7223 */ /* 0x000fe400000100aa */
[----:B------:R-:W-:Y:S02]  /*141a0*/  FFMA.FTZ R174, R8, R239, R174 ;  /* 0x000000ef08ae7223 */ /* 0x000fe400000100ae */
[----:B------:R-:W-:Y:S01]  /*141b0*/  FADD.FTZ R169, R169, R170 ;  /* 0x000000aaa9a97221 */ /* 0x000fe20000010000 */
[----:B------:R-:W-:Y:S01]  /*141c0*/  HMMA.16816.F32 R100, R144, R110, R100 ;  /* 0x0000006e9064723c */ /* 0x000fe20000001864 */
[----:B------:R-:W4:Y:S02]  /*141d0*/  LDSM.16.MT88.4 R108, [R164+0x2800] ;  /* 0x00280000a46c783b */ /* 0x000f240000004200 */
[----:B------:R-:W-:Y:S02]  /*141e0*/  FADD.FTZ R173, R173, R174 ;  /* 0x000000aeadad7221 */ /* 0x000fe40000010000 */
[----:B------:R-:W-:Y:S02]  /*141f0*/  FADD.FTZ R168, R168, R169 ;  /* 0x000000a9a8a87221 */ /* 0x000fe40000010000 */
[----:B------:R-:W-:Y:S01]  /*14200*/  FADD.FTZ R172, R172, R173 ;  /* 0x000000adacac7221 */ /* 0x000fe20000010000 */
        /* <DEDUP_REMOVED lines=15> */
[C---:B---3--:R-:W-:Y:S04]  /*14300*/  HMMA.16816.F32 R24, R104.reuse, R112, R24 ;  /* 0x000000706818723c */ /* 0x048fe80000001818 */
[----:B------:R-:W-:Y:S02]  /*14310*/  FADD.FTZ R191, R180, R191 ;  /* 0x000000bfb4bf7221 */ /* 0x000fe40000010000 */
[----:B------:R-:W-:Y:S02]  /*14320*/  FADD.FTZ R247, R247, R182 ;  /* 0x000000b6f7f77221 */ /* 0x000fe40000010000 */
[C---:B------:R-:W-:Y:S01]  /*14330*/  HMMA.16816.F32 R28, R104.reuse, R114, R28 ;  /* 0x00000072681c723c */ /* 0x040fe2000000181c */
[----:B------:R-:W3:Y:S03]  /*14340*/  LDSM.16.MT88.4 R112, [R166+0x4800] ;  /* 0x00480000a670783b */ /* 0x000ee60000004200 */
[----:B------:R-:W-:Y:S04]  /*14350*/  FADD.FTZ R247, R246, R247 ;  /* 0x000000f7f6f77221 */ /* 0x000fe80000010000 */
[C---:B------:R-:W-:Y:S04]  /*14360*/  HMMA.16816.F32 R32, R104.reuse, R124, R32 ;  /* 0x0000007c6820723c */ /* 0x040fe80000001820 */
[----:B------:R-:W-:Y:S04]  /*14370*/  FADD.FTZ R247, R188, R247 ;  /* 0x000000f7bcf77221 */ /* 0x000fe80000010000 */
        /* <DEDUP_REMOVED lines=8> */
[C---:B----4-:R-:W-:Y:S08]  /*14400*/  HMMA.16816.F32 R56, R104.reuse, R108, R56 ;  /* 0x0000006c6838723c */ /* 0x050ff00000001838 */
[C---:B------:R-:W-:Y:S01]  /*14410*/  HMMA.16816.F32 R60, R104.reuse, R110, R60 ;  /* 0x0000006e683c723c */ /* 0x040fe2000000183c */
[----:B------:R-:W4:Y:S07]  /*14420*/  LDSM.16.MT88.4 R108, [R164+0x4800] ;  /* 0x00480000a46c783b */ /* 0x000f2e0000004200 */
[C---:B-----5:R-:W-:Y:S08]  /*14430*/  HMMA.16816.F32 R64, R104.reuse, R116, R64 ;  /* 0x000000746840723c */ /* 0x060ff00000001840 */
[C---:B------:R-:W-:Y:S01]  /*14440*/  HMMA.16816.F32 R68, R104.reuse, R118, R68 ;  /* 0x000000766844723c */ /* 0x040fe20000001844 */
[----:B------:R-:W5:Y:S07]  /*14450*/  LDSM.16.MT88.4 R116, [R9+0x4800] ;  /* 0x004800000974783b */ /* 0x000f6e0000004200 */
[C---:B---3--:R-:W-:Y:S08]  /*14460*/  HMMA.16816.F32 R72, R104.reuse, R112, R72 ;  /* 0x000000706848723c */ /* 0x048ff00000001848 */
[C---:B------:R-:W-:Y:S01]  /*14470*/  HMMA.16816.F32 R76, R104.reuse, R114, R76 ;  /* 0x00000072684c723c */ /* 0x040fe2000000184c */
[----:B------:R-:W3:Y:S07]  /*14480*/  LDSM.16.MT88.4 R112, [R166+0x1000] ;  /* 0x00100000a670783b */ /* 0x000eee0000004200 */
[C---:B------:R-:W-:Y:S08]  /*14490*/  HMMA.16816.F32 R80, R104.reuse, R120, R80 ;  /* 0x000000786850723c */ /* 0x040ff00000001850 */
[C---:B------:R-:W-:Y:S01]  /*144a0*/  HMMA.16816.F32 R84, R104.reuse, R122, R84 ;  /* 0x0000007a6854723c */ /* 0x040fe20000001854 */
[----:B------:R-:W1:Y:S07]  /*144b0*/  LDSM.16.MT88.4 R120, [R164+0x1000] ;  /* 0x00100000a478783b */ /* 0x000e6e0000004200 */
[C---:B----4-:R-:W-:Y:S08]  /*144c0*/  HMMA.16816.F32 R88, R104.reuse, R108, R88 ;  /* 0x0000006c6858723c */ /* 0x050ff00000001858 */
[C---:B------:R-:W-:Y:S01]  /*144d0*/  HMMA.16816.F32 R92, R104.reuse, R110, R92 ;  /* 0x0000006e685c723c */ /* 0x040fe2000000185c */
[----:B------:R-:W4:Y:S07]  /*144e0*/  LDSM.16.MT88.4 R108, [R164+0x3000] ;  /* 0x00300000a46c783b */ /* 0x000f2e0000004200 */
[C---:B-----5:R-:W-:Y:S08]  /*144f0*/  HMMA.16816.F32 R96, R104.reuse, R116, R96 ;  /* 0x000000746860723c */ /* 0x060ff00000001860 */
[----:B------:R-:W-:Y:S01]  /*14500*/  HMMA.16816.F32 R100, R104, R118, R100 ;  /* 0x000000766864723c */ /* 0x000fe20000001864 */
[----:B------:R-:W-:Y:S06]  /*14510*/  LDSM.16.MT88.4 R116, [R166+0x5000] ;  /* 0x00500000a674783b */ /* 0x000fec0000004200 */
[----:B------:R-:W-:Y:S02]  /*14520*/  F2FP.PACK_AB R104, R202, R190 ;  /* 0x000000beca68723e */ /* 0x000fe400000000ff */
[----:B------:R-:W-:Y:S03]  /*14530*/  F2FP.PACK_AB R105, R188, R246 ;  /* 0x000000f6bc69723e */ /* 0x000fe600000000ff */
[----:B------:R-:W-:Y:S02]  /*14540*/  F2FP.PACK_AB R106, R184, R186 ;  /* 0x000000bab86a723e */ /* 0x000fe400000000ff */
[C---:B------:R-:W-:Y:S01]  /*14550*/  F2FP.PACK_AB R107, R249.reuse, R248 ;  /* 0x000000f8f96b723e */ /* 0x040fe200000000ff */
[----:B------:R-:W-:Y:S04]  /*14560*/  FADD.FTZ R248, R248, R247 ;  /* 0x000000f7f8f87221 */ /* 0x000fe80000010000 */
[----:B------:R-:W-:Y:S02]  /*14570*/  FADD.FTZ R248, R249, R248 ;  /* 0x000000f8f9f87221 */ /* 0x000fe40000010000 */
[C---:B---3--:R-:W-:Y:S08]  /*14580*/  HMMA.16816.F32 R4, R104.reuse, R112, R4 ;  /* 0x000000706804723c */ /* 0x048ff00000001804 */
        /* <DEDUP_REMOVED lines=15> */
[C---:B------:R-:W-:Y:S01]  /*14680*/  F2FP.PACK_AB R145, R252.reuse, R181 ;  /* 0x000000b5fc91723e */ /* 0x040fe200000000ff */
[----:B------:R-:W-:Y:S02]  /*14690*/  FADD.FTZ R181, R181, R248 ;  /* 0x000000f8b5b57221 */ /* 0x000fe40000010000 */
[----:B------:R-:W-:Y:S01]  /*146a0*/  F2FP.PACK_AB R146, R175, R177 ;  /* 0x000000b1af92723e */ /* 0x000fe200000000ff */
[C---:B----4-:R-:W-:Y:S04]  /*146b0*/  HMMA.16816.F32 R56, R104.reuse, R108, R56 ;  /* 0x0000006c6838723c */ /* 0x050fe80000001838 */
[----:B--2---:R-:W-:Y:S01]  /*146c0*/  F2FP.PACK_AB R147, R183, R179 ;  /* 0x000000b3b793723e */ /* 0x004fe200000000ff */
[----:B------:R-:W-:Y:S03]  /*146d0*/  FADD.FTZ R252, R252, R181 ;  /* 0x000000b5fcfc7221 */ /* 0x000fe60000010000 */
[C---:B------:R-:W-:Y:S01]  /*146e0*/  HMMA.16816.F32 R60, R104.reuse, R110, R60 ;  /* 0x0000006e683c723c */ /* 0x040fe2000000183c */
[----:B------:R-:W2:Y:S03]  /*146f0*/  LDSM.16.MT88.4 R108, [R164+0x5000] ;  /* 0x00500000a46c783b */ /* 0x000ea60000004200 */
[----:B------:R-:W-:Y:S04]  /*14700*/  FADD.FTZ R252, R179, R252 ;  /* 0x000000fcb3fc7221 */ /* 0x000fe80000010000 */
[C---:B---3--:R-:W-:Y:S04]  /*14710*/  HMMA.16816.F32 R64, R104.reuse, R112, R64 ;  /* 0x000000706840723c */ /* 0x048fe80000001840 */
[----:B------:R-:W-:Y:S04]  /*14720*/  FADD.FTZ R238, R183, R252 ;  /* 0x000000fcb7ee7221 */ /* 0x000fe80000010000 */
[C---:B------:R-:W-:Y:S01]  /*14730*/  HMMA.16816.F32 R68, R104.reuse, R114, R68 ;  /* 0x000000726844723c */ /* 0x040fe20000001844 */
[----:B------:R-:W3:Y:S07]  /*14740*/  LDSM.16.MT88.4 R112, [R9+0x5000] ;  /* 0x005000000970783b */ /* 0x000eee0000004200 */
        /* <DEDUP_REMOVED lines=9> */
[----:B------:R-:W-:Y:S08]  /*147e0*/  HMMA.16816.F32 R100, R104, R114, R100 ;  /* 0x000000726864723c */ /* 0x000ff00000001864 */
[C---:B------:R-:W-:Y:S08]  /*147f0*/  HMMA.16816.F32 R132, R144.reuse, R128, R4 ;  /* 0x000000809084723c */ /* 0x040ff00000001804 */
[C---:B------:R-:W-:Y:S01]  /*14800*/  HMMA.16816.F32 R128, R144.reuse, R130, R12 ;  /* 0x000000829080723c */ /* 0x040fe2000000180c */
[----:B------:R-:W3:Y:S07]  /*14810*/  LDSM.16.MT88.4 R12, [R9+0x3800] ;  /* 0x00380000090c783b */ /* 0x000eee0000004200 */
[C---:B-1----:R-:W-:Y:S01]  /*14820*/  HMMA.16816.F32 R124, R144.reuse, R120, R16 ;  /* 0x00000078907c723c */ /* 0x042fe20000001810 */
[----:B------:R-:W1:Y:S07]  /*14830*/  LDSM.16.MT88.4 R16, [R166+0x5800] ;  /* 0x00580000a610783b */ /* 0x000e6e0000004200 */
[C---:B------:R-:W-:Y:S01]  /*14840*/  HMMA.16816.F32 R120, R144.reuse, R122, R20 ;  /* 0x0000007a9078723c */ /* 0x040fe20000001814 */
[----:B------:R-:W4:Y:S07]  /*14850*/  LDSM.16.MT88.4 R20, [R165+0x5800] ;  /* 0x00580000a514783b */ /* 0x000f2e0000004200 */
[C---:B--2---:R-:W-:Y:S07]  /*14860*/  HMMA.16816.F32 R116, R144.reuse, R108, R24 ;  /* 0x0000006c9074723c */ /* 0x044fee0000001818 */
[----:B------:R-:W-:Y:S01]  /*14870*/  IADD3 R25, R245, -0x2, RZ ;  /* 0xfffffffef5197810 */ /* 0x000fe20007ffe0ff */
[C---:B------:R-:W-:Y:S03]  /*14880*/  HMMA.16816.F32 R112, R144.reuse, R110, R28 ;  /* 0x0000006e9070723c */ /* 0x040fe6000000181c */
        /* <DEDUP_REMOVED lines=9> */
[C---:B------:R-:W-:Y:S04]  /*14920*/  @P0 IMAD R8, R25.reuse, c[0x0][0x1e4], R8 ;  /* 0x0000790019080a24 */ /* 0x040fe800078e0208 */
[C---:B------:R-:W-:Y:S08]  /*14930*/  HMMA.16816.F32 R48, R144.reuse, R156, R48 ;  /* 0x0000009c9030723c */ /* 0x040ff00000001830 */
[C---:B------:R-:W-:Y:S08]  /*14940*/  HMMA.16816.F32 R52, R144.reuse, R158, R52 ;  /* 0x0000009e9034723c */ /* 0x040ff00000001834 */
[C---:B------:R-:W-:Y:S08]  /*14950*/  HMMA.16816.F32 R56, R144.reuse, R160, R56 ;  /* 0x000000a09038723c */ /* 0x040ff00000001838 */
[C---:B------:R-:W-:Y:S08]  /*14960*/  HMMA.16816.F32 R60, R144.reuse, R162, R60 ;  /* 0x000000a2903c723c */ /* 0x040ff0000000183c */
[C---:B---3--:R-:W-:Y:S08]  /*14970*/  HMMA.16816.F32 R64, R144.reuse, R12, R64 ;  /* 0x0000000c9040723c */ /* 0x048ff00000001840 */
[C---:B------:R-:W-:Y:S01]  /*14980*/  HMMA.16816.F32 R68, R144.reuse, R14, R68 ;  /* 0x0000000e9044723c */ /* 0x040fe20000001844 */
[----:B------:R-:W2:Y:S07]  /*14990*/  LDSM.16.MT88.4 R12, [R164+0x5800] ;  /* 0x00580000a40c783b */ /* 0x000eae0000004200 */
[C---:B-1----:R-:W-:Y:S07]  /*149a0*/  HMMA.16816.F32 R72, R144.reuse, R16, R72 ;  /* 0x000000109048723c */ /* 0x042fee0000001848 */
[----:B------:R-:W-:Y:S01]  /*149b0*/  @P0 IMAD.WIDE.U32 R16, R25, c[0x0][0x1e0], RZ ;  /* 0x0000780019100a25 */ /* 0x000fe200078e00ff */
[C---:B------:R-:W-:Y:S01]  /*149c0*/  HMMA.16816.F32 R76, R144.reuse, R18, R76 ;  /* 0x00000012904c723c */ /* 0x040fe2000000184c */
[----:B------:R-:W-:Y:S03]  /*149d0*/  @P0 MOV R25, c[0x0][0x1e4] ;  /* 0x0000790000190a02 */ /* 0x000fe60000000f00 */
[----:B------:R-:W-:Y:S02]  /*149e0*/  @P0 IADD3 R17, R17, R8, RZ ;  /* 0x0000000811110210 */ /* 0x000fe40007ffe0ff */
[C---:B------:R-:W-:Y:S02]  /*149f0*/  @P0 SHF.L.U32 R3, R16.reuse, 0x6, RZ ;  /* 0x0000000610030819 */ /* 0x040fe400000006ff */
[C---:B----4-:R-:W-:Y:S04]  /*14a00*/  HMMA.16816.F32 R80, R144.reuse, R20, R80 ;  /* 0x000000149050723c */ /* 0x050fe80000001850 */
[----:B------:R-:W-:Y:S02]  /*14a10*/  @P0 SHF.L.U64.HI R8, R16, 0x6, R17 ;  /* 0x0000000610080819 */ /* 0x000fe40000010211 */
[----:B------:R1:W3:Y:S01]  /*14a20*/  LDSM.16.MT88.4 R16, [R9+0x5800] ;  /* 0x005800000910783b */ /* 0x0002e20000004200 */
[----:B------:R-:W-:Y:S01]  /*14a30*/  @P0 MOV R20, c[0x0][0x1e0] ;  /* 0x0000780000140a02 */ /* 0x000fe20000000f00 */
[C---:B------:R-:W-:Y:S04]  /*14a40*/  HMMA.16816.F32 R84, R144.reuse, R22, R84 ;  /* 0x000000169054723c */ /* 0x040fe80000001854 */
[C---:B------:R-:W-:Y:S04]  /*14a50*/  @P0 LEA R21, P1, R20.reuse, R3, 0x5 ;  /* 0x0000000314150211 */ /* 0x040fe800078228ff */
[----:B------:R-:W-:Y:S01]  /*14a60*/  @P0 LEA.HI.X R20, R20, R8, R25, 0x5, P1 ;  /* 0x0000000814140211 */ /* 0x000fe200008f2c19 */
[C---:B--2---:R-:W-:Y:S03]  /*14a70*/  HMMA.16816.F32 R88, R144.reuse, R12, R88 ;  /* 0x0000000c9058723c */ /* 0x044fe60000001858 */
[C---:B------:R-:W-:Y:S02]  /*14a80*/  ISETP.GE.AND P1, PT, R233.reuse, 0x1, PT ;  /* 0x00000001e900780c */ /* 0x040fe40003f26270 */
[----:B------:R-:W-:Y:S02]  /*14a90*/  IADD3 R233, R233, 0x1, RZ ;  /* 0x00000001e9e97810 */ /* 0x000fe40007ffe0ff */
[-C--:B------:R-:W-:Y:S01]  /*14aa0*/  @P0 IADD3 R21, P5, R21, R236.reuse, RZ ;  /* 0x000000ec15150210 */ /* 0x080fe20007fbe0ff */
[C---:B------:R-:W-:Y:S04]  /*14ab0*/  HMMA.16816.F32 R92, R144.reuse, R14, R92 ;  /* 0x0000000e905c723c */ /* 0x040fe8000000185c */
[----:B------:R-:W-:Y:S01]  /*14ac0*/  SEL R233, R233, RZ, !P1 ;  /* 0x000000ffe9e97207 */ /* 0x000fe20004800000 */
[----:B-1----:R-:W-:Y:S01]  /*14ad0*/  FADD.FTZ R9, R190, R191 ;  /* 0x000000bfbe097221 */ /* 0x002fe20000010000 */
[----:B------:R-:W-:Y:S02]  /*14ae0*/  @P0 IADD3 R3, P1, R3, R236, RZ ;  /* 0x000000ec03030210 */ /* 0x000fe40007f3e0ff */
[----:B------:R-:W-:Y:S01]  /*14af0*/  @P0 LEA R12, P4, R21, c[0x0][0x1c8], 0x1 ;  /* 0x00007200150c0a11 */ /* 0x000fe200078808ff */
[----:B------:R-:W-:Y:S03]  /*14b00*/  FADD.FTZ R9, R202, R9 ;  /* 0x00000009ca097221 */ /* 0x000fe60000010000 */
[C---:B------:R-:W-:Y:S01]  /*14b10*/  @P0 LEA R22, P6, R3.reuse, c[0x0][0x1c8], 0x1 ;  /* 0x0000720003160a11 */ /* 0x040fe200078c08ff */
[----:B------:R-:W-:Y:S01]  /*14b20*/  FADD.FTZ R9, R186, R9 ;  /* 0x00000009ba097221 */ /* 0x000fe20000010000 */
[-C--:B------:R-:W-:Y:S02]  /*14b30*/  @P0 IADD3.X R8, R8, R231.reuse, RZ, P1, !PT ;  /* 0x000000e708080210 */ /* 0x080fe40000ffe4ff */
[----:B------:R-:W-:Y:S01]  /*14b40*/  @P0 ISETP.GE.AND P1, PT, R214, c[0x0][0x1d4], PT ;  /* 0x00007500d6000a0c */ /* 0x000fe20003f26270 */
[----:B------:R-:W-:Y:S01]  /*14b50*/  FADD.FTZ R184, R184, R9 ;  /* 0x00000009b8b87221 */ /* 0x000fe20000010000 */
[----:B------:R-:W-:Y:S01]  /*14b60*/  @P0 LEA.HI.X R23, R3, c[0x0][0x1cc], R8, 0x1, P6 ;  /* 0x0000730003170a11 */ /* 0x000fe200030f0c08 */
[----:B------:R-:W-:Y:S01]  /*14b70*/  @P0 IMAD R3, R233, 0x6000, R11 ;  /* 0x00006000e9030824 */ /* 0x000fe200078e020b */
[----:B------:R-:W-:Y:S01]  /*14b80*/  @P0 IADD3.X R20, R20, R231, RZ, P5, !PT ;  /* 0x000000e714140210 */ /* 0x000fe20002ffe4ff */
[C---:B---3--:R-:W-:Y:S03]  /*14b90*/  HMMA.16816.F32 R96, R144.reuse, R16, R96 ;  /* 0x000000109060723c */ /* 0x048fe60000001860 */
[----:B------:R-:W-:Y:S01]  /*14ba0*/  @!PT LDS RZ, [RZ] ;  /* 0x00000000fffff984 */ /* 0x000fe20000000800 */
[----:B------:R-:W-:Y:S01]  /*14bb0*/  @!PT LDS RZ, [RZ] ;  /* 0x00000000fffff984 */ /* 0x000fe20000000800 */
[----:B------:R-:W-:Y:S01]  /*14bc0*/  @!PT LDS RZ, [RZ] ;  /* 0x00000000fffff984 */ /* 0x000fe20000000800 */
[----:B------:R1:W-:Y:S01]  /*14bd0*/  @P0 LDGSTS.E.BYPASS.LTC128B.128 [R3], [R22.64], !P3 ;  /* 0x0000000016030fae */ /* 0x0003e2000d901d48 */
[----:B------:R-:W-:Y:S01]  /*14be0*/  @P0 LEA.HI.X R13, R21, c[0x0][0x1cc], R20, 0x1, P4 ;  /* 0x00007300150d0a11 */ /* 0x000fe200020f0c14 */
[----:B------:R-:W-:Y:S01]  /*14bf0*/  FADD.FTZ R187, R187, R184 ;  /* 0x000000b8bbbb7221 */ /* 0x000fe20000010000 */
[----:B------:R-:W-:Y:S02]  /*14c00*/  IADD3 R8, R199, 0x1, RZ ;  /* 0x00000001c7087810 */ /* 0x000fe40007ffe0ff */
[----:B------:R-:W-:Y:S03]  /*14c10*/  HMMA.16816.F32 R100, R144, R18, R100 ;  /* 0x000000129064723c */ /* 0x000fe60000001864 */
[----:B------:R1:W-:Y:S01]  /*14c20*/  @P0 LDGSTS.E.BYPASS.LTC128B.128 [R3+0x2000], [R22.64+0x80], !P2 ;  /* 0x0200008016030fae */ /* 0x0003e2000d101d48 */
[----:B------:R-:W-:Y:S04]  /*14c30*/  FADD.FTZ R250, R250, R187 ;  /* 0x000000bbfafa7221 */ /* 0x000fe80000010000 */
[----:B------:R-:W-:Y:S03]  /*14c40*/  FADD.FTZ R250, R177, R250 ;  /* 0x000000fab1fa7221 */ /* 0x000fe60000010000 */
[----:B------:R1:W-:Y:S01]  /*14c50*/  @P0 LDGSTS.E.BYPASS.LTC128B.128 [R3+0x4000], [R22.64+0x100], !P1 ;  /* 0x0400010016030fae */ /* 0x0003e2000c901d48 */
[----:B------:R-:W-:Y:S07]  /*14c60*/  FADD.FTZ R239, R175, R250 ;  /* 0x000000faafef7221 */ /* 0x000fee0000010000 */
[----:B------:R1:W-:Y:S08]  /*14c70*/  @P0 LDGSTS.E.BYPASS.LTC128B.128 [R3+0x1000], [R12.64], !P3 ;  /* 0x010000000c030fae */ /* 0x0003f0000d901d48 */
[----:B------:R1:W-:Y:S08]  /*14c80*/  @P0 LDGSTS.E.BYPASS.LTC128B.128 [R3+0x3000], [R12.64+0x80], !P2 ;  /* 0x030000800c030fae */ /* 0x0003f0000d101d48 */
[----:B------:R1:W-:Y:S01]  /*14c90*/  @P0 LDGSTS.E.BYPASS.LTC128B.128 [R3+0x5000], [R12.64+0x100], !P1 ;  /* 0x050001000c030fae */ /* 0x0003e2000c901d48 */
[----:B------:R-:W-:Y:S02]  /*14ca0*/  ISETP.GT.AND P0, PT, R245, R244, PT ;  /* 0x000000f4f500720c */ /* 0x000fe40003f04270 */
[----:B------:R-:W-:Y:S02]  /*14cb0*/  ISETP.GE.AND P1, PT, R199, 0x1, PT ;  /* 0x00000001c700780c */ /* 0x000fe40003f26270 */
[----:B------:R-:W-:Y:S02]  /*14cc0*/  MOV R245, R243 ;  /* 0x000000f300f57202 */ /* 0x000fe40000000f00 */
[----:B------:R-:W-:Y:S01]  /*14cd0*/  SEL R199, R8, RZ, !P1 ;  /* 0x000000ff08c77207 */ /* 0x000fe20004800000 */
[----:B------:R-:W0:Y:S01]  /*14ce0*/  LDGDEPBAR ;  /* 0x00000000000079af */ /* 0x000e220000000000 */
[----:B------:R-:W-:Y:S02]  /*14cf0*/  MOV R8, R0 ;  /* 0x0000000000087202 */ /* 0x000fe40000000f00 */
[----:B-1----:R-:W-:Y:S03]  /*14d00*/  MOV R3, R2 ;  /* 0x0000000200037202 */ /* 0x002fe60000000f00 */
[----:B------:R-:W-:-:S05]  /*14d10*/  @P0 BRA `(.L_x_2350) ;  /* 0xffffce1000000947 */ /* 0x000fca000383ffff */
.L_x_2349:
[----:B------:R-:W-:-:S13]  /*14d20*/  ISETP.GE.AND P0, PT, R243, R232, PT ;  /* 0x000000e8f300720c */ /* 0x000fda0003f06270 */
[----:B------:R-:W-:Y:S05]  /*14d30*/  @!P0 BRA `(.L_x_2351) ;  /* 0x00002d1000008947 */ /* 0x000fea0003800000 */
[----:B------:R-:W-:Y:S02]  /*14d40*/  MOV R3, R0 ;  /* 0x0000000000037202 */ /* 0x000fe40000000f00 */
[----:B------:R-:W-:Y:S02]  /*14d50*/  MOV R9, R2 ;  /* 0x0000000200097202 */ /* 0x000fe40000000f00 */
.L_x_2352:
        /* <DEDUP_REMOVED lines=18> */
[----:B------:R-:W-:Y:S04]  /*14e80*/  @!P0 IADD3 R2, P4, R35, R234, RZ ;  /* 0x000000ea23028210 */ /* 0x000fe80007f9e0ff */
[----:B------:R-:W-:Y:S02]  /*14e90*/  @!P0 IADD3 R0, R25, R0, RZ ;  /* 0x0000000019008210 */ /* 0x000fe40007ffe0ff */
[----:B-1----:R-:W1:Y:S01]  /*14ea0*/  LDSM.16.M88.4 R12, [R202] ;  /* 0x00000000ca0c783b */ /* 0x002e620000000200 */
[----:B------:R-:W-:Y:S02]  /*14eb0*/  @!P0 LEA R172, P6, R2, c[0x0][0x1f8], 0x1 ;  /* 0x00007e0002ac8a11 */ /* 0x000fe400078c08ff */
[----:B------:R-:W-:Y:S02]  /*14ec0*/  @!P0 SHF.L.U64.HI R165, R24, 0x6, R0 ;  /* 0x0000000618a58819 */ /* 0x000fe40000010200 */
[----:B------:R-:W-:Y:S03]  /*14ed0*/  @!P0 MOV R0, c[0x0][0x208] ;  /* 0x0000820000008a02 */ /* 0x000fe60000000f00 */
[----:B------:R-:W2:Y:S01]  /*14ee0*/  LDSM.16.M88.4 R20, [R202+0x800] ;  /* 0x00080000ca14783b */ /* 0x000ea20000000200 */
[C---:B------:R-:W-:Y:S04]  /*14ef0*/  @!P0 LEA R33, P1, R0.reuse, R35, 0x5 ;  /* 0x0000002300218211 */ /* 0x040fe800078228ff */
[----:B------:R-:W-:Y:S02]  /*14f00*/  @!P0 LEA.HI.X R167, R0, R165, R167, 0x5, P1 ;  /* 0x000000a500a78211 */ /* 0x000fe400008f2ca7 */
[----:B------:R-:W-:Y:S01]  /*14f10*/  @!P0 IADD3.X R165, R165, R230, RZ, P4, !PT ;  /* 0x000000e6a5a58210 */ /* 0x000fe200027fe4ff */
[----:B------:R-:W3:Y:S01]  /*14f20*/  LDSM.16.M88.4 R28, [R202+0x1000] ;  /* 0x00100000ca1c783b */ /* 0x000ee20000000200 */
[----:B------:R-:W-:Y:S02]  /*14f30*/  @!P0 ISETP.GE.AND P1, PT, R214, c[0x0][0x1d4], PT ;  /* 0x00007500d6008a0c */ /* 0x000fe40003f26270 */
[----:B------:R-:W-:Y:S01]  /*14f40*/  @!P0 LEA.HI.X R173, R2, c[0x0][0x1fc], R165, 0x1, P6 ;  /* 0x00007f0002ad8a11 */ /* 0x000fe200030f0ca5 */
[----:B------:R-:W-:Y:S01]  /*14f50*/  @!P0 IMAD R2, R233, 0x6000, R10 ;  /* 0x00006000e9028824 */ /* 0x000fe200078e020a */
[----:B------:R-:W-:Y:S03]  /*14f60*/  @!P0 IADD3 R0, P5, R33, R234, RZ ;  /* 0x000000ea21008210 */ /* 0x000fe60007fbe0ff */
[----:B------:R-:W4:Y:S01]  /*14f70*/  LDSM.16.M88.4 R144, [R202+0x1800] ;  /* 0x00180000ca90783b */ /* 0x000f220000000200 */
[----:B------:R-:W-:Y:S02]  /*14f80*/  @!P0 IADD3.X R167, R167, R230, RZ, P5, !PT ;  /* 0x000000e6a7a78210 */ /* 0x000fe40002ffe4ff */
[C---:B------:R-:W-:Y:S04]  /*14f90*/  @!P0 LEA R174, P4, R0.reuse, c[0x0][0x1f8], 0x1 ;  /* 0x00007e0000ae8a11 */ /* 0x040fe800078808ff */
[----:B------:R-:W-:Y:S01]  /*14fa0*/  @!P0 LEA.HI.X R175, R0, c[0x0][0x1fc], R167, 0x1, P4 ;  /* 0x00007f0000af8a11 */ /* 0x000fe200020f0ca7 */
[----:B------:R-:W-:Y:S01]  /*14fb0*/  LDSM.16.M88.4 R148, [R195] ;  /* 0x00000000c394783b */ /* 0x000fe20000000200 */
[----:B------:R-:W-:Y:S01]  /*14fc0*/  IADD3 R0, R201, R202, RZ ;  /* 0x000000cac9007210 */ /* 0x000fe20007ffe0ff */
[C---:B-1----:R-:W-:Y:S06]  /*14fd0*/  HMMA.16816.F32 R4, R36.reuse, R12, RZ ;  /* 0x0000000c2404723c */ /* 0x042fec00000018ff */
[----:B------:R-:W1:Y:S02]  /*14fe0*/  LDSM.16.M88.4 R152, [R8] ;  /* 0x000000000898783b */ /* 0x000e640000000200 */
[C---:B------:R-:W-:Y:S06]  /*14ff0*/  HMMA.16816.F32 R12, R36.reuse, R14, RZ ;  /* 0x0000000e240c723c */ /* 0x040fec00000018ff */
[----:B------:R-:W5:Y:S02]  /*15000*/  LDSM.16.M88.4 R156, [R8+0x800] ;  /* 0x00080000089c783b */ /* 0x000f640000000200 */
[C---:B--2---:R-:W-:Y:S06]  /*15010*/  HMMA.16816.F32 R16, R36.reuse, R20, RZ ;  /* 0x000000142410723c */ /* 0x044fec00000018ff */
[----:B------:R-:W2:Y:S02]  /*15020*/  LDSM.16.M88.4 R160, [R8+0x1000] ;  /* 0x0010000008a0783b */ /* 0x000ea40000000200 */
[C---:B------:R-:W-:Y:S08]  /*15030*/  HMMA.16816.F32 R20, R36.reuse, R22, RZ ;  /* 0x000000162414723c */ /* 0x040ff000000018ff */
[C---:B---3--:R-:W-:Y:S08]  /*15040*/  HMMA.16816.F32 R24, R36.reuse, R28, RZ ;  /* 0x0000001c2418723c */ /* 0x048ff000000018ff */
[C---:B------:R-:W-:Y:S08]  /*15050*/  HMMA.16816.F32 R28, R36.reuse, R30, RZ ;  /* 0x0000001e241c723c */ /* 0x040ff000000018ff */
[C---:B----4-:R-:W-:Y:S08]  /*15060*/  HMMA.16816.F32 R32, R36.reuse, R144, RZ ;  /* 0x000000902420723c */ /* 0x050ff000000018ff */
        /* <DEDUP_REMOVED lines=9> */
[C---:B-----5:R-:W-:Y:S01]  /*15100*/  HMMA.16816.F32 R16, R148.reuse, R156, R16 ;  /* 0x0000009c9410723c */ /* 0x060fe20000001810 */
[----:B------:R1:W-:Y:S07]  /*15110*/  @!P0 LDGSTS.E.BYPASS.LTC128B.128 [R2+0x4000], [R172.64+0x100], !P1 ;  /* 0x04000100ac028fae */ /* 0x0003ee000c901d48 */
[C---:B------:R-:W-:Y:S01]  /*15120*/  HMMA.16816.F32 R20, R148.reuse, R158, R20 ;  /* 0x0000009e9414723c */ /* 0x040fe20000001814 */
[----:B------:R1:W-:Y:S07]  /*15130*/  @!P0 LDGSTS.E.BYPASS.LTC128B.128 [R2+0x1000], [R174.64], !P3 ;  /* 0x01000000ae028fae */ /* 0x0003ee000d901d48 */
[C---:B--2---:R-:W-:Y:S01]  /*15140*/  HMMA.16816.F32 R24, R148.reuse, R160, R24 ;  /* 0x000000a09418723c */ /* 0x044fe20000001818 */
[----:B------:R1:W-:Y:S02]  /*15150*/  @!P0 LDGSTS.E.BYPASS.LTC128B.128 [R2+0x3000], [R174.64+0x80], !P2 ;  /* 0x03000080ae028fae */ /* 0x0003e4000d101d48 */
[C---:B------:R-:W-:Y:S02]  /*15160*/  ISETP.GE.AND P2, PT, R233.reuse, 0x1, PT ;  /* 0x00000001e900780c */ /* 0x040fe40003f46270 */
[----:B------:R-:W-:Y:S03]  /*15170*/  IADD3 R233, R233, 0x1, RZ ;  /* 0x00000001e9e97810 */ /* 0x000fe60007ffe0ff */
        /* <DEDUP_REMOVED lines=171> */
[----:B------:R-:W1:Y:S01]  /*15c30*/  MUFU.TANH R168, R168 ;  /* 0x000000a800a87308 */ /* 0x000e620000002400 */
[----:B------:R-:W-:Y:S01]  /*15c40*/  IMAD R12, R199, 0x6000, RZ ;  /* 0x00006000c70c7824 */ /* 0x000fe200078e02ff */
        /* <DEDUP_REMOVED lines=19> */
[----:B------:R-:W3:Y:S02]  /*15d80*/  MUFU.TANH R149, R20 ;  /* 0x0000001400957308 */ /* 0x000ee40000002400 */
[----:B--2---:R-:W-:Y:S04]  /*15d90*/  FMNMX.FTZ R0, R179, R0, !PT ;  /* 0x00000000b3007209 */ /* 0x004fe80007810000 */
[----:B------:R-:W-:Y:S04]  /*15da0*/  FMNMX.FTZ R0, R151, R0, !PT ;  /* 0x0000000097007209 */ /* 0x000fe80007810000 */
        /* <DEDUP_REMOVED lines=91> */
[----:B------:R-:W-:Y:S01]  /*16360*/  FMUL.FTZ R45, R8, R45 ;  /* 0x0000002d082d7220 */ /* 0x000fe20000410000 */
        /* <DEDUP_REMOVED lines=19> */
[C---:B------:R-:W-:Y:S02]  /*164a0*/  FMUL.FTZ R43, R3.reuse, R43 ;  /* 0x0000002b032b7220 */ /* 0x040fe40000410000 */
[C---:B------:R-:W-:Y:S01]  /*164b0*/  FMUL.FTZ R46, R3.reuse, R46 ;  /* 0x0000002e032e7220 */ /* 0x040fe20000410000 */
[----:B------:R-:W-:Y:S01]  /*164c0*/  MUFU.EX2 R172, R172 ;  /* 0x000000ac00ac7308 */ /* 0x000fe20000000800 */
[----:B------:R-:W-:Y:S01]  /*164d0*/  LDSM.16.MT88.4 R104, [R168+0x2000] ;  /* 0x00200000a868783b */ /* 0x000fe20000004200 */
[----:B------:R-:W-:Y:S02]  /*164e0*/  FMUL.FTZ R47, R3, R47 ;  /* 0x0000002f032f7220 */ /* 0x000fe40000410000 */
[--C-:B------:R-:W-:Y:S02]  /*164f0*/  FFMA.FTZ R185, R148, c[0x0][0x2d0], -R153.reuse ;  /* 0x0000b40094b97a23 */ /* 0x100fe40000010899 */
[--C-:B------:R-:W-:Y:S02]  /*16500*/  FFMA.FTZ R186, R144, c[0x0][0x2d0], -R153.reuse ;  /* 0x0000b40090ba7a23 */ /* 0x100fe40000010899 */
[--C-:B------:R-:W-:Y:S01]  /*16510*/  FFMA.FTZ R190, R165, c[0x0][0x2d0], -R160.reuse ;  /* 0x0000b400a5be7a23 */ /* 0x100fe200000108a0 */
[----:B------:R-:W-:Y:S01]  /*16520*/  LDSM.16.MT88.4 R120, [R168+0x800] ;  /* 0x00080000a878783b */ /* 0x000fe20000004200 */
[----:B------:R-:W3:Y:S01]  /*16530*/  MUFU.EX2 R171, R171 ;  /* 0x000000ab00ab7308 */ /* 0x000ee20000000800 */
[--C-:B------:R-:W-:Y:S02]  /*16540*/  FFMA.FTZ R189, R167, c[0x0][0x2d0], -R160.reuse ;  /* 0x0000b400a7bd7a23 */ /* 0x100fe400000108a0 */
[--C-:B------:R-:W-:Y:S01]  /*16550*/  FFMA.FTZ R202, R163, c[0x0][0x2d0], -R160.reuse ;  /* 0x0000b400a3ca7a23 */ /* 0x100fe200000108a0 */
[----:B----4-:R-:W-:Y:S01]  /*16560*/  F2FP.PACK_AB R133, R173, R174 ;  /* 0x000000aead85723e */ /* 0x010fe200000000ff */
[--C-:B------:R-:W-:Y:S02]  /*16570*/  FFMA.FTZ R191, R166, c[0x0][0x2d0], -R153.reuse ;  /* 0x0000b400a6bf7a23 */ /* 0x100fe40000010899 */
[----:B------:R-:W-:Y:S01]  /*16580*/  LDSM.16.MT88.4 R144, [R9+0x2800] ;  /* 0x002800000990783b */ /* 0x000fe20000004200 */
[--C-:B------:R-:W-:Y:S02]  /*16590*/  FFMA.FTZ R240, R164, c[0x0][0x2d0], -R153.reuse ;  /* 0x0000b400a4f07a23 */ /* 0x100fe40000010899 */
[--C-:B------:R-:W-:Y:S01]  /*165a0*/  FFMA.FTZ R203, R162, c[0x0][0x2d0], -R153.reuse ;  /* 0x0000b400a2cb7a23 */ /* 0x100fe20000010899 */
[----:B------:R-:W-:Y:S01]  /*165b0*/  MUFU.EX2 R180, R180 ;  /* 0x000000b400b47308 */ /* 0x000fe20000000800 */
[--C-:B------:R-:W-:Y:S02]  /*165c0*/  FFMA.FTZ R241, R161, c[0x0][0x2d0], -R160.reuse ;  /* 0x0000b400a1f17a23 */ /* 0x100fe400000108a0 */
[--C-:B------:R-:W-:Y:S01]  /*165d0*/  FFMA.FTZ R242, R159, c[0x0][0x2d0], -R160.reuse ;  /* 0x0000b4009ff27a23 */ /* 0x100fe200000108a0 */
[----:B------:R-:W-:Y:S01]  /*165e0*/  LDSM.16.MT88.4 R148, [R168+0x2800] ;  /* 0x00280000a894783b */ /* 0x000fe20000004200 */
[--C-:B------:R-:W-:Y:S02]  /*165f0*/  FFMA.FTZ R244, R157, c[0x0][0x2d0], -R160.reuse ;  /* 0x0000b4009df47a23 */ /* 0x100fe400000108a0 */
[--C-:B------:R-:W-:Y:S02]  /*16600*/  FFMA.FTZ R246, R158, c[0x0][0x2d0], -R153.reuse ;  /* 0x0000b4009ef67a23 */ /* 0x100fe40000010899 */
[--C-:B------:R-:W-:Y:S01]  /*16610*/  FFMA.FTZ R247, R156, c[0x0][0x2d0], -R153.reuse ;  /* 0x0000b4009cf77a23 */ /* 0x100fe20000010899 */
[----:B------:R-:W-:Y:S01]  /*16620*/  MUFU.EX2 R181, R181 ;  /* 0x000000b500b57308 */ /* 0x000fe20000000800 */
[--C-:B------:R-:W-:Y:S01]  /*16630*/  FFMA.FTZ R248, R154, c[0x0][0x2d0], -R153.reuse ;  /* 0x0000b4009af87a23 */ /* 0x100fe20000010899 */
[----:B------:R-:W-:Y:S01]  /*16640*/  LDSM.16.MT88.4 R156, [R9+0x3800] ;  /* 0x00380000099c783b */ /* 0x000fe20000004200 */
[----:B---3--:R-:W-:Y:S01]  /*16650*/  F2FP.PACK_AB R135, R171, R172 ;  /* 0x000000acab87723e */ /* 0x008fe200000000ff */
[C---:B------:R-:W-:Y:S02]  /*16660*/  FMUL.FTZ R48, R8.reuse, R48 ;  /* 0x0000003008307220 */ /* 0x040fe40000410000 */
[C---:B------:R-:W-:Y:S02]  /*16670*/  FMUL.FTZ R49, R8.reuse, R49 ;  /* 0x0000003108317220 */ /* 0x040fe40000410000 */
[C---:B------:R-:W-:Y:S02]  /*16680*/  FMUL.FTZ R50, R3.reuse, R50 ;  /* 0x0000003203327220 */ /* 0x040fe40000410000 */
[C---:B--2---:R-:W-:Y:S01]  /*16690*/  HMMA.16816.F32 R4, R132.reuse, R16, R4 ;  /* 0x000000108404723c */ /* 0x044fe20000001804 */
[----:B------:R-:W-:Y:S01]  /*166a0*/  LDSM.16.MT88.4 R164, [R169+0x3800] ;  /* 0x00380000a9a4783b */ /* 0x000fe20000004200 */
[----:B------:R-:W-:Y:S03]  /*166b0*/  MUFU.EX2 R182, R182 ;  /* 0x000000b600b67308 */ /* 0x000fe60000000800 */
[C---:B------:R-:W-:Y:S02]  /*166c0*/  FMUL.FTZ R51, R3.reuse, R51 ;  /* 0x0000003303337220 */ /* 0x040fe40000410000 */
[C---:B------:R-:W-:Y:S01]  /*166d0*/  FMUL.FTZ R16, R8.reuse, R124 ;  /* 0x0000007c08107220 */ /* 0x040fe20000410000 */
[C---:B------:R-:W-:Y:S04]  /*166e0*/  HMMA.16816.F32 R12, R132.reuse, R18, R12 ;  /* 0x00000012840c723c */ /* 0x040fe8000000180c */
[C---:B------:R-:W-:Y:S01]  /*166f0*/  FMUL.FTZ R17, R8.reuse, R125 ;  /* 0x0000007d08117220 */ /* 0x040fe20000410000 */
[----:B------:R-:W-:Y:S01]  /*16700*/  MUFU.EX2 R183, R183 ;  /* 0x000000b700b77308 */ /* 0x000fe20000000800 */
[C---:B------:R-:W-:Y:S02]  /*16710*/  FMUL.FTZ R52, R8.reuse, R52 ;  /* 0x0000003408347220 */ /* 0x040fe40000410000 */
[C---:B------:R-:W-:Y:S04]  /*16720*/  FMUL.FTZ R18, R3.reuse, R126 ;  /* 0x0000007e03127220 */ /* 0x040fe80000410000 */
[C---:B------:R-:W-:Y:S02]  /*16730*/  FMUL.FTZ R19, R3.reuse, R127 ;  /* 0x0000007f03137220 */ /* 0x040fe40000410000 */
[----:B------:R-:W2:Y:S01]  /*16740*/  LDSM.16.MT88.4 R124, [R169] ;  /* 0x00000000a97c783b */ /* 0x000ea20000004200 */
[C---:B------:R-:W-:Y:S01]  /*16750*/  FMUL.FTZ R53, R8.reuse, R53 ;  /* 0x0000003508357220 */ /* 0x040fe20000410000 */
[----:B------:R-:W-:Y:S01]  /*16760*/  MUFU.EX2 R184, R184 ;  /* 0x000000b800b87308 */ /* 0x000fe20000000800 */
[C---:B------:R-:W-:Y:S02]  /*16770*/  FMUL.FTZ R54, R3.reuse, R54 ;  /* 0x0000003603367220 */ /* 0x040fe40000410000 */
[C---:B-1----:R-:W-:Y:S03]  /*16780*/  HMMA.16816.F32 R16, R132.reuse, R24, R16 ;  /* 0x000000188410723c */ /* 0x042fe60000001810 */
        /* <DEDUP_REMOVED lines=13> */
[C---:B-----5:R-:W-:Y:S02]  /*16860*/  HMMA.16816.F32 R24, R132.reuse, R32, R24 ;  /* 0x000000208418723c */ /* 0x060fe40000001818 */
[----:B------:R-:W-:Y:S01]  /*16870*/  MUFU.EX2 R190, R190 ;  /* 0x000000be00be7308 */ /* 0x000fe20000000800 */
[C---:B------:R-:W-:Y:S02]  /*16880*/  FMUL.FTZ R60, R8.reuse, R60 ;  /* 0x0000003c083c7220 */ /* 0x040fe40000410000 */
        /* <DEDUP_REMOVED lines=8> */
[----:B------:R-:W3:Y:S01]  /*16910*/  LDSM.16.MT88.4 R108, [R9+0x2000] ;  /* 0x00200000096c783b */ /* 0x000ee20000004200 */
[C---:B------:R-:W-:Y:S01]  /*16920*/  FMUL.FTZ R63, R3.reuse, R63 ;  /* 0x0000003f033f7220 */ /* 0x040fe20000410000 */
[----:B------:R-:W-:Y:S01]  /*16930*/  MUFU.EX2 R202, R202 ;  /* 0x000000ca00ca7308 */ /* 0x000fe20000000800 */
[C---:B------:R-:W-:Y:S02]  /*16940*/  FMUL.FTZ R64, R8.reuse, R64 ;  /* 0x0000004008407220 */ /* 0x040fe40000410000 */
[C---:B--2---:R-:W-:Y:S03]  /*16950*/  HMMA.16816.F32 R32, R132.reuse, R124, R32 ;  /* 0x0000007c8420723c */ /* 0x044fe60000001820 */
[C---:B------:R-:W-:Y:S02]  /*16960*/  FMUL.FTZ R65, R8.reuse, R65 ;  /* 0x0000004108417220 */ /* 0x040fe40000410000 */
[C---:B------:R-:W-:Y:S02]  /*16970*/  FMUL.FTZ R66, R3.reuse, R66 ;  /* 0x0000004203427220 */ /* 0x040fe40000410000 */
[C---:B------:R-:W-:Y:S01]  /*16980*/  FMUL.FTZ R67, R3.reuse, R67 ;  /* 0x0000004303437220 */ /* 0x040fe20000410000 */
[C---:B------:R-:W-:Y:S01]  /*16990*/  HMMA.16816.F32 R36, R132.reuse, R126, R36 ;  /* 0x0000007e8424723c */ /* 0x040fe20000001824 */
[----:B------:R-:W-:Y:S01]  /*169a0*/  LDSM.16.MT88.4 R124, [R169+0x800] ;  /* 0x00080000a97c783b */ /* 0x000fe20000004200 */
[----:B------:R-:W-:Y:S02]  /*169b0*/  MUFU.EX2 R191, R191 ;  /* 0x000000bf00bf7308 */ /* 0x000fe40000000800 */
[C---:B------:R-:W-:Y:S02]  /*169c0*/  FMUL.FTZ R68, R8.reuse, R68 ;  /* 0x0000004408447220 */ /* 0x040fe40000410000 */
[C---:B------:R-:W-:Y:S02]  /*169d0*/  FMUL.FTZ R69, R8.reuse, R69 ;  /* 0x0000004508457220 */ /* 0x040fe40000410000 */
[C---:B-1----:R-:W-:Y:S04]  /*169e0*/  HMMA.16816.F32 R40, R132.reuse, R116, R40 ;  /* 0x000000748428723c */ /* 0x042fe80000001828 */
[C---:B------:R-:W-:Y:S01]  /*169f0*/  FMUL.FTZ R70, R3.reuse, R70 ;  /* 0x0000004603467220 */ /* 0x040fe20000410000 */
[----:B------:R-:W-:Y:S01]  /*16a00*/  MUFU.EX2 R240, R240 ;  /* 0x000000f000f07308 */ /* 0x000fe20000000800 */
[C---:B------:R-:W-:Y:S02]  /*16a10*/  FMUL.FTZ R71, R3.reuse, R71 ;  /* 0x0000004703477220 */ /* 0x040fe40000410000 */
[C---:B------:R-:W-:Y:S01]  /*16a20*/  HMMA.16816.F32 R44, R132.reuse, R118, R44 ;  /* 0x00000076842c723c */ /* 0x040fe2000000182c */
[----:B------:R-:W-:Y:S03]  /*16a30*/  LDSM.16.MT88.4 R116, [R170+0x800] ;  /* 0x00080000aa74783b */ /* 0x000fe60000004200 */
[C---:B------:R-:W-:Y:S02]  /*16a40*/  FMUL.FTZ R72, R8.reuse, R72 ;  /* 0x0000004808487220 */ /* 0x040fe40000410000 */
[C---:B------:R-:W-:Y:S01]  /*16a50*/  FMUL.FTZ R73, R8.reuse, R73 ;  /* 0x0000004908497220 */ /* 0x040fe20000410000 */
[----:B------:R-:W-:Y:S01]  /*16a60*/  MUFU.EX2 R203, R203 ;  /* 0x000000cb00cb7308 */ /* 0x000fe20000000800 */
[C---:B------:R-:W-:Y:S01]  /*16a70*/  FMUL.FTZ R74, R3.reuse, R74 ;  /* 0x0000004a034a7220 */ /* 0x040fe20000410000 */
[C---:B---3--:R-:W-:Y:S03]  /*16a80*/  HMMA.16816.F32 R48, R132.reuse, R108, R48 ;  /* 0x0000006c8430723c */ /* 0x048fe60000001830 */
[C---:B------:R-:W-:Y:S02]  /*16a90*/  FMUL.FTZ R75, R3.reuse, R75 ;  /* 0x0000004b034b7220 */ /* 0x040fe40000410000 */
[C---:B------:R-:W-:Y:S03]  /*16aa0*/  FMUL.FTZ R76, R8.reuse, R76 ;  /* 0x0000004c084c7220 */ /* 0x040fe60000410000 */
[----:B------:R-:W-:Y:S01]  /*16ab0*/  MUFU.EX2 R241, R241 ;  /* 0x000000f100f17308 */ /* 0x000fe20000000800 */
[C---:B------:R-:W-:Y:S01]  /*16ac0*/  FMUL.FTZ R77, R8.reuse, R77 ;  /* 0x0000004d084d7220 */ /* 0x040fe20000410000 */
[C---:B------:R-:W-:Y:S01]  /*16ad0*/  HMMA.16816.F32 R52, R132.reuse, R110, R52 ;  /* 0x0000006e8434723c */ /* 0x040fe20000001834 */
[----:B------:R-:W1:Y:S02]  /*16ae0*/  LDSM.16.MT88.4 R108, [R170+0x4000] ;  /* 0x00400000aa6c783b */ /* 0x000e640000004200 */
[C---:B------:R-:W-:Y:S02]  /*16af0*/  FMUL.FTZ R78, R3.reuse, R78 ;  /* 0x0000004e034e7220 */ /* 0x040fe40000410000 */
[C---:B------:R-:W-:Y:S03]  /*16b00*/  FMUL.FTZ R79, R3.reuse, R79 ;  /* 0x0000004f034f7220 */ /* 0x040fe60000410000 */
[C---:B------:R-:W-:Y:S01]  /*16b10*/  HMMA.16816.F32 R56, R132.reuse, R104, R56 ;  /* 0x000000688438723c */ /* 0x040fe20000001838 */
[----:B------:R-:W-:Y:S03]  /*16b20*/  MUFU.EX2 R242, R242 ;  /* 0x000000f200f27308 */ /* 0x000fe60000000800 */
[C---:B------:R-:W-:Y:S02]  /*16b30*/  FMUL.FTZ R88, R8.reuse, R88 ;  /* 0x0000005808587220 */ /* 0x040fe40000410000 */
[C---:B------:R-:W-:Y:S02]  /*16b40*/  FMUL.FTZ R89, R8.reuse, R89 ;  /* 0x0000005908597220 */ /* 0x040fe40000410000 */
[C---:B------:R-:W-:Y:S01]  /*16b50*/  HMMA.16816.F32 R60, R132.reuse, R106, R60 ;  /* 0x0000006a843c723c */ /* 0x040fe2000000183c */
[----:B------:R-:W2:Y:S02]  /*16b60*/  LDSM.16.MT88.4 R104, [R9+0x4000] ;  /* 0x004000000968783b */ /* 0x000ea40000004200 */
[----:B------:R-:W-:Y:S01]  /*16b70*/  MUFU.EX2 R244, R244 ;  /* 0x000000f400f47308 */ /* 0x000fe20000000800 */
[C---:B------:R-:W-:Y:S02]  /*16b80*/  FMUL.FTZ R90, R3.reuse, R90 ;  /* 0x0000005a035a7220 */ /* 0x040fe40000410000 */
[----:B------:R-:W-:Y:S02]  /*16b90*/  FMUL.FTZ R91, R3, R91 ;  /* 0x0000005b035b7220 */ /* 0x000fe40000410000 */
[C---:B------:R-:W-:Y:S04]  /*16ba0*/  HMMA.16816.F32 R64, R132.reuse, R112, R64 ;  /* 0x000000708440723c */ /* 0x040fe80000001840 */
[--C-:B------:R-:W-:Y:S01]  /*16bb0*/  FFMA.FTZ R179, R179, c[0x0][0x2d0], -R160.reuse ;  /* 0x0000b400b3b37a23 */ /* 0x100fe200000108a0 */
[----:B------:R-:W-:Y:S01]  /*16bc0*/  MUFU.EX2 R246, R246 ;  /* 0x000000f600f67308 */ /* 0x000fe20000000800 */
[C---:B------:R-:W-:Y:S02]  /*16bd0*/  FMUL.FTZ R92, R8.reuse, R92 ;  /* 0x0000005c085c7220 */ /* 0x040fe40000410000 */
[C---:B------:R-:W-:Y:S01]  /*16be0*/  HMMA.16816.F32 R68, R132.reuse, R114, R68 ;  /* 0x000000728444723c */ /* 0x040fe20000001844 */
[----:B------:R-:W3:Y:S03]  /*16bf0*/  LDSM.16.MT88.4 R112, [R168+0x4000] ;  /* 0x00400000a870783b */ /* 0x000ee60000004200 */
[C---:B------:R-:W-:Y:S02]  /*16c00*/  FMUL.FTZ R93, R8.reuse, R93 ;  /* 0x0000005d085d7220 */ /* 0x040fe40000410000 */
[C---:B------:R-:W-:Y:S01]  /*16c10*/  FMUL.FTZ R94, R3.reuse, R94 ;  /* 0x0000005e035e7220 */ /* 0x040fe20000410000 */
[----:B------:R-:W4:Y:S01]  /*16c20*/  MUFU.EX2 R179, R179 ;  /* 0x000000b300b37308 */ /* 0x000f220000000800 */
[C---:B------:R-:W-:Y:S01]  /*16c30*/  FMUL.FTZ R95, R3.reuse, R95 ;  /* 0x0000005f035f7220 */ /* 0x040fe20000410000 */
[C---:B-1----:R-:W-:Y:S03]  /*16c40*/  HMMA.16816.F32 R72, R132.reuse, R108, R72 ;  /* 0x0000006c8448723c */ /* 0x042fe60000001848 */
[C---:B------:R-:W-:Y:S02]  /*16c50*/  FMUL.FTZ R96, R8.reuse, R96 ;  /* 0x0000006008607220 */ /* 0x040fe40000410000 */
[C---:B------:R-:W-:Y:S02]  /*16c60*/  FMUL.FTZ R97, R8.reuse, R97 ;  /* 0x0000006108617220 */ /* 0x040fe40000410000 */
[C---:B------:R-:W-:Y:S01]  /*16c70*/  FMUL.FTZ R98, R3.reuse, R98 ;  /* 0x0000006203627220 */ /* 0x040fe20000410000 */
[C---:B------:R-:W-:Y:S01]  /*16c80*/  HMMA.16816.F32 R76, R132.reuse, R110, R76 ;  /* 0x0000006e844c723c */ /* 0x040fe2000000184c */
[----:B------:R-:W1:Y:S01]  /*16c90*/  LDSM.16.MT88.4 R108, [R169+0x4000] ;  /* 0x00400000a96c783b */ /* 0x000e620000004200 */
[----:B------:R-:W5:Y:S02]  /*16ca0*/  MUFU.EX2 R247, R247 ;  /* 0x000000f700f77308 */ /* 0x000f640000000800 */
[C---:B------:R-:W-:Y:S02]  /*16cb0*/  FMUL.FTZ R80, R8.reuse, R80 ;  /* 0x0000005008507220 */ /* 0x040fe40000410000 */
[C---:B------:R-:W-:Y:S02]  /*16cc0*/  FMUL.FTZ R81, R8.reuse, R81 ;  /* 0x0000005108517220 */ /* 0x040fe40000410000 */
[C---:B------:R-:W-:Y:S04]  /*16cd0*/  FMUL.FTZ R82, R3.reuse, R82 ;  /* 0x0000005203527220 */ /* 0x040fe80000410000 */
[C---:B------:R-:W-:Y:S01]  /*16ce0*/  FMUL.FTZ R83, R3.reuse, R83 ;  /* 0x0000005303537220 */ /* 0x040fe20000410000 */
[----:B------:R-:W-:Y:S01]  /*16cf0*/  MUFU.EX2 R248, R248 ;  /* 0x000000f800f87308 */ /* 0x000fe20000000800 */
[C---:B------:R-:W-:Y:S02]  /*16d00*/  FMUL.FTZ R99, R3.reuse, R99 ;  /* 0x0000006303637220 */ /* 0x040fe40000410000 */
[C---:B------:R-:W-:Y:S02]  /*16d10*/  FMUL.FTZ R100, R8.reuse, R100 ;  /* 0x0000006408647220 */ /* 0x040fe40000410000 */
[C---:B------:R-:W-:Y:S01]  /*16d20*/  FMUL.FTZ R101, R8.reuse, R101 ;  /* 0x0000006508657220 */ /* 0x040fe20000410000 */
[C---:B--2---:R-:W-:Y:S03]  /*16d30*/  HMMA.16816.F32 R80, R132.reuse, R104, R80 ;  /* 0x000000688450723c */ /* 0x044fe60000001850 */
[C---:B------:R-:W-:Y:S02]  /*16d40*/  FMUL.FTZ R84, R8.reuse, R84 ;  /* 0x0000005408547220 */ /* 0x040fe40000410000 */
[----:B------:R-:W-:Y:S02]  /*16d50*/  FMUL.FTZ R85, R8, R85 ;  /* 0x0000005508557220 */ /* 0x000fe40000410000 */
[C---:B------:R-:W-:Y:S01]  /*16d60*/  FMUL.FTZ R86, R3.reuse, R86 ;  /* 0x0000005603567220 */ /* 0x040fe20000410000 */
[----:B----4-:R-:W-:Y:S01]  /*16d70*/  F2FP.PACK_AB R104, R180, R179 ;  /* 0x000000b3b468723e */ /* 0x010fe200000000ff */
[C---:B------:R-:W-:Y:S03]  /*16d80*/  FMUL.FTZ R87, R3.reuse, R87 ;  /* 0x0000005703577220 */ /* 0x040fe60000410000 */
[C---:B------:R-:W-:Y:S01]  /*16d90*/  FMUL.FTZ R102, R3.reuse, R102 ;  /* 0x0000006603667220 */ /* 0x040fe20000410000 */
[----:B------:R-:W-:Y:S01]  /*16da0*/  F2FP.PACK_AB R105, R184, R183 ;  /* 0x000000b7b869723e */ /* 0x000fe200000000ff */
[----:B------:R-:W-:Y:S02]  /*16db0*/  FMUL.FTZ R103, R3, R103 ;  /* 0x0000006703677220 */ /* 0x000fe40000410000 */
[C---:B------:R-:W-:Y:S03]  /*16dc0*/  HMMA.16816.F32 R84, R132.reuse, R106, R84 ;  /* 0x0000006a8454723c */ /* 0x040fe60000001854 */
[--C-:B------:R-:W-:Y:S02]  /*16dd0*/  FFMA.FTZ R187, R187, c[0x0][0x2d0], -R160.reuse ;  /* 0x0000b400bbbb7a23 */ /* 0x100fe400000108a0 */
[----:B------:R-:W-:Y:S02]  /*16de0*/  FFMA.FTZ R160, R155, c[0x0][0x2d0], -R160 ;  /* 0x0000b4009ba07a23 */ /* 0x000fe400000108a0 */
[----:B------:R-:W-:Y:S01]  /*16df0*/  F2FP.PACK_AB R106, R182, R181 ;  /* 0x000000b5b66a723e */ /* 0x000fe200000000ff */
[C---:B---3--:R-:W-:Y:S01]  /*16e00*/  HMMA.16816.F32 R88, R132.reuse, R112, R88 ;  /* 0x000000708458723c */ /* 0x048fe20000001858 */
[----:B------:R2:W3:Y:S03]  /*16e10*/  MUFU.EX2 R245, R160 ;  /* 0x000000a000f57308 */ /* 0x0004e60000000800 */
[----:B------:R-:W-:Y:S01]  /*16e20*/  F2FP.PACK_AB R107, R186, R185 ;  /* 0x000000b9ba6b723e */ /* 0x000fe200000000ff */
[--C-:B------:R-:W-:Y:S02]  /*16e30*/  FFMA.FTZ R188, R188, c[0x0][0x2d0], -R153.reuse ;  /* 0x0000b400bcbc7a23 */ /* 0x100fe40000010899 */
[----:B------:R-:W-:Y:S01]  /*16e40*/  FFMA.FTZ R153, R152, c[0x0][0x2d0], -R153 ;  /* 0x0000b40098997a23 */ /* 0x000fe20000010899 */
[C---:B------:R-:W-:Y:S01]  /*16e50*/  HMMA.16816.F32 R92, R132.reuse, R114, R92 ;  /* 0x00000072845c723c */ /* 0x040fe2000000185c */
[----:B------:R-:W4:Y:S02]  /*16e60*/  LDSM.16.MT88.4 R112, [R9+0x800] ;  /* 0x000800000970783b */ /* 0x000f240000004200 */
[----:B------:R3:W3:Y:S01]  /*16e70*/  MUFU.EX2 R249, R153 ;  /* 0x0000009900f97308 */ /* 0x0006e20000000800 */
[----:B------:R-:W-:Y:S02]  /*16e80*/  FFMA.FTZ R178, R8, R239, R178 ;  /* 0x000000ef08b27223 */ /* 0x000fe400000100b2 */
[----:B------:R-:W-:Y:S02]  /*16e90*/  FFMA.FTZ R174, R3, R238, R174 ;  /* 0x000000ee03ae7223 */ /* 0x000fe400000100ae */
[C---:B-1----:R-:W-:Y:S04]  /*16ea0*/  HMMA.16816.F32 R96, R132.reuse, R108, R96 ;  /* 0x0000006c8460723c */ /* 0x042fe80000001860 */
[----:B------:R-:W-:Y:S01]  /*16eb0*/  FADD.FTZ R177, R177, R178 ;  /* 0x000000b2b1b17221 */ /* 0x000fe20000010000 */
[----:B------:R-:W1:Y:S01]  /*16ec0*/  MUFU.EX2 R187, R187 ;  /* 0x000000bb00bb7308 */ /* 0x000e620000000800 */
[----:B------:R-:W-:Y:S02]  /*16ed0*/  FADD.FTZ R173, R173, R174 ;  /* 0x000000aeadad7221 */ /* 0x000fe40000010000 */
[----:B------:R-:W-:Y:S01]  /*16ee0*/  HMMA.16816.F32 R100, R132, R110, R100 ;  /* 0x0000006e8464723c */ /* 0x000fe20000001864 */
[----:B------:R-:W1:Y:S03]  /*16ef0*/  LDSM.16.MT88.4 R108, [R169+0x2800] ;  /* 0x00280000a96c783b */ /* 0x000e660000004200 */
[----:B------:R-:W-:Y:S02]  /*16f00*/  FADD.FTZ R176, R176, R177 ;  /* 0x000000b1b0b07221 */ /* 0x000fe40000010000 */
[----:B------:R-:W-:Y:S01]  /*16f10*/  FADD.FTZ R172, R172, R173 ;  /* 0x000000adacac7221 */ /* 0x000fe20000010000 */
[----:B------:R-:W1:Y:S01]  /*16f20*/  MUFU.EX2 R188, R188 ;  /* 0x000000bc00bc7308 */ /* 0x000e620000000800 */
[C---:B------:R-:W-:Y:S01]  /*16f30*/  HMMA.16816.F32 R4, R104.reuse, R116, R4 ;  /* 0x000000746804723c */ /* 0x040fe20000001804 */
[----:B--2---:R-:W-:Y:S04]  /*16f40*/  LDSM.16.MT88.4 R160, [R168+0x3800] ;  /* 0x00380000a8a0783b */ /* 0x004fe80000004200 */
[----:B------:R-:W-:Y:S02]  /*16f50*/  FADD.FTZ R176, R175, R176 ;  /* 0x000000b0afb07221 */ /* 0x000fe40000010000 */
[----:B------:R-:W-:Y:S01]  /*16f60*/  FADD.FTZ R172, R171, R172 ;  /* 0x000000acabac7221 */ /* 0x000fe20000010000 */
[C---:B------:R-:W-:Y:S01]  /*16f70*/  HMMA.16816.F32 R12, R104.reuse, R118, R12 ;  /* 0x00000076680c723c */ /* 0x040fe2000000180c */
[----:B------:R-:W-:Y:S03]  /*16f80*/  LDSM.16.MT88.4 R116, [R9+0x4800] ;  /* 0x004800000974783b */ /* 0x000fe60000004200 */
[----:B------:R-:W-:Y:S02]  /*16f90*/  FADD.FTZ R179, R179, R176 ;  /* 0x000000b0b3b37221 */ /* 0x000fe40000010000 */
[----:B------:R-:W-:Y:S02]  /*16fa0*/  FADD.FTZ R183, R183, R172 ;  /* 0x000000acb7b77221 */ /* 0x000fe40000010000 */
[----:B------:R-:W-:Y:S01]  /*16fb0*/  FADD.FTZ R180, R180, R179 ;  /* 0x000000b3b4b47221 */ /* 0x000fe20000010000 */
[C---:B----4-:R-:W-:Y:S01]  /*16fc0*/  HMMA.16816.F32 R16, R104.reuse, R112, R16 ;  /* 0x000000706810723c */ /* 0x050fe20000001810 */
[----:B---3--:R-:W-:Y:S02]  /*16fd0*/  LDSM.16.MT88.4 R152, [R170+0x3800] ;  /* 0x00380000aa98783b */ /* 0x008fe40000004200 */
[----:B------:R-:W-:Y:S02]  /*16fe0*/  FADD.FTZ R184, R184, R183 ;  /* 0x000000b7b8b87221 */ /* 0x000fe40000010000 */
[----:B------:R-:W-:Y:S02]  /*16ff0*/  FADD.FTZ R181, R181, R180 ;  /* 0x000000b4b5b57221 */ /* 0x000fe40000010000 */
[----:B------:R-:W-:Y:S01]  /*17000*/  FADD.FTZ R185, R185, R184 ;  /* 0x000000b8b9b97221 */ /* 0x000fe20000010000 */
[C---:B------:R-:W-:Y:S01]  /*17010*/  HMMA.16816.F32 R20, R104.reuse, R114, R20 ;  /* 0x000000726814723c */ /* 0x040fe20000001814 */
[----:B------:R-:W2:Y:S03]  /*17020*/  LDSM.16.MT88.4 R112, [R170+0x4800] ;  /* 0x00480000aa70783b */ /* 0x000ea60000004200 */
[----:B------:R-:W-:Y:S02]  /*17030*/  FADD.FTZ R182, R182, R181 ;  /* 0x000000b5b6b67221 */ /* 0x000fe40000010000 */
[----:B------:R-:W-:Y:S02]  /*17040*/  FADD.FTZ R186, R186, R185 ;  /* 0x000000b9baba7221 */ /* 0x000fe40000010000 */
[C---:B------:R-:W-:Y:S08]  /*17050*/  HMMA.16816.F32 R24, R104.reuse, R120, R24 ;  /* 0x000000786818723c */ /* 0x040ff00000001818 */
[C---:B------:R-:W-:Y:S01]  /*17060*/  HMMA.16816.F32 R28, R104.reuse, R122, R28 ;  /* 0x0000007a681c723c */ /* 0x040fe2000000181c */
[----:B------:R-:W3:Y:S07]  /*17070*/  LDSM.16.MT88.4 R120, [R168+0x4800] ;  /* 0x00480000a878783b */ /* 0x000eee0000004200 */
[C---:B------:R-:W-:Y:S08]  /*17080*/  HMMA.16816.F32 R32, R104.reuse, R124, R32 ;  /* 0x0000007c6820723c */ /* 0x040ff00000001820 */
[C---:B------:R-:W-:Y:S01]  /*17090*/  HMMA.16816.F32 R36, R104.reuse, R126, R36 ;  /* 0x0000007e6824723c */ /* 0x040fe20000001824 */
[----:B------:R-:W-:Y:S07]  /*170a0*/  LDSM.16.MT88.4 R124, [R169+0x1000] ;  /* 0x00100000a97c783b */ /* 0x000fee0000004200 */
[C---:B------:R-:W-:Y:S08]  /*170b0*/  HMMA.16816.F32 R40, R104.reuse, R128, R40 ;  /* 0x000000806828723c */ /* 0x040ff00000001828 */
[C---:B------:R-:W-:Y:S01]  /*170c0*/  HMMA.16816.F32 R44, R104.reuse, R130, R44 ;  /* 0x00000082682c723c */ /* 0x040fe2000000182c */
[----:B------:R-:W-:Y:S07]  /*170d0*/  LDSM.16.MT88.4 R128, [R9+0x3000] ;  /* 0x003000000980783b */ /* 0x000fee0000004200 */
[C---:B------:R-:W-:Y:S07]  /*170e0*/  HMMA.16816.F32 R48, R104.reuse, R144, R48 ;  /* 0x000000906830723c */ /* 0x040fee0000001830 */
[----:B------:R-:W-:Y:S01]  /*170f0*/  F2FP.PACK_AB R144, R242, R241 ;  /* 0x000000f1f290723e */ /* 0x000fe200000000ff */
[C---:B------:R-:W-:Y:S04]  /*17100*/  HMMA.16816.F32 R52, R104.reuse, R146, R52 ;  /* 0x000000926834723c */ /* 0x040fe80000001834 */
[----:B-----5:R-:W-:Y:S03]  /*17110*/  F2FP.PACK_AB R145, R247, R246 ;  /* 0x000000f6f791723e */ /* 0x020fe600000000ff */
[----:B------:R-:W-:Y:S01]  /*17120*/  F2FP.PACK_AB R146, R245, R244 ;  /* 0x000000f4f592723e */ /* 0x000fe200000000ff */
        /* <DEDUP_REMOVED lines=72> */
[C---:B------:R-:W-:Y:S01]  /*175b0*/  HMMA.16816.F32 R132, R144.reuse, R128, R4 ;  /* 0x000000809084723c */ /* 0x040fe20000001804 */
[----:B------:R-:W2:Y:S07]  /*175c0*/  LDSM.16.MT88.4 R4, [R170+0x5800] ;  /* 0x00580000aa04783b */ /* 0x000eae0000004200 */
[C---:B------:R-:W-:Y:S01]  /*175d0*/  HMMA.16816.F32 R128, R144.reuse, R130, R12 ;  /* 0x000000829080723c */ /* 0x040fe2000000180c */
[----:B------:R4:W5:Y:S07]  /*175e0*/  LDSM.16.MT88.4 R12, [R9+0x5800] ;  /* 0x00580000090c783b */ /* 0x00096e0000004200 */
[C---:B---3--:R-:W-:Y:S01]  /*175f0*/  HMMA.16816.F32 R124, R144.reuse, R120, R16 ;  /* 0x00000078907c723c */ /* 0x048fe20000001810 */
[----:B------:R-:W3:Y:S07]  /*17600*/  LDSM.16.MT88.4 R16, [R168+0x5800] ;  /* 0x00580000a810783b */ /* 0x000eee0000004200 */
[C---:B------:R-:W-:Y:S07]  /*17610*/  HMMA.16816.F32 R120, R144.reuse, R122, R20 ;  /* 0x0000007a9078723c */ /* 0x040fee0000001814 */
[----:B------:R-:W-:Y:S01]  /*17620*/  IADD3 R21, R243, -0x2, RZ ;  /* 0xfffffffef3157810 */ /* 0x000fe20007ffe0ff */
[C---:B-1----:R-:W-:Y:S03]  /*17630*/  HMMA.16816.F32 R116, R144.reuse, R108, R24 ;  /* 0x0000006c9074723c */ /* 0x042fe60000001818 */
[C---:B------:R-:W-:Y:S05]  /*17640*/  ISETP.GE.AND P0, PT, R21.reuse, R232, PT ;  /* 0x000000e81500720c */ /* 0x040fea0003f06270 */
[C---:B------:R-:W-:Y:S08]  /*17650*/  HMMA.16816.F32 R112, R144.reuse, R110, R28 ;  /* 0x0000006e9070723c */ /* 0x040ff0000000181c */
[C---:B------:R-:W-:Y:S03]  /*17660*/  HMMA.16816.F32 R108, R144.reuse, R148, R32 ;  /* 0x00000094906c723c */ /* 0x040fe60000001820 */
[----:B------:R-:W-:Y:S01]  /*17670*/  @P0 ISETP.GE.AND P3, PT, R228, c[0x0][0x1d4], PT ;  /* 0x00007500e4000a0c */ /* 0x000fe20003f66270 */
[C---:B----4-:R-:W-:Y:S04]  /*17680*/  @P0 IMAD.WIDE.U32 R8, R21.reuse, c[0x0][0x1e0], RZ ;  /* 0x0000780015080a25 */ /* 0x050fe800078e00ff */
[C---:B------:R-:W-:Y:S04]  /*17690*/  HMMA.16816.F32 R104, R144.reuse, R150, R36 ;  /* 0x000000969068723c */ /* 0x040fe80000001824 */
[----:B------:R-:W-:Y:S04]  /*176a0*/  @P0 SHF.L.U32 R3, R8, 0x6, RZ ;  /* 0x0000000608030819 */ /* 0x000fe800000006ff */
        /* <DEDUP_REMOVED lines=12> */
[----:B------:R-:W-:Y:S01]  /*17770*/  @P0 IMAD R4, R21, c[0x0][0x1e4], R4 ;  /* 0x0000790015040a24 */ /* 0x000fe200078e0204 */
[C---:B-----5:R-:W-:Y:S04]  /*17780*/  HMMA.16816.F32 R80, R144.reuse, R12, R80 ;  /* 0x0000000c9050723c */ /* 0x060fe80000001850 */
[----:B------:R-:W-:Y:S02]  /*17790*/  @P0 IADD3 R9, R9, R4, RZ ;  /* 0x0000000409090210 */ /* 0x000fe40007ffe0ff */
[----:B------:R-:W1:Y:S01]  /*177a0*/  LDSM.16.MT88.4 R4, [R169+0x5800] ;  /* 0x00580000a904783b */ /* 0x000e620000004200 */
[----:B------:R-:W-:Y:S01]  /*177b0*/  @P0 MOV R12, c[0x0][0x1e4] ;  /* 0x00007900000c0a02 */ /* 0x000fe20000000f00 */
[C---:B------:R-:W-:Y:S04]  /*177c0*/  HMMA.16816.F32 R84, R144.reuse, R14, R84 ;  /* 0x0000000e9054723c */ /* 0x040fe80000001854 */
[----:B------:R-:W-:Y:S02]  /*177d0*/  @P0 SHF.L.U64.HI R8, R8, 0x6, R9 ;  /* 0x0000000608080819 */ /* 0x000fe40000010209 */
[----:B------:R-:W-:Y:S02]  /*177e0*/  @P0 MOV R9, c[0x0][0x1e0] ;  /* 0x0000780000090a02 */ /* 0x000fe40000000f00 */
[C---:B---3--:R-:W-:Y:S04]  /*177f0*/  HMMA.16816.F32 R88, R144.reuse, R16, R88 ;  /* 0x000000109058723c */ /* 0x048fe80000001858 */
[C---:B------:R-:W-:Y:S04]  /*17800*/  @P0 LEA R13, P1, R9.reuse, R3, 0x5 ;  /* 0x00000003090d0211 */ /* 0x040fe800078228ff */
[----:B------:R-:W-:Y:S01]  /*17810*/  @P0 LEA.HI.X R12, R9, R8, R12, 0x5, P1 ;  /* 0x00000008090c0211 */ /* 0x000fe200008f2c0c */
[C---:B------:R-:W-:Y:S03]  /*17820*/  HMMA.16816.F32 R92, R144.reuse, R18, R92 ;  /* 0x00000012905c723c */ /* 0x040fe6000000185c */
[----:B------:R-:W-:Y:S02]  /*17830*/  P2R R9, PR, RZ, 0x4 ;  /* 0x00000004ff097803 */ /* 0x000fe40000000000 */
[-C--:B------:R-:W-:Y:S02]  /*17840*/  @P0 IADD3 R13, P5, R13, R236.reuse, RZ ;  /* 0x000000ec0d0d0210 */ /* 0x080fe40007fbe0ff */
[----:B------:R-:W-:Y:S02]  /*17850*/  @P0 IADD3 R3, P1, R3, R236, RZ ;  /* 0x000000ec03030210 */ /* 0x000fe40007f3e0ff */
[-C--:B------:R-:W-:Y:S02]  /*17860*/  @P0 IADD3.X R12, R12, R231.reuse, RZ, P5, !PT ;  /* 0x000000e70c0c0210 */ /* 0x080fe40002ffe4ff */
[----:B------:R-:W-:Y:S02]  /*17870*/  ISETP.NE.AND P5, PT, R9, RZ, PT ;  /* 0x000000ff0900720c */ /* 0x000fe40003fa5270 */
[----:B------:R-:W-:Y:S02]  /*17880*/  @P0 LEA R16, P6, R3, c[0x0][0x1c8], 0x1 ;  /* 0x0000720003100a11 */ /* 0x000fe400078c08ff */
[----:B------:R-:W-:Y:S02]  /*17890*/  SEL R233, R233, RZ, !P5 ;  /* 0x000000ffe9e97207 */ /* 0x000fe40006800000 */
[----:B------:R-:W-:Y:S02]  /*178a0*/  @P0 IADD3.X R14, R8, R231, RZ, P1, !PT ;  /* 0x000000e7080e0210 */ /* 0x000fe40000ffe4ff */
[----:B------:R-:W-:Y:S02]  /*178b0*/  @P0 ISETP.GE.AND P2, PT, R215, c[0x0][0x1d4], PT ;  /* 0x00007500d7000a0c */ /* 0x000fe40003f46270 */
[----:B------:R-:W-:Y:S01]  /*178c0*/  @P0 LEA.HI.X R17, R3, c[0x0][0x1cc], R14, 0x1, P6 ;  /* 0x0000730003110a11 */ /* 0x000fe200030f0c0e */
[----:B------:R-:W-:Y:S01]  /*178d0*/  @P0 IMAD R3, R233, 0x6000, R11 ;  /* 0x00006000e9030824 */ /* 0x000fe200078e020b */
[----:B------:R-:W-:Y:S01]  /*178e0*/  @P0 ISETP.GE.AND P1, PT, R214, c[0x0][0x1d4], PT ;  /* 0x00007500d6000a0c */ /* 0x000fe20003f26270 */
[C---:B-1----:R-:W-:Y:S03]  /*178f0*/  HMMA.16816.F32 R96, R144.reuse, R4, R96 ;  /* 0x000000049060723c */ /* 0x042fe60000001860 */
[----:B------:R-:W-:Y:S01]  /*17900*/  @!PT LDS RZ, [RZ] ;  /* 0x00000000fffff984 */ /* 0x000fe20000000800 */
[----:B------:R-:W-:Y:S01]  /*17910*/  @!PT LDS RZ, [RZ] ;  /* 0x00000000fffff984 */ /* 0x000fe20000000800 */
[----:B------:R-:W-:Y:S01]  /*17920*/  @!PT LDS RZ, [RZ] ;  /* 0x00000000fffff984 */ /* 0x000fe20000000800 */
[----:B------:R1:W-:Y:S01]  /*17930*/  @P0 LDGSTS.E.BYPASS.LTC128B.128 [R3], [R16.64], !P3 ;  /* 0x0000000010030fae */ /* 0x0003e2000d901d48 */
[C---:B------:R-:W-:Y:S04]  /*17940*/  @P0 LEA R8, P4, R13.reuse, c[0x0][0x1c8], 0x1 ;  /* 0x000072000d080a11 */ /* 0x040fe800078808ff */
[----:B------:R-:W-:Y:S01]  /*17950*/  @P0 LEA.HI.X R9, R13, c[0x0][0x1cc], R12, 0x1, P4 ;  /* 0x000073000d090a11 */ /* 0x000fe200020f0c0c */
[----:B------:R-:W-:Y:S02]  /*17960*/  HMMA.16816.F32 R100, R144, R6, R100 ;  /* 0x000000069064723c */ /* 0x000fe40000001864 */
[----:B------:R1:W-:Y:S08]  /*17970*/  @P0 LDGSTS.E.BYPASS.LTC128B.128 [R3+0x2000], [R16.64+0x80], !P2 ;  /* 0x0200008010030fae */ /* 0x0003f0000d101d48 */
[----:B------:R1:W-:Y:S08]  /*17980*/  @P0 LDGSTS.E.BYPASS.LTC128B.128 [R3+0x4000], [R16.64+0x100], !P1 ;  /* 0x0400010010030fae */ /* 0x0003f0000c901d48 */
[----:B------:R1:W-:Y:S08]  /*17990*/  @P0 LDGSTS.E.BYPASS.LTC128B.128 [R3+0x1000], [R8.64], !P3 ;  /* 0x0100000008030fae */ /* 0x0003f0000d901d48 */
[----:B------:R1:W-:Y:S08]  /*179a0*/  @P0 LDGSTS.E.BYPASS.LTC128B.128 [R3+0x3000], [R8.64+0x80], !P2 ;  /* 0x0300008008030fae */ /* 0x0003f0000d101d48 */
[----:B------:R1:W-:Y:S01]  /*179b0*/  @P0 LDGSTS.E.BYPASS.LTC128B.128 [R3+0x5000], [R8.64+0x100], !P1 ;  /* 0x0500010008030fae */ /* 0x0003e2000c901d48 */
[----:B------:R-:W-:Y:S02]  /*179c0*/  ISETP.GE.AND P0, PT, R232, R243, PT ;  /* 0x000000f3e800720c */ /* 0x000fe40003f06270 */
[C---:B------:R-:W-:Y:S02]  /*179d0*/  ISETP.GE.AND P1, PT, R199.reuse, 0x1, PT ;  /* 0x00000001c700780c */ /* 0x040fe40003f26270 */
[----:B------:R-:W-:Y:S03]  /*179e0*/  MOV R243, R204 ;  /* 0x000000cc00f37202 */ /* 0x000fe60000000f00 */
[----:B------:R-:W0:Y:S01]  /*179f0*/  LDGDEPBAR ;  /* 0x00000000000079af */ /* 0x000e220000000000 */
[----:B-1----:R-:W-:Y:S02]  /*17a00*/  IADD3 R3, R199, 0x1, RZ ;  /* 0x00000001c7037810 */ /* 0x002fe40007ffe0ff */
[----:B------:R-:W-:Y:S02]  /*17a10*/  MOV R9, R2 ;  /* 0x0000000200097202 */ /* 0x000fe40000000f00 */
[----:B------:R-:W-:Y:S02]  /*17a20*/  SEL R199, R3, RZ, !P1 ;  /* 0x000000ff03c77207 */ /* 0x000fe40004800000 */
[----:B------:R-:W-:Y:S01]  /*17a30*/  MOV R3, R0 ;  /* 0x0000000000037202 */ /* 0x000fe20000000f00 */
[----:B------:R-:W-:-:S05]  /*17a40*/  @!P0 BRA `(.L_x_2352) ;  /* 0xffffd31000008947 */ /* 0x000fca000383ffff */
.L_x_2351:
[----:B-1----:R-:W-:Y:S02]  /*17a50*/  MOV R6, 0x1f ;  /* 0x0000001f00067802 */ /* 0x002fe40000000f00 */
[----:B------:R-:W-:Y:S01]  /*17a60*/  MOV R3, 0xffffffff ;  /* 0xffffffff00037802 */ /* 0x000fe20000000f00 */
[----:B------:R-:W-:Y:S05]  /*17a70*/  BRA.DIV ~URZ, `(.L_x_2353) ;  /* 0x000052827f007947 */ /* 0x000fea000b800000 */
[----:B------:R1:W2:Y:S02]  /*17a80*/  SHFL.BFLY PT, R5, R239, 0x2, 0x1f ;  /* 0x0c401f00ef057f89 */ /* 0x0002a400000e0000 */
.L_x_2426:
[----:B--2---:R-:W-:Y:S01]  /*17a90*/  FADD.FTZ R14, R5, R239 ;  /* 0x000000ef050e7221 */ /* 0x004fe20000010000 */
[----:B------:R-:W-:Y:S05]  /*17aa0*/  BRA.DIV ~URZ, `(.L_x_2354) ;  /* 0x000052a27f007947 */ /* 0x000fea000b800000 */
[----:B------:R-:W2:Y:S04]  /*17ab0*/  SHFL.BFLY PT, R3, R238, 0x2, 0x1f ;  /* 0x0c401f00ee037f89 */ /* 0x000ea800000e0000 */
[----:B------:R-:W3:Y:S01]  /*17ac0*/  SHFL.BFLY PT, R5, R14, 0x1, 0x1f ;  /* 0x0c201f000e057f89 */ /* 0x000ee200000e0000 */
[----:B--2---:R-:W-:-:S02]  /*17ad0*/  FADD.FTZ R12, R3, R238 ;  /* 0x000000ee030c7221 */ /* 0x004fc40000010000 */
[----:B---3--:R-:W-:-:S03]  /*17ae0*/  FADD.FTZ R4, R14, R5 ;  /* 0x000000050e047221 */ /* 0x008fc60000010000 */
[----:B------:R2:W3:Y:S04]  /*17af0*/  SHFL.BFLY PT, R3, R12, 0x1, 0x1f ;  /* 0x0c201f000c037f89 */ /* 0x0004e800000e0000 */
.L_x_2427:
[----:B------:R-:W-:Y:S01]  /*17b00*/  FSETP.NE.FTZ.AND P1, PT, R4, RZ, PT ;  /* 0x000000ff0400720b */ /* 0x000fe20003f35000 */
[----:B--23--:R-:W-:Y:S01]  /*17b10*/  FADD.FTZ R12, R3, R12 ;  /* 0x0000000c030c7221 */ /* 0x00cfe20000010000 */
[----:B------:R-:W-:Y:S02]  /*17b20*/  MOV R13, RZ ;  /* 0x000000ff000d7202 */ /* 0x000fe40000000f00 */
[----:B------:R-:W-:Y:S02]  /*17b30*/  MOV R3, RZ ;  /* 0x000000ff00037202 */ /* 0x000fe40000000f00 */
[----:B------:R-:W-:Y:S02]  /*17b40*/  FSETP.NE.FTZ.AND P0, PT, R12, RZ, PT ;  /* 0x000000ff0c00720b */ /* 0x000fe40003f15000 */
[----:B------:R-:W-:-:S05]  /*17b50*/  MOV R16, 0xff800000 ;  /* 0xff80000000107802 */ /* 0x000fca0000000f00 */
[----:B------:R-:W2:Y:S01]  /*17b60*/  @P1 MUFU.LG2 R5, R4 ;  /* 0x0000000400051308 */ /* 0x000ea20000000c00 */
[----:B------:R-:W-:-:S05]  /*17b70*/  @P1 MOV R6, 0x3f317218 ;  /* 0x3f31721800061802 */ /* 0x000fca0000000f00 */
[----:B------:R-:W-:Y:S02]  /*17b80*/  @P1 FMUL.FTZ R6, R6, c[0x0][0x2d0] ;  /* 0x0000b40006061a20 */ /* 0x000fe40000410000 */
[----:B------:R-:W3:Y:S08]  /*17b90*/  @P1 MUFU.RCP R13, R4 ;  /* 0x00000004000d1308 */ /* 0x000ef00000001000 */
[----:B------:R-:W-:Y:S01]  /*17ba0*/  @P0 MUFU.RCP R3, R12 ;  /* 0x0000000c00030308 */ /* 0x000fe20000001000 */
[----:B--2---:R-:W-:-:S04]  /*17bb0*/  @P1 FMUL.FTZ R5, R5, 0.69314718246459960938 ;  /* 0x3f31721805051820 */ /* 0x004fc80000410000 */
[----:B------:R-:W-:Y:S01]  /*17bc0*/  @P1 FFMA.FTZ R16, R6, R2, R5 ;  /* 0x0000000206101223 */ /* 0x000fe20000010005 */
[----:B------:R-:W-:Y:S02]  /*17bd0*/  MOV R2, 0xff800000 ;  /* 0xff80000000027802 */ /* 0x000fe40000000f00 */
[----:B------:R-:W2:Y:S01]  /*17be0*/  @P0 MUFU.LG2 R12, R12 ;  /* 0x0000000c000c0308 */ /* 0x000ea20000000c00 */
[C---:B---3--:R-:W-:Y:S02]  /*17bf0*/  FMUL.FTZ R132, R13.reuse, R132 ;  /* 0x000000840d847220 */ /* 0x048fe40000410000 */
        /* <DEDUP_REMOVED lines=47> */
[----:B------:R-:W-:Y:S01]  /*17ef0*/  @P0 MOV R13, 0x3f317218 ;  /* 0x3f317218000d0802 */ /* 0x000fe20000000f00 */
[----:B--2---:R-:W-:Y:S01]  /*17f00*/  @P0 FMUL.FTZ R17, R12, 0.69314718246459960938 ;  /* 0x3f3172180c110820 */ /* 0x004fe20000410000 */
[----:B------:R-:W-:Y:S01]  /*17f10*/  MOV R12, 0x1 ;  /* 0x00000001000c7802 */ /* 0x000fe20000000f00 */
[----:B------:R-:W-:Y:S02]  /*17f20*/  FMUL.FTZ R134, R3, R134 ;  /* 0x0000008603867220 */ /* 0x000fe40000410000 */
[----:B------:R-:W-:Y:S02]  /*17f30*/  @P0 FMUL.FTZ R13, R13, c[0x0][0x2d0] ;  /* 0x0000b4000d0d0a20 */ /* 0x000fe40000410000 */
[----:B------:R-:W-:-:S02]  /*17f40*/  FMUL.FTZ R135, R3, R135 ;  /* 0x0000008703877220 */ /* 0x000fc40000410000 */
[----:B------:R-:W-:Y:S01]  /*17f50*/  @P0 FFMA.FTZ R2, R13, R0, R17 ;  /* 0x000000000d020223 */ /* 0x000fe20000010011 */
[----:B------:R-:W-:Y:S01]  /*17f60*/  PRMT R0, R12, 0x7610, R0 ;  /* 0x000076100c007816 */ /* 0x000fe20000000000 */
        /* <DEDUP_REMOVED lines=46> */
.L_x_2286:
        /* <DEDUP_REMOVED lines=12> */
[----:B---3--:R-:W-:-:S06]  /*18310*/  LOP3.LUT R3, R3, UR4, RZ, 0xc0, !PT ;  /* 0x0000000403037c12 */ /* 0x008fcc000f8ec0ff */
[----:B------:R-:W3:Y:S01]  /*18320*/  POPC R3, R3 ;  /* 0x0000000300037309 */ /* 0x000ee20000000000 */
[----:B--2---:R-:W3:Y:S02]  /*18330*/  SHFL.IDX PT, R12, R12, R13, 0x1f ;  /* 0x00001f0d0c0c7589 */ /* 0x004ee400000e0000 */
[----:B---3--:R-:W-:-:S05]  /*18340*/  IADD3 R208, R12, c[0x0][0xc], R3 ;  /* 0x000003000cd07a10 */ /* 0x008fca0007ffe003 */
.L_x_2356:
[----:B------:R-:W-:Y:S05]  /*18350*/  BSYNC B0 ;  /* 0x0000000000007941 */ /* 0x000fea0003800000 */
.L_x_2355:
[----:B------:R-:W-:Y:S01]  /*18360*/  PRMT R0, R0, 0x9910, RZ ;  /* 0x0000991000007816 */ /* 0x000fe200000000ff */
[----:B------:R-:W-:Y:S01]  /*18370*/  BSSY B1, `(.L_x_2357) ;  /* 0x000033c000017945 */ /* 0x000fe20003800000 */
[----:B------:R-:W-:Y:S02]  /*18380*/  IMAD.MOV.U32 R3, RZ, RZ, R208 ;  /* 0x000000ffff037224 */ /* 0x000fe400078e00d0 */
[----:B------:R-:W-:-:S13]  /*18390*/  ISETP.NE.AND P0, PT, R0, RZ, PT ;  /* 0x000000ff0000720c */ /* 0x000fda0003f05270 */
[----:B------:R-:W-:Y:S05]  /*183a0*/  @!P0 BRA `(.L_x_2358) ;  /* 0x0000274000008947 */ /* 0x000fea0003800000 */
[----:B------:R-:W-:Y:S01]  /*183b0*/  SHF.R.S32.HI R0, RZ, 0x1f, R213 ;  /* 0x0000001fff007819 */ /* 0x000fe200000114d5 */
[----:B------:R-:W-:Y:S01]  /*183c0*/  WARPSYNC 0xffffffff ;  /* 0xffffffff00007948 */ /* 0x000fe20003800000 */
[----:B------:R-:W-:Y:S01]  /*183d0*/  BAR.SYNC.DEFER_BLOCKING 0x1, 0x100 ;  /* 0x0044000000007b1d */ /* 0x000fe20000010000 */
[----:B------:R-:W-:Y:S02]  /*183e0*/  F2FP.PACK_AB R23, R133, R132 ;  /* 0x000000848517723e */ /* 0x000fe400000000ff */
[CC--:B------:R-:W-:Y:S02]  /*183f0*/  LEA.HI R12, R0.reuse, R213.reuse, RZ, 0x2 ;  /* 0x000000d5000c7211 */ /* 0x0c0fe400078f10ff */
[----:B------:R-:W-:Y:S02]  /*18400*/  LEA.HI R19, R0, R213, RZ, 0x5 ;  /* 0x000000d500137211 */ /* 0x000fe400078f28ff */
[----:B------:R-:W-:Y:S02]  /*18410*/  SHF.R.S32.HI R12, RZ, 0x1f, R12 ;  /* 0x0000001fff0c7819 */ /* 0x000fe4000001140c */
[----:B------:R-:W-:-:S02]  /*18420*/  SHF.R.S32.HI R19, RZ, 0x5, R19 ;  /* 0x00000005ff137819 */ /* 0x000fc40000011413 */
[----:B------:R-:W-:Y:S02]  /*18430*/  LEA.HI R12, R12, R219, RZ, 0x3 ;  /* 0x000000db0c0c7211 */ /* 0x000fe400078f18ff */
[----:B------:R-:W-:Y:S01]  /*18440*/  F2FP.PACK_AB R24, R129, R128 ;  /* 0x000000808118723e */ /* 0x000fe200000000ff */
[----:B------:R-:W-:Y:S01]  /*18450*/  IMAD.SHL.U32 R19, R19, 0x400, RZ ;  /* 0x0000040013137824 */ /* 0x000fe200078e00ff */
[----:B------:R-:W-:Y:S02]  /*18460*/  LOP3.LUT R12, R12, 0xfffffff8, RZ, 0xc0, !PT ;  /* 0xfffffff80c0c7812 */ /* 0x000fe400078ec0ff */
[----:B------:R-:W-:Y:S01]  /*18470*/  F2FP.PACK_AB R20, R131, R130 ;  /* 0x000000828314723e */ /* 0x000fe200000000ff */
[----:B------:R-:W-:Y:S01]  /*18480*/  IMAD R19, R218, 0x2, R19 ;  /* 0x00000002da137824 */ /* 0x000fe200078e0213 */
[----:B------:R-:W-:Y:S01]  /*18490*/  F2FP.PACK_AB R32, R125, R124 ;  /* 0x0000007c7d20723e */ /* 0x000fe200000000ff */
[----:B------:R-:W-:Y:S01]  /*184a0*/  IMAD.IADD R12, R219, 0x1, -R12 ;  /* 0x00000001db0c7824 */ /* 0x000fe200078e0a0c */
[----:B------:R-:W-:-:S02]  /*184b0*/  F2FP.PACK_AB R30, R127, R126 ;  /* 0x0000007e7f1e723e */ /* 0x000fc400000000ff */
[----:B------:R-:W-:Y:S01]  /*184c0*/  F2FP.PACK_AB R28, R123, R122 ;  /* 0x0000007a7b1c723e */ /* 0x000fe200000000ff */
[C---:B------:R-:W-:Y:S01]  /*184d0*/  IMAD.SHL.U32 R18, R12.reuse, 0x40, RZ ;  /* 0x000000400c127824 */ /* 0x040fe200078e00ff */
[----:B------:R-:W-:Y:S02]  /*184e0*/  LOP3.LUT R17, R12, 0x1, RZ, 0xc0, !PT ;  /* 0x000000010c117812 */ /* 0x000fe400078ec0ff */
[----:B------:R-:W-:Y:S02]  /*184f0*/  F2FP.PACK_AB R26, R117, R116 ;  /* 0x00000074751a723e */ /* 0x000fe400000000ff */
[----:B------:R-:W-:Y:S02]  /*18500*/  LOP3.LUT R18, R18, 0x1c0, RZ, 0xc0, !PT ;  /* 0x000001c012127812 */ /* 0x000fe400078ec0ff */
[----:B------:R-:W-:Y:S02]  /*18510*/  ISETP.NE.U32.AND P0, PT, R17, 0x1, PT ;  /* 0x000000011100780c */ /* 0x000fe40003f05070 */
[----:B------:R-:W-:-:S02]  /*18520*/  SHF.R.U32.HI R13, RZ, 0x3, R18 ;  /* 0x00000003ff0d7819 */ /* 0x000fc40000011612 */
[----:B------:R-:W-:Y:S01]  /*18530*/  R2P PR, R12, 0x6 ;  /* 0x000000060c007804 */ /* 0x000fe20000000000 */
[----:B------:R-:W-:Y:S01]  /*18540*/  IMAD.MOV.U32 R12, RZ, RZ, 0x40 ;  /* 0x00000040ff0c7424 */ /* 0x000fe200078e00ff */
[----:B------:R-:W-:Y:S02]  /*18550*/  LOP3.LUT R18, R13, R18, RZ, 0xfc, !PT ;  /* 0x000000120d127212 */ /* 0x000fe400078efcff */
[----:B------:R-:W-:Y:S02]  /*18560*/  F2FP.PACK_AB R33, R113, R112 ;  /* 0x000000707121723e */ /* 0x000fe400000000ff */
[----:B------:R-:W-:Y:S01]  /*18570*/  SEL R12, R12, 0xffffffc0, !P2 ;  /* 0xffffffc00c0c7807 */ /* 0x000fe20005000000 */
[----:B------:R-:W-:Y:S01]  /*18580*/  IMAD.IADD R18, R19, 0x1, R18 ;  /* 0x0000000113127824 */ /* 0x000fe200078e0212 */
[----:B------:R-:W-:Y:S01]  /*18590*/  F2FP.PACK_AB R35, R115, R114 ;  /* 0x000000727323723e */ /* 0x000fe200000000ff */
[----:B------:R-:W-:Y:S01]  /*185a0*/  IMAD.MOV.U32 R19, RZ, RZ, 0x20 ;  /* 0x00000020ff137424 */ /* 0x000fe200078e00ff */
[----:B------:R-:W-:Y:S01]  /*185b0*/  F2FP.PACK_AB R27, R109, R108 ;  /* 0x0000006c6d1b723e */ /* 0x000fe200000000ff */
[----:B------:R-:W-:Y:S01]  /*185c0*/  IMAD.SHL.U32 R22, R18, 0x2, RZ ;  /* 0x0000000212167824 */ /* 0x000fe200078e00ff */
[----:B------:R-:W-:-:S02]  /*185d0*/  F2FP.PACK_AB R18, R121, R120 ;  /* 0x000000787912723e */ /* 0x000fc400000000ff */
[----:B------:R-:W-:Y:S02]  /*185e0*/  SEL R19, R19, 0xffffffe0, !P1 ;  /* 0xffffffe013137807 */ /* 0x000fe40004800000 */
[C---:B------:R-:W-:Y:S01]  /*185f0*/  IADD3 R13, R22.reuse, 0x80, RZ ;  /* 0x00000080160d7810 */ /* 0x040fe20007ffe0ff */
[----:B------:R2:W-:Y:S01]  /*18600*/  STS [R22+0x80], R23 ;  /* 0x0000801716007388 */ /* 0x0005e20000000800 */
[C---:B------:R-:W-:Y:S01]  /*18610*/  IADD3 R21, R22.reuse, 0x70, RZ ;  /* 0x0000007016157810 */ /* 0x040fe20007ffe0ff */
[----:B------:R-:W-:Y:S01]  /*18620*/  IMAD.IADD R17, R22, 0x1, R19 ;  /* 0x0000000116117824 */ /* 0x000fe200078e0213 */
[----:B------:R-:W-:Y:S02]  /*18630*/  @P0 IADD3 R21, R13, 0x10, RZ ;  /* 0x000000100d150810 */ /* 0x000fe40007ffe0ff */
[----:B------:R-:W-:Y:S02]  /*18640*/  F2FP.PACK_AB R13, R135, R134 ;  /* 0x00000086870d723e */ /* 0x000fe400000000ff */
[----:B------:R-:W-:Y:S01]  /*18650*/  F2FP.PACK_AB R25, R111, R110 ;  /* 0x0000006e6f19723e */ /* 0x000fe200000000ff */
[----:B------:R-:W-:Y:S01]  /*18660*/  IMAD.IADD R19, R19, 0x1, R21 ;  /* 0x0000000113137824 */ /* 0x000fe200078e0215 */
[----:B------:R-:W-:Y:S01]  /*18670*/  F2FP.PACK_AB R29, R107, R106 ;  /* 0x0000006a6b1d723e */ /* 0x000fe200000000ff */
[----:B------:R3:W-:Y:S01]  /*18680*/  STS [R22+0x480], R13 ;  /* 0x0004800d16007388 */ /* 0x0007e20000000800 */
[----:B------:R-:W-:-:S02]  /*18690*/  F2FP.PACK_AB R31, R41, R40 ;  /* 0x00000028291f723e */ /* 0x000fc400000000ff */
[----:B------:R-:W-:Y:S01]  /*186a0*/  F2FP.PACK_AB R34, R55, R54 ;  /* 0x000000363722723e */ /* 0x000fe200000000ff */
[----:B------:R4:W-:Y:S01]  /*186b0*/  STS [R21], R24 ;  /* 0x0000001815007388 */ /* 0x0009e20000000800 */
[----:B------:R-:W-:Y:S02]  /*186c0*/  F2FP.PACK_AB R36, R57, R56 ;  /* 0x000000383924723e */ /* 0x000fe400000000ff */
[----:B------:R-:W-:Y:S01]  /*186d0*/  F2FP.PACK_AB R38, R59, R58 ;  /* 0x0000003a3b26723e */ /* 0x000fe200000000ff */
[----:B------:R1:W-:Y:S01]  /*186e0*/  STS [R21+0x400], R20 ;  /* 0x0004001415007388 */ /* 0x0003e20000000800 */
[----:B------:R-:W-:Y:S02]  /*186f0*/  F2FP.PACK_AB R37, R75, R74 ;  /* 0x0000004a4b25723e */ /* 0x000fe400000000ff */
[----:B------:R-:W-:Y:S01]  /*18700*/  ISETP.NE.U32.AND P0, PT, RZ, c[0x0][0x508], PT ;  /* 0x00014200ff007a0c */ /* 0x000fe20003f05070 */
[----:B------:R1:W-:Y:S01]  /*18710*/  STS [R17+0x80], R32 ;  /* 0x0000802011007388 */ /* 0x0003e20000000800 */
[----:B------:R-:W-:-:S02]  /*18720*/  ISETP.NE.U32.AND P2, PT, RZ, c[0x0][0x500], PT ;  /* 0x00014000ff007a0c */ /* 0x000fc40003f45070 */
[----:B--2---:R-:W-:Y:S01]  /*18730*/  F2FP.PACK_AB R23, R105, R104 ;  /* 0x000000686917723e */ /* 0x004fe200000000ff */
[----:B------:R2:W-:Y:S01]  /*18740*/  STS [R17+0x480], R30 ;  /* 0x0004801e11007388 */ /* 0x0005e20000000800 */
[----:B------:R-:W-:Y:S02]  /*18750*/  ISETP.NE.AND.EX P1, PT, RZ, c[0x0][0x50c], PT, P0 ;  /* 0x00014300ff007a0c */ /* 0x000fe40003f25300 */
[----:B------:R-:W-:Y:S01]  /*18760*/  ISETP.NE.AND.EX P2, PT, RZ, c[0x0][0x504], PT, P2 ;  /* 0x00014100ff007a0c */ /* 0x000fe20003f45320 */
[----:B------:R2:W-:Y:S04]  /*18770*/  STS [R19], R18 ;  /* 0x0000001213007388 */ /* 0x0005e80000000800 */
[----:B------:R2:W-:Y:S01]  /*18780*/  STS [R19+0x400], R28 ;  /* 0x0004001c13007388 */ /* 0x0005e20000000800 */
[----:B---3--:R-:W-:Y:S01]  /*18790*/  IMAD.IADD R13, R22, 0x1, R12 ;  /* 0x00000001160d7824 */ /* 0x008fe200078e020c */
[----:B----4-:R-:W-:-:S04]  /*187a0*/  F2FP.PACK_AB R24, R119, R118 ;  /* 0x000000767718723e */ /* 0x010fc800000000ff */
[----:B------:R3:W-:Y:S01]  /*187b0*/  STS [R13+0x80], R26 ;  /* 0x0000801a0d007388 */ /* 0x0007e20000000800 */
[----:B-1----:R-:W-:-:S03]  /*187c0*/  IMAD.IADD R20, R12, 0x1, R21 ;  /* 0x000000010c147824 */ /* 0x002fc600078e0215 */
[----:B------:R1:W-:Y:S01]  /*187d0*/  STS [R13+0x480], R24 ;  /* 0x000480180d007388 */ /* 0x0003e20000000800 */
[----:B------:R-:W-:-:S03]  /*187e0*/  F2FP.PACK_AB R32, R53, R52 ;  /* 0x000000343520723e */ /* 0x000fc600000000ff */
[----:B------:R4:W-:Y:S01]  /*187f0*/  STS [R20], R33 ;  /* 0x0000002114007388 */ /* 0x0009e20000000800 */
[----:B--2---:R-:W-:-:S03]  /*18800*/  F2FP.PACK_AB R30, R51, R50 ;  /* 0x00000032331e723e */ /* 0x004fc600000000ff */
[----:B------:R2:W-:Y:S01]  /*18810*/  STS [R20+0x400], R35 ;  /* 0x0004002314007388 */ /* 0x0005e20000000800 */
[----:B------:R-:W-:Y:S02]  /*18820*/  IMAD.IADD R18, R12, 0x1, R17 ;  /* 0x000000010c127824 */ /* 0x000fe400078e0211 */
[----:B------:R-:W-:Y:S01]  /*18830*/  IMAD.IADD R12, R19, 0x1, R12 ;  /* 0x00000001130c7824 */ /* 0x000fe200078e020c */
[----:B------:R-:W-:Y:S02]  /*18840*/  F2FP.PACK_AB R28, R49, R48 ;  /* 0x00000030311c723e */ /* 0x000fe400000000ff */
[----:B------:R2:W-:Y:S04]  /*18850*/  STS [R18+0x80], R27 ;  /* 0x0000801b12007388 */ /* 0x0005e80000000800 */
[----:B------:R2:W-:Y:S01]  /*18860*/  STS [R18+0x480], R25 ;  /* 0x0004801912007388 */ /* 0x0005e20000000800 */
[----:B---3--:R-:W-:-:S03]  /*18870*/  F2FP.PACK_AB R26, R47, R46 ;  /* 0x0000002e2f1a723e */ /* 0x008fc600000000ff */
[----:B------:R3:W-:Y:S01]  /*18880*/  STS [R12], R23 ;  /* 0x000000170c007388 */ /* 0x0007e20000000800 */
[----:B-1----:R-:W-:-:S03]  /*18890*/  F2FP.PACK_AB R24, R45, R44 ;  /* 0x0000002c2d18723e */ /* 0x002fc600000000ff */
[----:B------:R1:W-:Y:S01]  /*188a0*/  STS [R12+0x400], R29 ;  /* 0x0004001d0c007388 */ /* 0x0003e20000000800 */
[----:B----4-:R-:W-:-:S03]  /*188b0*/  F2FP.PACK_AB R33, R43, R42 ;  /* 0x0000002a2b21723e */ /* 0x010fc600000000ff */
[----:B------:R4:W-:Y:S01]  /*188c0*/  STS [R22+0x4080], R31 ;  /* 0x0040801f16007388 */ /* 0x0009e20000000800 */
[----:B--2---:R-:W-:-:S03]  /*188d0*/  F2FP.PACK_AB R35, R73, R72 ;  /* 0x000000484923723e */ /* 0x004fc600000000ff */
[----:B------:R2:W-:Y:S04]  /*188e0*/  STS [R22+0x4480], R33 ;  /* 0x0044802116007388 */ /* 0x0005e80000000800 */
[----:B------:R2:W-:Y:S01]  /*188f0*/  STS [R21+0x4000], R24 ;  /* 0x0040001815007388 */ /* 0x0005e20000000800 */
[----:B------:R-:W-:-:S03]  /*18900*/  F2FP.PACK_AB R27, R65, R64 ;  /* 0x00000040411b723e */ /* 0x000fc600000000ff */
[----:B------:R2:W-:Y:S01]  /*18910*/  STS [R21+0x4400], R26 ;  /* 0x0044001a15007388 */ /* 0x0005e20000000800 */
[----:B------:R-:W-:-:S03]  /*18920*/  F2FP.PACK_AB R25, R63, R62 ;  /* 0x0000003e3f19723e */ /* 0x000fc600000000ff */
[----:B------:R2:W-:Y:S01]  /*18930*/  STS [R17+0x4080], R28 ;  /* 0x0040801c11007388 */ /* 0x0005e20000000800 */
[----:B---3--:R-:W-:-:S03]  /*18940*/  F2FP.PACK_AB R23, R61, R60 ;  /* 0x0000003c3d17723e */ /* 0x008fc600000000ff */
[----:B------:R3:W-:Y:S01]  /*18950*/  STS [R17+0x4480], R30 ;  /* 0x0044801e11007388 */ /* 0x0007e20000000800 */
[----:B-1----:R-:W-:-:S03]  /*18960*/  F2FP.PACK_AB R29, R67, R66 ;  /* 0x00000042431d723e */ /* 0x002fc600000000ff */
[----:B------:R1:W-:Y:S01]  /*18970*/  STS [R19+0x4000], R32 ;  /* 0x0040002013007388 */ /* 0x0003e20000000800 */
[----:B----4-:R-:W-:-:S03]  /*18980*/  F2FP.PACK_AB R31, R69, R68 ;  /* 0x00000044451f723e */ /* 0x010fc600000000ff */
[----:B------:R4:W-:Y:S01]  /*18990*/  STS [R19+0x4400], R34 ;  /* 0x0044002213007388 */ /* 0x0009e20000000800 */
[----:B--2---:R-:W-:-:S03]  /*189a0*/  F2FP.PACK_AB R33, R71, R70 ;  /* 0x000000464721723e */ /* 0x004fc600000000ff */
[----:B------:R2:W-:Y:S01]  /*189b0*/  STS [R13+0x4080], R36 ;  /* 0x004080240d007388 */ /* 0x0005e20000000800 */
[----:B------:R-:W-:-:S03]  /*189c0*/  F2FP.PACK_AB R24, R5, R4 ;  /* 0x000000040518723e */ /* 0x000fc600000000ff */
[----:B------:R-:W-:Y:S01]  /*189d0*/  STS [R13+0x4480], R38 ;  /* 0x004480260d007388 */ /* 0x000fe20000000800 */
        /* <DEDUP_REMOVED lines=11> */
[----:B------:R-:W-:Y:S04]  /*18a90*/  STS [R12+0x4400], R33 ;  /* 0x004400210c007388 */ /* 0x000fe80000000800 */
[----:B------:R-:W-:Y:S01]  /*18aa0*/  STS [R22+0x8080], R35 ;  /* 0x0080802316007388 */ /* 0x000fe20000000800 */
[----:B------:R-:W-:-:S03]  /*18ab0*/  F2FP.PACK_AB R23, R95, R94 ;  /* 0x0000005e5f17723e */ /* 0x000fc600000000ff */
[----:B------:R2:W-:Y:S01]  /*18ac0*/  STS [R22+0x8480], R37 ;  /* 0x0084802516007388 */ /* 0x0005e20000000800 */
[----:B------:R-:W-:-:S03]  /*18ad0*/  F2FP.PACK_AB R25, R93, R92 ;  /* 0x0000005c5d19723e */ /* 0x000fc600000000ff */
[----:B------:R-:W-:Y:S01]  /*18ae0*/  STS [R21+0x8000], R24 ;  /* 0x0080001815007388 */ /* 0x000fe20000000800 */
[----:B---3--:R-:W-:-:S03]  /*18af0*/  F2FP.PACK_AB R27, R103, R102 ;  /* 0x00000066671b723e */ /* 0x008fc600000000ff */
[----:B------:R3:W-:Y:S01]  /*18b00*/  STS [R21+0x8400], R26 ;  /* 0x0084001a15007388 */ /* 0x0007e20000000800 */
[----:B-1----:R-:W-:-:S03]  /*18b10*/  F2FP.PACK_AB R29, R99, R98 ;  /* 0x00000062631d723e */ /* 0x002fc600000000ff */
[----:B------:R-:W-:Y:S01]  /*18b20*/  STS [R17+0x8080], R28 ;  /* 0x0080801c11007388 */ /* 0x000fe20000000800 */
[----:B----4-:R-:W-:-:S03]  /*18b30*/  F2FP.PACK_AB R31, R101, R100 ;  /* 0x00000064651f723e */ /* 0x010fc600000000ff */
[----:B------:R1:W-:Y:S04]  /*18b40*/  STS [R17+0x8480], R30 ;  /* 0x0084801e11007388 */ /* 0x0003e80000000800 */
[----:B------:R-:W-:Y:S04]  /*18b50*/  STS [R19+0x8000], R34 ;  /* 0x0080002213007388 */ /* 0x000fe80000000800 */
[----:B------:R4:W-:Y:S01]  /*18b60*/  STS [R19+0x8400], R32 ;  /* 0x0084002013007388 */ /* 0x0009e20000000800 */
[----:B--2---:R-:W-:-:S03]  /*18b70*/  F2FP.PACK_AB R22, R91, R90 ;  /* 0x0000005a5b16723e */ /* 0x004fc600000000ff */
[----:B------:R-:W-:Y:S04]  /*18b80*/  STS [R13+0x8080], R36 ;  /* 0x008080240d007388 */ /* 0x000fe80000000800 */
[----:B------:R2:W-:Y:S01]  /*18b90*/  STS [R13+0x8480], R22 ;  /* 0x008480160d007388 */ /* 0x0005e20000000800 */
[----:B---3--:R-:W-:-:S03]  /*18ba0*/  F2FP.PACK_AB R21, R97, R96 ;  /* 0x000000606115723e */ /* 0x008fc600000000ff */
[----:B------:R3:W-:Y:S04]  /*18bb0*/  STS [R20+0x8000], R25 ;  /* 0x0080001914007388 */ /* 0x0007e80000000800 */
[----:B------:R-:W-:Y:S01]  /*18bc0*/  STS [R20+0x8400], R23 ;  /* 0x0084001714007388 */ /* 0x000fe20000000800 */
[----:B-1----:R-:W-:-:S03]  /*18bd0*/  IMAD.MOV.U32 R17, RZ, RZ, RZ ;  /* 0x000000ffff117224 */ /* 0x002fc600078e00ff */
[----:B------:R1:W-:Y:S04]  /*18be0*/  STS [R18+0x8080], R21 ;  /* 0x0080801512007388 */ /* 0x0003e80000000800 */
[----:B------:R1:W-:Y:S01]  /*18bf0*/  STS [R18+0x8480], R29 ;  /* 0x0084801d12007388 */ /* 0x0003e20000000800 */
[----:B----4-:R-:W-:Y:S02]  /*18c00*/  SHF.R.S32.HI R19, RZ, 0x1f, R224 ;  /* 0x0000001fff137819 */ /* 0x010fe400000114e0 */
[C---:B------:R-:W-:Y:S01]  /*18c10*/  @P1 LEA R32, P0, R224.reuse, c[0x0][0x508], 0x2 ;  /* 0x00014200e0201a11 */ /* 0x040fe200078010ff */
[----:B------:R4:W-:Y:S03]  /*18c20*/  STS [R12+0x8000], R31 ;  /* 0x0080001f0c007388 */ /* 0x0009e60000000800 */
[----:B------:R-:W-:Y:S01]  /*18c30*/  @P1 LEA.HI.X R33, R224, c[0x0][0x50c], R19, 0x2, P0 ;  /* 0x00014300e0211a11 */ /* 0x000fe200000f1413 */
[----:B------:R4:W-:Y:S01]  /*18c40*/  STS [R12+0x8400], R27 ;  /* 0x0084001b0c007388 */ /* 0x0009e20000000800 */
[----:B--2---:R-:W-:-:S03]  /*18c50*/  IMAD.MOV.U32 R13, RZ, RZ, c[0x0][0x388] ;  /* 0x0000e200ff0d7624 */ /* 0x004fc600078e00ff */
[----:B------:R-:W-:Y:S01]  /*18c60*/  BAR.SYNC.DEFER_BLOCKING 0x1, 0x100 ;  /* 0x0044000000007b1d */ /* 0x000fe20000010000 */
[----:B---3--:R-:W-:-:S04]  /*18c70*/  IMAD.MOV.U32 R25, RZ, RZ, 0x4 ;  /* 0x00000004ff197424 */ /* 0x008fc800078e00ff */
[----:B-1----:R-:W-:Y:S01]  /*18c80*/  IMAD.WIDE R20, R224, R25, c[0x0][0x500] ;  /* 0x00014000e0147625 */ /* 0x002fe200078e0219 */
[----:B------:R4:W5:Y:S04]  /*18c90*/  @P1 LDG.E R13, [R32.64] ;  /* 0x00000008200d1981 */ /* 0x000968000c1e1900 */
[----:B------:R4:W5:Y:S01]  /*18ca0*/  @P2 LDG.E R17, [R20.64] ;  /* 0x0000000814112981 */ /* 0x000962000c1e1900 */
[----:B------:R-:W-:-:S04]  /*18cb0*/  ISETP.NE.AND P0, PT, R210, RZ, PT ;  /* 0x000000ffd200720c */ /* 0x000fc80003f05270 */
[----:B------:R-:W-:Y:S01]  /*18cc0*/  SEL R210, R210, c[0x0][0x3d4], P0 ;  /* 0x0000f500d2d27a07 */ /* 0x000fe20000000000 */
[----:B------:R-:W-:Y:S05]  /*18cd0*/  @P1 BRA `(.L_x_2359) ;  /* 0x0000004000001947 */ /* 0x000fea0003800000 */
[----:B------:R-:W-:Y:S05]  /*18ce0*/  @!P2 BRA `(.L_x_2359) ;  /* 0x000000300000a947 */ /* 0x000fea0003800000 */
[----:B-----5:R-:W2:Y:S04]  /*18cf0*/  LDG.E R13, [R20.64] ;  /* 0x00000008140d7981 */ /* 0x020ea8000c1e1900 */
[----:B----4-:R-:W2:Y:S02]  /*18d00*/  LDG.E R12, [R20.64+0x4] ;  /* 0x00000408140c7981 */ /* 0x010ea4000c1e1900 */
[----:B--2---:R-:W-:Y:S02]  /*18d10*/  IADD3 R13, -R13, R12, RZ ;  /* 0x0000000c0d0d7210 */ /* 0x004fe40007ffe1ff */
.L_x_2359:
[----:B------:R-:W-:Y:S01]  /*18d20*/  IMAD.MOV.U32 R34, RZ, RZ, 0x368 ;  /* 0x00000368ff227424 */ /* 0x000fe200078e00ff */
[----:B------:R-:W-:Y:S01]  /*18d30*/  ISETP.GT.AND P2, PT, R210, 0x1, PT ;  /* 0x00000001d200780c */ /* 0x000fe20003f44270 */
[----:B----4-:R-:W-:Y:S01]  /*18d40*/  IMAD.MOV.U32 R12, RZ, RZ, c[0x0][0x4e8] ;  /* 0x00013a00ff0c7624 */ /* 0x010fe200078e00ff */
[----:B------:R-:W-:Y:S01]  /*18d50*/  ISETP.NE.U32.AND P0, PT, RZ, c[0x0][0x500], PT ;  /* 0x00014000ff007a0c */ /* 0x000fe20003f05070 */
[----:B------:R-:W-:Y:S01]  /*18d60*/  IMAD.IADD R18, R222, 0x1, R209 ;  /* 0x00000001de127824 */ /* 0x000fe200078e02d1 */
[----:B------:R-:W-:Y:S01]  /*18d70*/  SEL R34, R34, 0x328, P2 ;  /* 0x0000032822227807 */ /* 0x000fe20001000000 */
[----:B-----5:R-:W-:Y:S01]  /*18d80*/  IMAD R13, R13, c[0x0][0x4e8], RZ ;  /* 0x00013a000d0d7a24 */ /* 0x020fe200078e02ff */
[----:B------:R-:W-:Y:S01]  /*18d90*/  ISETP.NE.AND.EX P0, PT, RZ, c[0x0][0x504], PT, P0 ;  /* 0x00014100ff007a0c */ /* 0x000fe20003f05300 */
[----:B------:R-:W-:Y:S01]  /*18da0*/  IMAD.MOV.U32 R24, RZ, RZ, R18 ;  /* 0x000000ffff187224 */ /* 0x000fe200078e0012 */
[----:B------:R-:W1:Y:S01]  /*18db0*/  LDC.64 R20, c[0x0][R34+0x170] ;  /* 0x00005c0022147b82 */ /* 0x000e620000000a00 */
[----:B------:R-:W-:-:S02]  /*18dc0*/  ISETP.NE.AND P3, PT, R12, 0x1, PT ;  /* 0x000000010c00780c */ /* 0x000fc40003f65270 */
[----:B------:R-:W-:Y:S02]  /*18dd0*/  SEL R224, R224, RZ, !P0 ;  /* 0x000000ffe0e07207 */ /* 0x000fe40004000000 */
[----:B------:R-:W-:Y:S02]  /*18de0*/  SEL R19, R19, RZ, !P0 ;  /* 0x000000ff13137207 */ /* 0x000fe40004000000 */
[----:B------:R-:W-:Y:S01]  /*18df0*/  SEL R25, R227, RZ, P2 ;  /* 0x000000ffe3197207 */ /* 0x000fe20001000000 */
[----:B------:R-:W2:Y:S08]  /*18e00*/  LDC.64 R22, c[0x0][R34+0x168] ;  /* 0x00005a0022167b82 */ /* 0x000eb00000000a00 */
[----:B------:R-:W3:Y:S08]  /*18e10*/  LDC.64 R28, c[0x0][R34+0x178] ;  /* 0x00005e00221c7b82 */ /* 0x000ef00000000a00 */
[----:B------:R-:W4:Y:S01]  /*18e20*/  LDC.64 R26, c[0x0][R34+0x160] ;  /* 0x00005800221a7b82 */ /* 0x000f220000000a00 */
[----:B-1----:R-:W-:-:S02]  /*18e30*/  IMAD R12, R21, R224, RZ ;  /* 0x000000e0150c7224 */ /* 0x002fc400078e02ff */
[----:B------:R-:W-:-:S04]  /*18e40*/  IMAD.WIDE.U32 R32, R20, R224, RZ ;  /* 0x000000e014207225 */ /* 0x000fc800078e00ff */
[----:B------:R-:W-:Y:S02]  /*18e50*/  IMAD R12, R20, R19, R12 ;  /* 0x00000013140c7224 */ /* 0x000fe400078e020c */
[----:B------:R-:W-:-:S04]  /*18e60*/  @P3 IMAD.HI.U32 R19, R18, c[0x0][0x4ec], RZ ;  /* 0x00013b0012133a27 */ /* 0x000fc800078e00ff */
[-C--:B--2---:R-:W-:Y:S01]  /*18e70*/  IMAD.WIDE.U32 R30, R22, R225.reuse, RZ ;  /* 0x000000e1161e7225 */ /* 0x084fe200078e00ff */
[----:B------:R-:W-:Y:S02]  /*18e80*/  @P3 SHF.R.U32.HI R24, RZ, c[0x0][0x4f0], R19 ;  /* 0x00013c00ff183a19 */ /* 0x000fe40000011613 */
[--C-:B------:R-:W-:Y:S01]  /*18e90*/  SHF.R.S32.HI R19, RZ, 0x1f, R17.reuse ;  /* 0x0000001fff137819 */ /* 0x100fe20000011411 */
[----:B------:R-:W-:Y:S01]  /*18ea0*/  IMAD R20, R23, R225, RZ ;  /* 0x000000e117147224 */ /* 0x000fe200078e02ff */
[----:B------:R-:W-:Y:S01]  /*18eb0*/  IADD3 R23, P1, P0, R32, R30, R17 ;  /* 0x0000001e20177210 */ /* 0x000fe2000783e011 */
[----:B------:R-:W-:Y:S02]  /*18ec0*/  IMAD.IADD R12, R33, 0x1, R12 ;  /* 0x00000001210c7824 */ /* 0x000fe400078e020c */
[----:B------:R-:W-:Y:S02]  /*18ed0*/  IMAD.IADD R20, R31, 0x1, R20 ;  /* 0x000000011f147824 */ /* 0x000fe400078e0214 */
[----:B---3--:R-:W-:-:S02]  /*18ee0*/  IMAD R22, R29, R25, RZ ;  /* 0x000000191d167224 */ /* 0x008fc400078e02ff */
[--C-:B------:R-:W-:Y:S01]  /*18ef0*/  IMAD.MOV R21, RZ, RZ, -R24.reuse ;  /* 0x000000ffff157224 */ /* 0x100fe200078e0a18 */
[----:B------:R-:W-:Y:S01]  /*18f00*/  IADD3.X R12, R12, R20, R19, P1, P0 ;  /* 0x000000140c0c7210 */ /* 0x000fe20000fe0413 */
[----:B------:R-:W-:Y:S01]  /*18f10*/  IMAD.WIDE.U32 R28, R28, R25, RZ ;  /* 0x000000191c1c7225 */ /* 0x000fe200078e00ff */
[----:B------:R-:W-:-:S03]  /*18f20*/  SHF.R.S32.HI R20, RZ, 0x1f, R24 ;  /* 0x0000001fff147819 */ /* 0x000fc60000011418 */
[----:B------:R-:W-:Y:S01]  /*18f30*/  IMAD R21, R21, c[0x0][0x4e8], R18 ;  /* 0x00013a0015157a24 */ /* 0x000fe200078e0212 */
[----:B------:R-:W-:Y:S01]  /*18f40*/  IADD3 R28, P1, P0, R24, R23, R28 ;  /* 0x00000017181c7210 */ /* 0x000fe2000783e01c */
[----:B------:R-:W-:Y:S02]  /*18f50*/  IMAD.IADD R25, R29, 0x1, R22 ;  /* 0x000000011d197824 */ /* 0x000fe400078e0216 */
[----:B----4-:R-:W-:Y:S01]  /*18f60*/  IMAD R23, R27, R21, RZ ;  /* 0x000000151b177224 */ /* 0x010fe200078e02ff */
        /* <DEDUP_REMOVED lines=9> */
[----:B------:R-:W-:Y:S01]  /*19000*/  SEL R20, R20, c[0x0][0x454], P2 ;  /* 0x0001150014147a07 */ /* 0x000fe20001000000 */
[----:B------:R-:W-:Y:S03]  /*19010*/  SHFL.IDX PT, R24, R12, RZ, 0x1c1f ;  /* 0x001c1fff0c187589 */ /* 0x000fe600000e0000 */
[----:B------:R-:W-:Y:S01]  /*19020*/  LEA.HI.X R21, R28, R20, R21, 0x2, P0 ;  /* 0x000000141c157211 */ /* 0x000fe200000f1415 */
[----:B------:R-:W-:Y:S01]  /*19030*/  SHFL.IDX PT, R26, R12, 0x1, 0x1c1f ;  /* 0x003c1f000c1a7f89 */ /* 0x000fe200000e0000 */
[----:B------:R-:W-:Y:S01]  /*19040*/  IMAD.IADD R20, R216, 0x1, R209 ;  /* 0x00000001d8147824 */ /* 0x000fe200078e02d1 */
[----:B------:R-:W-:Y:S02]  /*19050*/  LOP3.LUT P0, RZ, R217, 0x3, RZ, 0xc0, !PT ;  /* 0x00000003d9ff7812 */ /* 0x000fe4000780c0ff */
[----:B------:R-:W1:Y:S02]  /*19060*/  SHFL.IDX PT, R25, R21, RZ, 0x1c1f ;  /* 0x001c1fff15197589 */ /* 0x000e6400000e0000 */
[----:B------:R-:W-:-:S02]  /*19070*/  IADD3 R22, R20, 0x8, RZ ;  /* 0x0000000814167810 */ /* 0x000fc40007ffe0ff */
[----:B------:R-:W2:Y:S01]  /*19080*/  SHFL.IDX PT, R27, R21, 0x1, 0x1c1f ;  /* 0x003c1f00151b7f89 */ /* 0x000ea200000e0000 */
[-C--:B------:R-:W-:Y:S02]  /*19090*/  ISETP.GE.OR P1, PT, R20, R13.reuse, P0 ;  /* 0x0000000d1400720c */ /* 0x080fe40000726670 */
[----:B------:R-:W-:-:S11]  /*190a0*/  ISETP.GE.OR P0, PT, R22, R13, P0 ;  /* 0x0000000d1600720c */ /* 0x000fd60000706670 */
[----:B-1----:R1:W-:Y:S01]  /*190b0*/  @!P1 ST.E [R24.64], R16 ;  /* 0x0000001018009985 */ /* 0x0023e2000c101908 */
[----:B------:R-:W-:-:S03]  /*190c0*/  ISETP.GE.AND P1, PT, R22, R13, PT ;  /* 0x0000000d1600720c */ /* 0x000fc60003f26270 */
[----:B--2---:R1:W-:Y:S01]  /*190d0*/  @!P0 ST.E [R26.64], R2 ;  /* 0x000000021a008985 */ /* 0x0043e2000c101908 */
[----:B------:R-:W-:Y:S02]  /*190e0*/  ISETP.GE.AND P0, PT, R20, R13, PT ;  /* 0x0000000d1400720c */ /* 0x000fe40003f06270 */
[----:B------:R-:W-:Y:S01]  /*190f0*/  P2R R12, PR, RZ, 0x2 ;  /* 0x00000002ff0c7803 */ /* 0x000fe20000000000 */
[----:B------:R-:W-:Y:S05]  /*19100*/  @P2 BRA `(.L_x_2360) ;  /* 0x0000083000002947 */ /* 0x000fea0003800000 */
[-C--:B------:R-:W-:Y:S01]  /*19110*/  LEA.HI R14, R0, R213.reuse, RZ, 0x3 ;  /* 0x000000d5000e7211 */ /* 0x080fe200078f18ff */
[----:B-1----:R-:W-:Y:S01]  /*19120*/  IMAD R2, R19, c[0x0][0x3a0], RZ ;  /* 0x0000e80013027a24 */ /* 0x002fe200078e02ff */
[----:B------:R1:W2:Y:S01]  /*19130*/  LDS.128 R64, [R138+0x80] ;  /* 0x000080008a407984 */ /* 0x0002a20000000c00 */
[C---:B------:R-:W-:Y:S01]  /*19140*/  IMAD.WIDE.U32 R6, R17.reuse, c[0x0][0x3a0], RZ ;  /* 0x0000e80011067a25 */ /* 0x040fe200078e00ff */
[----:B------:R-:W-:Y:S02]  /*19150*/  LOP3.LUT R0, R14, 0xfffffff8, RZ, 0xc0, !PT ;  /* 0xfffffff80e007812 */ /* 0x000fe400078ec0ff */
[----:B------:R-:W-:Y:S01]  /*19160*/  SHF.R.S32.HI R14, RZ, 0x3, R14 ;  /* 0x00000003ff0e7819 */ /* 0x000fe2000001140e */
[----:B------:R-:W-:Y:S01]  /*19170*/  IMAD R17, R17, c[0x0][0x3a4], R2 ;  /* 0x0000e90011117a24 */ /* 0x000fe200078e0202 */
[----:B------:R-:W-:Y:S01]  /*19180*/  IADD3 R5, -R0, R213, RZ ;  /* 0x000000d500057210 */ /* 0x000fe20007ffe1ff */
[----:B------:R1:W3:Y:S01]  /*19190*/  LDS.128 R60, [R138+0x1080] ;  /* 0x001080008a3c7984 */ /* 0x0002e20000000c00 */
[----:B------:R-:W-:-:S02]  /*191a0*/  SHF.R.S32.HI R2, RZ, 0x1f, R224 ;  /* 0x0000001fff027819 */ /* 0x000fc400000114e0 */
[----:B------:R-:W-:Y:S01]  /*191b0*/  IADD3 R7, R7, R17, RZ ;  /* 0x0000001107077210 */ /* 0x000fe20007ffe0ff */
[----:B------:R1:W4:Y:S01]  /*191c0*/  LDS.128 R56, [R138+0x2080] ;  /* 0x002080008a387984 */ /* 0x0003220000000c00 */
[----:B------:R-:W-:Y:S01]  /*191d0*/  LEA R0, R5, R14, 0x5 ;  /* 0x0000000e05007211 */ /* 0x000fe200078e28ff */
[----:B------:R-:W-:Y:S01]  /*191e0*/  IMAD R5, R2, c[0x0][0x3f0], RZ ;  /* 0x0000fc0002057a24 */ /* 0x000fe200078e02ff */
[----:B------:R-:W-:Y:S01]  /*191f0*/  IADD3 R14, R14, R209, RZ ;  /* 0x000000d10e0e7210 */ /* 0x000fe20007ffe0ff */
[----:B------:R-:W-:Y:S01]  /*19200*/  IMAD.WIDE.U32 R6, R225, c[0x0][0x3e8], R6 ;  /* 0x0000fa00e1067a25 */ /* 0x000fe200078e0006 */
[----:B------:R-:W-:Y:S01]  /*19210*/  IADD3 R0, R209, R0, RZ ;  /* 0x00000000d1007210 */ /* 0x000fe20007ffe0ff */
[----:B------:R1:W1:Y:S02]  /*19220*/  LDS.128 R52, [R138+0x3080] ;  /* 0x003080008a347984 */ /* 0x0002640000000c00 */
[----:B------:R-:W-:Y:S01]  /*19230*/  IMAD R7, R225, c[0x0][0x3ec], R7 ;  /* 0x0000fb00e1077a24 */ /* 0x000fe200078e0207 */
[----:B------:R-:W-:Y:S01]  /*19240*/  MOV R8, R0 ;  /* 0x0000000000087202 */ /* 0x000fe20000000f00 */
[----:B------:R-:W-:Y:S01]  /*19250*/  @P3 IMAD.HI.U32 R4, R0, c[0x0][0x4ec], RZ ;  /* 0x00013b0000043a27 */ /* 0x000fe200078e00ff */
[----:B------:R1:W1:Y:S03]  /*19260*/  LDS.128 R48, [R138+0x4080] ;  /* 0x004080008a307984 */ /* 0x0002660000000c00 */
[C---:B------:R-:W-:Y:S01]  /*19270*/  IMAD R2, R224.reuse, c[0x0][0x3f4], R5 ;  /* 0x0000fd00e0027a24 */ /* 0x040fe200078e0205 */
[----:B------:R-:W-:Y:S01]  /*19280*/  @P3 SHF.R.U32.HI R8, RZ, c[0x0][0x4f0], R4 ;  /* 0x00013c00ff083a19 */ /* 0x000fe20000011604 */
[----:B------:R-:W-:Y:S01]  /*19290*/  IMAD.WIDE.U32 R16, R224, c[0x0][0x3f0], R6 ;  /* 0x0000fc00e0107a25 */ /* 0x000fe200078e0006 */
[----:B------:R1:W1:Y:S02]  /*192a0*/  LDS.128 R44, [R138+0x5080] ;  /* 0x005080008a2c7984 */ /* 0x0002640000000c00 */
        /* <DEDUP_REMOVED lines=22> */
[----:B--234-:R2:W3:Y:S02]  /*19410*/  SHFL.IDX PT, R22, R18, RZ, 0x181f ;  /* 0x00181fff12167589 */ /* 0x01c4e400000e0000 */
.L_x_2428:
[----:B------:R-:W-:Y:S05]  /*19420*/  BRA.DIV ~URZ, `(.L_x_2362) ;  /* 0x00003a827f007947 */ /* 0x000fea000b800000 */
[----:B------:R4:W2:Y:S02]  /*19430*/  SHFL.IDX PT, R2, R8, RZ, 0x181f ;  /* 0x00181fff08027589 */ /* 0x0008a400000e0000 */
.L_x_2429:
        /* <DEDUP_REMOVED lines=18> */
.L_x_2364:
[----:B------:R-:W-:Y:S05]  /*19560*/  BSYNC B0 ;  /* 0x0000000000007941 */ /* 0x000fea0003800000 */
.L_x_2363:
[----:B------:R-:W-:Y:S05]  /*19570*/  BRA.DIV ~URZ, `(.L_x_2365) ;  /* 0x000039927f007947 */ /* 0x000fea000b800000 */
[----:B---3--:R3:W4:Y:S04]  /*19580*/  SHFL.IDX PT, R22, R18, 0x1, 0x181f ;  /* 0x00381f0012167f89 */ /* 0x00872800000e0000 */
[----:B--2---:R3:W2:Y:S02]  /*19590*/  SHFL.IDX PT, R2, R8, 0x1, 0x181f ;  /* 0x00381f0008027f89 */ /* 0x0046a400000e0000 */
.L_x_2430:
        /* <DEDUP_REMOVED lines=9> */
[----:B-1----:R-:W-:Y:S02]  /*19630*/  @!P0 LEA R32, P3, R214, R2, 0x1 ;  /* 0x00000002d6208211 */ /* 0x002fe400078608ff */
[-C--:B----4-:R-:W-:Y:S02]  /*19640*/  @!P2 LEA.HI.X R21, R228, R22.reuse, R15, 0x1, P5 ;  /* 0x00000016e415a211 */ /* 0x090fe400028f0c0f */
[-C--:B------:R-:W-:Y:S02]  /*19650*/  @!P1 LEA.HI.X R17, R215, R22.reuse, R12, 0x1, P4 ;  /* 0x00000016d7119211 */ /* 0x080fe400020f0c0c */
[----:B------:R-:W-:Y:S01]  /*19660*/  @!P0 LEA.HI.X R33, R214, R22, R9, 0x1, P3 ;  /* 0x00000016d6218211 */ /* 0x000fe200018f0c09 */
[----:B------:R1:W-:Y:S04]  /*19670*/  @!P2 ST.E.128 [R20.64], R60 ;  /* 0x0000003c1400a985 */ /* 0x0003e8000c101d08 */
[----:B------:R1:W-:Y:S04]  /*19680*/  @!P1 ST.E.128 [R16.64], R44 ;  /* 0x0000002c10009985 */ /* 0x0003e8000c101d08 */
[----:B------:R1:W-:Y:S02]  /*19690*/  @!P0 ST.E.128 [R32.64], R28 ;  /* 0x0000001c20008985 */ /* 0x0003e4000c101d08 */
.L_x_2367:
[----:B------:R-:W-:Y:S05]  /*196a0*/  BSYNC B0 ;  /* 0x0000000000007941 */ /* 0x000fea0003800000 */
.L_x_2366:
[----:B------:R-:W-:Y:S05]  /*196b0*/  BRA.DIV ~URZ, `(.L_x_2368) ;  /* 0x000039127f007947 */ /* 0x000fea000b800000 */
[----:B----4-:R4:W3:Y:S02]  /*196c0*/  SHFL.IDX PT, R22, R18, 0x2, 0x181f ;  /* 0x00581f0012167f89 */ /* 0x0108e400000e0000 */
.L_x_2431:
[----:B------:R-:W-:Y:S05]  /*196d0*/  BRA.DIV ~URZ, `(.L_x_2369) ;  /* 0x000039627f007947 */ /* 0x000fea000b800000 */
[----:B--2---:R2:W4:Y:S02]  /*196e0*/  SHFL.IDX PT, R2, R8, 0x2, 0x181f ;  /* 0x00581f0008027f89 */ /* 0x00452400000e0000 */
.L_x_2432:
[----:B------:R-:W-:Y:S01]  /*196f0*/  IADD3 R0, R14, 0x40, RZ ;  /* 0x000000400e007810 */ /* 0x000fe20007ffe0ff */
[----:B------:R-:W-:Y:S03]  /*19700*/  BSSY B0, `(.L_x_2370) ;  /* 0x000000f000007945 */ /* 0x000fe60003800000 */
[----:B------:R-:W-:-:S13]  /*19710*/  ISETP.GE.AND P0, PT, R0, R13, PT ;  /* 0x0000000d0000720c */ /* 0x000fda0003f06270 */
[----:B------:R-:W-:Y:S05]  /*19720*/  @P0 BRA `(.L_x_2371) ;  /* 0x000000c000000947 */ /* 0x000fea0003800000 */
[----:B------:R-:W-:Y:S02]  /*19730*/  ISETP.GE.AND P2, PT, R228, c[0x0][0x3c8], PT ;  /* 0x0000f200e4007a0c */ /* 0x000fe40003f46270 */
[----:B------:R-:W-:Y:S02]  /*19740*/  ISETP.GE.AND P1, PT, R215, c[0x0][0x3c8], PT ;  /* 0x0000f200d7007a0c */ /* 0x000fe40003f26270 */
[----:B------:R-:W-:-:S09]  /*19750*/  ISETP.GE.AND P0, PT, R214, c[0x0][0x3c8], PT ;  /* 0x0000f200d6007a0c */ /* 0x000fd20003f06270 */
[-C--:B-1--4-:R-:W-:Y:S02]  /*19760*/  @!P2 LEA R20, P5, R228, R2.reuse, 0x1 ;  /* 0x00000002e414a211 */ /* 0x092fe400078a08ff */
[CC--:B------:R-:W-:Y:S02]  /*19770*/  @!P1 LEA R16, P4, R215.reuse, R2.reuse, 0x1 ;  /* 0x00000002d7109211 */ /* 0x0c0fe400078808ff */
[----:B------:R-:W-:Y:S02]  /*19780*/  @!P0 LEA R28, P3, R214, R2, 0x1 ;  /* 0x00000002d61c8211 */ /* 0x000fe400078608ff */
[-C--:B---3--:R-:W-:Y:S02]  /*19790*/  @!P2 LEA.HI.X R21, R228, R22.reuse, R15, 0x1, P5 ;  /* 0x00000016e415a211 */ /* 0x088fe400028f0c0f */
[-C--:B------:R-:W-:Y:S02]  /*197a0*/  @!P1 LEA.HI.X R17, R215, R22.reuse, R12, 0x1, P4 ;  /* 0x00000016d7119211 */ /* 0x080fe400020f0c0c */
[----:B------:R-:W-:Y:S01]  /*197b0*/  @!P0 LEA.HI.X R29, R214, R22, R9, 0x1, P3 ;  /* 0x00000016d61d8211 */ /* 0x000fe200018f0c09 */
[----:B------:R1:W-:Y:S04]  /*197c0*/  @!P2 ST.E.128 [R20.64], R56 ;  /* 0x000000381400a985 */ /* 0x0003e8000c101d08 */
[----:B------:R1:W-:Y:S04]  /*197d0*/  @!P1 ST.E.128 [R16.64], R40 ;  /* 0x0000002810009985 */ /* 0x0003e8000c101d08 */
[----:B------:R1:W-:Y:S02]  /*197e0*/  @!P0 ST.E.128 [R28.64], R24 ;  /* 0x000000181c008985 */ /* 0x0003e4000c101d08 */
.L_x_2371:
[----:B------:R-:W-:Y:S05]  /*197f0*/  BSYNC B0 ;  /* 0x0000000000007941 */ /* 0x000fea0003800000 */
.L_x_2370:
[----:B------:R-:W-:Y:S05]  /*19800*/  BRA.DIV ~URZ, `(.L_x_2372) ;  /* 0x000038927f007947 */ /* 0x000fea000b800000 */
[----:B---34-:R-:W3:Y:S04]  /*19810*/  SHFL.IDX PT, R18, R18, 0x3, 0x181f ;  /* 0x00781f0012127f89 */ /* 0x018ee800000e0000 */
[----:B------:R4:W2:Y:S02]  /*19820*/  SHFL.IDX PT, R2, R8, 0x3, 0x181f ;  /* 0x00781f0008027f89 */ /* 0x0008a400000e0000 */
.L_x_2433:
[----:B------:R-:W-:-:S04]  /*19830*/  IADD3 R14, R14, 0x60, RZ ;  /* 0x000000600e0e7810 */ /* 0x000fc80007ffe0ff */
[----:B------:R-:W-:-:S13]  /*19840*/  ISETP.GE.AND P0, PT, R14, R13, PT ;  /* 0x0000000d0e00720c */ /* 0x000fda0003f06270 */
[----:B------:R-:W-:Y:S05]  /*19850*/  @P0 BRA `(.L_x_2373) ;  /* 0x00001ed000000947 */ /* 0x000fea0003800000 */
[----:B------:R-:W-:Y:S02]  /*19860*/  ISETP.GE.AND P1, PT, R228, c[0x0][0x3c8], PT ;  /* 0x0000f200e4007a0c */ /* 0x000fe40003f26270 */
[----:B------:R-:W-:-:S11]  /*19870*/  ISETP.GE.AND P0, PT, R215, c[0x0][0x3c8], PT ;  /* 0x0000f200d7007a0c */ /* 0x000fd60003f06270 */
[CC--:B-12---:R-:W-:Y:S02]  /*19880*/  @!P1 LEA R16, P3, R228.reuse, R2.reuse, 0x1 ;  /* 0x00000002e4109211 */ /* 0x0c6fe400078608ff */
[C---:B------:R-:W-:Y:S02]  /*19890*/  @!P0 LEA R14, P2, R215.reuse, R2, 0x1 ;  /* 0x00000002d70e8211 */ /* 0x040fe400078408ff */
[-C--:B---3--:R-:W-:Y:S02]  /*198a0*/  @!P1 LEA.HI.X R17, R228, R18.reuse, R15, 0x1, P3 ;  /* 0x00000012e4119211 */ /* 0x088fe400018f0c0f */
[----:B------:R-:W-:-:S03]  /*198b0*/  @!P0 LEA.HI.X R15, R215, R18, R12, 0x1, P2 ;  /* 0x00000012d70f8211 */ /* 0x000fc600010f0c0c */
[----:B------:R1:W-:Y:S04]  /*198c0*/  @!P1 ST.E.128 [R16.64], R52 ;  /* 0x0000003410009985 */ /* 0x0003e8000c101d08 */
[----:B------:R1:W-:Y:S01]  /*198d0*/  @!P0 ST.E.128 [R14.64], R36 ;  /* 0x000000240e008985 */ /* 0x0003e2000c101d08 */
[----:B------:R-:W-:-:S13]  /*198e0*/  ISETP.GE.AND P0, PT, R214, c[0x0][0x3c8], PT ;  /* 0x0000f200d6007a0c */ /* 0x000fda0003f06270 */
[----:B------:R-:W-:Y:S05]  /*198f0*/  @P0 BRA `(.L_x_2373) ;  /* 0x00001e3000000947 */ /* 0x000fea0003800000 */
[----:B----4-:R-:W-:-:S04]  /*19900*/  LEA R8, P0, R214, R2, 0x1 ;  /* 0x00000002d6087211 */ /* 0x010fc800078008ff */
[----:B------:R-:W-:-:S05]  /*19910*/  LEA.HI.X R9, R214, R18, R9, 0x1, P0 ;  /* 0x00000012d6097211 */ /* 0x000fca00000f0c09 */
[----:B------:R2:W-:Y:S01]  /*19920*/  ST.E.128 [R8.64], R4 ;  /* 0x0000000408007985 */ /* 0x0005e2000c101d08 */
[----:B------:R-:W-:Y:S05]  /*19930*/  BRA `(.L_x_2373) ;  /* 0x00001df000007947 */ /* 0x000fea0003800000 */
.L_x_2360:
[----:B------:R-:W-:Y:S01]  /*19940*/  IMAD R0, R19, c[0x0][0x408], RZ ;  /* 0x0001020013007a24 */ /* 0x000fe200078e02ff */
[----:B-1----:R-:W-:Y:S01]  /*19950*/  MOV R2, R18 ;  /* 0x0000001200027202 */ /* 0x002fe20000000f00 */
[----:B------:R-:W-:-:S04]  /*19960*/  IMAD.WIDE.U32 R20, R17, c[0x0][0x408], RZ ;  /* 0x0001020011147a25 */ /* 0x000fc800078e00ff */
[----:B------:R-:W-:-:S05]  /*19970*/  IMAD R0, R17, c[0x0][0x40c], R0 ;  /* 0x0001030011007a24 */ /* 0x000fca00078e0200 */
[----:B------:R-:W-:Y:S02]  /*19980*/  IADD3 R21, R21, R0, RZ ;  /* 0x0000000015157210 */ /* 0x000fe40007ffe0ff */
[----:B------:R-:W-:-:S03]  /*19990*/  SHF.R.S32.HI R0, RZ, 0x1f, R224 ;  /* 0x0000001fff007819 */ /* 0x000fc600000114e0 */
[----:B------:R-:W-:-:S04]  /*199a0*/  IMAD.WIDE.U32 R16, R225, c[0x0][0x438], R20 ;  /* 0x00010e00e1107a25 */ /* 0x000fc800078e0014 */
        /* <DEDUP_REMOVED lines=26> */
.L_x_2434:
[----:B------:R-:W-:Y:S05]  /*19b50*/  BRA.DIV ~URZ, `(.L_x_2375) ;  /* 0x000036727f007947 */ /* 0x000fea000b800000 */
[----:B------:R3:W4:Y:S02]  /*19b60*/  SHFL.IDX PT, R2, R163, RZ, 0x1c1f ;  /* 0x001c1fffa3027589 */ /* 0x00072400000e0000 */
.L_x_2435:
        /* <DEDUP_REMOVED lines=54> */
[-C--:B------:R-:W-:Y:S02]  /*19ed0*/  @!P0 LEA R16, P2, R158, R2.reuse, 0x2 ;  /* 0x000000029e108211 */ /* 0x080fe400078410ff */
[----:B--2---:R-:W-:Y:S01]  /*19ee0*/  @!P1 IMAD.WIDE R20, R221, 0x4, R164 ;  /* 0x00000004dd149825 */ /* 0x004fe200078e02a4 */
[----:B------:R-:W-:Y:S02]  /*19ef0*/  @!P3 LEA R166, P5, R154, R2, 0x2 ;  /* 0x000000029aa6b211 */ /* 0x000fe400078a10ff */
[----:B------:R-:W-:Y:S02]  /*19f00*/  @!P0 LEA.HI.X R17, R158, R165, R157, 0x2, P2 ;  /* 0x000000a59e118211 */ /* 0x000fe400010f149d */
[----:B------:R-:W-:Y:S01]  /*19f10*/  ISETP.GE.AND P2, PT, R144, c[0x0][0x3c8], PT ;  /* 0x0000f20090007a0c */ /* 0x000fe20003f46270 */
[----:B------:R2:W-:Y:S01]  /*19f20*/  @!P1 ST.E.64 [R20.64], R132 ;  /* 0x0000008414009985 */ /* 0x0005e2000c101b08 */
[----:B------:R-:W-:-:S02]  /*19f30*/  ISETP.GE.AND P1, PT, R84, c[0x0][0x3c8], PT ;  /* 0x0000f20054007a0c */ /* 0x000fc40003f26270 */
[----:B------:R-:W-:Y:S01]  /*19f40*/  @!P3 LEA.HI.X R167, R154, R165, R151, 0x2, P5 ;  /* 0x000000a59aa7b211 */ /* 0x000fe200028f1497 */
[----:B------:R4:W-:Y:S01]  /*19f50*/  @!P0 ST.E.64 [R16.64], R128 ;  /* 0x0000008010008985 */ /* 0x0009e2000c101b08 */
[----:B------:R-:W-:-:S03]  /*19f60*/  @!P4 LEA R168, P0, R146, R2, 0x2 ;  /* 0x0000000292a8c211 */ /* 0x000fc600078010ff */
[----:B------:R5:W-:Y:S01]  /*19f70*/  @!P3 ST.E.64 [R166.64], R124 ;  /* 0x0000007ca600b985 */ /* 0x000be2000c101b08 */
[-C--:B------:R-:W-:Y:S02]  /*19f80*/  @!P4 LEA.HI.X R169, R146, R165.reuse, R145, 0x2, P0 ;  /* 0x000000a592a9c211 */ /* 0x080fe400000f1491 */
[----:B------:R-:W-:Y:S02]  /*19f90*/  ISETP.GE.AND P3, PT, R38, c[0x0][0x3c8], PT ;  /* 0x0000f20026007a0c */ /* 0x000fe40003f66270 */
[C---:B------:R-:W-:Y:S01]  /*19fa0*/  @!P2 LEA R170, P5, R144.reuse, R2, 0x2 ;  /* 0x0000000290aaa211 */ /* 0x040fe200078a10ff */
[----:B------:R1:W-:Y:S01]  /*19fb0*/  @!P4 ST.E.64 [R168.64], R120 ;  /* 0x00000078a800c985 */ /* 0x0003e2000c101b08 */
[----:B------:R-:W-:Y:S02]  /*19fc0*/  ISETP.GE.AND P4, PT, R35, c[0x0][0x3c8], PT ;  /* 0x0000f20023007a0c */ /* 0x000fe40003f86270 */
[----:B------:R-:W-:-:S05]  /*19fd0*/  @!P2 LEA.HI.X R171, R144, R165, R85, 0x2, P5 ;  /* 0x000000a590aba211 */ /* 0x000fca00028f1455 */
[----:B------:R3:W-:Y:S01]  /*19fe0*/  @!P2 ST.E.64 [R170.64], R116 ;  /* 0x00000074aa00a985 */ /* 0x0007e2000c101b08 */
[----:B------:R-:W-:Y:S02]  /*19ff0*/  ISETP.GE.AND P2, PT, R31, c[0x0][0x3c8], PT ;  /* 0x0000f2001f007a0c */ /* 0x000fe40003f46270 */
[----:B--2---:R-:W-:-:S04]  /*1a000*/  @!P1 LEA R20, P0, R84, R2, 0x2 ;  /* 0x0000000254149211 */ /* 0x004fc800078010ff */
[-C--:B------:R-:W-:Y:S02]  /*1a010*/  @!P1 LEA.HI.X R21, R84, R165.reuse, R81, 0x2, P0 ;  /* 0x000000a554159211 */ /* 0x080fe400000f1451 */
[CC--:B----4-:R-:W-:Y:S02]  /*1a020*/  @!P3 LEA R16, P5, R38.reuse, R2.reuse, 0x2 ;  /* 0x000000022610b211 */ /* 0x0d0fe400078a10ff */
        /* <DEDUP_REMOVED lines=23> */
[CC--:B----4-:R-:W-:Y:S02]  /*1a1a0*/  @!P2 LEA R104, P5, R23.reuse, R2.reuse, 0x2 ;  /* 0x000000021768a211 */ /* 0x0d0fe400078a10ff */
[----:B---3--:R-:W-:Y:S01]  /*1a1b0*/  @!P1 LEA R40, P0, R152, R2, 0x2 ;  /* 0x0000000298289211 */ /* 0x008fe200078010ff */
[----:B------:R2:W-:Y:S01]  /*1a1c0*/  @!P4 ST.E.64 [R16.64], R52 ;  /* 0x000000341000c985 */ /* 0x0005e2000c101b08 */
[----:B------:R-:W-:Y:S02]  /*1a1d0*/  @!P2 LEA.HI.X R105, R23, R165, R18, 0x2, P5 ;  /* 0x000000a51769a211 */ /* 0x000fe400028f1412 */
[----:B------:R-:W-:-:S02]  /*1a1e0*/  ISETP.GE.AND P4, PT, R156, c[0x0][0x3c8], PT ;  /* 0x0000f2009c007a0c */ /* 0x000fc40003f86270 */
[-C--:B------:R-:W-:Y:S01]  /*1a1f0*/  @!P1 LEA.HI.X R41, R152, R165.reuse, R13, 0x2, P0 ;  /* 0x000000a598299211 */ /* 0x080fe200000f140d */
[----:B------:R-:W-:Y:S01]  /*1a200*/  @!P2 ST.E.64 [R104.64], R56 ;  /* 0x000000386800a985 */ /* 0x000fe2000c101b08 */
[----:B------:R-:W-:Y:S02]  /*1a210*/  ISETP.GE.AND P2, PT, R161, c[0x0][0x3c8], PT ;  /* 0x0000f200a1007a0c */ /* 0x000fe40003f46270 */
[C---:B-----5:R-:W-:Y:S01]  /*1a220*/  @!P3 LEA R44, P5, R159.reuse, R2, 0x2 ;  /* 0x000000029f2cb211 */ /* 0x060fe200078a10ff */
        /* <DEDUP_REMOVED lines=9> */
[C---:B--2---:R-:W-:Y:S01]  /*1a2c0*/  @!P2 LEA R16, P0, R161.reuse, R2, 0x2 ;  /* 0x00000002a110a211 */ /* 0x044fe200078010ff */
        /* <DEDUP_REMOVED lines=26> */
.L_x_2377:
[----:B------:R-:W-:Y:S05]  /*1a470*/  BSYNC B0 ;  /* 0x0000000000007941 */ /* 0x000fea0003800000 */
.L_x_2376:
[----:B------:R-:W-:Y:S05]  /*1a480*/  BRA.DIV ~URZ, `(.L_x_2378) ;  /* 0x00002da27f007947 */ /* 0x000fea000b800000 */
[----:B-1----:R1:W3:Y:S04]  /*1a490*/  SHFL.IDX PT, R5, R162, 0x1, 0x1c1f ;  /* 0x003c1f00a2057f89 */ /* 0x0022e800000e0000 */
[----:B----4-:R1:W4:Y:S02]  /*1a4a0*/  SHFL.IDX PT, R2, R163, 0x1, 0x1c1f ;  /* 0x003c1f00a3027f89 */ /* 0x01032400000e0000 */
.L_x_2436:
[----:B------:R-:W-:-:S13]  /*1a4b0*/  ISETP.NE.AND P0, PT, R12, RZ, PT ;  /* 0x000000ff0c00720c */ /* 0x000fda0003f05270 */
[----:B------:R-:W-:Y:S05]  /*1a4c0*/  @P0 BRA `(.L_x_2373) ;  /* 0x0000126000000947 */ /* 0x000fea0003800000 */
[----:B------:R-:W-:Y:S02]  /*1a4d0*/  ISETP.GE.AND P3, PT, R158, c[0x0][0x3c8], PT ;  /* 0x0000f2009e007a0c */ /* 0x000fe40003f66270 */
[----:B------:R-:W-:Y:S02]  /*1a4e0*/  ISETP.GE.AND P2, PT, R154, c[0x0][0x3c8], PT ;  /* 0x0000f2009a007a0c */ /* 0x000fe40003f46270 */
[----:B------:R-:W-:Y:S02]  /*1a4f0*/  ISETP.GE.AND P1, PT, R146, c[0x0][0x3c8], PT ;  /* 0x0000f20092007a0c */ /* 0x000fe40003f26270 */
[----:B------:R-:W-:Y:S02]  /*1a500*/  ISETP.GE.AND P4, PT, R221, c[0x0][0x3c8], PT ;  /* 0x0000f200dd007a0c */ /* 0x000fe40003f86270 */
[----:B------:R-:W-:-:S05]  /*1a510*/  ISETP.GE.AND P0, PT, R144, c[0x0][0x3c8], PT ;  /* 0x0000f20090007a0c */ /* 0x000fca0003f06270 */
[-C--:B----4-:R-:W-:Y:S02]  /*1a520*/  @!P3 LEA R8, P6, R158, R2.reuse, 0x2 ;  /* 0x000000029e08b211 */ /* 0x090fe400078c10ff */
[-C--:B------:R-:W-:Y:S02]  /*1a530*/  @!P2 LEA R6, P5, R154, R2.reuse, 0x2 ;  /* 0x000000029a06a211 */ /* 0x080fe400078a10ff */
[-C--:B---3--:R-:W-:Y:S02]  /*1a540*/  @!P3 LEA.HI.X R9, R158, R5.reuse, R157, 0x2, P6 ;  /* 0x000000059e09b211 */ /* 0x088fe400030f149d */
[-C--:B------:R-:W-:Y:S01]  /*1a550*/  @!P1 LEA R20, P6, R146, R2.reuse, 0x2 ;  /* 0x0000000292149211 */ /* 0x080fe200078c10ff */
[----:B------:R-:W-:Y:S01]  /*1a560*/  @!P4 IMAD.MOV.U32 R4, RZ, RZ, R2 ;  /* 0x000000ffff04c224 */ /* 0x000fe200078e0002 */
[-C--:B------:R-:W-:Y:S02]  /*1a570*/  @!P2 LEA.HI.X R7, R154, R5.reuse, R151, 0x2, P5 ;  /* 0x000000059a07a211 */ /* 0x080fe400028f1497 */
[----:B------:R-:W-:Y:S01]  /*1a580*/  @!P0 LEA R16, P5, R144, R2, 0x2 ;  /* 0x0000000290108211 */ /* 0x000fe200078a10ff */
[----:B------:R-:W-:Y:S01]  /*1a590*/  @!P4 IMAD.WIDE R40, R221, 0x4, R4 ;  /* 0x00000004dd28c825 */ /* 0x000fe200078e0204 */
[----:B------:R-:W-:-:S02]  /*1a5a0*/  @!P1 LEA.HI.X R21, R146, R5, R145, 0x2, P6 ;  /* 0x0000000592159211 */ /* 0x000fc400030f1491 */
[----:B------:R-:W-:Y:S02]  /*1a5b0*/  ISETP.GE.AND P6, PT, R84, c[0x0][0x3c8], PT ;  /* 0x0000f20054007a0c */ /* 0x000fe40003fc6270 */
[----:B------:R-:W-:Y:S01]  /*1a5c0*/  @!P0 LEA.HI.X R17, R144, R5, R85, 0x2, P5 ;  /* 0x0000000590118211 */ /* 0x000fe200028f1455 */
[----:B------:R3:W-:Y:S01]  /*1a5d0*/  @!P4 ST.E.64 [R40.64], R134 ;  /* 0x000000862800c985 */ /* 0x0007e2000c101b08 */
[----:B------:R-:W-:Y:S02]  /*1a5e0*/  ISETP.GE.AND P5, PT, R38, c[0x0][0x3c8], PT ;  /* 0x0000f20026007a0c */ /* 0x000fe40003fa6270 */
[----:B------:R-:W-:Y:S01]  /*1a5f0*/  ISETP.GE.AND P4, PT, R35, c[0x0][0x3c8], PT ;  /* 0x0000f20023007a0c */ /* 0x000fe20003f86270 */
[----:B------:R-:W-:Y:S01]  /*1a600*/  @!P3 ST.E.64 [R8.64], R130 ;  /* 0x000000820800b985 */ /* 0x000fe2000c101b08 */
[----:B------:R-:W-:-:S03]  /*1a610*/  ISETP.GE.AND P3, PT, R31, c[0x0][0x3c8], PT ;  /* 0x0000f2001f007a0c */ /* 0x000fc60003f66270 */
[----:B------:R4:W-:Y:S01]  /*1a620*/  @!P2 ST.E.64 [R6.64], R126 ;  /* 0x0000007e0600a985 */ /* 0x0009e2000c101b08 */
[----:B------:R-:W-:-:S03]  /*1a630*/  ISETP.GE.AND P2, PT, R29, c[0x0][0x3c8], PT ;  /* 0x0000f2001d007a0c */ /* 0x000fc60003f46270 */
[----:B------:R-:W-:Y:S02]  /*1a640*/  @!P1 ST.E.64 [R20.64], R122 ;  /* 0x0000007a14009985 */ /* 0x000fe4000c101b08 */
[-C--:B------:R-:W-:Y:S02]  /*1a650*/  @!P5 LEA R44, P1, R38, R2.reuse, 0x2 ;  /* 0x00000002262cd211 */ /* 0x080fe400078210ff */
[----:B------:R5:W-:Y:S01]  /*1a660*/  @!P0 ST.E.64 [R16.64], R118 ;  /* 0x0000007610008985 */ /* 0x000be2000c101b08 */
[----:B------:R-:W-:Y:S02]  /*1a670*/  @!P6 LEA R48, P0, R84, R2, 0x2 ;  /* 0x000000025430e211 */ /* 0x000fe400078010ff */
[-C--:B------:R-:W-:Y:S02]  /*1a680*/  @!P5 LEA.HI.X R45, R38, R5.reuse, R37, 0x2, P1 ;  /* 0x00000005262dd211 */ /* 0x080fe400008f1425 */
[----:B------:R-:W-:Y:S02]  /*1a690*/  @!P6 LEA.HI.X R49, R84, R5, R81, 0x2, P0 ;  /* 0x000000055431e211 */ /* 0x000fe400000f1451 */
[----:B------:R-:W-:-:S03]  /*1a6a0*/  ISETP.GE.AND P1, PT, R27, c[0x0][0x3c8], PT ;  /* 0x0000f2001b007a0c */ /* 0x000fc60003f26270 */
[----:B------:R-:W-:Y:S01]  /*1a6b0*/  @!P6 ST.E.64 [R48.64], R114 ;  /* 0x000000723000e985 */ /* 0x000fe2000c101b08 */
[----:B------:R-:W-:Y:S02]  /*1a6c0*/  ISETP.GE.AND P6, PT, R25, c[0x0][0x3c8], PT ;  /* 0x0000f20019007a0c */ /* 0x000fe40003fc6270 */
[-C--:B---3--:R-:W-:Y:S01]  /*1a6d0*/  @!P4 LEA R40, P0, R35, R2.reuse, 0x2 ;  /* 0x000000022328c211 */ /* 0x088fe200078010ff */
[----:B------:R-:W-:Y:S01]  /*1a6e0*/  @!P5 ST.E.64 [R44.64], R110 ;  /* 0x0000006e2c00d985 */ /* 0x000fe2000c101b08 */
[----:B------:R-:W-:Y:S02]  /*1a6f0*/  ISETP.GE.AND P5, PT, R23, c[0x0][0x3c8], PT ;  /* 0x0000f20017007a0c */ /* 0x000fe40003fa6270 */
[----:B------:R-:W-:Y:S02]  /*1a700*/  @!P4 LEA.HI.X R41, R35, R5, R32, 0x2, P0 ;  /* 0x000000052329c211 */ /* 0x000fe400000f1420 */
[----:B----4-:R-:W-:-:S03]  /*1a710*/  @!P3 LEA R6, P0, R31, R2, 0x2 ;  /* 0x000000021f06b211 */ /* 0x010fc600078010ff */
        /* <DEDUP_REMOVED lines=24> */
[CC--:B---3--:R-:W-:Y:S02]  /*1a8a0*/  @!P3 LEA R6, P0, R159.reuse, R2.reuse, 0x2 ;  /* 0x000000029f06b211 */ /* 0x0c8fe400078010ff */
[----:B------:R-:W-:Y:S02]  /*1a8b0*/  ISETP.GE.AND P4, PT, R80, c[0x0][0x3c8], PT ;  /* 0x0000f20050007a0c */ /* 0x000fe40003f86270 */
[----:B------:R-:W-:Y:S02]  /*1a8c0*/  @!P3 LEA.HI.X R7, R159, R5, R36, 0x2, P0 ;  /* 0x000000059f07b211 */ /* 0x000fe400000f1424 */
[----:B----4-:R-:W-:-:S03]  /*1a8d0*/  @!P2 LEA R8, P0, R156, R2, 0x2 ;  /* 0x000000029c08a211 */ /* 0x010fc600078010ff */
[----:B------:R3:W-:Y:S01]  /*1a8e0*/  @!P3 ST.E.64 [R6.64], R66 ;  /* 0x000000420600b985 */ /* 0x0007e2000c101b08 */
[-C--:B------:R-:W-:Y:S02]  /*1a8f0*/  @!P2 LEA.HI.X R9, R156, R5.reuse, R155, 0x2, P0 ;  /* 0x000000059c09a211 */ /* 0x080fe400000f149b */
[CC--:B-----5:R-:W-:Y:S02]  /*1a900*/  @!P1 LEA R16, P0, R161.reuse, R2.reuse, 0x2 ;  /* 0x00000002a1109211 */ /* 0x0e0fe400078010ff */
        /* <DEDUP_REMOVED lines=30> */
.L_x_2358:
        /* <DEDUP_REMOVED lines=17> */
[----:B-----5:R-:W3:Y:S04]  /*1ac00*/  LDG.E R4, [R8.64] ;  /* 0x0000000808047981 */ /* 0x020ee8000c1e1900 */
[----:B--2---:R-:W3:Y:S02]  /*1ac10*/  LDG.E R7, [R8.64+0x4] ;  /* 0x0000040808077981 */ /* 0x004ee4000c1e1900 */
[----:B---3--:R-:W-:Y:S02]  /*1ac20*/  IADD3 R4, -R4, R7, RZ ;  /* 0x0000000704047210 */ /* 0x008fe40007ffe1ff */
.L_x_2379:
[----:B------:R-:W-:Y:S01]  /*1ac30*/  ISETP.GT.AND P0, PT, R213, 0x7f, PT ;  /* 0x0000007fd500780c */ /* 0x000fe20003f04270 */
[----:B------:R-:W-:Y:S01]  /*1ac40*/  BSSY B0, `(.L_x_2380) ;  /* 0x0000034000007945 */ /* 0x000fe20003800000 */
[----:B------:R-:W-:Y:S02]  /*1ac50*/  SEL R224, R224, RZ, !P2 ;  /* 0x000000ffe0e07207 */ /* 0x000fe40005000000 */
[----:B------:R-:W-:-:S02]  /*1ac60*/  SEL R5, R5, RZ, !P2 ;  /* 0x000000ff05057207 */ /* 0x000fc40005000000 */
[----:B--2--5:R-:W-:-:S07]  /*1ac70*/  SHF.R.S32.HI R6, RZ, 0x1f, R0 ;  /* 0x0000001fff067819 */ /* 0x024fce0000011400 */
        /* <DEDUP_REMOVED lines=17> */
[--C-:B------:R-:W-:Y:S02]  /*1ad90*/  IMAD.MOV R13, RZ, RZ, -R7.reuse ;  /* 0x000000ffff0d7224 */ /* 0x100fe400078e0a07 */
[----:B------:R-:W5:Y:S02]  /*1ada0*/  LDC.64 R16, c[0x0][R15+0x160] ;  /* 0x000058000f107b82 */ /* 0x000f640000000a00 */
[----:B------:R-:W-:Y:S01]  /*1adb0*/  IMAD R13, R13, c[0x0][0x4e8], R2 ;  /* 0x00013a000d0d7a24 */ /* 0x000fe200078e0202 */
[----:B------:R-:W-:Y:S01]  /*1adc0*/  SHF.R.S32.HI R2, RZ, 0x1f, R7 ;  /* 0x0000001fff027819 */ /* 0x000fe20000011407 */
        /* <DEDUP_REMOVED lines=10> */
[----:B------:R-:W-:-:S04]  /*1ae70*/  IADD3.X R8, R9, R8, R6, P1, P0 ;  /* 0x0000000809087210 */ /* 0x000fc80000fe0406 */
[----:B------:R-:W-:Y:S02]  /*1ae80*/  IADD3 R9, R19, R12, RZ ;  /* 0x0000000c13097210 */ /* 0x000fe40007ffe0ff */
[----:B------:R-:W-:Y:S01]  /*1ae90*/  IADD3 R14, P1, P0, R7, R14, R18 ;  /* 0x0000000e070e7210 */ /* 0x000fe2000783e012 */
[-C--:B-----5:R-:W-:Y:S01]  /*1aea0*/  IMAD R7, R17, R13.reuse, RZ ;  /* 0x0000000d11077224 */ /* 0x0a0fe200078e02ff */
        /* <DEDUP_REMOVED lines=13> */
.L_x_2381:
[----:B------:R-:W-:Y:S05]  /*1af80*/  BSYNC B0 ;  /* 0x0000000000007941 */ /* 0x000fea0003800000 */
.L_x_2380:
[----:B------:R-:W-:-:S13]  /*1af90*/  ISETP.GT.AND P0, PT, R210, 0x1, PT ;  /* 0x00000001d200780c */ /* 0x000fda0003f04270 */
[----:B------:R-:W-:Y:S05]  /*1afa0*/  @P0 BRA `(.L_x_2373) ;  /* 0x0000078000000947 */ /* 0x000fea0003800000 */
[----:B--2---:R-:W-:Y:S01]  /*1afb0*/  SHF.R.S32.HI R2, RZ, 0x1f, R213 ;  /* 0x0000001fff027819 */ /* 0x004fe200000114d5 */
[----:B------:R-:W-:Y:S01]  /*1afc0*/  IMAD R7, R6, c[0x0][0x3a0], RZ ;  /* 0x0000e80006077a24 */ /* 0x000fe200078e02ff */
[----:B------:R-:W-:Y:S01]  /*1afd0*/  MOV R6, c[0x0][0x4e8] ;  /* 0x00013a0000067a02 */ /* 0x000fe20000000f00 */
[----:B------:R-:W-:Y:S01]  /*1afe0*/  IMAD.WIDE.U32 R8, R0, c[0x0][0x3a0], RZ ;  /* 0x0000e80000087a25 */ /* 0x000fe200078e00ff */
[----:B------:R-:W-:Y:S02]  /*1aff0*/  LEA.HI R2, R2, R213, RZ, 0x3 ;  /* 0x000000d502027211 */ /* 0x000fe400078f18ff */
[----:B------:R-:W-:Y:S01]  /*1b000*/  ISETP.NE.AND P0, PT, R6, 0x1, PT ;  /* 0x000000010600780c */ /* 0x000fe20003f05270 */
[----:B------:R-:W-:Y:S01]  /*1b010*/  IMAD R7, R0, c[0x0][0x3a4], R7 ;  /* 0x0000e90000077a24 */ /* 0x000fe200078e0207 */
[----:B------:R-:W-:Y:S01]  /*1b020*/  LOP3.LUT R0, R2, 0xfffffff8, RZ, 0xc0, !PT ;  /* 0xfffffff802007812 */ /* 0x000fe200078ec0ff */
[----:B------:R-:W-:Y:S01]  /*1b030*/  IMAD R5, R5, c[0x0][0x3f0], RZ ;  /* 0x0000fc0005057a24 */ /* 0x000fe200078e02ff */
[----:B------:R-:W-:-:S02]  /*1b040*/  SHF.R.S32.HI R2, RZ, 0x3, R2 ;  /* 0x00000003ff027819 */ /* 0x000fc40000011402 */
[----:B------:R-:W-:Y:S01]  /*1b050*/  IADD3 R9, R9, R7, RZ ;  /* 0x0000000709097210 */ /* 0x000fe20007ffe0ff */
[----:B------:R-:W-:Y:S01]  /*1b060*/  IMAD R5, R224, c[0x0][0x3f4], R5 ;  /* 0x0000fd00e0057a24 */ /* 0x000fe200078e0205 */
[----:B------:R-:W-:-:S03]  /*1b070*/  IADD3 R7, -R0, R213, RZ ;  /* 0x000000d500077210 */ /* 0x000fc60007ffe1ff */
[----:B------:R-:W-:Y:S01]  /*1b080*/  IMAD.WIDE.U32 R8, R225, c[0x0][0x3e8], R8 ;  /* 0x0000fa00e1087a25 */ /* 0x000fe200078e0008 */
[----:B------:R-:W-:-:S03]  /*1b090*/  LEA R0, R7, R2, 0x5 ;  /* 0x0000000207007211 */ /* 0x000fc600078e28ff */
[----:B------:R-:W-:Y:S02]  /*1b0a0*/  IMAD R9, R225, c[0x0][0x3ec], R9 ;  /* 0x0000fb00e1097a24 */ /* 0x000fe400078e0209 */
[----:B------:R-:W-:Y:S01]  /*1b0b0*/  IMAD.IADD R0, R209, 0x1, R0 ;  /* 0x00000001d1007824 */ /* 0x000fe200078e0200 */
[----:B------:R-:W-:Y:S01]  /*1b0c0*/  IADD3 R209, R2, R209, RZ ;  /* 0x000000d102d17210 */ /* 0x000fe20007ffe0ff */
[----:B------:R-:W-:-:S03]  /*1b0d0*/  IMAD.WIDE.U32 R8, R224, c[0x0][0x3f0], R8 ;  /* 0x0000fc00e0087a25 */ /* 0x000fc600078e0008 */
[----:B------:R-:W-:Y:S01]  /*1b0e0*/  MOV R7, R0 ;  /* 0x0000000000077202 */ /* 0x000fe20000000f00 */
[----:B------:R-:W-:Y:S01]  /*1b0f0*/  @P0 IMAD.HI.U32 R6, R0, c[0x0][0x4ec], RZ ;  /* 0x00013b0000060a27 */ /* 0x000fe200078e00ff */
[----:B------:R-:W-:-:S04]  /*1b100*/  IADD3 R9, R9, R5, RZ ;  /* 0x0000000509097210 */ /* 0x000fc80007ffe0ff */
        /* <DEDUP_REMOVED lines=17> */
.L_x_2437:
[----:B------:R-:W-:Y:S05]  /*1b220*/  BRA.DIV ~URZ, `(.L_x_2383) ;  /* 0x000021327f007947 */ /* 0x000fea000b800000 */
[----:B------:R4:W1:Y:S02]  /*1b230*/  SHFL.IDX PT, R2, R5, RZ, 0x181f ;  /* 0x00181fff05027589 */ /* 0x00086400000e0000 */
.L_x_2438:
        /* <DEDUP_REMOVED lines=19> */
.L_x_2385:
[----:B------:R-:W-:Y:S05]  /*1b370*/  BSYNC B0 ;  /* 0x0000000000007941 */ /* 0x000fea0003800000 */
.L_x_2384:
[----:B------:R-:W-:Y:S05]  /*1b380*/  BRA.DIV ~URZ, `(.L_x_2386) ;  /* 0x000020327f007947 */ /* 0x000fea000b800000 */
[----:B---3--:R3:W2:Y:S04]  /*1b390*/  SHFL.IDX PT, R7, R6, 0x1, 0x181f ;  /* 0x00381f0006077f89 */ /* 0x0086a800000e0000 */
[----:B-1----:R3:W1:Y:S02]  /*1b3a0*/  SHFL.IDX PT, R2, R5, 0x1, 0x181f ;  /* 0x00381f0005027f89 */ /* 0x00266400000e0000 */
.L_x_2439:
        /* <DEDUP_REMOVED lines=16> */
.L_x_2388:
[----:B------:R-:W-:Y:S05]  /*1b4b0*/  BSYNC B0 ;  /* 0x0000000000007941 */ /* 0x000fea0003800000 */
.L_x_2387:
[----:B------:R-:W-:Y:S05]  /*1b4c0*/  BRA.DIV ~URZ, `(.L_x_2389) ;  /* 0x00001fb27f007947 */ /* 0x000fea000b800000 */
[----:B--2---:R2:W3:Y:S02]  /*1b4d0*/  SHFL.IDX PT, R7, R6, 0x2, 0x181f ;  /* 0x00581f0006077f89 */ /* 0x0044e400000e0000 */
.L_x_2440:
[----:B------:R-:W-:Y:S05]  /*1b4e0*/  BRA.DIV ~URZ, `(.L_x_2390) ;  /* 0x000020027f007947 */ /* 0x000fea000b800000 */
[----:B-1----:R1:W2:Y:S02]  /*1b4f0*/  SHFL.IDX PT, R2, R5, 0x2, 0x181f ;  /* 0x00581f0005027f89 */ /* 0x0022a400000e0000 */
.L_x_2441:
        /* <DEDUP_REMOVED lines=16> */
.L_x_2392:
[----:B------:R-:W-:Y:S05]  /*1b600*/  BSYNC B0 ;  /* 0x0000000000007941 */ /* 0x000fea0003800000 */
.L_x_2391:
[----:B------:R-:W-:Y:S05]  /*1b610*/  BRA.DIV ~URZ, `(.L_x_2393) ;  /* 0x00001f327f007947 */ /* 0x000fea000b800000 */
[----:B--23--:R-:W2:Y:S04]  /*1b620*/  SHFL.IDX PT, R6, R6, 0x3, 0x181f ;  /* 0x00781f0006067f89 */ /* 0x00cea800000e0000 */
[----:B------:R3:W1:Y:S02]  /*1b630*/  SHFL.IDX PT, R2, R5, 0x3, 0x181f ;  /* 0x00781f0005027f89 */ /* 0x00066400000e0000 */
.L_x_2442:
        /* <DEDUP_REMOVED lines=15> */
.L_x_2373:
[----:B------:R-:W-:Y:S05]  /*1b730*/  BSYNC B1 ;  /* 0x0000000000017941 */ /* 0x000fea0003800000 */
.L_x_2357:
[----:B------:R-:W-:-:S13]  /*1b740*/  ISETP.NE.AND P0, PT, R220, RZ, PT ;  /* 0x000000ffdc00720c */ /* 0x000fda0003f05270 */
[----:B------:R-:W-:Y:S01]  /*1b750*/  @P0 WARPSYNC 0xffffffff ;  /* 0xffffffff00000948 */ /* 0x000fe20003800000 */
[----:B------:R-:W-:Y:S06]  /*1b760*/  @P0 BAR.SYNC.DEFER_BLOCKING 0x5, 0x100 ;  /* 0x0144000000000b1d */ /* 0x000fec0000010000 */
[----:B------:R-:W4:Y:S04]  /*1b770*/  @P0 LDS.128 R208, [0x24100] ;  /* 0x02410000ffd00984 */ /* 0x000f280000000c00 */
[----:B------:R-:W-:Y:S06]  /*1b780*/  @P0 BAR.ARV 0x4, 0x100 ;  /* 0x0104000000000b1d */ /* 0x000fec0000002000 */
[----:B------:R-:W-:Y:S05]  /*1b790*/  @P0 BRA `(.L_x_2394) ;  /* 0x00000ea000000947 */ /* 0x000fea0003800000 */
[----:B-12---:R-:W-:Y:S01]  /*1b7a0*/  LOP3.LUT R4, R213, 0x1f, RZ, 0xc0, !PT ;  /* 0x0000001fd5047812 */ /* 0x006fe200078ec0ff */
[----:B----4-:R-:W-:-:S03]  /*1b7b0*/  IMAD.MOV.U32 R8, RZ, RZ, RZ ;  /* 0x000000ffff087224 */ /* 0x010fc600078e00ff */
[----:B------:R-:W-:Y:S01]  /*1b7c0*/  ISETP.NE.AND P6, PT, R4, 0x1f, PT ;  /* 0x0000001f0400780c */ /* 0x000fe20003fc5270 */
[----:B------:R-:W-:Y:S10]  /*1b7d0*/  BRA.DIV ~URZ, `(.L_x_2395) ;  /* 0x00001e327f007947 */ /* 0x000ff4000b800000 */
[----:B---3--:R1:W2:Y:S02]  /*1b7e0*/  SHFL.IDX PT, R5, R3, RZ, 0x1f ;  /* 0x00001fff03057589 */ /* 0x0082a400000e0000 */
.L_x_2443:
[----:B------:R-:W-:Y:S05]  /*1b7f0*/  BRA.DIV ~URZ, `(.L_x_2396) ;  /* 0x00001e827f007947 */ /* 0x000fea000b800000 */
[----:B-1----:R-:W1:Y:S02]  /*1b800*/  SHFL.IDX PT, R3, R3, 0x1, 0x1f ;  /* 0x00201f0003037f89 */ /* 0x002e6400000e0000 */
.L_x_2444:
[----:B------:R-:W-:Y:S02]  /*1b810*/  IMAD.IADD R7, R211, 0x1, R4 ;  /* 0x00000001d3077824 */ /* 0x000fe400078e0204 */
[----:B------:R-:W-:-:S03]  /*1b820*/  IMAD.MOV.U32 R209, RZ, RZ, RZ ;  /* 0x000000ffffd17224 */ /* 0x000fc600078e00ff */
[----:B------:R-:W-:-:S13]  /*1b830*/  ISETP.GE.OR P0, PT, R7, c[0x0][0x53c], !P6 ;  /* 0x00014f0007007a0c */ /* 0x000fda0007706670 */
[----:B------:R-:W-:Y:S01]  /*1b840*/  @!P0 MOV R0, 0x4 ;  /* 0x0000000400008802 */ /* 0x000fe20000000f00 */
[----:B------:R-:W-:-:S04]  /*1b850*/  @!P0 IMAD.MOV.U32 R2, RZ, RZ, 0x4 ;  /* 0x00000004ff028424 */ /* 0x000fc800078e00ff */
        /* <DEDUP_REMOVED lines=13> */
.L_x_2445:
        /* <DEDUP_REMOVED lines=16> */
.L_x_2446:
[----:B----4-:R-:W-:Y:S01]  /*1ba30*/  IMAD R13, R2, c[0x0][0x538], RZ ;  /* 0x00014e00020d7a24 */ /* 0x010fe200078e02ff */
[----:B------:R-:W-:Y:S04]  /*1ba40*/  BSSY B1, `(.L_x_2399) ;  /* 0x00000ba000017945 */ /* 0x000fe80003800000 */
[----:B-1----:R-:W-:-:S04]  /*1ba50*/  IADD3 R208, R13, R3, RZ ;  /* 0x000000030dd07210 */ /* 0x002fc80007ffe0ff */
[----:B--2---:R-:W-:-:S13]  /*1ba60*/  ISETP.GT.AND P0, PT, R208, R5, PT ;  /* 0x00000005d000720c */ /* 0x004fda0003f04270 */
[----:B------:R-:W-:Y:S05]  /*1ba70*/  @P0 BRA `(.L_x_2400) ;  /* 0x0000024000000947 */ /* 0x000fea0003800000 */
.L_x_2404:
        /* <DEDUP_REMOVED lines=9> */
[----:B---3--:R-:W-:-:S04]  /*1bb10*/  @!P0 IMAD.WIDE R6, R3, R2, c[0x0][0x580] ;  /* 0x0001600003068625 */ /* 0x008fc800078e0202 */
[----:B------:R-:W-:Y:S01]  /*1bb20*/  @!P0 IMAD.WIDE R12, R3, R0, c[0x0][0x578] ;  /* 0x00015e00030c8625 */ /* 0x000fe200078e0200 */
[----:B------:R-:W2:Y:S04]  /*1bb30*/  @!P0 LDG.E R209, [R6.64] ;  /* 0x0000000806d18981 */ /* 0x000ea8000c1e1900 */
[----:B------:R-:W2:Y:S02]  /*1bb40*/  @!P0 LDG.E R8, [R12.64] ;  /* 0x000000080c088981 */ /* 0x000ea4000c1e1900 */
[----:B--2---:R-:W-:Y:S01]  /*1bb50*/  IMAD R3, R8, R209, RZ ;  /* 0x000000d108037224 */ /* 0x004fe200078e02ff */
[----:B------:R-:W-:Y:S05]  /*1bb60*/  BRA.DIV ~URZ, `(.L_x_2402) ;  /* 0x00001d627f007947 */ /* 0x000fea000b800000 */
[----:B------:R1:W2:Y:S02]  /*1bb70*/  SHFL.UP PT, R2, R3, 0x1, RZ ;  /* 0x0420000003027989 */ /* 0x0002a400000e00ff */
.L_x_2447:
        /* <DEDUP_REMOVED lines=16> */
.L_x_2448:
[----:B--2---:R-:W-:-:S05]  /*1bc80*/  IMAD R13, R2, c[0x0][0x538], RZ ;  /* 0x00014e00020d7a24 */ /* 0x004fca00078e02ff */
[----:B------:R-:W-:-:S04]  /*1bc90*/  IADD3 R208, R13, R208, RZ ;  /* 0x000000d00dd07210 */ /* 0x000fc80007ffe0ff */
[----:B------:R-:W-:-:S13]  /*1bca0*/  ISETP.GT.AND P0, PT, R208, R5, PT ;  /* 0x00000005d000720c */ /* 0x000fda0003f04270 */
[----:B-1----:R-:W-:Y:S05]  /*1bcb0*/  @!P0 BRA `(.L_x_2404) ;  /* 0xfffffdc000008947 */ /* 0x002fea000383ffff */
.L_x_2400:
[----:B------:R-:W-:-:S05]  /*1bcc0*/  IADD3 R208, -R13, R208, RZ ;  /* 0x000000d00dd07210 */ /* 0x000fca0007ffe1ff */
[----:B------:R-:W-:-:S05]  /*1bcd0*/  IMAD R0, R7, c[0x0][0x538], R208 ;  /* 0x00014e0007007a24 */ /* 0x000fca00078e02d0 */
[----:B------:R-:W-:Y:S01]  /*1bce0*/  ISETP.GT.AND P0, PT, R0, R5, PT ;  /* 0x000000050000720c */ /* 0x000fe20003f04270 */
[----:B------:R-:W-:-:S12]  /*1bcf0*/  BRA.DIV ~URZ, `(.L_x_2405) ;  /* 0x00001dd27f007947 */ /* 0x000fd8000b800000 */
[----:B------:R-:W-:-:S04]  /*1bd00*/  VOTE.ANY R6, PT, !P0 ;  /* 0x0000000000067806 */ /* 0x000fc800040e0100 */
.L_x_2449:
[----:B------:R-:W1:Y:S02]  /*1bd10*/  POPC R12, R6 ;  /* 0x00000006000c7309 */ /* 0x000e640000000000 */
[----:B-1----:R-:W-:Y:S01]  /*1bd20*/  IADD3 R211, R12, R211, RZ ;  /* 0x000000d30cd37210 */ /* 0x002fe20007ffe0ff */
[----:B------:R-:W-:Y:S05]  /*1bd30*/  BRA.DIV ~URZ, `(.L_x_2406) ;  /* 0x00001dd27f007947 */ /* 0x000fea000b800000 */
[----:B------:R1:W2:Y:S04]  /*1bd40*/  SHFL.IDX PT, R209, R209, R12, 0x1f ;  /* 0x00001f0cd1d17589 */ /* 0x0002a800000e0000 */
[----:B------:R1:W4:Y:S02]  /*1bd50*/  SHFL.IDX PT, R3, R8, R12, 0x1f ;  /* 0x00001f0c08037589 */ /* 0x00032400000e0000 */
.L_x_2450:
[----:B------:R-:W-:Y:S01]  /*1bd60*/  ISETP.NE.AND P0, PT, R6, RZ, PT ;  /* 0x000000ff0600720c */ /* 0x000fe20003f05270 */
[----:B------:R-:W-:-:S12]  /*1bd70*/  BSSY B0, `(.L_x_2407) ;  /* 0x0000005000007945 */ /* 0x000fd80003800000 */
[----:B------:R-:W-:Y:S05]  /*1bd80*/  @!P0 BRA `(.L_x_2408) ;  /* 0x0000003000008947 */ /* 0x000fea0003800000 */
[----:B------:R-:W-:Y:S01]  /*1bd90*/  IADD3 R2, R12, -0x1, RZ ;  /* 0xffffffff0c027810 */ /* 0x000fe20007ffe0ff */
[----:B------:R-:W-:Y:S05]  /*1bda0*/  BRA.DIV ~URZ, `(.L_x_2409) ;  /* 0x00001e327f007947 */ /* 0x000fea000b800000 */
[----:B------:R1:W3:Y:S02]  /*1bdb0*/  SHFL.IDX PT, R9, R7, R2, 0x1f ;  /* 0x00001f0207097589 */ /* 0x0002e400000e0000 */
.L_x_2408:
[----:B------:R-:W-:Y:S05]  /*1bdc0*/  BSYNC B0 ;  /* 0x0000000000007941 */ /* 0x000fea0003800000 */
.L_x_2407:
[----:B----4-:R-:W-:Y:S01]  /*1bdd0*/  ISETP.NE.AND P0, PT, R3, 0x1, PT ;  /* 0x000000010300780c */ /* 0x010fe20003f05270 */
[----:B---3--:R-:W-:Y:S01]  /*1bde0*/  IMAD R208, R9, c[0x0][0x538], R208 ;  /* 0x00014e0009d07a24 */ /* 0x008fe200078e02d0 */
[----:B------:R-:W-:Y:S04]  /*1bdf0*/  BSSY B0, `(.L_x_2410) ;  /* 0x0000077000007945 */ /* 0x000fe80003800000 */
[----:B------:R-:W-:-:S07]  /*1be00*/  IADD3 R6, -R208, R5, RZ ;  /* 0x00000005d0067210 */ /* 0x000fce0007ffe1ff */
[----:B------:R-:W-:Y:S05]  /*1be10*/  @!P0 BRA `(.L_x_2411) ;  /* 0x0000037000008947 */ /* 0x000fea0003800000 */
[----:B-12---:R-:W-:Y:S02]  /*1be20*/  IABS R7, R209 ;  /* 0x000000d100077213 */ /* 0x006fe40000000000 */
        /* <DEDUP_REMOVED lines=54> */
.L_x_2411:
[----:B------:R-:W-:-:S04]  /*1c190*/  IMAD.MOV.U32 R0, RZ, RZ, 0x4 ;  /* 0x00000004ff007424 */ /* 0x000fc800078e00ff */
[----:B------:R-:W-:-:S05]  /*1c1a0*/  IMAD.WIDE R14, R211, R0, c[0x0][0x590] ;  /* 0x00016400d30e7625 */ /* 0x000fca00078e0200 */
[----:B------:R-:W3:Y:S01]  /*1c1b0*/  LDG.E R3, [R14.64] ;  /* 0x000000080e037981 */ /* 0x000ee2000c1e1900 */
[----:B-1----:R-:W-:Y:S01]  /*1c1c0*/  IABS R2, R6 ;  /* 0x0000000600027213 */ /* 0x002fe20000000000 */
        /* <DEDUP_REMOVED lines=52> */
[----:B------:R-:W-:-:S13]  /*1c510*/  ISETP.GE.U32.AND P2, PT, R9, R8, PT ;  /* 0x000000080900720c */ /* 0x000fda0003f46070 */
[----:B------:R-:W-:-:S05]  /*1c520*/  @P2 IADD3 R7, R7, 0x1, RZ ;  /* 0x0000000107072810 */ /* 0x000fca0007ffe0ff */
[----:B------:R-:W-:Y:S01]  /*1c530*/  @!P1 IMAD.MOV R7, RZ, RZ, -R7 ;  /* 0x000000ffff079224 */ /* 0x000fe200078e0a07 */
[----:B------:R-:W-:-:S05]  /*1c540*/  @!P0 LOP3.LUT R7, RZ, R3, RZ, 0x33, !PT ;  /* 0x00000003ff078212 */ /* 0x000fca00078e33ff */
[----:B------:R-:W-:Y:S02]  /*1c550*/  IMAD R210, R7, R210, R5 ;  /* 0x000000d207d27224 */ /* 0x000fe400078e0205 */
.L_x_2412:
[----:B------:R-:W-:Y:S05]  /*1c560*/  BSYNC B0 ;  /* 0x0000000000007941 */ /* 0x000fea0003800000 */
.L_x_2410:
[----:B------:R-:W-:-:S04]  /*1c570*/  LOP3.LUT R0, RZ, R7, RZ, 0x33, !PT ;  /* 0x00000007ff007212 */ /* 0x000fc800078e33ff */
[----:B------:R-:W-:Y:S01]  /*1c580*/  IADD3 R209, R0, R209, RZ ;  /* 0x000000d100d17210 */ /* 0x000fe20007ffe0ff */
[----:B------:R-:W-:Y:S05]  /*1c590*/  BRA `(.L_x_2413) ;  /* 0x0000004000007947 */ /* 0x000fea0003800000 */
.L_x_2401:
[----:B------:R-:W-:Y:S01]  /*1c5a0*/  IMAD.MOV.U32 R208, RZ, RZ, R5 ;  /* 0x000000ffffd07224 */ /* 0x000fe200078e0005 */
[----:B------:R-:W-:Y:S01]  /*1c5b0*/  MOV R210, RZ ;  /* 0x000000ff00d27202 */ /* 0x000fe20000000f00 */
[----:B------:R-:W-:Y:S01]  /*1c5c0*/  IMAD.MOV.U32 R209, RZ, RZ, RZ ;  /* 0x000000ffffd17224 */ /* 0x000fe200078e00ff */
[----:B------:R-:W-:Y:S02]  /*1c5d0*/  MOV R211, c[0x0][0x53c] ;  /* 0x00014f0000d37a02 */ /* 0x000fe40000000f00 */
.L_x_2413:
[----:B------:R-:W-:Y:S05]  /*1c5e0*/  BSYNC B1 ;  /* 0x0000000000017941 */ /* 0x000fea0003800000 */
.L_x_2399:
[----:B------:R-:W-:Y:S01]  /*1c5f0*/  WARPSYNC 0xffffffff ;  /* 0xffffffff00007948 */ /* 0x000fe20003800000 */
[----:B------:R-:W-:Y:S01]  /*1c600*/  BAR.SYNC.DEFER_BLOCKING 0x4, 0x100 ;  /* 0x0104000000007b1d */ /* 0x000fe20000010000 */
[----:B------:R-:W-:-:S13]  /*1c610*/  ISETP.NE.AND P0, PT, R4, RZ, PT ;  /* 0x000000ff0400720c */ /* 0x000fda0003f05270 */
[----:B------:R1:W-:Y:S04]  /*1c620*/  @!P0 STS.128 [0x24100], R208 ;  /* 0x024100d0ff008388 */ /* 0x0003e80000000c00 */
[----:B------:R-:W-:Y:S06]  /*1c630*/  BAR.ARV 0x5, 0x100 ;  /* 0x0144000000007b1d */ /* 0x000fec0000002000 */
.L_x_2394:
[----:B----4-:R-:W-:-:S13]  /*1c640*/  ISETP.GE.AND P0, PT, R211, c[0x0][0x53c], PT ;  /* 0x00014f00d3007a0c */ /* 0x010fda0003f06270 */
[----:B-123--:R-:W-:Y:S01]  /*1c650*/  @P0 CALL.REL.NOINC `(.L_x_2414) ;  /* 0x0000001000000944 */ /* 0x00efe20003c00000 */
[----:B------:R-:W-:Y:S05]  /*1c660*/  BRA `(.L_x_2415) ;  /* 0xfffe4e7000007947 */ /* 0x000fea000383ffff */
.L_x_2414:
[----:B------:R-:W-:Y:S05]  /*1c670*/  EXIT ;  /* 0x000000000000794d */ /* 0x000fea0003800000 */
.L_x_2241:
[----:B------:R-:W-:Y:S02]  /*1c680*/  MOV R2, 0x1 ;  /* 0x0000000100027802 */ /* 0x000fe40000000f00 */
[----:B------:R-:W-:Y:S02]  /*1c690*/  MOV R0, 0x1c6b0 ;  /* 0x0001c6b000007802 */ /* 0x000fe40000000f00 */
[----:B------:R-:W-:Y:S05]  /*1c6a0*/  CALL.REL.NOINC `($__internal_50_$__cuda_sm70_shflsync_up_p) ;  /* 0x0000162000007944 */ /* 0x000fea0003c00000 */
[----:B-12---:R-:W-:Y:S05]  /*1c6b0*/  BRA `(.L_x_2416) ;  /* 0xfffe3db000007947 */ /* 0x006fea000383ffff */
.L_x_2242:
[----:B------:R-:W-:Y:S02]  /*1c6c0*/  MOV R2, 0x2 ;  /* 0x0000000200027802 */ /* 0x000fe40000000f00 */
[----:B------:R-:W-:Y:S02]  /*1c6d0*/  MOV R0, 0x1c6f0 ;  /* 0x0001c6f000007802 */ /* 0x000fe40000000f00 */
[----:B------:R-:W-:Y:S05]  /*1c6e0*/  CALL.REL.NOINC `($__internal_50_$__cuda_sm70_shflsync_up_p) ;  /* 0x000015e000007944 */ /* 0x000fea0003c00000 */
[----:B--2---:R-:W-:Y:S02]  /*1c6f0*/  SEL R2, R2, RZ, P4 ;  /* 0x000000ff02027207 */ /* 0x004fe40002000000 */
[----:B------:R-:W-:-:S03]  /*1c700*/  MOV R0, 0x1c740 ;  /* 0x0001c74000007802 */ /* 0x000fc60000000f00 */
[----:B-1----:R-:W-:Y:S02]  /*1c710*/  IMAD.IADD R7, R7, 0x1, R2 ;  /* 0x0000000107077824 */ /* 0x002fe400078e0202 */
[----:B------:R-:W-:Y:S02]  /*1c720*/  IMAD.MOV.U32 R2, RZ, RZ, 0x4 ;  /* 0x00000004ff027424 */ /* 0x000fe400078e00ff */
        /* <DEDUP_REMOVED lines=12> */
[----:B------:R-:W-:Y:S02]  /*1c7f0*/  MOV R17, 0x1f ;  /* 0x0000001f00117802 */ /* 0x000fe40000000f00 */
[----:B------:R-:W-:Y:S01]  /*1c800*/  MOV R0, 0x1c850 ;  /* 0x0001c85000007802 */ /* 0x000fe20000000f00 */
[----:B-1----:R-:W-:Y:S02]  /*1c810*/  IMAD.IADD R7, R7, 0x1, R2 ;  /* 0x0000000107077824 */ /* 0x002fe400078e0202 */
[----:B------:R-:W-:Y:S02]  /*1c820*/  IMAD.MOV.U32 R2, RZ, RZ, 0x1f ;  /* 0x0000001fff027424 */ /* 0x000fe400078e00ff */
[----:B------:R-:W-:-:S02]  /*1c830*/  IMAD.MOV.U32 R19, RZ, RZ, R7 ;  /* 0x000000ffff137224 */ /* 0x000fc400078e0007 */
[----:B------:R-:W-:Y:S05]  /*1c840*/  CALL.REL.NOINC `($__internal_49_$__cuda_sm70_shflsync_idx_p) ;  /* 0x0000143000007944 */ /* 0x000fea0003c00000 */
[----:B-12---:R-:W-:Y:S05]  /*1c850*/  BRA `(.L_x_2417) ;  /* 0xfffe3d1000007947 */ /* 0x006fea000383ffff */
.L_x_2244:
[----:B------:R-:W-:Y:S02]  /*1c860*/  SEL R2, RZ, 0x1, P0 ;  /* 0x00000001ff027807 */ /* 0x000fe40000000000 */
[----:B------:R-:W-:-:S02]  /*1c870*/  MOV R0, 0x1c890 ;  /* 0x0001c89000007802 */ /* 0x000fc40000000f00 */
[----:B------:R-:W-:Y:S05]  /*1c880*/  CALL.REL.NOINC `($__internal_51_$__cuda_sm70_votesync_ballot) ;  /* 0x0000149000007944 */ /* 0x000fea0003c00000 */
[----:B------:R-:W-:Y:S05]  /*1c890*/  BRA `(.L_x_2418) ;  /* 0xfffe3d6000007947 */ /* 0x000fea000383ffff */
.L_x_2245:
[----:B------:R-:W-:Y:S01]  /*1c8a0*/  IMAD.MOV.U32 R19, RZ, RZ, R8 ;  /* 0x000000ffff137224 */ /* 0x000fe200078e0008 */
[----:B------:R-:W-:Y:S01]  /*1c8b0*/  MOV R2, R10 ;  /* 0x0000000a00027202 */ /* 0x000fe20000000f00 */
[----:B------:R-:W-:Y:S01]  /*1c8c0*/  IMAD.MOV.U32 R17, RZ, RZ, 0x1f ;  /* 0x0000001fff117424 */ /* 0x000fe200078e00ff */
[----:B------:R-:W-:-:S02]  /*1c8d0*/  MOV R0, 0x1c8f0 ;  /* 0x0001c8f000007802 */ /* 0x000fc40000000f00 */
[----:B------:R-:W-:Y:S05]  /*1c8e0*/  CALL.REL.NOINC `($__internal_49_$__cuda_sm70_shflsync_idx_p) ;  /* 0x0000139000007944 */ /* 0x000fea0003c00000 */
[----:B--2---:R-:W-:Y:S01]  /*1c8f0*/  IMAD.MOV.U32 R8, RZ, RZ, R2 ;  /* 0x000000ffff087224 */ /* 0x004fe200078e0002 */
[----:B-1----:R-:W-:Y:S01]  /*1c900*/  MOV R19, R5 ;  /* 0x0000000500137202 */ /* 0x002fe20000000f00 */
[----:B------:R-:W-:Y:S01]  /*1c910*/  IMAD.MOV.U32 R3, RZ, RZ, RZ ;  /* 0x000000ffff037224 */ /* 0x000fe200078e00ff */
[----:B------:R-:W-:Y:S01]  /*1c920*/  MOV R2, R10 ;  /* 0x0000000a00027202 */ /* 0x000fe20000000f00 */
[----:B------:R-:W-:Y:S01]  /*1c930*/  IMAD.MOV.U32 R17, RZ, RZ, 0x1f ;  /* 0x0000001fff117424 */ /* 0x000fe200078e00ff */
[----:B------:R-:W-:-:S02]  /*1c940*/  MOV R0, 0x1c960 ;  /* 0x0001c96000007802 */ /* 0x000fc40000000f00 */
[----:B------:R-:W-:Y:S05]  /*1c950*/  CALL.REL.NOINC `($__internal_49_$__cuda_sm70_shflsync_idx_p) ;  /* 0x0000132000007944 */ /* 0x000fea0003c00000 */
[----:B--2---:R-:W-:Y:S01]  /*1c960*/  MOV R5, R2 ;  /* 0x0000000200057202 */ /* 0x004fe20000000f00 */
[----:B-1----:R-:W-:Y:S05]  /*1c970*/  BRA `(.L_x_2419) ;  /* 0xfffe3ce000007947 */ /* 0x002fea000383ffff */
.L_x_2248:
[----:B------:R-:W-:Y:S01]  /*1c980*/  IMAD.MOV.U32 R19, RZ, RZ, R7 ;  /* 0x000000ffff137224 */ /* 0x000fe200078e0007 */
[----:B------:R-:W-:-:S02]  /*1c990*/  MOV R17, 0x1f ;  /* 0x0000001f00117802 */ /* 0x000fc40000000f00 */
[----:B------:R-:W-:Y:S02]  /*1c9a0*/  MOV R0, 0x1c9c0 ;  /* 0x0001c9c000007802 */ /* 0x000fe40000000f00 */
[----:B-123--:R-:W-:Y:S05]  /*1c9b0*/  CALL.REL.NOINC `($__internal_49_$__cuda_sm70_shflsync_idx_p) ;  /* 0x000012c000007944 */ /* 0x00efea0003c00000 */
[----:B--2---:R-:W-:Y:S01]  /*1c9c0*/  MOV R3, R2 ;  /* 0x0000000200037202 */ /* 0x004fe20000000f00 */
[----:B-1----:R-:W-:Y:S05]  /*1c9d0*/  BRA `(.L_x_2247) ;  /* 0xfffe3ce000007947 */ /* 0x002fea000383ffff */
.L_x_2287:
[----:B------:R-:W-:Y:S01]  /*1c9e0*/  IMAD.MOV.U32 R19, RZ, RZ, R14 ;  /* 0x000000ffff137224 */ /* 0x000fe200078e000e */
[----:B------:R-:W-:Y:S01]  /*1c9f0*/  MOV R2, RZ ;  /* 0x000000ff00027202 */ /* 0x000fe20000000f00 */
[----:B------:R-:W-:Y:S01]  /*1ca00*/  IMAD.MOV.U32 R17, RZ, RZ, 0x181f ;  /* 0x0000181fff117424 */ /* 0x000fe200078e00ff */
[----:B------:R-:W-:Y:S02]  /*1ca10*/  MOV R0, 0x1ca30 ;  /* 0x0001ca3000007802 */ /* 0x000fe40000000f00 */
[----:B-----5:R-:W-:Y:S05]  /*1ca20*/  CALL.REL.NOINC `($__internal_49_$__cuda_sm70_shflsync_idx_p) ;  /* 0x0000125000007944 */ /* 0x020fea0003c00000 */
[----:B--2---:R-:W-:Y:S01]  /*1ca30*/  MOV R23, R2 ;  /* 0x0000000200177202 */ /* 0x004fe20000000f00 */
[----:B-1----:R-:W-:Y:S05]  /*1ca40*/  BRA `(.L_x_2420) ;  /* 0xfffeb02000007947 */ /* 0x002fea000383ffff */
.L_x_2288:
[----:B------:R-:W-:Y:S01]  /*1ca50*/  IMAD.MOV.U32 R19, RZ, RZ, R18 ;  /* 0x000000ffff137224 */ /* 0x000fe200078e0012 */
[----:B------:R-:W-:Y:S01]  /*1ca60*/  MOV R2, RZ ;  /* 0x000000ff00027202 */ /* 0x000fe20000000f00 */
[----:B------:R-:W-:Y:S01]  /*1ca70*/  IMAD.MOV.U32 R17, RZ, RZ, 0x181f ;  /* 0x0000181fff117424 */ /* 0x000fe200078e00ff */
[----:B------:R-:W-:Y:S02]  /*1ca80*/  MOV R0, 0x1caa0 ;  /* 0x0001caa000007802 */ /* 0x000fe40000000f00 */
[----:B-12--5:R-:W-:Y:S05]  /*1ca90*/  CALL.REL.NOINC `($__internal_49_$__cuda_sm70_shflsync_idx_p) ;  /* 0x000011e000007944 */ /* 0x026fea0003c00000 */
[----:B-12---:R-:W-:Y:S05]  /*1caa0*/  BRA `(.L_x_2421) ;  /* 0xfffeafe000007947 */ /* 0x006fea000383ffff */
.L_x_2291:
[----:B------:R-:W-:Y:S01]  /*1cab0*/  IMAD.MOV.U32 R19, RZ, RZ, R14 ;  /* 0x000000ffff137224 */ /* 0x000fe200078e000e */
[----:B----4-:R-:W-:Y:S01]  /*1cac0*/  MOV R2, 0x1 ;  /* 0x0000000100027802 */ /* 0x010fe20000000f00 */
[----:B--2---:R-:W-:Y:S01]  /*1cad0*/  IMAD.MOV.U32 R17, RZ, RZ, 0x181f ;  /* 0x0000181fff117424 */ /* 0x004fe200078e00ff */
[----:B------:R-:W-:-:S02]  /*1cae0*/  MOV R0, 0x1cb00 ;  /* 0x0001cb0000007802 */ /* 0x000fc40000000f00 */
[----:B-1-3-5:R-:W-:Y:S05]  /*1caf0*/  CALL.REL.NOINC `($__internal_49_$__cuda_sm70_shflsync_idx_p) ;  /* 0x0000118000007944 */ /* 0x02afea0003c00000 */
[----:B--2---:R-:W-:Y:S01]  /*1cb00*/  IMAD.MOV.U32 R23, RZ, RZ, R2 ;  /* 0x000000ffff177224 */ /* 0x004fe200078e0002 */
[----:B------:R-:W-:Y:S01]  /*1cb10*/  MOV R2, 0x1 ;  /* 0x0000000100027802 */ /* 0x000fe20000000f00 */
[----:B-1----:R-:W-:Y:S01]  /*1cb20*/  IMAD.MOV.U32 R19, RZ, RZ, R18 ;  /* 0x000000ffff137224 */ /* 0x002fe200078e0012 */
[----:B------:R-:W-:-:S02]  /*1cb30*/  MOV R17, 0x181f ;  /* 0x0000181f00117802 */ /* 0x000fc40000000f00 */
[----:B------:R-:W-:Y:S02]  /*1cb40*/  MOV R0, 0x1cb60 ;  /* 0x0001cb6000007802 */ /* 0x000fe40000000f00 */
[----:B------:R-:W-:Y:S05]  /*1cb50*/  CALL.REL.NOINC `($__internal_49_$__cuda_sm70_shflsync_idx_p) ;  /* 0x0000112000007944 */ /* 0x000fea0003c00000 */
[----:B-12---:R-:W-:Y:S05]  /*1cb60*/  BRA `(.L_x_2422) ;  /* 0xfffeb08000007947 */ /* 0x006fea000383ffff */
.L_x_2294:
[----:B------:R-:W-:Y:S01]  /*1cb70*/  IMAD.MOV.U32 R19, RZ, RZ, R14 ;  /* 0x000000ffff137224 */ /* 0x000fe200078e000e */
[----:B----4-:R-:W-:Y:S01]  /*1cb80*/  MOV R2, 0x2 ;  /* 0x0000000200027802 */ /* 0x010fe20000000f00 */
[----:B-1----:R-:W-:Y:S01]  /*1cb90*/  IMAD.MOV.U32 R17, RZ, RZ, 0x181f ;  /* 0x0000181fff117424 */ /* 0x002fe200078e00ff */
[----:B------:R-:W-:Y:S02]  /*1cba0*/  MOV R0, 0x1cbc0 ;  /* 0x0001cbc000007802 */ /* 0x000fe40000000f00 */
[----:B--23-5:R-:W-:Y:S05]  /*1cbb0*/  CALL.REL.NOINC `($__internal_49_$__cuda_sm70_shflsync_idx_p) ;  /* 0x000010c000007944 */ /* 0x02cfea0003c00000 */
[----:B--2---:R-:W-:Y:S01]  /*1cbc0*/  MOV R23, R2 ;  /* 0x0000000200177202 */ /* 0x004fe20000000f00 */
[----:B-1----:R-:W-:Y:S05]  /*1cbd0*/  BRA `(.L_x_2423) ;  /* 0xfffeb14000007947 */ /* 0x002fea000383ffff */
.L_x_2295:
[----:B------:R-:W-:Y:S01]  /*1cbe0*/  IMAD.MOV.U32 R19, RZ, RZ, R18 ;  /* 0x000000ffff137224 */ /* 0x000fe200078e0012 */
[----:B----4-:R-:W-:Y:S01]  /*1cbf0*/  MOV R2, 0x2 ;  /* 0x0000000200027802 */ /* 0x010fe20000000f00 */
[----:B------:R-:W-:Y:S01]  /*1cc00*/  IMAD.MOV.U32 R17, RZ, RZ, 0x181f ;  /* 0x0000181fff117424 */ /* 0x000fe200078e00ff */
[----:B------:R-:W-:Y:S02]  /*1cc10*/  MOV R0, 0x1cc30 ;  /* 0x0001cc3000007802 */ /* 0x000fe40000000f00 */
[----:B-123-5:R-:W-:Y:S05]  /*1cc20*/  CALL.REL.NOINC `($__internal_49_$__cuda_sm70_shflsync_idx_p) ;  /* 0x0000105000007944 */ /* 0x02efea0003c00000 */
[----:B-12---:R-:W-:Y:S05]  /*1cc30*/  BRA `(.L_x_2424) ;  /* 0xfffeb10000007947 */ /* 0x006fea000383ffff */
.L_x_2298:
[----:B------:R-:W-:Y:S01]  /*1cc40*/  IMAD.MOV.U32 R19, RZ, RZ, R14 ;  /* 0x000000ffff137224 */ /* 0x000fe200078e000e */
[----:B-1----:R-:W-:Y:S01]  /*1cc50*/  MOV R2, 0x3 ;  /* 0x0000000300027802 */ /* 0x002fe20000000f00 */
[----:B------:R-:W-:Y:S01]  /*1cc60*/  IMAD.MOV.U32 R17, RZ, RZ, 0x181f ;  /* 0x0000181fff117424 */ /* 0x000fe200078e00ff */
[----:B------:R-:W-:-:S02]  /*1cc70*/  MOV R0, 0x1cc90 ;  /* 0x0001cc9000007802 */ /* 0x000fc40000000f00 */
[----:B--2345:R-:W-:Y:S05]  /*1cc80*/  CALL.REL.NOINC `($__internal_49_$__cuda_sm70_shflsync_idx_p) ;  /* 0x00000ff000007944 */ /* 0x03cfea0003c00000 */
[----:B--2---:R-:W-:Y:S01]  /*1cc90*/  IMAD.MOV.U32 R23, RZ, RZ, R2 ;  /* 0x000000ffff177224 */ /* 0x004fe200078e0002 */
[----:B------:R-:W-:Y:S01]  /*1cca0*/  MOV R2, 0x3 ;  /* 0x0000000300027802 */ /* 0x000fe20000000f00 */
[----:B-1----:R-:W-:Y:S01]  /*1ccb0*/  IMAD.MOV.U32 R19, RZ, RZ, R18 ;  /* 0x000000ffff137224 */ /* 0x002fe200078e0012 */
[----:B------:R-:W-:-:S02]  /*1ccc0*/  MOV R17, 0x181f ;  /* 0x0000181f00117802 */ /* 0x000fc40000000f00 */
[----:B------:R-:W-:Y:S02]  /*1ccd0*/  MOV R0, 0x1ccf0 ;  /* 0x0001ccf000007802 */ /* 0x000fe40000000f00 */
[----:B------:R-:W-:Y:S05]  /*1cce0*/  CALL.REL.NOINC `($__internal_49_$__cuda_sm70_shflsync_idx_p) ;  /* 0x00000f9000007944 */ /* 0x000fea0003c00000 */
[----:B-12---:R-:W-:Y:S05]  /*1ccf0*/  BRA `(.L_x_2425) ;  /* 0xfffeb18000007947 */ /* 0x006fea000383ffff */
.L_x_2353:
[----:B------:R-:W-:Y:S01]  /*1cd00*/  IMAD.MOV.U32 R12, RZ, RZ, R239 ;  /* 0x000000ffff0c7224 */ /* 0x000fe200078e00ef */
[----:B------:R-:W-:Y:S02]  /*1cd10*/  MOV R5, 0x2 ;  /* 0x0000000200057802 */ /* 0x000fe40000000f00 */
[----:B------:R-:W-:Y:S02]  /*1cd20*/  MOV R8, 0x1cd40 ;  /* 0x0001cd4000087802 */ /* 0x000fe40000000f00 */
[----:B------:R-:W-:Y:S05]  /*1cd30*/  CALL.REL.NOINC `($__internal_48_$__cuda_sm70_shflsync_bfly_p) ;  /* 0x00000f0000007944 */ /* 0x000fea0003c00000 */
[----:B-12---:R-:W-:Y:S05]  /*1cd40*/  BRA `(.L_x_2426) ;  /* 0xffffad4000007947 */ /* 0x006fea000383ffff */
.L_x_2354:
[----:B------:R-:W-:Y:S01]  /*1cd50*/  IMAD.MOV.U32 R12, RZ, RZ, R14 ;  /* 0x000000ffff0c7224 */ /* 0x000fe200078e000e */
[----:B------:R-:W-:Y:S02]  /*1cd60*/  MOV R5, 0x1 ;  /* 0x0000000100057802 */ /* 0x000fe40000000f00 */
[----:B------:R-:W-:Y:S02]  /*1cd70*/  MOV R8, 0x1cd90 ;  /* 0x0001cd9000087802 */ /* 0x000fe40000000f00 */
[----:B-1----:R-:W-:Y:S05]  /*1cd80*/  CALL.REL.NOINC `($__internal_48_$__cuda_sm70_shflsync_bfly_p) ;  /* 0x00000eb000007944 */ /* 0x002fea0003c00000 */
[----:B--2---:R-:W-:Y:S01]  /*1cd90*/  FADD.FTZ R4, R14, R5 ;  /* 0x000000050e047221 */ /* 0x004fe20000010000 */
[----:B-1----:R-:W-:Y:S02]  /*1cda0*/  MOV R12, R238 ;  /* 0x000000ee000c7202 */ /* 0x002fe40000000f00 */
[----:B------:R-:W-:Y:S02]  /*1cdb0*/  MOV R5, 0x2 ;  /* 0x0000000200057802 */ /* 0x000fe40000000f00 */
[----:B------:R-:W-:-:S02]  /*1cdc0*/  MOV R8, 0x1cde0 ;  /* 0x0001cde000087802 */ /* 0x000fc40000000f00 */
[----:B------:R-:W-:Y:S05]  /*1cdd0*/  CALL.REL.NOINC `($__internal_48_$__cuda_sm70_shflsync_bfly_p) ;  /* 0x00000e6000007944 */ /* 0x000fea0003c00000 */
[----:B-12---:R-:W-:Y:S01]  /*1cde0*/  FADD.FTZ R12, R238, R5 ;  /* 0x00000005ee0c7221 */ /* 0x006fe20000010000 */
[----:B------:R-:W-:-:S02]  /*1cdf0*/  MOV R5, 0x1 ;  /* 0x0000000100057802 */ /* 0x000fc40000000f00 */
[----:B------:R-:W-:Y:S02]  /*1ce00*/  MOV R8, 0x1ce20 ;  /* 0x0001ce2000087802 */ /* 0x000fe40000000f00 */
[----:B------:R-:W-:Y:S05]  /*1ce10*/  CALL.REL.NOINC `($__internal_48_$__cuda_sm70_shflsync_bfly_p) ;  /* 0x00000e2000007944 */ /* 0x000fea0003c00000 */
[----:B-12---:R-:W-:Y:S01]  /*1ce20*/  MOV R3, R5 ;  /* 0x0000000500037202 */ /* 0x006fe20000000f00 */
[----:B------:R-:W-:Y:S05]  /*1ce30*/  BRA `(.L_x_2427) ;  /* 0xffffacc000007947 */ /* 0x000fea000383ffff */
.L_x_2361:
[----:B--234-:R-:W-:Y:S01]  /*1ce40*/  IMAD.MOV.U32 R19, RZ, RZ, R18 ;  /* 0x000000ffff137224 */ /* 0x01cfe200078e0012 */
[----:B------:R-:W-:Y:S01]  /*1ce50*/  MOV R2, RZ ;  /* 0x000000ff00027202 */ /* 0x000fe20000000f00 */
[----:B------:R-:W-:Y:S01]  /*1ce60*/  IMAD.MOV.U32 R17, RZ, RZ, 0x181f ;  /* 0x0000181fff117424 */ /* 0x000fe200078e00ff */
[----:B------:R-:W-:Y:S02]  /*1ce70*/  MOV R0, 0x1ce90 ;  /* 0x0001ce9000007802 */ /* 0x000fe40000000f00 */
[----:B-1----:R-:W-:Y:S05]  /*1ce80*/  CALL.REL.NOINC `($__internal_49_$__cuda_sm70_shflsync_idx_p) ;  /* 0x00000df000007944 */ /* 0x002fea0003c00000 */
[----:B--2---:R-:W-:Y:S01]  /*1ce90*/  MOV R22, R2 ;  /* 0x0000000200167202 */ /* 0x004fe20000000f00 */
[----:B-1----:R-:W-:Y:S05]  /*1cea0*/  BRA `(.L_x_2428) ;  /* 0xffffc57000007947 */ /* 0x002fea000383ffff */
.L_x_2362:
[----:B------:R-:W-:Y:S01]  /*1ceb0*/  IMAD.MOV.U32 R19, RZ, RZ, R8 ;  /* 0x000000ffff137224 */ /* 0x000fe200078e0008 */
[----:B------:R-:W-:Y:S01]  /*1cec0*/  MOV R2, RZ ;  /* 0x000000ff00027202 */ /* 0x000fe20000000f00 */
[----:B------:R-:W-:Y:S01]  /*1ced0*/  IMAD.MOV.U32 R17, RZ, RZ, 0x181f ;  /* 0x0000181fff117424 */ /* 0x000fe200078e00ff */
[----:B------:R-:W-:Y:S02]  /*1cee0*/  MOV R0, 0x1cf00 ;  /* 0x0001cf0000007802 */ /* 0x000fe40000000f00 */
[----:B-123--:R-:W-:Y:S05]  /*1cef0*/  CALL.REL.NOINC `($__internal_49_$__cuda_sm70_shflsync_idx_p) ;  /* 0x00000d8000007944 */ /* 0x00efea0003c00000 */
[----:B-12---:R-:W-:Y:S05]  /*1cf00*/  BRA `(.L_x_2429) ;  /* 0xffffc53000007947 */ /* 0x006fea000383ffff */
.L_x_2365:
[----:B------:R-:W-:Y:S01]  /*1cf10*/  IMAD.MOV.U32 R19, RZ, RZ, R18 ;  /* 0x000000ffff137224 */ /* 0x000fe200078e0012 */
[----:B--2---:R-:W-:Y:S01]  /*1cf20*/  MOV R2, 0x1 ;  /* 0x0000000100027802 */ /* 0x004fe20000000f00 */
[----:B------:R-:W-:Y:S01]  /*1cf30*/  IMAD.MOV.U32 R17, RZ, RZ, 0x181f ;  /* 0x0000181fff117424 */ /* 0x000fe200078e00ff */
[----:B------:R-:W-:-:S02]  /*1cf40*/  MOV R0, 0x1cf60 ;  /* 0x0001cf6000007802 */ /* 0x000fc40000000f00 */
[----:B-1-34-:R-:W-:Y:S05]  /*1cf50*/  CALL.REL.NOINC `($__internal_49_$__cuda_sm70_shflsync_idx_p) ;  /* 0x00000d2000007944 */ /* 0x01afea0003c00000 */
[----:B--2---:R-:W-:Y:S01]  /*1cf60*/  IMAD.MOV.U32 R22, RZ, RZ, R2 ;  /* 0x000000ffff167224 */ /* 0x004fe200078e0002 */
[----:B------:R-:W-:Y:S01]  /*1cf70*/  MOV R2, 0x1 ;  /* 0x0000000100027802 */ /* 0x000fe20000000f00 */
[----:B-1----:R-:W-:Y:S01]  /*1cf80*/  IMAD.MOV.U32 R19, RZ, RZ, R8 ;  /* 0x000000ffff137224 */ /* 0x002fe200078e0008 */
[----:B------:R-:W-:-:S02]  /*1cf90*/  MOV R17, 0x181f ;  /* 0x0000181f00117802 */ /* 0x000fc40000000f00 */
[----:B------:R-:W-:Y:S02]  /*1cfa0*/  MOV R0, 0x1cfc0 ;  /* 0x0001cfc000007802 */ /* 0x000fe40000000f00 */
[----:B------:R-:W-:Y:S05]  /*1cfb0*/  CALL.REL.NOINC `($__internal_49_$__cuda_sm70_shflsync_idx_p) ;  /* 0x00000cc000007944 */ /* 0x000fea0003c00000 */
[----:B-12---:R-:W-:Y:S05]  /*1cfc0*/  BRA `(.L_x_2430) ;  /* 0xffffc5d000007947 */ /* 0x006fea000383ffff */
.L_x_2368:
[----:B------:R-:W-:Y:S01]  /*1cfd0*/  IMAD.MOV.U32 R19, RZ, RZ, R18 ;  /* 0x000000ffff137224 */ /* 0x000fe200078e0012 */
[----:B--2---:R-:W-:Y:S01]  /*1cfe0*/  MOV R2, 0x2 ;  /* 0x0000000200027802 */ /* 0x004fe20000000f00 */
[----:B-1----:R-:W-:Y:S01]  /*1cff0*/  IMAD.MOV.U32 R17, RZ, RZ, 0x181f ;  /* 0x0000181fff117424 */ /* 0x002fe200078e00ff */
[----:B------:R-:W-:Y:S02]  /*1d000*/  MOV R0, 0x1d020 ;  /* 0x0001d02000007802 */ /* 0x000fe40000000f00 */
[----:B---34-:R-:W-:Y:S05]  /*1d010*/  CALL.REL.NOINC `($__internal_49_$__cuda_sm70_shflsync_idx_p) ;  /* 0x00000c6000007944 */ /* 0x018fea0003c00000 */
[----:B--2---:R-:W-:Y:S01]  /*1d020*/  MOV R22, R2 ;  /* 0x0000000200167202 */ /* 0x004fe20000000f00 */
[----:B-1----:R-:W-:Y:S05]  /*1d030*/  BRA `(.L_x_2431) ;  /* 0xffffc69000007947 */ /* 0x002fea000383ffff */
.L_x_2369:
[----:B------:R-:W-:Y:S01]  /*1d040*/  IMAD.MOV.U32 R19, RZ, RZ, R8 ;  /* 0x000000ffff137224 */ /* 0x000fe200078e0008 */
[----:B--2---:R-:W-:Y:S01]  /*1d050*/  MOV R2, 0x2 ;  /* 0x0000000200027802 */ /* 0x004fe20000000f00 */
[----:B-1----:R-:W-:Y:S01]  /*1d060*/  IMAD.MOV.U32 R17, RZ, RZ, 0x181f ;  /* 0x0000181fff117424 */ /* 0x002fe200078e00ff */
[----:B------:R-:W-:Y:S02]  /*1d070*/  MOV R0, 0x1d090 ;  /* 0x0001d09000007802 */ /* 0x000fe40000000f00 */
[----:B---34-:R-:W-:Y:S05]  /*1d080*/  CALL.REL.NOINC `($__internal_49_$__cuda_sm70_shflsync_idx_p) ;  /* 0x00000bf000007944 */ /* 0x018fea0003c00000 */
[----:B-12---:R-:W-:Y:S05]  /*1d090*/  BRA `(.L_x_2432) ;  /* 0xffffc65000007947 */ /* 0x006fea000383ffff */
.L_x_2372:
[----:B------:R-:W-:Y:S01]  /*1d0a0*/  IMAD.MOV.U32 R19, RZ, RZ, R18 ;  /* 0x000000ffff137224 */ /* 0x000fe200078e0012 */
[----:B----4-:R-:W-:Y:S01]  /*1d0b0*/  MOV R2, 0x3 ;  /* 0x0000000300027802 */ /* 0x010fe20000000f00 */
[----:B-1----:R-:W-:Y:S01]  /*1d0c0*/  IMAD.MOV.U32 R17, RZ, RZ, 0x181f ;  /* 0x0000181fff117424 */ /* 0x002fe200078e00ff */
[----:B------:R-:W-:-:S02]  /*1d0d0*/  MOV R0, 0x1d0f0 ;  /* 0x0001d0f000007802 */ /* 0x000fc40000000f00 */
[----:B--23--:R-:W-:Y:S05]  /*1d0e0*/  CALL.REL.NOINC `($__internal_49_$__cuda_sm70_shflsync_idx_p) ;  /* 0x00000b9000007944 */ /* 0x00cfea0003c00000 */
[----:B--2---:R-:W-:Y:S01]  /*1d0f0*/  IMAD.MOV.U32 R18, RZ, RZ, R2 ;  /* 0x000000ffff127224 */ /* 0x004fe200078e0002 */
[----:B------:R-:W-:Y:S01]  /*1d100*/  MOV R2, 0x3 ;  /* 0x0000000300027802 */ /* 0x000fe20000000f00 */
[----:B-1----:R-:W-:Y:S01]  /*1d110*/  IMAD.MOV.U32 R19, RZ, RZ, R8 ;  /* 0x000000ffff137224 */ /* 0x002fe200078e0008 */
[----:B------:R-:W-:-:S02]  /*1d120*/  MOV R17, 0x181f ;  /* 0x0000181f00117802 */ /* 0x000fc40000000f00 */
[----:B------:R-:W-:Y:S02]  /*1d130*/  MOV R0, 0x1d150 ;  /* 0x0001d15000007802 */ /* 0x000fe40000000f00 */
[----:B------:R-:W-:Y:S05]  /*1d140*/  CALL.REL.NOINC `($__internal_49_$__cuda_sm70_shflsync_idx_p) ;  /* 0x00000b3000007944 */ /* 0x000fea0003c00000 */
[----:B-12---:R-:W-:Y:S05]  /*1d150*/  BRA `(.L_x_2433) ;  /* 0xffffc6d000007947 */ /* 0x006fea000383ffff */
.L_x_2374:
[----:B------:R-:W-:Y:S01]  /*1d160*/  IMAD.MOV.U32 R19, RZ, RZ, R162 ;  /* 0x000000ffff137224 */ /* 0x000fe200078e00a2 */
[----:B------:R-:W-:Y:S01]  /*1d170*/  MOV R2, RZ ;  /* 0x000000ff00027202 */ /* 0x000fe20000000f00 */
[----:B------:R-:W-:Y:S01]  /*1d180*/  IMAD.MOV.U32 R17, RZ, RZ, 0x1c1f ;  /* 0x00001c1fff117424 */ /* 0x000fe200078e00ff */
[----:B------:R-:W-:Y:S02]  /*1d190*/  MOV R0, 0x1d1b0 ;  /* 0x0001d1b000007802 */ /* 0x000fe40000000f00 */
[----:B------:R-:W-:Y:S05]  /*1d1a0*/  CALL.REL.NOINC `($__internal_49_$__cuda_sm70_shflsync_idx_p) ;  /* 0x00000ad000007944 */ /* 0x000fea0003c00000 */
[----:B--2---:R-:W-:Y:S01]  /*1d1b0*/  MOV R165, R2 ;  /* 0x0000000200a57202 */ /* 0x004fe20000000f00 */
[----:B-1----:R-:W-:Y:S05]  /*1d1c0*/  BRA `(.L_x_2434) ;  /* 0xffffc98000007947 */ /* 0x002fea000383ffff */
.L_x_2375:
[----:B------:R-:W-:Y:S01]  /*1d1d0*/  IMAD.MOV.U32 R19, RZ, RZ, R163 ;  /* 0x000000ffff137224 */ /* 0x000fe200078e00a3 */
[----:B------:R-:W-:Y:S01]  /*1d1e0*/  MOV R2, RZ ;  /* 0x000000ff00027202 */ /* 0x000fe20000000f00 */
[----:B------:R-:W-:Y:S01]  /*1d1f0*/  IMAD.MOV.U32 R17, RZ, RZ, 0x1c1f ;  /* 0x00001c1fff117424 */ /* 0x000fe200078e00ff */
[----:B------:R-:W-:Y:S02]  /*1d200*/  MOV R0, 0x1d220 ;  /* 0x0001d22000007802 */ /* 0x000fe40000000f00 */
[----:B-12---:R-:W-:Y:S05]  /*1d210*/  CALL.REL.NOINC `($__internal_49_$__cuda_sm70_shflsync_idx_p) ;  /* 0x00000a6000007944 */ /* 0x006fea0003c00000 */
[----:B-12---:R-:W-:Y:S05]  /*1d220*/  BRA `(.L_x_2435) ;  /* 0xffffc94000007947 */ /* 0x006fea000383ffff */
.L_x_2378:
        /* <DEDUP_REMOVED lines=12> */
.L_x_2382:
[----:B------:R-:W-:Y:S01]  /*1d2f0*/  IMAD.MOV.U32 R19, RZ, RZ, R6 ;  /* 0x000000ffff137224 */ /* 0x000fe200078e0006 */
[----:B------:R-:W-:Y:S01]  /*1d300*/  MOV R2, RZ ;  /* 0x000000ff00027202 */ /* 0x000fe20000000f00 */
[----:B------:R-:W-:Y:S01]  /*1d310*/  IMAD.MOV.U32 R17, RZ, RZ, 0x181f ;  /* 0x0000181fff117424 */ /* 0x000fe200078e00ff */
[----:B------:R-:W-:Y:S02]  /*1d320*/  MOV R0, 0x1d340 ;  /* 0x0001d34000007802 */ /* 0x000fe40000000f00 */
[----:B-1----:R-:W-:Y:S05]  /*1d330*/  CALL.REL.NOINC `($__internal_49_$__cuda_sm70_shflsync_idx_p) ;  /* 0x0000094000007944 */ /* 0x002fea0003c00000 */
[----:B--2---:R-:W-:Y:S01]  /*1d340*/  MOV R7, R2 ;  /* 0x0000000200077202 */ /* 0x004fe20000000f00 */
[----:B-1----:R-:W-:Y:S05]  /*1d350*/  BRA `(.L_x_2437) ;  /* 0xffffdec000007947 */ /* 0x002fea000383ffff */
.L_x_2383:
[----:B------:R-:W-:Y:S01]  /*1d360*/  IMAD.MOV.U32 R19, RZ, RZ, R5 ;  /* 0x000000ffff137224 */ /* 0x000fe200078e0005 */
[----:B------:R-:W-:Y:S01]  /*1d370*/  MOV R2, RZ ;  /* 0x000000ff00027202 */ /* 0x000fe20000000f00 */
[----:B------:R-:W-:Y:S01]  /*1d380*/  IMAD.MOV.U32 R17, RZ, RZ, 0x181f ;  /* 0x0000181fff117424 */ /* 0x000fe200078e00ff */
[----:B------:R-:W-:Y:S02]  /*1d390*/  MOV R0, 0x1d3b0 ;  /* 0x0001d3b000007802 */ /* 0x000fe40000000f00 */
[----:B-123--:R-:W-:Y:S05]  /*1d3a0*/  CALL.REL.NOINC `($__internal_49_$__cuda_sm70_shflsync_idx_p) ;  /* 0x000008d000007944 */ /* 0x00efea0003c00000 */
[----:B-12---:R-:W-:Y:S05]  /*1d3b0*/  BRA `(.L_x_2438) ;  /* 0xffffde8000007947 */ /* 0x006fea000383ffff */
.L_x_2386:
[----:B-1----:R-:W-:Y:S01]  /*1d3c0*/  IMAD.MOV.U32 R19, RZ, RZ, R6 ;  /* 0x000000ffff137224 */ /* 0x002fe200078e0006 */
[----:B------:R-:W-:Y:S01]  /*1d3d0*/  MOV R2, 0x1 ;  /* 0x0000000100027802 */ /* 0x000fe20000000f00 */
[----:B------:R-:W-:Y:S01]  /*1d3e0*/  IMAD.MOV.U32 R17, RZ, RZ, 0x181f ;  /* 0x0000181fff117424 */ /* 0x000fe200078e00ff */
[----:B------:R-:W-:-:S02]  /*1d3f0*/  MOV R0, 0x1d410 ;  /* 0x0001d41000007802 */ /* 0x000fc40000000f00 */
[----:B--234-:R-:W-:Y:S05]  /*1d400*/  CALL.REL.NOINC `($__internal_49_$__cuda_sm70_shflsync_idx_p) ;  /* 0x0000087000007944 */ /* 0x01cfea0003c00000 */
[----:B--2---:R-:W-:Y:S01]  /*1d410*/  IMAD.MOV.U32 R7, RZ, RZ, R2 ;  /* 0x000000ffff077224 */ /* 0x004fe200078e0002 */
[----:B------:R-:W-:Y:S01]  /*1d420*/  MOV R2, 0x1 ;  /* 0x0000000100027802 */ /* 0x000fe20000000f00 */
[----:B-1----:R-:W-:Y:S01]  /*1d430*/  IMAD.MOV.U32 R19, RZ, RZ, R5 ;  /* 0x000000ffff137224 */ /* 0x002fe200078e0005 */
[----:B------:R-:W-:-:S02]  /*1d440*/  MOV R17, 0x181f ;  /* 0x0000181f00117802 */ /* 0x000fc40000000f00 */
[----:B------:R-:W-:Y:S02]  /*1d450*/  MOV R0, 0x1d470 ;  /* 0x0001d47000007802 */ /* 0x000fe40000000f00 */
[----:B------:R-:W-:Y:S05]  /*1d460*/  CALL.REL.NOINC `($__internal_49_$__cuda_sm70_shflsync_idx_p) ;  /* 0x0000081000007944 */ /* 0x000fea0003c00000 */
[----:B-12---:R-:W-:Y:S05]  /*1d470*/  BRA `(.L_x_2439) ;  /* 0xffffdf3000007947 */ /* 0x006fea000383ffff */
.L_x_2389:
[----:B-1----:R-:W-:Y:S01]  /*1d480*/  IMAD.MOV.U32 R19, RZ, RZ, R6 ;  /* 0x000000ffff137224 */ /* 0x002fe200078e0006 */
[----:B------:R-:W-:Y:S01]  /*1d490*/  MOV R2, 0x2 ;  /* 0x0000000200027802 */ /* 0x000fe20000000f00 */
[----:B------:R-:W-:Y:S01]  /*1d4a0*/  IMAD.MOV.U32 R17, RZ, RZ, 0x181f ;  /* 0x0000181fff117424 */ /* 0x000fe200078e00ff */
[----:B------:R-:W-:Y:S02]  /*1d4b0*/  MOV R0, 0x1d4d0 ;  /* 0x0001d4d000007802 */ /* 0x000fe40000000f00 */
[----:B--234-:R-:W-:Y:S05]  /*1d4c0*/  CALL.REL.NOINC `($__internal_49_$__cuda_sm70_shflsync_idx_p) ;  /* 0x000007b000007944 */ /* 0x01cfea0003c00000 */
[----:B--2---:R-:W-:Y:S01]  /*1d4d0*/  MOV R7, R2 ;  /* 0x0000000200077202 */ /* 0x004fe20000000f00 */
[----:B-1----:R-:W-:Y:S05]  /*1d4e0*/  BRA `(.L_x_2440) ;  /* 0xffffdff000007947 */ /* 0x002fea000383ffff */
.L_x_2390:
[----:B-1----:R-:W-:Y:S01]  /*1d4f0*/  IMAD.MOV.U32 R19, RZ, RZ, R5 ;  /* 0x000000ffff137224 */ /* 0x002fe200078e0005 */
[----:B------:R-:W-:Y:S01]  /*1d500*/  MOV R2, 0x2 ;  /* 0x0000000200027802 */ /* 0x000fe20000000f00 */
[----:B------:R-:W-:Y:S01]  /*1d510*/  IMAD.MOV.U32 R17, RZ, RZ, 0x181f ;  /* 0x0000181fff117424 */ /* 0x000fe200078e00ff */
[----:B------:R-:W-:Y:S02]  /*1d520*/  MOV R0, 0x1d540 ;  /* 0x0001d54000007802 */ /* 0x000fe40000000f00 */
[----:B--234-:R-:W-:Y:S05]  /*1d530*/  CALL.REL.NOINC `($__internal_49_$__cuda_sm70_shflsync_idx_p) ;  /* 0x0000074000007944 */ /* 0x01cfea0003c00000 */
[----:B-12---:R-:W-:Y:S05]  /*1d540*/  BRA `(.L_x_2441) ;  /* 0xffffdfb000007947 */ /* 0x006fea000383ffff */
.L_x_2393:
[----:B--2---:R-:W-:Y:S01]  /*1d550*/  IMAD.MOV.U32 R19, RZ, RZ, R6 ;  /* 0x000000ffff137224 */ /* 0x004fe200078e0006 */
[----:B------:R-:W-:Y:S01]  /*1d560*/  MOV R2, 0x3 ;  /* 0x0000000300027802 */ /* 0x000fe20000000f00 */
        /* <DEDUP_REMOVED lines=10> */
.L_x_2395:
[----:B------:R-:W-:Y:S01]  /*1d610*/  IMAD.MOV.U32 R19, RZ, RZ, R3 ;  /* 0x000000ffff137224 */ /* 0x000fe200078e0003 */
[----:B------:R-:W-:Y:S01]  /*1d620*/  MOV R2, RZ ;  /* 0x000000ff00027202 */ /* 0x000fe20000000f00 */
[----:B------:R-:W-:Y:S01]  /*1d630*/  IMAD.MOV.U32 R17, RZ, RZ, 0x1f ;  /* 0x0000001fff117424 */ /* 0x000fe200078e00ff */
[----:B------:R-:W-:Y:S02]  /*1d640*/  MOV R0, 0x1d660 ;  /* 0x0001d66000007802 */ /* 0x000fe40000000f00 */
[----:B---3--:R-:W-:Y:S05]  /*1d650*/  CALL.REL.NOINC `($__internal_49_$__cuda_sm70_shflsync_idx_p) ;  /* 0x0000062000007944 */ /* 0x008fea0003c00000 */
[----:B--2---:R-:W-:Y:S01]  /*1d660*/  MOV R5, R2 ;  /* 0x0000000200057202 */ /* 0x004fe20000000f00 */
[----:B-1----:R-:W-:Y:S05]  /*1d670*/  BRA `(.L_x_2443) ;  /* 0xffffe17000007947 */ /* 0x002fea000383ffff */
.L_x_2396:
[----:B------:R-:W-:Y:S01]  /*1d680*/  IMAD.MOV.U32 R19, RZ, RZ, R3 ;  /* 0x000000ffff137224 */ /* 0x000fe200078e0003 */
[----:B------:R-:W-:Y:S01]  /*1d690*/  MOV R2, 0x1 ;  /* 0x0000000100027802 */ /* 0x000fe20000000f00 */
[----:B------:R-:W-:Y:S01]  /*1d6a0*/  IMAD.MOV.U32 R17, RZ, RZ, 0x1f ;  /* 0x0000001fff117424 */ /* 0x000fe200078e00ff */
[----:B------:R-:W-:Y:S02]  /*1d6b0*/  MOV R0, 0x1d6d0 ;  /* 0x0001d6d000007802 */ /* 0x000fe40000000f00 */
[----:B-12---:R-:W-:Y:S05]  /*1d6c0*/  CALL.REL.NOINC `($__internal_49_$__cuda_sm70_shflsync_idx_p) ;  /* 0x000005b000007944 */ /* 0x006fea0003c00000 */
[----:B--2---:R-:W-:Y:S01]  /*1d6d0*/  MOV R3, R2 ;  /* 0x0000000200037202 */ /* 0x004fe20000000f00 */
[----:B-1----:R-:W-:Y:S05]  /*1d6e0*/  BRA `(.L_x_2444) ;  /* 0xffffe12000007947 */ /* 0x002fea000383ffff */
.L_x_2397:
[----:B------:R-:W-:Y:S02]  /*1d6f0*/  MOV R2, 0x1 ;  /* 0x0000000100027802 */ /* 0x000fe40000000f00 */
[----:B------:R-:W-:-:S02]  /*1d700*/  MOV R0, 0x1d720 ;  /* 0x0001d72000007802 */ /* 0x000fc40000000f00 */
[----:B-12---:R-:W-:Y:S05]  /*1d710*/  CALL.REL.NOINC `($__internal_50_$__cuda_sm70_shflsync_up_p) ;  /* 0x000005b000007944 */ /* 0x006fea0003c00000 */
[----:B-12---:R-:W-:Y:S05]  /*1d720*/  BRA `(.L_x_2445) ;  /* 0xffffe20000007947 */ /* 0x006fea000383ffff */
.L_x_2398:
[----:B------:R-:W-:Y:S02]  /*1d730*/  MOV R2, 0x2 ;  /* 0x0000000200027802 */ /* 0x000fe40000000f00 */
[----:B------:R-:W-:-:S02]  /*1d740*/  MOV R0, 0x1d760 ;  /* 0x0001d76000007802 */ /* 0x000fc40000000f00 */
[----:B-12---:R-:W-:Y:S05]  /*1d750*/  CALL.REL.NOINC `($__internal_50_$__cuda_sm70_shflsync_up_p) ;  /* 0x0000057000007944 */ /* 0x006fea0003c00000 */
        /* <DEDUP_REMOVED lines=23> */
.L_x_2402:
[----:B------:R-:W-:Y:S01]  /*1d8d0*/  IMAD.MOV.U32 R7, RZ, RZ, R3 ;  /* 0x000000ffff077224 */ /* 0x000fe200078e0003 */
[----:B------:R-:W-:-:S02]  /*1d8e0*/  MOV R2, 0x1 ;  /* 0x0000000100027802 */ /* 0x000fc40000000f00 */
[----:B------:R-:W-:Y:S02]  /*1d8f0*/  MOV R0, 0x1d910 ;  /* 0x0001d91000007802 */ /* 0x000fe40000000f00 */
[----:B------:R-:W-:Y:S05]  /*1d900*/  CALL.REL.NOINC `($__internal_50_$__cuda_sm70_shflsync_up_p) ;  /* 0x000003c000007944 */ /* 0x000fea0003c00000 */
[----:B-12---:R-:W-:Y:S05]  /*1d910*/  BRA `(.L_x_2447) ;  /* 0xffffe26000007947 */ /* 0x006fea000383ffff */
.L_x_2403:
[----:B------:R-:W-:Y:S01]  /*1d920*/  IMAD.MOV.U32 R7, RZ, RZ, R3 ;  /* 0x000000ffff077224 */ /* 0x000fe200078e0003 */
        /* <DEDUP_REMOVED lines=26> */
.L_x_2405:
[----:B------:R-:W-:Y:S02]  /*1dad0*/  SEL R2, RZ, 0x1, P0 ;  /* 0x00000001ff027807 */ /* 0x000fe40000000000 */
[----:B------:R-:W-:-:S02]  /*1dae0*/  MOV R0, 0x1db00 ;  /* 0x0001db0000007802 */ /* 0x000fc40000000f00 */
[----:B---3--:R-:W-:Y:S05]  /*1daf0*/  CALL.REL.NOINC `($__internal_51_$__cuda_sm70_votesync_ballot) ;  /* 0x0000022000007944 */ /* 0x008fea0003c00000 */
[----:B------:R-:W-:Y:S05]  /*1db00*/  BRA `(.L_x_2449) ;  /* 0xffffe20000007947 */ /* 0x000fea000383ffff */
.L_x_2406:
[----:B------:R-:W-:Y:S01]  /*1db10*/  IMAD.MOV.U32 R19, RZ, RZ, R209 ;  /* 0x000000ffff137224 */ /* 0x000fe200078e00d1 */
[----:B------:R-:W-:Y:S01]  /*1db20*/  MOV R2, R12 ;  /* 0x0000000c00027202 */ /* 0x000fe20000000f00 */
[----:B------:R-:W-:Y:S01]  /*1db30*/  IMAD.MOV.U32 R17, RZ, RZ, 0x1f ;  /* 0x0000001fff117424 */ /* 0x000fe200078e00ff */
[----:B------:R-:W-:-:S02]  /*1db40*/  MOV R0, 0x1db60 ;  /* 0x0001db6000007802 */ /* 0x000fc40000000f00 */
[----:B---3--:R-:W-:Y:S05]  /*1db50*/  CALL.REL.NOINC `($__internal_49_$__cuda_sm70_shflsync_idx_p) ;  /* 0x0000012000007944 */ /* 0x008fea0003c00000 */
[----:B--2---:R-:W-:Y:S01]  /*1db60*/  IMAD.MOV.U32 R209, RZ, RZ, R2 ;  /* 0x000000ffffd17224 */ /* 0x004fe200078e0002 */
[----:B------:R-:W-:Y:S01]  /*1db70*/  MOV R2, R12 ;  /* 0x0000000c00027202 */ /* 0x000fe20000000f00 */
[----:B-1----:R-:W-:Y:S01]  /*1db80*/  IMAD.MOV.U32 R19, RZ, RZ, R8 ;  /* 0x000000ffff137224 */ /* 0x002fe200078e0008 */
[----:B------:R-:W-:-:S02]  /*1db90*/  MOV R17, 0x1f ;  /* 0x0000001f00117802 */ /* 0x000fc40000000f00 */
[----:B------:R-:W-:Y:S02]  /*1dba0*/  MOV R0, 0x1dbc0 ;  /* 0x0001dbc000007802 */ /* 0x000fe40000000f00 */
[----:B------:R-:W-:Y:S05]  /*1dbb0*/  CALL.REL.NOINC `($__internal_49_$__cuda_sm70_shflsync_idx_p) ;  /* 0x000000c000007944 */ /* 0x000fea0003c00000 */
[----:B--2---:R-:W-:Y:S01]  /*1dbc0*/  MOV R3, R2 ;  /* 0x0000000200037202 */ /* 0x004fe20000000f00 */
[----:B-1----:R-:W-:Y:S05]  /*1dbd0*/  BRA `(.L_x_2450) ;  /* 0xffffe18000007947 */ /* 0x002fea000383ffff */
.L_x_2409:
[----:B------:R-:W-:Y:S01]  /*1dbe0*/  IMAD.MOV.U32 R19, RZ, RZ, R7 ;  /* 0x000000ffff137224 */ /* 0x000fe200078e0007 */
[----:B------:R-:W-:Y:S02]  /*1dbf0*/  MOV R17, 0x1f ;  /* 0x0000001f00117802 */ /* 0x000fe40000000f00 */
[----:B------:R-:W-:Y:S02]  /*1dc00*/  MOV R0, 0x1dc20 ;  /* 0x0001dc2000007802 */ /* 0x000fe40000000f00 */
[----:B-1234-:R-:W-:Y:S05]  /*1dc10*/  CALL.REL.NOINC `($__internal_49_$__cuda_sm70_shflsync_idx_p) ;  /* 0x0000006000007944 */ /* 0x01efea0003c00000 */
[----:B--2---:R-:W-:Y:S01]  /*1dc20*/  MOV R9, R2 ;  /* 0x0000000200097202 */ /* 0x004fe20000000f00 */
[----:B-1----:R-:W-:Y:S05]  /*1dc30*/  BRA `(.L_x_2408) ;  /* 0xffffe18000007947 */ /* 0x002fea000383ffff */
        .weak           $__internal_48_$__cuda_sm70_shflsync_bfly_p
        .type           $__internal_48_$__cuda_sm70_shflsync_bfly_p,@function
        .size           $__internal_48_$__cuda_sm70_shflsync_bfly_p,($__internal_49_$__cuda_sm70_shflsync_idx_p - $__internal_48_$__cuda_sm70_shflsync_bfly_p)
$__internal_48_$__cuda_sm70_shflsync_bfly_p:
[----:B------:R-:W-:Y:S01]  /*1dc40*/  MOV R9, 0x0 ;  /* 0x0000000000097802 */ /* 0x000fe20000000f00 */
[----:B------:R-:W-:Y:S04]  /*1dc50*/  WARPSYNC R3 ;  /* 0x0000000300007348 */ /* 0x000fe80003800000 */
[----:B------:R1:W2:Y:S01]  /*1dc60*/  SHFL.BFLY PT, R5, R12, R5, R6 ;  /* 0x0c0000050c057389 */ /* 0x0002a200000e0006 */
[----:B------:R-:W-:Y:S05]  /*1dc70*/  RET.REL.NODEC R8 `(_ZN7cutlass13device_kernelIN5flash19enable_sm80_to_sm89INS1_16FlashAttnFwdSm80INS1_25CollectiveMainloopFwdSm80ILi8ELi2ELb0EN4cute5tupleIJNS5_1CILi128EEENS7_ILi64EEENS7_ILi192EEEEEELi192ENS_6half_tEfNS_4arch4Sm80ELb1ELb0ELb1ELb1ELb0ELb1ELb1ELb1EEENS1_21CollectiveEpilogueFwdINS6_IJS8_SA_S9_EEENS6_IJNS7_ILi1EEESI_SI_EEESC_SE_Li256ELb1ELb1ELb1ELb0EEENS1_36VarlenDynamicPersistentTileSchedulerILi128ELi64ELi256ELi256ELb1ELb1ELb0ELb1ELb1ELb1EEEEEEEEEvNT_6ParamsE) ;  /* 0xfffe238008007950 */ /* 0x000fea0003c3ffff */
        .weak           $__internal_49_$__cuda_sm70_shflsync_idx_p
        .type           $__internal_49_$__cuda_sm70_shflsync_idx_p,@function
        .size           $__internal_49_$__cuda_sm70_shflsync_idx_p,($__internal_50_$__cuda_sm70_shflsync_up_p - $__internal_49_$__cuda_sm70_shflsync_idx_p)
$__internal_49_$__cuda_sm70_shflsync_idx_p:
[----:B------:R-:W-:Y:S01]  /*1dc80*/  MOV R20, R0 ;  /* 0x0000000000147202 */ /* 0x000fe20000000f00 */
[----:B------:R-:W-:Y:S04]  /*1dc90*/  WARPSYNC R206 ;  /* 0x000000ce00007348 */ /* 0x000fe80003800000 */
[----:B------:R-:W-:Y:S01]  /*1dca0*/  MOV R21, 0x0 ;  /* 0x0000000000157802 */ /* 0x000fe20000000f00 */
[----:B------:R1:W2:Y:S03]  /*1dcb0*/  SHFL.IDX PT, R2, R19, R2, R17 ;  /* 0x0000000213027389 */ /* 0x0002a600000e0011 */
[----:B------:R-:W-:Y:S05]  /*1dcc0*/  RET.REL.NODEC R20 `(_ZN7cutlass13device_kernelIN5flash19enable_sm80_to_sm89INS1_16FlashAttnFwdSm80INS1_25CollectiveMainloopFwdSm80ILi8ELi2ELb0EN4cute5tupleIJNS5_1CILi128EEENS7_ILi64EEENS7_ILi192EEEEEELi192ENS_6half_tEfNS_4arch4Sm80ELb1ELb0ELb1ELb1ELb0ELb1ELb1ELb1EEENS1_21CollectiveEpilogueFwdINS6_IJS8_SA_S9_EEENS6_IJNS7_ILi1EEESI_SI_EEESC_SE_Li256ELb1ELb1ELb1ELb0EEENS1_36VarlenDynamicPersistentTileSchedulerILi128ELi64ELi256ELi256ELb1ELb1ELb0ELb1ELb1ELb1EEEEEEEEEvNT_6ParamsE) ;  /* 0xfffe233014007950 */ /* 0x000fea0003c3ffff */
        .weak           $__internal_50_$__cuda_sm70_shflsync_up_p
        .type           $__internal_50_$__cuda_sm70_shflsync_up_p,@function
        .size           $__internal_50_$__cuda_sm70_shflsync_up_p,($__internal_51_$__cuda_sm70_votesync_ballot - $__internal_50_$__cuda_sm70_shflsync_up_p)
$__internal_50_$__cuda_sm70_shflsync_up_p:
[----:B------:R-:W-:Y:S01]  /*1dcd0*/  MOV R12, R0 ;  /* 0x00000000000c7202 */ /* 0x000fe20000000f00 */
[----:B------:R-:W-:Y:S04]  /*1dce0*/  WARPSYNC R207 ;  /* 0x000000cf00007348 */ /* 0x000fe80003800000 */
[----:B------:R-:W-:Y:S01]  /*1dcf0*/  MOV R13, 0x0 ;  /* 0x00000000000d7802 */ /* 0x000fe20000000f00 */
[----:B------:R1:W2:Y:S03]  /*1dd00*/  SHFL.UP PT, R2, R7, R2, R212 ;  /* 0x0400000207027389 */ /* 0x0002a600000e00d4 */
[----:B------:R-:W-:Y:S05]  /*1dd10*/  RET.REL.NODEC R12 `(_ZN7cutlass13device_kernelIN5flash19enable_sm80_to_sm89INS1_16FlashAttnFwdSm80INS1_25CollectiveMainloopFwdSm80ILi8ELi2ELb0EN4cute5tupleIJNS5_1CILi128EEENS7_ILi64EEENS7_ILi192EEEEEELi192ENS_6half_tEfNS_4arch4Sm80ELb1ELb0ELb1ELb1ELb0ELb1ELb1ELb1EEENS1_21CollectiveEpilogueFwdINS6_IJS8_SA_S9_EEENS6_IJNS7_ILi1EEESI_SI_EEESC_SE_Li256ELb1ELb1ELb1ELb0EEENS1_36VarlenDynamicPersistentTileSchedulerILi128ELi64ELi256ELi256ELb1ELb1ELb0ELb1ELb1ELb1EEEEEEEEEvNT_6ParamsE) ;  /* 0xfffe22e00c007950 */ /* 0x000fea0003c3ffff */
        .weak           $__internal_51_$__cuda_sm70_votesync_ballot
        .type           $__internal_51_$__cuda_sm70_votesync_ballot,@function
        .size           $__internal_51_$__cuda_sm70_votesync_ballot,(.L_x_2517 - $__internal_51_$__cuda_sm70_votesync_ballot)
$__internal_51_$__cuda_sm70_votesync_ballot:
[----:B------:R-:W-:Y:S01]  /*1dd20*/  ISETP.NE.U32.AND P0, PT, R2, 0x1, PT ;  /* 0x000000010200780c */ /* 0x000fe20003f05070 */
[----:B------:R-:W-:Y:S01]  /*1dd30*/  IMAD.MOV.U32 R2, RZ, RZ, R0 ;  /* 0x000000ffff027224 */ /* 0x000fe200078e0000 */
[----:B------:R-:W-:Y:S04]  /*1dd40*/  WARPSYNC R205 ;  /* 0x000000cd00007348 */ /* 0x000fe80003800000 */
[----:B------:R-:W-:-:S07]  /*1dd50*/  IMAD.MOV.U32 R3, RZ, RZ, 0x0 ;  /* 0x00000000ff037424 */ /* 0x000fce00078e00ff */
[----:B------:R-:W-:-:S04]  /*1dd60*/  VOTE.ANY R6, PT, !P0 ;  /* 0x0000000000067806 */ /* 0x000fc800040e0100 */
[----:B------:R-:W-:Y:S01]  /*1dd70*/  LOP3.LUT R6, R6, R205, RZ, 0xc0, !PT ;  /* 0x000000cd06067212 */ /* 0x000fe200078ec0ff */
[----:B------:R-:W-:Y:S06]  /*1dd80*/  RET.REL.NODEC R2 `(_ZN7cutlass13device_kernelIN5flash19enable_sm80_to_sm89INS1_16FlashAttnFwdSm80INS1_25CollectiveMainloopFwdSm80ILi8ELi2ELb0EN4cute5tupleIJNS5_1CILi128EEENS7_ILi64EEENS7_ILi192EEEEEELi192ENS_6half_tEfNS_4arch4Sm80ELb1ELb0ELb1ELb1ELb0ELb1ELb1ELb1EEENS1_21CollectiveEpilogueFwdINS6_IJS8_SA_S9_EEENS6_IJNS7_ILi1EEESI_SI_EEESC_SE_Li256ELb1ELb1ELb1ELb0EEENS1_36VarlenDynamicPersistentTileSchedulerILi128ELi64ELi256ELi256ELb1ELb1ELb0ELb1ELb1ELb1EEEEEEEEEvNT_6ParamsE) ;  /* 0xfffe227002007950 */ /* 0x000fec0003c3ffff */
.L_x_2451:
        /* <DEDUP_REMOVED lines=15> */
.L_x_2517:


//--------------------- .nv.shared._ZN7cutlass13device_kernelIN5flash19enable_sm80_to_sm89INS1_16FlashAttnFwdSm80INS1_25CollectiveMainloopFwdSm80ILi8ELi1ELb1EN4cute5tupleIJNS5_1CILi128EEENS7_ILi96EEENS7_ILi192EEEEEELi192ENS_6half_tEfNS_4arch4Sm80ELb0ELb0ELb1ELb0ELb0ELb0ELb1ELb1EEENS1_21CollectiveEpilogueFwdINS6_IJS8_SA_S9_EEENS6_IJNS7_ILi1EEESI_SI_EEESC_SE_Li256ELb0ELb1ELb1ELb0EEENS1_19SingleTileSchedulerILb0ELb1ELb1ELi128EEEEEEEEEvNT_6ParamsE --------------------------
	.section	.nv.shared._ZN7cutlass13device_kernelIN5flash19enable_sm80_to_sm89INS1_16FlashAttnFwdSm80INS1_25CollectiveMainloopFwdSm80ILi8ELi1ELb1EN4cute5tupleIJNS5_1CILi128EEENS7_ILi96EEENS7_ILi192EEEEEELi192ENS_6half_tEfNS_4arch4Sm80ELb0ELb0ELb1ELb0ELb0ELb0ELb1ELb1EEENS1_21CollectiveEpilogueFwdINS6_IJS8_SA_S9_EEENS6_IJNS7_ILi1EEESI_SI_EEESC_SE_Li256ELb0ELb1ELb1ELb0EEENS1_19SingleTileSchedulerILb0ELb1ELb1ELi128EEEEEEEEEvNT_6ParamsE,"aw",@nobits
	.sectionflags	@""
	.align	16


//--------------------- .nv.global                --------------------------
	.section	.nv.global,"aw",@nobits
.nv.global:
	.type		_ZN80_INTERNAL_2d1af1fc_44_flash_fwd_hdim192_fp16_split_softcap_sm80_cu_8e232a79_34854cute1_E,@object
	.size		_ZN80_INTERNAL_2d1af1fc_44_flash_fwd_hdim192_fp16_split_softcap_sm80_cu_8e232a79_34854cute1_E,(_ZN80_INTERNAL_2d1af1fc_44_flash_fwd_hdim192_fp16_split_softcap_sm80_cu_8e232a79_34854cuda3std3__45__cpo6cbeginE - _ZN80_INTERNAL_2d1af1fc_44_flash_fwd_hdim192_fp16_split_softcap_sm80_cu_8e232a79_34854cute1_E)
_ZN80_INTERNAL_2d1af1fc_44_flash_fwd_hdim192_fp16_split_softcap_sm80_cu_8e232a79_34854cute1_E:
	.zero		1
	.type		_ZN80_INTERNAL_2d1af1fc_44_flash_fwd_hdim192_fp16_split_softcap_sm80_cu_8e232a79_34854cuda3std3__45__cpo6cbeginE,@object
	.size		_ZN80_INTERNAL_2d1af1fc_44_flash_fwd_hdim192_fp16_split_softcap_sm80_cu_8e232a79_34854cuda3std3__45__cpo6cbeginE,(_ZN80_INTERNAL_2d1af1fc_44_flash_fwd_hdim192_fp16_split_softcap_sm80_cu_8e232a79_34854cuda3std3__48in_placeE - _ZN80_INTERNAL_2d1af1fc_44_flash_fwd_hdim192_fp16_split_softcap_sm80_cu_8e232a79_34854cuda3std3__45__cpo6cbeginE)
_ZN80_INTERNAL_2d1af1fc_44_flash_fwd_hdim192_fp16_split_softcap_sm80_cu_8e232a79_34854cuda3std3__45__cpo6cbeginE:
	.zero		1
	.type		_ZN80_INTERNAL_2d1af1fc_44_flash_fwd_hdim192_fp16_split_softcap_sm80_cu_8e232a79_34854cuda3std3__48in_placeE,@object
	.size		_ZN80_INTERNAL_2d1af1fc_44_flash_fwd_hdim192_fp16_split_softcap_sm80_cu_8e232a79_34854cuda3std3__48in_placeE,(_ZN80_INTERNAL_2d1af1fc_44_flash_fwd_hdim192_fp16_split_softcap_sm80_cu_8e232a79_34854cuda3std6ranges3__45__cpo9iter_moveE - _ZN80_INTERNAL_2d1af1fc_44_flash_fwd_hdim192_fp16_split_softcap_sm80_cu_8e232a79_34854cuda3std3__48in_placeE)
_ZN80_INTERNAL_2d1af1fc_44_flash_fwd_hdim192_fp16_split_softcap_sm80_cu_8e232a79_34854cuda3std3__48in_placeE:
	.zero		1
	.type		_ZN80_INTERNAL_2d1af1fc_44_flash_fwd_hdim192_fp16_split_softcap_sm80_cu_8e232a79_34854cuda3std6ranges3__45__cpo9iter_moveE,@object
	.size		_ZN80_INTERNAL_2d1af1fc_44_flash_fwd_hdim192_fp16_split_softcap_sm80_cu_8e232a79_34854cuda3std6ranges3__45__cpo9iter_moveE,(_ZN80_INTERNAL_2d1af1fc_44_flash_fwd_hdim192_fp16_split_softcap_sm80_cu_8e232a79_34854cuda3std3__45__cpo5beginE - _ZN80_INTERNAL_2d1af1fc_44_flash_fwd_hdim192_fp16_split_softcap_sm80_cu_8e232a79_34854cuda3std6ranges3__45__cpo9iter_moveE)
_ZN80_INTERNAL_2d1af1fc_44_flash_fwd_hdim192_fp16_split_softcap_sm80_cu_8e232a79_34854cuda3std6ranges3__45__cpo9iter_moveE:
	.zero		1
	.type		_ZN80_INTERNAL_2d1af1fc_44_flash_fwd_hdim192_fp16_split_softcap_sm80_cu_8e232a79_34854cuda3std3__45__cpo5beginE,@object
	.size		_ZN80_INTERNAL_2d1af1fc_44_flash_fwd_hdim192_fp16_split_softcap_sm80_cu_8e232a79_34854cuda3std3__45__cpo5beginE,(_ZN80_INTERNAL_2d1af1fc_44_flash_fwd_hdim192_fp16_split_softcap_sm80_cu_8e232a79_34854cuda3std3__482_GLOBAL__N__2d1af1fc_44_flash_fwd_hdim192_fp16_split_softcap_sm80_cu_8e232a79_34856ignoreE - _ZN80_INTERNAL_2d1af1fc_44_flash_fwd_hdim192_fp16_split_softcap_sm80_cu_8e232a79_34854cuda3std3__45__cpo5beginE)
_ZN80_INTERNAL_2d1af1fc_44_flash_fwd_hdim192_fp16_split_softcap_sm80_cu_8e232a79_34854cuda3std3__45__cpo5beginE:
	.zero		1
	.type		_ZN80_INTERNAL_2d1af1fc_44_flash_fwd_hdim192_fp16_split_softcap_sm80_cu_8e232a79_34854cuda3std3__482_GLOBAL__N__2d1af1fc_44_flash_fwd_hdim192_fp16_split_softcap_sm80_cu_8e232a79_34856ignoreE,@object
	.size		_ZN80_INTERNAL_2d1af1fc_44_flash_fwd_hdim192_fp16_split_softcap_sm80_cu_8e232a79_34854cuda3std3__482_GLOBAL__N__2d1af1fc_44_flash_fwd_hdim192_fp16_split_softcap_sm80_cu_8e232a79_34856ignoreE,(_ZN80_INTERNAL_2d1af1fc_44_flash_fwd_hdim192_fp16_split_softcap_sm80_cu_8e232a79_34854cute7productE - _ZN80_INTERNAL_2d1af1fc_44_flash_fwd_hdim192_fp16_split_softcap_sm80_cu_8e232a79_34854cuda3std3__482_GLOBAL__N__2d1af1fc_44_flash_fwd_hdim192_fp16_split_softcap_sm80_cu_8e232a79_34856ignoreE)
_ZN80_INTERNAL_2d1af1fc_44_flash_fwd_hdim192_fp16_split_softcap_sm80_cu_8e232a79_34854cuda3std3__482_GLOBAL__N__2d1af1fc_44_flash_fwd_hdim192_fp16_split_softcap_sm80_cu_8e232a79_34856ignoreE:
	.zero		1
	.type		_ZN80_INTERNAL_2d1af1fc_44_flash_fwd_hdim192_fp16_split_softcap_sm80_cu_8e232a79_34854cute7productE,@object
	.size		_ZN80_INTERNAL_2d1af1fc_44_flash_fwd_hdim192_fp16_split_softcap_sm80_cu_8e232a79_34854cute7productE,(_ZN80_INTERNAL_2d1af1fc_44_flash_fwd_hdim192_fp16_split_softcap_sm80_cu_8e232a79_34854cuda3std3__45__cpo3endE - _ZN80_INTERNAL_2d1af1fc_44_flash_fwd_hdim192_fp16_split_softcap_sm80_cu_8e232a79_34854cute7productE)
_ZN80_INTERNAL_2d1af1fc_44_flash_fwd_hdim192_fp16_split_softcap_sm80_cu_8e232a79_34854cute7productE:
	.zero		1
	.type		_ZN80_INTERNAL_2d1af1fc_44_flash_fwd_hdim192_fp16_split_softcap_sm80_cu_8e232a79_34854cuda3std3__45__cpo3endE,@object
	.size		_ZN80_INTERNAL_2d1af1fc_44_flash_fwd_hdim192_fp16_split_softcap_sm80_cu_8e232a79_34854cuda3std3__45__cpo3endE,(_ZN80_INTERNAL_2d1af1fc_44_flash_fwd_hdim192_fp16_split_softcap_sm80_cu_8e232a79_34854cuda3std3__419piecewise_constructE - _ZN80_INTERNAL_2d1af1fc_44_flash_fwd_hdim192_fp16_split_softcap_sm80_cu_8e232a79_34854cuda3std3__45__cpo3endE)
_ZN80_INTERNAL_2d1af1fc_44_flash_fwd_hdim192_fp16_split_softcap_sm80_cu_8e232a79_34854cuda3std3__45__cpo3endE:
	.zero		1
	.type		_ZN80_INTERNAL_2d1af1fc_44_flash_fwd_hdim192_fp16_split_softcap_sm80_cu_8e232a79_34854cuda3std3__419piecewise_constructE,@object
	.size		_ZN80_INTERNAL_2d1af1fc_44_flash_fwd_hdim192_fp16_split_softcap_sm80_cu_8e232a79_34854cuda3std3__419piecewise_constructE,(_ZN80_INTERNAL_2d1af1fc_44_flash_fwd_hdim192_fp16_split_softcap_sm80_cu_8e232a79_34854cuda3std3__45__cpo4cendE - _ZN80_INTERNAL_2d1af1fc_44_flash_fwd_hdim192_fp16_split_softcap_sm80_cu_8e232a79_34854cuda3std3__419piecewise_constructE)
_ZN80_INTERNAL_2d1af1fc_44_flash_fwd_hdim192_fp16_split_softcap_sm80_cu_8e232a79_34854cuda3std3__419piecewise_constructE:
	.zero		1
	.type		_ZN80_INTERNAL_2d1af1fc_44_flash_fwd_hdim192_fp16_split_softcap_sm80_cu_8e232a79_34854cuda3std3__45__cpo4cendE,@object
	.size		_ZN80_INTERNAL_2d1af1fc_44_flash_fwd_hdim192_fp16_split_softcap_sm80_cu_8e232a79_34854cuda3std3__45__cpo4cendE,(_ZN80_INTERNAL_2d1af1fc_44_flash_fwd_hdim192_fp16_split_softcap_sm80_cu_8e232a79_34854cuda3std6ranges3__45__cpo4swapE - _ZN80_INTERNAL_2d1af1fc_44_flash_fwd_hdim192_fp16_split_softcap_sm80_cu_8e232a79_34854cuda3std3__45__cpo4cendE)
_ZN80_INTERNAL_2d1af1fc_44_flash_fwd_hdim192_fp16_split_softcap_sm80_cu_8e232a79_34854cuda3std3__45__cpo4cendE:
	.zero		1
	.type		_ZN80_INTERNAL_2d1af1fc_44_flash_fwd_hdim192_fp16_split_softcap_sm80_cu_8e232a79_34854cuda3std6ranges3__45__cpo4swapE,@object
	.size		_ZN80_INTERNAL_2d1af1fc_44_flash_fwd_hdim192_fp16_split_softcap_sm80_cu_8e232a79_34854cuda3std6ranges3__45__cpo4swapE,(.L_7 - _ZN80_INTERNAL_2d1af1fc_44_flash_fwd_hdim192_fp16_split_softcap_sm80_cu_8e232a79_34854cuda3std6ranges3__45__cpo4swapE)
_ZN80_INTERNAL_2d1af1fc_44_flash_fwd_hdim192_fp16_split_softcap_sm80_cu_8e232a79_34854cuda3std6ranges3__45__cpo4swapE:
	.zero		1
.L_7:


//--------------------- .nv.shared._ZN7cutlass13device_kernelIN5flash19enable_sm80_to_sm89INS1_16FlashAttnFwdSm80INS1_25CollectiveMainloopFwdSm80ILi8ELi1ELb0EN4cute5tupleIJNS5_1CILi128EEENS7_ILi64EEENS7_ILi192EEEEEELi192ENS_6half_tEfNS_4arch4Sm80ELb0ELb0ELb1ELb1ELb0ELb0ELb1ELb1EEENS1_21CollectiveEpilogueFwdINS6_IJS8_SA_S9_EEENS6_IJNS7_ILi1EEESI_SI_EEESC_SE_Li256ELb1ELb1ELb1ELb0EEENS1_36VarlenDynamicPersistentTileSchedulerILi128ELi64ELi256ELi256ELb1ELb1ELb0ELb0ELb1ELb1EEEEEEEEEvNT_6ParamsE --------------------------
	.section	.nv.shared._ZN7cutlass13device_kernelIN5flash19enable_sm80_to_sm89INS1_16FlashAttnFwdSm80INS1_25CollectiveMainloopFwdSm80ILi8ELi1ELb0EN4cute5tupleIJNS5_1CILi128EEENS7_ILi64EEENS7_ILi192EEEEEELi192ENS_6half_tEfNS_4arch4Sm80ELb0ELb0ELb1ELb1ELb0ELb0ELb1ELb1EEENS1_21CollectiveEpilogueFwdINS6_IJS8_SA_S9_EEENS6_IJNS7_ILi1EEESI_SI_EEESC_SE_Li256ELb1ELb1ELb1ELb0EEENS1_36VarlenDynamicPersistentTileSchedulerILi128ELi64ELi256ELi256ELb1ELb1ELb0ELb0ELb1ELb1EEEEEEEEEvNT_6ParamsE,"aw",@nobits
	.sectionflags	@""
	.align	16


//--------------------- .nv.shared._ZN7cutlass13device_kernelIN5flash19enable_sm80_to_sm89INS1_16FlashAttnFwdSm80INS1_25CollectiveMainloopFwdSm80ILi8ELi1ELb0EN4cute5tupleIJNS5_1CILi128EEENS7_ILi64EEENS7_ILi192EEEEEELi192ENS_6half_tEfNS_4arch4Sm80ELb0ELb0ELb1ELb1ELb0ELb1ELb1ELb1EEENS1_21CollectiveEpilogueFwdINS6_IJS8_SA_S9_EEENS6_IJNS7_ILi1EEESI_SI_EEESC_SE_Li256ELb1ELb1ELb1ELb0EEENS1_36VarlenDynamicPersistentTileSchedulerILi128ELi64ELi256ELi256ELb1ELb1ELb0ELb0ELb1ELb1EEEEEEEEEvNT_6ParamsE --------------------------
	.section	.nv.shared._ZN7cutlass13device_kernelIN5flash19enable_sm80_to_sm89INS1_16FlashAttnFwdSm80INS1_25CollectiveMainloopFwdSm80ILi8ELi1ELb0EN4cute5tupleIJNS5_1CILi128EEENS7_ILi64EEENS7_ILi192EEEEEELi192ENS_6half_tEfNS_4arch4Sm80ELb0ELb0ELb1ELb1ELb0ELb1ELb1ELb1EEENS1_21CollectiveEpilogueFwdINS6_IJS8_SA_S9_EEENS6_IJNS7_ILi1EEESI_SI_EEESC_SE_Li256ELb1ELb1ELb1ELb0EEENS1_36VarlenDynamicPersistentTileSchedulerILi128ELi64ELi256ELi256ELb1ELb1ELb0ELb0ELb1ELb1EEEEEEEEEvNT_6ParamsE,"aw",@nobits
	.sectionflags	@""
	.align	16


//--------------------- .nv.shared._ZN7cutlass13device_kernelIN5flash19enable_sm80_to_sm89INS1_16FlashAttnFwdSm80INS1_25CollectiveMainloopFwdSm80ILi8ELi1ELb0EN4cute5tupleIJNS5_1CILi128EEENS7_ILi64EEENS7_ILi192EEEEEELi192ENS_6half_tEfNS_4arch4Sm80ELb0ELb1ELb1ELb0ELb0ELb0ELb1ELb1EEENS1_21CollectiveEpilogueFwdINS6_IJS8_SA_S9_EEENS6_IJNS7_ILi1EEESI_SI_EEESC_SE_Li256ELb0ELb1ELb1ELb0EEENS1_19SingleTileSchedulerILb0ELb1ELb1ELi128EEEEEEEEEvNT_6ParamsE --------------------------
	.section	.nv.shared._ZN7cutlass13device_kernelIN5flash19enable_sm80_to_sm89INS1_16FlashAttnFwdSm80INS1_25CollectiveMainloopFwdSm80ILi8ELi1ELb0EN4cute5tupleIJNS5_1CILi128EEENS7_ILi64EEENS7_ILi192EEEEEELi192ENS_6half_tEfNS_4arch4Sm80ELb0ELb1ELb1ELb0ELb0ELb0ELb1ELb1EEENS1_21CollectiveEpilogueFwdINS6_IJS8_SA_S9_EEENS6_IJNS7_ILi1EEESI_SI_EEESC_SE_Li256ELb0ELb1ELb1ELb0EEENS1_19SingleTileSchedulerILb0ELb1ELb1ELi128EEEEEEEEEvNT_6ParamsE,"aw",@nobits
	.sectionflags	@""
	.align	16


//--------------------- .nv.shared._ZN7cutlass13device_kernelIN5flash19enable_sm80_to_sm89INS1_16FlashAttnFwdSm80INS1_25CollectiveMainloopFwdSm80ILi8ELi1ELb0EN4cute5tupleIJNS5_1CILi128EEENS7_ILi64EEENS7_ILi192EEEEEELi192ENS_6half_tEfNS_4arch4Sm80ELb0ELb1ELb1ELb1ELb0ELb0ELb1ELb1EEENS1_21CollectiveEpilogueFwdINS6_IJS8_SA_S9_EEENS6_IJNS7_ILi1EEESI_SI_EEESC_SE_Li256ELb1ELb1ELb1ELb0EEENS1_36VarlenDynamicPersistentTileSchedulerILi128ELi64ELi256ELi256ELb1ELb1ELb0ELb1ELb0ELb1EEEEEEEEEvNT_6ParamsE --------------------------
	.section	.nv.shared._ZN7cutlass13device_kernelIN5flash19enable_sm80_to_sm89INS1_16FlashAttnFwdSm80INS1_25CollectiveMainloopFwdSm80ILi8ELi1ELb0EN4cute5tupleIJNS5_1CILi128EEENS7_ILi64EEENS7_ILi192EEEEEELi192ENS_6half_tEfNS_4arch4Sm80ELb0ELb1ELb1ELb1ELb0ELb0ELb1ELb1EEENS1_21CollectiveEpilogueFwdINS6_IJS8_SA_S9_EEENS6_IJNS7_ILi1EEESI_SI_EEESC_SE_Li256ELb1ELb1ELb1ELb0EEENS1_36VarlenDynamicPersistentTileSchedulerILi128ELi64ELi256ELi256ELb1ELb1ELb0ELb1ELb0ELb1EEEEEEEEEvNT_6ParamsE,"aw",@nobits
	.sectionflags	@""
	.align	16


//--------------------- .nv.shared._ZN7cutlass13device_kernelIN5flash19enable_sm80_to_sm89INS1_16FlashAttnFwdSm80INS1_25CollectiveMainloopFwdSm80ILi8ELi1ELb0EN4cute5tupleIJNS5_1CILi128EEENS7_ILi64EEENS7_ILi192EEEEEELi192ENS_6half_tEfNS_4arch4Sm80ELb0ELb1ELb1ELb1ELb0ELb1ELb1ELb1EEENS1_21CollectiveEpilogueFwdINS6_IJS8_SA_S9_EEENS6_IJNS7_ILi1EEESI_SI_EEESC_SE_Li256ELb1ELb1ELb1ELb0EEENS1_36VarlenDynamicPersistentTileSchedulerILi128ELi64ELi256ELi256ELb1ELb1ELb0ELb1ELb0ELb1EEEEEEEEEvNT_6ParamsE --------------------------
	.section	.nv.shared._ZN7cutlass13device_kernelIN5flash19enable_sm80_to_sm89INS1_16FlashAttnFwdSm80INS1_25CollectiveMainloopFwdSm80ILi8ELi1ELb0EN4cute5tupleIJNS5_1CILi128EEENS7_ILi64EEENS7_ILi192EEEEEELi192ENS_6half_tEfNS_4arch4Sm80ELb0ELb1ELb1ELb1ELb0ELb1ELb1ELb1EEENS1_21CollectiveEpilogueFwdINS6_IJS8_SA_S9_EEENS6_IJNS7_ILi1EEESI_SI_EEESC_SE_Li256ELb1ELb1ELb1ELb0EEENS1_36VarlenDynamicPersistentTileSchedulerILi128ELi64ELi256ELi256ELb1ELb1ELb0ELb1ELb0ELb1EEEEEEEEEvNT_6ParamsE,"aw",@nobits
	.sectionflags	@""
	.align	16


//--------------------- .nv.shared._ZN7cutlass13device_kernelIN5flash19enable_sm80_to_sm89INS1_16FlashAttnFwdSm80INS1_25CollectiveMainloopFwdSm80ILi8ELi1ELb1EN4cute5tupleIJNS5_1CILi128EEENS7_ILi96EEENS7_ILi192EEEEEELi192ENS_6half_tEfNS_4arch4Sm80ELb1ELb0ELb1ELb0ELb0ELb0ELb1ELb1EEENS1_21CollectiveEpilogueFwdINS6_IJS8_SA_S9_EEENS6_IJNS7_ILi1EEESI_SI_EEESC_SE_Li256ELb0ELb1ELb1ELb0EEENS1_30DynamicPersistentTileSchedulerILi256ELi256ELb1ELb1ELb0EEEEEEEEEvNT_6ParamsE --------------------------
	.section	.nv.shared._ZN7cutlass13device_kernelIN5flash19enable_sm80_to_sm89INS1_16FlashAttnFwdSm80INS1_25CollectiveMainloopFwdSm80ILi8ELi1ELb1EN4cute5tupleIJNS5_1CILi128EEENS7_ILi96EEENS7_ILi192EEEEEELi192ENS_6half_tEfNS_4arch4Sm80ELb1ELb0ELb1ELb0ELb0ELb0ELb1ELb1EEENS1_21CollectiveEpilogueFwdINS6_IJS8_SA_S9_EEENS6_IJNS7_ILi1EEESI_SI_EEESC_SE_Li256ELb0ELb1ELb1ELb0EEENS1_30DynamicPersistentTileSchedulerILi256ELi256ELb1ELb1ELb0EEEEEEEEEvNT_6ParamsE,"aw",@nobits
	.sectionflags	@""
	.align	16


//--------------------- .nv.shared._ZN7cutlass13device_kernelIN5flash19enable_sm80_to_sm89INS1_16FlashAttnFwdSm80INS1_25CollectiveMainloopFwdSm80ILi8ELi1ELb0EN4cute5tupleIJNS5_1CILi128EEENS7_ILi64EEENS7_ILi192EEEEEELi192ENS_6half_tEfNS_4arch4Sm80ELb1ELb0ELb1ELb1ELb0ELb0ELb1ELb1EEENS1_21CollectiveEpilogueFwdINS6_IJS8_SA_S9_EEENS6_IJNS7_ILi1EEESI_SI_EEESC_SE_Li256ELb1ELb1ELb1ELb0EEENS1_36VarlenDynamicPersistentTileSchedulerILi128ELi64ELi256ELi256ELb1ELb1ELb0ELb1ELb1ELb1EEEEEEEEEvNT_6ParamsE --------------------------
	.section	.nv.shared._ZN7cutlass13device_kernelIN5flash19enable_sm80_to_sm89INS1_16FlashAttnFwdSm80INS1_25CollectiveMainloopFwdSm80ILi8ELi1ELb0EN4cute5tupleIJNS5_1CILi128EEENS7_ILi64EEENS7_ILi192EEEEEELi192ENS_6half_tEfNS_4arch4Sm80ELb1ELb0ELb1ELb1ELb0ELb0ELb1ELb1EEENS1_21CollectiveEpilogueFwdINS6_IJS8_SA_S9_EEENS6_IJNS7_ILi1EEESI_SI_EEESC_SE_Li256ELb1ELb1ELb1ELb0EEENS1_36VarlenDynamicPersistentTileSchedulerILi128ELi64ELi256ELi256ELb1ELb1ELb0ELb1ELb1ELb1EEEEEEEEEvNT_6ParamsE,"aw",@nobits
	.sectionflags	@""
	.align	16


//--------------------- .nv.shared._ZN7cutlass13device_kernelIN5flash19enable_sm80_to_sm89INS1_16FlashAttnFwdSm80INS1_25CollectiveMainloopFwdSm80ILi8ELi1ELb0EN4cute5tupleIJNS5_1CILi128EEENS7_ILi64EEENS7_ILi192EEEEEELi192ENS_6half_tEfNS_4arch4Sm80ELb1ELb0ELb1ELb1ELb0ELb1ELb1ELb1EEENS1_21CollectiveEpilogueFwdINS6_IJS8_SA_S9_EEENS6_IJNS7_ILi1EEESI_SI_EEESC_SE_Li256ELb1ELb1ELb1ELb0EEENS1_36VarlenDynamicPersistentTileSchedulerILi128ELi64ELi256ELi256ELb1ELb1ELb0ELb1ELb1ELb1EEEEEEEEEvNT_6ParamsE --------------------------
	.section	.nv.shared._ZN7cutlass13device_kernelIN5flash19enable_sm80_to_sm89INS1_16FlashAttnFwdSm80INS1_25CollectiveMainloopFwdSm80ILi8ELi1ELb0EN4cute5tupleIJNS5_1CILi128EEENS7_ILi64EEENS7_ILi192EEEEEELi192ENS_6half_tEfNS_4arch4Sm80ELb1ELb0ELb1ELb1ELb0ELb1ELb1ELb1EEENS1_21CollectiveEpilogueFwdINS6_IJS8_SA_S9_EEENS6_IJNS7_ILi1EEESI_SI_EEESC_SE_Li256ELb1ELb1ELb1ELb0EEENS1_36VarlenDynamicPersistentTileSchedulerILi128ELi64ELi256ELi256ELb1ELb1ELb0ELb1ELb1ELb1EEEEEEEEEvNT_6ParamsE,"aw",@nobits
	.sectionflags	@""
	.align	16


//--------------------- .nv.shared._ZN7cutlass13device_kernelIN5flash19enable_sm80_to_sm89INS1_16FlashAttnFwdSm80INS1_25CollectiveMainloopFwdSm80ILi8ELi2ELb1EN4cute5tupleIJNS5_1CILi128EEENS7_ILi96EEENS7_ILi192EEEEEELi192ENS_6half_tEfNS_4arch4Sm80ELb0ELb0ELb1ELb0ELb0ELb0ELb1ELb1EEENS1_21CollectiveEpilogueFwdINS6_IJS8_SA_S9_EEENS6_IJNS7_ILi1EEESI_SI_EEESC_SE_Li256ELb0ELb1ELb1ELb0EEENS1_19SingleTileSchedulerILb0ELb1ELb1ELi128EEEEEEEEEvNT_6ParamsE --------------------------
	.section	.nv.shared._ZN7cutlass13device_kernelIN5flash19enable_sm80_to_sm89INS1_16FlashAttnFwdSm80INS1_25CollectiveMainloopFwdSm80ILi8ELi2ELb1EN4cute5tupleIJNS5_1CILi128EEENS7_ILi96EEENS7_ILi192EEEEEELi192ENS_6half_tEfNS_4arch4Sm80ELb0ELb0ELb1ELb0ELb0ELb0ELb1ELb1EEENS1_21CollectiveEpilogueFwdINS6_IJS8_SA_S9_EEENS6_IJNS7_ILi1EEESI_SI_EEESC_SE_Li256ELb0ELb1ELb1ELb0EEENS1_19SingleTileSchedulerILb0ELb1ELb1ELi128EEEEEEEEEvNT_6ParamsE,"aw",@nobits
	.sectionflags	@""
	.align	16


//--------------------- .nv.shared._ZN7cutlass13device_kernelIN5flash19enable_sm80_to_sm89INS1_16FlashAttnFwdSm80INS1_25CollectiveMainloopFwdSm80ILi8ELi2ELb0EN4cute5tupleIJNS5_1CILi128EEENS7_ILi64EEENS7_ILi192EEEEEELi192ENS_6half_tEfNS_4arch4Sm80ELb0ELb0ELb1ELb1ELb0ELb0ELb1ELb1EEENS1_21CollectiveEpilogueFwdINS6_IJS8_SA_S9_EEENS6_IJNS7_ILi1EEESI_SI_EEESC_SE_Li256ELb1ELb1ELb1ELb0EEENS1_36VarlenDynamicPersistentTileSchedulerILi128ELi64ELi256ELi256ELb1ELb1ELb0ELb0ELb1ELb1EEEEEEEEEvNT_6ParamsE --------------------------
	.section	.nv.shared._ZN7cutlass13device_kernelIN5flash19enable_sm80_to_sm89INS1_16FlashAttnFwdSm80INS1_25CollectiveMainloopFwdSm80ILi8ELi2ELb0EN4cute5tupleIJNS5_1CILi128EEENS7_ILi64EEENS7_ILi192EEEEEELi192ENS_6half_tEfNS_4arch4Sm80ELb0ELb0ELb1ELb1ELb0ELb0ELb1ELb1EEENS1_21CollectiveEpilogueFwdINS6_IJS8_SA_S9_EEENS6_IJNS7_ILi1EEESI_SI_EEESC_SE_Li256ELb1ELb1ELb1ELb0EEENS1_36VarlenDynamicPersistentTileSchedulerILi128ELi64ELi256ELi256ELb1ELb1ELb0ELb0ELb1ELb1EEEEEEEEEvNT_6ParamsE,"aw",@nobits
	.sectionflags	@""
	.align	16


//--------------------- .nv.shared._ZN7cutlass13device_kernelIN5flash19enable_sm80_to_sm89INS1_16FlashAttnFwdSm80INS1_25CollectiveMainloopFwdSm80ILi8ELi2ELb0EN4cute5tupleIJNS5_1CILi128EEENS7_ILi64EEENS7_ILi192EEEEEELi192ENS_6half_tEfNS_4arch4Sm80ELb0ELb0ELb1ELb1ELb0ELb1ELb1ELb1EEENS1_21CollectiveEpilogueFwdINS6_IJS8_SA_S9_EEENS6_IJNS7_ILi1EEESI_SI_EEESC_SE_Li256ELb1ELb1ELb1ELb0EEENS1_36VarlenDynamicPersistentTileSchedulerILi128ELi64ELi256ELi256ELb1ELb1ELb0ELb0ELb1ELb1EEEEEEEEEvNT_6ParamsE --------------------------
	.section	.nv.shared._ZN7cutlass13device_kernelIN5flash19enable_sm80_to_sm89INS1_16FlashAttnFwdSm80INS1_25CollectiveMainloopFwdSm80ILi8ELi2ELb0EN4cute5tupleIJNS5_1CILi128EEENS7_ILi64EEENS7_ILi192EEEEEELi192ENS_6half_tEfNS_4arch4Sm80ELb0ELb0ELb1ELb1ELb0ELb1ELb1ELb1EEENS1_21CollectiveEpilogueFwdINS6_IJS8_SA_S9_EEENS6_IJNS7_ILi1EEESI_SI_EEESC_SE_Li256ELb1ELb1ELb1ELb0EEENS1_36VarlenDynamicPersistentTileSchedulerILi128ELi64ELi256ELi256ELb1ELb1ELb0ELb0ELb1ELb1EEEEEEEEEvNT_6ParamsE,"aw",@nobits
	.sectionflags	@""
	.align	16


//--------------------- .nv.shared._ZN7cutlass13device_kernelIN5flash19enable_sm80_to_sm89INS1_16FlashAttnFwdSm80INS1_25CollectiveMainloopFwdSm80ILi8ELi2ELb0EN4cute5tupleIJNS5_1CILi128EEENS7_ILi64EEENS7_ILi192EEEEEELi192ENS_6half_tEfNS_4arch4Sm80ELb0ELb1ELb1ELb0ELb0ELb0ELb1ELb1EEENS1_21CollectiveEpilogueFwdINS6_IJS8_SA_S9_EEENS6_IJNS7_ILi1EEESI_SI_EEESC_SE_Li256ELb0ELb1ELb1ELb0EEENS1_19SingleTileSchedulerILb0ELb1ELb1ELi128EEEEEEEEEvNT_6ParamsE --------------------------
	.section	.nv.shared._ZN7cutlass13device_kernelIN5flash19enable_sm80_to_sm89INS1_16FlashAttnFwdSm80INS1_25CollectiveMainloopFwdSm80ILi8ELi2ELb0EN4cute5tupleIJNS5_1CILi128EEENS7_ILi64EEENS7_ILi192EEEEEELi192ENS_6half_tEfNS_4arch4Sm80ELb0ELb1ELb1ELb0ELb0ELb0ELb1ELb1EEENS1_21CollectiveEpilogueFwdINS6_IJS8_SA_S9_EEENS6_IJNS7_ILi1EEESI_SI_EEESC_SE_Li256ELb0ELb1ELb1ELb0EEENS1_19SingleTileSchedulerILb0ELb1ELb1ELi128EEEEEEEEEvNT_6ParamsE,"aw",@nobits
	.sectionflags	@""
	.align	16


//--------------------- .nv.shared._ZN7cutlass13device_kernelIN5flash19enable_sm80_to_sm89INS1_16FlashAttnFwdSm80INS1_25CollectiveMainloopFwdSm80ILi8ELi2ELb0EN4cute5tupleIJNS5_1CILi128EEENS7_ILi64EEENS7_ILi192EEEEEELi192ENS_6half_tEfNS_4arch4Sm80ELb0ELb1ELb1ELb1ELb0ELb0ELb1ELb1EEENS1_21CollectiveEpilogueFwdINS6_IJS8_SA_S9_EEENS6_IJNS7_ILi1EEESI_SI_EEESC_SE_Li256ELb1ELb1ELb1ELb0EEENS1_36VarlenDynamicPersistentTileSchedulerILi128ELi64ELi256ELi256ELb1ELb1ELb0ELb1ELb0ELb1EEEEEEEEEvNT_6ParamsE --------------------------
	.section	.nv.shared._ZN7cutlass13device_kernelIN5flash19enable_sm80_to_sm89INS1_16FlashAttnFwdSm80INS1_25CollectiveMainloopFwdSm80ILi8ELi2ELb0EN4cute5tupleIJNS5_1CILi128EEENS7_ILi64EEENS7_ILi192EEEEEELi192ENS_6half_tEfNS_4arch4Sm80ELb0ELb1ELb1ELb1ELb0ELb0ELb1ELb1EEENS1_21CollectiveEpilogueFwdINS6_IJS8_SA_S9_EEENS6_IJNS7_ILi1EEESI_SI_EEESC_SE_Li256ELb1ELb1ELb1ELb0EEENS1_36VarlenDynamicPersistentTileSchedulerILi128ELi64ELi256ELi256ELb1ELb1ELb0ELb1ELb0ELb1EEEEEEEEEvNT_6ParamsE,"aw",@nobits
	.sectionflags	@""
	.align	16


//--------------------- .nv.shared._ZN7cutlass13device_kernelIN5flash19enable_sm80_to_sm89INS1_16FlashAttnFwdSm80INS1_25CollectiveMainloopFwdSm80ILi8ELi2ELb0EN4cute5tupleIJNS5_1CILi128EEENS7_ILi64EEENS7_ILi192EEEEEELi192ENS_6half_tEfNS_4arch4Sm80ELb0ELb1ELb1ELb1ELb0ELb1ELb1ELb1EEENS1_21CollectiveEpilogueFwdINS6_IJS8_SA_S9_EEENS6_IJNS7_ILi1EEESI_SI_EEESC_SE_Li256ELb1ELb1ELb1ELb0EEENS1_36VarlenDynamicPersistentTileSchedulerILi128ELi64ELi256ELi256ELb1ELb1ELb0ELb1ELb0ELb1EEEEEEEEEvNT_6ParamsE --------------------------
	.section	.nv.shared._ZN7cutlass13device_kernelIN5flash19enable_sm80_to_sm89INS1_16FlashAttnFwdSm80INS1_25CollectiveMainloopFwdSm80ILi8ELi2ELb0EN4cute5tupleIJNS5_1CILi128EEENS7_ILi64EEENS7_ILi192EEEEEELi192ENS_6half_tEfNS_4arch4Sm80ELb0ELb1ELb1ELb1ELb0ELb1ELb1ELb1EEENS1_21CollectiveEpilogueFwdINS6_IJS8_SA_S9_EEENS6_IJNS7_ILi1EEESI_SI_EEESC_SE_Li256ELb1ELb1ELb1ELb0EEENS1_36VarlenDynamicPersistentTileSchedulerILi128ELi64ELi256ELi256ELb1ELb1ELb0ELb1ELb0ELb1EEEEEEEEEvNT_6ParamsE,"aw",@nobits
	.sectionflags	@""
	.align	16


//--------------------- .nv.shared._ZN7cutlass13device_kernelIN5flash19enable_sm80_to_sm89INS1_16FlashAttnFwdSm80INS1_25CollectiveMainloopFwdSm80ILi8ELi2ELb1EN4cute5tupleIJNS5_1CILi128EEENS7_ILi96EEENS7_ILi192EEEEEELi192ENS_6half_tEfNS_4arch4Sm80ELb1ELb0ELb1ELb0ELb0ELb0ELb1ELb1EEENS1_21CollectiveEpilogueFwdINS6_IJS8_SA_S9_EEENS6_IJNS7_ILi1EEESI_SI_EEESC_SE_Li256ELb0ELb1ELb1ELb0EEENS1_30DynamicPersistentTileSchedulerILi256ELi256ELb1ELb1ELb0EEEEEEEEEvNT_6ParamsE --------------------------
	.section	.nv.shared._ZN7cutlass13device_kernelIN5flash19enable_sm80_to_sm89INS1_16FlashAttnFwdSm80INS1_25CollectiveMainloopFwdSm80ILi8ELi2ELb1EN4cute5tupleIJNS5_1CILi128EEENS7_ILi96EEENS7_ILi192EEEEEELi192ENS_6half_tEfNS_4arch4Sm80ELb1ELb0ELb1ELb0ELb0ELb0ELb1ELb1EEENS1_21CollectiveEpilogueFwdINS6_IJS8_SA_S9_EEENS6_IJNS7_ILi1EEESI_SI_EEESC_SE_Li256ELb0ELb1ELb1ELb0EEENS1_30DynamicPersistentTileSchedulerILi256ELi256ELb1ELb1ELb0EEEEEEEEEvNT_6ParamsE,"aw",@nobits
	.sectionflags	@""
	.align	16


//--------------------- .nv.shared._ZN7cutlass13device_kernelIN5flash19enable_sm80_to_sm89INS1_16FlashAttnFwdSm80INS1_25CollectiveMainloopFwdSm80ILi8ELi2ELb0EN4cute5tupleIJNS5_1CILi128EEENS7_ILi64EEENS7_ILi192EEEEEELi192ENS_6half_tEfNS_4arch4Sm80ELb1ELb0ELb1ELb1ELb0ELb0ELb1ELb1EEENS1_21CollectiveEpilogueFwdINS6_IJS8_SA_S9_EEENS6_IJNS7_ILi1EEESI_SI_EEESC_SE_Li256ELb1ELb1ELb1ELb0EEENS1_36VarlenDynamicPersistentTileSchedulerILi128ELi64ELi256ELi256ELb1ELb1ELb0ELb1ELb1ELb1EEEEEEEEEvNT_6ParamsE --------------------------
	.section	.nv.shared._ZN7cutlass13device_kernelIN5flash19enable_sm80_to_sm89INS1_16FlashAttnFwdSm80INS1_25CollectiveMainloopFwdSm80ILi8ELi2ELb0EN4cute5tupleIJNS5_1CILi128EEENS7_ILi64EEENS7_ILi192EEEEEELi192ENS_6half_tEfNS_4arch4Sm80ELb1ELb0ELb1ELb1ELb0ELb0ELb1ELb1EEENS1_21CollectiveEpilogueFwdINS6_IJS8_SA_S9_EEENS6_IJNS7_ILi1EEESI_SI_EEESC_SE_Li256ELb1ELb1ELb1ELb0EEENS1_36VarlenDynamicPersistentTileSchedulerILi128ELi64ELi256ELi256ELb1ELb1ELb0ELb1ELb1ELb1EEEEEEEEEvNT_6ParamsE,"aw",@nobits
	.sectionflags	@""
	.align	16


//--------------------- .nv.shared._ZN7cutlass13device_kernelIN5flash19enable_sm80_to_sm89INS1_16FlashAttnFwdSm80INS1_25CollectiveMainloopFwdSm80ILi8ELi2ELb0EN4cute5tupleIJNS5_1CILi128EEENS7_ILi64EEENS7_ILi192EEEEEELi192ENS_6half_tEfNS_4arch4Sm80ELb1ELb0ELb1ELb1ELb0ELb1ELb1ELb1EEENS1_21CollectiveEpilogueFwdINS6_IJS8_SA_S9_EEENS6_IJNS7_ILi1EEESI_SI_EEESC_SE_Li256ELb1ELb1ELb1ELb0EEENS1_36VarlenDynamicPersistentTileSchedulerILi128ELi64ELi256ELi256ELb1ELb1ELb0ELb1ELb1ELb1EEEEEEEEEvNT_6ParamsE --------------------------
	.section	.nv.shared._ZN7cutlass13device_kernelIN5flash19enable_sm80_to_sm89INS1_16FlashAttnFwdSm80INS1_25CollectiveMainloopFwdSm80ILi8ELi2ELb0EN4cute5tupleIJNS5_1CILi128EEENS7_ILi64EEENS7_ILi192EEEEEELi192ENS_6half_tEfNS_4arch4Sm80ELb1ELb0ELb1ELb1ELb0ELb1ELb1ELb1EEENS1_21CollectiveEpilogueFwdINS6_IJS8_SA_S9_EEENS6_IJNS7_ILi1EEESI_SI_EEESC_SE_Li256ELb1ELb1ELb1ELb0EEENS1_36VarlenDynamicPersistentTileSchedulerILi128ELi64ELi256ELi256ELb1ELb1ELb0ELb1ELb1ELb1EEEEEEEEEvNT_6ParamsE,"aw",@nobits
	.sectionflags	@""
	.align	16
